	.target	sm_90a

	.elftype	@"ET_EXEC"


//--------------------- .note.nv.tkinfo           --------------------------
	.section	.note.nv.tkinfo,"",@"SHT_NOTE"
	.sectionflags	@"SHF_NOTE_NV_TKINFO"
	.tkinfo
        /*0018*/ 	.word	0x00000002
        /*0030*/ 	.string	""
        /*0030*/ 	.string	"ptxas"
        /*0030*/ 	.string	"Cuda compilation tools, release 13.0, V13.0.88"
        /*0030*/ 	.string	"Build cuda_13.0.r13.0/compiler.36424714_0"
        /*0030*/ 	.string	"-arch sm_90a -m 64 "



//--------------------- .note.nv.cuinfo           --------------------------
	.section	.note.nv.cuinfo,"",@"SHT_NOTE"
	.sectionflags	@"SHF_NOTE_NV_CUINFO"
        /*0018*/ 	.short	0x0002
        /*001a*/ 	.short	0x005a
        /*001c*/ 	.short	0x0082
	.zero		2


//--------------------- .nv.info                  --------------------------
	.section	.nv.info,"",@"SHT_CUDA_INFO"
	.align	4


	//----- nvinfo : EIATTR_REGCOUNT
	.align		4
        /*0000*/ 	.byte	0x04, 0x2f
        /*0002*/ 	.short	(.L_20 - .L_19)
	.align		4
.L_19:
        /*0004*/ 	.word	index@(_ZN7cutlass13device_kernelIN5flash11enable_sm90INS1_16FlashAttnFwdSm90INS1_25CollectiveMainloopFwdSm90ILi2EN4cute5tupleIJNS5_1CILi1EEES8_S8_EEENS6_IJNS7_ILi64EEESA_SA_EEELi512ENS_6half_tEfNS_4arch4Sm90ELb1ELb0ELb1ELb1ELb1ELb1ELb1ELb0ELb0ELb1ELb0ELb0EEENS1_21CollectiveEpilogueFwdINS6_IJSA_NS7_ILi512EEESA_EEES9_SC_SE_Li256ELb1ELb1ELb0ELb0EEENS1_36VarlenDynamicPersistentTileSchedulerILi64ELi64ELi256ELi128ELb0ELb1ELb1ELb1ELb1ELb1EEEEEEEEEvNT_6ParamsE)
        /*0008*/ 	.word	0x000000a8


	//----- nvinfo : EIATTR_FRAME_SIZE
	.align		4
.L_20:
        /*000c*/ 	.byte	0x04, 0x11
        /*000e*/ 	.short	(.L_22 - .L_21)
	.align		4
.L_21:
        /*0010*/ 	.word	index@(_ZN7cutlass13device_kernelIN5flash11enable_sm90INS1_16FlashAttnFwdSm90INS1_25CollectiveMainloopFwdSm90ILi2EN4cute5tupleIJNS5_1CILi1EEES8_S8_EEENS6_IJNS7_ILi64EEESA_SA_EEELi512ENS_6half_tEfNS_4arch4Sm90ELb1ELb0ELb1ELb1ELb1ELb1ELb1ELb0ELb0ELb1ELb0ELb0EEENS1_21CollectiveEpilogueFwdINS6_IJSA_NS7_ILi512EEESA_EEES9_SC_SE_Li256ELb1ELb1ELb0ELb0EEENS1_36VarlenDynamicPersistentTileSchedulerILi64ELi64ELi256ELi128ELb0ELb1ELb1ELb1ELb1ELb1EEEEEEEEEvNT_6ParamsE)
        /*0014*/ 	.word	0x00000078


	//----- nvinfo : EIATTR_REGCOUNT
	.align		4
.L_22:
        /*0018*/ 	.byte	0x04, 0x2f
        /*001a*/ 	.short	(.L_24 - .L_23)
	.align		4
.L_23:
        /*001c*/ 	.word	index@(_ZN7cutlass13device_kernelIN5flash11enable_sm90INS1_16FlashAttnFwdSm90INS1_25CollectiveMainloopFwdSm90ILi2EN4cute5tupleIJNS5_1CILi1EEES8_S8_EEENS6_IJNS7_ILi64EEESA_SA_EEELi512ENS_6half_tEfNS_4arch4Sm90ELb1ELb0ELb1ELb1ELb1ELb0ELb1ELb0ELb0ELb1ELb0ELb0EEENS1_21CollectiveEpilogueFwdINS6_IJSA_NS7_ILi512EEESA_EEES9_SC_SE_Li256ELb1ELb1ELb0ELb0EEENS1_36VarlenDynamicPersistentTileSchedulerILi64ELi64ELi256ELi128ELb0ELb1ELb1ELb1ELb1ELb1EEEEEEEEEvNT_6ParamsE)
        /*0020*/ 	.word	0x000000a8


	//----- nvinfo : EIATTR_FRAME_SIZE
	.align		4
.L_24:
        /*0024*/ 	.byte	0x04, 0x11
        /*0026*/ 	.short	(.L_26 - .L_25)
	.align		4
.L_25:
        /*0028*/ 	.word	index@(_ZN7cutlass13device_kernelIN5flash11enable_sm90INS1_16FlashAttnFwdSm90INS1_25CollectiveMainloopFwdSm90ILi2EN4cute5tupleIJNS5_1CILi1EEES8_S8_EEENS6_IJNS7_ILi64EEESA_SA_EEELi512ENS_6half_tEfNS_4arch4Sm90ELb1ELb0ELb1ELb1ELb1ELb0ELb1ELb0ELb0ELb1ELb0ELb0EEENS1_21CollectiveEpilogueFwdINS6_IJSA_NS7_ILi512EEESA_EEES9_SC_SE_Li256ELb1ELb1ELb0ELb0EEENS1_36VarlenDynamicPersistentTileSchedulerILi64ELi64ELi256ELi128ELb0ELb1ELb1ELb1ELb1ELb1EEEEEEEEEvNT_6ParamsE)
        /*002c*/ 	.word	0x00000028


	//----- nvinfo : EIATTR_REGCOUNT
	.align		4
.L_26:
        /*0030*/ 	.byte	0x04, 0x2f
        /*0032*/ 	.short	(.L_28 - .L_27)
	.align		4
.L_27:
        /*0034*/ 	.word	index@(_ZN7cutlass13device_kernelIN5flash11enable_sm90INS1_16FlashAttnFwdSm90INS1_25CollectiveMainloopFwdSm90ILi2EN4cute5tupleIJNS5_1CILi1EEES8_S8_EEENS6_IJNS7_ILi64EEESA_SA_EEELi512ENS_6half_tEfNS_4arch4Sm90ELb1ELb0ELb1ELb1ELb1ELb1ELb0ELb0ELb0ELb1ELb0ELb0EEENS1_21CollectiveEpilogueFwdINS6_IJSA_NS7_ILi512EEESA_EEES9_SC_SE_Li256ELb1ELb1ELb0ELb0EEENS1_36VarlenDynamicPersistentTileSchedulerILi64ELi64ELi256ELi128ELb0ELb1ELb1ELb1ELb1ELb1EEEEEEEEEvNT_6ParamsE)
        /*0038*/ 	.word	0x000000a8


	//----- nvinfo : EIATTR_FRAME_SIZE
	.align		4
.L_28:
        /*003c*/ 	.byte	0x04, 0x11
        /*003e*/ 	.short	(.L_30 - .L_29)
	.align		4
.L_29:
        /*0040*/ 	.word	index@(_ZN7cutlass13device_kernelIN5flash11enable_sm90INS1_16FlashAttnFwdSm90INS1_25CollectiveMainloopFwdSm90ILi2EN4cute5tupleIJNS5_1CILi1EEES8_S8_EEENS6_IJNS7_ILi64EEESA_SA_EEELi512ENS_6half_tEfNS_4arch4Sm90ELb1ELb0ELb1ELb1ELb1ELb1ELb0ELb0ELb0ELb1ELb0ELb0EEENS1_21CollectiveEpilogueFwdINS6_IJSA_NS7_ILi512EEESA_EEES9_SC_SE_Li256ELb1ELb1ELb0ELb0EEENS1_36VarlenDynamicPersistentTileSchedulerILi64ELi64ELi256ELi128ELb0ELb1ELb1ELb1ELb1ELb1EEEEEEEEEvNT_6ParamsE)
        /*0044*/ 	.word	0x00000068


	//----- nvinfo : EIATTR_REGCOUNT
	.align		4
.L_30:
        /*0048*/ 	.byte	0x04, 0x2f
        /*004a*/ 	.short	(.L_32 - .L_31)
	.align		4
.L_31:
        /*004c*/ 	.word	index@(_ZN7cutlass13device_kernelIN5flash11enable_sm90INS1_16FlashAttnFwdSm90INS1_25CollectiveMainloopFwdSm90ILi2EN4cute5tupleIJNS5_1CILi1EEES8_S8_EEENS6_IJNS7_ILi64EEESA_SA_EEELi512ENS_6half_tEfNS_4arch4Sm90ELb1ELb0ELb1ELb1ELb1ELb0ELb0ELb0ELb0ELb1ELb0ELb0EEENS1_21CollectiveEpilogueFwdINS6_IJSA_NS7_ILi512EEESA_EEES9_SC_SE_Li256ELb1ELb1ELb0ELb0EEENS1_36VarlenDynamicPersistentTileSchedulerILi64ELi64ELi256ELi128ELb0ELb1ELb1ELb1ELb1ELb1EEEEEEEEEvNT_6ParamsE)
        /*0050*/ 	.word	0x000000a8


	//----- nvinfo : EIATTR_FRAME_SIZE
	.align		4
.L_32:
        /*0054*/ 	.byte	0x04, 0x11
        /*0056*/ 	.short	(.L_34 - .L_33)
	.align		4
.L_33:
        /*0058*/ 	.word	index@(_ZN7cutlass13device_kernelIN5flash11enable_sm90INS1_16FlashAttnFwdSm90INS1_25CollectiveMainloopFwdSm90ILi2EN4cute5tupleIJNS5_1CILi1EEES8_S8_EEENS6_IJNS7_ILi64EEESA_SA_EEELi512ENS_6half_tEfNS_4arch4Sm90ELb1ELb0ELb1ELb1ELb1ELb0ELb0ELb0ELb0ELb1ELb0ELb0EEENS1_21CollectiveEpilogueFwdINS6_IJSA_NS7_ILi512EEESA_EEES9_SC_SE_Li256ELb1ELb1ELb0ELb0EEENS1_36VarlenDynamicPersistentTileSchedulerILi64ELi64ELi256ELi128ELb0ELb1ELb1ELb1ELb1ELb1EEEEEEEEEvNT_6ParamsE)
        /*005c*/ 	.word	0x00000030


	//----- nvinfo : EIATTR_REGCOUNT
	.align		4
.L_34:
        /*0060*/ 	.byte	0x04, 0x2f
        /*0062*/ 	.short	(.L_36 - .L_35)
	.align		4
.L_35:
        /*0064*/ 	.word	index@(_ZN7cutlass13device_kernelIN5flash11enable_sm90INS1_16FlashAttnFwdSm90INS1_25CollectiveMainloopFwdSm90ILi2EN4cute5tupleIJNS5_1CILi1EEES8_S8_EEENS6_IJNS7_ILi64EEESA_SA_EEELi512ENS_6half_tEfNS_4arch4Sm90ELb1ELb0ELb1ELb0ELb1ELb0ELb1ELb0ELb0ELb1ELb0ELb0EEENS1_21CollectiveEpilogueFwdINS6_IJSA_NS7_ILi512EEESA_EEES9_SC_SE_Li256ELb0ELb1ELb0ELb0EEENS1_30DynamicPersistentTileSchedulerILi256ELi128ELb0ELb1ELb1EEEEEEEEEvNT_6ParamsE)
        /*0068*/ 	.word	0x000000a8


	//----- nvinfo : EIATTR_FRAME_SIZE
	.align		4
.L_36:
        /*006c*/ 	.byte	0x04, 0x11
        /*006e*/ 	.short	(.L_38 - .L_37)
	.align		4
.L_37:
        /*0070*/ 	.word	index@(_ZN7cutlass13device_kernelIN5flash11enable_sm90INS1_16FlashAttnFwdSm90INS1_25CollectiveMainloopFwdSm90ILi2EN4cute5tupleIJNS5_1CILi1EEES8_S8_EEENS6_IJNS7_ILi64EEESA_SA_EEELi512ENS_6half_tEfNS_4arch4Sm90ELb1ELb0ELb1ELb0ELb1ELb0ELb1ELb0ELb0ELb1ELb0ELb0EEENS1_21CollectiveEpilogueFwdINS6_IJSA_NS7_ILi512EEESA_EEES9_SC_SE_Li256ELb0ELb1ELb0ELb0EEENS1_30DynamicPersistentTileSchedulerILi256ELi128ELb0ELb1ELb1EEEEEEEEEvNT_6ParamsE)
        /*0074*/ 	.word	0x00000018


	//----- nvinfo : EIATTR_REGCOUNT
	.align		4
.L_38:
        /*0078*/ 	.byte	0x04, 0x2f
        /*007a*/ 	.short	(.L_40 - .L_39)
	.align		4
.L_39:
        /*007c*/ 	.word	index@(_ZN7cutlass13device_kernelIN5flash11enable_sm90INS1_16FlashAttnFwdSm90INS1_25CollectiveMainloopFwdSm90ILi2EN4cute5tupleIJNS5_1CILi1EEES8_S8_EEENS6_IJNS7_ILi64EEESA_SA_EEELi512ENS_6half_tEfNS_4arch4Sm90ELb1ELb0ELb1ELb0ELb1ELb0ELb0ELb0ELb0ELb1ELb0ELb0EEENS1_21CollectiveEpilogueFwdINS6_IJSA_NS7_ILi512EEESA_EEES9_SC_SE_Li256ELb0ELb1ELb0ELb0EEENS1_30DynamicPersistentTileSchedulerILi256ELi128ELb0ELb1ELb1EEEEEEEEEvNT_6ParamsE)
        /*0080*/ 	.word	0x000000a8


	//----- nvinfo : EIATTR_FRAME_SIZE
	.align		4
.L_40:
        /*0084*/ 	.byte	0x04, 0x11
        /*0086*/ 	.short	(.L_42 - .L_41)
	.align		4
.L_41:
        /*0088*/ 	.word	index@(_ZN7cutlass13device_kernelIN5flash11enable_sm90INS1_16FlashAttnFwdSm90INS1_25CollectiveMainloopFwdSm90ILi2EN4cute5tupleIJNS5_1CILi1EEES8_S8_EEENS6_IJNS7_ILi64EEESA_SA_EEELi512ENS_6half_tEfNS_4arch4Sm90ELb1ELb0ELb1ELb0ELb1ELb0ELb0ELb0ELb0ELb1ELb0ELb0EEENS1_21CollectiveEpilogueFwdINS6_IJSA_NS7_ILi512EEESA_EEES9_SC_SE_Li256ELb0ELb1ELb0ELb0EEENS1_30DynamicPersistentTileSchedulerILi256ELi128ELb0ELb1ELb1EEEEEEEEEvNT_6ParamsE)
        /*008c*/ 	.word	0x00000010


	//----- nvinfo : EIATTR_REGCOUNT
	.align		4
.L_42:
        /*0090*/ 	.byte	0x04, 0x2f
        /*0092*/ 	.short	(.L_44 - .L_43)
	.align		4
.L_43:
        /*0094*/ 	.word	index@(_ZN7cutlass13device_kernelIN5flash11enable_sm90INS1_16FlashAttnFwdSm90INS1_25CollectiveMainloopFwdSm90ILi2EN4cute5tupleIJNS5_1CILi1EEES8_S8_EEENS6_IJNS7_ILi64EEESA_SA_EEELi512ENS_6half_tEfNS_4arch4Sm90ELb0ELb1ELb1ELb1ELb1ELb1ELb1ELb0ELb0ELb1ELb0ELb0EEENS1_21CollectiveEpilogueFwdINS6_IJSA_NS7_ILi512EEESA_EEES9_SC_SE_Li256ELb1ELb1ELb0ELb0EEENS1_36VarlenDynamicPersistentTileSchedulerILi64ELi64ELi256ELi128ELb0ELb1ELb1ELb1ELb0ELb1EEEEEEEEEvNT_6ParamsE)
        /*0098*/ 	.word	0x000000a8


	//----- nvinfo : EIATTR_FRAME_SIZE
	.align		4
.L_44:
        /*009c*/ 	.byte	0x04, 0x11
        /*009e*/ 	.short	(.L_46 - .L_45)
	.align		4
.L_45:
        /*00a0*/ 	.word	index@($_ZN7cutlass13device_kernelIN5flash11enable_sm90INS1_16FlashAttnFwdSm90INS1_25CollectiveMainloopFwdSm90ILi2EN4cute5tupleIJNS5_1CILi1EEES8_S8_EEENS6_IJNS7_ILi64EEESA_SA_EEELi512ENS_6half_tEfNS_4arch4Sm90ELb0ELb1ELb1ELb1ELb1ELb1ELb1ELb0ELb0ELb1ELb0ELb0EEENS1_21CollectiveEpilogueFwdINS6_IJSA_NS7_ILi512EEESA_EEES9_SC_SE_Li256ELb1ELb1ELb0ELb0EEENS1_36VarlenDynamicPersistentTileSchedulerILi64ELi64ELi256ELi128ELb0ELb1ELb1ELb1ELb0ELb1EEEEEEEEEvNT_6ParamsE$_ZZN5flash25CollectiveMainloopFwdSm90ILi2EN4cute5tupleIJNS1_1CILi1EEES4_S4_EEENS2_IJNS3_ILi64EEES6_S6_EEELi512EN7cutlass6half_tEfNS8_4arch4Sm90ELb0ELb1ELb1ELb1ELb1ELb1ELb1ELb0ELb0ELb1ELb0ELb0EE3mmaINS_16FlashAttnFwdSm90ISC_NS_21CollectiveEpilogueFwdINS2_IJS6_NS3_ILi512EEES6_EEES5_S9_SB_Li256ELb1ELb1ELb0ELb0EEENS_36VarlenDynamicPersistentTileSchedulerILi64ELi64ELi256ELi128ELb0ELb1ELb1ELb1ELb0ELb1EEEE13SharedStorageENS1_6TensorINS1_11ArrayEngineIfLm128EEENS1_6LayoutINS2_IJNS2_IJNS3_ILi2EEESR_NS3_ILi32EEEEEES4_S4_EEENS2_IJNS2_IJS4_SR_NS3_ILi4EEEEEENS3_ILi0EEESX_EEEEEEENS_7SoftmaxILi2ELi0EEEEEbRKNSC_6ParamsENS8_13PipelineAsyncILi2EEES17_RNS8_13PipelineStateILj2EEERT0_RT1_iRiRKNS_16SeqlenInfoQKNewKILb1ELb1EEENS2_IJiiiiEEERT_ENKUliT_T0_T1_E_clIZSD_ISM_S10_S12_EbS15_S17_S17_S1A_S1C_S1E_iS1F_S1J_S1K_S1M_EUlRS1N_iE0_NS3_ILb1EEES1U_EEDaiS1N_S1O_S1P_)
        /*00a4*/ 	.word	0x00000460


	//----- nvinfo : EIATTR_FRAME_SIZE
	.align		4
.L_46:
        /*00a8*/ 	.byte	0x04, 0x11
        /*00aa*/ 	.short	(.L_48 - .L_47)
	.align		4
.L_47:
        /*00ac*/ 	.word	index@(_ZN7cutlass13device_kernelIN5flash11enable_sm90INS1_16FlashAttnFwdSm90INS1_25CollectiveMainloopFwdSm90ILi2EN4cute5tupleIJNS5_1CILi1EEES8_S8_EEENS6_IJNS7_ILi64EEESA_SA_EEELi512ENS_6half_tEfNS_4arch4Sm90ELb0ELb1ELb1ELb1ELb1ELb1ELb1ELb0ELb0ELb1ELb0ELb0EEENS1_21CollectiveEpilogueFwdINS6_IJSA_NS7_ILi512EEESA_EEES9_SC_SE_Li256ELb1ELb1ELb0ELb0EEENS1_36VarlenDynamicPersistentTileSchedulerILi64ELi64ELi256ELi128ELb0ELb1ELb1ELb1ELb0ELb1EEEEEEEEEvNT_6ParamsE)
        /*00b0*/ 	.word	0x00000460


	//----- nvinfo : EIATTR_REGCOUNT
	.align		4
.L_48:
        /*00b4*/ 	.byte	0x04, 0x2f
        /*00b6*/ 	.short	(.L_50 - .L_49)
	.align		4
.L_49:
        /*00b8*/ 	.word	index@(_ZN7cutlass13device_kernelIN5flash11enable_sm90INS1_16FlashAttnFwdSm90INS1_25CollectiveMainloopFwdSm90ILi2EN4cute5tupleIJNS5_1CILi1EEES8_S8_EEENS6_IJNS7_ILi64EEESA_SA_EEELi512ENS_6half_tEfNS_4arch4Sm90ELb0ELb1ELb1ELb1ELb1ELb0ELb1ELb0ELb0ELb1ELb0ELb0EEENS1_21CollectiveEpilogueFwdINS6_IJSA_NS7_ILi512EEESA_EEES9_SC_SE_Li256ELb1ELb1ELb0ELb0EEENS1_36VarlenDynamicPersistentTileSchedulerILi64ELi64ELi256ELi128ELb0ELb1ELb1ELb1ELb0ELb1EEEEEEEEEvNT_6ParamsE)
        /*00bc*/ 	.word	0x000000a8


	//----- nvinfo : EIATTR_FRAME_SIZE
	.align		4
.L_50:
        /*00c0*/ 	.byte	0x04, 0x11
        /*00c2*/ 	.short	(.L_52 - .L_51)
	.align		4
.L_51:
        /*00c4*/ 	.word	index@($_ZN7cutlass13device_kernelIN5flash11enable_sm90INS1_16FlashAttnFwdSm90INS1_25CollectiveMainloopFwdSm90ILi2EN4cute5tupleIJNS5_1CILi1EEES8_S8_EEENS6_IJNS7_ILi64EEESA_SA_EEELi512ENS_6half_tEfNS_4arch4Sm90ELb0ELb1ELb1ELb1ELb1ELb0ELb1ELb0ELb0ELb1ELb0ELb0EEENS1_21CollectiveEpilogueFwdINS6_IJSA_NS7_ILi512EEESA_EEES9_SC_SE_Li256ELb1ELb1ELb0ELb0EEENS1_36VarlenDynamicPersistentTileSchedulerILi64ELi64ELi256ELi128ELb0ELb1ELb1ELb1ELb0ELb1EEEEEEEEEvNT_6ParamsE$_ZZN5flash25CollectiveMainloopFwdSm90ILi2EN4cute5tupleIJNS1_1CILi1EEES4_S4_EEENS2_IJNS3_ILi64EEES6_S6_EEELi512EN7cutlass6half_tEfNS8_4arch4Sm90ELb0ELb1ELb1ELb1ELb1ELb0ELb1ELb0ELb0ELb1ELb0ELb0EE3mmaINS_16FlashAttnFwdSm90ISC_NS_21CollectiveEpilogueFwdINS2_IJS6_NS3_ILi512EEES6_EEES5_S9_SB_Li256ELb1ELb1ELb0ELb0EEENS_36VarlenDynamicPersistentTileSchedulerILi64ELi64ELi256ELi128ELb0ELb1ELb1ELb1ELb0ELb1EEEE13SharedStorageENS1_6TensorINS1_11ArrayEngineIfLm128EEENS1_6LayoutINS2_IJNS2_IJNS3_ILi2EEESR_NS3_ILi32EEEEEES4_S4_EEENS2_IJNS2_IJS4_SR_NS3_ILi4EEEEEENS3_ILi0EEESX_EEEEEEENS_7SoftmaxILi2ELi0EEEEEbRKNSC_6ParamsENS8_13PipelineAsyncILi2EEES17_RNS8_13PipelineStateILj2EEERT0_RT1_iRiRKNS_16SeqlenInfoQKNewKILb1ELb0EEENS2_IJiiiiEEERT_ENKUliT_T0_T1_E_clIZSD_ISM_S10_S12_EbS15_S17_S17_S1A_S1C_S1E_iS1F_S1J_S1K_S1M_EUlRS1N_iE1_NS3_ILb0EEENS3_ILb1EEEEEDaiS1N_S1O_S1P_)
        /*00c8*/ 	.word	0x00000450


	//----- nvinfo : EIATTR_FRAME_SIZE
	.align		4
.L_52:
        /*00cc*/ 	.byte	0x04, 0x11
        /*00ce*/ 	.short	(.L_54 - .L_53)
	.align		4
.L_53:
        /*00d0*/ 	.word	index@(_ZN7cutlass13device_kernelIN5flash11enable_sm90INS1_16FlashAttnFwdSm90INS1_25CollectiveMainloopFwdSm90ILi2EN4cute5tupleIJNS5_1CILi1EEES8_S8_EEENS6_IJNS7_ILi64EEESA_SA_EEELi512ENS_6half_tEfNS_4arch4Sm90ELb0ELb1ELb1ELb1ELb1ELb0ELb1ELb0ELb0ELb1ELb0ELb0EEENS1_21CollectiveEpilogueFwdINS6_IJSA_NS7_ILi512EEESA_EEES9_SC_SE_Li256ELb1ELb1ELb0ELb0EEENS1_36VarlenDynamicPersistentTileSchedulerILi64ELi64ELi256ELi128ELb0ELb1ELb1ELb1ELb0ELb1EEEEEEEEEvNT_6ParamsE)
        /*00d4*/ 	.word	0x00000450


	//----- nvinfo : EIATTR_REGCOUNT
	.align		4
.L_54:
        /*00d8*/ 	.byte	0x04, 0x2f
        /*00da*/ 	.short	(.L_56 - .L_55)
	.align		4
.L_55:
        /*00dc*/ 	.word	index@(_ZN7cutlass13device_kernelIN5flash11enable_sm90INS1_16FlashAttnFwdSm90INS1_25CollectiveMainloopFwdSm90ILi2EN4cute5tupleIJNS5_1CILi1EEES8_S8_EEENS6_IJNS7_ILi64EEESA_SA_EEELi512ENS_6half_tEfNS_4arch4Sm90ELb0ELb1ELb1ELb1ELb1ELb1ELb0ELb0ELb0ELb1ELb0ELb0EEENS1_21CollectiveEpilogueFwdINS6_IJSA_NS7_ILi512EEESA_EEES9_SC_SE_Li256ELb1ELb1ELb0ELb0EEENS1_36VarlenDynamicPersistentTileSchedulerILi64ELi64ELi256ELi128ELb0ELb1ELb1ELb1ELb0ELb1EEEEEEEEEvNT_6ParamsE)
        /*00e0*/ 	.word	0x000000a8


	//----- nvinfo : EIATTR_FRAME_SIZE
	.align		4
.L_56:
        /*00e4*/ 	.byte	0x04, 0x11
        /*00e6*/ 	.short	(.L_58 - .L_57)
	.align		4
.L_57:
        /*00e8*/ 	.word	index@(_ZN7cutlass13device_kernelIN5flash11enable_sm90INS1_16FlashAttnFwdSm90INS1_25CollectiveMainloopFwdSm90ILi2EN4cute5tupleIJNS5_1CILi1EEES8_S8_EEENS6_IJNS7_ILi64EEESA_SA_EEELi512ENS_6half_tEfNS_4arch4Sm90ELb0ELb1ELb1ELb1ELb1ELb1ELb0ELb0ELb0ELb1ELb0ELb0EEENS1_21CollectiveEpilogueFwdINS6_IJSA_NS7_ILi512EEESA_EEES9_SC_SE_Li256ELb1ELb1ELb0ELb0EEENS1_36VarlenDynamicPersistentTileSchedulerILi64ELi64ELi256ELi128ELb0ELb1ELb1ELb1ELb0ELb1EEEEEEEEEvNT_6ParamsE)
        /*00ec*/ 	.word	0x00000068


	//----- nvinfo : EIATTR_REGCOUNT
	.align		4
.L_58:
        /*00f0*/ 	.byte	0x04, 0x2f
        /*00f2*/ 	.short	(.L_60 - .L_59)
	.align		4
.L_59:
        /*00f4*/ 	.word	index@(_ZN7cutlass13device_kernelIN5flash11enable_sm90INS1_16FlashAttnFwdSm90INS1_25CollectiveMainloopFwdSm90ILi2EN4cute5tupleIJNS5_1CILi1EEES8_S8_EEENS6_IJNS7_ILi64EEESA_SA_EEELi512ENS_6half_tEfNS_4arch4Sm90ELb0ELb1ELb1ELb1ELb1ELb0ELb0ELb0ELb0ELb1ELb0ELb0EEENS1_21CollectiveEpilogueFwdINS6_IJSA_NS7_ILi512EEESA_EEES9_SC_SE_Li256ELb1ELb1ELb0ELb0EEENS1_36VarlenDynamicPersistentTileSchedulerILi64ELi64ELi256ELi128ELb0ELb1ELb1ELb1ELb0ELb1EEEEEEEEEvNT_6ParamsE)
        /*00f8*/ 	.word	0x000000a8


	//----- nvinfo : EIATTR_FRAME_SIZE
	.align		4
.L_60:
        /*00fc*/ 	.byte	0x04, 0x11
        /*00fe*/ 	.short	(.L_62 - .L_61)
	.align		4
.L_61:
        /*0100*/ 	.word	index@(_ZN7cutlass13device_kernelIN5flash11enable_sm90INS1_16FlashAttnFwdSm90INS1_25CollectiveMainloopFwdSm90ILi2EN4cute5tupleIJNS5_1CILi1EEES8_S8_EEENS6_IJNS7_ILi64EEESA_SA_EEELi512ENS_6half_tEfNS_4arch4Sm90ELb0ELb1ELb1ELb1ELb1ELb0ELb0ELb0ELb0ELb1ELb0ELb0EEENS1_21CollectiveEpilogueFwdINS6_IJSA_NS7_ILi512EEESA_EEES9_SC_SE_Li256ELb1ELb1ELb0ELb0EEENS1_36VarlenDynamicPersistentTileSchedulerILi64ELi64ELi256ELi128ELb0ELb1ELb1ELb1ELb0ELb1EEEEEEEEEvNT_6ParamsE)
        /*0104*/ 	.word	0x00000020


	//----- nvinfo : EIATTR_REGCOUNT
	.align		4
.L_62:
        /*0108*/ 	.byte	0x04, 0x2f
        /*010a*/ 	.short	(.L_64 - .L_63)
	.align		4
.L_63:
        /*010c*/ 	.word	index@(_ZN7cutlass13device_kernelIN5flash11enable_sm90INS1_16FlashAttnFwdSm90INS1_25CollectiveMainloopFwdSm90ILi2EN4cute5tupleIJNS5_1CILi1EEES8_S8_EEENS6_IJNS7_ILi64EEESA_SA_EEELi512ENS_6half_tEfNS_4arch4Sm90ELb0ELb1ELb1ELb0ELb1ELb0ELb1ELb0ELb0ELb1ELb0ELb0EEENS1_21CollectiveEpilogueFwdINS6_IJSA_NS7_ILi512EEESA_EEES9_SC_SE_Li256ELb0ELb1ELb0ELb0EEENS1_30DynamicPersistentTileSchedulerILi256ELi128ELb0ELb1ELb1EEEEEEEEEvNT_6ParamsE)
        /*0110*/ 	.word	0x000000a8


	//----- nvinfo : EIATTR_FRAME_SIZE
	.align		4
.L_64:
        /*0114*/ 	.byte	0x04, 0x11
        /*0116*/ 	.short	(.L_66 - .L_65)
	.align		4
.L_65:
        /*0118*/ 	.word	index@($_ZN7cutlass13device_kernelIN5flash11enable_sm90INS1_16FlashAttnFwdSm90INS1_25CollectiveMainloopFwdSm90ILi2EN4cute5tupleIJNS5_1CILi1EEES8_S8_EEENS6_IJNS7_ILi64EEESA_SA_EEELi512ENS_6half_tEfNS_4arch4Sm90ELb0ELb1ELb1ELb0ELb1ELb0ELb1ELb0ELb0ELb1ELb0ELb0EEENS1_21CollectiveEpilogueFwdINS6_IJSA_NS7_ILi512EEESA_EEES9_SC_SE_Li256ELb0ELb1ELb0ELb0EEENS1_30DynamicPersistentTileSchedulerILi256ELi128ELb0ELb1ELb1EEEEEEEEEvNT_6ParamsE$_ZZN5flash25CollectiveMainloopFwdSm90ILi2EN4cute5tupleIJNS1_1CILi1EEES4_S4_EEENS2_IJNS3_ILi64EEES6_S6_EEELi512EN7cutlass6half_tEfNS8_4arch4Sm90ELb0ELb1ELb1ELb0ELb1ELb0ELb1ELb0ELb0ELb1ELb0ELb0EE3mmaINS_16FlashAttnFwdSm90ISC_NS_21CollectiveEpilogueFwdINS2_IJS6_NS3_ILi512EEES6_EEES5_S9_SB_Li256ELb0ELb1ELb0ELb0EEENS_30DynamicPersistentTileSchedulerILi256ELi128ELb0ELb1ELb1EEEE13SharedStorageENS1_6TensorINS1_11ArrayEngineIfLm128EEENS1_6LayoutINS2_IJNS2_IJNS3_ILi2EEESR_NS3_ILi32EEEEEES4_S4_EEENS2_IJNS2_IJS4_SR_NS3_ILi4EEEEEENS3_ILi0EEESX_EEEEEEENS_7SoftmaxILi2ELi0EEEEEbRKNSC_6ParamsENS8_13PipelineAsyncILi2EEES17_RNS8_13PipelineStateILj2EEERT0_RT1_iRiRKNS_16SeqlenInfoQKNewKILb0ELb0EEENS2_IJiiiiEEERT_ENKUliT_T0_T1_E_clIZSD_ISM_S10_S12_EbS15_S17_S17_S1A_S1C_S1E_iS1F_S1J_S1K_S1M_EUlRS1N_iE1_NS3_ILb0EEENS3_ILb1EEEEEDaiS1N_S1O_S1P_)
        /*011c*/ 	.word	0x00000450


	//----- nvinfo : EIATTR_FRAME_SIZE
	.align		4
.L_66:
        /*0120*/ 	.byte	0x04, 0x11
        /*0122*/ 	.short	(.L_68 - .L_67)
	.align		4
.L_67:
        /*0124*/ 	.word	index@(_ZN7cutlass13device_kernelIN5flash11enable_sm90INS1_16FlashAttnFwdSm90INS1_25CollectiveMainloopFwdSm90ILi2EN4cute5tupleIJNS5_1CILi1EEES8_S8_EEENS6_IJNS7_ILi64EEESA_SA_EEELi512ENS_6half_tEfNS_4arch4Sm90ELb0ELb1ELb1ELb0ELb1ELb0ELb1ELb0ELb0ELb1ELb0ELb0EEENS1_21CollectiveEpilogueFwdINS6_IJSA_NS7_ILi512EEESA_EEES9_SC_SE_Li256ELb0ELb1ELb0ELb0EEENS1_30DynamicPersistentTileSchedulerILi256ELi128ELb0ELb1ELb1EEEEEEEEEvNT_6ParamsE)
        /*0128*/ 	.word	0x00000450


	//----- nvinfo : EIATTR_REGCOUNT
	.align		4
.L_68:
        /*012c*/ 	.byte	0x04, 0x2f
        /*012e*/ 	.short	(.L_70 - .L_69)
	.align		4
.L_69:
        /*0130*/ 	.word	index@(_ZN7cutlass13device_kernelIN5flash11enable_sm90INS1_16FlashAttnFwdSm90INS1_25CollectiveMainloopFwdSm90ILi2EN4cute5tupleIJNS5_1CILi1EEES8_S8_EEENS6_IJNS7_ILi64EEESA_SA_EEELi512ENS_6half_tEfNS_4arch4Sm90ELb0ELb1ELb1ELb0ELb1ELb0ELb0ELb0ELb0ELb1ELb0ELb0EEENS1_21CollectiveEpilogueFwdINS6_IJSA_NS7_ILi512EEESA_EEES9_SC_SE_Li256ELb0ELb1ELb0ELb0EEENS1_30DynamicPersistentTileSchedulerILi256ELi128ELb0ELb1ELb1EEEEEEEEEvNT_6ParamsE)
        /*0134*/ 	.word	0x000000a8


	//----- nvinfo : EIATTR_FRAME_SIZE
	.align		4
.L_70:
        /*0138*/ 	.byte	0x04, 0x11
        /*013a*/ 	.short	(.L_72 - .L_71)
	.align		4
.L_71:
        /*013c*/ 	.word	index@(_ZN7cutlass13device_kernelIN5flash11enable_sm90INS1_16FlashAttnFwdSm90INS1_25CollectiveMainloopFwdSm90ILi2EN4cute5tupleIJNS5_1CILi1EEES8_S8_EEENS6_IJNS7_ILi64EEESA_SA_EEELi512ENS_6half_tEfNS_4arch4Sm90ELb0ELb1ELb1ELb0ELb1ELb0ELb0ELb0ELb0ELb1ELb0ELb0EEENS1_21CollectiveEpilogueFwdINS6_IJSA_NS7_ILi512EEESA_EEES9_SC_SE_Li256ELb0ELb1ELb0ELb0EEENS1_30DynamicPersistentTileSchedulerILi256ELi128ELb0ELb1ELb1EEEEEEEEEvNT_6ParamsE)
        /*0140*/ 	.word	0x00000010


	//----- nvinfo : EIATTR_REGCOUNT
	.align		4
.L_72:
        /*0144*/ 	.byte	0x04, 0x2f
        /*0146*/ 	.short	(.L_74 - .L_73)
	.align		4
.L_73:
        /*0148*/ 	.word	index@(_ZN7cutlass13device_kernelIN5flash11enable_sm90INS1_16FlashAttnFwdSm90INS1_25CollectiveMainloopFwdSm90ILi2EN4cute5tupleIJNS5_1CILi1EEES8_S8_EEENS6_IJNS7_ILi64EEESA_SA_EEELi512ENS_6half_tEfNS_4arch4Sm90ELb0ELb0ELb1ELb1ELb1ELb1ELb1ELb0ELb0ELb1ELb0ELb0EEENS1_21CollectiveEpilogueFwdINS6_IJSA_NS7_ILi512EEESA_EEES9_SC_SE_Li256ELb1ELb1ELb0ELb0EEENS1_36VarlenDynamicPersistentTileSchedulerILi64ELi64ELi256ELi128ELb0ELb1ELb1ELb0ELb1ELb1EEEEEEEEEvNT_6ParamsE)
        /*014c*/ 	.word	0x000000a8


	//----- nvinfo : EIATTR_FRAME_SIZE
	.align		4
.L_74:
        /*0150*/ 	.byte	0x04, 0x11
        /*0152*/ 	.short	(.L_76 - .L_75)
	.align		4
.L_75:
        /*0154*/ 	.word	index@(_ZN7cutlass13device_kernelIN5flash11enable_sm90INS1_16FlashAttnFwdSm90INS1_25CollectiveMainloopFwdSm90ILi2EN4cute5tupleIJNS5_1CILi1EEES8_S8_EEENS6_IJNS7_ILi64EEESA_SA_EEELi512ENS_6half_tEfNS_4arch4Sm90ELb0ELb0ELb1ELb1ELb1ELb1ELb1ELb0ELb0ELb1ELb0ELb0EEENS1_21CollectiveEpilogueFwdINS6_IJSA_NS7_ILi512EEESA_EEES9_SC_SE_Li256ELb1ELb1ELb0ELb0EEENS1_36VarlenDynamicPersistentTileSchedulerILi64ELi64ELi256ELi128ELb0ELb1ELb1ELb0ELb1ELb1EEEEEEEEEvNT_6ParamsE)
        /*0158*/ 	.word	0x00000070


	//----- nvinfo : EIATTR_REGCOUNT
	.align		4
.L_76:
        /*015c*/ 	.byte	0x04, 0x2f
        /*015e*/ 	.short	(.L_78 - .L_77)
	.align		4
.L_77:
        /*0160*/ 	.word	index@(_ZN7cutlass13device_kernelIN5flash11enable_sm90INS1_16FlashAttnFwdSm90INS1_25CollectiveMainloopFwdSm90ILi2EN4cute5tupleIJNS5_1CILi1EEES8_S8_EEENS6_IJNS7_ILi64EEESA_SA_EEELi512ENS_6half_tEfNS_4arch4Sm90ELb0ELb0ELb1ELb1ELb1ELb0ELb1ELb0ELb0ELb1ELb0ELb0EEENS1_21CollectiveEpilogueFwdINS6_IJSA_NS7_ILi512EEESA_EEES9_SC_SE_Li256ELb1ELb1ELb0ELb0EEENS1_36VarlenDynamicPersistentTileSchedulerILi64ELi64ELi256ELi128ELb0ELb1ELb1ELb0ELb1ELb1EEEEEEEEEvNT_6ParamsE)
        /*0164*/ 	.word	0x000000a8


	//----- nvinfo : EIATTR_FRAME_SIZE
	.align		4
.L_78:
        /*0168*/ 	.byte	0x04, 0x11
        /*016a*/ 	.short	(.L_80 - .L_79)
	.align		4
.L_79:
        /*016c*/ 	.word	index@(_ZN7cutlass13device_kernelIN5flash11enable_sm90INS1_16FlashAttnFwdSm90INS1_25CollectiveMainloopFwdSm90ILi2EN4cute5tupleIJNS5_1CILi1EEES8_S8_EEENS6_IJNS7_ILi64EEESA_SA_EEELi512ENS_6half_tEfNS_4arch4Sm90ELb0ELb0ELb1ELb1ELb1ELb0ELb1ELb0ELb0ELb1ELb0ELb0EEENS1_21CollectiveEpilogueFwdINS6_IJSA_NS7_ILi512EEESA_EEES9_SC_SE_Li256ELb1ELb1ELb0ELb0EEENS1_36VarlenDynamicPersistentTileSchedulerILi64ELi64ELi256ELi128ELb0ELb1ELb1ELb0ELb1ELb1EEEEEEEEEvNT_6ParamsE)
        /*0170*/ 	.word	0x00000030


	//----- nvinfo : EIATTR_REGCOUNT
	.align		4
.L_80:
        /*0174*/ 	.byte	0x04, 0x2f
        /*0176*/ 	.short	(.L_82 - .L_81)
	.align		4
.L_81:
        /*0178*/ 	.word	index@(_ZN7cutlass13device_kernelIN5flash11enable_sm90INS1_16FlashAttnFwdSm90INS1_25CollectiveMainloopFwdSm90ILi2EN4cute5tupleIJNS5_1CILi1EEES8_S8_EEENS6_IJNS7_ILi64EEESA_SA_EEELi512ENS_6half_tEfNS_4arch4Sm90ELb0ELb0ELb1ELb1ELb1ELb1ELb0ELb0ELb0ELb1ELb0ELb0EEENS1_21CollectiveEpilogueFwdINS6_IJSA_NS7_ILi512EEESA_EEES9_SC_SE_Li256ELb1ELb1ELb0ELb0EEENS1_36VarlenDynamicPersistentTileSchedulerILi64ELi64ELi256ELi128ELb0ELb1ELb1ELb0ELb1ELb1EEEEEEEEEvNT_6ParamsE)
        /*017c*/ 	.word	0x000000a8


	//----- nvinfo : EIATTR_FRAME_SIZE
	.align		4
.L_82:
        /*0180*/ 	.byte	0x04, 0x11
        /*0182*/ 	.short	(.L_84 - .L_83)
	.align		4
.L_83:
        /*0184*/ 	.word	index@(_ZN7cutlass13device_kernelIN5flash11enable_sm90INS1_16FlashAttnFwdSm90INS1_25CollectiveMainloopFwdSm90ILi2EN4cute5tupleIJNS5_1CILi1EEES8_S8_EEENS6_IJNS7_ILi64EEESA_SA_EEELi512ENS_6half_tEfNS_4arch4Sm90ELb0ELb0ELb1ELb1ELb1ELb1ELb0ELb0ELb0ELb1ELb0ELb0EEENS1_21CollectiveEpilogueFwdINS6_IJSA_NS7_ILi512EEESA_EEES9_SC_SE_Li256ELb1ELb1ELb0ELb0EEENS1_36VarlenDynamicPersistentTileSchedulerILi64ELi64ELi256ELi128ELb0ELb1ELb1ELb0ELb1ELb1EEEEEEEEEvNT_6ParamsE)
        /*0188*/ 	.word	0x00000060


	//----- nvinfo : EIATTR_REGCOUNT
	.align		4
.L_84:
        /*018c*/ 	.byte	0x04, 0x2f
        /*018e*/ 	.short	(.L_86 - .L_85)
	.align		4
.L_85:
        /*0190*/ 	.word	index@(_ZN7cutlass13device_kernelIN5flash11enable_sm90INS1_16FlashAttnFwdSm90INS1_25CollectiveMainloopFwdSm90ILi2EN4cute5tupleIJNS5_1CILi1EEES8_S8_EEENS6_IJNS7_ILi64EEESA_SA_EEELi512ENS_6half_tEfNS_4arch4Sm90ELb0ELb0ELb1ELb1ELb1ELb0ELb0ELb0ELb0ELb1ELb0ELb0EEENS1_21CollectiveEpilogueFwdINS6_IJSA_NS7_ILi512EEESA_EEES9_SC_SE_Li256ELb1ELb1ELb0ELb0EEENS1_36VarlenDynamicPersistentTileSchedulerILi64ELi64ELi256ELi128ELb0ELb1ELb1ELb0ELb1ELb1EEEEEEEEEvNT_6ParamsE)
        /*0194*/ 	.word	0x000000a8


	//----- nvinfo : EIATTR_FRAME_SIZE
	.align		4
.L_86:
        /*0198*/ 	.byte	0x04, 0x11
        /*019a*/ 	.short	(.L_88 - .L_87)
	.align		4
.L_87:
        /*019c*/ 	.word	index@(_ZN7cutlass13device_kernelIN5flash11enable_sm90INS1_16FlashAttnFwdSm90INS1_25CollectiveMainloopFwdSm90ILi2EN4cute5tupleIJNS5_1CILi1EEES8_S8_EEENS6_IJNS7_ILi64EEESA_SA_EEELi512ENS_6half_tEfNS_4arch4Sm90ELb0ELb0ELb1ELb1ELb1ELb0ELb0ELb0ELb0ELb1ELb0ELb0EEENS1_21CollectiveEpilogueFwdINS6_IJSA_NS7_ILi512EEESA_EEES9_SC_SE_Li256ELb1ELb1ELb0ELb0EEENS1_36VarlenDynamicPersistentTileSchedulerILi64ELi64ELi256ELi128ELb0ELb1ELb1ELb0ELb1ELb1EEEEEEEEEvNT_6ParamsE)
        /*01a0*/ 	.word	0x00000038


	//----- nvinfo : EIATTR_REGCOUNT
	.align		4
.L_88:
        /*01a4*/ 	.byte	0x04, 0x2f
        /*01a6*/ 	.short	(.L_90 - .L_89)
	.align		4
.L_89:
        /*01a8*/ 	.word	index@(_ZN7cutlass13device_kernelIN5flash11enable_sm90INS1_16FlashAttnFwdSm90INS1_25CollectiveMainloopFwdSm90ILi2EN4cute5tupleIJNS5_1CILi1EEES8_S8_EEENS6_IJNS7_ILi64EEESA_SA_EEELi512ENS_6half_tEfNS_4arch4Sm90ELb0ELb0ELb1ELb0ELb1ELb0ELb1ELb0ELb0ELb1ELb0ELb0EEENS1_21CollectiveEpilogueFwdINS6_IJSA_NS7_ILi512EEESA_EEES9_SC_SE_Li256ELb0ELb1ELb0ELb0EEENS1_29StaticPersistentTileSchedulerILb0EEEEEEEEEvNT_6ParamsE)
        /*01ac*/ 	.word	0x000000a8


	//----- nvinfo : EIATTR_FRAME_SIZE
	.align		4
.L_90:
        /*01b0*/ 	.byte	0x04, 0x11
        /*01b2*/ 	.short	(.L_92 - .L_91)
	.align		4
.L_91:
        /*01b4*/ 	.word	index@(_ZN7cutlass13device_kernelIN5flash11enable_sm90INS1_16FlashAttnFwdSm90INS1_25CollectiveMainloopFwdSm90ILi2EN4cute5tupleIJNS5_1CILi1EEES8_S8_EEENS6_IJNS7_ILi64EEESA_SA_EEELi512ENS_6half_tEfNS_4arch4Sm90ELb0ELb0ELb1ELb0ELb1ELb0ELb1ELb0ELb0ELb1ELb0ELb0EEENS1_21CollectiveEpilogueFwdINS6_IJSA_NS7_ILi512EEESA_EEES9_SC_SE_Li256ELb0ELb1ELb0ELb0EEENS1_29StaticPersistentTileSchedulerILb0EEEEEEEEEvNT_6ParamsE)
        /*01b8*/ 	.word	0x00000030


	//----- nvinfo : EIATTR_REGCOUNT
	.align		4
.L_92:
        /*01bc*/ 	.byte	0x04, 0x2f
        /*01be*/ 	.short	(.L_94 - .L_93)
	.align		4
.L_93:
        /*01c0*/ 	.word	index@(_ZN7cutlass13device_kernelIN5flash11enable_sm90INS1_16FlashAttnFwdSm90INS1_25CollectiveMainloopFwdSm90ILi2EN4cute5tupleIJNS5_1CILi1EEES8_S8_EEENS6_IJNS7_ILi64EEESA_SA_EEELi512ENS_6half_tEfNS_4arch4Sm90ELb0ELb0ELb1ELb0ELb1ELb0ELb0ELb0ELb0ELb1ELb0ELb0EEENS1_21CollectiveEpilogueFwdINS6_IJSA_NS7_ILi512EEESA_EEES9_SC_SE_Li256ELb0ELb1ELb0ELb0EEENS1_29StaticPersistentTileSchedulerILb0EEEEEEEEEvNT_6ParamsE)
        /*01c4*/ 	.word	0x000000a8


	//----- nvinfo : EIATTR_FRAME_SIZE
	.align		4
.L_94:
        /*01c8*/ 	.byte	0x04, 0x11
        /*01ca*/ 	.short	(.L_96 - .L_95)
	.align		4
.L_95:
        /*01cc*/ 	.word	index@(_ZN7cutlass13device_kernelIN5flash11enable_sm90INS1_16FlashAttnFwdSm90INS1_25CollectiveMainloopFwdSm90ILi2EN4cute5tupleIJNS5_1CILi1EEES8_S8_EEENS6_IJNS7_ILi64EEESA_SA_EEELi512ENS_6half_tEfNS_4arch4Sm90ELb0ELb0ELb1ELb0ELb1ELb0ELb0ELb0ELb0ELb1ELb0ELb0EEENS1_21CollectiveEpilogueFwdINS6_IJSA_NS7_ILi512EEESA_EEES9_SC_SE_Li256ELb0ELb1ELb0ELb0EEENS1_29StaticPersistentTileSchedulerILb0EEEEEEEEEvNT_6ParamsE)
        /*01d0*/ 	.word	0x00000030


	//----- nvinfo : EIATTR_MIN_STACK_SIZE
	.align		4
.L_96:
        /*01d4*/ 	.byte	0x04, 0x12
        /*01d6*/ 	.short	(.L_98 - .L_97)
	.align		4
.L_97:
        /*01d8*/ 	.word	index@(_ZN7cutlass13device_kernelIN5flash11enable_sm90INS1_16FlashAttnFwdSm90INS1_25CollectiveMainloopFwdSm90ILi2EN4cute5tupleIJNS5_1CILi1EEES8_S8_EEENS6_IJNS7_ILi64EEESA_SA_EEELi512ENS_6half_tEfNS_4arch4Sm90ELb0ELb0ELb1ELb0ELb1ELb0ELb0ELb0ELb0ELb1ELb0ELb0EEENS1_21CollectiveEpilogueFwdINS6_IJSA_NS7_ILi512EEESA_EEES9_SC_SE_Li256ELb0ELb1ELb0ELb0EEENS1_29StaticPersistentTileSchedulerILb0EEEEEEEEEvNT_6ParamsE)
        /*01dc*/ 	.word	0x00000030


	//----- nvinfo : EIATTR_MIN_STACK_SIZE
	.align		4
.L_98:
        /*01e0*/ 	.byte	0x04, 0x12
        /*01e2*/ 	.short	(.L_100 - .L_99)
	.align		4
.L_99:
        /*01e4*/ 	.word	index@(_ZN7cutlass13device_kernelIN5flash11enable_sm90INS1_16FlashAttnFwdSm90INS1_25CollectiveMainloopFwdSm90ILi2EN4cute5tupleIJNS5_1CILi1EEES8_S8_EEENS6_IJNS7_ILi64EEESA_SA_EEELi512ENS_6half_tEfNS_4arch4Sm90ELb0ELb0ELb1ELb0ELb1ELb0ELb1ELb0ELb0ELb1ELb0ELb0EEENS1_21CollectiveEpilogueFwdINS6_IJSA_NS7_ILi512EEESA_EEES9_SC_SE_Li256ELb0ELb1ELb0ELb0EEENS1_29StaticPersistentTileSchedulerILb0EEEEEEEEEvNT_6ParamsE)
        /*01e8*/ 	.word	0x00000030


	//----- nvinfo : EIATTR_MIN_STACK_SIZE
	.align		4
.L_100:
        /*01ec*/ 	.byte	0x04, 0x12
        /*01ee*/ 	.short	(.L_102 - .L_101)
	.align		4
.L_101:
        /*01f0*/ 	.word	index@(_ZN7cutlass13device_kernelIN5flash11enable_sm90INS1_16FlashAttnFwdSm90INS1_25CollectiveMainloopFwdSm90ILi2EN4cute5tupleIJNS5_1CILi1EEES8_S8_EEENS6_IJNS7_ILi64EEESA_SA_EEELi512ENS_6half_tEfNS_4arch4Sm90ELb0ELb0ELb1ELb1ELb1ELb0ELb0ELb0ELb0ELb1ELb0ELb0EEENS1_21CollectiveEpilogueFwdINS6_IJSA_NS7_ILi512EEESA_EEES9_SC_SE_Li256ELb1ELb1ELb0ELb0EEENS1_36VarlenDynamicPersistentTileSchedulerILi64ELi64ELi256ELi128ELb0ELb1ELb1ELb0ELb1ELb1EEEEEEEEEvNT_6ParamsE)
        /*01f4*/ 	.word	0x00000038


	//----- nvinfo : EIATTR_MIN_STACK_SIZE
	.align		4
.L_102:
        /*01f8*/ 	.byte	0x04, 0x12
        /*01fa*/ 	.short	(.L_104 - .L_103)
	.align		4
.L_103:
        /*01fc*/ 	.word	index@(_ZN7cutlass13device_kernelIN5flash11enable_sm90INS1_16FlashAttnFwdSm90INS1_25CollectiveMainloopFwdSm90ILi2EN4cute5tupleIJNS5_1CILi1EEES8_S8_EEENS6_IJNS7_ILi64EEESA_SA_EEELi512ENS_6half_tEfNS_4arch4Sm90ELb0ELb0ELb1ELb1ELb1ELb1ELb0ELb0ELb0ELb1ELb0ELb0EEENS1_21CollectiveEpilogueFwdINS6_IJSA_NS7_ILi512EEESA_EEES9_SC_SE_Li256ELb1ELb1ELb0ELb0EEENS1_36VarlenDynamicPersistentTileSchedulerILi64ELi64ELi256ELi128ELb0ELb1ELb1ELb0ELb1ELb1EEEEEEEEEvNT_6ParamsE)
        /*0200*/ 	.word	0x00000060


	//----- nvinfo : EIATTR_MIN_STACK_SIZE
	.align		4
.L_104:
        /*0204*/ 	.byte	0x04, 0x12
        /*0206*/ 	.short	(.L_106 - .L_105)
	.align		4
.L_105:
        /*0208*/ 	.word	index@(_ZN7cutlass13device_kernelIN5flash11enable_sm90INS1_16FlashAttnFwdSm90INS1_25CollectiveMainloopFwdSm90ILi2EN4cute5tupleIJNS5_1CILi1EEES8_S8_EEENS6_IJNS7_ILi64EEESA_SA_EEELi512ENS_6half_tEfNS_4arch4Sm90ELb0ELb0ELb1ELb1ELb1ELb0ELb1ELb0ELb0ELb1ELb0ELb0EEENS1_21CollectiveEpilogueFwdINS6_IJSA_NS7_ILi512EEESA_EEES9_SC_SE_Li256ELb1ELb1ELb0ELb0EEENS1_36VarlenDynamicPersistentTileSchedulerILi64ELi64ELi256ELi128ELb0ELb1ELb1ELb0ELb1ELb1EEEEEEEEEvNT_6ParamsE)
        /*020c*/ 	.word	0x00000030


	//----- nvinfo : EIATTR_MIN_STACK_SIZE
	.align		4
.L_106:
        /*0210*/ 	.byte	0x04, 0x12
        /*0212*/ 	.short	(.L_108 - .L_107)
	.align		4
.L_107:
        /*0214*/ 	.word	index@(_ZN7cutlass13device_kernelIN5flash11enable_sm90INS1_16FlashAttnFwdSm90INS1_25CollectiveMainloopFwdSm90ILi2EN4cute5tupleIJNS5_1CILi1EEES8_S8_EEENS6_IJNS7_ILi64EEESA_SA_EEELi512ENS_6half_tEfNS_4arch4Sm90ELb0ELb0ELb1ELb1ELb1ELb1ELb1ELb0ELb0ELb1ELb0ELb0EEENS1_21CollectiveEpilogueFwdINS6_IJSA_NS7_ILi512EEESA_EEES9_SC_SE_Li256ELb1ELb1ELb0ELb0EEENS1_36VarlenDynamicPersistentTileSchedulerILi64ELi64ELi256ELi128ELb0ELb1ELb1ELb0ELb1ELb1EEEEEEEEEvNT_6ParamsE)
        /*0218*/ 	.word	0x00000070


	//----- nvinfo : EIATTR_MIN_STACK_SIZE
	.align		4
.L_108:
        /*021c*/ 	.byte	0x04, 0x12
        /*021e*/ 	.short	(.L_110 - .L_109)
	.align		4
.L_109:
        /*0220*/ 	.word	index@(_ZN7cutlass13device_kernelIN5flash11enable_sm90INS1_16FlashAttnFwdSm90INS1_25CollectiveMainloopFwdSm90ILi2EN4cute5tupleIJNS5_1CILi1EEES8_S8_EEENS6_IJNS7_ILi64EEESA_SA_EEELi512ENS_6half_tEfNS_4arch4Sm90ELb0ELb1ELb1ELb0ELb1ELb0ELb0ELb0ELb0ELb1ELb0ELb0EEENS1_21CollectiveEpilogueFwdINS6_IJSA_NS7_ILi512EEESA_EEES9_SC_SE_Li256ELb0ELb1ELb0ELb0EEENS1_30DynamicPersistentTileSchedulerILi256ELi128ELb0ELb1ELb1EEEEEEEEEvNT_6ParamsE)
        /*0224*/ 	.word	0x00000010


	//----- nvinfo : EIATTR_MIN_STACK_SIZE
	.align		4
.L_110:
        /*0228*/ 	.byte	0x04, 0x12
        /*022a*/ 	.short	(.L_112 - .L_111)
	.align		4
.L_111:
        /*022c*/ 	.word	index@(_ZN7cutlass13device_kernelIN5flash11enable_sm90INS1_16FlashAttnFwdSm90INS1_25CollectiveMainloopFwdSm90ILi2EN4cute5tupleIJNS5_1CILi1EEES8_S8_EEENS6_IJNS7_ILi64EEESA_SA_EEELi512ENS_6half_tEfNS_4arch4Sm90ELb0ELb1ELb1ELb0ELb1ELb0ELb1ELb0ELb0ELb1ELb0ELb0EEENS1_21CollectiveEpilogueFwdINS6_IJSA_NS7_ILi512EEESA_EEES9_SC_SE_Li256ELb0ELb1ELb0ELb0EEENS1_30DynamicPersistentTileSchedulerILi256ELi128ELb0ELb1ELb1EEEEEEEEEvNT_6ParamsE)
        /*0230*/ 	.word	0x00000450


	//----- nvinfo : EIATTR_MIN_STACK_SIZE
	.align		4
.L_112:
        /*0234*/ 	.byte	0x04, 0x12
        /*0236*/ 	.short	(.L_114 - .L_113)
	.align		4
.L_113:
        /*0238*/ 	.word	index@(_ZN7cutlass13device_kernelIN5flash11enable_sm90INS1_16FlashAttnFwdSm90INS1_25CollectiveMainloopFwdSm90ILi2EN4cute5tupleIJNS5_1CILi1EEES8_S8_EEENS6_IJNS7_ILi64EEESA_SA_EEELi512ENS_6half_tEfNS_4arch4Sm90ELb0ELb1ELb1ELb1ELb1ELb0ELb0ELb0ELb0ELb1ELb0ELb0EEENS1_21CollectiveEpilogueFwdINS6_IJSA_NS7_ILi512EEESA_EEES9_SC_SE_Li256ELb1ELb1ELb0ELb0EEENS1_36VarlenDynamicPersistentTileSchedulerILi64ELi64ELi256ELi128ELb0ELb1ELb1ELb1ELb0ELb1EEEEEEEEEvNT_6ParamsE)
        /*023c*/ 	.word	0x00000020


	//----- nvinfo : EIATTR_MIN_STACK_SIZE
	.align		4
.L_114:
        /*0240*/ 	.byte	0x04, 0x12
        /*0242*/ 	.short	(.L_116 - .L_115)
	.align		4
.L_115:
        /*0244*/ 	.word	index@(_ZN7cutlass13device_kernelIN5flash11enable_sm90INS1_16FlashAttnFwdSm90INS1_25CollectiveMainloopFwdSm90ILi2EN4cute5tupleIJNS5_1CILi1EEES8_S8_EEENS6_IJNS7_ILi64EEESA_SA_EEELi512ENS_6half_tEfNS_4arch4Sm90ELb0ELb1ELb1ELb1ELb1ELb1ELb0ELb0ELb0ELb1ELb0ELb0EEENS1_21CollectiveEpilogueFwdINS6_IJSA_NS7_ILi512EEESA_EEES9_SC_SE_Li256ELb1ELb1ELb0ELb0EEENS1_36VarlenDynamicPersistentTileSchedulerILi64ELi64ELi256ELi128ELb0ELb1ELb1ELb1ELb0ELb1EEEEEEEEEvNT_6ParamsE)
        /*0248*/ 	.word	0x00000068


	//----- nvinfo : EIATTR_MIN_STACK_SIZE
	.align		4
.L_116:
        /*024c*/ 	.byte	0x04, 0x12
        /*024e*/ 	.short	(.L_118 - .L_117)
	.align		4
.L_117:
        /*0250*/ 	.word	index@(_ZN7cutlass13device_kernelIN5flash11enable_sm90INS1_16FlashAttnFwdSm90INS1_25CollectiveMainloopFwdSm90ILi2EN4cute5tupleIJNS5_1CILi1EEES8_S8_EEENS6_IJNS7_ILi64EEESA_SA_EEELi512ENS_6half_tEfNS_4arch4Sm90ELb0ELb1ELb1ELb1ELb1ELb0ELb1ELb0ELb0ELb1ELb0ELb0EEENS1_21CollectiveEpilogueFwdINS6_IJSA_NS7_ILi512EEESA_EEES9_SC_SE_Li256ELb1ELb1ELb0ELb0EEENS1_36VarlenDynamicPersistentTileSchedulerILi64ELi64ELi256ELi128ELb0ELb1ELb1ELb1ELb0ELb1EEEEEEEEEvNT_6ParamsE)
        /*0254*/ 	.word	0x00000450


	//----- nvinfo : EIATTR_MIN_STACK_SIZE
	.align		4
.L_118:
        /*0258*/ 	.byte	0x04, 0x12
        /*025a*/ 	.short	(.L_120 - .L_119)
	.align		4
.L_119:
        /*025c*/ 	.word	index@(_ZN7cutlass13device_kernelIN5flash11enable_sm90INS1_16FlashAttnFwdSm90INS1_25CollectiveMainloopFwdSm90ILi2EN4cute5tupleIJNS5_1CILi1EEES8_S8_EEENS6_IJNS7_ILi64EEESA_SA_EEELi512ENS_6half_tEfNS_4arch4Sm90ELb0ELb1ELb1ELb1ELb1ELb1ELb1ELb0ELb0ELb1ELb0ELb0EEENS1_21CollectiveEpilogueFwdINS6_IJSA_NS7_ILi512EEESA_EEES9_SC_SE_Li256ELb1ELb1ELb0ELb0EEENS1_36VarlenDynamicPersistentTileSchedulerILi64ELi64ELi256ELi128ELb0ELb1ELb1ELb1ELb0ELb1EEEEEEEEEvNT_6ParamsE)
        /*0260*/ 	.word	0x00000460


	//----- nvinfo : EIATTR_MIN_STACK_SIZE
	.align		4
.L_120:
        /*0264*/ 	.byte	0x04, 0x12
        /*0266*/ 	.short	(.L_122 - .L_121)
	.align		4
.L_121:
        /*0268*/ 	.word	index@(_ZN7cutlass13device_kernelIN5flash11enable_sm90INS1_16FlashAttnFwdSm90INS1_25CollectiveMainloopFwdSm90ILi2EN4cute5tupleIJNS5_1CILi1EEES8_S8_EEENS6_IJNS7_ILi64EEESA_SA_EEELi512ENS_6half_tEfNS_4arch4Sm90ELb1ELb0ELb1ELb0ELb1ELb0ELb0ELb0ELb0ELb1ELb0ELb0EEENS1_21CollectiveEpilogueFwdINS6_IJSA_NS7_ILi512EEESA_EEES9_SC_SE_Li256ELb0ELb1ELb0ELb0EEENS1_30DynamicPersistentTileSchedulerILi256ELi128ELb0ELb1ELb1EEEEEEEEEvNT_6ParamsE)
        /*026c*/ 	.word	0x00000010


	//----- nvinfo : EIATTR_MIN_STACK_SIZE
	.align		4
.L_122:
        /*0270*/ 	.byte	0x04, 0x12
        /*0272*/ 	.short	(.L_124 - .L_123)
	.align		4
.L_123:
        /*0274*/ 	.word	index@(_ZN7cutlass13device_kernelIN5flash11enable_sm90INS1_16FlashAttnFwdSm90INS1_25CollectiveMainloopFwdSm90ILi2EN4cute5tupleIJNS5_1CILi1EEES8_S8_EEENS6_IJNS7_ILi64EEESA_SA_EEELi512ENS_6half_tEfNS_4arch4Sm90ELb1ELb0ELb1ELb0ELb1ELb0ELb1ELb0ELb0ELb1ELb0ELb0EEENS1_21CollectiveEpilogueFwdINS6_IJSA_NS7_ILi512EEESA_EEES9_SC_SE_Li256ELb0ELb1ELb0ELb0EEENS1_30DynamicPersistentTileSchedulerILi256ELi128ELb0ELb1ELb1EEEEEEEEEvNT_6ParamsE)
        /*0278*/ 	.word	0x00000018


	//----- nvinfo : EIATTR_MIN_STACK_SIZE
	.align		4
.L_124:
        /*027c*/ 	.byte	0x04, 0x12
        /*027e*/ 	.short	(.L_126 - .L_125)
	.align		4
.L_125:
        /*0280*/ 	.word	index@(_ZN7cutlass13device_kernelIN5flash11enable_sm90INS1_16FlashAttnFwdSm90INS1_25CollectiveMainloopFwdSm90ILi2EN4cute5tupleIJNS5_1CILi1EEES8_S8_EEENS6_IJNS7_ILi64EEESA_SA_EEELi512ENS_6half_tEfNS_4arch4Sm90ELb1ELb0ELb1ELb1ELb1ELb0ELb0ELb0ELb0ELb1ELb0ELb0EEENS1_21CollectiveEpilogueFwdINS6_IJSA_NS7_ILi512EEESA_EEES9_SC_SE_Li256ELb1ELb1ELb0ELb0EEENS1_36VarlenDynamicPersistentTileSchedulerILi64ELi64ELi256ELi128ELb0ELb1ELb1ELb1ELb1ELb1EEEEEEEEEvNT_6ParamsE)
        /*0284*/ 	.word	0x00000030


	//----- nvinfo : EIATTR_MIN_STACK_SIZE
	.align		4
.L_126:
        /*0288*/ 	.byte	0x04, 0x12
        /*028a*/ 	.short	(.L_128 - .L_127)
	.align		4
.L_127:
        /*028c*/ 	.word	index@(_ZN7cutlass13device_kernelIN5flash11enable_sm90INS1_16FlashAttnFwdSm90INS1_25CollectiveMainloopFwdSm90ILi2EN4cute5tupleIJNS5_1CILi1EEES8_S8_EEENS6_IJNS7_ILi64EEESA_SA_EEELi512ENS_6half_tEfNS_4arch4Sm90ELb1ELb0ELb1ELb1ELb1ELb1ELb0ELb0ELb0ELb1ELb0ELb0EEENS1_21CollectiveEpilogueFwdINS6_IJSA_NS7_ILi512EEESA_EEES9_SC_SE_Li256ELb1ELb1ELb0ELb0EEENS1_36VarlenDynamicPersistentTileSchedulerILi64ELi64ELi256ELi128ELb0ELb1ELb1ELb1ELb1ELb1EEEEEEEEEvNT_6ParamsE)
        /*0290*/ 	.word	0x00000068


	//----- nvinfo : EIATTR_MIN_STACK_SIZE
	.align		4
.L_128:
        /*0294*/ 	.byte	0x04, 0x12
        /*0296*/ 	.short	(.L_130 - .L_129)
	.align		4
.L_129:
        /*0298*/ 	.word	index@(_ZN7cutlass13device_kernelIN5flash11enable_sm90INS1_16FlashAttnFwdSm90INS1_25CollectiveMainloopFwdSm90ILi2EN4cute5tupleIJNS5_1CILi1EEES8_S8_EEENS6_IJNS7_ILi64EEESA_SA_EEELi512ENS_6half_tEfNS_4arch4Sm90ELb1ELb0ELb1ELb1ELb1ELb0ELb1ELb0ELb0ELb1ELb0ELb0EEENS1_21CollectiveEpilogueFwdINS6_IJSA_NS7_ILi512EEESA_EEES9_SC_SE_Li256ELb1ELb1ELb0ELb0EEENS1_36VarlenDynamicPersistentTileSchedulerILi64ELi64ELi256ELi128ELb0ELb1ELb1ELb1ELb1ELb1EEEEEEEEEvNT_6ParamsE)
        /*029c*/ 	.word	0x00000028


	//----- nvinfo : EIATTR_MIN_STACK_SIZE
	.align		4
.L_130:
        /*02a0*/ 	.byte	0x04, 0x12
        /*02a2*/ 	.short	(.L_132 - .L_131)
	.align		4
.L_131:
        /*02a4*/ 	.word	index@(_ZN7cutlass13device_kernelIN5flash11enable_sm90INS1_16FlashAttnFwdSm90INS1_25CollectiveMainloopFwdSm90ILi2EN4cute5tupleIJNS5_1CILi1EEES8_S8_EEENS6_IJNS7_ILi64EEESA_SA_EEELi512ENS_6half_tEfNS_4arch4Sm90ELb1ELb0ELb1ELb1ELb1ELb1ELb1ELb0ELb0ELb1ELb0ELb0EEENS1_21CollectiveEpilogueFwdINS6_IJSA_NS7_ILi512EEESA_EEES9_SC_SE_Li256ELb1ELb1ELb0ELb0EEENS1_36VarlenDynamicPersistentTileSchedulerILi64ELi64ELi256ELi128ELb0ELb1ELb1ELb1ELb1ELb1EEEEEEEEEvNT_6ParamsE)
        /*02a8*/ 	.word	0x00000078
.L_132:


//--------------------- .nv.compat                --------------------------
	.section	.nv.compat,"",@"SHT_CUDA_COMPAT_INFO"
	.align	4
        /*0000*/ 	.byte	0x02, 0x09, 0x01, 0x00, 0x02, 0x02, 0x04, 0x00, 0x02, 0x05, 0x05, 0x00, 0x03, 0x07, 0x01, 0x01
        /*0010*/ 	.byte	0x02, 0x03, 0x01, 0x00, 0x02, 0x06, 0x01, 0x00, 0x04, 0x0b, 0x08, 0x00, 0x00, 0x00, 0x00, 0x00
        /*0020*/ 	.byte	0x00, 0x00, 0x00, 0x00


//--------------------- .nv.info._ZN7cutlass13device_kernelIN5flash11enable_sm90INS1_16FlashAttnFwdSm90INS1_25CollectiveMainloopFwdSm90ILi2EN4cute5tupleIJNS5_1CILi1EEES8_S8_EEENS6_IJNS7_ILi64EEESA_SA_EEELi512ENS_6half_tEfNS_4arch4Sm90ELb0ELb0ELb1ELb0ELb1ELb0ELb0ELb0ELb0ELb1ELb0ELb0EEENS1_21CollectiveEpilogueFwdINS6_IJSA_NS7_ILi512EEESA_EEES9_SC_SE_Li256ELb0ELb1ELb0ELb0EEENS1_29StaticPersistentTileSchedulerILb0EEEEEEEEEvNT_6ParamsE --------------------------
	.section	.nv.info._ZN7cutlass13device_kernelIN5flash11enable_sm90INS1_16FlashAttnFwdSm90INS1_25CollectiveMainloopFwdSm90ILi2EN4cute5tupleIJNS5_1CILi1EEES8_S8_EEENS6_IJNS7_ILi64EEESA_SA_EEELi512ENS_6half_tEfNS_4arch4Sm90ELb0ELb0ELb1ELb0ELb1ELb0ELb0ELb0ELb0ELb1ELb0ELb0EEENS1_21CollectiveEpilogueFwdINS6_IJSA_NS7_ILi512EEESA_EEES9_SC_SE_Li256ELb0ELb1ELb0ELb0EEENS1_29StaticPersistentTileSchedulerILb0EEEEEEEEEvNT_6ParamsE,"",@"SHT_CUDA_INFO"
	.sectionflags	@""
	.align	4


	//----- nvinfo : EIATTR_CUDA_API_VERSION
	.align		4
        /*0000*/ 	.byte	0x04, 0x37
        /*0002*/ 	.short	(.L_134 - .L_133)
.L_133:
        /*0004*/ 	.word	0x00000082


	//----- nvinfo : EIATTR_KPARAM_INFO
	.align		4
.L_134:
        /*0008*/ 	.byte	0x04, 0x17
        /*000a*/ 	.short	(.L_136 - .L_135)
.L_135:
        /*000c*/ 	.word	0x00000000
        /*0010*/ 	.short	0x0000
        /*0012*/ 	.short	0x0070
        /*0014*/ 	.byte	0x00, 0xf0, 0x01, 0x28


	//----- nvinfo : EIATTR_SPARSE_MMA_MASK
	.align		4
.L_136:
        /*0018*/ 	.byte	0x03, 0x50
        /*001a*/ 	.short	0x0000


	//----- nvinfo : EIATTR_MAXREG_COUNT
	.align		4
        /*001c*/ 	.byte	0x03, 0x1b
        /*001e*/ 	.short	0x00a8


	//----- nvinfo : EIATTR_NUM_BARRIERS
	.align		4
        /*0020*/ 	.byte	0x02, 0x4c
        /*0022*/ 	.byte	0x10
	.zero		1


	//----- nvinfo : EIATTR_EXTERNS
	.align		4
        /*0024*/ 	.byte	0x04, 0x0f
        /*0026*/ 	.short	(.L_138 - .L_137)


	//   ....[0]....
	.align		4
.L_137:
        /*0028*/ 	.word	index@(__assertfail)


	//----- nvinfo : EIATTR_ANNOTATIONS
	.align		4
.L_138:
        /*002c*/ 	.byte	0x04, 0x55
        /*002e*/ 	.short	(.L_140 - .L_139)


	//   ....[0]....
.L_139:
        /*0030*/ 	.word	0x00000001
        /*0034*/ 	.byte	0x40, 0x90, 0x00, 0x00, 0x01, 0x00, 0x00, 0x00, 0x70, 0x90, 0x00, 0x00, 0x01, 0x00, 0x00, 0x00
        /* <DEDUP_REMOVED lines=12> */
        /*0104*/ 	.byte	0x70, 0xc7, 0x00, 0x00


	//----- nvinfo : EIATTR_MERCURY_ISA_VERSION
	.align		4
.L_140:
        /*0108*/ 	.byte	0x03, 0x5f
        /*010a*/ 	.short	0x0101


	//----- nvinfo : EIATTR_INT_WARP_WIDE_INSTR_OFFSETS
	.align		4
        /*010c*/ 	.byte	0x04, 0x31
        /*010e*/ 	.short	(.L_142 - .L_141)


	//   ....[0]....
.L_141:
        /*0110*/ 	.word	0x000000c0


	//   ....[1]....
        /*0114*/ 	.word	0x000000d0


	//   ....[2]....
        /*0118*/ 	.word	0x00000170


	//----- nvinfo : EIATTR_COOP_GROUP_MASK_REGIDS
	.align		4
.L_142:
        /*011c*/ 	.byte	0x04, 0x29
        /*011e*/ 	.short	(.L_144 - .L_143)


	//   ....[0]....
.L_143:
        /*0120*/ 	.word	0xffffffff


	//   ....[1]....
        /*0124*/ 	.word	0xffffffff


	//   ....[2]....
        /*0128*/ 	.word	0xffffffff


	//   ....[3]....
        /*012c*/ 	.word	0xffffffff


	//   ....[4]....
        /*0130*/ 	.word	0xffffffff


	//   ....[5]....
        /*0134*/ 	.word	0xffffffff


	//   ....[6]....
        /*0138*/ 	.word	0xffffffff


	//   ....[7]....
        /*013c*/ 	.word	0xffffffff


	//   ....[8]....
        /*0140*/ 	.word	0xffffffff


	//   ....[9]....
        /*0144*/ 	.word	0xffffffff


	//   ....[10]....
        /*0148*/ 	.word	0xffffffff


	//   ....[11]....
        /*014c*/ 	.word	0xffffffff


	//   ....[12]....
        /*0150*/ 	.word	0xffffffff


	//   ....[13]....
        /*0154*/ 	.word	0xffffffff


	//   ....[14]....
        /*0158*/ 	.word	0xffffffff


	//   ....[15]....
        /*015c*/ 	.word	0xffffffff


	//   ....[16]....
        /*0160*/ 	.word	0xffffffff


	//   ....[17]....
        /*0164*/ 	.word	0xffffffff


	//   ....[18]....
        /*0168*/ 	.word	0xffffffff


	//   ....[19]....
        /*016c*/ 	.word	0xffffffff


	//   ....[20]....
        /*0170*/ 	.word	0xffffffff


	//   ....[21]....
        /*0174*/ 	.word	0xffffffff


	//   ....[22]....
        /*0178*/ 	.word	0xffffffff


	//   ....[23]....
        /*017c*/ 	.word	0xffffffff


	//   ....[24]....
        /*0180*/ 	.word	0xffffffff


	//   ....[25]....
        /*0184*/ 	.word	0xffffffff


	//   ....[26]....
        /*0188*/ 	.word	0xffffffff


	//   ....[27]....
        /*018c*/ 	.word	0xffffffff


	//   ....[28]....
        /*0190*/ 	.word	0xffffffff


	//   ....[29]....
        /*0194*/ 	.word	0xffffffff


	//   ....[30]....
        /*0198*/ 	.word	0xffffffff


	//   ....[31]....
        /*019c*/ 	.word	0xffffffff


	//   ....[32]....
        /*01a0*/ 	.word	0xffffffff


	//   ....[33]....
        /*01a4*/ 	.word	0xffffffff


	//   ....[34]....
        /*01a8*/ 	.word	0xffffffff


	//   ....[35]....
        /*01ac*/ 	.word	0xffffffff


	//   ....[36]....
        /*01b0*/ 	.word	0xffffffff


	//   ....[37]....
        /*01b4*/ 	.word	0xffffffff


	//   ....[38]....
        /*01b8*/ 	.word	0xffffffff


	//   ....[39]....
        /*01bc*/ 	.word	0xffffffff


	//   ....[40]....
        /*01c0*/ 	.word	0xffffffff


	//   ....[41]....
        /*01c4*/ 	.word	0xffffffff


	//   ....[42]....
        /*01c8*/ 	.word	0xffffffff


	//   ....[43]....
        /*01cc*/ 	.word	0xffffffff


	//   ....[44]....
        /*01d0*/ 	.word	0xffffffff


	//   ....[45]....
        /*01d4*/ 	.word	0xffffffff


	//   ....[46]....
        /*01d8*/ 	.word	0xffffffff


	//   ....[47]....
        /*01dc*/ 	.word	0xffffffff


	//   ....[48]....
        /*01e0*/ 	.word	0xffffffff


	//   ....[49]....
        /*01e4*/ 	.word	0xffffffff


	//   ....[50]....
        /*01e8*/ 	.word	0xffffffff


	//   ....[51]....
        /*01ec*/ 	.word	0xffffffff


	//   ....[52]....
        /*01f0*/ 	.word	0xffffffff


	//   ....[53]....
        /*01f4*/ 	.word	0xffffffff


	//   ....[54]....
        /*01f8*/ 	.word	0xffffffff


	//   ....[55]....
        /*01fc*/ 	.word	0xffffffff


	//   ....[56]....
        /*0200*/ 	.word	0xffffffff


	//   ....[57]....
        /*0204*/ 	.word	0xffffffff


	//   ....[58]....
        /*0208*/ 	.word	0xffffffff


	//   ....[59]....
        /*020c*/ 	.word	0xffffffff


	//   ....[60]....
        /*0210*/ 	.word	0xffffffff


	//   ....[61]....
        /*0214*/ 	.word	0xffffffff


	//   ....[62]....
        /*0218*/ 	.word	0xffffffff


	//   ....[63]....
        /*021c*/ 	.word	0xffffffff


	//   ....[64]....
        /*0220*/ 	.word	0xffffffff


	//   ....[65]....
        /*0224*/ 	.word	0xffffffff


	//   ....[66]....
        /*0228*/ 	.word	0xffffffff


	//   ....[67]....
        /*022c*/ 	.word	0xffffffff


	//   ....[68]....
        /*0230*/ 	.word	0xffffffff


	//   ....[69]....
        /*0234*/ 	.word	0xffffffff


	//   ....[70]....
        /*0238*/ 	.word	0xffffffff


	//   ....[71]....
        /*023c*/ 	.word	0xffffffff


	//   ....[72]....
        /*0240*/ 	.word	0x0500000f


	//   ....[73]....
        /*0244*/ 	.word	0x0500000f


	//   ....[74]....
        /*0248*/ 	.word	0x0500000f


	//   ....[75]....
        /*024c*/ 	.word	0x0500000f


	//   ....[76]....
        /*0250*/ 	.word	0x0500000f


	//   ....[77]....
        /*0254*/ 	.word	0x0500000f


	//   ....[78]....
        /*0258*/ 	.word	0x0500000f


	//   ....[79]....
        /*025c*/ 	.word	0x0500000f


	//   ....[80]....
        /*0260*/ 	.word	0x0500000f


	//   ....[81]....
        /*0264*/ 	.word	0x0500000f


	//   ....[82]....
        /*0268*/ 	.word	0x0500000f


	//   ....[83]....
        /*026c*/ 	.word	0x0500000f


	//   ....[84]....
        /*0270*/ 	.word	0x0500000f


	//   ....[85]....
        /*0274*/ 	.word	0x0500000f


	//   ....[86]....
        /*0278*/ 	.word	0x0500000f


	//   ....[87]....
        /*027c*/ 	.word	0x0500000f


	//   ....[88]....
        /*0280*/ 	.word	0x0500000f


	//   ....[89]....
        /*0284*/ 	.word	0x0500000f


	//   ....[90]....
        /*0288*/ 	.word	0x0500000f


	//   ....[91]....
        /*028c*/ 	.word	0x0500000f


	//   ....[92]....
        /*0290*/ 	.word	0x0500000f


	//   ....[93]....
        /*0294*/ 	.word	0x0500000f


	//   ....[94]....
        /*0298*/ 	.word	0x0500000f


	//   ....[95]....
        /*029c*/ 	.word	0x0500000f


	//   ....[96]....
        /*02a0*/ 	.word	0x0500000f


	//   ....[97]....
        /*02a4*/ 	.word	0x0500000f


	//   ....[98]....
        /*02a8*/ 	.word	0x0500000f


	//   ....[99]....
        /*02ac*/ 	.word	0x0500000f


	//   ....[100]....
        /*02b0*/ 	.word	0x0500000f


	//   ....[101]....
        /*02b4*/ 	.word	0x0500000f


	//   ....[102]....
        /*02b8*/ 	.word	0x0500000f


	//   ....[103]....
        /*02bc*/ 	.word	0x0500000f


	//   ....[104]....
        /*02c0*/ 	.word	0x0500000f


	//   ....[105]....
        /*02c4*/ 	.word	0x0500000f


	//   ....[106]....
        /*02c8*/ 	.word	0x0500000f


	//   ....[107]....
        /*02cc*/ 	.word	0x0500000f


	//   ....[108]....
        /*02d0*/ 	.word	0x0500000f


	//   ....[109]....
        /*02d4*/ 	.word	0x0500000f


	//   ....[110]....
        /*02d8*/ 	.word	0x0500000f


	//   ....[111]....
        /*02dc*/ 	.word	0x0500000f


	//   ....[112]....
        /*02e0*/ 	.word	0x0500000f


	//   ....[113]....
        /*02e4*/ 	.word	0x0500000f


	//----- nvinfo : EIATTR_COOP_GROUP_INSTR_OFFSETS
	.align		4
.L_144:
        /*02e8*/ 	.byte	0x04, 0x28
        /*02ea*/ 	.short	(.L_146 - .L_145)


	//   ....[0]....
.L_145:
        /*02ec*/ 	.word	0x00000070


	//   ....[1]....
        /*02f0*/ 	.word	0x000000b0


	//   ....[2]....
        /*02f4*/ 	.word	0x00000290


	//   ....[3]....
        /*02f8*/ 	.word	0x000003f0


	//   ....[4]....
        /*02fc*/ 	.word	0x00000510


	//   ....[5]....
        /*0300*/ 	.word	0x00000670


	//   ....[6]....
        /*0304*/ 	.word	0x000010e0


	//   ....[7]....
        /*0308*/ 	.word	0x000029c0


	//   ....[8]....
        /*030c*/ 	.word	0x00003790


	//   ....[9]....
        /*0310*/ 	.word	0x00003820


	//   ....[10]....
        /*0314*/ 	.word	0x00003a20


	//   ....[11]....
        /*0318*/ 	.word	0x00003b00


	//   ....[12]....
        /*031c*/ 	.word	0x00004370


	//   ....[13]....
        /*0320*/ 	.word	0x00004ba0


	//   ....[14]....
        /*0324*/ 	.word	0x00004c40


	//   ....[15]....
        /*0328*/ 	.word	0x00004f00


	//   ....[16]....
        /*032c*/ 	.word	0x00005040


	//   ....[17]....
        /*0330*/ 	.word	0x000060c0


	//   ....[18]....
        /*0334*/ 	.word	0x00006170


	//   ....[19]....
        /*0338*/ 	.word	0x000061a0


	//   ....[20]....
        /*033c*/ 	.word	0x00006200


	//   ....[21]....
        /*0340*/ 	.word	0x00006240


	//   ....[22]....
        /*0344*/ 	.word	0x00007540


	//   ....[23]....
        /*0348*/ 	.word	0x00007fa0


	//   ....[24]....
        /*034c*/ 	.word	0x00007fd0


	//   ....[25]....
        /*0350*/ 	.word	0x00007ff0


	//   ....[26]....
        /*0354*/ 	.word	0x00008010


	//   ....[27]....
        /*0358*/ 	.word	0x00008630


	//   ....[28]....
        /*035c*/ 	.word	0x00008650


	//   ....[29]....
        /*0360*/ 	.word	0x000088a0


	//   ....[30]....
        /*0364*/ 	.word	0x000088d0


	//   ....[31]....
        /*0368*/ 	.word	0x0000a300


	//   ....[32]....
        /*036c*/ 	.word	0x0000a330


	//   ....[33]....
        /*0370*/ 	.word	0x0000a350


	//   ....[34]....
        /*0374*/ 	.word	0x0000a390


	//   ....[35]....
        /*0378*/ 	.word	0x0000a400


	//   ....[36]....
        /*037c*/ 	.word	0x0000a420


	//   ....[37]....
        /*0380*/ 	.word	0x0000a440


	//   ....[38]....
        /*0384*/ 	.word	0x0000a460


	//   ....[39]....
        /*0388*/ 	.word	0x0000aa90


	//   ....[40]....
        /*038c*/ 	.word	0x0000aab0


	//   ....[41]....
        /*0390*/ 	.word	0x0000aad0


	//   ....[42]....
        /*0394*/ 	.word	0x0000ab20


	//   ....[43]....
        /*0398*/ 	.word	0x0000ab70


	//   ....[44]....
        /*039c*/ 	.word	0x0000ab90


	//   ....[45]....
        /*03a0*/ 	.word	0x0000abc0


	//   ....[46]....
        /*03a4*/ 	.word	0x0000abe0


	//   ....[47]....
        /*03a8*/ 	.word	0x0000b0b0


	//   ....[48]....
        /*03ac*/ 	.word	0x0000b0e0


	//   ....[49]....
        /*03b0*/ 	.word	0x0000b1c0


	//   ....[50]....
        /*03b4*/ 	.word	0x0000b1f0


	//   ....[51]....
        /*03b8*/ 	.word	0x0000b2a0


	//   ....[52]....
        /*03bc*/ 	.word	0x0000b2d0


	//   ....[53]....
        /*03c0*/ 	.word	0x0000b5e0


	//   ....[54]....
        /*03c4*/ 	.word	0x0000b650


	//   ....[55]....
        /*03c8*/ 	.word	0x0000bd00


	//   ....[56]....
        /*03cc*/ 	.word	0x0000bd20


	//   ....[57]....
        /*03d0*/ 	.word	0x0000bd30


	//   ....[58]....
        /*03d4*/ 	.word	0x0000bd40


	//   ....[59]....
        /*03d8*/ 	.word	0x0000bd60


	//   ....[60]....
        /*03dc*/ 	.word	0x0000bdc0


	//   ....[61]....
        /*03e0*/ 	.word	0x0000bdd0


	//   ....[62]....
        /*03e4*/ 	.word	0x0000bde0


	//   ....[63]....
        /*03e8*/ 	.word	0x0000c140


	//   ....[64]....
        /*03ec*/ 	.word	0x0000c170


	//   ....[65]....
        /*03f0*/ 	.word	0x0000c1c0


	//   ....[66]....
        /*03f4*/ 	.word	0x0000c1e0


	//   ....[67]....
        /*03f8*/ 	.word	0x0000c270


	//   ....[68]....
        /*03fc*/ 	.word	0x0000c290


	//   ....[69]....
        /*0400*/ 	.word	0x0000c2b0


	//   ....[70]....
        /*0404*/ 	.word	0x0000c2d0


	//   ....[71]....
        /*0408*/ 	.word	0x0000c870


	//   ....[72]....
        /*040c*/ 	.word	0x0000ce00


	//   ....[73]....
        /*0410*/ 	.word	0x0000cef0


	//   ....[74]....
        /*0414*/ 	.word	0x0000cf90


	//   ....[75]....
        /*0418*/ 	.word	0x0000d000


	//   ....[76]....
        /*041c*/ 	.word	0x0000d0e0


	//   ....[77]....
        /*0420*/ 	.word	0x0000d150


	//   ....[78]....
        /*0424*/ 	.word	0x0000d220


	//   ....[79]....
        /*0428*/ 	.word	0x0000d290


	//   ....[80]....
        /*042c*/ 	.word	0x0000d350


	//   ....[81]....
        /*0430*/ 	.word	0x0000d3e0


	//   ....[82]....
        /*0434*/ 	.word	0x0000d450


	//   ....[83]....
        /*0438*/ 	.word	0x0000d4d0


	//   ....[84]....
        /*043c*/ 	.word	0x0000d570


	//   ....[85]....
        /*0440*/ 	.word	0x0000d5d0


	//   ....[86]....
        /*0444*/ 	.word	0x0000d690


	//   ....[87]....
        /*0448*/ 	.word	0x0000d6f0


	//   ....[88]....
        /*044c*/ 	.word	0x0000d790


	//   ....[89]....
        /*0450*/ 	.word	0x0000d8d0


	//   ....[90]....
        /*0454*/ 	.word	0x0000d9b0


	//   ....[91]....
        /*0458*/ 	.word	0x0000db30


	//   ....[92]....
        /*045c*/ 	.word	0x0000dc70


	//   ....[93]....
        /*0460*/ 	.word	0x0000dd80


	//   ....[94]....
        /*0464*/ 	.word	0x0000dec0


	//   ....[95]....
        /*0468*/ 	.word	0x0000dfd0


	//   ....[96]....
        /*046c*/ 	.word	0x0000e0a0


	//   ....[97]....
        /*0470*/ 	.word	0x0000e180


	//   ....[98]....
        /*0474*/ 	.word	0x0000e220


	//   ....[99]....
        /*0478*/ 	.word	0x0000e280


	//   ....[100]....
        /*047c*/ 	.word	0x0000e320


	//   ....[101]....
        /*0480*/ 	.word	0x0000e380


	//   ....[102]....
        /*0484*/ 	.word	0x0000e430


	//   ....[103]....
        /*0488*/ 	.word	0x0000e490


	//   ....[104]....
        /*048c*/ 	.word	0x0000e540


	//   ....[105]....
        /*0490*/ 	.word	0x0000e620


	//   ....[106]....
        /*0494*/ 	.word	0x0000e6e0


	//   ....[107]....
        /*0498*/ 	.word	0x0000e7c0


	//   ....[108]....
        /*049c*/ 	.word	0x0000e8d0


	//   ....[109]....
        /*04a0*/ 	.word	0x0000e9e0


	//   ....[110]....
        /*04a4*/ 	.word	0x0000eac0


	//   ....[111]....
        /*04a8*/ 	.word	0x0000ebc0


	//   ....[112]....
        /*04ac*/ 	.word	0x0000ec90


	//   ....[113]....
        /*04b0*/ 	.word	0x0000eda0


	//----- nvinfo : EIATTR_REG_RECONFIG
	.align		4
.L_146:
        /*04b4*/ 	.byte	0x01, 0x54
	.zero		2


	//----- nvinfo : EIATTR_SYSCALL_OFFSETS
	.align		4
        /*04b8*/ 	.byte	0x04, 0x46
        /*04ba*/ 	.short	(.L_148 - .L_147)


	//   ....[0]....
.L_147:
        /*04bc*/ 	.word	0x00002b80


	//   ....[1]....
        /*04c0*/ 	.word	0x00009bb0


	//   ....[2]....
        /*04c4*/ 	.word	0x00009cf0


	//   ....[3]....
        /*04c8*/ 	.word	0x00009de0


	//   ....[4]....
        /*04cc*/ 	.word	0x0000a790


	//----- nvinfo : EIATTR_MBARRIER_INSTR_OFFSETS
	.align		4
.L_148:
        /*04d0*/ 	.byte	0x04, 0x39
        /*04d2*/ 	.short	(.L_150 - .L_149)


	//   ....[0]....
.L_149:
        /*04d4*/ 	.word	0x00000180
        /*04d8*/ 	.word	0x000000ff
        /*04dc*/ 	.word	0x00028c00
        /*04e0*/ 	.short	0x0100
        /*04e2*/ 	.byte	0x08
	.zero		1


	//   ....[1]....
        /*04e4*/ 	.word	0x00000190
        /*04e8*/ 	.word	0x000000ff
        /*04ec*/ 	.word	0x00028c20
        /*04f0*/ 	.short	0x0100
        /*04f2*/ 	.byte	0x08
	.zero		1


	//   ....[2]....
        /*04f4*/ 	.word	0x00000240
        /*04f8*/ 	.word	0x000000ff
        /*04fc*/ 	.word	0x00028c30
        /*0500*/ 	.short	0x0100
        /*0502*/ 	.byte	0x06
	.zero		1


	//   ....[3]....
        /*0504*/ 	.word	0x00000250
        /*0508*/ 	.word	0x000000ff
        /*050c*/ 	.word	0x00028c40
        /*0510*/ 	.short	0x0100
        /*0512*/ 	.byte	0x06
	.zero		1


	//   ....[4]....
        /*0514*/ 	.word	0x00000260
        /*0518*/ 	.word	0x000000ff
        /*051c*/ 	.word	0x00028c38
        /*0520*/ 	.short	0x0100
        /*0522*/ 	.byte	0x06
	.zero		1


	//   ....[5]....
        /*0524*/ 	.word	0x00000270
        /*0528*/ 	.word	0x000000ff
        /*052c*/ 	.word	0x00028c48
        /*0530*/ 	.short	0x0100
        /*0532*/ 	.byte	0x06
	.zero		1


	//   ....[6]....
        /*0534*/ 	.word	0x000003a0
        /*0538*/ 	.word	0x000000ff
        /*053c*/ 	.word	0x00028c50
        /*0540*/ 	.short	0x0100
        /*0542*/ 	.byte	0x08
	.zero		1


	//   ....[7]....
        /*0544*/ 	.word	0x000003b0
        /*0548*/ 	.word	0x000000ff
        /*054c*/ 	.word	0x00028c60
        /*0550*/ 	.short	0x0100
        /*0552*/ 	.byte	0x08
	.zero		1


	//   ....[8]....
        /*0554*/ 	.word	0x000003c0
        /*0558*/ 	.word	0x000000ff
        /*055c*/ 	.word	0x00028c58
        /*0560*/ 	.short	0x0100
        /*0562*/ 	.byte	0x08
	.zero		1


	//   ....[9]....
        /*0564*/ 	.word	0x000003d0
        /*0568*/ 	.word	0x000000ff
        /*056c*/ 	.word	0x00028c68
        /*0570*/ 	.short	0x0100
        /*0572*/ 	.byte	0x08
	.zero		1


	//   ....[10]....
        /*0574*/ 	.word	0x000004c0
        /*0578*/ 	.word	0x000000ff
        /*057c*/ 	.word	0x00028c70
        /*0580*/ 	.short	0x0100
        /*0582*/ 	.byte	0x06
	.zero		1


	//   ....[11]....
        /*0584*/ 	.word	0x000004d0
        /*0588*/ 	.word	0x000000ff
        /*058c*/ 	.word	0x00028c80
        /*0590*/ 	.short	0x0100
        /*0592*/ 	.byte	0x06
	.zero		1


	//   ....[12]....
        /*0594*/ 	.word	0x000004e0
        /*0598*/ 	.word	0x000000ff
        /*059c*/ 	.word	0x00028c78
        /*05a0*/ 	.short	0x0100
        /*05a2*/ 	.byte	0x06
	.zero		1


	//   ....[13]....
        /*05a4*/ 	.word	0x000004f0
        /*05a8*/ 	.word	0x000000ff
        /*05ac*/ 	.word	0x00028c88
        /*05b0*/ 	.short	0x0100
        /*05b2*/ 	.byte	0x06
	.zero		1


	//   ....[14]....
        /*05b4*/ 	.word	0x00000620
        /*05b8*/ 	.word	0x000000ff
        /*05bc*/ 	.word	0x00028c90
        /*05c0*/ 	.short	0x0100
        /*05c2*/ 	.byte	0x08
	.zero		1


	//   ....[15]....
        /*05c4*/ 	.word	0x00000630
        /*05c8*/ 	.word	0x000000ff
        /*05cc*/ 	.word	0x00028ca0
        /*05d0*/ 	.short	0x0100
        /*05d2*/ 	.byte	0x08
	.zero		1


	//   ....[16]....
        /*05d4*/ 	.word	0x00000640
        /*05d8*/ 	.word	0x000000ff
        /*05dc*/ 	.word	0x00028c98
        /*05e0*/ 	.short	0x0100
        /*05e2*/ 	.byte	0x08
	.zero		1


	//   ....[17]....
        /*05e4*/ 	.word	0x00000650
        /*05e8*/ 	.word	0x000000ff
        /*05ec*/ 	.word	0x00028ca8
        /*05f0*/ 	.short	0x0100
        /*05f2*/ 	.byte	0x08
	.zero		1


	//   ....[18]....
        /*05f4*/ 	.word	0x00000790
        /*05f8*/ 	.word	0x000000ff
        /*05fc*/ 	.word	0x00028cb0
        /*0600*/ 	.short	0x0100
        /*0602*/ 	.byte	0x08
	.zero		1


	//   ....[19]....
        /*0604*/ 	.word	0x000007a0
        /*0608*/ 	.word	0x000000ff
        /*060c*/ 	.word	0x00028cc0
        /*0610*/ 	.short	0x0100
        /*0612*/ 	.byte	0x08
	.zero		1


	//   ....[20]....
        /*0614*/ 	.word	0x000007b0
        /*0618*/ 	.word	0x000000ff
        /*061c*/ 	.word	0x00028cb8
        /*0620*/ 	.short	0x0100
        /*0622*/ 	.byte	0x08
	.zero		1


	//   ....[21]....
        /*0624*/ 	.word	0x000007c0
        /*0628*/ 	.word	0x000000ff
        /*062c*/ 	.word	0x00028cc8
        /*0630*/ 	.short	0x0100
        /*0632*/ 	.byte	0x08
	.zero		1


	//   ....[22]....
        /*0634*/ 	.word	0x000011f0
        /*0638*/ 	.word	0x000000ff
        /*063c*/ 	.word	0x00028c50
        /*0640*/ 	.short	0x010a
        /*0642*/ 	.byte	0x10
	.zero		1


	//   ....[23]....
        /*0644*/ 	.word	0x000014d0
        /*0648*/ 	.word	0x000000ff
        /*064c*/ 	.word	0x00000000
        /*0650*/ 	.short	0x0101
        /*0652*/ 	.byte	0x06
	.zero		1


	//   ....[24]....
        /*0654*/ 	.word	0x00001e10
        /*0658*/ 	.word	0x000000ff
        /*065c*/ 	.word	0x00028c50
        /*0660*/ 	.short	0x010a
        /*0662*/ 	.byte	0x06
	.zero		1


	//   ....[25]....
        /*0664*/ 	.word	0x00001e50
        /*0668*/ 	.word	0x000000ff
        /*066c*/ 	.word	0x00028c50
        /*0670*/ 	.short	0x010a
        /*0672*/ 	.byte	0x06
	.zero		1


	//   ....[26]....
        /*0674*/ 	.word	0x000020b0
        /*0678*/ 	.word	0x000000ff
        /*067c*/ 	.word	0x00000000
        /*0680*/ 	.short	0x0101
        /*0682*/ 	.byte	0x06
	.zero		1


	//   ....[27]....
        /*0684*/ 	.word	0x00002c00
        /*0688*/ 	.word	0x000000ff
        /*068c*/ 	.word	0x00028c00
        /*0690*/ 	.short	0x010a
        /*0692*/ 	.byte	0x2a
	.zero		1


	//   ....[28]....
        /*0694*/ 	.word	0x00002c80
        /*0698*/ 	.word	0x00000007
        /*069c*/ 	.word	0x00028c30
        /*06a0*/ 	.short	0x010a
        /*06a2*/ 	.byte	0x3f
	.zero		1


	//   ....[29]....
        /*06a4*/ 	.word	0x00002cc0
        /*06a8*/ 	.word	0x00000007
        /*06ac*/ 	.word	0x00028c30
        /*06b0*/ 	.short	0x010a
        /*06b2*/ 	.byte	0x3f
	.zero		1


	//   ....[30]....
        /*06b4*/ 	.word	0x000033f0
        /*06b8*/ 	.word	0x000000ff
        /*06bc*/ 	.word	0x00000000
        /*06c0*/ 	.short	0x0101
        /*06c2*/ 	.byte	0x06
	.zero		1


	//   ....[31]....
        /*06c4*/ 	.word	0x00004120
        /*06c8*/ 	.word	0x00000007
        /*06cc*/ 	.word	0x00028c50
        /*06d0*/ 	.short	0x010a
        /*06d2*/ 	.byte	0x3f
	.zero		1


	//   ....[32]....
        /*06d4*/ 	.word	0x00004170
        /*06d8*/ 	.word	0x00000007
        /*06dc*/ 	.word	0x00028c50
        /*06e0*/ 	.short	0x010a
        /*06e2*/ 	.byte	0x3f
	.zero		1


	//   ....[33]....
        /*06e4*/ 	.word	0x00004400
        /*06e8*/ 	.word	0x000000ff
        /*06ec*/ 	.word	0x00000000
        /*06f0*/ 	.short	0x0101
        /*06f2*/ 	.byte	0x06
	.zero		1


	//   ....[34]....
        /*06f4*/ 	.word	0x00004550
        /*06f8*/ 	.word	0x000000ff
        /*06fc*/ 	.word	0x00028c30
        /*0700*/ 	.short	0x010a
        /*0702*/ 	.byte	0x15
	.zero		1


	//   ....[35]....
        /*0704*/ 	.word	0x00004590
        /*0708*/ 	.word	0x000000ff
        /*070c*/ 	.word	0x00028c30
        /*0710*/ 	.short	0x010a
        /*0712*/ 	.byte	0x15
	.zero		1


	//   ....[36]....
        /*0714*/ 	.word	0x000049a0
        /*0718*/ 	.word	0x000000ff
        /*071c*/ 	.word	0x00000000
        /*0720*/ 	.short	0x0101
        /*0722*/ 	.byte	0x06
	.zero		1


	//   ....[37]....
        /*0724*/ 	.word	0x00005e80
        /*0728*/ 	.word	0x000000ff
        /*072c*/ 	.word	0x00028c50
        /*0730*/ 	.short	0x010a
        /*0732*/ 	.byte	0x15
	.zero		1


	//   ....[38]....
        /*0734*/ 	.word	0x00005ec0
        /*0738*/ 	.word	0x000000ff
        /*073c*/ 	.word	0x00028c50
        /*0740*/ 	.short	0x010a
        /*0742*/ 	.byte	0x15
	.zero		1


	//   ....[39]....
        /*0744*/ 	.word	0x00006150
        /*0748*/ 	.word	0x000000ff
        /*074c*/ 	.word	0x00000000
        /*0750*/ 	.short	0x0101
        /*0752*/ 	.byte	0x15
	.zero		1


	//   ....[40]....
        /*0754*/ 	.word	0x00008660
        /*0758*/ 	.word	0x000000ff
        /*075c*/ 	.word	0x00000000
        /*0760*/ 	.short	0x0101
        /*0762*/ 	.byte	0x04
	.zero		1


	//   ....[41]....
        /*0764*/ 	.word	0x0000a100
        /*0768*/ 	.word	0x00000013
        /*076c*/ 	.word	0x00028c40
        /*0770*/ 	.short	0x010a
        /*0772*/ 	.byte	0x3f
	.zero		1


	//   ....[42]....
        /*0774*/ 	.word	0x0000a570
        /*0778*/ 	.word	0x00000013
        /*077c*/ 	.word	0x00028c30
        /*0780*/ 	.short	0x0107
        /*0782*/ 	.byte	0x3f
	.zero		1


	//   ....[43]....
        /*0784*/ 	.word	0x0000a630
        /*0788*/ 	.word	0x00000013
        /*078c*/ 	.word	0x00028c30
        /*0790*/ 	.short	0x0101
        /*0792*/ 	.byte	0x3f
	.zero		1


	//   ....[44]....
        /*0794*/ 	.word	0x0000aca0
        /*0798*/ 	.word	0x000000ff
        /*079c*/ 	.word	0x00028c00
        /*07a0*/ 	.short	0x0107
        /*07a2*/ 	.byte	0x27
	.zero		1


	//   ....[45]....
        /*07a4*/ 	.word	0x0000ad00
        /*07a8*/ 	.word	0x000000ff
        /*07ac*/ 	.word	0x00028c00
        /*07b0*/ 	.short	0x0101
        /*07b2*/ 	.byte	0x27
	.zero		1


	//   ....[46]....
        /*07b4*/ 	.word	0x0000ad20
        /*07b8*/ 	.word	0x000000ff
        /*07bc*/ 	.word	0x00028c20
        /*07c0*/ 	.short	0x010a
        /*07c2*/ 	.byte	0x27
	.zero		1


	//   ....[47]....
        /*07c4*/ 	.word	0x0000adb0
        /*07c8*/ 	.word	0x00000013
        /*07cc*/ 	.word	0x00028c60
        /*07d0*/ 	.short	0x010a
        /*07d2*/ 	.byte	0x3f
	.zero		1


	//   ....[48]....
        /*07d4*/ 	.word	0x0000b7e0
        /*07d8*/ 	.word	0x00000013
        /*07dc*/ 	.word	0x00028c50
        /*07e0*/ 	.short	0x0107
        /*07e2*/ 	.byte	0x3f
	.zero		1


	//   ....[49]....
        /*07e4*/ 	.word	0x0000b8c0
        /*07e8*/ 	.word	0x00000013
        /*07ec*/ 	.word	0x00028c50
        /*07f0*/ 	.short	0x0101
        /*07f2*/ 	.byte	0x3f
	.zero		1


	//   ....[50]....
        /*07f4*/ 	.word	0x0000bb60
        /*07f8*/ 	.word	0x00000009
        /*07fc*/ 	.word	0x00028c40
        /*0800*/ 	.short	0x010a
        /*0802*/ 	.byte	0x3f
	.zero		1


	//   ....[51]....
        /*0804*/ 	.word	0x0000be90
        /*0808*/ 	.word	0x00000009
        /*080c*/ 	.word	0x00028c30
        /*0810*/ 	.short	0x0107
        /*0812*/ 	.byte	0x3f
	.zero		1


	//   ....[52]....
        /*0814*/ 	.word	0x0000bf50
        /*0818*/ 	.word	0x00000009
        /*081c*/ 	.word	0x00028c30
        /*0820*/ 	.short	0x0101
        /*0822*/ 	.byte	0x3f
	.zero		1


	//   ....[53]....
        /*0824*/ 	.word	0x0000bf80
        /*0828*/ 	.word	0x00000009
        /*082c*/ 	.word	0x00028c60
        /*0830*/ 	.short	0x010a
        /*0832*/ 	.byte	0x3f
	.zero		1


	//   ....[54]....
        /*0834*/ 	.word	0x0000c590
        /*0838*/ 	.word	0x00000009
        /*083c*/ 	.word	0x00028c50
        /*0840*/ 	.short	0x0107
        /*0842*/ 	.byte	0x3f
	.zero		1


	//   ....[55]....
        /*0844*/ 	.word	0x0000c670
        /*0848*/ 	.word	0x00000009
        /*084c*/ 	.word	0x00028c50
        /*0850*/ 	.short	0x0101
        /*0852*/ 	.byte	0x3f
	.zero		1


	//   ....[56]....
        /*0854*/ 	.word	0x0000c7f0
        /*0858*/ 	.word	0x00000004
        /*085c*/ 	.word	0x00028c20
        /*0860*/ 	.short	0x010a
        /*0862*/ 	.byte	0x3f
	.zero		1


	//   ....[57]....
        /*0864*/ 	.word	0x0000c970
        /*0868*/ 	.word	0x00000005
        /*086c*/ 	.word	0x00028c40
        /*0870*/ 	.short	0x010a
        /*0872*/ 	.byte	0x3f
	.zero		1


	//   ....[58]....
        /*0874*/ 	.word	0x0000ca10
        /*0878*/ 	.word	0x00000011
        /*087c*/ 	.word	0x00028c40
        /*0880*/ 	.short	0x010a
        /*0882*/ 	.byte	0x3f
	.zero		1


	//   ....[59]....
        /*0884*/ 	.word	0x0000ca50
        /*0888*/ 	.word	0x00000005
        /*088c*/ 	.word	0x00028c60
        /*0890*/ 	.short	0x010a
        /*0892*/ 	.byte	0x3f
	.zero		1


	//   ....[60]....
        /*0894*/ 	.word	0x0000ca90
        /*0898*/ 	.word	0x00000011
        /*089c*/ 	.word	0x00028c60
        /*08a0*/ 	.short	0x010a
        /*08a2*/ 	.byte	0x3f
	.zero		1


	//   ....[61]....
        /*08a4*/ 	.word	0x0000cb00
        /*08a8*/ 	.word	0x00000003
        /*08ac*/ 	.word	0x00028c50
        /*08b0*/ 	.short	0x010a
        /*08b2*/ 	.byte	0x3f
	.zero		1


	//   ....[62]....
        /*08b4*/ 	.word	0x0000cb60
        /*08b8*/ 	.word	0x00000004
        /*08bc*/ 	.word	0x00028c50
        /*08c0*/ 	.short	0x010a
        /*08c2*/ 	.byte	0x3f
	.zero		1


	//   ....[63]....
        /*08c4*/ 	.word	0x0000cbc0
        /*08c8*/ 	.word	0x00000003
        /*08cc*/ 	.word	0x00028c00
        /*08d0*/ 	.short	0x010a
        /*08d2*/ 	.byte	0x3f
	.zero		1


	//   ....[64]....
        /*08d4*/ 	.word	0x0000cc10
        /*08d8*/ 	.word	0x00000007
        /*08dc*/ 	.word	0x00028c30
        /*08e0*/ 	.short	0x010a
        /*08e2*/ 	.byte	0x3f
	.zero		1


	//   ....[65]....
        /*08e4*/ 	.word	0x0000cc60
        /*08e8*/ 	.word	0x00000007
        /*08ec*/ 	.word	0x00028c50
        /*08f0*/ 	.short	0x010a
        /*08f2*/ 	.byte	0x3f
	.zero		1


	//   ....[66]....
        /*08f4*/ 	.word	0x0000ccc0
        /*08f8*/ 	.word	0x00000004
        /*08fc*/ 	.word	0x00028c30
        /*0900*/ 	.short	0x010a
        /*0902*/ 	.byte	0x3f
	.zero		1


	//   ....[67]....
        /*0904*/ 	.word	0x0000cd20
        /*0908*/ 	.word	0x00000008
        /*090c*/ 	.word	0x00028c50
        /*0910*/ 	.short	0x010a
        /*0912*/ 	.byte	0x3f
	.zero		1


	//   ....[68]....
        /*0914*/ 	.word	0x0000ce40
        /*0918*/ 	.word	0x00000013
        /*091c*/ 	.word	0x00028c40
        /*0920*/ 	.short	0x010a
        /*0922*/ 	.byte	0x3f
	.zero		1


	//   ....[69]....
        /*0924*/ 	.word	0x0000d7d0
        /*0928*/ 	.word	0x00000003
        /*092c*/ 	.word	0x00028c20
        /*0930*/ 	.short	0x010a
        /*0932*/ 	.byte	0x3f
	.zero		1


	//   ....[70]....
        /*0934*/ 	.word	0x0000d820
        /*0938*/ 	.word	0x00000013
        /*093c*/ 	.word	0x00028c60
        /*0940*/ 	.short	0x010a
        /*0942*/ 	.byte	0x3f
	.zero		1


	//   ....[71]....
        /*0944*/ 	.word	0x0000e0d0
        /*0948*/ 	.word	0x00000009
        /*094c*/ 	.word	0x00028c40
        /*0950*/ 	.short	0x010a
        /*0952*/ 	.byte	0x3f
	.zero		1


	//   ....[72]....
        /*0954*/ 	.word	0x0000e570
        /*0958*/ 	.word	0x00000009
        /*095c*/ 	.word	0x00028c60
        /*0960*/ 	.short	0x010a
        /*0962*/ 	.byte	0x3f
	.zero		1


	//   ....[73]....
        /*0964*/ 	.word	0x0000ecc0
        /*0968*/ 	.word	0x00000004
        /*096c*/ 	.word	0x00028c20
        /*0970*/ 	.short	0x010a
        /*0972*/ 	.byte	0x3f
	.zero		1


	//   ....[74]....
        /*0974*/ 	.word	0x0000ee60
        /*0978*/ 	.word	0x00000005
        /*097c*/ 	.word	0x00028c40
        /*0980*/ 	.short	0x010a
        /*0982*/ 	.byte	0x3f
	.zero		1


	//   ....[75]....
        /*0984*/ 	.word	0x0000eeb0
        /*0988*/ 	.word	0x00000011
        /*098c*/ 	.word	0x00028c40
        /*0990*/ 	.short	0x010a
        /*0992*/ 	.byte	0x3f
	.zero		1


	//   ....[76]....
        /*0994*/ 	.word	0x0000ef00
        /*0998*/ 	.word	0x00000005
        /*099c*/ 	.word	0x00028c60
        /*09a0*/ 	.short	0x010a
        /*09a2*/ 	.byte	0x3f
	.zero		1


	//----- nvinfo : EIATTR_NUM_MBARRIERS
	.align		4
.L_150:
        /*09a4*/ 	.byte	0x03, 0x38
        /*09a6*/ 	.short	0x0016


	//----- nvinfo : EIATTR_EXIT_INSTR_OFFSETS
	.align		4
        /*09a8*/ 	.byte	0x04, 0x1c
        /*09aa*/ 	.short	(.L_152 - .L_151)


	//   ....[0]....
.L_151:
        /*09ac*/ 	.word	0x00000920


	//   ....[1]....
        /*09b0*/ 	.word	0x00008b20


	//   ....[2]....
        /*09b4*/ 	.word	0x0000cae0


	//----- nvinfo : EIATTR_MAX_THREADS
	.align		4
.L_152:
        /*09b8*/ 	.byte	0x04, 0x05
        /*09ba*/ 	.short	(.L_154 - .L_153)
.L_153:
        /*09bc*/ 	.word	0x00000180
        /*09c0*/ 	.word	0x00000001
        /*09c4*/ 	.word	0x00000001


	//----- nvinfo : EIATTR_CRS_STACK_SIZE
	.align		4
.L_154:
        /*09c8*/ 	.byte	0x04, 0x1e
        /*09ca*/ 	.short	(.L_156 - .L_155)
.L_155:
        /*09cc*/ 	.word	0x00000000


	//----- nvinfo : EIATTR_CBANK_PARAM_SIZE
	.align		4
.L_156:
        /*09d0*/ 	.byte	0x03, 0x19
        /*09d2*/ 	.short	0x0a70


	//----- nvinfo : EIATTR_PARAM_CBANK
	.align		4
        /*09d4*/ 	.byte	0x04, 0x0a
        /*09d6*/ 	.short	(.L_158 - .L_157)
	.align		4
.L_157:
        /*09d8*/ 	.word	index@(.nv.constant0._ZN7cutlass13device_kernelIN5flash11enable_sm90INS1_16FlashAttnFwdSm90INS1_25CollectiveMainloopFwdSm90ILi2EN4cute5tupleIJNS5_1CILi1EEES8_S8_EEENS6_IJNS7_ILi64EEESA_SA_EEELi512ENS_6half_tEfNS_4arch4Sm90ELb0ELb0ELb1ELb0ELb1ELb0ELb0ELb0ELb0ELb1ELb0ELb0EEENS1_21CollectiveEpilogueFwdINS6_IJSA_NS7_ILi512EEESA_EEES9_SC_SE_Li256ELb0ELb1ELb0ELb0EEENS1_29StaticPersistentTileSchedulerILb0EEEEEEEEEvNT_6ParamsE)
        /*09dc*/ 	.short	0x0210
        /*09de*/ 	.short	0x0a70


	//----- nvinfo : EIATTR_SW_WAR
	.align		4
.L_158:
        /*09e0*/ 	.byte	0x04, 0x36
        /*09e2*/ 	.short	(.L_160 - .L_159)
.L_159:
        /*09e4*/ 	.word	0x00000008
.L_160:


//--------------------- .nv.info._ZN7cutlass13device_kernelIN5flash11enable_sm90INS1_16FlashAttnFwdSm90INS1_25CollectiveMainloopFwdSm90ILi2EN4cute5tupleIJNS5_1CILi1EEES8_S8_EEENS6_IJNS7_ILi64EEESA_SA_EEELi512ENS_6half_tEfNS_4arch4Sm90ELb0ELb0ELb1ELb0ELb1ELb0ELb1ELb0ELb0ELb1ELb0ELb0EEENS1_21CollectiveEpilogueFwdINS6_IJSA_NS7_ILi512EEESA_EEES9_SC_SE_Li256ELb0ELb1ELb0ELb0EEENS1_29StaticPersistentTileSchedulerILb0EEEEEEEEEvNT_6ParamsE --------------------------
	.section	.nv.info._ZN7cutlass13device_kernelIN5flash11enable_sm90INS1_16FlashAttnFwdSm90INS1_25CollectiveMainloopFwdSm90ILi2EN4cute5tupleIJNS5_1CILi1EEES8_S8_EEENS6_IJNS7_ILi64EEESA_SA_EEELi512ENS_6half_tEfNS_4arch4Sm90ELb0ELb0ELb1ELb0ELb1ELb0ELb1ELb0ELb0ELb1ELb0ELb0EEENS1_21CollectiveEpilogueFwdINS6_IJSA_NS7_ILi512EEESA_EEES9_SC_SE_Li256ELb0ELb1ELb0ELb0EEENS1_29StaticPersistentTileSchedulerILb0EEEEEEEEEvNT_6ParamsE,"",@"SHT_CUDA_INFO"
	.sectionflags	@""
	.align	4


	//----- nvinfo : EIATTR_CUDA_API_VERSION
	.align		4
        /*0000*/ 	.byte	0x04, 0x37
        /*0002*/ 	.short	(.L_162 - .L_161)
.L_161:
        /*0004*/ 	.word	0x00000082


	//----- nvinfo : EIATTR_KPARAM_INFO
	.align		4
.L_162:
        /*0008*/ 	.byte	0x04, 0x17
        /*000a*/ 	.short	(.L_164 - .L_163)
.L_163:
        /*000c*/ 	.word	0x00000000
        /*0010*/ 	.short	0x0000
        /*0012*/ 	.short	0x0070
        /*0014*/ 	.byte	0x00, 0xf0, 0x01, 0x2c


	//----- nvinfo : EIATTR_SPARSE_MMA_MASK
	.align		4
.L_164:
        /*0018*/ 	.byte	0x03, 0x50
        /*001a*/ 	.short	0x0000


	//----- nvinfo : EIATTR_MAXREG_COUNT
	.align		4
        /*001c*/ 	.byte	0x03, 0x1b
        /*001e*/ 	.short	0x00a8


	//----- nvinfo : EIATTR_NUM_BARRIERS
	.align		4
        /*0020*/ 	.byte	0x02, 0x4c
        /*0022*/ 	.byte	0x10
	.zero		1


	//----- nvinfo : EIATTR_EXTERNS
	.align		4
        /*0024*/ 	.byte	0x04, 0x0f
        /*0026*/ 	.short	(.L_166 - .L_165)


	//   ....[0]....
	.align		4
.L_165:
        /*0028*/ 	.word	index@(__assertfail)


	//----- nvinfo : EIATTR_ANNOTATIONS
	.align		4
.L_166:
        /*002c*/ 	.byte	0x04, 0x55
        /*002e*/ 	.short	(.L_168 - .L_167)


	//   ....[0]....
.L_167:
        /* <DEDUP_REMOVED lines=17> */


	//----- nvinfo : EIATTR_MERCURY_ISA_VERSION
	.align		4
.L_168:
        /*0128*/ 	.byte	0x03, 0x5f
        /*012a*/ 	.short	0x0101


	//----- nvinfo : EIATTR_INT_WARP_WIDE_INSTR_OFFSETS
	.align		4
        /*012c*/ 	.byte	0x04, 0x31
        /*012e*/ 	.short	(.L_170 - .L_169)


	//   ....[0]....
.L_169:
        /*0130*/ 	.word	0x000000d0


	//   ....[1]....
        /*0134*/ 	.word	0x000000e0


	//   ....[2]....
        /*0138*/ 	.word	0x000000f0


	//   ....[3]....
        /*013c*/ 	.word	0x00000190


	//----- nvinfo : EIATTR_COOP_GROUP_MASK_REGIDS
	.align		4
.L_170:
        /*0140*/ 	.byte	0x04, 0x29
        /*0142*/ 	.short	(.L_172 - .L_171)


	//   ....[0]....
.L_171:
        /*0144*/ 	.word	0xffffffff


	//   ....[1]....
        /*0148*/ 	.word	0xffffffff


	//   ....[2]....
        /*014c*/ 	.word	0xffffffff


	//   ....[3]....
        /*0150*/ 	.word	0xffffffff


	//   ....[4]....
        /*0154*/ 	.word	0xffffffff


	//   ....[5]....
        /*0158*/ 	.word	0xffffffff


	//   ....[6]....
        /*015c*/ 	.word	0xffffffff


	//   ....[7]....
        /*0160*/ 	.word	0xffffffff


	//   ....[8]....
        /*0164*/ 	.word	0xffffffff


	//   ....[9]....
        /*0168*/ 	.word	0xffffffff


	//   ....[10]....
        /*016c*/ 	.word	0xffffffff


	//   ....[11]....
        /*0170*/ 	.word	0xffffffff


	//   ....[12]....
        /*0174*/ 	.word	0xffffffff


	//   ....[13]....
        /*0178*/ 	.word	0xffffffff


	//   ....[14]....
        /*017c*/ 	.word	0xffffffff


	//   ....[15]....
        /*0180*/ 	.word	0xffffffff


	//   ....[16]....
        /*0184*/ 	.word	0xffffffff


	//   ....[17]....
        /*0188*/ 	.word	0xffffffff


	//   ....[18]....
        /*018c*/ 	.word	0xffffffff


	//   ....[19]....
        /*0190*/ 	.word	0xffffffff


	//   ....[20]....
        /*0194*/ 	.word	0xffffffff


	//   ....[21]....
        /*0198*/ 	.word	0xffffffff


	//   ....[22]....
        /*019c*/ 	.word	0xffffffff


	//   ....[23]....
        /*01a0*/ 	.word	0xffffffff


	//   ....[24]....
        /*01a4*/ 	.word	0xffffffff


	//   ....[25]....
        /*01a8*/ 	.word	0xffffffff


	//   ....[26]....
        /*01ac*/ 	.word	0xffffffff


	//   ....[27]....
        /*01b0*/ 	.word	0xffffffff


	//   ....[28]....
        /*01b4*/ 	.word	0xffffffff


	//   ....[29]....
        /*01b8*/ 	.word	0xffffffff


	//   ....[30]....
        /*01bc*/ 	.word	0xffffffff


	//   ....[31]....
        /*01c0*/ 	.word	0xffffffff


	//   ....[32]....
        /*01c4*/ 	.word	0xffffffff


	//   ....[33]....
        /*01c8*/ 	.word	0xffffffff


	//   ....[34]....
        /*01cc*/ 	.word	0xffffffff


	//   ....[35]....
        /*01d0*/ 	.word	0xffffffff


	//   ....[36]....
        /*01d4*/ 	.word	0xffffffff


	//   ....[37]....
        /*01d8*/ 	.word	0xffffffff


	//   ....[38]....
        /*01dc*/ 	.word	0xffffffff


	//   ....[39]....
        /*01e0*/ 	.word	0xffffffff


	//   ....[40]....
        /*01e4*/ 	.word	0xffffffff


	//   ....[41]....
        /*01e8*/ 	.word	0xffffffff


	//   ....[42]....
        /*01ec*/ 	.word	0xffffffff


	//   ....[43]....
        /*01f0*/ 	.word	0xffffffff


	//   ....[44]....
        /*01f4*/ 	.word	0xffffffff


	//   ....[45]....
        /*01f8*/ 	.word	0xffffffff


	//   ....[46]....
        /*01fc*/ 	.word	0xffffffff


	//   ....[47]....
        /*0200*/ 	.word	0xffffffff


	//   ....[48]....
        /*0204*/ 	.word	0xffffffff


	//   ....[49]....
        /*0208*/ 	.word	0xffffffff


	//   ....[50]....
        /*020c*/ 	.word	0xffffffff


	//   ....[51]....
        /*0210*/ 	.word	0xffffffff


	//   ....[52]....
        /*0214*/ 	.word	0xffffffff


	//   ....[53]....
        /*0218*/ 	.word	0xffffffff


	//   ....[54]....
        /*021c*/ 	.word	0xffffffff


	//   ....[55]....
        /*0220*/ 	.word	0xffffffff


	//   ....[56]....
        /*0224*/ 	.word	0xffffffff


	//   ....[57]....
        /*0228*/ 	.word	0xffffffff


	//   ....[58]....
        /*022c*/ 	.word	0xffffffff


	//   ....[59]....
        /*0230*/ 	.word	0xffffffff


	//   ....[60]....
        /*0234*/ 	.word	0xffffffff


	//   ....[61]....
        /*0238*/ 	.word	0xffffffff


	//   ....[62]....
        /*023c*/ 	.word	0xffffffff


	//   ....[63]....
        /*0240*/ 	.word	0xffffffff


	//   ....[64]....
        /*0244*/ 	.word	0xffffffff


	//   ....[65]....
        /*0248*/ 	.word	0xffffffff


	//   ....[66]....
        /*024c*/ 	.word	0xffffffff


	//   ....[67]....
        /*0250*/ 	.word	0xffffffff


	//   ....[68]....
        /*0254*/ 	.word	0xffffffff


	//   ....[69]....
        /*0258*/ 	.word	0xffffffff


	//   ....[70]....
        /*025c*/ 	.word	0xffffffff


	//   ....[71]....
        /*0260*/ 	.word	0xffffffff


	//   ....[72]....
        /*0264*/ 	.word	0xffffffff


	//   ....[73]....
        /*0268*/ 	.word	0xffffffff


	//   ....[74]....
        /*026c*/ 	.word	0xffffffff


	//   ....[75]....
        /*0270*/ 	.word	0xffffffff


	//   ....[76]....
        /*0274*/ 	.word	0xffffffff


	//   ....[77]....
        /*0278*/ 	.word	0xffffffff


	//   ....[78]....
        /*027c*/ 	.word	0xffffffff


	//   ....[79]....
        /*0280*/ 	.word	0xffffffff


	//   ....[80]....
        /*0284*/ 	.word	0xffffffff


	//   ....[81]....
        /*0288*/ 	.word	0xffffffff


	//   ....[82]....
        /*028c*/ 	.word	0x0500000f


	//   ....[83]....
        /*0290*/ 	.word	0x0500000f


	//   ....[84]....
        /*0294*/ 	.word	0x0500000f


	//   ....[85]....
        /*0298*/ 	.word	0x0500000f


	//   ....[86]....
        /*029c*/ 	.word	0x0500000f


	//   ....[87]....
        /*02a0*/ 	.word	0x0500000f


	//   ....[88]....
        /*02a4*/ 	.word	0x0500000f


	//   ....[89]....
        /*02a8*/ 	.word	0x0500000f


	//   ....[90]....
        /*02ac*/ 	.word	0x0500000f


	//   ....[91]....
        /*02b0*/ 	.word	0x0500000f


	//   ....[92]....
        /*02b4*/ 	.word	0x0500000f


	//   ....[93]....
        /*02b8*/ 	.word	0x0500000f


	//   ....[94]....
        /*02bc*/ 	.word	0x0500000f


	//   ....[95]....
        /*02c0*/ 	.word	0x0500000f


	//   ....[96]....
        /*02c4*/ 	.word	0x0500000f


	//   ....[97]....
        /*02c8*/ 	.word	0x0500000f


	//   ....[98]....
        /*02cc*/ 	.word	0x0500000f


	//   ....[99]....
        /*02d0*/ 	.word	0x0500000f


	//   ....[100]....
        /*02d4*/ 	.word	0x0500000f


	//   ....[101]....
        /*02d8*/ 	.word	0x0500000f


	//   ....[102]....
        /*02dc*/ 	.word	0x0500000f


	//   ....[103]....
        /*02e0*/ 	.word	0x0500000f


	//   ....[104]....
        /*02e4*/ 	.word	0x0500000f


	//   ....[105]....
        /*02e8*/ 	.word	0x0500000f


	//   ....[106]....
        /*02ec*/ 	.word	0x0500000f


	//   ....[107]....
        /*02f0*/ 	.word	0x0500000f


	//   ....[108]....
        /*02f4*/ 	.word	0x0500000f


	//   ....[109]....
        /*02f8*/ 	.word	0x0500000f


	//   ....[110]....
        /*02fc*/ 	.word	0x0500000f


	//   ....[111]....
        /*0300*/ 	.word	0x0500000f


	//   ....[112]....
        /*0304*/ 	.word	0x0500000f


	//   ....[113]....
        /*0308*/ 	.word	0x0500000f


	//   ....[114]....
        /*030c*/ 	.word	0x0500000f


	//   ....[115]....
        /*0310*/ 	.word	0x0500000f


	//   ....[116]....
        /*0314*/ 	.word	0x0500000f


	//   ....[117]....
        /*0318*/ 	.word	0x0500000f


	//   ....[118]....
        /*031c*/ 	.word	0x0500000f


	//   ....[119]....
        /*0320*/ 	.word	0x0500000f


	//   ....[120]....
        /*0324*/ 	.word	0x0500000f


	//   ....[121]....
        /*0328*/ 	.word	0x0500000f


	//   ....[122]....
        /*032c*/ 	.word	0x0500000f


	//   ....[123]....
        /*0330*/ 	.word	0x0500000f


	//   ....[124]....
        /*0334*/ 	.word	0x0500000f


	//   ....[125]....
        /*0338*/ 	.word	0x0500000f


	//   ....[126]....
        /*033c*/ 	.word	0x0500000f


	//   ....[127]....
        /*0340*/ 	.word	0x0500000f


	//   ....[128]....
        /*0344*/ 	.word	0x0500000f


	//   ....[129]....
        /*0348*/ 	.word	0x0500000f


	//   ....[130]....
        /*034c*/ 	.word	0x0500000f


	//   ....[131]....
        /*0350*/ 	.word	0x0500000f


	//----- nvinfo : EIATTR_COOP_GROUP_INSTR_OFFSETS
	.align		4
.L_172:
        /*0354*/ 	.byte	0x04, 0x28
        /*0356*/ 	.short	(.L_174 - .L_173)


	//   ....[0]....
.L_173:
        /*0358*/ 	.word	0x00000080


	//   ....[1]....
        /*035c*/ 	.word	0x00000090


	//   ....[2]....
        /*0360*/ 	.word	0x000002c0


	//   ....[3]....
        /*0364*/ 	.word	0x00000420


	//   ....[4]....
        /*0368*/ 	.word	0x00000540


	//   ....[5]....
        /*036c*/ 	.word	0x000006a0


	//   ....[6]....
        /*0370*/ 	.word	0x000010b0


	//   ....[7]....
        /*0374*/ 	.word	0x00002810


	//   ....[8]....
        /*0378*/ 	.word	0x00002fb0


	//   ....[9]....
        /*037c*/ 	.word	0x00004780


	//   ....[10]....
        /*0380*/ 	.word	0x00004800


	//   ....[11]....
        /*0384*/ 	.word	0x00004a70


	//   ....[12]....
        /*0388*/ 	.word	0x00004b00


	//   ....[13]....
        /*038c*/ 	.word	0x000052e0


	//   ....[14]....
        /*0390*/ 	.word	0x00005890


	//   ....[15]....
        /*0394*/ 	.word	0x00006d40


	//   ....[16]....
        /*0398*/ 	.word	0x00006df0


	//   ....[17]....
        /*039c*/ 	.word	0x000070e0


	//   ....[18]....
        /*03a0*/ 	.word	0x000072a0


	//   ....[19]....
        /*03a4*/ 	.word	0x000081a0


	//   ....[20]....
        /*03a8*/ 	.word	0x00008250


	//   ....[21]....
        /*03ac*/ 	.word	0x00008280


	//   ....[22]....
        /*03b0*/ 	.word	0x00008340


	//   ....[23]....
        /*03b4*/ 	.word	0x00008360


	//   ....[24]....
        /*03b8*/ 	.word	0x000093b0


	//   ....[25]....
        /*03bc*/ 	.word	0x0000a020


	//   ....[26]....
        /*03c0*/ 	.word	0x0000a060


	//   ....[27]....
        /*03c4*/ 	.word	0x0000a080


	//   ....[28]....
        /*03c8*/ 	.word	0x0000a0a0


	//   ....[29]....
        /*03cc*/ 	.word	0x0000a6d0


	//   ....[30]....
        /*03d0*/ 	.word	0x0000a6f0


	//   ....[31]....
        /*03d4*/ 	.word	0x0000a930


	//   ....[32]....
        /*03d8*/ 	.word	0x0000a960


	//   ....[33]....
        /*03dc*/ 	.word	0x0000c640


	//   ....[34]....
        /*03e0*/ 	.word	0x0000c670


	//   ....[35]....
        /*03e4*/ 	.word	0x0000c710


	//   ....[36]....
        /*03e8*/ 	.word	0x0000c730


	//   ....[37]....
        /*03ec*/ 	.word	0x0000c7a0


	//   ....[38]....
        /*03f0*/ 	.word	0x0000c7c0


	//   ....[39]....
        /*03f4*/ 	.word	0x0000c7d0


	//   ....[40]....
        /*03f8*/ 	.word	0x0000c7e0


	//   ....[41]....
        /*03fc*/ 	.word	0x0000ce80


	//   ....[42]....
        /*0400*/ 	.word	0x0000ceb0


	//   ....[43]....
        /*0404*/ 	.word	0x0000cf70


	//   ....[44]....
        /*0408*/ 	.word	0x0000cf80


	//   ....[45]....
        /*040c*/ 	.word	0x0000d010


	//   ....[46]....
        /*0410*/ 	.word	0x0000d020


	//   ....[47]....
        /*0414*/ 	.word	0x0000d040


	//   ....[48]....
        /*0418*/ 	.word	0x0000d080


	//   ....[49]....
        /*041c*/ 	.word	0x0000d5e0


	//   ....[50]....
        /*0420*/ 	.word	0x0000d610


	//   ....[51]....
        /*0424*/ 	.word	0x0000d620


	//   ....[52]....
        /*0428*/ 	.word	0x0000d640


	//   ....[53]....
        /*042c*/ 	.word	0x0000d7b0


	//   ....[54]....
        /*0430*/ 	.word	0x0000d7f0


	//   ....[55]....
        /*0434*/ 	.word	0x0000d810


	//   ....[56]....
        /*0438*/ 	.word	0x0000d8e0


	//   ....[57]....
        /*043c*/ 	.word	0x0000de00


	//   ....[58]....
        /*0440*/ 	.word	0x0000de30


	//   ....[59]....
        /*0444*/ 	.word	0x0000de60


	//   ....[60]....
        /*0448*/ 	.word	0x0000df20


	//   ....[61]....
        /*044c*/ 	.word	0x0000df60


	//   ....[62]....
        /*0450*/ 	.word	0x0000df80


	//   ....[63]....
        /*0454*/ 	.word	0x0000dfa0


	//   ....[64]....
        /*0458*/ 	.word	0x0000e330


	//   ....[65]....
        /*045c*/ 	.word	0x0000eb90


	//   ....[66]....
        /*0460*/ 	.word	0x0000ebb0


	//   ....[67]....
        /*0464*/ 	.word	0x0000ec00


	//   ....[68]....
        /*0468*/ 	.word	0x0000ec10


	//   ....[69]....
        /*046c*/ 	.word	0x0000ec50


	//   ....[70]....
        /*0470*/ 	.word	0x0000ec60


	//   ....[71]....
        /*0474*/ 	.word	0x0000ec70


	//   ....[72]....
        /*0478*/ 	.word	0x0000ecb0


	//   ....[73]....
        /*047c*/ 	.word	0x0000efe0


	//   ....[74]....
        /*0480*/ 	.word	0x0000f010


	//   ....[75]....
        /*0484*/ 	.word	0x0000f040


	//   ....[76]....
        /*0488*/ 	.word	0x0000f080


	//   ....[77]....
        /*048c*/ 	.word	0x0000f0a0


	//   ....[78]....
        /*0490*/ 	.word	0x0000f160


	//   ....[79]....
        /*0494*/ 	.word	0x0000f180


	//   ....[80]....
        /*0498*/ 	.word	0x0000f200


	//   ....[81]....
        /*049c*/ 	.word	0x0000f740


	//   ....[82]....
        /*04a0*/ 	.word	0x0000fc60


	//   ....[83]....
        /*04a4*/ 	.word	0x0000fd50


	//   ....[84]....
        /*04a8*/ 	.word	0x0000fdf0


	//   ....[85]....
        /*04ac*/ 	.word	0x0000fe60


	//   ....[86]....
        /*04b0*/ 	.word	0x0000ff50


	//   ....[87]....
        /*04b4*/ 	.word	0x0000ffc0


	//   ....[88]....
        /*04b8*/ 	.word	0x000100b0


	//   ....[89]....
        /*04bc*/ 	.word	0x00010120


	//   ....[90]....
        /*04c0*/ 	.word	0x000101c0


	//   ....[91]....
        /*04c4*/ 	.word	0x000102b0


	//   ....[92]....
        /*04c8*/ 	.word	0x00010330


	//   ....[93]....
        /*04cc*/ 	.word	0x00010390


	//   ....[94]....
        /*04d0*/ 	.word	0x00010480


	//   ....[95]....
        /*04d4*/ 	.word	0x00010500


	//   ....[96]....
        /*04d8*/ 	.word	0x000105e0


	//   ....[97]....
        /*04dc*/ 	.word	0x00010650


	//   ....[98]....
        /*04e0*/ 	.word	0x00010710


	//   ....[99]....
        /*04e4*/ 	.word	0x000107b0


	//   ....[100]....
        /*04e8*/ 	.word	0x00010860


	//   ....[101]....
        /*04ec*/ 	.word	0x000109a0


	//   ....[102]....
        /*04f0*/ 	.word	0x00010a90


	//   ....[103]....
        /*04f4*/ 	.word	0x00010c40


	//   ....[104]....
        /*04f8*/ 	.word	0x00010c90


	//   ....[105]....
        /*04fc*/ 	.word	0x00010da0


	//   ....[106]....
        /*0500*/ 	.word	0x00010e80


	//   ....[107]....
        /*0504*/ 	.word	0x00011000


	//   ....[108]....
        /*0508*/ 	.word	0x000110f0


	//   ....[109]....
        /*050c*/ 	.word	0x00011250


	//   ....[110]....
        /*0510*/ 	.word	0x00011390


	//   ....[111]....
        /*0514*/ 	.word	0x000114a0


	//   ....[112]....
        /*0518*/ 	.word	0x000115e0


	//   ....[113]....
        /*051c*/ 	.word	0x000116e0


	//   ....[114]....
        /*0520*/ 	.word	0x000117b0


	//   ....[115]....
        /*0524*/ 	.word	0x00011890


	//   ....[116]....
        /*0528*/ 	.word	0x00011930


	//   ....[117]....
        /*052c*/ 	.word	0x00011990


	//   ....[118]....
        /*0530*/ 	.word	0x00011a40


	//   ....[119]....
        /*0534*/ 	.word	0x00011aa0


	//   ....[120]....
        /*0538*/ 	.word	0x00011b50


	//   ....[121]....
        /*053c*/ 	.word	0x00011bb0


	//   ....[122]....
        /*0540*/ 	.word	0x00011c60


	//   ....[123]....
        /*0544*/ 	.word	0x00011d50


	//   ....[124]....
        /*0548*/ 	.word	0x00011e20


	//   ....[125]....
        /*054c*/ 	.word	0x00011ef0


	//   ....[126]....
        /*0550*/ 	.word	0x00012000


	//   ....[127]....
        /*0554*/ 	.word	0x00012120


	//   ....[128]....
        /*0558*/ 	.word	0x00012200


	//   ....[129]....
        /*055c*/ 	.word	0x00012300


	//   ....[130]....
        /*0560*/ 	.word	0x000123d0


	//   ....[131]....
        /*0564*/ 	.word	0x000124e0


	//----- nvinfo : EIATTR_REG_RECONFIG
	.align		4
.L_174:
        /*0568*/ 	.byte	0x01, 0x54
	.zero		2


	//----- nvinfo : EIATTR_SYSCALL_OFFSETS
	.align		4
        /*056c*/ 	.byte	0x04, 0x46
        /*056e*/ 	.short	(.L_176 - .L_175)


	//   ....[0]....
.L_175:
        /*0570*/ 	.word	0x00002a10


	//   ....[1]....
        /*0574*/ 	.word	0x0000bee0


	//   ....[2]....
        /*0578*/ 	.word	0x0000c020


	//   ....[3]....
        /*057c*/ 	.word	0x0000c110


	//   ....[4]....
        /*0580*/ 	.word	0x0000cb20


	//   ....[5]....
        /*0584*/ 	.word	0x0000d2c0


	//----- nvinfo : EIATTR_MBARRIER_INSTR_OFFSETS
	.align		4
.L_176:
        /*0588*/ 	.byte	0x04, 0x39
        /*058a*/ 	.short	(.L_178 - .L_177)


	//   ....[0]....
.L_177:
        /*058c*/ 	.word	0x000001a0
        /*0590*/ 	.word	0x000000ff
        /*0594*/ 	.word	0x00038800
        /*0598*/ 	.short	0x0100
        /*059a*/ 	.byte	0x08
	.zero		1


	//   ....[1]....
        /*059c*/ 	.word	0x000001b0
        /*05a0*/ 	.word	0x000000ff
        /*05a4*/ 	.word	0x00038810
        /*05a8*/ 	.short	0x0100
        /*05aa*/ 	.byte	0x08
	.zero		1


	//   ....[2]....
        /*05ac*/ 	.word	0x000001c0
        /*05b0*/ 	.word	0x000000ff
        /*05b4*/ 	.word	0x00038820
        /*05b8*/ 	.short	0x0100
        /*05ba*/ 	.byte	0x08
	.zero		1


	//   ....[3]....
        /*05bc*/ 	.word	0x00000270
        /*05c0*/ 	.word	0x000000ff
        /*05c4*/ 	.word	0x00038830
        /*05c8*/ 	.short	0x0100
        /*05ca*/ 	.byte	0x06
	.zero		1


	//   ....[4]....
        /*05cc*/ 	.word	0x00000280
        /*05d0*/ 	.word	0x000000ff
        /*05d4*/ 	.word	0x00038840
        /*05d8*/ 	.short	0x0100
        /*05da*/ 	.byte	0x06
	.zero		1


	//   ....[5]....
        /*05dc*/ 	.word	0x00000290
        /*05e0*/ 	.word	0x000000ff
        /*05e4*/ 	.word	0x00038838
        /*05e8*/ 	.short	0x0100
        /*05ea*/ 	.byte	0x06
	.zero		1


	//   ....[6]....
        /*05ec*/ 	.word	0x000002a0
        /*05f0*/ 	.word	0x000000ff
        /*05f4*/ 	.word	0x00038848
        /*05f8*/ 	.short	0x0100
        /*05fa*/ 	.byte	0x06
	.zero		1


	//   ....[7]....
        /*05fc*/ 	.word	0x000003d0
        /*0600*/ 	.word	0x000000ff
        /*0604*/ 	.word	0x00038850
        /*0608*/ 	.short	0x0100
        /*060a*/ 	.byte	0x08
	.zero		1


	//   ....[8]....
        /*060c*/ 	.word	0x000003e0
        /*0610*/ 	.word	0x000000ff
        /*0614*/ 	.word	0x00038860
        /*0618*/ 	.short	0x0100
        /*061a*/ 	.byte	0x08
	.zero		1


	//   ....[9]....
        /*061c*/ 	.word	0x000003f0
        /*0620*/ 	.word	0x000000ff
        /*0624*/ 	.word	0x00038858
        /*0628*/ 	.short	0x0100
        /*062a*/ 	.byte	0x08
	.zero		1


	//   ....[10]....
        /*062c*/ 	.word	0x00000400
        /*0630*/ 	.word	0x000000ff
        /*0634*/ 	.word	0x00038868
        /*0638*/ 	.short	0x0100
        /*063a*/ 	.byte	0x08
	.zero		1


	//   ....[11]....
        /*063c*/ 	.word	0x000004f0
        /*0640*/ 	.word	0x000000ff
        /*0644*/ 	.word	0x00038870
        /*0648*/ 	.short	0x0100
        /*064a*/ 	.byte	0x06
	.zero		1


	//   ....[12]....
        /*064c*/ 	.word	0x00000500
        /*0650*/ 	.word	0x000000ff
        /*0654*/ 	.word	0x00038880
        /*0658*/ 	.short	0x0100
        /*065a*/ 	.byte	0x06
	.zero		1


	//   ....[13]....
        /*065c*/ 	.word	0x00000510
        /*0660*/ 	.word	0x000000ff
        /*0664*/ 	.word	0x00038878
        /*0668*/ 	.short	0x0100
        /*066a*/ 	.byte	0x06
	.zero		1


	//   ....[14]....
        /*066c*/ 	.word	0x00000520
        /*0670*/ 	.word	0x000000ff
        /*0674*/ 	.word	0x00038888
        /*0678*/ 	.short	0x0100
        /*067a*/ 	.byte	0x06
	.zero		1


	//   ....[15]....
        /*067c*/ 	.word	0x00000650
        /*0680*/ 	.word	0x000000ff
        /*0684*/ 	.word	0x00038890
        /*0688*/ 	.short	0x0100
        /*068a*/ 	.byte	0x08
	.zero		1


	//   ....[16]....
        /*068c*/ 	.word	0x00000660
        /*0690*/ 	.word	0x000000ff
        /*0694*/ 	.word	0x000388a0
        /*0698*/ 	.short	0x0100
        /*069a*/ 	.byte	0x08
	.zero		1


	//   ....[17]....
        /*069c*/ 	.word	0x00000670
        /*06a0*/ 	.word	0x000000ff
        /*06a4*/ 	.word	0x00038898
        /*06a8*/ 	.short	0x0100
        /*06aa*/ 	.byte	0x08
	.zero		1


	//   ....[18]....
        /*06ac*/ 	.word	0x00000680
        /*06b0*/ 	.word	0x000000ff
        /*06b4*/ 	.word	0x000388a8
        /*06b8*/ 	.short	0x0100
        /*06ba*/ 	.byte	0x08
	.zero		1


	//   ....[19]....
        /*06bc*/ 	.word	0x000007b0
        /*06c0*/ 	.word	0x000000ff
        /*06c4*/ 	.word	0x000388b0
        /*06c8*/ 	.short	0x0100
        /*06ca*/ 	.byte	0x08
	.zero		1


	//   ....[20]....
        /*06cc*/ 	.word	0x000007c0
        /*06d0*/ 	.word	0x000000ff
        /*06d4*/ 	.word	0x000388c0
        /*06d8*/ 	.short	0x0100
        /*06da*/ 	.byte	0x08
	.zero		1


	//   ....[21]....
        /*06dc*/ 	.word	0x000007d0
        /*06e0*/ 	.word	0x000000ff
        /*06e4*/ 	.word	0x000388b8
        /*06e8*/ 	.short	0x0100
        /*06ea*/ 	.byte	0x08
	.zero		1


	//   ....[22]....
        /*06ec*/ 	.word	0x000007e0
        /*06f0*/ 	.word	0x000000ff
        /*06f4*/ 	.word	0x000388c8
        /*06f8*/ 	.short	0x0100
        /*06fa*/ 	.byte	0x08
	.zero		1


	//   ....[23]....
        /*06fc*/ 	.word	0x00001400
        /*0700*/ 	.word	0x000000ff
        /*0704*/ 	.word	0x00000000
        /*0708*/ 	.short	0x0101
        /*070a*/ 	.byte	0x06
	.zero		1


	//   ....[24]....
        /*070c*/ 	.word	0x00001f00
        /*0710*/ 	.word	0x000000ff
        /*0714*/ 	.word	0x00000000
        /*0718*/ 	.short	0x0101
        /*071a*/ 	.byte	0x06
	.zero		1


	//   ....[25]....
        /*071c*/ 	.word	0x00002a70
        /*0720*/ 	.word	0x000000ff
        /*0724*/ 	.word	0x00038800
        /*0728*/ 	.short	0x010a
        /*072a*/ 	.byte	0x26
	.zero		1


	//   ....[26]....
        /*072c*/ 	.word	0x00002ae0
        /*0730*/ 	.word	0x00000003
        /*0734*/ 	.word	0x00038830
        /*0738*/ 	.short	0x010a
        /*073a*/ 	.byte	0x3f
	.zero		1


	//   ....[27]....
        /*073c*/ 	.word	0x00002b20
        /*0740*/ 	.word	0x00000003
        /*0744*/ 	.word	0x00038830
        /*0748*/ 	.short	0x010a
        /*074a*/ 	.byte	0x3f
	.zero		1


	//   ....[28]....
        /*074c*/ 	.word	0x00002da0
        /*0750*/ 	.word	0x000000ff
        /*0754*/ 	.word	0x00038810
        /*0758*/ 	.short	0x010a
        /*075a*/ 	.byte	0x26
	.zero		1


	//   ....[29]....
        /*075c*/ 	.word	0x00002de0
        /*0760*/ 	.word	0x00000003
        /*0764*/ 	.word	0x00038850
        /*0768*/ 	.short	0x010a
        /*076a*/ 	.byte	0x3f
	.zero		1


	//   ....[30]....
        /*076c*/ 	.word	0x00002e20
        /*0770*/ 	.word	0x00000003
        /*0774*/ 	.word	0x00038850
        /*0778*/ 	.short	0x010a
        /*077a*/ 	.byte	0x3f
	.zero		1


	//   ....[31]....
        /*077c*/ 	.word	0x00004ab0
        /*0780*/ 	.word	0x000000ff
        /*0784*/ 	.word	0x00000000
        /*0788*/ 	.short	0x0101
        /*078a*/ 	.byte	0x07
	.zero		1


	//   ....[32]....
        /*078c*/ 	.word	0x00005360
        /*0790*/ 	.word	0x000000ff
        /*0794*/ 	.word	0x00000000
        /*0798*/ 	.short	0x0101
        /*079a*/ 	.byte	0x07
	.zero		1


	//   ....[33]....
        /*079c*/ 	.word	0x00005470
        /*07a0*/ 	.word	0x000000ff
        /*07a4*/ 	.word	0x00038830
        /*07a8*/ 	.short	0x010a
        /*07aa*/ 	.byte	0x07
	.zero		1


	//   ....[34]....
        /*07ac*/ 	.word	0x000054b0
        /*07b0*/ 	.word	0x000000ff
        /*07b4*/ 	.word	0x00038830
        /*07b8*/ 	.short	0x010a
        /*07ba*/ 	.byte	0x07
	.zero		1


	//   ....[35]....
        /*07bc*/ 	.word	0x000056c0
        /*07c0*/ 	.word	0x000000ff
        /*07c4*/ 	.word	0x00038850
        /*07c8*/ 	.short	0x010a
        /*07ca*/ 	.byte	0x07
	.zero		1


	//   ....[36]....
        /*07cc*/ 	.word	0x00005700
        /*07d0*/ 	.word	0x000000ff
        /*07d4*/ 	.word	0x00038850
        /*07d8*/ 	.short	0x010a
        /*07da*/ 	.byte	0x07
	.zero		1


	//   ....[37]....
        /*07dc*/ 	.word	0x00006bc0
        /*07e0*/ 	.word	0x000000ff
        /*07e4*/ 	.word	0x00000000
        /*07e8*/ 	.short	0x0101
        /*07ea*/ 	.byte	0x0b
	.zero		1


	//   ....[38]....
        /*07ec*/ 	.word	0x00008230
        /*07f0*/ 	.word	0x000000ff
        /*07f4*/ 	.word	0x00000000
        /*07f8*/ 	.short	0x0101
        /*07fa*/ 	.byte	0x07
	.zero		1


	//   ....[39]....
        /*07fc*/ 	.word	0x0000a6e0
        /*0800*/ 	.word	0x000000ff
        /*0804*/ 	.word	0x00000000
        /*0808*/ 	.short	0x0101
        /*080a*/ 	.byte	0x04
	.zero		1


	//   ....[40]....
        /*080c*/ 	.word	0x0000c430
        /*0810*/ 	.word	0x00000019
        /*0814*/ 	.word	0x00038840
        /*0818*/ 	.short	0x010a
        /*081a*/ 	.byte	0x3f
	.zero		1


	//   ....[41]....
        /*081c*/ 	.word	0x0000c8e0
        /*0820*/ 	.word	0x00000019
        /*0824*/ 	.word	0x00038830
        /*0828*/ 	.short	0x0107
        /*082a*/ 	.byte	0x3f
	.zero		1


	//   ....[42]....
        /*082c*/ 	.word	0x0000c9a0
        /*0830*/ 	.word	0x00000019
        /*0834*/ 	.word	0x00038830
        /*0838*/ 	.short	0x0101
        /*083a*/ 	.byte	0x3f
	.zero		1


	//   ....[43]....
        /*083c*/ 	.word	0x0000d140
        /*0840*/ 	.word	0x000000ff
        /*0844*/ 	.word	0x00038800
        /*0848*/ 	.short	0x0107
        /*084a*/ 	.byte	0x25
	.zero		1


	//   ....[44]....
        /*084c*/ 	.word	0x0000d190
        /*0850*/ 	.word	0x000000ff
        /*0854*/ 	.word	0x00038800
        /*0858*/ 	.short	0x0101
        /*085a*/ 	.byte	0x25
	.zero		1


	//   ....[45]....
        /*085c*/ 	.word	0x0000db00
        /*0860*/ 	.word	0x000000ff
        /*0864*/ 	.word	0x00038810
        /*0868*/ 	.short	0x0107
        /*086a*/ 	.byte	0x25
	.zero		1


	//   ....[46]....
        /*086c*/ 	.word	0x0000db60
        /*0870*/ 	.word	0x000000ff
        /*0874*/ 	.word	0x00038810
        /*0878*/ 	.short	0x0101
        /*087a*/ 	.byte	0x25
	.zero		1


	//   ....[47]....
        /*087c*/ 	.word	0x0000db80
        /*0880*/ 	.word	0x000000ff
        /*0884*/ 	.word	0x00038820
        /*0888*/ 	.short	0x010a
        /*088a*/ 	.byte	0x25
	.zero		1


	//   ....[48]....
        /*088c*/ 	.word	0x0000dc10
        /*0890*/ 	.word	0x00000019
        /*0894*/ 	.word	0x00038860
        /*0898*/ 	.short	0x010a
        /*089a*/ 	.byte	0x3f
	.zero		1


	//   ....[49]....
        /*089c*/ 	.word	0x0000e670
        /*08a0*/ 	.word	0x00000019
        /*08a4*/ 	.word	0x00038850
        /*08a8*/ 	.short	0x0107
        /*08aa*/ 	.byte	0x3f
	.zero		1


	//   ....[50]....
        /*08ac*/ 	.word	0x0000e750
        /*08b0*/ 	.word	0x00000019
        /*08b4*/ 	.word	0x00038850
        /*08b8*/ 	.short	0x0101
        /*08ba*/ 	.byte	0x3f
	.zero		1


	//   ....[51]....
        /*08bc*/ 	.word	0x0000e9f0
        /*08c0*/ 	.word	0x00000008
        /*08c4*/ 	.word	0x00038840
        /*08c8*/ 	.short	0x010a
        /*08ca*/ 	.byte	0x3f
	.zero		1


	//   ....[52]....
        /*08cc*/ 	.word	0x0000ed30
        /*08d0*/ 	.word	0x00000008
        /*08d4*/ 	.word	0x00038830
        /*08d8*/ 	.short	0x0107
        /*08da*/ 	.byte	0x3f
	.zero		1


	//   ....[53]....
        /*08dc*/ 	.word	0x0000edf0
        /*08e0*/ 	.word	0x00000008
        /*08e4*/ 	.word	0x00038830
        /*08e8*/ 	.short	0x0101
        /*08ea*/ 	.byte	0x3f
	.zero		1


	//   ....[54]....
        /*08ec*/ 	.word	0x0000ee20
        /*08f0*/ 	.word	0x00000008
        /*08f4*/ 	.word	0x00038860
        /*08f8*/ 	.short	0x010a
        /*08fa*/ 	.byte	0x3f
	.zero		1


	//   ....[55]....
        /*08fc*/ 	.word	0x0000f460
        /*0900*/ 	.word	0x00000008
        /*0904*/ 	.word	0x00038850
        /*0908*/ 	.short	0x0107
        /*090a*/ 	.byte	0x3f
	.zero		1


	//   ....[56]....
        /*090c*/ 	.word	0x0000f530
        /*0910*/ 	.word	0x00000008
        /*0914*/ 	.word	0x00038850
        /*0918*/ 	.short	0x0101
        /*091a*/ 	.byte	0x3f
	.zero		1


	//   ....[57]....
        /*091c*/ 	.word	0x0000f6c0
        /*0920*/ 	.word	0x00000005
        /*0924*/ 	.word	0x00038820
        /*0928*/ 	.short	0x010a
        /*092a*/ 	.byte	0x3f
	.zero		1


	//   ....[58]....
        /*092c*/ 	.word	0x0000f830
        /*0930*/ 	.word	0x00000003
        /*0934*/ 	.word	0x00038840
        /*0938*/ 	.short	0x010a
        /*093a*/ 	.byte	0x3f
	.zero		1


	//   ....[59]....
        /*093c*/ 	.word	0x0000f8d0
        /*0940*/ 	.word	0x00000005
        /*0944*/ 	.word	0x00038840
        /*0948*/ 	.short	0x010a
        /*094a*/ 	.byte	0x3f
	.zero		1


	//   ....[60]....
        /*094c*/ 	.word	0x0000f910
        /*0950*/ 	.word	0x00000003
        /*0954*/ 	.word	0x00038860
        /*0958*/ 	.short	0x010a
        /*095a*/ 	.byte	0x3f
	.zero		1


	//   ....[61]....
        /*095c*/ 	.word	0x0000f950
        /*0960*/ 	.word	0x00000005
        /*0964*/ 	.word	0x00038860
        /*0968*/ 	.short	0x010a
        /*096a*/ 	.byte	0x3f
	.zero		1


	//   ....[62]....
        /*096c*/ 	.word	0x0000f9c0
        /*0970*/ 	.word	0x00000003
        /*0974*/ 	.word	0x00038800
        /*0978*/ 	.short	0x010a
        /*097a*/ 	.byte	0x3f
	.zero		1


	//   ....[63]....
        /*097c*/ 	.word	0x0000fa10
        /*0980*/ 	.word	0x00000003
        /*0984*/ 	.word	0x00038830
        /*0988*/ 	.short	0x010a
        /*098a*/ 	.byte	0x3f
	.zero		1


	//   ....[64]....
        /*098c*/ 	.word	0x0000fa70
        /*0990*/ 	.word	0x00000005
        /*0994*/ 	.word	0x00038810
        /*0998*/ 	.short	0x010a
        /*099a*/ 	.byte	0x3f
	.zero		1


	//   ....[65]....
        /*099c*/ 	.word	0x0000fac0
        /*09a0*/ 	.word	0x00000003
        /*09a4*/ 	.word	0x00038850
        /*09a8*/ 	.short	0x010a
        /*09aa*/ 	.byte	0x3f
	.zero		1


	//   ....[66]....
        /*09ac*/ 	.word	0x0000fb20
        /*09b0*/ 	.word	0x00000005
        /*09b4*/ 	.word	0x00038830
        /*09b8*/ 	.short	0x010a
        /*09ba*/ 	.byte	0x3f
	.zero		1


	//   ....[67]....
        /*09bc*/ 	.word	0x0000fb80
        /*09c0*/ 	.word	0x00000005
        /*09c4*/ 	.word	0x00038850
        /*09c8*/ 	.short	0x010a
        /*09ca*/ 	.byte	0x3f
	.zero		1


	//   ....[68]....
        /*09cc*/ 	.word	0x0000fca0
        /*09d0*/ 	.word	0x00000019
        /*09d4*/ 	.word	0x00038840
        /*09d8*/ 	.short	0x010a
        /*09da*/ 	.byte	0x3f
	.zero		1


	//   ....[69]....
        /*09dc*/ 	.word	0x00010f00
        /*09e0*/ 	.word	0x00000003
        /*09e4*/ 	.word	0x00038820
        /*09e8*/ 	.short	0x010a
        /*09ea*/ 	.byte	0x3f
	.zero		1


	//   ....[70]....
        /*09ec*/ 	.word	0x00010f50
        /*09f0*/ 	.word	0x00000019
        /*09f4*/ 	.word	0x00038860
        /*09f8*/ 	.short	0x010a
        /*09fa*/ 	.byte	0x3f
	.zero		1


	//   ....[71]....
        /*09fc*/ 	.word	0x000117e0
        /*0a00*/ 	.word	0x00000008
        /*0a04*/ 	.word	0x00038840
        /*0a08*/ 	.short	0x010a
        /*0a0a*/ 	.byte	0x3f
	.zero		1


	//   ....[72]....
        /*0a0c*/ 	.word	0x00011ca0
        /*0a10*/ 	.word	0x00000008
        /*0a14*/ 	.word	0x00038860
        /*0a18*/ 	.short	0x010a
        /*0a1a*/ 	.byte	0x3f
	.zero		1


	//   ....[73]....
        /*0a1c*/ 	.word	0x00012400
        /*0a20*/ 	.word	0x00000005
        /*0a24*/ 	.word	0x00038820
        /*0a28*/ 	.short	0x010a
        /*0a2a*/ 	.byte	0x3f
	.zero		1


	//   ....[74]....
        /*0a2c*/ 	.word	0x000125a0
        /*0a30*/ 	.word	0x00000003
        /*0a34*/ 	.word	0x00038840
        /*0a38*/ 	.short	0x010a
        /*0a3a*/ 	.byte	0x3f
	.zero		1


	//   ....[75]....
        /*0a3c*/ 	.word	0x000125f0
        /*0a40*/ 	.word	0x00000005
        /*0a44*/ 	.word	0x00038840
        /*0a48*/ 	.short	0x010a
        /*0a4a*/ 	.byte	0x3f
	.zero		1


	//   ....[76]....
        /*0a4c*/ 	.word	0x00012640
        /*0a50*/ 	.word	0x00000003
        /*0a54*/ 	.word	0x00038860
        /*0a58*/ 	.short	0x010a
        /*0a5a*/ 	.byte	0x3f
	.zero		1


	//----- nvinfo : EIATTR_NUM_MBARRIERS
	.align		4
.L_178:
        /*0a5c*/ 	.byte	0x03, 0x38
        /*0a5e*/ 	.short	0x0017


	//----- nvinfo : EIATTR_EXIT_INSTR_OFFSETS
	.align		4
        /*0a60*/ 	.byte	0x04, 0x1c
        /*0a62*/ 	.short	(.L_180 - .L_179)


	//   ....[0]....
.L_179:
        /*0a64*/ 	.word	0x00000930


	//   ....[1]....
        /*0a68*/ 	.word	0x0000abb0


	//   ....[2]....
        /*0a6c*/ 	.word	0x0000f9a0


	//----- nvinfo : EIATTR_MAX_THREADS
	.align		4
.L_180:
        /*0a70*/ 	.byte	0x04, 0x05
        /*0a72*/ 	.short	(.L_182 - .L_181)
.L_181:
        /*0a74*/ 	.word	0x00000180
        /*0a78*/ 	.word	0x00000001
        /*0a7c*/ 	.word	0x00000001


	//----- nvinfo : EIATTR_CRS_STACK_SIZE
	.align		4
.L_182:
        /*0a80*/ 	.byte	0x04, 0x1e
        /*0a82*/ 	.short	(.L_184 - .L_183)
.L_183:
        /*0a84*/ 	.word	0x00000000


	//----- nvinfo : EIATTR_CBANK_PARAM_SIZE
	.align		4
.L_184:
        /*0a88*/ 	.byte	0x03, 0x19
        /*0a8a*/ 	.short	0x0b70


	//----- nvinfo : EIATTR_PARAM_CBANK
	.align		4
        /*0a8c*/ 	.byte	0x04, 0x0a
        /*0a8e*/ 	.short	(.L_186 - .L_185)
	.align		4
.L_185:
        /*0a90*/ 	.word	index@(.nv.constant0._ZN7cutlass13device_kernelIN5flash11enable_sm90INS1_16FlashAttnFwdSm90INS1_25CollectiveMainloopFwdSm90ILi2EN4cute5tupleIJNS5_1CILi1EEES8_S8_EEENS6_IJNS7_ILi64EEESA_SA_EEELi512ENS_6half_tEfNS_4arch4Sm90ELb0ELb0ELb1ELb0ELb1ELb0ELb1ELb0ELb0ELb1ELb0ELb0EEENS1_21CollectiveEpilogueFwdINS6_IJSA_NS7_ILi512EEESA_EEES9_SC_SE_Li256ELb0ELb1ELb0ELb0EEENS1_29StaticPersistentTileSchedulerILb0EEEEEEEEEvNT_6ParamsE)
        /*0a94*/ 	.short	0x0210
        /*0a96*/ 	.short	0x0b70


	//----- nvinfo : EIATTR_SW_WAR
	.align		4
.L_186:
        /*0a98*/ 	.byte	0x04, 0x36
        /*0a9a*/ 	.short	(.L_188 - .L_187)
.L_187:
        /*0a9c*/ 	.word	0x00000008
.L_188:


//--------------------- .nv.info._ZN7cutlass13device_kernelIN5flash11enable_sm90INS1_16FlashAttnFwdSm90INS1_25CollectiveMainloopFwdSm90ILi2EN4cute5tupleIJNS5_1CILi1EEES8_S8_EEENS6_IJNS7_ILi64EEESA_SA_EEELi512ENS_6half_tEfNS_4arch4Sm90ELb0ELb0ELb1ELb1ELb1ELb0ELb0ELb0ELb0ELb1ELb0ELb0EEENS1_21CollectiveEpilogueFwdINS6_IJSA_NS7_ILi512EEESA_EEES9_SC_SE_Li256ELb1ELb1ELb0ELb0EEENS1_36VarlenDynamicPersistentTileSchedulerILi64ELi64ELi256ELi128ELb0ELb1ELb1ELb0ELb1ELb1EEEEEEEEEvNT_6ParamsE --------------------------
	.section	.nv.info._ZN7cutlass13device_kernelIN5flash11enable_sm90INS1_16FlashAttnFwdSm90INS1_25CollectiveMainloopFwdSm90ILi2EN4cute5tupleIJNS5_1CILi1EEES8_S8_EEENS6_IJNS7_ILi64EEESA_SA_EEELi512ENS_6half_tEfNS_4arch4Sm90ELb0ELb0ELb1ELb1ELb1ELb0ELb0ELb0ELb0ELb1ELb0ELb0EEENS1_21CollectiveEpilogueFwdINS6_IJSA_NS7_ILi512EEESA_EEES9_SC_SE_Li256ELb1ELb1ELb0ELb0EEENS1_36VarlenDynamicPersistentTileSchedulerILi64ELi64ELi256ELi128ELb0ELb1ELb1ELb0ELb1ELb1EEEEEEEEEvNT_6ParamsE,"",@"SHT_CUDA_INFO"
	.sectionflags	@""
	.align	4


	//----- nvinfo : EIATTR_CUDA_API_VERSION
	.align		4
        /*0000*/ 	.byte	0x04, 0x37
        /*0002*/ 	.short	(.L_190 - .L_189)
.L_189:
        /*0004*/ 	.word	0x00000082


	//----- nvinfo : EIATTR_KPARAM_INFO
	.align		4
.L_190:
        /*0008*/ 	.byte	0x04, 0x17
        /*000a*/ 	.short	(.L_192 - .L_191)
.L_191:
        /*000c*/ 	.word	0x00000000
        /*0010*/ 	.short	0x0000
        /*0012*/ 	.short	0x0070
        /*0014*/ 	.byte	0x00, 0xf0, 0x01, 0x2a


	//----- nvinfo : EIATTR_SPARSE_MMA_MASK
	.align		4
.L_192:
        /*0018*/ 	.byte	0x03, 0x50
        /*001a*/ 	.short	0x0000


	//----- nvinfo : EIATTR_MAXREG_COUNT
	.align		4
        /*001c*/ 	.byte	0x03, 0x1b
        /*001e*/ 	.short	0x00a8


	//----- nvinfo : EIATTR_NUM_BARRIERS
	.align		4
        /*0020*/ 	.byte	0x02, 0x4c
        /*0022*/ 	.byte	0x10
	.zero		1


	//----- nvinfo : EIATTR_EXTERNS
	.align		4
        /*0024*/ 	.byte	0x04, 0x0f
        /*0026*/ 	.short	(.L_194 - .L_193)


	//   ....[0]....
	.align		4
.L_193:
        /*0028*/ 	.word	index@(__assertfail)


	//----- nvinfo : EIATTR_ANNOTATIONS
	.align		4
.L_194:
        /*002c*/ 	.byte	0x04, 0x55
        /*002e*/ 	.short	(.L_196 - .L_195)


	//   ....[0]....
.L_195:
        /* <DEDUP_REMOVED lines=18> */
        /*0144*/ 	.byte	0x80, 0xf3, 0x00, 0x00, 0x01, 0x00, 0x00, 0x00, 0x30, 0x06, 0x01, 0x00


	//----- nvinfo : EIATTR_MERCURY_ISA_VERSION
	.align		4
.L_196:
        /*0150*/ 	.byte	0x03, 0x5f
        /*0152*/ 	.short	0x0101


	//----- nvinfo : EIATTR_UNUSED_LOAD_BYTE_OFFSET
	.align		4
        /*0154*/ 	.byte	0x04, 0x44
        /*0156*/ 	.short	(.L_198 - .L_197)


	//   ....[0]....
.L_197:
        /*0158*/ 	.word	0x00000950
        /*015c*/ 	.word	0x0000fff0


	//   ....[1]....
        /*0160*/ 	.word	0x00007380
        /*0164*/ 	.word	0x0000fff0


	//----- nvinfo : EIATTR_INT_WARP_WIDE_INSTR_OFFSETS
	.align		4
.L_198:
        /*0168*/ 	.byte	0x04, 0x31
        /*016a*/ 	.short	(.L_200 - .L_199)


	//   ....[0]....
.L_199:
        /*016c*/ 	.word	0x000000c0


	//   ....[1]....
        /*0170*/ 	.word	0x000000d0


	//   ....[2]....
        /*0174*/ 	.word	0x00000170


	//   ....[3]....
        /*0178*/ 	.word	0x0000b390


	//   ....[4]....
        /*017c*/ 	.word	0x0000b420


	//   ....[5]....
        /*0180*/ 	.word	0x0000e8b0


	//   ....[6]....
        /*0184*/ 	.word	0x0000e940


	//----- nvinfo : EIATTR_COOP_GROUP_MASK_REGIDS
	.align		4
.L_200:
        /*0188*/ 	.byte	0x04, 0x29
        /*018a*/ 	.short	(.L_202 - .L_201)


	//   ....[0]....
.L_201:
        /*018c*/ 	.word	0xffffffff


	//   ....[1]....
        /*0190*/ 	.word	0xffffffff


	//   ....[2]....
        /*0194*/ 	.word	0xffffffff


	//   ....[3]....
        /*0198*/ 	.word	0xffffffff


	//   ....[4]....
        /*019c*/ 	.word	0xffffffff


	//   ....[5]....
        /*01a0*/ 	.word	0xffffffff


	//   ....[6]....
        /*01a4*/ 	.word	0xffffffff


	//   ....[7]....
        /*01a8*/ 	.word	0xffffffff


	//   ....[8]....
        /*01ac*/ 	.word	0xffffffff


	//   ....[9]....
        /*01b0*/ 	.word	0xffffffff


	//   ....[10]....
        /*01b4*/ 	.word	0xffffffff


	//   ....[11]....
        /*01b8*/ 	.word	0xffffffff


	//   ....[12]....
        /*01bc*/ 	.word	0xffffffff


	//   ....[13]....
        /*01c0*/ 	.word	0xffffffff


	//   ....[14]....
        /*01c4*/ 	.word	0xffffffff


	//   ....[15]....
        /*01c8*/ 	.word	0xffffffff


	//   ....[16]....
        /*01cc*/ 	.word	0xffffffff


	//   ....[17]....
        /*01d0*/ 	.word	0xffffffff


	//   ....[18]....
        /*01d4*/ 	.word	0xffffffff


	//   ....[19]....
        /*01d8*/ 	.word	0xffffffff


	//   ....[20]....
        /*01dc*/ 	.word	0xffffffff


	//   ....[21]....
        /*01e0*/ 	.word	0xffffffff


	//   ....[22]....
        /*01e4*/ 	.word	0xffffffff


	//   ....[23]....
        /*01e8*/ 	.word	0xffffffff


	//   ....[24]....
        /*01ec*/ 	.word	0xffffffff


	//   ....[25]....
        /*01f0*/ 	.word	0xffffffff


	//   ....[26]....
        /*01f4*/ 	.word	0xffffffff


	//   ....[27]....
        /*01f8*/ 	.word	0xffffffff


	//   ....[28]....
        /*01fc*/ 	.word	0xffffffff


	//   ....[29]....
        /*0200*/ 	.word	0xffffffff


	//   ....[30]....
        /*0204*/ 	.word	0xffffffff


	//   ....[31]....
        /*0208*/ 	.word	0xffffffff


	//   ....[32]....
        /*020c*/ 	.word	0xffffffff


	//   ....[33]....
        /*0210*/ 	.word	0xffffffff


	//   ....[34]....
        /*0214*/ 	.word	0xffffffff


	//   ....[35]....
        /*0218*/ 	.word	0xffffffff


	//   ....[36]....
        /*021c*/ 	.word	0xffffffff


	//   ....[37]....
        /*0220*/ 	.word	0xffffffff


	//   ....[38]....
        /*0224*/ 	.word	0xffffffff


	//   ....[39]....
        /*0228*/ 	.word	0xffffffff


	//   ....[40]....
        /*022c*/ 	.word	0xffffffff


	//   ....[41]....
        /*0230*/ 	.word	0xffffffff


	//   ....[42]....
        /*0234*/ 	.word	0xffffffff


	//   ....[43]....
        /*0238*/ 	.word	0xffffffff


	//   ....[44]....
        /*023c*/ 	.word	0xffffffff


	//   ....[45]....
        /*0240*/ 	.word	0xffffffff


	//   ....[46]....
        /*0244*/ 	.word	0xffffffff


	//   ....[47]....
        /*0248*/ 	.word	0xffffffff


	//   ....[48]....
        /*024c*/ 	.word	0xffffffff


	//   ....[49]....
        /*0250*/ 	.word	0xffffffff


	//   ....[50]....
        /*0254*/ 	.word	0xffffffff


	//   ....[51]....
        /*0258*/ 	.word	0xffffffff


	//   ....[52]....
        /*025c*/ 	.word	0xffffffff


	//   ....[53]....
        /*0260*/ 	.word	0xffffffff


	//   ....[54]....
        /*0264*/ 	.word	0xffffffff


	//   ....[55]....
        /*0268*/ 	.word	0xffffffff


	//   ....[56]....
        /*026c*/ 	.word	0xffffffff


	//   ....[57]....
        /*0270*/ 	.word	0xffffffff


	//   ....[58]....
        /*0274*/ 	.word	0xffffffff


	//   ....[59]....
        /*0278*/ 	.word	0xffffffff


	//   ....[60]....
        /*027c*/ 	.word	0xffffffff


	//   ....[61]....
        /*0280*/ 	.word	0xffffffff


	//   ....[62]....
        /*0284*/ 	.word	0xffffffff


	//   ....[63]....
        /*0288*/ 	.word	0xffffffff


	//   ....[64]....
        /*028c*/ 	.word	0xffffffff


	//   ....[65]....
        /*0290*/ 	.word	0xffffffff


	//   ....[66]....
        /*0294*/ 	.word	0xffffffff


	//   ....[67]....
        /*0298*/ 	.word	0xffffffff


	//   ....[68]....
        /*029c*/ 	.word	0xffffffff


	//   ....[69]....
        /*02a0*/ 	.word	0xffffffff


	//   ....[70]....
        /*02a4*/ 	.word	0xffffffff


	//   ....[71]....
        /*02a8*/ 	.word	0xffffffff


	//   ....[72]....
        /*02ac*/ 	.word	0xffffffff


	//   ....[73]....
        /*02b0*/ 	.word	0xffffffff


	//   ....[74]....
        /*02b4*/ 	.word	0xffffffff


	//   ....[75]....
        /*02b8*/ 	.word	0xffffffff


	//   ....[76]....
        /*02bc*/ 	.word	0xffffffff


	//   ....[77]....
        /*02c0*/ 	.word	0xffffffff


	//   ....[78]....
        /*02c4*/ 	.word	0xffffffff


	//   ....[79]....
        /*02c8*/ 	.word	0xffffffff


	//   ....[80]....
        /*02cc*/ 	.word	0xffffffff


	//   ....[81]....
        /*02d0*/ 	.word	0xffffffff


	//   ....[82]....
        /*02d4*/ 	.word	0xffffffff


	//   ....[83]....
        /*02d8*/ 	.word	0xffffffff


	//   ....[84]....
        /*02dc*/ 	.word	0xffffffff


	//   ....[85]....
        /*02e0*/ 	.word	0xffffffff


	//   ....[86]....
        /*02e4*/ 	.word	0xffffffff


	//   ....[87]....
        /*02e8*/ 	.word	0xffffffff


	//   ....[88]....
        /*02ec*/ 	.word	0xffffffff


	//   ....[89]....
        /*02f0*/ 	.word	0xffffffff


	//   ....[90]....
        /*02f4*/ 	.word	0xffffffff


	//   ....[91]....
        /*02f8*/ 	.word	0xffffffff


	//   ....[92]....
        /*02fc*/ 	.word	0xffffffff


	//   ....[93]....
        /*0300*/ 	.word	0xffffffff


	//   ....[94]....
        /*0304*/ 	.word	0xffffffff


	//   ....[95]....
        /*0308*/ 	.word	0xffffffff


	//   ....[96]....
        /*030c*/ 	.word	0xffffffff


	//   ....[97]....
        /*0310*/ 	.word	0xffffffff


	//   ....[98]....
        /*0314*/ 	.word	0xffffffff


	//   ....[99]....
        /*0318*/ 	.word	0xffffffff


	//   ....[100]....
        /*031c*/ 	.word	0xffffffff


	//   ....[101]....
        /*0320*/ 	.word	0xffffffff


	//   ....[102]....
        /*0324*/ 	.word	0xffffffff


	//   ....[103]....
        /*0328*/ 	.word	0xffffffff


	//   ....[104]....
        /*032c*/ 	.word	0xffffffff


	//   ....[105]....
        /*0330*/ 	.word	0xffffffff


	//   ....[106]....
        /*0334*/ 	.word	0xffffffff


	//   ....[107]....
        /*0338*/ 	.word	0xffffffff


	//   ....[108]....
        /*033c*/ 	.word	0xffffffff


	//   ....[109]....
        /*0340*/ 	.word	0x0500000f


	//   ....[110]....
        /*0344*/ 	.word	0x0500000f


	//   ....[111]....
        /*0348*/ 	.word	0x0500000f


	//   ....[112]....
        /*034c*/ 	.word	0x0500000f


	//   ....[113]....
        /*0350*/ 	.word	0x0500000f


	//   ....[114]....
        /*0354*/ 	.word	0x0500000f


	//   ....[115]....
        /*0358*/ 	.word	0x0500000f


	//   ....[116]....
        /*035c*/ 	.word	0x0500000f


	//   ....[117]....
        /*0360*/ 	.word	0x0500000f


	//   ....[118]....
        /*0364*/ 	.word	0x0500000f


	//   ....[119]....
        /*0368*/ 	.word	0x0500000f


	//   ....[120]....
        /*036c*/ 	.word	0x0500000f


	//   ....[121]....
        /*0370*/ 	.word	0x0500000f


	//   ....[122]....
        /*0374*/ 	.word	0x0500000f


	//   ....[123]....
        /*0378*/ 	.word	0x0500000f


	//   ....[124]....
        /*037c*/ 	.word	0x0500000f


	//   ....[125]....
        /*0380*/ 	.word	0x0500000f


	//   ....[126]....
        /*0384*/ 	.word	0x0500000f


	//   ....[127]....
        /*0388*/ 	.word	0x0500000f


	//   ....[128]....
        /*038c*/ 	.word	0x0500000f


	//   ....[129]....
        /*0390*/ 	.word	0x0500000f


	//   ....[130]....
        /*0394*/ 	.word	0x0500000f


	//   ....[131]....
        /*0398*/ 	.word	0x0500000f


	//   ....[132]....
        /*039c*/ 	.word	0x0500000f


	//   ....[133]....
        /*03a0*/ 	.word	0x0500000f


	//   ....[134]....
        /*03a4*/ 	.word	0x0500000f


	//   ....[135]....
        /*03a8*/ 	.word	0x0500000f


	//   ....[136]....
        /*03ac*/ 	.word	0x0500000f


	//   ....[137]....
        /*03b0*/ 	.word	0x0500000f


	//   ....[138]....
        /*03b4*/ 	.word	0x0500000f


	//   ....[139]....
        /*03b8*/ 	.word	0x0500000f


	//   ....[140]....
        /*03bc*/ 	.word	0x0500000f


	//   ....[141]....
        /*03c0*/ 	.word	0x0500000f


	//   ....[142]....
        /*03c4*/ 	.word	0x0500000f


	//   ....[143]....
        /*03c8*/ 	.word	0x0500000f


	//   ....[144]....
        /*03cc*/ 	.word	0x0500000f


	//   ....[145]....
        /*03d0*/ 	.word	0x0500000f


	//   ....[146]....
        /*03d4*/ 	.word	0x0500000f


	//   ....[147]....
        /*03d8*/ 	.word	0x0500000f


	//   ....[148]....
        /*03dc*/ 	.word	0x0500000f


	//   ....[149]....
        /*03e0*/ 	.word	0x0500000f


	//   ....[150]....
        /*03e4*/ 	.word	0x0500000f


	//   ....[151]....
        /*03e8*/ 	.word	0x0500000f


	//   ....[152]....
        /*03ec*/ 	.word	0x0500000f


	//   ....[153]....
        /*03f0*/ 	.word	0x0500000f


	//   ....[154]....
        /*03f4*/ 	.word	0x0500000f


	//   ....[155]....
        /*03f8*/ 	.word	0x0500000f


	//   ....[156]....
        /*03fc*/ 	.word	0x0500000f


	//   ....[157]....
        /*0400*/ 	.word	0x0500000f


	//   ....[158]....
        /*0404*/ 	.word	0x0500000f


	//   ....[159]....
        /*0408*/ 	.word	0x0500000f


	//   ....[160]....
        /*040c*/ 	.word	0x0500000f


	//   ....[161]....
        /*0410*/ 	.word	0x0500000f


	//   ....[162]....
        /*0414*/ 	.word	0x0500000f


	//   ....[163]....
        /*0418*/ 	.word	0x0500000f


	//   ....[164]....
        /*041c*/ 	.word	0x0500000f


	//   ....[165]....
        /*0420*/ 	.word	0x0500000f


	//   ....[166]....
        /*0424*/ 	.word	0x0500000f


	//   ....[167]....
        /*0428*/ 	.word	0x0500000f


	//----- nvinfo : EIATTR_COOP_GROUP_INSTR_OFFSETS
	.align		4
.L_202:
        /*042c*/ 	.byte	0x04, 0x28
        /*042e*/ 	.short	(.L_204 - .L_203)


	//   ....[0]....
.L_203:
        /*0430*/ 	.word	0x00000070


	//   ....[1]....
        /*0434*/ 	.word	0x000000b0


	//   ....[2]....
        /*0438*/ 	.word	0x00000290


	//   ....[3]....
        /*043c*/ 	.word	0x000003f0


	//   ....[4]....
        /*0440*/ 	.word	0x00000510


	//   ....[5]....
        /*0444*/ 	.word	0x00000670


	//   ....[6]....
        /*0448*/ 	.word	0x000017c0


	//   ....[7]....
        /*044c*/ 	.word	0x000030d0


	//   ....[8]....
        /*0450*/ 	.word	0x00003ea0


	//   ....[9]....
        /*0454*/ 	.word	0x00003f30


	//   ....[10]....
        /*0458*/ 	.word	0x00004130


	//   ....[11]....
        /*045c*/ 	.word	0x00004210


	//   ....[12]....
        /*0460*/ 	.word	0x00004a80


	//   ....[13]....
        /*0464*/ 	.word	0x000052b0


	//   ....[14]....
        /*0468*/ 	.word	0x00005330


	//   ....[15]....
        /*046c*/ 	.word	0x00005630


	//   ....[16]....
        /*0470*/ 	.word	0x000057f0


	//   ....[17]....
        /*0474*/ 	.word	0x000067d0


	//   ....[18]....
        /*0478*/ 	.word	0x00006880


	//   ....[19]....
        /*047c*/ 	.word	0x000068c0


	//   ....[20]....
        /*0480*/ 	.word	0x00006940


	//   ....[21]....
        /*0484*/ 	.word	0x00006970


	//   ....[22]....
        /*0488*/ 	.word	0x000082c0


	//   ....[23]....
        /*048c*/ 	.word	0x00008900


	//   ....[24]....
        /*0490*/ 	.word	0x00008940


	//   ....[25]....
        /*0494*/ 	.word	0x00008960


	//   ....[26]....
        /*0498*/ 	.word	0x00008980


	//   ....[27]....
        /*049c*/ 	.word	0x00009030


	//   ....[28]....
        /*04a0*/ 	.word	0x00009040


	//   ....[29]....
        /*04a4*/ 	.word	0x00009270


	//   ....[30]....
        /*04a8*/ 	.word	0x00009290


	//   ....[31]....
        /*04ac*/ 	.word	0x00009e60


	//   ....[32]....
        /*04b0*/ 	.word	0x00009e80


	//   ....[33]....
        /*04b4*/ 	.word	0x0000a0c0


	//   ....[34]....
        /*04b8*/ 	.word	0x0000a0e0


	//   ....[35]....
        /*04bc*/ 	.word	0x0000a390


	//   ....[36]....
        /*04c0*/ 	.word	0x0000a560


	//   ....[37]....
        /*04c4*/ 	.word	0x0000a590


	//   ....[38]....
        /*04c8*/ 	.word	0x0000a5c0


	//   ....[39]....
        /*04cc*/ 	.word	0x0000a5f0


	//   ....[40]....
        /*04d0*/ 	.word	0x0000a620


	//   ....[41]....
        /*04d4*/ 	.word	0x0000a650


	//   ....[42]....
        /*04d8*/ 	.word	0x0000a7a0


	//   ....[43]....
        /*04dc*/ 	.word	0x0000a7d0


	//   ....[44]....
        /*04e0*/ 	.word	0x0000a800


	//   ....[45]....
        /*04e4*/ 	.word	0x0000a830


	//   ....[46]....
        /*04e8*/ 	.word	0x0000a860


	//   ....[47]....
        /*04ec*/ 	.word	0x0000a890


	//   ....[48]....
        /*04f0*/ 	.word	0x0000a920


	//   ....[49]....
        /*04f4*/ 	.word	0x0000a950


	//   ....[50]....
        /*04f8*/ 	.word	0x0000a9d0


	//   ....[51]....
        /*04fc*/ 	.word	0x0000c120


	//   ....[52]....
        /*0500*/ 	.word	0x0000c140


	//   ....[53]....
        /*0504*/ 	.word	0x0000c1d0


	//   ....[54]....
        /*0508*/ 	.word	0x0000c1f0


	//   ....[55]....
        /*050c*/ 	.word	0x0000c270


	//   ....[56]....
        /*0510*/ 	.word	0x0000c290


	//   ....[57]....
        /*0514*/ 	.word	0x0000c2a0


	//   ....[58]....
        /*0518*/ 	.word	0x0000c2b0


	//   ....[59]....
        /*051c*/ 	.word	0x0000ca50


	//   ....[60]....
        /*0520*/ 	.word	0x0000ca80


	//   ....[61]....
        /*0524*/ 	.word	0x0000cb20


	//   ....[62]....
        /*0528*/ 	.word	0x0000cb40


	//   ....[63]....
        /*052c*/ 	.word	0x0000cbc0


	//   ....[64]....
        /*0530*/ 	.word	0x0000cbe0


	//   ....[65]....
        /*0534*/ 	.word	0x0000cbf0


	//   ....[66]....
        /*0538*/ 	.word	0x0000cc00


	//   ....[67]....
        /*053c*/ 	.word	0x0000d0a0


	//   ....[68]....
        /*0540*/ 	.word	0x0000d160


	//   ....[69]....
        /*0544*/ 	.word	0x0000d2b0


	//   ....[70]....
        /*0548*/ 	.word	0x0000d2f0


	//   ....[71]....
        /*054c*/ 	.word	0x0000d300


	//   ....[72]....
        /*0550*/ 	.word	0x0000d310


	//   ....[73]....
        /*0554*/ 	.word	0x0000d460


	//   ....[74]....
        /*0558*/ 	.word	0x0000d5b0


	//   ....[75]....
        /*055c*/ 	.word	0x0000ddc0


	//   ....[76]....
        /*0560*/ 	.word	0x0000dde0


	//   ....[77]....
        /*0564*/ 	.word	0x0000de30


	//   ....[78]....
        /*0568*/ 	.word	0x0000de40


	//   ....[79]....
        /*056c*/ 	.word	0x0000de80


	//   ....[80]....
        /*0570*/ 	.word	0x0000de90


	//   ....[81]....
        /*0574*/ 	.word	0x0000dea0


	//   ....[82]....
        /*0578*/ 	.word	0x0000dee0


	//   ....[83]....
        /*057c*/ 	.word	0x0000e200


	//   ....[84]....
        /*0580*/ 	.word	0x0000e240


	//   ....[85]....
        /*0584*/ 	.word	0x0000e260


	//   ....[86]....
        /*0588*/ 	.word	0x0000e280


	//   ....[87]....
        /*058c*/ 	.word	0x0000e2b0


	//   ....[88]....
        /*0590*/ 	.word	0x0000e2d0


	//   ....[89]....
        /*0594*/ 	.word	0x0000e3d0


	//   ....[90]....
        /*0598*/ 	.word	0x0000e520


	//   ....[91]....
        /*059c*/ 	.word	0x0000eb20


	//   ....[92]....
        /*05a0*/ 	.word	0x0000eb50


	//   ....[93]....
        /*05a4*/ 	.word	0x0000eb80


	//   ....[94]....
        /*05a8*/ 	.word	0x0000ebb0


	//   ....[95]....
        /*05ac*/ 	.word	0x0000ebe0


	//   ....[96]....
        /*05b0*/ 	.word	0x0000ec10


	//   ....[97]....
        /*05b4*/ 	.word	0x0000ec40


	//   ....[98]....
        /*05b8*/ 	.word	0x0000ec70


	//   ....[99]....
        /*05bc*/ 	.word	0x0000edf0


	//   ....[100]....
        /*05c0*/ 	.word	0x0000ee20


	//   ....[101]....
        /*05c4*/ 	.word	0x0000ee50


	//   ....[102]....
        /*05c8*/ 	.word	0x0000ee80


	//   ....[103]....
        /*05cc*/ 	.word	0x0000eeb0


	//   ....[104]....
        /*05d0*/ 	.word	0x0000eee0


	//   ....[105]....
        /*05d4*/ 	.word	0x0000efa0


	//   ....[106]....
        /*05d8*/ 	.word	0x0000efc0


	//   ....[107]....
        /*05dc*/ 	.word	0x0000f030


	//   ....[108]....
        /*05e0*/ 	.word	0x0000f4a0


	//   ....[109]....
        /*05e4*/ 	.word	0x0000fa20


	//   ....[110]....
        /*05e8*/ 	.word	0x0000fb10


	//   ....[111]....
        /*05ec*/ 	.word	0x0000fbb0


	//   ....[112]....
        /*05f0*/ 	.word	0x0000fc10


	//   ....[113]....
        /*05f4*/ 	.word	0x0000fd00


	//   ....[114]....
        /*05f8*/ 	.word	0x0000fd70


	//   ....[115]....
        /*05fc*/ 	.word	0x0000fe60


	//   ....[116]....
        /*0600*/ 	.word	0x0000fed0


	//   ....[117]....
        /*0604*/ 	.word	0x0000ff70


	//   ....[118]....
        /*0608*/ 	.word	0x00010060


	//   ....[119]....
        /*060c*/ 	.word	0x000100d0


	//   ....[120]....
        /*0610*/ 	.word	0x00010130


	//   ....[121]....
        /*0614*/ 	.word	0x00010220


	//   ....[122]....
        /*0618*/ 	.word	0x00010280


	//   ....[123]....
        /*061c*/ 	.word	0x00010380


	//   ....[124]....
        /*0620*/ 	.word	0x000103e0


	//   ....[125]....
        /*0624*/ 	.word	0x00010480


	//   ....[126]....
        /*0628*/ 	.word	0x00010600


	//   ....[127]....
        /*062c*/ 	.word	0x000106f0


	//   ....[128]....
        /*0630*/ 	.word	0x00010980


	//   ....[129]....
        /*0634*/ 	.word	0x000109d0


	//   ....[130]....
        /*0638*/ 	.word	0x00010ba0


	//   ....[131]....
        /*063c*/ 	.word	0x00010bf0


	//   ....[132]....
        /*0640*/ 	.word	0x00010dc0


	//   ....[133]....
        /*0644*/ 	.word	0x00010e10


	//   ....[134]....
        /*0648*/ 	.word	0x00010f00


	//   ....[135]....
        /*064c*/ 	.word	0x00010fa0


	//   ....[136]....
        /*0650*/ 	.word	0x00011000


	//   ....[137]....
        /*0654*/ 	.word	0x000110b0


	//   ....[138]....
        /*0658*/ 	.word	0x00011110


	//   ....[139]....
        /*065c*/ 	.word	0x000111c0


	//   ....[140]....
        /*0660*/ 	.word	0x00011220


	//   ....[141]....
        /*0664*/ 	.word	0x000112d0


	//   ....[142]....
        /*0668*/ 	.word	0x000113c0


	//   ....[143]....
        /*066c*/ 	.word	0x00011490


	//   ....[144]....
        /*0670*/ 	.word	0x000115b0


	//   ....[145]....
        /*0674*/ 	.word	0x000116b0


	//   ....[146]....
        /*0678*/ 	.word	0x000117e0


	//   ....[147]....
        /*067c*/ 	.word	0x000118c0


	//   ....[148]....
        /*0680*/ 	.word	0x000119c0


	//   ....[149]....
        /*0684*/ 	.word	0x00011aa0


	//   ....[150]....
        /*0688*/ 	.word	0x00011b30


	//   ....[151]....
        /*068c*/ 	.word	0x00011bd0


	//   ....[152]....
        /*0690*/ 	.word	0x00011cf0


	//   ....[153]....
        /*0694*/ 	.word	0x00011d60


	//   ....[154]....
        /*0698*/ 	.word	0x00011dd0


	//   ....[155]....
        /*069c*/ 	.word	0x00011e40


	//   ....[156]....
        /*06a0*/ 	.word	0x00011eb0


	//   ....[157]....
        /*06a4*/ 	.word	0x00011f30


	//   ....[158]....
        /*06a8*/ 	.word	0x00011fc0


	//   ....[159]....
        /*06ac*/ 	.word	0x00012050


	//   ....[160]....
        /*06b0*/ 	.word	0x000120c0


	//   ....[161]....
        /*06b4*/ 	.word	0x00012130


	//   ....[162]....
        /*06b8*/ 	.word	0x000121a0


	//   ....[163]....
        /*06bc*/ 	.word	0x00012220


	//   ....[164]....
        /*06c0*/ 	.word	0x00012290


	//   ....[165]....
        /*06c4*/ 	.word	0x00012330


	//   ....[166]....
        /*06c8*/ 	.word	0x000123c0


	//   ....[167]....
        /*06cc*/ 	.word	0x000124e0


	//----- nvinfo : EIATTR_REG_RECONFIG
	.align		4
.L_204:
        /*06d0*/ 	.byte	0x01, 0x54
	.zero		2


	//----- nvinfo : EIATTR_SYSCALL_OFFSETS
	.align		4
        /*06d4*/ 	.byte	0x04, 0x46
        /*06d6*/ 	.short	(.L_206 - .L_205)


	//   ....[0]....
.L_205:
        /*06d8*/ 	.word	0x00003290


	//   ....[1]....
        /*06dc*/ 	.word	0x0000b580


	//   ....[2]....
        /*06e0*/ 	.word	0x0000b6d0


	//   ....[3]....
        /*06e4*/ 	.word	0x0000b7c0


	//   ....[4]....
        /*06e8*/ 	.word	0x0000c6f0


	//----- nvinfo : EIATTR_MBARRIER_INSTR_OFFSETS
	.align		4
.L_206:
        /*06ec*/ 	.byte	0x04, 0x39
        /*06ee*/ 	.short	(.L_208 - .L_207)


	//   ....[0]....
.L_207:
        /*06f0*/ 	.word	0x00000180
        /*06f4*/ 	.word	0x000000ff
        /*06f8*/ 	.word	0x00028c00
        /*06fc*/ 	.short	0x0100
        /*06fe*/ 	.byte	0x08
	.zero		1


	//   ....[1]....
        /*0700*/ 	.word	0x00000190
        /*0704*/ 	.word	0x000000ff
        /*0708*/ 	.word	0x00028c20
        /*070c*/ 	.short	0x0100
        /*070e*/ 	.byte	0x08
	.zero		1


	//   ....[2]....
        /*0710*/ 	.word	0x00000240
        /*0714*/ 	.word	0x000000ff
        /*0718*/ 	.word	0x00028c30
        /*071c*/ 	.short	0x0100
        /*071e*/ 	.byte	0x06
	.zero		1


	//   ....[3]....
        /*0720*/ 	.word	0x00000250
        /*0724*/ 	.word	0x000000ff
        /*0728*/ 	.word	0x00028c40
        /*072c*/ 	.short	0x0100
        /*072e*/ 	.byte	0x06
	.zero		1


	//   ....[4]....
        /*0730*/ 	.word	0x00000260
        /*0734*/ 	.word	0x000000ff
        /*0738*/ 	.word	0x00028c38
        /*073c*/ 	.short	0x0100
        /*073e*/ 	.byte	0x06
	.zero		1


	//   ....[5]....
        /*0740*/ 	.word	0x00000270
        /*0744*/ 	.word	0x000000ff
        /*0748*/ 	.word	0x00028c48
        /*074c*/ 	.short	0x0100
        /*074e*/ 	.byte	0x06
	.zero		1


	//   ....[6]....
        /*0750*/ 	.word	0x000003a0
        /*0754*/ 	.word	0x000000ff
        /*0758*/ 	.word	0x00028c50
        /*075c*/ 	.short	0x0100
        /*075e*/ 	.byte	0x08
	.zero		1


	//   ....[7]....
        /*0760*/ 	.word	0x000003b0
        /*0764*/ 	.word	0x000000ff
        /*0768*/ 	.word	0x00028c60
        /*076c*/ 	.short	0x0100
        /*076e*/ 	.byte	0x08
	.zero		1


	//   ....[8]....
        /*0770*/ 	.word	0x000003c0
        /*0774*/ 	.word	0x000000ff
        /*0778*/ 	.word	0x00028c58
        /*077c*/ 	.short	0x0100
        /*077e*/ 	.byte	0x08
	.zero		1


	//   ....[9]....
        /*0780*/ 	.word	0x000003d0
        /*0784*/ 	.word	0x000000ff
        /*0788*/ 	.word	0x00028c68
        /*078c*/ 	.short	0x0100
        /*078e*/ 	.byte	0x08
	.zero		1


	//   ....[10]....
        /*0790*/ 	.word	0x000004c0
        /*0794*/ 	.word	0x000000ff
        /*0798*/ 	.word	0x00028c70
        /*079c*/ 	.short	0x0100
        /*079e*/ 	.byte	0x06
	.zero		1


	//   ....[11]....
        /*07a0*/ 	.word	0x000004d0
        /*07a4*/ 	.word	0x000000ff
        /*07a8*/ 	.word	0x00028c80
        /*07ac*/ 	.short	0x0100
        /*07ae*/ 	.byte	0x06
	.zero		1


	//   ....[12]....
        /*07b0*/ 	.word	0x000004e0
        /*07b4*/ 	.word	0x000000ff
        /*07b8*/ 	.word	0x00028c78
        /*07bc*/ 	.short	0x0100
        /*07be*/ 	.byte	0x06
	.zero		1


	//   ....[13]....
        /*07c0*/ 	.word	0x000004f0
        /*07c4*/ 	.word	0x000000ff
        /*07c8*/ 	.word	0x00028c88
        /*07cc*/ 	.short	0x0100
        /*07ce*/ 	.byte	0x06
	.zero		1


	//   ....[14]....
        /*07d0*/ 	.word	0x00000620
        /*07d4*/ 	.word	0x000000ff
        /*07d8*/ 	.word	0x00028c90
        /*07dc*/ 	.short	0x0100
        /*07de*/ 	.byte	0x08
	.zero		1


	//   ....[15]....
        /*07e0*/ 	.word	0x00000630
        /*07e4*/ 	.word	0x000000ff
        /*07e8*/ 	.word	0x00028ca0
        /*07ec*/ 	.short	0x0100
        /*07ee*/ 	.byte	0x08
	.zero		1


	//   ....[16]....
        /*07f0*/ 	.word	0x00000640
        /*07f4*/ 	.word	0x000000ff
        /*07f8*/ 	.word	0x00028c98
        /*07fc*/ 	.short	0x0100
        /*07fe*/ 	.byte	0x08
	.zero		1


	//   ....[17]....
        /*0800*/ 	.word	0x00000650
        /*0804*/ 	.word	0x000000ff
        /*0808*/ 	.word	0x00028ca8
        /*080c*/ 	.short	0x0100
        /*080e*/ 	.byte	0x08
	.zero		1


	//   ....[18]....
        /*0810*/ 	.word	0x00000790
        /*0814*/ 	.word	0x000000ff
        /*0818*/ 	.word	0x00028cb0
        /*081c*/ 	.short	0x0100
        /*081e*/ 	.byte	0x08
	.zero		1


	//   ....[19]....
        /*0820*/ 	.word	0x000007a0
        /*0824*/ 	.word	0x000000ff
        /*0828*/ 	.word	0x00028cc0
        /*082c*/ 	.short	0x0100
        /*082e*/ 	.byte	0x08
	.zero		1


	//   ....[20]....
        /*0830*/ 	.word	0x000007b0
        /*0834*/ 	.word	0x000000ff
        /*0838*/ 	.word	0x00028cb8
        /*083c*/ 	.short	0x0100
        /*083e*/ 	.byte	0x08
	.zero		1


	//   ....[21]....
        /*0840*/ 	.word	0x000007c0
        /*0844*/ 	.word	0x000000ff
        /*0848*/ 	.word	0x00028cc8
        /*084c*/ 	.short	0x0100
        /*084e*/ 	.byte	0x08
	.zero		1


	//   ....[22]....
        /*0850*/ 	.word	0x000018d0
        /*0854*/ 	.word	0x000000ff
        /*0858*/ 	.word	0x00028c50
        /*085c*/ 	.short	0x010a
        /*085e*/ 	.byte	0x10
	.zero		1


	//   ....[23]....
        /*0860*/ 	.word	0x00001bb0
        /*0864*/ 	.word	0x000000ff
        /*0868*/ 	.word	0x00000000
        /*086c*/ 	.short	0x0101
        /*086e*/ 	.byte	0x06
	.zero		1


	//   ....[24]....
        /*0870*/ 	.word	0x00002510
        /*0874*/ 	.word	0x000000ff
        /*0878*/ 	.word	0x00028c50
        /*087c*/ 	.short	0x010a
        /*087e*/ 	.byte	0x15
	.zero		1


	//   ....[25]....
        /*0880*/ 	.word	0x00002550
        /*0884*/ 	.word	0x000000ff
        /*0888*/ 	.word	0x00028c50
        /*088c*/ 	.short	0x010a
        /*088e*/ 	.byte	0x15
	.zero		1


	//   ....[26]....
        /*0890*/ 	.word	0x00002780
        /*0894*/ 	.word	0x000000ff
        /*0898*/ 	.word	0x00000000
        /*089c*/ 	.short	0x0101
        /*089e*/ 	.byte	0x06
	.zero		1


	//   ....[27]....
        /*08a0*/ 	.word	0x00003310
        /*08a4*/ 	.word	0x000000ff
        /*08a8*/ 	.word	0x00028c00
        /*08ac*/ 	.short	0x010a
        /*08ae*/ 	.byte	0x29
	.zero		1


	//   ....[28]....
        /*08b0*/ 	.word	0x00003390
        /*08b4*/ 	.word	0x00000007
        /*08b8*/ 	.word	0x00028c30
        /*08bc*/ 	.short	0x010a
        /*08be*/ 	.byte	0x3f
	.zero		1


	//   ....[29]....
        /*08c0*/ 	.word	0x000033d0
        /*08c4*/ 	.word	0x00000007
        /*08c8*/ 	.word	0x00028c30
        /*08cc*/ 	.short	0x010a
        /*08ce*/ 	.byte	0x3f
	.zero		1


	//   ....[30]....
        /*08d0*/ 	.word	0x00003b00
        /*08d4*/ 	.word	0x000000ff
        /*08d8*/ 	.word	0x00000000
        /*08dc*/ 	.short	0x0101
        /*08de*/ 	.byte	0x06
	.zero		1


	//   ....[31]....
        /*08e0*/ 	.word	0x00004830
        /*08e4*/ 	.word	0x00000007
        /*08e8*/ 	.word	0x00028c50
        /*08ec*/ 	.short	0x010a
        /*08ee*/ 	.byte	0x3f
	.zero		1


	//   ....[32]....
        /*08f0*/ 	.word	0x00004880
        /*08f4*/ 	.word	0x00000007
        /*08f8*/ 	.word	0x00028c50
        /*08fc*/ 	.short	0x010a
        /*08fe*/ 	.byte	0x3f
	.zero		1


	//   ....[33]....
        /*0900*/ 	.word	0x00004b10
        /*0904*/ 	.word	0x000000ff
        /*0908*/ 	.word	0x00000000
        /*090c*/ 	.short	0x0101
        /*090e*/ 	.byte	0x06
	.zero		1


	//   ....[34]....
        /*0910*/ 	.word	0x00004c60
        /*0914*/ 	.word	0x000000ff
        /*0918*/ 	.word	0x00028c30
        /*091c*/ 	.short	0x010a
        /*091e*/ 	.byte	0x15
	.zero		1


	//   ....[35]....
        /*0920*/ 	.word	0x00004ca0
        /*0924*/ 	.word	0x000000ff
        /*0928*/ 	.word	0x00028c30
        /*092c*/ 	.short	0x010a
        /*092e*/ 	.byte	0x15
	.zero		1


	//   ....[36]....
        /*0930*/ 	.word	0x00005100
        /*0934*/ 	.word	0x000000ff
        /*0938*/ 	.word	0x00000000
        /*093c*/ 	.short	0x0101
        /*093e*/ 	.byte	0x06
	.zero		1


	//   ....[37]....
        /*0940*/ 	.word	0x00006590
        /*0944*/ 	.word	0x000000ff
        /*0948*/ 	.word	0x00028c50
        /*094c*/ 	.short	0x010a
        /*094e*/ 	.byte	0x15
	.zero		1


	//   ....[38]....
        /*0950*/ 	.word	0x000065d0
        /*0954*/ 	.word	0x000000ff
        /*0958*/ 	.word	0x00028c50
        /*095c*/ 	.short	0x010a
        /*095e*/ 	.byte	0x15
	.zero		1


	//   ....[39]....
        /*0960*/ 	.word	0x00006860
        /*0964*/ 	.word	0x000000ff
        /*0968*/ 	.word	0x00000000
        /*096c*/ 	.short	0x0101
        /*096e*/ 	.byte	0x15
	.zero		1


	//   ....[40]....
        /*0970*/ 	.word	0x00009000
        /*0974*/ 	.word	0x000000ff
        /*0978*/ 	.word	0x00000000
        /*097c*/ 	.short	0x0101
        /*097e*/ 	.byte	0x04
	.zero		1


	//   ....[41]....
        /*0980*/ 	.word	0x0000bed0
        /*0984*/ 	.word	0x0000001b
        /*0988*/ 	.word	0x00028c40
        /*098c*/ 	.short	0x010a
        /*098e*/ 	.byte	0x3f
	.zero		1


	//   ....[42]....
        /*0990*/ 	.word	0x0000c3b0
        /*0994*/ 	.word	0x0000001b
        /*0998*/ 	.word	0x00028c30
        /*099c*/ 	.short	0x0107
        /*099e*/ 	.byte	0x3f
	.zero		1


	//   ....[43]....
        /*09a0*/ 	.word	0x0000c490
        /*09a4*/ 	.word	0x0000001b
        /*09a8*/ 	.word	0x00028c30
        /*09ac*/ 	.short	0x0101
        /*09ae*/ 	.byte	0x3f
	.zero		1


	//   ....[44]....
        /*09b0*/ 	.word	0x0000cd00
        /*09b4*/ 	.word	0x00000017
        /*09b8*/ 	.word	0x00028c00
        /*09bc*/ 	.short	0x0107
        /*09be*/ 	.byte	0x3f
	.zero		1


	//   ....[45]....
        /*09c0*/ 	.word	0x0000cdf0
        /*09c4*/ 	.word	0x00000017
        /*09c8*/ 	.word	0x00028c00
        /*09cc*/ 	.short	0x0101
        /*09ce*/ 	.byte	0x3f
	.zero		1


	//   ....[46]....
        /*09d0*/ 	.word	0x0000ce10
        /*09d4*/ 	.word	0x00000017
        /*09d8*/ 	.word	0x00028c20
        /*09dc*/ 	.short	0x010a
        /*09de*/ 	.byte	0x3f
	.zero		1


	//   ....[47]....
        /*09e0*/ 	.word	0x0000cea0
        /*09e4*/ 	.word	0x0000001b
        /*09e8*/ 	.word	0x00028c60
        /*09ec*/ 	.short	0x010a
        /*09ee*/ 	.byte	0x3f
	.zero		1


	//   ....[48]....
        /*09f0*/ 	.word	0x0000d7d0
        /*09f4*/ 	.word	0x0000001b
        /*09f8*/ 	.word	0x00028c50
        /*09fc*/ 	.short	0x0107
        /*09fe*/ 	.byte	0x3f
	.zero		1


	//   ....[49]....
        /*0a00*/ 	.word	0x0000d8a0
        /*0a04*/ 	.word	0x0000001b
        /*0a08*/ 	.word	0x00028c50
        /*0a0c*/ 	.short	0x0101
        /*0a0e*/ 	.byte	0x3f
	.zero		1


	//   ....[50]....
        /*0a10*/ 	.word	0x0000dc20
        /*0a14*/ 	.word	0x00000006
        /*0a18*/ 	.word	0x00028c40
        /*0a1c*/ 	.short	0x010a
        /*0a1e*/ 	.byte	0x3f
	.zero		1


	//   ....[51]....
        /*0a20*/ 	.word	0x0000df60
        /*0a24*/ 	.word	0x00000006
        /*0a28*/ 	.word	0x00028c30
        /*0a2c*/ 	.short	0x0107
        /*0a2e*/ 	.byte	0x3f
	.zero		1


	//   ....[52]....
        /*0a30*/ 	.word	0x0000e020
        /*0a34*/ 	.word	0x00000006
        /*0a38*/ 	.word	0x00028c30
        /*0a3c*/ 	.short	0x0101
        /*0a3e*/ 	.byte	0x3f
	.zero		1


	//   ....[53]....
        /*0a40*/ 	.word	0x0000e050
        /*0a44*/ 	.word	0x00000006
        /*0a48*/ 	.word	0x00028c60
        /*0a4c*/ 	.short	0x010a
        /*0a4e*/ 	.byte	0x3f
	.zero		1


	//   ....[54]....
        /*0a50*/ 	.word	0x0000e720
        /*0a54*/ 	.word	0x00000006
        /*0a58*/ 	.word	0x00028c50
        /*0a5c*/ 	.short	0x0107
        /*0a5e*/ 	.byte	0x3f
	.zero		1


	//   ....[55]....
        /*0a60*/ 	.word	0x0000e7e0
        /*0a64*/ 	.word	0x00000006
        /*0a68*/ 	.word	0x00028c50
        /*0a6c*/ 	.short	0x0101
        /*0a6e*/ 	.byte	0x3f
	.zero		1


	//   ....[56]....
        /*0a70*/ 	.word	0x0000f420
        /*0a74*/ 	.word	0x00000005
        /*0a78*/ 	.word	0x00028c20
        /*0a7c*/ 	.short	0x010a
        /*0a7e*/ 	.byte	0x3f
	.zero		1


	//   ....[57]....
        /*0a80*/ 	.word	0x0000f5a0
        /*0a84*/ 	.word	0x00000003
        /*0a88*/ 	.word	0x00028c40
        /*0a8c*/ 	.short	0x010a
        /*0a8e*/ 	.byte	0x3f
	.zero		1


	//   ....[58]....
        /*0a90*/ 	.word	0x0000f640
        /*0a94*/ 	.word	0x00000005
        /*0a98*/ 	.word	0x00028c40
        /*0a9c*/ 	.short	0x010a
        /*0a9e*/ 	.byte	0x3f
	.zero		1


	//   ....[59]....
        /*0aa0*/ 	.word	0x0000f680
        /*0aa4*/ 	.word	0x00000003
        /*0aa8*/ 	.word	0x00028c60
        /*0aac*/ 	.short	0x010a
        /*0aae*/ 	.byte	0x3f
	.zero		1


	//   ....[60]....
        /*0ab0*/ 	.word	0x0000f6c0
        /*0ab4*/ 	.word	0x00000005
        /*0ab8*/ 	.word	0x00028c60
        /*0abc*/ 	.short	0x010a
        /*0abe*/ 	.byte	0x3f
	.zero		1


	//   ....[61]....
        /*0ac0*/ 	.word	0x0000f730
        /*0ac4*/ 	.word	0x00000003
        /*0ac8*/ 	.word	0x00028c50
        /*0acc*/ 	.short	0x010a
        /*0ace*/ 	.byte	0x3f
	.zero		1


	//   ....[62]....
        /*0ad0*/ 	.word	0x0000f790
        /*0ad4*/ 	.word	0x00000004
        /*0ad8*/ 	.word	0x00028c50
        /*0adc*/ 	.short	0x010a
        /*0ade*/ 	.byte	0x3f
	.zero		1


	//   ....[63]....
        /*0ae0*/ 	.word	0x0000f7f0
        /*0ae4*/ 	.word	0x00000003
        /*0ae8*/ 	.word	0x00028c00
        /*0aec*/ 	.short	0x010a
        /*0aee*/ 	.byte	0x3f
	.zero		1


	//   ....[64]....
        /*0af0*/ 	.word	0x0000f840
        /*0af4*/ 	.word	0x00000007
        /*0af8*/ 	.word	0x00028c30
        /*0afc*/ 	.short	0x010a
        /*0afe*/ 	.byte	0x3f
	.zero		1


	//   ....[65]....
        /*0b00*/ 	.word	0x0000f890
        /*0b04*/ 	.word	0x00000007
        /*0b08*/ 	.word	0x00028c50
        /*0b0c*/ 	.short	0x010a
        /*0b0e*/ 	.byte	0x3f
	.zero		1


	//   ....[66]....
        /*0b10*/ 	.word	0x0000f8f0
        /*0b14*/ 	.word	0x00000004
        /*0b18*/ 	.word	0x00028c30
        /*0b1c*/ 	.short	0x010a
        /*0b1e*/ 	.byte	0x3f
	.zero		1


	//   ....[67]....
        /*0b20*/ 	.word	0x0000f950
        /*0b24*/ 	.word	0x00000008
        /*0b28*/ 	.word	0x00028c50
        /*0b2c*/ 	.short	0x010a
        /*0b2e*/ 	.byte	0x3f
	.zero		1


	//   ....[68]....
        /*0b30*/ 	.word	0x0000fa60
        /*0b34*/ 	.word	0x0000001b
        /*0b38*/ 	.word	0x00028c40
        /*0b3c*/ 	.short	0x010a
        /*0b3e*/ 	.byte	0x3f
	.zero		1


	//   ....[69]....
        /*0b40*/ 	.word	0x00010500
        /*0b44*/ 	.word	0x00000017
        /*0b48*/ 	.word	0x00028c20
        /*0b4c*/ 	.short	0x010a
        /*0b4e*/ 	.byte	0x3f
	.zero		1


	//   ....[70]....
        /*0b50*/ 	.word	0x00010550
        /*0b54*/ 	.word	0x0000001b
        /*0b58*/ 	.word	0x00028c60
        /*0b5c*/ 	.short	0x010a
        /*0b5e*/ 	.byte	0x3f
	.zero		1


	//   ....[71]....
        /*0b60*/ 	.word	0x00010e50
        /*0b64*/ 	.word	0x00000006
        /*0b68*/ 	.word	0x00028c40
        /*0b6c*/ 	.short	0x010a
        /*0b6e*/ 	.byte	0x3f
	.zero		1


	//   ....[72]....
        /*0b70*/ 	.word	0x00011310
        /*0b74*/ 	.word	0x00000006
        /*0b78*/ 	.word	0x00028c60
        /*0b7c*/ 	.short	0x010a
        /*0b7e*/ 	.byte	0x3f
	.zero		1


	//   ....[73]....
        /*0b80*/ 	.word	0x00012400
        /*0b84*/ 	.word	0x00000005
        /*0b88*/ 	.word	0x00028c20
        /*0b8c*/ 	.short	0x010a
        /*0b8e*/ 	.byte	0x3f
	.zero		1


	//   ....[74]....
        /*0b90*/ 	.word	0x000125a0
        /*0b94*/ 	.word	0x00000003
        /*0b98*/ 	.word	0x00028c40
        /*0b9c*/ 	.short	0x010a
        /*0b9e*/ 	.byte	0x3f
	.zero		1


	//   ....[75]....
        /*0ba0*/ 	.word	0x000125f0
        /*0ba4*/ 	.word	0x00000005
        /*0ba8*/ 	.word	0x00028c40
        /*0bac*/ 	.short	0x010a
        /*0bae*/ 	.byte	0x3f
	.zero		1


	//   ....[76]....
        /*0bb0*/ 	.word	0x00012640
        /*0bb4*/ 	.word	0x00000003
        /*0bb8*/ 	.word	0x00028c60
        /*0bbc*/ 	.short	0x010a
        /*0bbe*/ 	.byte	0x3f
	.zero		1


	//----- nvinfo : EIATTR_NUM_MBARRIERS
	.align		4
.L_208:
        /*0bc0*/ 	.byte	0x03, 0x38
        /*0bc2*/ 	.short	0x0016


	//----- nvinfo : EIATTR_EXIT_INSTR_OFFSETS
	.align		4
        /*0bc4*/ 	.byte	0x04, 0x1c
        /*0bc6*/ 	.short	(.L_210 - .L_209)


	//   ....[0]....
.L_209:
        /*0bc8*/ 	.word	0x00000980


	//   ....[1]....
        /*0bcc*/ 	.word	0x0000a340


	//   ....[2]....
        /*0bd0*/ 	.word	0x0000f710


	//----- nvinfo : EIATTR_MAX_THREADS
	.align		4
.L_210:
        /*0bd4*/ 	.byte	0x04, 0x05
        /*0bd6*/ 	.short	(.L_212 - .L_211)
.L_211:
        /*0bd8*/ 	.word	0x00000180
        /*0bdc*/ 	.word	0x00000001
        /*0be0*/ 	.word	0x00000001


	//----- nvinfo : EIATTR_CRS_STACK_SIZE
	.align		4
.L_212:
        /*0be4*/ 	.byte	0x04, 0x1e
        /*0be6*/ 	.short	(.L_214 - .L_213)
.L_213:
        /*0be8*/ 	.word	0x00000000


	//----- nvinfo : EIATTR_CBANK_PARAM_SIZE
	.align		4
.L_214:
        /*0bec*/ 	.byte	0x03, 0x19
        /*0bee*/ 	.short	0x0af0


	//----- nvinfo : EIATTR_PARAM_CBANK
	.align		4
        /*0bf0*/ 	.byte	0x04, 0x0a
        /*0bf2*/ 	.short	(.L_216 - .L_215)
	.align		4
.L_215:
        /*0bf4*/ 	.word	index@(.nv.constant0._ZN7cutlass13device_kernelIN5flash11enable_sm90INS1_16FlashAttnFwdSm90INS1_25CollectiveMainloopFwdSm90ILi2EN4cute5tupleIJNS5_1CILi1EEES8_S8_EEENS6_IJNS7_ILi64EEESA_SA_EEELi512ENS_6half_tEfNS_4arch4Sm90ELb0ELb0ELb1ELb1ELb1ELb0ELb0ELb0ELb0ELb1ELb0ELb0EEENS1_21CollectiveEpilogueFwdINS6_IJSA_NS7_ILi512EEESA_EEES9_SC_SE_Li256ELb1ELb1ELb0ELb0EEENS1_36VarlenDynamicPersistentTileSchedulerILi64ELi64ELi256ELi128ELb0ELb1ELb1ELb0ELb1ELb1EEEEEEEEEvNT_6ParamsE)
        /*0bf8*/ 	.short	0x0210
        /*0bfa*/ 	.short	0x0af0


	//----- nvinfo : EIATTR_SW_WAR
	.align		4
.L_216:
        /*0bfc*/ 	.byte	0x04, 0x36
        /*0bfe*/ 	.short	(.L_218 - .L_217)
.L_217:
        /*0c00*/ 	.word	0x00000008
.L_218:


//--------------------- .nv.info._ZN7cutlass13device_kernelIN5flash11enable_sm90INS1_16FlashAttnFwdSm90INS1_25CollectiveMainloopFwdSm90ILi2EN4cute5tupleIJNS5_1CILi1EEES8_S8_EEENS6_IJNS7_ILi64EEESA_SA_EEELi512ENS_6half_tEfNS_4arch4Sm90ELb0ELb0ELb1ELb1ELb1ELb1ELb0ELb0ELb0ELb1ELb0ELb0EEENS1_21CollectiveEpilogueFwdINS6_IJSA_NS7_ILi512EEESA_EEES9_SC_SE_Li256ELb1ELb1ELb0ELb0EEENS1_36VarlenDynamicPersistentTileSchedulerILi64ELi64ELi256ELi128ELb0ELb1ELb1ELb0ELb1ELb1EEEEEEEEEvNT_6ParamsE --------------------------
	.section	.nv.info._ZN7cutlass13device_kernelIN5flash11enable_sm90INS1_16FlashAttnFwdSm90INS1_25CollectiveMainloopFwdSm90ILi2EN4cute5tupleIJNS5_1CILi1EEES8_S8_EEENS6_IJNS7_ILi64EEESA_SA_EEELi512ENS_6half_tEfNS_4arch4Sm90ELb0ELb0ELb1ELb1ELb1ELb1ELb0ELb0ELb0ELb1ELb0ELb0EEENS1_21CollectiveEpilogueFwdINS6_IJSA_NS7_ILi512EEESA_EEES9_SC_SE_Li256ELb1ELb1ELb0ELb0EEENS1_36VarlenDynamicPersistentTileSchedulerILi64ELi64ELi256ELi128ELb0ELb1ELb1ELb0ELb1ELb1EEEEEEEEEvNT_6ParamsE,"",@"SHT_CUDA_INFO"
	.sectionflags	@""
	.align	4


	//----- nvinfo : EIATTR_CUDA_API_VERSION
	.align		4
        /*0000*/ 	.byte	0x04, 0x37
        /*0002*/ 	.short	(.L_220 - .L_219)
.L_219:
        /*0004*/ 	.word	0x00000082


	//----- nvinfo : EIATTR_KPARAM_INFO
	.align		4
.L_220:
        /*0008*/ 	.byte	0x04, 0x17
        /*000a*/ 	.short	(.L_222 - .L_221)
.L_221:
        /*000c*/ 	.word	0x00000000
        /*0010*/ 	.short	0x0000
        /*0012*/ 	.short	0x0070
        /*0014*/ 	.byte	0x00, 0xf0, 0x01, 0x2a


	//----- nvinfo : EIATTR_SPARSE_MMA_MASK
	.align		4
.L_222:
        /*0018*/ 	.byte	0x03, 0x50
        /*001a*/ 	.short	0x0000


	//----- nvinfo : EIATTR_MAXREG_COUNT
	.align		4
        /*001c*/ 	.byte	0x03, 0x1b
        /*001e*/ 	.short	0x00a8


	//----- nvinfo : EIATTR_NUM_BARRIERS
	.align		4
        /*0020*/ 	.byte	0x02, 0x4c
        /*0022*/ 	.byte	0x10
	.zero		1


	//----- nvinfo : EIATTR_EXTERNS
	.align		4
        /*0024*/ 	.byte	0x04, 0x0f
        /*0026*/ 	.short	(.L_224 - .L_223)


	//   ....[0]....
	.align		4
.L_223:
        /*0028*/ 	.word	index@(__assertfail)


	//----- nvinfo : EIATTR_ANNOTATIONS
	.align		4
.L_224:
        /*002c*/ 	.byte	0x04, 0x55
        /*002e*/ 	.short	(.L_226 - .L_225)


	//   ....[0]....
.L_225:
        /* <DEDUP_REMOVED lines=47> */


	//----- nvinfo : EIATTR_MERCURY_ISA_VERSION
	.align		4
.L_226:
        /*0310*/ 	.byte	0x03, 0x5f
        /*0312*/ 	.short	0x0101


	//----- nvinfo : EIATTR_UNUSED_LOAD_BYTE_OFFSET
	.align		4
        /*0314*/ 	.byte	0x04, 0x44
        /*0316*/ 	.short	(.L_228 - .L_227)


	//   ....[0]....
.L_227:
        /*0318*/ 	.word	0x00000a20
        /*031c*/ 	.word	0x0000fff0


	//   ....[1]....
        /*0320*/ 	.word	0x0000d1f0
        /*0324*/ 	.word	0x0000fff0


	//----- nvinfo : EIATTR_INT_WARP_WIDE_INSTR_OFFSETS
	.align		4
.L_228:
        /*0328*/ 	.byte	0x04, 0x31
        /*032a*/ 	.short	(.L_230 - .L_229)


	//   ....[0]....
.L_229:
        /*032c*/ 	.word	0x00000130


	//   ....[1]....
        /*0330*/ 	.word	0x00000170


	//   ....[2]....
        /*0334*/ 	.word	0x00000240


	//   ....[3]....
        /*0338*/ 	.word	0x00013020


	//   ....[4]....
        /*033c*/ 	.word	0x000130b0


	//   ....[5]....
        /*0340*/ 	.word	0x00016650


	//   ....[6]....
        /*0344*/ 	.word	0x000166e0


	//----- nvinfo : EIATTR_COOP_GROUP_MASK_REGIDS
	.align		4
.L_230:
        /*0348*/ 	.byte	0x04, 0x29
        /*034a*/ 	.short	(.L_232 - .L_231)


	//   ....[0]....
.L_231:
        /*034c*/ 	.word	0xffffffff


	//   ....[1]....
        /*0350*/ 	.word	0xffffffff


	//   ....[2]....
        /*0354*/ 	.word	0xffffffff


	//   ....[3]....
        /*0358*/ 	.word	0xffffffff


	//   ....[4]....
        /*035c*/ 	.word	0xffffffff


	//   ....[5]....
        /*0360*/ 	.word	0xffffffff


	//   ....[6]....
        /*0364*/ 	.word	0xffffffff


	//   ....[7]....
        /*0368*/ 	.word	0xffffffff


	//   ....[8]....
        /*036c*/ 	.word	0xffffffff


	//   ....[9]....
        /*0370*/ 	.word	0xffffffff


	//   ....[10]....
        /*0374*/ 	.word	0xffffffff


	//   ....[11]....
        /*0378*/ 	.word	0xffffffff


	//   ....[12]....
        /*037c*/ 	.word	0xffffffff


	//   ....[13]....
        /*0380*/ 	.word	0xffffffff


	//   ....[14]....
        /*0384*/ 	.word	0xffffffff


	//   ....[15]....
        /*0388*/ 	.word	0xffffffff


	//   ....[16]....
        /*038c*/ 	.word	0xffffffff


	//   ....[17]....
        /*0390*/ 	.word	0xffffffff


	//   ....[18]....
        /*0394*/ 	.word	0xffffffff


	//   ....[19]....
        /*0398*/ 	.word	0xffffffff


	//   ....[20]....
        /*039c*/ 	.word	0xffffffff


	//   ....[21]....
        /*03a0*/ 	.word	0xffffffff


	//   ....[22]....
        /*03a4*/ 	.word	0xffffffff


	//   ....[23]....
        /*03a8*/ 	.word	0xffffffff


	//   ....[24]....
        /*03ac*/ 	.word	0xffffffff


	//   ....[25]....
        /*03b0*/ 	.word	0xffffffff


	//   ....[26]....
        /*03b4*/ 	.word	0xffffffff


	//   ....[27]....
        /*03b8*/ 	.word	0xffffffff


	//   ....[28]....
        /*03bc*/ 	.word	0xffffffff


	//   ....[29]....
        /*03c0*/ 	.word	0xffffffff


	//   ....[30]....
        /*03c4*/ 	.word	0xffffffff


	//   ....[31]....
        /*03c8*/ 	.word	0xffffffff


	//   ....[32]....
        /*03cc*/ 	.word	0xffffffff


	//   ....[33]....
        /*03d0*/ 	.word	0xffffffff


	//   ....[34]....
        /*03d4*/ 	.word	0xffffffff


	//   ....[35]....
        /*03d8*/ 	.word	0xffffffff


	//   ....[36]....
        /*03dc*/ 	.word	0xffffffff


	//   ....[37]....
        /*03e0*/ 	.word	0xffffffff


	//   ....[38]....
        /*03e4*/ 	.word	0xffffffff


	//   ....[39]....
        /*03e8*/ 	.word	0xffffffff


	//   ....[40]....
        /*03ec*/ 	.word	0xffffffff


	//   ....[41]....
        /*03f0*/ 	.word	0xffffffff


	//   ....[42]....
        /*03f4*/ 	.word	0xffffffff


	//   ....[43]....
        /*03f8*/ 	.word	0xffffffff


	//   ....[44]....
        /*03fc*/ 	.word	0xffffffff


	//   ....[45]....
        /*0400*/ 	.word	0xffffffff


	//   ....[46]....
        /*0404*/ 	.word	0xffffffff


	//   ....[47]....
        /*0408*/ 	.word	0xffffffff


	//   ....[48]....
        /*040c*/ 	.word	0xffffffff


	//   ....[49]....
        /*0410*/ 	.word	0xffffffff


	//   ....[50]....
        /*0414*/ 	.word	0xffffffff


	//   ....[51]....
        /*0418*/ 	.word	0xffffffff


	//   ....[52]....
        /*041c*/ 	.word	0xffffffff


	//   ....[53]....
        /*0420*/ 	.word	0xffffffff


	//   ....[54]....
        /*0424*/ 	.word	0xffffffff


	//   ....[55]....
        /*0428*/ 	.word	0xffffffff


	//   ....[56]....
        /*042c*/ 	.word	0xffffffff


	//   ....[57]....
        /*0430*/ 	.word	0xffffffff


	//   ....[58]....
        /*0434*/ 	.word	0xffffffff


	//   ....[59]....
        /*0438*/ 	.word	0xffffffff


	//   ....[60]....
        /*043c*/ 	.word	0xffffffff


	//   ....[61]....
        /*0440*/ 	.word	0xffffffff


	//   ....[62]....
        /*0444*/ 	.word	0xffffffff


	//   ....[63]....
        /*0448*/ 	.word	0xffffffff


	//   ....[64]....
        /*044c*/ 	.word	0xffffffff


	//   ....[65]....
        /*0450*/ 	.word	0xffffffff


	//   ....[66]....
        /*0454*/ 	.word	0xffffffff


	//   ....[67]....
        /*0458*/ 	.word	0xffffffff


	//   ....[68]....
        /*045c*/ 	.word	0xffffffff


	//   ....[69]....
        /*0460*/ 	.word	0xffffffff


	//   ....[70]....
        /*0464*/ 	.word	0xffffffff


	//   ....[71]....
        /*0468*/ 	.word	0xffffffff


	//   ....[72]....
        /*046c*/ 	.word	0xffffffff


	//   ....[73]....
        /*0470*/ 	.word	0xffffffff


	//   ....[74]....
        /*0474*/ 	.word	0xffffffff


	//   ....[75]....
        /*0478*/ 	.word	0xffffffff


	//   ....[76]....
        /*047c*/ 	.word	0xffffffff


	//   ....[77]....
        /*0480*/ 	.word	0xffffffff


	//   ....[78]....
        /*0484*/ 	.word	0xffffffff


	//   ....[79]....
        /*0488*/ 	.word	0xffffffff


	//   ....[80]....
        /*048c*/ 	.word	0xffffffff


	//   ....[81]....
        /*0490*/ 	.word	0xffffffff


	//   ....[82]....
        /*0494*/ 	.word	0xffffffff


	//   ....[83]....
        /*0498*/ 	.word	0xffffffff


	//   ....[84]....
        /*049c*/ 	.word	0xffffffff


	//   ....[85]....
        /*04a0*/ 	.word	0xffffffff


	//   ....[86]....
        /*04a4*/ 	.word	0xffffffff


	//   ....[87]....
        /*04a8*/ 	.word	0xffffffff


	//   ....[88]....
        /*04ac*/ 	.word	0xffffffff


	//   ....[89]....
        /*04b0*/ 	.word	0xffffffff


	//   ....[90]....
        /*04b4*/ 	.word	0xffffffff


	//   ....[91]....
        /*04b8*/ 	.word	0xffffffff


	//   ....[92]....
        /*04bc*/ 	.word	0xffffffff


	//   ....[93]....
        /*04c0*/ 	.word	0xffffffff


	//   ....[94]....
        /*04c4*/ 	.word	0xffffffff


	//   ....[95]....
        /*04c8*/ 	.word	0xffffffff


	//   ....[96]....
        /*04cc*/ 	.word	0xffffffff


	//   ....[97]....
        /*04d0*/ 	.word	0xffffffff


	//   ....[98]....
        /*04d4*/ 	.word	0xffffffff


	//   ....[99]....
        /*04d8*/ 	.word	0xffffffff


	//   ....[100]....
        /*04dc*/ 	.word	0xffffffff


	//   ....[101]....
        /*04e0*/ 	.word	0xffffffff


	//   ....[102]....
        /*04e4*/ 	.word	0xffffffff


	//   ....[103]....
        /*04e8*/ 	.word	0xffffffff


	//   ....[104]....
        /*04ec*/ 	.word	0xffffffff


	//   ....[105]....
        /*04f0*/ 	.word	0xffffffff


	//   ....[106]....
        /*04f4*/ 	.word	0xffffffff


	//   ....[107]....
        /*04f8*/ 	.word	0xffffffff


	//   ....[108]....
        /*04fc*/ 	.word	0xffffffff


	//   ....[109]....
        /*0500*/ 	.word	0xffffffff


	//   ....[110]....
        /*0504*/ 	.word	0xffffffff


	//   ....[111]....
        /*0508*/ 	.word	0xffffffff


	//   ....[112]....
        /*050c*/ 	.word	0xffffffff


	//   ....[113]....
        /*0510*/ 	.word	0xffffffff


	//   ....[114]....
        /*0514*/ 	.word	0xffffffff


	//   ....[115]....
        /*0518*/ 	.word	0xffffffff


	//   ....[116]....
        /*051c*/ 	.word	0xffffffff


	//   ....[117]....
        /*0520*/ 	.word	0xffffffff


	//   ....[118]....
        /*0524*/ 	.word	0xffffffff


	//   ....[119]....
        /*0528*/ 	.word	0xffffffff


	//   ....[120]....
        /*052c*/ 	.word	0xffffffff


	//   ....[121]....
        /*0530*/ 	.word	0xffffffff


	//   ....[122]....
        /*0534*/ 	.word	0xffffffff


	//   ....[123]....
        /*0538*/ 	.word	0xffffffff


	//   ....[124]....
        /*053c*/ 	.word	0xffffffff


	//   ....[125]....
        /*0540*/ 	.word	0xffffffff


	//   ....[126]....
        /*0544*/ 	.word	0xffffffff


	//   ....[127]....
        /*0548*/ 	.word	0x0500000f


	//   ....[128]....
        /*054c*/ 	.word	0x0500000f


	//   ....[129]....
        /*0550*/ 	.word	0x0500000f


	//   ....[130]....
        /*0554*/ 	.word	0x0500000f


	//   ....[131]....
        /*0558*/ 	.word	0x0500000f


	//   ....[132]....
        /*055c*/ 	.word	0x0500000f


	//   ....[133]....
        /*0560*/ 	.word	0x0500000f


	//   ....[134]....
        /*0564*/ 	.word	0x0500000f


	//   ....[135]....
        /*0568*/ 	.word	0x0500000f


	//   ....[136]....
        /*056c*/ 	.word	0x0500000f


	//   ....[137]....
        /*0570*/ 	.word	0x0500000f


	//   ....[138]....
        /*0574*/ 	.word	0x0500000f


	//   ....[139]....
        /*0578*/ 	.word	0x0500000f


	//   ....[140]....
        /*057c*/ 	.word	0x0500000f


	//   ....[141]....
        /*0580*/ 	.word	0x0500000f


	//   ....[142]....
        /*0584*/ 	.word	0x0500000f


	//   ....[143]....
        /*0588*/ 	.word	0x0500000f


	//   ....[144]....
        /*058c*/ 	.word	0x0500000f


	//   ....[145]....
        /*0590*/ 	.word	0x0500000f


	//   ....[146]....
        /*0594*/ 	.word	0x0500000f


	//   ....[147]....
        /*0598*/ 	.word	0x0500000f


	//   ....[148]....
        /*059c*/ 	.word	0x0500000f


	//   ....[149]....
        /*05a0*/ 	.word	0x0500000f


	//   ....[150]....
        /*05a4*/ 	.word	0x0500000f


	//   ....[151]....
        /*05a8*/ 	.word	0x0500000f


	//   ....[152]....
        /*05ac*/ 	.word	0x0500000f


	//   ....[153]....
        /*05b0*/ 	.word	0x0500000f


	//   ....[154]....
        /*05b4*/ 	.word	0x0500000f


	//   ....[155]....
        /*05b8*/ 	.word	0x0500000f


	//   ....[156]....
        /*05bc*/ 	.word	0x0500000f


	//   ....[157]....
        /*05c0*/ 	.word	0x0500000f


	//   ....[158]....
        /*05c4*/ 	.word	0x0500000f


	//   ....[159]....
        /*05c8*/ 	.word	0x0500000f


	//   ....[160]....
        /*05cc*/ 	.word	0x0500000f


	//   ....[161]....
        /*05d0*/ 	.word	0x0500000f


	//   ....[162]....
        /*05d4*/ 	.word	0x0500000f


	//   ....[163]....
        /*05d8*/ 	.word	0x0500000f


	//   ....[164]....
        /*05dc*/ 	.word	0x0500000f


	//   ....[165]....
        /*05e0*/ 	.word	0x0500000f


	//   ....[166]....
        /*05e4*/ 	.word	0x0500000f


	//   ....[167]....
        /*05e8*/ 	.word	0x0500000f


	//   ....[168]....
        /*05ec*/ 	.word	0x0500000f


	//   ....[169]....
        /*05f0*/ 	.word	0x0500000f


	//   ....[170]....
        /*05f4*/ 	.word	0x0500000f


	//   ....[171]....
        /*05f8*/ 	.word	0x0500000f


	//   ....[172]....
        /*05fc*/ 	.word	0x0500000f


	//   ....[173]....
        /*0600*/ 	.word	0x0500000f


	//   ....[174]....
        /*0604*/ 	.word	0x0500000f


	//   ....[175]....
        /*0608*/ 	.word	0x0500000f


	//   ....[176]....
        /*060c*/ 	.word	0x0500000f


	//   ....[177]....
        /*0610*/ 	.word	0x0500000f


	//   ....[178]....
        /*0614*/ 	.word	0x0500000f


	//   ....[179]....
        /*0618*/ 	.word	0x0500000f


	//   ....[180]....
        /*061c*/ 	.word	0x0500000f


	//   ....[181]....
        /*0620*/ 	.word	0x0500000f


	//   ....[182]....
        /*0624*/ 	.word	0x0500000f


	//   ....[183]....
        /*0628*/ 	.word	0x0500000f


	//   ....[184]....
        /*062c*/ 	.word	0x0500000f


	//   ....[185]....
        /*0630*/ 	.word	0x0500000f


	//   ....[186]....
        /*0634*/ 	.word	0x0500000f


	//   ....[187]....
        /*0638*/ 	.word	0x0500000f


	//   ....[188]....
        /*063c*/ 	.word	0x0500000f


	//   ....[189]....
        /*0640*/ 	.word	0x0500000f


	//   ....[190]....
        /*0644*/ 	.word	0x0500000f


	//   ....[191]....
        /*0648*/ 	.word	0x0500000f


	//   ....[192]....
        /*064c*/ 	.word	0x0500000f


	//   ....[193]....
        /*0650*/ 	.word	0x0500000f


	//   ....[194]....
        /*0654*/ 	.word	0x0500000f


	//   ....[195]....
        /*0658*/ 	.word	0x0500000f


	//   ....[196]....
        /*065c*/ 	.word	0x0500000f


	//   ....[197]....
        /*0660*/ 	.word	0x0500000f


	//   ....[198]....
        /*0664*/ 	.word	0x0500000f


	//   ....[199]....
        /*0668*/ 	.word	0x0500000f


	//   ....[200]....
        /*066c*/ 	.word	0x0500000f


	//----- nvinfo : EIATTR_COOP_GROUP_INSTR_OFFSETS
	.align		4
.L_232:
        /*0670*/ 	.byte	0x04, 0x28
        /*0672*/ 	.short	(.L_234 - .L_233)


	//   ....[0]....
.L_233:
        /*0674*/ 	.word	0x00000060


	//   ....[1]....
        /*0678*/ 	.word	0x00000140


	//   ....[2]....
        /*067c*/ 	.word	0x00000180


	//   ....[3]....
        /*0680*/ 	.word	0x00000370


	//   ....[4]....
        /*0684*/ 	.word	0x000004d0


	//   ....[5]....
        /*0688*/ 	.word	0x000005f0


	//   ....[6]....
        /*068c*/ 	.word	0x00000750


	//   ....[7]....
        /*0690*/ 	.word	0x000029f0


	//   ....[8]....
        /*0694*/ 	.word	0x00002a00


	//   ....[9]....
        /*0698*/ 	.word	0x000033f0


	//   ....[10]....
        /*069c*/ 	.word	0x00003400


	//   ....[11]....
        /*06a0*/ 	.word	0x00003d50


	//   ....[12]....
        /*06a4*/ 	.word	0x00003d60


	//   ....[13]....
        /*06a8*/ 	.word	0x00004140


	//   ....[14]....
        /*06ac*/ 	.word	0x00004150


	//   ....[15]....
        /*06b0*/ 	.word	0x00004e40


	//   ....[16]....
        /*06b4*/ 	.word	0x00006920


	//   ....[17]....
        /*06b8*/ 	.word	0x00006ee0


	//   ....[18]....
        /*06bc*/ 	.word	0x00006ef0


	//   ....[19]....
        /*06c0*/ 	.word	0x00006f00


	//   ....[20]....
        /*06c4*/ 	.word	0x00006f10


	//   ....[21]....
        /*06c8*/ 	.word	0x00007f00


	//   ....[22]....
        /*06cc*/ 	.word	0x00007f10


	//   ....[23]....
        /*06d0*/ 	.word	0x00007f20


	//   ....[24]....
        /*06d4*/ 	.word	0x00007f30


	//   ....[25]....
        /*06d8*/ 	.word	0x00009b10


	//   ....[26]....
        /*06dc*/ 	.word	0x00009bc0


	//   ....[27]....
        /*06e0*/ 	.word	0x00009d80


	//   ....[28]....
        /*06e4*/ 	.word	0x00009e20


	//   ....[29]....
        /*06e8*/ 	.word	0x0000a790


	//   ....[30]....
        /*06ec*/ 	.word	0x0000afd0


	//   ....[31]....
        /*06f0*/ 	.word	0x0000b020


	//   ....[32]....
        /*06f4*/ 	.word	0x0000b900


	//   ....[33]....
        /*06f8*/ 	.word	0x0000b990


	//   ....[34]....
        /*06fc*/ 	.word	0x0000c630


	//   ....[35]....
        /*0700*/ 	.word	0x0000c700


	//   ....[36]....
        /*0704*/ 	.word	0x0000c710


	//   ....[37]....
        /*0708*/ 	.word	0x0000c750


	//   ....[38]....
        /*070c*/ 	.word	0x0000c760


	//   ....[39]....
        /*0710*/ 	.word	0x0000e2e0


	//   ....[40]....
        /*0714*/ 	.word	0x0000e7c0


	//   ....[41]....
        /*0718*/ 	.word	0x0000e7e0


	//   ....[42]....
        /*071c*/ 	.word	0x0000e810


	//   ....[43]....
        /*0720*/ 	.word	0x0000e820


	//   ....[44]....
        /*0724*/ 	.word	0x0000ef80


	//   ....[45]....
        /*0728*/ 	.word	0x0000efe0


	//   ....[46]....
        /*072c*/ 	.word	0x0000f250


	//   ....[47]....
        /*0730*/ 	.word	0x0000f270


	//   ....[48]....
        /*0734*/ 	.word	0x0000ff40


	//   ....[49]....
        /*0738*/ 	.word	0x0000ff70


	//   ....[50]....
        /*073c*/ 	.word	0x00010200


	//   ....[51]....
        /*0740*/ 	.word	0x00010220


	//   ....[52]....
        /*0744*/ 	.word	0x000104d0


	//   ....[53]....
        /*0748*/ 	.word	0x00010680


	//   ....[54]....
        /*074c*/ 	.word	0x000106b0


	//   ....[55]....
        /*0750*/ 	.word	0x000106e0


	//   ....[56]....
        /*0754*/ 	.word	0x00010710


	//   ....[57]....
        /*0758*/ 	.word	0x00010740


	//   ....[58]....
        /*075c*/ 	.word	0x00010770


	//   ....[59]....
        /*0760*/ 	.word	0x000108e0


	//   ....[60]....
        /*0764*/ 	.word	0x00010910


	//   ....[61]....
        /*0768*/ 	.word	0x00010940


	//   ....[62]....
        /*076c*/ 	.word	0x00010970


	//   ....[63]....
        /*0770*/ 	.word	0x000109a0


	//   ....[64]....
        /*0774*/ 	.word	0x000109d0


	//   ....[65]....
        /*0778*/ 	.word	0x00010a60


	//   ....[66]....
        /*077c*/ 	.word	0x00010a90


	//   ....[67]....
        /*0780*/ 	.word	0x00010b10


	//   ....[68]....
        /*0784*/ 	.word	0x00011640


	//   ....[69]....
        /*0788*/ 	.word	0x00013e10


	//   ....[70]....
        /*078c*/ 	.word	0x00013e30


	//   ....[71]....
        /*0790*/ 	.word	0x00013ec0


	//   ....[72]....
        /*0794*/ 	.word	0x00013ee0


	//   ....[73]....
        /*0798*/ 	.word	0x00013f60


	//   ....[74]....
        /*079c*/ 	.word	0x00013f80


	//   ....[75]....
        /*07a0*/ 	.word	0x00013f90


	//   ....[76]....
        /*07a4*/ 	.word	0x00013fa0


	//   ....[77]....
        /*07a8*/ 	.word	0x000147c0


	//   ....[78]....
        /*07ac*/ 	.word	0x000147f0


	//   ....[79]....
        /*07b0*/ 	.word	0x00014890


	//   ....[80]....
        /*07b4*/ 	.word	0x000148b0


	//   ....[81]....
        /*07b8*/ 	.word	0x00014930


	//   ....[82]....
        /*07bc*/ 	.word	0x00014950


	//   ....[83]....
        /*07c0*/ 	.word	0x00014960


	//   ....[84]....
        /*07c4*/ 	.word	0x000149d0


	//   ....[85]....
        /*07c8*/ 	.word	0x00014e20


	//   ....[86]....
        /*07cc*/ 	.word	0x00014ee0


	//   ....[87]....
        /*07d0*/ 	.word	0x00015030


	//   ....[88]....
        /*07d4*/ 	.word	0x00015070


	//   ....[89]....
        /*07d8*/ 	.word	0x00015080


	//   ....[90]....
        /*07dc*/ 	.word	0x00015090


	//   ....[91]....
        /*07e0*/ 	.word	0x000151e0


	//   ....[92]....
        /*07e4*/ 	.word	0x00015330


	//   ....[93]....
        /*07e8*/ 	.word	0x00015b60


	//   ....[94]....
        /*07ec*/ 	.word	0x00015b80


	//   ....[95]....
        /*07f0*/ 	.word	0x00015bd0


	//   ....[96]....
        /*07f4*/ 	.word	0x00015be0


	//   ....[97]....
        /*07f8*/ 	.word	0x00015c20


	//   ....[98]....
        /*07fc*/ 	.word	0x00015c30


	//   ....[99]....
        /*0800*/ 	.word	0x00015c40


	//   ....[100]....
        /*0804*/ 	.word	0x00015c80


	//   ....[101]....
        /*0808*/ 	.word	0x00015fa0


	//   ....[102]....
        /*080c*/ 	.word	0x00015fe0


	//   ....[103]....
        /*0810*/ 	.word	0x00016000


	//   ....[104]....
        /*0814*/ 	.word	0x00016020


	//   ....[105]....
        /*0818*/ 	.word	0x00016050


	//   ....[106]....
        /*081c*/ 	.word	0x00016070


	//   ....[107]....
        /*0820*/ 	.word	0x00016170


	//   ....[108]....
        /*0824*/ 	.word	0x000162c0


	//   ....[109]....
        /*0828*/ 	.word	0x000168b0


	//   ....[110]....
        /*082c*/ 	.word	0x000168e0


	//   ....[111]....
        /*0830*/ 	.word	0x00016920


	//   ....[112]....
        /*0834*/ 	.word	0x00016950


	//   ....[113]....
        /*0838*/ 	.word	0x00016980


	//   ....[114]....
        /*083c*/ 	.word	0x000169b0


	//   ....[115]....
        /*0840*/ 	.word	0x000169e0


	//   ....[116]....
        /*0844*/ 	.word	0x00016a10


	//   ....[117]....
        /*0848*/ 	.word	0x00016b90


	//   ....[118]....
        /*084c*/ 	.word	0x00016bc0


	//   ....[119]....
        /*0850*/ 	.word	0x00016bf0


	//   ....[120]....
        /*0854*/ 	.word	0x00016c20


	//   ....[121]....
        /*0858*/ 	.word	0x00016c50


	//   ....[122]....
        /*085c*/ 	.word	0x00016c80


	//   ....[123]....
        /*0860*/ 	.word	0x00016d40


	//   ....[124]....
        /*0864*/ 	.word	0x00016d60


	//   ....[125]....
        /*0868*/ 	.word	0x00016dd0


	//   ....[126]....
        /*086c*/ 	.word	0x00017240


	//   ....[127]....
        /*0870*/ 	.word	0x00017550


	//   ....[128]....
        /*0874*/ 	.word	0x000175e0


	//   ....[129]....
        /*0878*/ 	.word	0x000176c0


	//   ....[130]....
        /*087c*/ 	.word	0x00017750


	//   ....[131]....
        /*0880*/ 	.word	0x00017830


	//   ....[132]....
        /*0884*/ 	.word	0x000178c0


	//   ....[133]....
        /*0888*/ 	.word	0x00017a40


	//   ....[134]....
        /*088c*/ 	.word	0x00017ad0


	//   ....[135]....
        /*0890*/ 	.word	0x00017b20


	//   ....[136]....
        /*0894*/ 	.word	0x00017b70


	//   ....[137]....
        /*0898*/ 	.word	0x00017c50


	//   ....[138]....
        /*089c*/ 	.word	0x00017ce0


	//   ....[139]....
        /*08a0*/ 	.word	0x00017d30


	//   ....[140]....
        /*08a4*/ 	.word	0x00017d80


	//   ....[141]....
        /*08a8*/ 	.word	0x00017fd0


	//   ....[142]....
        /*08ac*/ 	.word	0x000182b0


	//   ....[143]....
        /*08b0*/ 	.word	0x000183a0


	//   ....[144]....
        /*08b4*/ 	.word	0x00018440


	//   ....[145]....
        /*08b8*/ 	.word	0x000184a0


	//   ....[146]....
        /*08bc*/ 	.word	0x00018590


	//   ....[147]....
        /*08c0*/ 	.word	0x00018600


	//   ....[148]....
        /*08c4*/ 	.word	0x000186f0


	//   ....[149]....
        /*08c8*/ 	.word	0x00018760


	//   ....[150]....
        /*08cc*/ 	.word	0x00018840


	//   ....[151]....
        /*08d0*/ 	.word	0x00018900


	//   ....[152]....
        /*08d4*/ 	.word	0x00018960


	//   ....[153]....
        /*08d8*/ 	.word	0x000189c0


	//   ....[154]....
        /*08dc*/ 	.word	0x00018ab0


	//   ....[155]....
        /*08e0*/ 	.word	0x00018b10


	//   ....[156]....
        /*08e4*/ 	.word	0x00018c10


	//   ....[157]....
        /*08e8*/ 	.word	0x00018c70


	//   ....[158]....
        /*08ec*/ 	.word	0x00018d50


	//   ....[159]....
        /*08f0*/ 	.word	0x00018e90


	//   ....[160]....
        /*08f4*/ 	.word	0x00018f70


	//   ....[161]....
        /*08f8*/ 	.word	0x00019210


	//   ....[162]....
        /*08fc*/ 	.word	0x00019260


	//   ....[163]....
        /*0900*/ 	.word	0x00019430


	//   ....[164]....
        /*0904*/ 	.word	0x00019480


	//   ....[165]....
        /*0908*/ 	.word	0x00019650


	//   ....[166]....
        /*090c*/ 	.word	0x000196a0


	//   ....[167]....
        /*0910*/ 	.word	0x00019790


	//   ....[168]....
        /*0914*/ 	.word	0x00019830


	//   ....[169]....
        /*0918*/ 	.word	0x00019890


	//   ....[170]....
        /*091c*/ 	.word	0x00019940


	//   ....[171]....
        /*0920*/ 	.word	0x000199a0


	//   ....[172]....
        /*0924*/ 	.word	0x00019a50


	//   ....[173]....
        /*0928*/ 	.word	0x00019ab0


	//   ....[174]....
        /*092c*/ 	.word	0x00019b60


	//   ....[175]....
        /*0930*/ 	.word	0x00019c50


	//   ....[176]....
        /*0934*/ 	.word	0x00019d30


	//   ....[177]....
        /*0938*/ 	.word	0x00019e40


	//   ....[178]....
        /*093c*/ 	.word	0x00019f40


	//   ....[179]....
        /*0940*/ 	.word	0x0001a070


	//   ....[180]....
        /*0944*/ 	.word	0x0001a150


	//   ....[181]....
        /*0948*/ 	.word	0x0001a250


	//   ....[182]....
        /*094c*/ 	.word	0x0001a330


	//   ....[183]....
        /*0950*/ 	.word	0x0001a3c0


	//   ....[184]....
        /*0954*/ 	.word	0x0001a460


	//   ....[185]....
        /*0958*/ 	.word	0x0001a580


	//   ....[186]....
        /*095c*/ 	.word	0x0001a5f0


	//   ....[187]....
        /*0960*/ 	.word	0x0001a660


	//   ....[188]....
        /*0964*/ 	.word	0x0001a6d0


	//   ....[189]....
        /*0968*/ 	.word	0x0001a740


	//   ....[190]....
        /*096c*/ 	.word	0x0001a7c0


	//   ....[191]....
        /*0970*/ 	.word	0x0001a850


	//   ....[192]....
        /*0974*/ 	.word	0x0001a8e0


	//   ....[193]....
        /*0978*/ 	.word	0x0001a950


	//   ....[194]....
        /*097c*/ 	.word	0x0001a9c0


	//   ....[195]....
        /*0980*/ 	.word	0x0001aa30


	//   ....[196]....
        /*0984*/ 	.word	0x0001aab0


	//   ....[197]....
        /*0988*/ 	.word	0x0001ab20


	//   ....[198]....
        /*098c*/ 	.word	0x0001abc0


	//   ....[199]....
        /*0990*/ 	.word	0x0001ac50


	//   ....[200]....
        /*0994*/ 	.word	0x0001ad70


	//----- nvinfo : EIATTR_REG_RECONFIG
	.align		4
.L_234:
        /*0998*/ 	.byte	0x01, 0x54
	.zero		2


	//----- nvinfo : EIATTR_SYSCALL_OFFSETS
	.align		4
        /*099c*/ 	.byte	0x04, 0x46
        /*099e*/ 	.short	(.L_236 - .L_235)


	//   ....[0]....
.L_235:
        /*09a0*/ 	.word	0x00001ca0


	//   ....[1]....
        /*09a4*/ 	.word	0x00001df0


	//   ....[2]....
        /*09a8*/ 	.word	0x00006ac0


	//   ....[3]....
        /*09ac*/ 	.word	0x00006e50


	//   ....[4]....
        /*09b0*/ 	.word	0x00013210


	//   ....[5]....
        /*09b4*/ 	.word	0x00013360


	//   ....[6]....
        /*09b8*/ 	.word	0x00013450


	//   ....[7]....
        /*09bc*/ 	.word	0x00014400


	//----- nvinfo : EIATTR_MBARRIER_INSTR_OFFSETS
	.align		4
.L_236:
        /*09c0*/ 	.byte	0x04, 0x39
        /*09c2*/ 	.short	(.L_238 - .L_237)


	//   ....[0]....
.L_237:
        /*09c4*/ 	.word	0x00000260
        /*09c8*/ 	.word	0x000000ff
        /*09cc*/ 	.word	0x00028c00
        /*09d0*/ 	.short	0x0100
        /*09d2*/ 	.byte	0x08
	.zero		1


	//   ....[1]....
        /*09d4*/ 	.word	0x00000270
        /*09d8*/ 	.word	0x000000ff
        /*09dc*/ 	.word	0x00028c20
        /*09e0*/ 	.short	0x0100
        /*09e2*/ 	.byte	0x08
	.zero		1


	//   ....[2]....
        /*09e4*/ 	.word	0x00000320
        /*09e8*/ 	.word	0x000000ff
        /*09ec*/ 	.word	0x00028c30
        /*09f0*/ 	.short	0x0100
        /*09f2*/ 	.byte	0x06
	.zero		1


	//   ....[3]....
        /*09f4*/ 	.word	0x00000330
        /*09f8*/ 	.word	0x000000ff
        /*09fc*/ 	.word	0x00028c40
        /*0a00*/ 	.short	0x0100
        /*0a02*/ 	.byte	0x06
	.zero		1


	//   ....[4]....
        /*0a04*/ 	.word	0x00000340
        /*0a08*/ 	.word	0x000000ff
        /*0a0c*/ 	.word	0x00028c38
        /*0a10*/ 	.short	0x0100
        /*0a12*/ 	.byte	0x06
	.zero		1


	//   ....[5]....
        /*0a14*/ 	.word	0x00000350
        /*0a18*/ 	.word	0x000000ff
        /*0a1c*/ 	.word	0x00028c48
        /*0a20*/ 	.short	0x0100
        /*0a22*/ 	.byte	0x06
	.zero		1


	//   ....[6]....
        /*0a24*/ 	.word	0x00000480
        /*0a28*/ 	.word	0x000000ff
        /*0a2c*/ 	.word	0x00028c50
        /*0a30*/ 	.short	0x0100
        /*0a32*/ 	.byte	0x08
	.zero		1


	//   ....[7]....
        /*0a34*/ 	.word	0x00000490
        /*0a38*/ 	.word	0x000000ff
        /*0a3c*/ 	.word	0x00028c60
        /*0a40*/ 	.short	0x0100
        /*0a42*/ 	.byte	0x08
	.zero		1


	//   ....[8]....
        /*0a44*/ 	.word	0x000004a0
        /*0a48*/ 	.word	0x000000ff
        /*0a4c*/ 	.word	0x00028c58
        /*0a50*/ 	.short	0x0100
        /*0a52*/ 	.byte	0x08
	.zero		1


	//   ....[9]....
        /*0a54*/ 	.word	0x000004b0
        /*0a58*/ 	.word	0x000000ff
        /*0a5c*/ 	.word	0x00028c68
        /*0a60*/ 	.short	0x0100
        /*0a62*/ 	.byte	0x08
	.zero		1


	//   ....[10]....
        /*0a64*/ 	.word	0x000005a0
        /*0a68*/ 	.word	0x000000ff
        /*0a6c*/ 	.word	0x00028c70
        /*0a70*/ 	.short	0x0100
        /*0a72*/ 	.byte	0x06
	.zero		1


	//   ....[11]....
        /*0a74*/ 	.word	0x000005b0
        /*0a78*/ 	.word	0x000000ff
        /*0a7c*/ 	.word	0x00028c80
        /*0a80*/ 	.short	0x0100
        /*0a82*/ 	.byte	0x06
	.zero		1


	//   ....[12]....
        /*0a84*/ 	.word	0x000005c0
        /*0a88*/ 	.word	0x000000ff
        /*0a8c*/ 	.word	0x00028c78
        /*0a90*/ 	.short	0x0100
        /*0a92*/ 	.byte	0x06
	.zero		1


	//   ....[13]....
        /*0a94*/ 	.word	0x000005d0
        /*0a98*/ 	.word	0x000000ff
        /*0a9c*/ 	.word	0x00028c88
        /*0aa0*/ 	.short	0x0100
        /*0aa2*/ 	.byte	0x06
	.zero		1


	//   ....[14]....
        /*0aa4*/ 	.word	0x00000700
        /*0aa8*/ 	.word	0x000000ff
        /*0aac*/ 	.word	0x00028c90
        /*0ab0*/ 	.short	0x0100
        /*0ab2*/ 	.byte	0x08
	.zero		1


	//   ....[15]....
        /*0ab4*/ 	.word	0x00000710
        /*0ab8*/ 	.word	0x000000ff
        /*0abc*/ 	.word	0x00028ca0
        /*0ac0*/ 	.short	0x0100
        /*0ac2*/ 	.byte	0x08
	.zero		1


	//   ....[16]....
        /*0ac4*/ 	.word	0x00000720
        /*0ac8*/ 	.word	0x000000ff
        /*0acc*/ 	.word	0x00028c98
        /*0ad0*/ 	.short	0x0100
        /*0ad2*/ 	.byte	0x08
	.zero		1


	//   ....[17]....
        /*0ad4*/ 	.word	0x00000730
        /*0ad8*/ 	.word	0x000000ff
        /*0adc*/ 	.word	0x00028ca8
        /*0ae0*/ 	.short	0x0100
        /*0ae2*/ 	.byte	0x08
	.zero		1


	//   ....[18]....
        /*0ae4*/ 	.word	0x00000860
        /*0ae8*/ 	.word	0x000000ff
        /*0aec*/ 	.word	0x00028cb0
        /*0af0*/ 	.short	0x0100
        /*0af2*/ 	.byte	0x08
	.zero		1


	//   ....[19]....
        /*0af4*/ 	.word	0x00000870
        /*0af8*/ 	.word	0x000000ff
        /*0afc*/ 	.word	0x00028cc0
        /*0b00*/ 	.short	0x0100
        /*0b02*/ 	.byte	0x08
	.zero		1


	//   ....[20]....
        /*0b04*/ 	.word	0x00000880
        /*0b08*/ 	.word	0x000000ff
        /*0b0c*/ 	.word	0x00028cb8
        /*0b10*/ 	.short	0x0100
        /*0b12*/ 	.byte	0x08
	.zero		1


	//   ....[21]....
        /*0b14*/ 	.word	0x00000890
        /*0b18*/ 	.word	0x000000ff
        /*0b1c*/ 	.word	0x00028cc8
        /*0b20*/ 	.short	0x0100
        /*0b22*/ 	.byte	0x08
	.zero		1


	//   ....[22]....
        /*0b24*/ 	.word	0x000029a0
        /*0b28*/ 	.word	0x0000003f
        /*0b2c*/ 	.word	0x00028c90
        /*0b30*/ 	.short	0x010a
        /*0b32*/ 	.byte	0x3f
	.zero		1


	//   ....[23]....
        /*0b34*/ 	.word	0x000033a0
        /*0b38*/ 	.word	0x0000003f
        /*0b3c*/ 	.word	0x00028c90
        /*0b40*/ 	.short	0x010a
        /*0b42*/ 	.byte	0x3f
	.zero		1


	//   ....[24]....
        /*0b44*/ 	.word	0x00003ba0
        /*0b48*/ 	.word	0x0000003f
        /*0b4c*/ 	.word	0x00028c90
        /*0b50*/ 	.short	0x010a
        /*0b52*/ 	.byte	0x3f
	.zero		1


	//   ....[25]....
        /*0b54*/ 	.word	0x00003f80
        /*0b58*/ 	.word	0x00000004
        /*0b5c*/ 	.word	0x00000000
        /*0b60*/ 	.short	0x0101
        /*0b62*/ 	.byte	0x3f
	.zero		1


	//   ....[26]....
        /*0b64*/ 	.word	0x00003fc0
        /*0b68*/ 	.word	0x0000003f
        /*0b6c*/ 	.word	0x00028cb0
        /*0b70*/ 	.short	0x010a
        /*0b72*/ 	.byte	0x3f
	.zero		1


	//   ....[27]....
        /*0b74*/ 	.word	0x00004820
        /*0b78*/ 	.word	0x0000003f
        /*0b7c*/ 	.word	0x00000000
        /*0b80*/ 	.short	0x0101
        /*0b82*/ 	.byte	0x3f
	.zero		1


	//   ....[28]....
        /*0b84*/ 	.word	0x00004f30
        /*0b88*/ 	.word	0x00000003
        /*0b8c*/ 	.word	0x00028c50
        /*0b90*/ 	.short	0x010a
        /*0b92*/ 	.byte	0x3f
	.zero		1


	//   ....[29]....
        /*0b94*/ 	.word	0x000052e0
        /*0b98*/ 	.word	0x0000000a
        /*0b9c*/ 	.word	0x00000000
        /*0ba0*/ 	.short	0x0101
        /*0ba2*/ 	.byte	0x3f
	.zero		1


	//   ....[30]....
        /*0ba4*/ 	.word	0x00005c10
        /*0ba8*/ 	.word	0x00000003
        /*0bac*/ 	.word	0x00028c50
        /*0bb0*/ 	.short	0x010a
        /*0bb2*/ 	.byte	0x3f
	.zero		1


	//   ....[31]....
        /*0bb4*/ 	.word	0x00005c60
        /*0bb8*/ 	.word	0x00000003
        /*0bbc*/ 	.word	0x00028c50
        /*0bc0*/ 	.short	0x010a
        /*0bc2*/ 	.byte	0x3f
	.zero		1


	//   ....[32]....
        /*0bc4*/ 	.word	0x00005f70
        /*0bc8*/ 	.word	0x0000000a
        /*0bcc*/ 	.word	0x00000000
        /*0bd0*/ 	.short	0x0101
        /*0bd2*/ 	.byte	0x3f
	.zero		1


	//   ....[33]....
        /*0bd4*/ 	.word	0x00006b60
        /*0bd8*/ 	.word	0x00000002
        /*0bdc*/ 	.word	0x00028c00
        /*0be0*/ 	.short	0x010a
        /*0be2*/ 	.byte	0x3f
	.zero		1


	//   ....[34]....
        /*0be4*/ 	.word	0x00006bb0
        /*0be8*/ 	.word	0x00000002
        /*0bec*/ 	.word	0x00028c00
        /*0bf0*/ 	.short	0x010a
        /*0bf2*/ 	.byte	0x3f
	.zero		1


	//   ....[35]....
        /*0bf4*/ 	.word	0x00007200
        /*0bf8*/ 	.word	0x00000002
        /*0bfc*/ 	.word	0x00028c00
        /*0c00*/ 	.short	0x010a
        /*0c02*/ 	.byte	0x3f
	.zero		1


	//   ....[36]....
        /*0c04*/ 	.word	0x00008100
        /*0c08*/ 	.word	0x00000002
        /*0c0c*/ 	.word	0x00028c00
        /*0c10*/ 	.short	0x010a
        /*0c12*/ 	.byte	0x3f
	.zero		1


	//   ....[37]....
        /*0c14*/ 	.word	0x00008f40
        /*0c18*/ 	.word	0x0000000c
        /*0c1c*/ 	.word	0x00028c30
        /*0c20*/ 	.short	0x010a
        /*0c22*/ 	.byte	0x3f
	.zero		1


	//   ....[38]....
        /*0c24*/ 	.word	0x00008ff0
        /*0c28*/ 	.word	0x0000000c
        /*0c2c*/ 	.word	0x00028c30
        /*0c30*/ 	.short	0x010a
        /*0c32*/ 	.byte	0x3f
	.zero		1


	//   ....[39]....
        /*0c34*/ 	.word	0x0000a080
        /*0c38*/ 	.word	0x00000000
        /*0c3c*/ 	.word	0x00000000
        /*0c40*/ 	.short	0x0101
        /*0c42*/ 	.byte	0x3f
	.zero		1


	//   ....[40]....
        /*0c44*/ 	.word	0x0000a490
        /*0c48*/ 	.word	0x0000000c
        /*0c4c*/ 	.word	0x00028c50
        /*0c50*/ 	.short	0x010a
        /*0c52*/ 	.byte	0x3f
	.zero		1


	//   ....[41]....
        /*0c54*/ 	.word	0x0000a530
        /*0c58*/ 	.word	0x0000000c
        /*0c5c*/ 	.word	0x00028c50
        /*0c60*/ 	.short	0x010a
        /*0c62*/ 	.byte	0x3f
	.zero		1


	//   ....[42]....
        /*0c64*/ 	.word	0x0000a810
        /*0c68*/ 	.word	0x0000000c
        /*0c6c*/ 	.word	0x00000000
        /*0c70*/ 	.short	0x0101
        /*0c72*/ 	.byte	0x3f
	.zero		1


	//   ....[43]....
        /*0c74*/ 	.word	0x0000a930
        /*0c78*/ 	.word	0x0000000c
        /*0c7c*/ 	.word	0x00028c30
        /*0c80*/ 	.short	0x010a
        /*0c82*/ 	.byte	0x3f
	.zero		1


	//   ....[44]....
        /*0c84*/ 	.word	0x0000a9e0
        /*0c88*/ 	.word	0x0000000c
        /*0c8c*/ 	.word	0x00028c30
        /*0c90*/ 	.short	0x010a
        /*0c92*/ 	.byte	0x3f
	.zero		1


	//   ....[45]....
        /*0c94*/ 	.word	0x0000b590
        /*0c98*/ 	.word	0x000000a6
        /*0c9c*/ 	.word	0x00000000
        /*0ca0*/ 	.short	0x0101
        /*0ca2*/ 	.byte	0x3f
	.zero		1


	//   ....[46]....
        /*0ca4*/ 	.word	0x0000c360
        /*0ca8*/ 	.word	0x0000000c
        /*0cac*/ 	.word	0x00028c50
        /*0cb0*/ 	.short	0x010a
        /*0cb2*/ 	.byte	0x3f
	.zero		1


	//   ....[47]....
        /*0cb4*/ 	.word	0x0000c3b0
        /*0cb8*/ 	.word	0x0000000c
        /*0cbc*/ 	.word	0x00028c50
        /*0cc0*/ 	.short	0x010a
        /*0cc2*/ 	.byte	0x3f
	.zero		1


	//   ....[48]....
        /*0cc4*/ 	.word	0x0000c6c0
        /*0cc8*/ 	.word	0x0000000c
        /*0ccc*/ 	.word	0x00000000
        /*0cd0*/ 	.short	0x0101
        /*0cd2*/ 	.byte	0x3f
	.zero		1


	//   ....[49]....
        /*0cd4*/ 	.word	0x0000ef60
        /*0cd8*/ 	.word	0x00000000
        /*0cdc*/ 	.word	0x00000000
        /*0ce0*/ 	.short	0x0101
        /*0ce2*/ 	.byte	0x3f
	.zero		1


	//   ....[50]....
        /*0ce4*/ 	.word	0x00011720
        /*0ce8*/ 	.word	0x00000017
        /*0cec*/ 	.word	0x00028c20
        /*0cf0*/ 	.short	0x010a
        /*0cf2*/ 	.byte	0x3f
	.zero		1


	//   ....[51]....
        /*0cf4*/ 	.word	0x000117b0
        /*0cf8*/ 	.word	0x00000003
        /*0cfc*/ 	.word	0x00028ca0
        /*0d00*/ 	.short	0x010a
        /*0d02*/ 	.byte	0x3f
	.zero		1


	//   ....[52]....
        /*0d04*/ 	.word	0x00011a00
        /*0d08*/ 	.word	0x00000003
        /*0d0c*/ 	.word	0x00028cc0
        /*0d10*/ 	.short	0x010a
        /*0d12*/ 	.byte	0x3f
	.zero		1


	//   ....[53]....
        /*0d14*/ 	.word	0x000123d0
        /*0d18*/ 	.word	0x00000006
        /*0d1c*/ 	.word	0x00028ca0
        /*0d20*/ 	.short	0x010a
        /*0d22*/ 	.byte	0x3f
	.zero		1


	//   ....[54]....
        /*0d24*/ 	.word	0x00012610
        /*0d28*/ 	.word	0x00000006
        /*0d2c*/ 	.word	0x00028cc0
        /*0d30*/ 	.short	0x010a
        /*0d32*/ 	.byte	0x3f
	.zero		1


	//   ....[55]....
        /*0d34*/ 	.word	0x00013b70
        /*0d38*/ 	.word	0x0000001b
        /*0d3c*/ 	.word	0x00028c40
        /*0d40*/ 	.short	0x010a
        /*0d42*/ 	.byte	0x3f
	.zero		1


	//   ....[56]....
        /*0d44*/ 	.word	0x000140a0
        /*0d48*/ 	.word	0x0000001b
        /*0d4c*/ 	.word	0x00028c30
        /*0d50*/ 	.short	0x0107
        /*0d52*/ 	.byte	0x3f
	.zero		1


	//   ....[57]....
        /*0d54*/ 	.word	0x00014170
        /*0d58*/ 	.word	0x0000001b
        /*0d5c*/ 	.word	0x00028c30
        /*0d60*/ 	.short	0x0101
        /*0d62*/ 	.byte	0x3f
	.zero		1


	//   ....[58]....
        /*0d64*/ 	.word	0x00014a70
        /*0d68*/ 	.word	0x00000017
        /*0d6c*/ 	.word	0x00028c00
        /*0d70*/ 	.short	0x0107
        /*0d72*/ 	.byte	0x3f
	.zero		1


	//   ....[59]....
        /*0d74*/ 	.word	0x00014b60
        /*0d78*/ 	.word	0x00000017
        /*0d7c*/ 	.word	0x00028c00
        /*0d80*/ 	.short	0x0101
        /*0d82*/ 	.byte	0x3f
	.zero		1


	//   ....[60]....
        /*0d84*/ 	.word	0x00014b80
        /*0d88*/ 	.word	0x00000017
        /*0d8c*/ 	.word	0x00028c20
        /*0d90*/ 	.short	0x010a
        /*0d92*/ 	.byte	0x3f
	.zero		1


	//   ....[61]....
        /*0d94*/ 	.word	0x00014c10
        /*0d98*/ 	.word	0x0000001b
        /*0d9c*/ 	.word	0x00028c60
        /*0da0*/ 	.short	0x010a
        /*0da2*/ 	.byte	0x3f
	.zero		1


	//   ....[62]....
        /*0da4*/ 	.word	0x00015550
        /*0da8*/ 	.word	0x0000001b
        /*0dac*/ 	.word	0x00028c50
        /*0db0*/ 	.short	0x0107
        /*0db2*/ 	.byte	0x3f
	.zero		1


	//   ....[63]....
        /*0db4*/ 	.word	0x00015620
        /*0db8*/ 	.word	0x0000001b
        /*0dbc*/ 	.word	0x00028c50
        /*0dc0*/ 	.short	0x0101
        /*0dc2*/ 	.byte	0x3f
	.zero		1


	//   ....[64]....
        /*0dc4*/ 	.word	0x000159c0
        /*0dc8*/ 	.word	0x00000006
        /*0dcc*/ 	.word	0x00028c40
        /*0dd0*/ 	.short	0x010a
        /*0dd2*/ 	.byte	0x3f
	.zero		1


	//   ....[65]....
        /*0dd4*/ 	.word	0x00015d00
        /*0dd8*/ 	.word	0x00000006
        /*0ddc*/ 	.word	0x00028c30
        /*0de0*/ 	.short	0x0107
        /*0de2*/ 	.byte	0x3f
	.zero		1


	//   ....[66]....
        /*0de4*/ 	.word	0x00015dc0
        /*0de8*/ 	.word	0x00000006
        /*0dec*/ 	.word	0x00028c30
        /*0df0*/ 	.short	0x0101
        /*0df2*/ 	.byte	0x3f
	.zero		1


	//   ....[67]....
        /*0df4*/ 	.word	0x00015df0
        /*0df8*/ 	.word	0x00000006
        /*0dfc*/ 	.word	0x00028c60
        /*0e00*/ 	.short	0x010a
        /*0e02*/ 	.byte	0x3f
	.zero		1


	//   ....[68]....
        /*0e04*/ 	.word	0x000164c0
        /*0e08*/ 	.word	0x00000006
        /*0e0c*/ 	.word	0x00028c50
        /*0e10*/ 	.short	0x0107
        /*0e12*/ 	.byte	0x3f
	.zero		1


	//   ....[69]....
        /*0e14*/ 	.word	0x00016580
        /*0e18*/ 	.word	0x00000006
        /*0e1c*/ 	.word	0x00028c50
        /*0e20*/ 	.short	0x0101
        /*0e22*/ 	.byte	0x3f
	.zero		1


	//   ....[70]....
        /*0e24*/ 	.word	0x000171c0
        /*0e28*/ 	.word	0x00000004
        /*0e2c*/ 	.word	0x00028c20
        /*0e30*/ 	.short	0x010a
        /*0e32*/ 	.byte	0x3f
	.zero		1


	//   ....[71]....
        /*0e34*/ 	.word	0x00017320
        /*0e38*/ 	.word	0x00000005
        /*0e3c*/ 	.word	0x00028c40
        /*0e40*/ 	.short	0x010a
        /*0e42*/ 	.byte	0x3f
	.zero		1


	//   ....[72]....
        /*0e44*/ 	.word	0x000173c0
        /*0e48*/ 	.word	0x00000019
        /*0e4c*/ 	.word	0x00028c40
        /*0e50*/ 	.short	0x010a
        /*0e52*/ 	.byte	0x3f
	.zero		1


	//   ....[73]....
        /*0e54*/ 	.word	0x00017400
        /*0e58*/ 	.word	0x00000005
        /*0e5c*/ 	.word	0x00028c60
        /*0e60*/ 	.short	0x010a
        /*0e62*/ 	.byte	0x3f
	.zero		1


	//   ....[74]....
        /*0e64*/ 	.word	0x00017440
        /*0e68*/ 	.word	0x00000019
        /*0e6c*/ 	.word	0x00028c60
        /*0e70*/ 	.short	0x010a
        /*0e72*/ 	.byte	0x3f
	.zero		1


	//   ....[75]....
        /*0e74*/ 	.word	0x000174a0
        /*0e78*/ 	.word	0x0000003f
        /*0e7c*/ 	.word	0x00028c90
        /*0e80*/ 	.short	0x010a
        /*0e82*/ 	.byte	0x3f
	.zero		1


	//   ....[76]....
        /*0e84*/ 	.word	0x00017610
        /*0e88*/ 	.word	0x0000003f
        /*0e8c*/ 	.word	0x00028c90
        /*0e90*/ 	.short	0x010a
        /*0e92*/ 	.byte	0x3f
	.zero		1


	//   ....[77]....
        /*0e94*/ 	.word	0x00017790
        /*0e98*/ 	.word	0x0000003f
        /*0e9c*/ 	.word	0x00028c90
        /*0ea0*/ 	.short	0x010a
        /*0ea2*/ 	.byte	0x3f
	.zero		1


	//   ....[78]....
        /*0ea4*/ 	.word	0x000178f0
        /*0ea8*/ 	.word	0x0000003f
        /*0eac*/ 	.word	0x00028cb0
        /*0eb0*/ 	.short	0x010a
        /*0eb2*/ 	.byte	0x3f
	.zero		1


	//   ....[79]....
        /*0eb4*/ 	.word	0x00017940
        /*0eb8*/ 	.word	0x00000003
        /*0ebc*/ 	.word	0x00028c50
        /*0ec0*/ 	.short	0x010a
        /*0ec2*/ 	.byte	0x3f
	.zero		1


	//   ....[80]....
        /*0ec4*/ 	.word	0x00017990
        /*0ec8*/ 	.word	0x00000003
        /*0ecc*/ 	.word	0x00028c50
        /*0ed0*/ 	.short	0x010a
        /*0ed2*/ 	.byte	0x3f
	.zero		1


	//   ....[81]....
        /*0ed4*/ 	.word	0x00017ba0
        /*0ed8*/ 	.word	0x00000002
        /*0edc*/ 	.word	0x00028c00
        /*0ee0*/ 	.short	0x010a
        /*0ee2*/ 	.byte	0x3f
	.zero		1


	//   ....[82]....
        /*0ee4*/ 	.word	0x00017db0
        /*0ee8*/ 	.word	0x00000002
        /*0eec*/ 	.word	0x00028c00
        /*0ef0*/ 	.short	0x010a
        /*0ef2*/ 	.byte	0x3f
	.zero		1


	//   ....[83]....
        /*0ef4*/ 	.word	0x00017e00
        /*0ef8*/ 	.word	0x0000000c
        /*0efc*/ 	.word	0x00028c30
        /*0f00*/ 	.short	0x010a
        /*0f02*/ 	.byte	0x3f
	.zero		1


	//   ....[84]....
        /*0f04*/ 	.word	0x00017e50
        /*0f08*/ 	.word	0x0000000c
        /*0f0c*/ 	.word	0x00028c50
        /*0f10*/ 	.short	0x010a
        /*0f12*/ 	.byte	0x3f
	.zero		1


	//   ....[85]....
        /*0f14*/ 	.word	0x00017ea0
        /*0f18*/ 	.word	0x0000000c
        /*0f1c*/ 	.word	0x00028c30
        /*0f20*/ 	.short	0x010a
        /*0f22*/ 	.byte	0x3f
	.zero		1


	//   ....[86]....
        /*0f24*/ 	.word	0x00017ef0
        /*0f28*/ 	.word	0x0000000c
        /*0f2c*/ 	.word	0x00028c50
        /*0f30*/ 	.short	0x010a
        /*0f32*/ 	.byte	0x3f
	.zero		1


	//   ....[87]....
        /*0f34*/ 	.word	0x00018090
        /*0f38*/ 	.word	0x00000017
        /*0f3c*/ 	.word	0x00028c20
        /*0f40*/ 	.short	0x010a
        /*0f42*/ 	.byte	0x3f
	.zero		1


	//   ....[88]....
        /*0f44*/ 	.word	0x000180e0
        /*0f48*/ 	.word	0x00000003
        /*0f4c*/ 	.word	0x00028ca0
        /*0f50*/ 	.short	0x010a
        /*0f52*/ 	.byte	0x3f
	.zero		1


	//   ....[89]....
        /*0f54*/ 	.word	0x00018130
        /*0f58*/ 	.word	0x00000003
        /*0f5c*/ 	.word	0x00028cc0
        /*0f60*/ 	.short	0x010a
        /*0f62*/ 	.byte	0x3f
	.zero		1


	//   ....[90]....
        /*0f64*/ 	.word	0x00018180
        /*0f68*/ 	.word	0x00000006
        /*0f6c*/ 	.word	0x00028ca0
        /*0f70*/ 	.short	0x010a
        /*0f72*/ 	.byte	0x3f
	.zero		1


	//   ....[91]....
        /*0f74*/ 	.word	0x000181d0
        /*0f78*/ 	.word	0x00000006
        /*0f7c*/ 	.word	0x00028cc0
        /*0f80*/ 	.short	0x010a
        /*0f82*/ 	.byte	0x3f
	.zero		1


	//   ....[92]....
        /*0f84*/ 	.word	0x000182f0
        /*0f88*/ 	.word	0x0000001b
        /*0f8c*/ 	.word	0x00028c40
        /*0f90*/ 	.short	0x010a
        /*0f92*/ 	.byte	0x3f
	.zero		1


	//   ....[93]....
        /*0f94*/ 	.word	0x00018d90
        /*0f98*/ 	.word	0x00000017
        /*0f9c*/ 	.word	0x00028c20
        /*0fa0*/ 	.short	0x010a
        /*0fa2*/ 	.byte	0x3f
	.zero		1


	//   ....[94]....
        /*0fa4*/ 	.word	0x00018de0
        /*0fa8*/ 	.word	0x0000001b
        /*0fac*/ 	.word	0x00028c60
        /*0fb0*/ 	.short	0x010a
        /*0fb2*/ 	.byte	0x3f
	.zero		1


	//   ....[95]....
        /*0fb4*/ 	.word	0x000196e0
        /*0fb8*/ 	.word	0x00000006
        /*0fbc*/ 	.word	0x00028c40
        /*0fc0*/ 	.short	0x010a
        /*0fc2*/ 	.byte	0x3f
	.zero		1


	//   ....[96]....
        /*0fc4*/ 	.word	0x00019ba0
        /*0fc8*/ 	.word	0x00000006
        /*0fcc*/ 	.word	0x00028c60
        /*0fd0*/ 	.short	0x010a
        /*0fd2*/ 	.byte	0x3f
	.zero		1


	//   ....[97]....
        /*0fd4*/ 	.word	0x0001ac90
        /*0fd8*/ 	.word	0x00000004
        /*0fdc*/ 	.word	0x00028c20
        /*0fe0*/ 	.short	0x010a
        /*0fe2*/ 	.byte	0x3f
	.zero		1


	//   ....[98]....
        /*0fe4*/ 	.word	0x0001ae30
        /*0fe8*/ 	.word	0x00000005
        /*0fec*/ 	.word	0x00028c40
        /*0ff0*/ 	.short	0x010a
        /*0ff2*/ 	.byte	0x3f
	.zero		1


	//   ....[99]....
        /*0ff4*/ 	.word	0x0001ae80
        /*0ff8*/ 	.word	0x00000019
        /*0ffc*/ 	.word	0x00028c40
        /*1000*/ 	.short	0x010a
        /*1002*/ 	.byte	0x3f
	.zero		1


	//   ....[100]....
        /*1004*/ 	.word	0x0001aed0
        /*1008*/ 	.word	0x00000005
        /*100c*/ 	.word	0x00028c60
        /*1010*/ 	.short	0x010a
        /*1012*/ 	.byte	0x3f
	.zero		1


	//----- nvinfo : EIATTR_NUM_MBARRIERS
	.align		4
.L_238:
        /*1014*/ 	.byte	0x03, 0x38
        /*1016*/ 	.short	0x0016


	//----- nvinfo : EIATTR_EXIT_INSTR_OFFSETS
	.align		4
        /*1018*/ 	.byte	0x04, 0x1c
        /*101a*/ 	.short	(.L_240 - .L_239)


	//   ....[0]....
.L_239:
        /*101c*/ 	.word	0x00017490


	//----- nvinfo : EIATTR_MAX_THREADS
	.align		4
.L_240:
        /*1020*/ 	.byte	0x04, 0x05
        /*1022*/ 	.short	(.L_242 - .L_241)
.L_241:
        /*1024*/ 	.word	0x00000180
        /*1028*/ 	.word	0x00000001
        /*102c*/ 	.word	0x00000001


	//----- nvinfo : EIATTR_CRS_STACK_SIZE
	.align		4
.L_242:
        /*1030*/ 	.byte	0x04, 0x1e
        /*1032*/ 	.short	(.L_244 - .L_243)
.L_243:
        /*1034*/ 	.word	0x00000000


	//----- nvinfo : EIATTR_CBANK_PARAM_SIZE
	.align		4
.L_244:
        /*1038*/ 	.byte	0x03, 0x19
        /*103a*/ 	.short	0x0af0


	//----- nvinfo : EIATTR_PARAM_CBANK
	.align		4
        /*103c*/ 	.byte	0x04, 0x0a
        /*103e*/ 	.short	(.L_246 - .L_245)
	.align		4
.L_245:
        /*1040*/ 	.word	index@(.nv.constant0._ZN7cutlass13device_kernelIN5flash11enable_sm90INS1_16FlashAttnFwdSm90INS1_25CollectiveMainloopFwdSm90ILi2EN4cute5tupleIJNS5_1CILi1EEES8_S8_EEENS6_IJNS7_ILi64EEESA_SA_EEELi512ENS_6half_tEfNS_4arch4Sm90ELb0ELb0ELb1ELb1ELb1ELb1ELb0ELb0ELb0ELb1ELb0ELb0EEENS1_21CollectiveEpilogueFwdINS6_IJSA_NS7_ILi512EEESA_EEES9_SC_SE_Li256ELb1ELb1ELb0ELb0EEENS1_36VarlenDynamicPersistentTileSchedulerILi64ELi64ELi256ELi128ELb0ELb1ELb1ELb0ELb1ELb1EEEEEEEEEvNT_6ParamsE)
        /*1044*/ 	.short	0x0210
        /*1046*/ 	.short	0x0af0


	//----- nvinfo : EIATTR_SW_WAR
	.align		4
.L_246:
        /*1048*/ 	.byte	0x04, 0x36
        /*104a*/ 	.short	(.L_248 - .L_247)
.L_247:
        /*104c*/ 	.word	0x00000008
.L_248:


//--------------------- .nv.info._ZN7cutlass13device_kernelIN5flash11enable_sm90INS1_16FlashAttnFwdSm90INS1_25CollectiveMainloopFwdSm90ILi2EN4cute5tupleIJNS5_1CILi1EEES8_S8_EEENS6_IJNS7_ILi64EEESA_SA_EEELi512ENS_6half_tEfNS_4arch4Sm90ELb0ELb0ELb1ELb1ELb1ELb0ELb1ELb0ELb0ELb1ELb0ELb0EEENS1_21CollectiveEpilogueFwdINS6_IJSA_NS7_ILi512EEESA_EEES9_SC_SE_Li256ELb1ELb1ELb0ELb0EEENS1_36VarlenDynamicPersistentTileSchedulerILi64ELi64ELi256ELi128ELb0ELb1ELb1ELb0ELb1ELb1EEEEEEEEEvNT_6ParamsE --------------------------
	.section	.nv.info._ZN7cutlass13device_kernelIN5flash11enable_sm90INS1_16FlashAttnFwdSm90INS1_25CollectiveMainloopFwdSm90ILi2EN4cute5tupleIJNS5_1CILi1EEES8_S8_EEENS6_IJNS7_ILi64EEESA_SA_EEELi512ENS_6half_tEfNS_4arch4Sm90ELb0ELb0ELb1ELb1ELb1ELb0ELb1ELb0ELb0ELb1ELb0ELb0EEENS1_21CollectiveEpilogueFwdINS6_IJSA_NS7_ILi512EEESA_EEES9_SC_SE_Li256ELb1ELb1ELb0ELb0EEENS1_36VarlenDynamicPersistentTileSchedulerILi64ELi64ELi256ELi128ELb0ELb1ELb1ELb0ELb1ELb1EEEEEEEEEvNT_6ParamsE,"",@"SHT_CUDA_INFO"
	.sectionflags	@""
	.align	4


	//----- nvinfo : EIATTR_CUDA_API_VERSION
	.align		4
        /*0000*/ 	.byte	0x04, 0x37
        /*0002*/ 	.short	(.L_250 - .L_249)
.L_249:
        /*0004*/ 	.word	0x00000082


	//----- nvinfo : EIATTR_KPARAM_INFO
	.align		4
.L_250:
        /*0008*/ 	.byte	0x04, 0x17
        /*000a*/ 	.short	(.L_252 - .L_251)
.L_251:
        /*000c*/ 	.word	0x00000000
        /*0010*/ 	.short	0x0000
        /*0012*/ 	.short	0x0070
        /*0014*/ 	.byte	0x00, 0xf0, 0x01, 0x2e


	//----- nvinfo : EIATTR_SPARSE_MMA_MASK
	.align		4
.L_252:
        /*0018*/ 	.byte	0x03, 0x50
        /*001a*/ 	.short	0x0000


	//----- nvinfo : EIATTR_MAXREG_COUNT
	.align		4
        /*001c*/ 	.byte	0x03, 0x1b
        /*001e*/ 	.short	0x00a8


	//----- nvinfo : EIATTR_NUM_BARRIERS
	.align		4
        /*0020*/ 	.byte	0x02, 0x4c
        /*0022*/ 	.byte	0x10
	.zero		1


	//----- nvinfo : EIATTR_EXTERNS
	.align		4
        /*0024*/ 	.byte	0x04, 0x0f
        /*0026*/ 	.short	(.L_254 - .L_253)


	//   ....[0]....
	.align		4
.L_253:
        /*0028*/ 	.word	index@(__assertfail)


	//----- nvinfo : EIATTR_ANNOTATIONS
	.align		4
.L_254:
        /*002c*/ 	.byte	0x04, 0x55
        /*002e*/ 	.short	(.L_256 - .L_255)


	//   ....[0]....
.L_255:
        /* <DEDUP_REMOVED lines=18> */


	//----- nvinfo : EIATTR_MERCURY_ISA_VERSION
	.align		4
.L_256:
        /*0140*/ 	.byte	0x03, 0x5f
        /*0142*/ 	.short	0x0101


	//----- nvinfo : EIATTR_UNUSED_LOAD_BYTE_OFFSET
	.align		4
        /*0144*/ 	.byte	0x04, 0x44
        /*0146*/ 	.short	(.L_258 - .L_257)


	//   ....[0]....
.L_257:
        /*0148*/ 	.word	0x00000970
        /*014c*/ 	.word	0x0000fff0


	//   ....[1]....
        /*0150*/ 	.word	0x000092f0
        /*0154*/ 	.word	0x0000fff0


	//----- nvinfo : EIATTR_INT_WARP_WIDE_INSTR_OFFSETS
	.align		4
.L_258:
        /*0158*/ 	.byte	0x04, 0x31
        /*015a*/ 	.short	(.L_260 - .L_259)


	//   ....[0]....
.L_259:
        /*015c*/ 	.word	0x000000c0


	//   ....[1]....
        /*0160*/ 	.word	0x000000d0


	//   ....[2]....
        /*0164*/ 	.word	0x000000e0


	//   ....[3]....
        /*0168*/ 	.word	0x00000180


	//   ....[4]....
        /*016c*/ 	.word	0x0000d160


	//   ....[5]....
        /*0170*/ 	.word	0x0000d1f0


	//   ....[6]....
        /*0174*/ 	.word	0x00011550


	//   ....[7]....
        /*0178*/ 	.word	0x000115e0


	//----- nvinfo : EIATTR_COOP_GROUP_MASK_REGIDS
	.align		4
.L_260:
        /*017c*/ 	.byte	0x04, 0x29
        /*017e*/ 	.short	(.L_262 - .L_261)


	//   ....[0]....
.L_261:
        /*0180*/ 	.word	0xffffffff


	//   ....[1]....
        /*0184*/ 	.word	0xffffffff


	//   ....[2]....
        /*0188*/ 	.word	0xffffffff


	//   ....[3]....
        /*018c*/ 	.word	0xffffffff


	//   ....[4]....
        /*0190*/ 	.word	0xffffffff


	//   ....[5]....
        /*0194*/ 	.word	0xffffffff


	//   ....[6]....
        /*0198*/ 	.word	0xffffffff


	//   ....[7]....
        /*019c*/ 	.word	0xffffffff


	//   ....[8]....
        /*01a0*/ 	.word	0xffffffff


	//   ....[9]....
        /*01a4*/ 	.word	0xffffffff


	//   ....[10]....
        /*01a8*/ 	.word	0xffffffff


	//   ....[11]....
        /*01ac*/ 	.word	0xffffffff


	//   ....[12]....
        /*01b0*/ 	.word	0xffffffff


	//   ....[13]....
        /*01b4*/ 	.word	0xffffffff


	//   ....[14]....
        /*01b8*/ 	.word	0xffffffff


	//   ....[15]....
        /*01bc*/ 	.word	0xffffffff


	//   ....[16]....
        /*01c0*/ 	.word	0xffffffff


	//   ....[17]....
        /*01c4*/ 	.word	0xffffffff


	//   ....[18]....
        /*01c8*/ 	.word	0xffffffff


	//   ....[19]....
        /*01cc*/ 	.word	0xffffffff


	//   ....[20]....
        /*01d0*/ 	.word	0xffffffff


	//   ....[21]....
        /*01d4*/ 	.word	0xffffffff


	//   ....[22]....
        /*01d8*/ 	.word	0xffffffff


	//   ....[23]....
        /*01dc*/ 	.word	0xffffffff


	//   ....[24]....
        /*01e0*/ 	.word	0xffffffff


	//   ....[25]....
        /*01e4*/ 	.word	0xffffffff


	//   ....[26]....
        /*01e8*/ 	.word	0xffffffff


	//   ....[27]....
        /*01ec*/ 	.word	0xffffffff


	//   ....[28]....
        /*01f0*/ 	.word	0xffffffff


	//   ....[29]....
        /*01f4*/ 	.word	0xffffffff


	//   ....[30]....
        /*01f8*/ 	.word	0xffffffff


	//   ....[31]....
        /*01fc*/ 	.word	0xffffffff


	//   ....[32]....
        /*0200*/ 	.word	0xffffffff


	//   ....[33]....
        /*0204*/ 	.word	0xffffffff


	//   ....[34]....
        /*0208*/ 	.word	0xffffffff


	//   ....[35]....
        /*020c*/ 	.word	0xffffffff


	//   ....[36]....
        /*0210*/ 	.word	0xffffffff


	//   ....[37]....
        /*0214*/ 	.word	0xffffffff


	//   ....[38]....
        /*0218*/ 	.word	0xffffffff


	//   ....[39]....
        /*021c*/ 	.word	0xffffffff


	//   ....[40]....
        /*0220*/ 	.word	0xffffffff


	//   ....[41]....
        /*0224*/ 	.word	0xffffffff


	//   ....[42]....
        /*0228*/ 	.word	0xffffffff


	//   ....[43]....
        /*022c*/ 	.word	0xffffffff


	//   ....[44]....
        /*0230*/ 	.word	0xffffffff


	//   ....[45]....
        /*0234*/ 	.word	0xffffffff


	//   ....[46]....
        /*0238*/ 	.word	0xffffffff


	//   ....[47]....
        /*023c*/ 	.word	0xffffffff


	//   ....[48]....
        /*0240*/ 	.word	0xffffffff


	//   ....[49]....
        /*0244*/ 	.word	0xffffffff


	//   ....[50]....
        /*0248*/ 	.word	0xffffffff


	//   ....[51]....
        /*024c*/ 	.word	0xffffffff


	//   ....[52]....
        /*0250*/ 	.word	0xffffffff


	//   ....[53]....
        /*0254*/ 	.word	0xffffffff


	//   ....[54]....
        /*0258*/ 	.word	0xffffffff


	//   ....[55]....
        /*025c*/ 	.word	0xffffffff


	//   ....[56]....
        /*0260*/ 	.word	0xffffffff


	//   ....[57]....
        /*0264*/ 	.word	0xffffffff


	//   ....[58]....
        /*0268*/ 	.word	0xffffffff


	//   ....[59]....
        /*026c*/ 	.word	0xffffffff


	//   ....[60]....
        /*0270*/ 	.word	0xffffffff


	//   ....[61]....
        /*0274*/ 	.word	0xffffffff


	//   ....[62]....
        /*0278*/ 	.word	0xffffffff


	//   ....[63]....
        /*027c*/ 	.word	0xffffffff


	//   ....[64]....
        /*0280*/ 	.word	0xffffffff


	//   ....[65]....
        /*0284*/ 	.word	0xffffffff


	//   ....[66]....
        /*0288*/ 	.word	0xffffffff


	//   ....[67]....
        /*028c*/ 	.word	0xffffffff


	//   ....[68]....
        /*0290*/ 	.word	0xffffffff


	//   ....[69]....
        /*0294*/ 	.word	0xffffffff


	//   ....[70]....
        /*0298*/ 	.word	0xffffffff


	//   ....[71]....
        /*029c*/ 	.word	0xffffffff


	//   ....[72]....
        /*02a0*/ 	.word	0xffffffff


	//   ....[73]....
        /*02a4*/ 	.word	0xffffffff


	//   ....[74]....
        /*02a8*/ 	.word	0xffffffff


	//   ....[75]....
        /*02ac*/ 	.word	0xffffffff


	//   ....[76]....
        /*02b0*/ 	.word	0xffffffff


	//   ....[77]....
        /*02b4*/ 	.word	0xffffffff


	//   ....[78]....
        /*02b8*/ 	.word	0xffffffff


	//   ....[79]....
        /*02bc*/ 	.word	0xffffffff


	//   ....[80]....
        /*02c0*/ 	.word	0xffffffff


	//   ....[81]....
        /*02c4*/ 	.word	0xffffffff


	//   ....[82]....
        /*02c8*/ 	.word	0xffffffff


	//   ....[83]....
        /*02cc*/ 	.word	0xffffffff


	//   ....[84]....
        /*02d0*/ 	.word	0xffffffff


	//   ....[85]....
        /*02d4*/ 	.word	0xffffffff


	//   ....[86]....
        /*02d8*/ 	.word	0xffffffff


	//   ....[87]....
        /*02dc*/ 	.word	0xffffffff


	//   ....[88]....
        /*02e0*/ 	.word	0xffffffff


	//   ....[89]....
        /*02e4*/ 	.word	0xffffffff


	//   ....[90]....
        /*02e8*/ 	.word	0xffffffff


	//   ....[91]....
        /*02ec*/ 	.word	0xffffffff


	//   ....[92]....
        /*02f0*/ 	.word	0xffffffff


	//   ....[93]....
        /*02f4*/ 	.word	0xffffffff


	//   ....[94]....
        /*02f8*/ 	.word	0xffffffff


	//   ....[95]....
        /*02fc*/ 	.word	0xffffffff


	//   ....[96]....
        /*0300*/ 	.word	0xffffffff


	//   ....[97]....
        /*0304*/ 	.word	0xffffffff


	//   ....[98]....
        /*0308*/ 	.word	0xffffffff


	//   ....[99]....
        /*030c*/ 	.word	0xffffffff


	//   ....[100]....
        /*0310*/ 	.word	0xffffffff


	//   ....[101]....
        /*0314*/ 	.word	0xffffffff


	//   ....[102]....
        /*0318*/ 	.word	0xffffffff


	//   ....[103]....
        /*031c*/ 	.word	0xffffffff


	//   ....[104]....
        /*0320*/ 	.word	0xffffffff


	//   ....[105]....
        /*0324*/ 	.word	0xffffffff


	//   ....[106]....
        /*0328*/ 	.word	0xffffffff


	//   ....[107]....
        /*032c*/ 	.word	0xffffffff


	//   ....[108]....
        /*0330*/ 	.word	0xffffffff


	//   ....[109]....
        /*0334*/ 	.word	0xffffffff


	//   ....[110]....
        /*0338*/ 	.word	0xffffffff


	//   ....[111]....
        /*033c*/ 	.word	0xffffffff


	//   ....[112]....
        /*0340*/ 	.word	0xffffffff


	//   ....[113]....
        /*0344*/ 	.word	0xffffffff


	//   ....[114]....
        /*0348*/ 	.word	0xffffffff


	//   ....[115]....
        /*034c*/ 	.word	0xffffffff


	//   ....[116]....
        /*0350*/ 	.word	0xffffffff


	//   ....[117]....
        /*0354*/ 	.word	0xffffffff


	//   ....[118]....
        /*0358*/ 	.word	0xffffffff


	//   ....[119]....
        /*035c*/ 	.word	0x0500000f


	//   ....[120]....
        /*0360*/ 	.word	0x0500000f


	//   ....[121]....
        /*0364*/ 	.word	0x0500000f


	//   ....[122]....
        /*0368*/ 	.word	0x0500000f


	//   ....[123]....
        /*036c*/ 	.word	0x0500000f


	//   ....[124]....
        /*0370*/ 	.word	0x0500000f


	//   ....[125]....
        /*0374*/ 	.word	0x0500000f


	//   ....[126]....
        /*0378*/ 	.word	0x0500000f


	//   ....[127]....
        /*037c*/ 	.word	0x0500000f


	//   ....[128]....
        /*0380*/ 	.word	0x0500000f


	//   ....[129]....
        /*0384*/ 	.word	0x0500000f


	//   ....[130]....
        /*0388*/ 	.word	0x0500000f


	//   ....[131]....
        /*038c*/ 	.word	0x0500000f


	//   ....[132]....
        /*0390*/ 	.word	0x0500000f


	//   ....[133]....
        /*0394*/ 	.word	0x0500000f


	//   ....[134]....
        /*0398*/ 	.word	0x0500000f


	//   ....[135]....
        /*039c*/ 	.word	0x0500000f


	//   ....[136]....
        /*03a0*/ 	.word	0x0500000f


	//   ....[137]....
        /*03a4*/ 	.word	0x0500000f


	//   ....[138]....
        /*03a8*/ 	.word	0x0500000f


	//   ....[139]....
        /*03ac*/ 	.word	0x0500000f


	//   ....[140]....
        /*03b0*/ 	.word	0x0500000f


	//   ....[141]....
        /*03b4*/ 	.word	0x0500000f


	//   ....[142]....
        /*03b8*/ 	.word	0x0500000f


	//   ....[143]....
        /*03bc*/ 	.word	0x0500000f


	//   ....[144]....
        /*03c0*/ 	.word	0x0500000f


	//   ....[145]....
        /*03c4*/ 	.word	0x0500000f


	//   ....[146]....
        /*03c8*/ 	.word	0x0500000f


	//   ....[147]....
        /*03cc*/ 	.word	0x0500000f


	//   ....[148]....
        /*03d0*/ 	.word	0x0500000f


	//   ....[149]....
        /*03d4*/ 	.word	0x0500000f


	//   ....[150]....
        /*03d8*/ 	.word	0x0500000f


	//   ....[151]....
        /*03dc*/ 	.word	0x0500000f


	//   ....[152]....
        /*03e0*/ 	.word	0x0500000f


	//   ....[153]....
        /*03e4*/ 	.word	0x0500000f


	//   ....[154]....
        /*03e8*/ 	.word	0x0500000f


	//   ....[155]....
        /*03ec*/ 	.word	0x0500000f


	//   ....[156]....
        /*03f0*/ 	.word	0x0500000f


	//   ....[157]....
        /*03f4*/ 	.word	0x0500000f


	//   ....[158]....
        /*03f8*/ 	.word	0x0500000f


	//   ....[159]....
        /*03fc*/ 	.word	0x0500000f


	//   ....[160]....
        /*0400*/ 	.word	0x0500000f


	//   ....[161]....
        /*0404*/ 	.word	0x0500000f


	//   ....[162]....
        /*0408*/ 	.word	0x0500000f


	//   ....[163]....
        /*040c*/ 	.word	0x0500000f


	//   ....[164]....
        /*0410*/ 	.word	0x0500000f


	//   ....[165]....
        /*0414*/ 	.word	0x0500000f


	//   ....[166]....
        /*0418*/ 	.word	0x0500000f


	//   ....[167]....
        /*041c*/ 	.word	0x0500000f


	//   ....[168]....
        /*0420*/ 	.word	0x0500000f


	//   ....[169]....
        /*0424*/ 	.word	0x0500000f


	//   ....[170]....
        /*0428*/ 	.word	0x0500000f


	//   ....[171]....
        /*042c*/ 	.word	0x0500000f


	//   ....[172]....
        /*0430*/ 	.word	0x0500000f


	//   ....[173]....
        /*0434*/ 	.word	0x0500000f


	//   ....[174]....
        /*0438*/ 	.word	0x0500000f


	//   ....[175]....
        /*043c*/ 	.word	0x0500000f


	//   ....[176]....
        /*0440*/ 	.word	0x0500000f


	//   ....[177]....
        /*0444*/ 	.word	0x0500000f


	//   ....[178]....
        /*0448*/ 	.word	0x0500000f


	//   ....[179]....
        /*044c*/ 	.word	0x0500000f


	//   ....[180]....
        /*0450*/ 	.word	0x0500000f


	//   ....[181]....
        /*0454*/ 	.word	0x0500000f


	//   ....[182]....
        /*0458*/ 	.word	0x0500000f


	//   ....[183]....
        /*045c*/ 	.word	0x0500000f


	//   ....[184]....
        /*0460*/ 	.word	0x0500000f


	//   ....[185]....
        /*0464*/ 	.word	0x0500000f


	//----- nvinfo : EIATTR_COOP_GROUP_INSTR_OFFSETS
	.align		4
.L_262:
        /*0468*/ 	.byte	0x04, 0x28
        /*046a*/ 	.short	(.L_264 - .L_263)


	//   ....[0]....
.L_263:
        /*046c*/ 	.word	0x00000080


	//   ....[1]....
        /*0470*/ 	.word	0x00000090


	//   ....[2]....
        /*0474*/ 	.word	0x000002b0


	//   ....[3]....
        /*0478*/ 	.word	0x00000410


	//   ....[4]....
        /*047c*/ 	.word	0x00000530


	//   ....[5]....
        /*0480*/ 	.word	0x00000690


	//   ....[6]....
        /*0484*/ 	.word	0x000016e0


	//   ....[7]....
        /*0488*/ 	.word	0x00002e40


	//   ....[8]....
        /*048c*/ 	.word	0x000035b0


	//   ....[9]....
        /*0490*/ 	.word	0x00004dd0


	//   ....[10]....
        /*0494*/ 	.word	0x00004e60


	//   ....[11]....
        /*0498*/ 	.word	0x000050c0


	//   ....[12]....
        /*049c*/ 	.word	0x00005140


	//   ....[13]....
        /*04a0*/ 	.word	0x000058d0


	//   ....[14]....
        /*04a4*/ 	.word	0x00005e10


	//   ....[15]....
        /*04a8*/ 	.word	0x00007310


	//   ....[16]....
        /*04ac*/ 	.word	0x00007380


	//   ....[17]....
        /*04b0*/ 	.word	0x00007660


	//   ....[18]....
        /*04b4*/ 	.word	0x00007820


	//   ....[19]....
        /*04b8*/ 	.word	0x00008740


	//   ....[20]....
        /*04bc*/ 	.word	0x000087f0


	//   ....[21]....
        /*04c0*/ 	.word	0x00008830


	//   ....[22]....
        /*04c4*/ 	.word	0x000088d0


	//   ....[23]....
        /*04c8*/ 	.word	0x000088e0


	//   ....[24]....
        /*04cc*/ 	.word	0x0000a2e0


	//   ....[25]....
        /*04d0*/ 	.word	0x0000a7f0


	//   ....[26]....
        /*04d4*/ 	.word	0x0000a810


	//   ....[27]....
        /*04d8*/ 	.word	0x0000a840


	//   ....[28]....
        /*04dc*/ 	.word	0x0000a850


	//   ....[29]....
        /*04e0*/ 	.word	0x0000aed0


	//   ....[30]....
        /*04e4*/ 	.word	0x0000aee0


	//   ....[31]....
        /*04e8*/ 	.word	0x0000b110


	//   ....[32]....
        /*04ec*/ 	.word	0x0000b130


	//   ....[33]....
        /*04f0*/ 	.word	0x0000bc40


	//   ....[34]....
        /*04f4*/ 	.word	0x0000bc70


	//   ....[35]....
        /*04f8*/ 	.word	0x0000beb0


	//   ....[36]....
        /*04fc*/ 	.word	0x0000bed0


	//   ....[37]....
        /*0500*/ 	.word	0x0000c170


	//   ....[38]....
        /*0504*/ 	.word	0x0000c340


	//   ....[39]....
        /*0508*/ 	.word	0x0000c370


	//   ....[40]....
        /*050c*/ 	.word	0x0000c3a0


	//   ....[41]....
        /*0510*/ 	.word	0x0000c3d0


	//   ....[42]....
        /*0514*/ 	.word	0x0000c400


	//   ....[43]....
        /*0518*/ 	.word	0x0000c430


	//   ....[44]....
        /*051c*/ 	.word	0x0000c580


	//   ....[45]....
        /*0520*/ 	.word	0x0000c5b0


	//   ....[46]....
        /*0524*/ 	.word	0x0000c5e0


	//   ....[47]....
        /*0528*/ 	.word	0x0000c610


	//   ....[48]....
        /*052c*/ 	.word	0x0000c640


	//   ....[49]....
        /*0530*/ 	.word	0x0000c670


	//   ....[50]....
        /*0534*/ 	.word	0x0000c700


	//   ....[51]....
        /*0538*/ 	.word	0x0000c730


	//   ....[52]....
        /*053c*/ 	.word	0x0000c7b0


	//   ....[53]....
        /*0540*/ 	.word	0x0000df80


	//   ....[54]....
        /*0544*/ 	.word	0x0000dfa0


	//   ....[55]....
        /*0548*/ 	.word	0x0000e030


	//   ....[56]....
        /*054c*/ 	.word	0x0000e050


	//   ....[57]....
        /*0550*/ 	.word	0x0000e0d0


	//   ....[58]....
        /*0554*/ 	.word	0x0000e0f0


	//   ....[59]....
        /*0558*/ 	.word	0x0000e100


	//   ....[60]....
        /*055c*/ 	.word	0x0000e110


	//   ....[61]....
        /*0560*/ 	.word	0x0000e8a0


	//   ....[62]....
        /*0564*/ 	.word	0x0000e8e0


	//   ....[63]....
        /*0568*/ 	.word	0x0000e9a0


	//   ....[64]....
        /*056c*/ 	.word	0x0000e9c0


	//   ....[65]....
        /*0570*/ 	.word	0x0000ea60


	//   ....[66]....
        /*0574*/ 	.word	0x0000ea80


	//   ....[67]....
        /*0578*/ 	.word	0x0000ea90


	//   ....[68]....
        /*057c*/ 	.word	0x0000eb10


	//   ....[69]....
        /*0580*/ 	.word	0x0000f380


	//   ....[70]....
        /*0584*/ 	.word	0x0000f3a0


	//   ....[71]....
        /*0588*/ 	.word	0x0000f540


	//   ....[72]....
        /*058c*/ 	.word	0x0000f570


	//   ....[73]....
        /*0590*/ 	.word	0x0000f680


	//   ....[74]....
        /*0594*/ 	.word	0x0000f690


	//   ....[75]....
        /*0598*/ 	.word	0x0000f6c0


	//   ....[76]....
        /*059c*/ 	.word	0x0000f6d0


	//   ....[77]....
        /*05a0*/ 	.word	0x0000fd00


	//   ....[78]....
        /*05a4*/ 	.word	0x0000fd60


	//   ....[79]....
        /*05a8*/ 	.word	0x0000ff20


	//   ....[80]....
        /*05ac*/ 	.word	0x0000ff60


	//   ....[81]....
        /*05b0*/ 	.word	0x0000ff70


	//   ....[82]....
        /*05b4*/ 	.word	0x0000ff80


	//   ....[83]....
        /*05b8*/ 	.word	0x000100d0


	//   ....[84]....
        /*05bc*/ 	.word	0x00010220


	//   ....[85]....
        /*05c0*/ 	.word	0x00010a60


	//   ....[86]....
        /*05c4*/ 	.word	0x00010a80


	//   ....[87]....
        /*05c8*/ 	.word	0x00010ad0


	//   ....[88]....
        /*05cc*/ 	.word	0x00010ae0


	//   ....[89]....
        /*05d0*/ 	.word	0x00010b20


	//   ....[90]....
        /*05d4*/ 	.word	0x00010b30


	//   ....[91]....
        /*05d8*/ 	.word	0x00010b40


	//   ....[92]....
        /*05dc*/ 	.word	0x00010b80


	//   ....[93]....
        /*05e0*/ 	.word	0x00010ea0


	//   ....[94]....
        /*05e4*/ 	.word	0x00010ee0


	//   ....[95]....
        /*05e8*/ 	.word	0x00010f00


	//   ....[96]....
        /*05ec*/ 	.word	0x00010f20


	//   ....[97]....
        /*05f0*/ 	.word	0x00010f50


	//   ....[98]....
        /*05f4*/ 	.word	0x00010f70


	//   ....[99]....
        /*05f8*/ 	.word	0x00011070


	//   ....[100]....
        /*05fc*/ 	.word	0x000111c0


	//   ....[101]....
        /*0600*/ 	.word	0x000117c0


	//   ....[102]....
        /*0604*/ 	.word	0x000117f0


	//   ....[103]....
        /*0608*/ 	.word	0x00011820


	//   ....[104]....
        /*060c*/ 	.word	0x00011850


	//   ....[105]....
        /*0610*/ 	.word	0x00011880


	//   ....[106]....
        /*0614*/ 	.word	0x000118b0


	//   ....[107]....
        /*0618*/ 	.word	0x000118e0


	//   ....[108]....
        /*061c*/ 	.word	0x00011910


	//   ....[109]....
        /*0620*/ 	.word	0x00011a90


	//   ....[110]....
        /*0624*/ 	.word	0x00011ac0


	//   ....[111]....
        /*0628*/ 	.word	0x00011af0


	//   ....[112]....
        /*062c*/ 	.word	0x00011b20


	//   ....[113]....
        /*0630*/ 	.word	0x00011b50


	//   ....[114]....
        /*0634*/ 	.word	0x00011b80


	//   ....[115]....
        /*0638*/ 	.word	0x00011c40


	//   ....[116]....
        /*063c*/ 	.word	0x00011c60


	//   ....[117]....
        /*0640*/ 	.word	0x00011cd0


	//   ....[118]....
        /*0644*/ 	.word	0x00012140


	//   ....[119]....
        /*0648*/ 	.word	0x00012660


	//   ....[120]....
        /*064c*/ 	.word	0x00012750


	//   ....[121]....
        /*0650*/ 	.word	0x000127f0


	//   ....[122]....
        /*0654*/ 	.word	0x00012850


	//   ....[123]....
        /*0658*/ 	.word	0x00012940


	//   ....[124]....
        /*065c*/ 	.word	0x000129b0


	//   ....[125]....
        /*0660*/ 	.word	0x00012aa0


	//   ....[126]....
        /*0664*/ 	.word	0x00012b10


	//   ....[127]....
        /*0668*/ 	.word	0x00012bb0


	//   ....[128]....
        /*066c*/ 	.word	0x00012cb0


	//   ....[129]....
        /*0670*/ 	.word	0x00012d40


	//   ....[130]....
        /*0674*/ 	.word	0x00012da0


	//   ....[131]....
        /*0678*/ 	.word	0x00012e90


	//   ....[132]....
        /*067c*/ 	.word	0x00012f10


	//   ....[133]....
        /*0680*/ 	.word	0x00013010


	//   ....[134]....
        /*0684*/ 	.word	0x00013080


	//   ....[135]....
        /*0688*/ 	.word	0x00013160


	//   ....[136]....
        /*068c*/ 	.word	0x00013470


	//   ....[137]....
        /*0690*/ 	.word	0x00013530


	//   ....[138]....
        /*0694*/ 	.word	0x000137a0


	//   ....[139]....
        /*0698*/ 	.word	0x000137f0


	//   ....[140]....
        /*069c*/ 	.word	0x00013a00


	//   ....[141]....
        /*06a0*/ 	.word	0x00013a50


	//   ....[142]....
        /*06a4*/ 	.word	0x00013c00


	//   ....[143]....
        /*06a8*/ 	.word	0x00013c50


	//   ....[144]....
        /*06ac*/ 	.word	0x00013d90


	//   ....[145]....
        /*06b0*/ 	.word	0x00013e90


	//   ....[146]....
        /*06b4*/ 	.word	0x00014100


	//   ....[147]....
        /*06b8*/ 	.word	0x00014150


	//   ....[148]....
        /*06bc*/ 	.word	0x00014320


	//   ....[149]....
        /*06c0*/ 	.word	0x00014370


	//   ....[150]....
        /*06c4*/ 	.word	0x00014540


	//   ....[151]....
        /*06c8*/ 	.word	0x00014590


	//   ....[152]....
        /*06cc*/ 	.word	0x00014680


	//   ....[153]....
        /*06d0*/ 	.word	0x00014720


	//   ....[154]....
        /*06d4*/ 	.word	0x00014780


	//   ....[155]....
        /*06d8*/ 	.word	0x00014830


	//   ....[156]....
        /*06dc*/ 	.word	0x00014890


	//   ....[157]....
        /*06e0*/ 	.word	0x00014940


	//   ....[158]....
        /*06e4*/ 	.word	0x000149a0


	//   ....[159]....
        /*06e8*/ 	.word	0x00014a50


	//   ....[160]....
        /*06ec*/ 	.word	0x00014b40


	//   ....[161]....
        /*06f0*/ 	.word	0x00014c20


	//   ....[162]....
        /*06f4*/ 	.word	0x00014d30


	//   ....[163]....
        /*06f8*/ 	.word	0x00014e30


	//   ....[164]....
        /*06fc*/ 	.word	0x00014f60


	//   ....[165]....
        /*0700*/ 	.word	0x00015040


	//   ....[166]....
        /*0704*/ 	.word	0x00015140


	//   ....[167]....
        /*0708*/ 	.word	0x00015220


	//   ....[168]....
        /*070c*/ 	.word	0x000152b0


	//   ....[169]....
        /*0710*/ 	.word	0x00015350


	//   ....[170]....
        /*0714*/ 	.word	0x00015470


	//   ....[171]....
        /*0718*/ 	.word	0x000154e0


	//   ....[172]....
        /*071c*/ 	.word	0x00015550


	//   ....[173]....
        /*0720*/ 	.word	0x000155c0


	//   ....[174]....
        /*0724*/ 	.word	0x00015630


	//   ....[175]....
        /*0728*/ 	.word	0x000156b0


	//   ....[176]....
        /*072c*/ 	.word	0x00015740


	//   ....[177]....
        /*0730*/ 	.word	0x000157d0


	//   ....[178]....
        /*0734*/ 	.word	0x00015840


	//   ....[179]....
        /*0738*/ 	.word	0x000158b0


	//   ....[180]....
        /*073c*/ 	.word	0x00015920


	//   ....[181]....
        /*0740*/ 	.word	0x000159a0


	//   ....[182]....
        /*0744*/ 	.word	0x00015a10


	//   ....[183]....
        /*0748*/ 	.word	0x00015ab0


	//   ....[184]....
        /*074c*/ 	.word	0x00015b40


	//   ....[185]....
        /*0750*/ 	.word	0x00015c60


	//----- nvinfo : EIATTR_REG_RECONFIG
	.align		4
.L_264:
        /*0754*/ 	.byte	0x01, 0x54
	.zero		2


	//----- nvinfo : EIATTR_SYSCALL_OFFSETS
	.align		4
        /*0758*/ 	.byte	0x04, 0x46
        /*075a*/ 	.short	(.L_266 - .L_265)


	//   ....[0]....
.L_265:
        /*075c*/ 	.word	0x00003000


	//   ....[1]....
        /*0760*/ 	.word	0x0000d350


	//   ....[2]....
        /*0764*/ 	.word	0x0000d4a0


	//   ....[3]....
        /*0768*/ 	.word	0x0000d590


	//   ....[4]....
        /*076c*/ 	.word	0x0000e4b0


	//   ....[5]....
        /*0770*/ 	.word	0x0000ed90


	//----- nvinfo : EIATTR_MBARRIER_INSTR_OFFSETS
	.align		4
.L_266:
        /*0774*/ 	.byte	0x04, 0x39
        /*0776*/ 	.short	(.L_268 - .L_267)


	//   ....[0]....
.L_267:
        /*0778*/ 	.word	0x00000190
        /*077c*/ 	.word	0x000000ff
        /*0780*/ 	.word	0x00038800
        /*0784*/ 	.short	0x0100
        /*0786*/ 	.byte	0x08
	.zero		1


	//   ....[1]....
        /*0788*/ 	.word	0x000001a0
        /*078c*/ 	.word	0x000000ff
        /*0790*/ 	.word	0x00038810
        /*0794*/ 	.short	0x0100
        /*0796*/ 	.byte	0x08
	.zero		1


	//   ....[2]....
        /*0798*/ 	.word	0x000001b0
        /*079c*/ 	.word	0x000000ff
        /*07a0*/ 	.word	0x00038820
        /*07a4*/ 	.short	0x0100
        /*07a6*/ 	.byte	0x08
	.zero		1


	//   ....[3]....
        /*07a8*/ 	.word	0x00000260
        /*07ac*/ 	.word	0x000000ff
        /*07b0*/ 	.word	0x00038830
        /*07b4*/ 	.short	0x0100
        /*07b6*/ 	.byte	0x06
	.zero		1


	//   ....[4]....
        /*07b8*/ 	.word	0x00000270
        /*07bc*/ 	.word	0x000000ff
        /*07c0*/ 	.word	0x00038840
        /*07c4*/ 	.short	0x0100
        /*07c6*/ 	.byte	0x06
	.zero		1


	//   ....[5]....
        /*07c8*/ 	.word	0x00000280
        /*07cc*/ 	.word	0x000000ff
        /*07d0*/ 	.word	0x00038838
        /*07d4*/ 	.short	0x0100
        /*07d6*/ 	.byte	0x06
	.zero		1


	//   ....[6]....
        /*07d8*/ 	.word	0x00000290
        /*07dc*/ 	.word	0x000000ff
        /*07e0*/ 	.word	0x00038848
        /*07e4*/ 	.short	0x0100
        /*07e6*/ 	.byte	0x06
	.zero		1


	//   ....[7]....
        /*07e8*/ 	.word	0x000003c0
        /*07ec*/ 	.word	0x000000ff
        /*07f0*/ 	.word	0x00038850
        /*07f4*/ 	.short	0x0100
        /*07f6*/ 	.byte	0x08
	.zero		1


	//   ....[8]....
        /*07f8*/ 	.word	0x000003d0
        /*07fc*/ 	.word	0x000000ff
        /*0800*/ 	.word	0x00038860
        /*0804*/ 	.short	0x0100
        /*0806*/ 	.byte	0x08
	.zero		1


	//   ....[9]....
        /*0808*/ 	.word	0x000003e0
        /*080c*/ 	.word	0x000000ff
        /*0810*/ 	.word	0x00038858
        /*0814*/ 	.short	0x0100
        /*0816*/ 	.byte	0x08
	.zero		1


	//   ....[10]....
        /*0818*/ 	.word	0x000003f0
        /*081c*/ 	.word	0x000000ff
        /*0820*/ 	.word	0x00038868
        /*0824*/ 	.short	0x0100
        /*0826*/ 	.byte	0x08
	.zero		1


	//   ....[11]....
        /*0828*/ 	.word	0x000004e0
        /*082c*/ 	.word	0x000000ff
        /*0830*/ 	.word	0x00038870
        /*0834*/ 	.short	0x0100
        /*0836*/ 	.byte	0x06
	.zero		1


	//   ....[12]....
        /*0838*/ 	.word	0x000004f0
        /*083c*/ 	.word	0x000000ff
        /*0840*/ 	.word	0x00038880
        /*0844*/ 	.short	0x0100
        /*0846*/ 	.byte	0x06
	.zero		1


	//   ....[13]....
        /*0848*/ 	.word	0x00000500
        /*084c*/ 	.word	0x000000ff
        /*0850*/ 	.word	0x00038878
        /*0854*/ 	.short	0x0100
        /*0856*/ 	.byte	0x06
	.zero		1


	//   ....[14]....
        /*0858*/ 	.word	0x00000510
        /*085c*/ 	.word	0x000000ff
        /*0860*/ 	.word	0x00038888
        /*0864*/ 	.short	0x0100
        /*0866*/ 	.byte	0x06
	.zero		1


	//   ....[15]....
        /*0868*/ 	.word	0x00000640
        /*086c*/ 	.word	0x000000ff
        /*0870*/ 	.word	0x00038890
        /*0874*/ 	.short	0x0100
        /*0876*/ 	.byte	0x08
	.zero		1


	//   ....[16]....
        /*0878*/ 	.word	0x00000650
        /*087c*/ 	.word	0x000000ff
        /*0880*/ 	.word	0x000388a0
        /*0884*/ 	.short	0x0100
        /*0886*/ 	.byte	0x08
	.zero		1


	//   ....[17]....
        /*0888*/ 	.word	0x00000660
        /*088c*/ 	.word	0x000000ff
        /*0890*/ 	.word	0x00038898
        /*0894*/ 	.short	0x0100
        /*0896*/ 	.byte	0x08
	.zero		1


	//   ....[18]....
        /*0898*/ 	.word	0x00000670
        /*089c*/ 	.word	0x000000ff
        /*08a0*/ 	.word	0x000388a8
        /*08a4*/ 	.short	0x0100
        /*08a6*/ 	.byte	0x08
	.zero		1


	//   ....[19]....
        /*08a8*/ 	.word	0x000007b0
        /*08ac*/ 	.word	0x000000ff
        /*08b0*/ 	.word	0x000388b0
        /*08b4*/ 	.short	0x0100
        /*08b6*/ 	.byte	0x08
	.zero		1


	//   ....[20]....
        /*08b8*/ 	.word	0x000007c0
        /*08bc*/ 	.word	0x000000ff
        /*08c0*/ 	.word	0x000388c0
        /*08c4*/ 	.short	0x0100
        /*08c6*/ 	.byte	0x08
	.zero		1


	//   ....[21]....
        /*08c8*/ 	.word	0x000007d0
        /*08cc*/ 	.word	0x000000ff
        /*08d0*/ 	.word	0x000388b8
        /*08d4*/ 	.short	0x0100
        /*08d6*/ 	.byte	0x08
	.zero		1


	//   ....[22]....
        /*08d8*/ 	.word	0x000007e0
        /*08dc*/ 	.word	0x000000ff
        /*08e0*/ 	.word	0x000388c8
        /*08e4*/ 	.short	0x0100
        /*08e6*/ 	.byte	0x08
	.zero		1


	//   ....[23]....
        /*08e8*/ 	.word	0x00001a40
        /*08ec*/ 	.word	0x000000ff
        /*08f0*/ 	.word	0x00000000
        /*08f4*/ 	.short	0x0101
        /*08f6*/ 	.byte	0x06
	.zero		1


	//   ....[24]....
        /*08f8*/ 	.word	0x00002510
        /*08fc*/ 	.word	0x000000ff
        /*0900*/ 	.word	0x00000000
        /*0904*/ 	.short	0x0101
        /*0906*/ 	.byte	0x06
	.zero		1


	//   ....[25]....
        /*0908*/ 	.word	0x00003070
        /*090c*/ 	.word	0x000000ff
        /*0910*/ 	.word	0x00038800
        /*0914*/ 	.short	0x010a
        /*0916*/ 	.byte	0x28
	.zero		1


	//   ....[26]....
        /*0918*/ 	.word	0x000030e0
        /*091c*/ 	.word	0x00000005
        /*0920*/ 	.word	0x00038830
        /*0924*/ 	.short	0x010a
        /*0926*/ 	.byte	0x3f
	.zero		1


	//   ....[27]....
        /*0928*/ 	.word	0x00003120
        /*092c*/ 	.word	0x00000005
        /*0930*/ 	.word	0x00038830
        /*0934*/ 	.short	0x010a
        /*0936*/ 	.byte	0x3f
	.zero		1


	//   ....[28]....
        /*0938*/ 	.word	0x000033a0
        /*093c*/ 	.word	0x000000ff
        /*0940*/ 	.word	0x00038810
        /*0944*/ 	.short	0x010a
        /*0946*/ 	.byte	0x28
	.zero		1


	//   ....[29]....
        /*0948*/ 	.word	0x000033e0
        /*094c*/ 	.word	0x00000005
        /*0950*/ 	.word	0x00038850
        /*0954*/ 	.short	0x010a
        /*0956*/ 	.byte	0x3f
	.zero		1


	//   ....[30]....
        /*0958*/ 	.word	0x00003420
        /*095c*/ 	.word	0x00000005
        /*0960*/ 	.word	0x00038850
        /*0964*/ 	.short	0x010a
        /*0966*/ 	.byte	0x3f
	.zero		1


	//   ....[31]....
        /*0968*/ 	.word	0x00004a30
        /*096c*/ 	.word	0x000000ff
        /*0970*/ 	.word	0x00000000
        /*0974*/ 	.short	0x0101
        /*0976*/ 	.byte	0x06
	.zero		1


	//   ....[32]....
        /*0978*/ 	.word	0x00005950
        /*097c*/ 	.word	0x000000ff
        /*0980*/ 	.word	0x00000000
        /*0984*/ 	.short	0x0101
        /*0986*/ 	.byte	0x06
	.zero		1


	//   ....[33]....
        /*0988*/ 	.word	0x00005a60
        /*098c*/ 	.word	0x000000ff
        /*0990*/ 	.word	0x00038830
        /*0994*/ 	.short	0x010a
        /*0996*/ 	.byte	0x06
	.zero		1


	//   ....[34]....
        /*0998*/ 	.word	0x00005aa0
        /*099c*/ 	.word	0x000000ff
        /*09a0*/ 	.word	0x00038830
        /*09a4*/ 	.short	0x010a
        /*09a6*/ 	.byte	0x06
	.zero		1


	//   ....[35]....
        /*09a8*/ 	.word	0x00005c80
        /*09ac*/ 	.word	0x000000ff
        /*09b0*/ 	.word	0x00038850
        /*09b4*/ 	.short	0x010a
        /*09b6*/ 	.byte	0x06
	.zero		1


	//   ....[36]....
        /*09b8*/ 	.word	0x00005cc0
        /*09bc*/ 	.word	0x000000ff
        /*09c0*/ 	.word	0x00038850
        /*09c4*/ 	.short	0x010a
        /*09c6*/ 	.byte	0x06
	.zero		1


	//   ....[37]....
        /*09c8*/ 	.word	0x00007170
        /*09cc*/ 	.word	0x000000ff
        /*09d0*/ 	.word	0x00000000
        /*09d4*/ 	.short	0x0101
        /*09d6*/ 	.byte	0x0a
	.zero		1


	//   ....[38]....
        /*09d8*/ 	.word	0x000087d0
        /*09dc*/ 	.word	0x000000ff
        /*09e0*/ 	.word	0x00000000
        /*09e4*/ 	.short	0x0101
        /*09e6*/ 	.byte	0x06
	.zero		1


	//   ....[39]....
        /*09e8*/ 	.word	0x0000ae90
        /*09ec*/ 	.word	0x000000ff
        /*09f0*/ 	.word	0x00000000
        /*09f4*/ 	.short	0x0101
        /*09f6*/ 	.byte	0x05
	.zero		1


	//   ....[40]....
        /*09f8*/ 	.word	0x0000dce0
        /*09fc*/ 	.word	0x0000001e
        /*0a00*/ 	.word	0x00038840
        /*0a04*/ 	.short	0x010a
        /*0a06*/ 	.byte	0x3f
	.zero		1


	//   ....[41]....
        /*0a08*/ 	.word	0x0000e210
        /*0a0c*/ 	.word	0x0000001e
        /*0a10*/ 	.word	0x00038830
        /*0a14*/ 	.short	0x0107
        /*0a16*/ 	.byte	0x3f
	.zero		1


	//   ....[42]....
        /*0a18*/ 	.word	0x0000e2f0
        /*0a1c*/ 	.word	0x0000001e
        /*0a20*/ 	.word	0x00038830
        /*0a24*/ 	.short	0x0101
        /*0a26*/ 	.byte	0x3f
	.zero		1


	//   ....[43]....
        /*0a28*/ 	.word	0x0000ebd0
        /*0a2c*/ 	.word	0x00000017
        /*0a30*/ 	.word	0x00038800
        /*0a34*/ 	.short	0x0107
        /*0a36*/ 	.byte	0x3f
	.zero		1


	//   ....[44]....
        /*0a38*/ 	.word	0x0000ec60
        /*0a3c*/ 	.word	0x00000017
        /*0a40*/ 	.word	0x00038800
        /*0a44*/ 	.short	0x0101
        /*0a46*/ 	.byte	0x3f
	.zero		1


	//   ....[45]....
        /*0a48*/ 	.word	0x0000f970
        /*0a4c*/ 	.word	0x00000017
        /*0a50*/ 	.word	0x00038810
        /*0a54*/ 	.short	0x0107
        /*0a56*/ 	.byte	0x3f
	.zero		1


	//   ....[46]....
        /*0a58*/ 	.word	0x0000fa70
        /*0a5c*/ 	.word	0x00000017
        /*0a60*/ 	.word	0x00038810
        /*0a64*/ 	.short	0x0101
        /*0a66*/ 	.byte	0x3f
	.zero		1


	//   ....[47]....
        /*0a68*/ 	.word	0x0000fa90
        /*0a6c*/ 	.word	0x00000017
        /*0a70*/ 	.word	0x00038820
        /*0a74*/ 	.short	0x010a
        /*0a76*/ 	.byte	0x3f
	.zero		1


	//   ....[48]....
        /*0a78*/ 	.word	0x0000fb20
        /*0a7c*/ 	.word	0x0000001e
        /*0a80*/ 	.word	0x00038860
        /*0a84*/ 	.short	0x010a
        /*0a86*/ 	.byte	0x3f
	.zero		1


	//   ....[49]....
        /*0a88*/ 	.word	0x00010440
        /*0a8c*/ 	.word	0x0000001e
        /*0a90*/ 	.word	0x00038850
        /*0a94*/ 	.short	0x0107
        /*0a96*/ 	.byte	0x3f
	.zero		1


	//   ....[50]....
        /*0a98*/ 	.word	0x00010510
        /*0a9c*/ 	.word	0x0000001e
        /*0aa0*/ 	.word	0x00038850
        /*0aa4*/ 	.short	0x0101
        /*0aa6*/ 	.byte	0x3f
	.zero		1


	//   ....[51]....
        /*0aa8*/ 	.word	0x000108c0
        /*0aac*/ 	.word	0x00000006
        /*0ab0*/ 	.word	0x00038840
        /*0ab4*/ 	.short	0x010a
        /*0ab6*/ 	.byte	0x3f
	.zero		1


	//   ....[52]....
        /*0ab8*/ 	.word	0x00010c00
        /*0abc*/ 	.word	0x00000006
        /*0ac0*/ 	.word	0x00038830
        /*0ac4*/ 	.short	0x0107
        /*0ac6*/ 	.byte	0x3f
	.zero		1


	//   ....[53]....
        /*0ac8*/ 	.word	0x00010cc0
        /*0acc*/ 	.word	0x00000006
        /*0ad0*/ 	.word	0x00038830
        /*0ad4*/ 	.short	0x0101
        /*0ad6*/ 	.byte	0x3f
	.zero		1


	//   ....[54]....
        /*0ad8*/ 	.word	0x00010cf0
        /*0adc*/ 	.word	0x00000006
        /*0ae0*/ 	.word	0x00038860
        /*0ae4*/ 	.short	0x010a
        /*0ae6*/ 	.byte	0x3f
	.zero		1


	//   ....[55]....
        /*0ae8*/ 	.word	0x000113c0
        /*0aec*/ 	.word	0x00000006
        /*0af0*/ 	.word	0x00038850
        /*0af4*/ 	.short	0x0107
        /*0af6*/ 	.byte	0x3f
	.zero		1


	//   ....[56]....
        /*0af8*/ 	.word	0x00011480
        /*0afc*/ 	.word	0x00000006
        /*0b00*/ 	.word	0x00038850
        /*0b04*/ 	.short	0x0101
        /*0b06*/ 	.byte	0x3f
	.zero		1


	//   ....[57]....
        /*0b08*/ 	.word	0x000120c0
        /*0b0c*/ 	.word	0x00000007
        /*0b10*/ 	.word	0x00038820
        /*0b14*/ 	.short	0x010a
        /*0b16*/ 	.byte	0x3f
	.zero		1


	//   ....[58]....
        /*0b18*/ 	.word	0x00012240
        /*0b1c*/ 	.word	0x00000005
        /*0b20*/ 	.word	0x00038840
        /*0b24*/ 	.short	0x010a
        /*0b26*/ 	.byte	0x3f
	.zero		1


	//   ....[59]....
        /*0b28*/ 	.word	0x000122e0
        /*0b2c*/ 	.word	0x00000003
        /*0b30*/ 	.word	0x00038840
        /*0b34*/ 	.short	0x010a
        /*0b36*/ 	.byte	0x3f
	.zero		1


	//   ....[60]....
        /*0b38*/ 	.word	0x00012320
        /*0b3c*/ 	.word	0x00000005
        /*0b40*/ 	.word	0x00038860
        /*0b44*/ 	.short	0x010a
        /*0b46*/ 	.byte	0x3f
	.zero		1


	//   ....[61]....
        /*0b48*/ 	.word	0x00012360
        /*0b4c*/ 	.word	0x00000003
        /*0b50*/ 	.word	0x00038860
        /*0b54*/ 	.short	0x010a
        /*0b56*/ 	.byte	0x3f
	.zero		1


	//   ....[62]....
        /*0b58*/ 	.word	0x000123d0
        /*0b5c*/ 	.word	0x00000000
        /*0b60*/ 	.word	0x00038800
        /*0b64*/ 	.short	0x010a
        /*0b66*/ 	.byte	0x3f
	.zero		1


	//   ....[63]....
        /*0b68*/ 	.word	0x00012420
        /*0b6c*/ 	.word	0x00000005
        /*0b70*/ 	.word	0x00038830
        /*0b74*/ 	.short	0x010a
        /*0b76*/ 	.byte	0x3f
	.zero		1


	//   ....[64]....
        /*0b78*/ 	.word	0x00012480
        /*0b7c*/ 	.word	0x00000006
        /*0b80*/ 	.word	0x00038810
        /*0b84*/ 	.short	0x010a
        /*0b86*/ 	.byte	0x3f
	.zero		1


	//   ....[65]....
        /*0b88*/ 	.word	0x000124d0
        /*0b8c*/ 	.word	0x00000005
        /*0b90*/ 	.word	0x00038850
        /*0b94*/ 	.short	0x010a
        /*0b96*/ 	.byte	0x3f
	.zero		1


	//   ....[66]....
        /*0b98*/ 	.word	0x00012530
        /*0b9c*/ 	.word	0x00000004
        /*0ba0*/ 	.word	0x00038830
        /*0ba4*/ 	.short	0x010a
        /*0ba6*/ 	.byte	0x3f
	.zero		1


	//   ....[67]....
        /*0ba8*/ 	.word	0x00012590
        /*0bac*/ 	.word	0x00000004
        /*0bb0*/ 	.word	0x00038850
        /*0bb4*/ 	.short	0x010a
        /*0bb6*/ 	.byte	0x3f
	.zero		1


	//   ....[68]....
        /*0bb8*/ 	.word	0x000126a0
        /*0bbc*/ 	.word	0x0000001e
        /*0bc0*/ 	.word	0x00038840
        /*0bc4*/ 	.short	0x010a
        /*0bc6*/ 	.byte	0x3f
	.zero		1


	//   ....[69]....
        /*0bc8*/ 	.word	0x00013c90
        /*0bcc*/ 	.word	0x00000017
        /*0bd0*/ 	.word	0x00038820
        /*0bd4*/ 	.short	0x010a
        /*0bd6*/ 	.byte	0x3f
	.zero		1


	//   ....[70]....
        /*0bd8*/ 	.word	0x00013ce0
        /*0bdc*/ 	.word	0x0000001e
        /*0be0*/ 	.word	0x00038860
        /*0be4*/ 	.short	0x010a
        /*0be6*/ 	.byte	0x3f
	.zero		1


	//   ....[71]....
        /*0be8*/ 	.word	0x000145d0
        /*0bec*/ 	.word	0x00000006
        /*0bf0*/ 	.word	0x00038840
        /*0bf4*/ 	.short	0x010a
        /*0bf6*/ 	.byte	0x3f
	.zero		1


	//   ....[72]....
        /*0bf8*/ 	.word	0x00014a90
        /*0bfc*/ 	.word	0x00000006
        /*0c00*/ 	.word	0x00038860
        /*0c04*/ 	.short	0x010a
        /*0c06*/ 	.byte	0x3f
	.zero		1


	//   ....[73]....
        /*0c08*/ 	.word	0x00015b80
        /*0c0c*/ 	.word	0x00000007
        /*0c10*/ 	.word	0x00038820
        /*0c14*/ 	.short	0x010a
        /*0c16*/ 	.byte	0x3f
	.zero		1


	//   ....[74]....
        /*0c18*/ 	.word	0x00015d20
        /*0c1c*/ 	.word	0x00000005
        /*0c20*/ 	.word	0x00038840
        /*0c24*/ 	.short	0x010a
        /*0c26*/ 	.byte	0x3f
	.zero		1


	//   ....[75]....
        /*0c28*/ 	.word	0x00015d70
        /*0c2c*/ 	.word	0x00000003
        /*0c30*/ 	.word	0x00038840
        /*0c34*/ 	.short	0x010a
        /*0c36*/ 	.byte	0x3f
	.zero		1


	//   ....[76]....
        /*0c38*/ 	.word	0x00015dc0
        /*0c3c*/ 	.word	0x00000005
        /*0c40*/ 	.word	0x00038860
        /*0c44*/ 	.short	0x010a
        /*0c46*/ 	.byte	0x3f
	.zero		1


	//----- nvinfo : EIATTR_NUM_MBARRIERS
	.align		4
.L_268:
        /*0c48*/ 	.byte	0x03, 0x38
        /*0c4a*/ 	.short	0x0017


	//----- nvinfo : EIATTR_EXIT_INSTR_OFFSETS
	.align		4
        /*0c4c*/ 	.byte	0x04, 0x1c
        /*0c4e*/ 	.short	(.L_270 - .L_269)


	//   ....[0]....
.L_269:
        /*0c50*/ 	.word	0x000009a0


	//   ....[1]....
        /*0c54*/ 	.word	0x0000c120


	//   ....[2]....
        /*0c58*/ 	.word	0x000123b0


	//----- nvinfo : EIATTR_MAX_THREADS
	.align		4
.L_270:
        /*0c5c*/ 	.byte	0x04, 0x05
        /*0c5e*/ 	.short	(.L_272 - .L_271)
.L_271:
        /*0c60*/ 	.word	0x00000180
        /*0c64*/ 	.word	0x00000001
        /*0c68*/ 	.word	0x00000001


	//----- nvinfo : EIATTR_CRS_STACK_SIZE
	.align		4
.L_272:
        /*0c6c*/ 	.byte	0x04, 0x1e
        /*0c6e*/ 	.short	(.L_274 - .L_273)
.L_273:
        /*0c70*/ 	.word	0x00000000


	//----- nvinfo : EIATTR_CBANK_PARAM_SIZE
	.align		4
.L_274:
        /*0c74*/ 	.byte	0x03, 0x19
        /*0c76*/ 	.short	0x0bf0


	//----- nvinfo : EIATTR_PARAM_CBANK
	.align		4
        /*0c78*/ 	.byte	0x04, 0x0a
        /*0c7a*/ 	.short	(.L_276 - .L_275)
	.align		4
.L_275:
        /*0c7c*/ 	.word	index@(.nv.constant0._ZN7cutlass13device_kernelIN5flash11enable_sm90INS1_16FlashAttnFwdSm90INS1_25CollectiveMainloopFwdSm90ILi2EN4cute5tupleIJNS5_1CILi1EEES8_S8_EEENS6_IJNS7_ILi64EEESA_SA_EEELi512ENS_6half_tEfNS_4arch4Sm90ELb0ELb0ELb1ELb1ELb1ELb0ELb1ELb0ELb0ELb1ELb0ELb0EEENS1_21CollectiveEpilogueFwdINS6_IJSA_NS7_ILi512EEESA_EEES9_SC_SE_Li256ELb1ELb1ELb0ELb0EEENS1_36VarlenDynamicPersistentTileSchedulerILi64ELi64ELi256ELi128ELb0ELb1ELb1ELb0ELb1ELb1EEEEEEEEEvNT_6ParamsE)
        /*0c80*/ 	.short	0x0210
        /*0c82*/ 	.short	0x0bf0


	//----- nvinfo : EIATTR_SW_WAR
	.align		4
.L_276:
        /*0c84*/ 	.byte	0x04, 0x36
        /*0c86*/ 	.short	(.L_278 - .L_277)
.L_277:
        /*0c88*/ 	.word	0x00000008
.L_278:


//--------------------- .nv.info._ZN7cutlass13device_kernelIN5flash11enable_sm90INS1_16FlashAttnFwdSm90INS1_25CollectiveMainloopFwdSm90ILi2EN4cute5tupleIJNS5_1CILi1EEES8_S8_EEENS6_IJNS7_ILi64EEESA_SA_EEELi512ENS_6half_tEfNS_4arch4Sm90ELb0ELb0ELb1ELb1ELb1ELb1ELb1ELb0ELb0ELb1ELb0ELb0EEENS1_21CollectiveEpilogueFwdINS6_IJSA_NS7_ILi512EEESA_EEES9_SC_SE_Li256ELb1ELb1ELb0ELb0EEENS1_36VarlenDynamicPersistentTileSchedulerILi64ELi64ELi256ELi128ELb0ELb1ELb1ELb0ELb1ELb1EEEEEEEEEvNT_6ParamsE --------------------------
	.section	.nv.info._ZN7cutlass13device_kernelIN5flash11enable_sm90INS1_16FlashAttnFwdSm90INS1_25CollectiveMainloopFwdSm90ILi2EN4cute5tupleIJNS5_1CILi1EEES8_S8_EEENS6_IJNS7_ILi64EEESA_SA_EEELi512ENS_6half_tEfNS_4arch4Sm90ELb0ELb0ELb1ELb1ELb1ELb1ELb1ELb0ELb0ELb1ELb0ELb0EEENS1_21CollectiveEpilogueFwdINS6_IJSA_NS7_ILi512EEESA_EEES9_SC_SE_Li256ELb1ELb1ELb0ELb0EEENS1_36VarlenDynamicPersistentTileSchedulerILi64ELi64ELi256ELi128ELb0ELb1ELb1ELb0ELb1ELb1EEEEEEEEEvNT_6ParamsE,"",@"SHT_CUDA_INFO"
	.sectionflags	@""
	.align	4


	//----- nvinfo : EIATTR_CUDA_API_VERSION
	.align		4
        /*0000*/ 	.byte	0x04, 0x37
        /*0002*/ 	.short	(.L_280 - .L_279)
.L_279:
        /*0004*/ 	.word	0x00000082


	//----- nvinfo : EIATTR_KPARAM_INFO
	.align		4
.L_280:
        /*0008*/ 	.byte	0x04, 0x17
        /*000a*/ 	.short	(.L_282 - .L_281)
.L_281:
        /*000c*/ 	.word	0x00000000
        /*0010*/ 	.short	0x0000
        /*0012*/ 	.short	0x0070
        /*0014*/ 	.byte	0x00, 0xf0, 0x01, 0x2e


	//----- nvinfo : EIATTR_SPARSE_MMA_MASK
	.align		4
.L_282:
        /*0018*/ 	.byte	0x03, 0x50
        /*001a*/ 	.short	0x0000


	//----- nvinfo : EIATTR_MAXREG_COUNT
	.align		4
        /*001c*/ 	.byte	0x03, 0x1b
        /*001e*/ 	.short	0x00a8


	//----- nvinfo : EIATTR_NUM_BARRIERS
	.align		4
        /*0020*/ 	.byte	0x02, 0x4c
        /*0022*/ 	.byte	0x10
	.zero		1


	//----- nvinfo : EIATTR_EXTERNS
	.align		4
        /*0024*/ 	.byte	0x04, 0x0f
        /*0026*/ 	.short	(.L_284 - .L_283)


	//   ....[0]....
	.align		4
.L_283:
        /*0028*/ 	.word	index@(__assertfail)


	//----- nvinfo : EIATTR_ANNOTATIONS
	.align		4
.L_284:
        /*002c*/ 	.byte	0x04, 0x55
        /*002e*/ 	.short	(.L_286 - .L_285)


	//   ....[0]....
.L_285:
        /* <DEDUP_REMOVED lines=64> */


	//----- nvinfo : EIATTR_MERCURY_ISA_VERSION
	.align		4
.L_286:
        /*0420*/ 	.byte	0x03, 0x5f
        /*0422*/ 	.short	0x0101


	//----- nvinfo : EIATTR_UNUSED_LOAD_BYTE_OFFSET
	.align		4
        /*0424*/ 	.byte	0x04, 0x44
        /*0426*/ 	.short	(.L_288 - .L_287)


	//   ....[0]....
.L_287:
        /*0428*/ 	.word	0x00000a50
        /*042c*/ 	.word	0x0000fff0


	//   ....[1]....
        /*0430*/ 	.word	0x000103a0
        /*0434*/ 	.word	0x0000fff0


	//----- nvinfo : EIATTR_INT_WARP_WIDE_INSTR_OFFSETS
	.align		4
.L_288:
        /*0438*/ 	.byte	0x04, 0x31
        /*043a*/ 	.short	(.L_290 - .L_289)


	//   ....[0]....
.L_289:
        /*043c*/ 	.word	0x00000130


	//   ....[1]....
        /*0440*/ 	.word	0x00000170


	//   ....[2]....
        /*0444*/ 	.word	0x000001e0


	//   ....[3]....
        /*0448*/ 	.word	0x00000250


	//   ....[4]....
        /*044c*/ 	.word	0x000161e0


	//   ....[5]....
        /*0450*/ 	.word	0x00016270


	//   ....[6]....
        /*0454*/ 	.word	0x0001a750


	//   ....[7]....
        /*0458*/ 	.word	0x0001a7e0


	//----- nvinfo : EIATTR_COOP_GROUP_MASK_REGIDS
	.align		4
.L_290:
        /*045c*/ 	.byte	0x04, 0x29
        /*045e*/ 	.short	(.L_292 - .L_291)


	//   ....[0]....
.L_291:
        /*0460*/ 	.word	0xffffffff


	//   ....[1]....
        /*0464*/ 	.word	0xffffffff


	//   ....[2]....
        /*0468*/ 	.word	0xffffffff


	//   ....[3]....
        /*046c*/ 	.word	0xffffffff


	//   ....[4]....
        /*0470*/ 	.word	0xffffffff


	//   ....[5]....
        /*0474*/ 	.word	0xffffffff


	//   ....[6]....
        /*0478*/ 	.word	0xffffffff


	//   ....[7]....
        /*047c*/ 	.word	0xffffffff


	//   ....[8]....
        /*0480*/ 	.word	0xffffffff


	//   ....[9]....
        /*0484*/ 	.word	0xffffffff


	//   ....[10]....
        /*0488*/ 	.word	0xffffffff


	//   ....[11]....
        /*048c*/ 	.word	0xffffffff


	//   ....[12]....
        /*0490*/ 	.word	0xffffffff


	//   ....[13]....
        /*0494*/ 	.word	0xffffffff


	//   ....[14]....
        /*0498*/ 	.word	0xffffffff


	//   ....[15]....
        /*049c*/ 	.word	0xffffffff


	//   ....[16]....
        /*04a0*/ 	.word	0xffffffff


	//   ....[17]....
        /*04a4*/ 	.word	0xffffffff


	//   ....[18]....
        /*04a8*/ 	.word	0xffffffff


	//   ....[19]....
        /*04ac*/ 	.word	0xffffffff


	//   ....[20]....
        /*04b0*/ 	.word	0xffffffff


	//   ....[21]....
        /*04b4*/ 	.word	0xffffffff


	//   ....[22]....
        /*04b8*/ 	.word	0xffffffff


	//   ....[23]....
        /*04bc*/ 	.word	0xffffffff


	//   ....[24]....
        /*04c0*/ 	.word	0xffffffff


	//   ....[25]....
        /*04c4*/ 	.word	0xffffffff


	//   ....[26]....
        /*04c8*/ 	.word	0xffffffff


	//   ....[27]....
        /*04cc*/ 	.word	0xffffffff


	//   ....[28]....
        /*04d0*/ 	.word	0xffffffff


	//   ....[29]....
        /*04d4*/ 	.word	0xffffffff


	//   ....[30]....
        /*04d8*/ 	.word	0xffffffff


	//   ....[31]....
        /*04dc*/ 	.word	0xffffffff


	//   ....[32]....
        /*04e0*/ 	.word	0xffffffff


	//   ....[33]....
        /*04e4*/ 	.word	0xffffffff


	//   ....[34]....
        /*04e8*/ 	.word	0xffffffff


	//   ....[35]....
        /*04ec*/ 	.word	0xffffffff


	//   ....[36]....
        /*04f0*/ 	.word	0xffffffff


	//   ....[37]....
        /*04f4*/ 	.word	0xffffffff


	//   ....[38]....
        /*04f8*/ 	.word	0xffffffff


	//   ....[39]....
        /*04fc*/ 	.word	0xffffffff


	//   ....[40]....
        /*0500*/ 	.word	0xffffffff


	//   ....[41]....
        /*0504*/ 	.word	0xffffffff


	//   ....[42]....
        /*0508*/ 	.word	0xffffffff


	//   ....[43]....
        /*050c*/ 	.word	0xffffffff


	//   ....[44]....
        /*0510*/ 	.word	0xffffffff


	//   ....[45]....
        /*0514*/ 	.word	0xffffffff


	//   ....[46]....
        /*0518*/ 	.word	0xffffffff


	//   ....[47]....
        /*051c*/ 	.word	0xffffffff


	//   ....[48]....
        /*0520*/ 	.word	0xffffffff


	//   ....[49]....
        /*0524*/ 	.word	0xffffffff


	//   ....[50]....
        /*0528*/ 	.word	0xffffffff


	//   ....[51]....
        /*052c*/ 	.word	0xffffffff


	//   ....[52]....
        /*0530*/ 	.word	0xffffffff


	//   ....[53]....
        /*0534*/ 	.word	0xffffffff


	//   ....[54]....
        /*0538*/ 	.word	0xffffffff


	//   ....[55]....
        /*053c*/ 	.word	0xffffffff


	//   ....[56]....
        /*0540*/ 	.word	0xffffffff


	//   ....[57]....
        /*0544*/ 	.word	0xffffffff


	//   ....[58]....
        /*0548*/ 	.word	0xffffffff


	//   ....[59]....
        /*054c*/ 	.word	0xffffffff


	//   ....[60]....
        /*0550*/ 	.word	0xffffffff


	//   ....[61]....
        /*0554*/ 	.word	0xffffffff


	//   ....[62]....
        /*0558*/ 	.word	0xffffffff


	//   ....[63]....
        /*055c*/ 	.word	0xffffffff


	//   ....[64]....
        /*0560*/ 	.word	0xffffffff


	//   ....[65]....
        /*0564*/ 	.word	0xffffffff


	//   ....[66]....
        /*0568*/ 	.word	0xffffffff


	//   ....[67]....
        /*056c*/ 	.word	0xffffffff


	//   ....[68]....
        /*0570*/ 	.word	0xffffffff


	//   ....[69]....
        /*0574*/ 	.word	0xffffffff


	//   ....[70]....
        /*0578*/ 	.word	0xffffffff


	//   ....[71]....
        /*057c*/ 	.word	0xffffffff


	//   ....[72]....
        /*0580*/ 	.word	0xffffffff


	//   ....[73]....
        /*0584*/ 	.word	0xffffffff


	//   ....[74]....
        /*0588*/ 	.word	0xffffffff


	//   ....[75]....
        /*058c*/ 	.word	0xffffffff


	//   ....[76]....
        /*0590*/ 	.word	0xffffffff


	//   ....[77]....
        /*0594*/ 	.word	0xffffffff


	//   ....[78]....
        /*0598*/ 	.word	0xffffffff


	//   ....[79]....
        /*059c*/ 	.word	0xffffffff


	//   ....[80]....
        /*05a0*/ 	.word	0xffffffff


	//   ....[81]....
        /*05a4*/ 	.word	0xffffffff


	//   ....[82]....
        /*05a8*/ 	.word	0xffffffff


	//   ....[83]....
        /*05ac*/ 	.word	0xffffffff


	//   ....[84]....
        /*05b0*/ 	.word	0xffffffff


	//   ....[85]....
        /*05b4*/ 	.word	0xffffffff


	//   ....[86]....
        /*05b8*/ 	.word	0xffffffff


	//   ....[87]....
        /*05bc*/ 	.word	0xffffffff


	//   ....[88]....
        /*05c0*/ 	.word	0xffffffff


	//   ....[89]....
        /*05c4*/ 	.word	0xffffffff


	//   ....[90]....
        /*05c8*/ 	.word	0xffffffff


	//   ....[91]....
        /*05cc*/ 	.word	0xffffffff


	//   ....[92]....
        /*05d0*/ 	.word	0xffffffff


	//   ....[93]....
        /*05d4*/ 	.word	0xffffffff


	//   ....[94]....
        /*05d8*/ 	.word	0xffffffff


	//   ....[95]....
        /*05dc*/ 	.word	0xffffffff


	//   ....[96]....
        /*05e0*/ 	.word	0xffffffff


	//   ....[97]....
        /*05e4*/ 	.word	0xffffffff


	//   ....[98]....
        /*05e8*/ 	.word	0xffffffff


	//   ....[99]....
        /*05ec*/ 	.word	0xffffffff


	//   ....[100]....
        /*05f0*/ 	.word	0xffffffff


	//   ....[101]....
        /*05f4*/ 	.word	0xffffffff


	//   ....[102]....
        /*05f8*/ 	.word	0xffffffff


	//   ....[103]....
        /*05fc*/ 	.word	0xffffffff


	//   ....[104]....
        /*0600*/ 	.word	0xffffffff


	//   ....[105]....
        /*0604*/ 	.word	0xffffffff


	//   ....[106]....
        /*0608*/ 	.word	0xffffffff


	//   ....[107]....
        /*060c*/ 	.word	0xffffffff


	//   ....[108]....
        /*0610*/ 	.word	0xffffffff


	//   ....[109]....
        /*0614*/ 	.word	0xffffffff


	//   ....[110]....
        /*0618*/ 	.word	0xffffffff


	//   ....[111]....
        /*061c*/ 	.word	0xffffffff


	//   ....[112]....
        /*0620*/ 	.word	0xffffffff


	//   ....[113]....
        /*0624*/ 	.word	0xffffffff


	//   ....[114]....
        /*0628*/ 	.word	0xffffffff


	//   ....[115]....
        /*062c*/ 	.word	0xffffffff


	//   ....[116]....
        /*0630*/ 	.word	0xffffffff


	//   ....[117]....
        /*0634*/ 	.word	0xffffffff


	//   ....[118]....
        /*0638*/ 	.word	0xffffffff


	//   ....[119]....
        /*063c*/ 	.word	0xffffffff


	//   ....[120]....
        /*0640*/ 	.word	0xffffffff


	//   ....[121]....
        /*0644*/ 	.word	0xffffffff


	//   ....[122]....
        /*0648*/ 	.word	0xffffffff


	//   ....[123]....
        /*064c*/ 	.word	0xffffffff


	//   ....[124]....
        /*0650*/ 	.word	0xffffffff


	//   ....[125]....
        /*0654*/ 	.word	0xffffffff


	//   ....[126]....
        /*0658*/ 	.word	0xffffffff


	//   ....[127]....
        /*065c*/ 	.word	0xffffffff


	//   ....[128]....
        /*0660*/ 	.word	0xffffffff


	//   ....[129]....
        /*0664*/ 	.word	0xffffffff


	//   ....[130]....
        /*0668*/ 	.word	0xffffffff


	//   ....[131]....
        /*066c*/ 	.word	0xffffffff


	//   ....[132]....
        /*0670*/ 	.word	0xffffffff


	//   ....[133]....
        /*0674*/ 	.word	0xffffffff


	//   ....[134]....
        /*0678*/ 	.word	0xffffffff


	//   ....[135]....
        /*067c*/ 	.word	0xffffffff


	//   ....[136]....
        /*0680*/ 	.word	0xffffffff


	//   ....[137]....
        /*0684*/ 	.word	0x0500000f


	//   ....[138]....
        /*0688*/ 	.word	0x0500000f


	//   ....[139]....
        /*068c*/ 	.word	0x0500000f


	//   ....[140]....
        /*0690*/ 	.word	0x0500000f


	//   ....[141]....
        /*0694*/ 	.word	0x0500000f


	//   ....[142]....
        /*0698*/ 	.word	0x0500000f


	//   ....[143]....
        /*069c*/ 	.word	0x0500000f


	//   ....[144]....
        /*06a0*/ 	.word	0x0500000f


	//   ....[145]....
        /*06a4*/ 	.word	0x0500000f


	//   ....[146]....
        /*06a8*/ 	.word	0x0500000f


	//   ....[147]....
        /*06ac*/ 	.word	0x0500000f


	//   ....[148]....
        /*06b0*/ 	.word	0x0500000f


	//   ....[149]....
        /*06b4*/ 	.word	0x0500000f


	//   ....[150]....
        /*06b8*/ 	.word	0x0500000f


	//   ....[151]....
        /*06bc*/ 	.word	0x0500000f


	//   ....[152]....
        /*06c0*/ 	.word	0x0500000f


	//   ....[153]....
        /*06c4*/ 	.word	0x0500000f


	//   ....[154]....
        /*06c8*/ 	.word	0x0500000f


	//   ....[155]....
        /*06cc*/ 	.word	0x0500000f


	//   ....[156]....
        /*06d0*/ 	.word	0x0500000f


	//   ....[157]....
        /*06d4*/ 	.word	0x0500000f


	//   ....[158]....
        /*06d8*/ 	.word	0x0500000f


	//   ....[159]....
        /*06dc*/ 	.word	0x0500000f


	//   ....[160]....
        /*06e0*/ 	.word	0x0500000f


	//   ....[161]....
        /*06e4*/ 	.word	0x0500000f


	//   ....[162]....
        /*06e8*/ 	.word	0x0500000f


	//   ....[163]....
        /*06ec*/ 	.word	0x0500000f


	//   ....[164]....
        /*06f0*/ 	.word	0x0500000f


	//   ....[165]....
        /*06f4*/ 	.word	0x0500000f


	//   ....[166]....
        /*06f8*/ 	.word	0x0500000f


	//   ....[167]....
        /*06fc*/ 	.word	0x0500000f


	//   ....[168]....
        /*0700*/ 	.word	0x0500000f


	//   ....[169]....
        /*0704*/ 	.word	0x0500000f


	//   ....[170]....
        /*0708*/ 	.word	0x0500000f


	//   ....[171]....
        /*070c*/ 	.word	0x0500000f


	//   ....[172]....
        /*0710*/ 	.word	0x0500000f


	//   ....[173]....
        /*0714*/ 	.word	0x0500000f


	//   ....[174]....
        /*0718*/ 	.word	0x0500000f


	//   ....[175]....
        /*071c*/ 	.word	0x0500000f


	//   ....[176]....
        /*0720*/ 	.word	0x0500000f


	//   ....[177]....
        /*0724*/ 	.word	0x0500000f


	//   ....[178]....
        /*0728*/ 	.word	0x0500000f


	//   ....[179]....
        /*072c*/ 	.word	0x0500000f


	//   ....[180]....
        /*0730*/ 	.word	0x0500000f


	//   ....[181]....
        /*0734*/ 	.word	0x0500000f


	//   ....[182]....
        /*0738*/ 	.word	0x0500000f


	//   ....[183]....
        /*073c*/ 	.word	0x0500000f


	//   ....[184]....
        /*0740*/ 	.word	0x0500000f


	//   ....[185]....
        /*0744*/ 	.word	0x0500000f


	//   ....[186]....
        /*0748*/ 	.word	0x0500000f


	//   ....[187]....
        /*074c*/ 	.word	0x0500000f


	//   ....[188]....
        /*0750*/ 	.word	0x0500000f


	//   ....[189]....
        /*0754*/ 	.word	0x0500000f


	//   ....[190]....
        /*0758*/ 	.word	0x0500000f


	//   ....[191]....
        /*075c*/ 	.word	0x0500000f


	//   ....[192]....
        /*0760*/ 	.word	0x0500000f


	//   ....[193]....
        /*0764*/ 	.word	0x0500000f


	//   ....[194]....
        /*0768*/ 	.word	0x0500000f


	//   ....[195]....
        /*076c*/ 	.word	0x0500000f


	//   ....[196]....
        /*0770*/ 	.word	0x0500000f


	//   ....[197]....
        /*0774*/ 	.word	0x0500000f


	//   ....[198]....
        /*0778*/ 	.word	0x0500000f


	//   ....[199]....
        /*077c*/ 	.word	0x0500000f


	//   ....[200]....
        /*0780*/ 	.word	0x0500000f


	//   ....[201]....
        /*0784*/ 	.word	0x0500000f


	//   ....[202]....
        /*0788*/ 	.word	0x0500000f


	//   ....[203]....
        /*078c*/ 	.word	0x0500000f


	//   ....[204]....
        /*0790*/ 	.word	0x0500000f


	//   ....[205]....
        /*0794*/ 	.word	0x0500000f


	//   ....[206]....
        /*0798*/ 	.word	0x0500000f


	//   ....[207]....
        /*079c*/ 	.word	0x0500000f


	//   ....[208]....
        /*07a0*/ 	.word	0x0500000f


	//   ....[209]....
        /*07a4*/ 	.word	0x0500000f


	//   ....[210]....
        /*07a8*/ 	.word	0x0500000f


	//   ....[211]....
        /*07ac*/ 	.word	0x0500000f


	//   ....[212]....
        /*07b0*/ 	.word	0x0500000f


	//   ....[213]....
        /*07b4*/ 	.word	0x0500000f


	//   ....[214]....
        /*07b8*/ 	.word	0x0500000f


	//   ....[215]....
        /*07bc*/ 	.word	0x0500000f


	//   ....[216]....
        /*07c0*/ 	.word	0x0500000f


	//   ....[217]....
        /*07c4*/ 	.word	0x0500000f


	//   ....[218]....
        /*07c8*/ 	.word	0x0500000f


	//----- nvinfo : EIATTR_COOP_GROUP_INSTR_OFFSETS
	.align		4
.L_292:
        /*07cc*/ 	.byte	0x04, 0x28
        /*07ce*/ 	.short	(.L_294 - .L_293)


	//   ....[0]....
.L_293:
        /*07d0*/ 	.word	0x00000060


	//   ....[1]....
        /*07d4*/ 	.word	0x00000140


	//   ....[2]....
        /*07d8*/ 	.word	0x00000180


	//   ....[3]....
        /*07dc*/ 	.word	0x00000390


	//   ....[4]....
        /*07e0*/ 	.word	0x000004f0


	//   ....[5]....
        /*07e4*/ 	.word	0x00000610


	//   ....[6]....
        /*07e8*/ 	.word	0x00000770


	//   ....[7]....
        /*07ec*/ 	.word	0x00002a90


	//   ....[8]....
        /*07f0*/ 	.word	0x00002aa0


	//   ....[9]....
        /*07f4*/ 	.word	0x00003490


	//   ....[10]....
        /*07f8*/ 	.word	0x000034a0


	//   ....[11]....
        /*07fc*/ 	.word	0x00003df0


	//   ....[12]....
        /*0800*/ 	.word	0x00003e00


	//   ....[13]....
        /*0804*/ 	.word	0x000041e0


	//   ....[14]....
        /*0808*/ 	.word	0x000041f0


	//   ....[15]....
        /*080c*/ 	.word	0x00005020


	//   ....[16]....
        /*0810*/ 	.word	0x000068d0


	//   ....[17]....
        /*0814*/ 	.word	0x00006e90


	//   ....[18]....
        /*0818*/ 	.word	0x00006ea0


	//   ....[19]....
        /*081c*/ 	.word	0x00006eb0


	//   ....[20]....
        /*0820*/ 	.word	0x00006ec0


	//   ....[21]....
        /*0824*/ 	.word	0x00007eb0


	//   ....[22]....
        /*0828*/ 	.word	0x00007ec0


	//   ....[23]....
        /*082c*/ 	.word	0x00007ed0


	//   ....[24]....
        /*0830*/ 	.word	0x00007ee0


	//   ....[25]....
        /*0834*/ 	.word	0x00009590


	//   ....[26]....
        /*0838*/ 	.word	0x0000b4b0


	//   ....[27]....
        /*083c*/ 	.word	0x0000b5a0


	//   ....[28]....
        /*0840*/ 	.word	0x0000b660


	//   ....[29]....
        /*0844*/ 	.word	0x0000b7a0


	//   ....[30]....
        /*0848*/ 	.word	0x0000c060


	//   ....[31]....
        /*084c*/ 	.word	0x0000c7b0


	//   ....[32]....
        /*0850*/ 	.word	0x0000e210


	//   ....[33]....
        /*0854*/ 	.word	0x0000e260


	//   ....[34]....
        /*0858*/ 	.word	0x0000eb40


	//   ....[35]....
        /*085c*/ 	.word	0x0000ebe0


	//   ....[36]....
        /*0860*/ 	.word	0x0000f7d0


	//   ....[37]....
        /*0864*/ 	.word	0x0000f8c0


	//   ....[38]....
        /*0868*/ 	.word	0x0000f8d0


	//   ....[39]....
        /*086c*/ 	.word	0x0000f900


	//   ....[40]....
        /*0870*/ 	.word	0x0000f910


	//   ....[41]....
        /*0874*/ 	.word	0x000114a0


	//   ....[42]....
        /*0878*/ 	.word	0x00011960


	//   ....[43]....
        /*087c*/ 	.word	0x00011990


	//   ....[44]....
        /*0880*/ 	.word	0x000119c0


	//   ....[45]....
        /*0884*/ 	.word	0x000119d0


	//   ....[46]....
        /*0888*/ 	.word	0x00012140


	//   ....[47]....
        /*088c*/ 	.word	0x00012170


	//   ....[48]....
        /*0890*/ 	.word	0x00012400


	//   ....[49]....
        /*0894*/ 	.word	0x00012420


	//   ....[50]....
        /*0898*/ 	.word	0x000130e0


	//   ....[51]....
        /*089c*/ 	.word	0x00013110


	//   ....[52]....
        /*08a0*/ 	.word	0x000133b0


	//   ....[53]....
        /*08a4*/ 	.word	0x000133d0


	//   ....[54]....
        /*08a8*/ 	.word	0x00013680


	//   ....[55]....
        /*08ac*/ 	.word	0x00013830


	//   ....[56]....
        /*08b0*/ 	.word	0x00013860


	//   ....[57]....
        /*08b4*/ 	.word	0x00013890


	//   ....[58]....
        /*08b8*/ 	.word	0x000138c0


	//   ....[59]....
        /*08bc*/ 	.word	0x000138f0


	//   ....[60]....
        /*08c0*/ 	.word	0x00013920


	//   ....[61]....
        /*08c4*/ 	.word	0x00013a90


	//   ....[62]....
        /*08c8*/ 	.word	0x00013ac0


	//   ....[63]....
        /*08cc*/ 	.word	0x00013af0


	//   ....[64]....
        /*08d0*/ 	.word	0x00013b20


	//   ....[65]....
        /*08d4*/ 	.word	0x00013b50


	//   ....[66]....
        /*08d8*/ 	.word	0x00013b80


	//   ....[67]....
        /*08dc*/ 	.word	0x00013c10


	//   ....[68]....
        /*08e0*/ 	.word	0x00013c40


	//   ....[69]....
        /*08e4*/ 	.word	0x00013cc0


	//   ....[70]....
        /*08e8*/ 	.word	0x00014800


	//   ....[71]....
        /*08ec*/ 	.word	0x00016fd0


	//   ....[72]....
        /*08f0*/ 	.word	0x00016ff0


	//   ....[73]....
        /*08f4*/ 	.word	0x00017080


	//   ....[74]....
        /*08f8*/ 	.word	0x000170a0


	//   ....[75]....
        /*08fc*/ 	.word	0x00017120


	//   ....[76]....
        /*0900*/ 	.word	0x00017140


	//   ....[77]....
        /*0904*/ 	.word	0x00017150


	//   ....[78]....
        /*0908*/ 	.word	0x00017160


	//   ....[79]....
        /*090c*/ 	.word	0x00017930


	//   ....[80]....
        /*0910*/ 	.word	0x00017960


	//   ....[81]....
        /*0914*/ 	.word	0x00017a10


	//   ....[82]....
        /*0918*/ 	.word	0x00017a20


	//   ....[83]....
        /*091c*/ 	.word	0x00017a30


	//   ....[84]....
        /*0920*/ 	.word	0x00017a40


	//   ....[85]....
        /*0924*/ 	.word	0x00017ac0


	//   ....[86]....
        /*0928*/ 	.word	0x00017ad0


	//   ....[87]....
        /*092c*/ 	.word	0x00018440


	//   ....[88]....
        /*0930*/ 	.word	0x000184d0


	//   ....[89]....
        /*0934*/ 	.word	0x00018550


	//   ....[90]....
        /*0938*/ 	.word	0x000186a0


	//   ....[91]....
        /*093c*/ 	.word	0x00018700


	//   ....[92]....
        /*0940*/ 	.word	0x00018720


	//   ....[93]....
        /*0944*/ 	.word	0x00018730


	//   ....[94]....
        /*0948*/ 	.word	0x000189c0


	//   ....[95]....
        /*094c*/ 	.word	0x00018f20


	//   ....[96]....
        /*0950*/ 	.word	0x00018f50


	//   ....[97]....
        /*0954*/ 	.word	0x00019140


	//   ....[98]....
        /*0958*/ 	.word	0x00019180


	//   ....[99]....
        /*095c*/ 	.word	0x00019190


	//   ....[100]....
        /*0960*/ 	.word	0x000191a0


	//   ....[101]....
        /*0964*/ 	.word	0x000192f0


	//   ....[102]....
        /*0968*/ 	.word	0x00019440


	//   ....[103]....
        /*096c*/ 	.word	0x00019c60


	//   ....[104]....
        /*0970*/ 	.word	0x00019c80


	//   ....[105]....
        /*0974*/ 	.word	0x00019cd0


	//   ....[106]....
        /*0978*/ 	.word	0x00019ce0


	//   ....[107]....
        /*097c*/ 	.word	0x00019d20


	//   ....[108]....
        /*0980*/ 	.word	0x00019d30


	//   ....[109]....
        /*0984*/ 	.word	0x00019d40


	//   ....[110]....
        /*0988*/ 	.word	0x00019d80


	//   ....[111]....
        /*098c*/ 	.word	0x0001a0a0


	//   ....[112]....
        /*0990*/ 	.word	0x0001a0e0


	//   ....[113]....
        /*0994*/ 	.word	0x0001a100


	//   ....[114]....
        /*0998*/ 	.word	0x0001a120


	//   ....[115]....
        /*099c*/ 	.word	0x0001a150


	//   ....[116]....
        /*09a0*/ 	.word	0x0001a170


	//   ....[117]....
        /*09a4*/ 	.word	0x0001a270


	//   ....[118]....
        /*09a8*/ 	.word	0x0001a3c0


	//   ....[119]....
        /*09ac*/ 	.word	0x0001a9b0


	//   ....[120]....
        /*09b0*/ 	.word	0x0001a9e0


	//   ....[121]....
        /*09b4*/ 	.word	0x0001aa20


	//   ....[122]....
        /*09b8*/ 	.word	0x0001aa50


	//   ....[123]....
        /*09bc*/ 	.word	0x0001aa80


	//   ....[124]....
        /*09c0*/ 	.word	0x0001aab0


	//   ....[125]....
        /*09c4*/ 	.word	0x0001aae0


	//   ....[126]....
        /*09c8*/ 	.word	0x0001ab10


	//   ....[127]....
        /*09cc*/ 	.word	0x0001ac90


	//   ....[128]....
        /*09d0*/ 	.word	0x0001acc0


	//   ....[129]....
        /*09d4*/ 	.word	0x0001acf0


	//   ....[130]....
        /*09d8*/ 	.word	0x0001ad20


	//   ....[131]....
        /*09dc*/ 	.word	0x0001ad50


	//   ....[132]....
        /*09e0*/ 	.word	0x0001ad80


	//   ....[133]....
        /*09e4*/ 	.word	0x0001ae40


	//   ....[134]....
        /*09e8*/ 	.word	0x0001ae60


	//   ....[135]....
        /*09ec*/ 	.word	0x0001aed0


	//   ....[136]....
        /*09f0*/ 	.word	0x0001b340


	//   ....[137]....
        /*09f4*/ 	.word	0x0001b660


	//   ....[138]....
        /*09f8*/ 	.word	0x0001b6f0


	//   ....[139]....
        /*09fc*/ 	.word	0x0001b7d0


	//   ....[140]....
        /*0a00*/ 	.word	0x0001b860


	//   ....[141]....
        /*0a04*/ 	.word	0x0001b940


	//   ....[142]....
        /*0a08*/ 	.word	0x0001b9d0


	//   ....[143]....
        /*0a0c*/ 	.word	0x0001bab0


	//   ....[144]....
        /*0a10*/ 	.word	0x0001bb40


	//   ....[145]....
        /*0a14*/ 	.word	0x0001bb90


	//   ....[146]....
        /*0a18*/ 	.word	0x0001bbe0


	//   ....[147]....
        /*0a1c*/ 	.word	0x0001bcc0


	//   ....[148]....
        /*0a20*/ 	.word	0x0001bd50


	//   ....[149]....
        /*0a24*/ 	.word	0x0001bda0


	//   ....[150]....
        /*0a28*/ 	.word	0x0001bdf0


	//   ....[151]....
        /*0a2c*/ 	.word	0x0001c090


	//   ....[152]....
        /*0a30*/ 	.word	0x0001c370


	//   ....[153]....
        /*0a34*/ 	.word	0x0001c460


	//   ....[154]....
        /*0a38*/ 	.word	0x0001c500


	//   ....[155]....
        /*0a3c*/ 	.word	0x0001c560


	//   ....[156]....
        /*0a40*/ 	.word	0x0001c650


	//   ....[157]....
        /*0a44*/ 	.word	0x0001c6c0


	//   ....[158]....
        /*0a48*/ 	.word	0x0001c7b0


	//   ....[159]....
        /*0a4c*/ 	.word	0x0001c820


	//   ....[160]....
        /*0a50*/ 	.word	0x0001c8c0


	//   ....[161]....
        /*0a54*/ 	.word	0x0001c9b0


	//   ....[162]....
        /*0a58*/ 	.word	0x0001ca50


	//   ....[163]....
        /*0a5c*/ 	.word	0x0001cab0


	//   ....[164]....
        /*0a60*/ 	.word	0x0001cb70


	//   ....[165]....
        /*0a64*/ 	.word	0x0001cbd0


	//   ....[166]....
        /*0a68*/ 	.word	0x0001cc70


	//   ....[167]....
        /*0a6c*/ 	.word	0x0001cd20


	//   ....[168]....
        /*0a70*/ 	.word	0x0001cdc0


	//   ....[169]....
        /*0a74*/ 	.word	0x0001d0f0


	//   ....[170]....
        /*0a78*/ 	.word	0x0001d1a0


	//   ....[171]....
        /*0a7c*/ 	.word	0x0001d420


	//   ....[172]....
        /*0a80*/ 	.word	0x0001d4a0


	//   ....[173]....
        /*0a84*/ 	.word	0x0001d6b0


	//   ....[174]....
        /*0a88*/ 	.word	0x0001d700


	//   ....[175]....
        /*0a8c*/ 	.word	0x0001d870


	//   ....[176]....
        /*0a90*/ 	.word	0x0001d900


	//   ....[177]....
        /*0a94*/ 	.word	0x0001da40


	//   ....[178]....
        /*0a98*/ 	.word	0x0001db40


	//   ....[179]....
        /*0a9c*/ 	.word	0x0001ddb0


	//   ....[180]....
        /*0aa0*/ 	.word	0x0001de00


	//   ....[181]....
        /*0aa4*/ 	.word	0x0001dfd0


	//   ....[182]....
        /*0aa8*/ 	.word	0x0001e020


	//   ....[183]....
        /*0aac*/ 	.word	0x0001e1f0


	//   ....[184]....
        /*0ab0*/ 	.word	0x0001e240


	//   ....[185]....
        /*0ab4*/ 	.word	0x0001e330


	//   ....[186]....
        /*0ab8*/ 	.word	0x0001e3d0


	//   ....[187]....
        /*0abc*/ 	.word	0x0001e430


	//   ....[188]....
        /*0ac0*/ 	.word	0x0001e4e0


	//   ....[189]....
        /*0ac4*/ 	.word	0x0001e540


	//   ....[190]....
        /*0ac8*/ 	.word	0x0001e5f0


	//   ....[191]....
        /*0acc*/ 	.word	0x0001e650


	//   ....[192]....
        /*0ad0*/ 	.word	0x0001e700


	//   ....[193]....
        /*0ad4*/ 	.word	0x0001e7f0


	//   ....[194]....
        /*0ad8*/ 	.word	0x0001e8d0


	//   ....[195]....
        /*0adc*/ 	.word	0x0001e9e0


	//   ....[196]....
        /*0ae0*/ 	.word	0x0001eae0


	//   ....[197]....
        /*0ae4*/ 	.word	0x0001ec10


	//   ....[198]....
        /*0ae8*/ 	.word	0x0001ecf0


	//   ....[199]....
        /*0aec*/ 	.word	0x0001edf0


	//   ....[200]....
        /*0af0*/ 	.word	0x0001eed0


	//   ....[201]....
        /*0af4*/ 	.word	0x0001ef60


	//   ....[202]....
        /*0af8*/ 	.word	0x0001f000


	//   ....[203]....
        /*0afc*/ 	.word	0x0001f120


	//   ....[204]....
        /*0b00*/ 	.word	0x0001f190


	//   ....[205]....
        /*0b04*/ 	.word	0x0001f200


	//   ....[206]....
        /*0b08*/ 	.word	0x0001f270


	//   ....[207]....
        /*0b0c*/ 	.word	0x0001f2e0


	//   ....[208]....
        /*0b10*/ 	.word	0x0001f360


	//   ....[209]....
        /*0b14*/ 	.word	0x0001f3f0


	//   ....[210]....
        /*0b18*/ 	.word	0x0001f480


	//   ....[211]....
        /*0b1c*/ 	.word	0x0001f4f0


	//   ....[212]....
        /*0b20*/ 	.word	0x0001f560


	//   ....[213]....
        /*0b24*/ 	.word	0x0001f5d0


	//   ....[214]....
        /*0b28*/ 	.word	0x0001f650


	//   ....[215]....
        /*0b2c*/ 	.word	0x0001f6c0


	//   ....[216]....
        /*0b30*/ 	.word	0x0001f760


	//   ....[217]....
        /*0b34*/ 	.word	0x0001f7f0


	//   ....[218]....
        /*0b38*/ 	.word	0x0001f910


	//----- nvinfo : EIATTR_REG_RECONFIG
	.align		4
.L_294:
        /*0b3c*/ 	.byte	0x01, 0x54
	.zero		2


	//----- nvinfo : EIATTR_SYSCALL_OFFSETS
	.align		4
        /*0b40*/ 	.byte	0x04, 0x46
        /*0b42*/ 	.short	(.L_296 - .L_295)


	//   ....[0]....
.L_295:
        /*0b44*/ 	.word	0x00001d40


	//   ....[1]....
        /*0b48*/ 	.word	0x00001e90


	//   ....[2]....
        /*0b4c*/ 	.word	0x00006a70


	//   ....[3]....
        /*0b50*/ 	.word	0x00006e00


	//   ....[4]....
        /*0b54*/ 	.word	0x000163d0


	//   ....[5]....
        /*0b58*/ 	.word	0x00016520


	//   ....[6]....
        /*0b5c*/ 	.word	0x00016610


	//   ....[7]....
        /*0b60*/ 	.word	0x00017530


	//   ....[8]....
        /*0b64*/ 	.word	0x00017da0


	//----- nvinfo : EIATTR_MBARRIER_INSTR_OFFSETS
	.align		4
.L_296:
        /*0b68*/ 	.byte	0x04, 0x39
        /*0b6a*/ 	.short	(.L_298 - .L_297)


	//   ....[0]....
.L_297:
        /*0b6c*/ 	.word	0x00000270
        /*0b70*/ 	.word	0x000000ff
        /*0b74*/ 	.word	0x00038800
        /*0b78*/ 	.short	0x0100
        /*0b7a*/ 	.byte	0x08
	.zero		1


	//   ....[1]....
        /*0b7c*/ 	.word	0x00000280
        /*0b80*/ 	.word	0x000000ff
        /*0b84*/ 	.word	0x00038810
        /*0b88*/ 	.short	0x0100
        /*0b8a*/ 	.byte	0x08
	.zero		1


	//   ....[2]....
        /*0b8c*/ 	.word	0x00000290
        /*0b90*/ 	.word	0x000000ff
        /*0b94*/ 	.word	0x00038820
        /*0b98*/ 	.short	0x0100
        /*0b9a*/ 	.byte	0x08
	.zero		1


	//   ....[3]....
        /*0b9c*/ 	.word	0x00000340
        /*0ba0*/ 	.word	0x000000ff
        /*0ba4*/ 	.word	0x00038830
        /*0ba8*/ 	.short	0x0100
        /*0baa*/ 	.byte	0x06
	.zero		1


	//   ....[4]....
        /*0bac*/ 	.word	0x00000350
        /*0bb0*/ 	.word	0x000000ff
        /*0bb4*/ 	.word	0x00038840
        /*0bb8*/ 	.short	0x0100
        /*0bba*/ 	.byte	0x06
	.zero		1


	//   ....[5]....
        /*0bbc*/ 	.word	0x00000360
        /*0bc0*/ 	.word	0x000000ff
        /*0bc4*/ 	.word	0x00038838
        /*0bc8*/ 	.short	0x0100
        /*0bca*/ 	.byte	0x06
	.zero		1


	//   ....[6]....
        /*0bcc*/ 	.word	0x00000370
        /*0bd0*/ 	.word	0x000000ff
        /*0bd4*/ 	.word	0x00038848
        /*0bd8*/ 	.short	0x0100
        /*0bda*/ 	.byte	0x06
	.zero		1


	//   ....[7]....
        /*0bdc*/ 	.word	0x000004a0
        /*0be0*/ 	.word	0x000000ff
        /*0be4*/ 	.word	0x00038850
        /*0be8*/ 	.short	0x0100
        /*0bea*/ 	.byte	0x08
	.zero		1


	//   ....[8]....
        /*0bec*/ 	.word	0x000004b0
        /*0bf0*/ 	.word	0x000000ff
        /*0bf4*/ 	.word	0x00038860
        /*0bf8*/ 	.short	0x0100
        /*0bfa*/ 	.byte	0x08
	.zero		1


	//   ....[9]....
        /*0bfc*/ 	.word	0x000004c0
        /*0c00*/ 	.word	0x000000ff
        /*0c04*/ 	.word	0x00038858
        /*0c08*/ 	.short	0x0100
        /*0c0a*/ 	.byte	0x08
	.zero		1


	//   ....[10]....
        /*0c0c*/ 	.word	0x000004d0
        /*0c10*/ 	.word	0x000000ff
        /*0c14*/ 	.word	0x00038868
        /*0c18*/ 	.short	0x0100
        /*0c1a*/ 	.byte	0x08
	.zero		1


	//   ....[11]....
        /*0c1c*/ 	.word	0x000005c0
        /*0c20*/ 	.word	0x000000ff
        /*0c24*/ 	.word	0x00038870
        /*0c28*/ 	.short	0x0100
        /*0c2a*/ 	.byte	0x06
	.zero		1


	//   ....[12]....
        /*0c2c*/ 	.word	0x000005d0
        /*0c30*/ 	.word	0x000000ff
        /*0c34*/ 	.word	0x00038880
        /*0c38*/ 	.short	0x0100
        /*0c3a*/ 	.byte	0x06
	.zero		1


	//   ....[13]....
        /*0c3c*/ 	.word	0x000005e0
        /*0c40*/ 	.word	0x000000ff
        /*0c44*/ 	.word	0x00038878
        /*0c48*/ 	.short	0x0100
        /*0c4a*/ 	.byte	0x06
	.zero		1


	//   ....[14]....
        /*0c4c*/ 	.word	0x000005f0
        /*0c50*/ 	.word	0x000000ff
        /*0c54*/ 	.word	0x00038888
        /*0c58*/ 	.short	0x0100
        /*0c5a*/ 	.byte	0x06
	.zero		1


	//   ....[15]....
        /*0c5c*/ 	.word	0x00000720
        /*0c60*/ 	.word	0x000000ff
        /*0c64*/ 	.word	0x00038890
        /*0c68*/ 	.short	0x0100
        /*0c6a*/ 	.byte	0x08
	.zero		1


	//   ....[16]....
        /*0c6c*/ 	.word	0x00000730
        /*0c70*/ 	.word	0x000000ff
        /*0c74*/ 	.word	0x000388a0
        /*0c78*/ 	.short	0x0100
        /*0c7a*/ 	.byte	0x08
	.zero		1


	//   ....[17]....
        /*0c7c*/ 	.word	0x00000740
        /*0c80*/ 	.word	0x000000ff
        /*0c84*/ 	.word	0x00038898
        /*0c88*/ 	.short	0x0100
        /*0c8a*/ 	.byte	0x08
	.zero		1


	//   ....[18]....
        /*0c8c*/ 	.word	0x00000750
        /*0c90*/ 	.word	0x000000ff
        /*0c94*/ 	.word	0x000388a8
        /*0c98*/ 	.short	0x0100
        /*0c9a*/ 	.byte	0x08
	.zero		1


	//   ....[19]....
        /*0c9c*/ 	.word	0x00000880
        /*0ca0*/ 	.word	0x000000ff
        /*0ca4*/ 	.word	0x000388b0
        /*0ca8*/ 	.short	0x0100
        /*0caa*/ 	.byte	0x08
	.zero		1


	//   ....[20]....
        /*0cac*/ 	.word	0x00000890
        /*0cb0*/ 	.word	0x000000ff
        /*0cb4*/ 	.word	0x000388c0
        /*0cb8*/ 	.short	0x0100
        /*0cba*/ 	.byte	0x08
	.zero		1


	//   ....[21]....
        /*0cbc*/ 	.word	0x000008a0
        /*0cc0*/ 	.word	0x000000ff
        /*0cc4*/ 	.word	0x000388b8
        /*0cc8*/ 	.short	0x0100
        /*0cca*/ 	.byte	0x08
	.zero		1


	//   ....[22]....
        /*0ccc*/ 	.word	0x000008b0
        /*0cd0*/ 	.word	0x000000ff
        /*0cd4*/ 	.word	0x000388c8
        /*0cd8*/ 	.short	0x0100
        /*0cda*/ 	.byte	0x08
	.zero		1


	//   ....[23]....
        /*0cdc*/ 	.word	0x00002a40
        /*0ce0*/ 	.word	0x0000003f
        /*0ce4*/ 	.word	0x00038890
        /*0ce8*/ 	.short	0x010a
        /*0cea*/ 	.byte	0x3f
	.zero		1


	//   ....[24]....
        /*0cec*/ 	.word	0x00003440
        /*0cf0*/ 	.word	0x0000003f
        /*0cf4*/ 	.word	0x00038890
        /*0cf8*/ 	.short	0x010a
        /*0cfa*/ 	.byte	0x3f
	.zero		1


	//   ....[25]....
        /*0cfc*/ 	.word	0x00003c40
        /*0d00*/ 	.word	0x0000003f
        /*0d04*/ 	.word	0x00038890
        /*0d08*/ 	.short	0x010a
        /*0d0a*/ 	.byte	0x3f
	.zero		1


	//   ....[26]....
        /*0d0c*/ 	.word	0x00004020
        /*0d10*/ 	.word	0x00000004
        /*0d14*/ 	.word	0x00000000
        /*0d18*/ 	.short	0x0101
        /*0d1a*/ 	.byte	0x3f
	.zero		1


	//   ....[27]....
        /*0d1c*/ 	.word	0x00004060
        /*0d20*/ 	.word	0x0000003f
        /*0d24*/ 	.word	0x000388b0
        /*0d28*/ 	.short	0x010a
        /*0d2a*/ 	.byte	0x3f
	.zero		1


	//   ....[28]....
        /*0d2c*/ 	.word	0x00004920
        /*0d30*/ 	.word	0x0000003f
        /*0d34*/ 	.word	0x00000000
        /*0d38*/ 	.short	0x0101
        /*0d3a*/ 	.byte	0x3f
	.zero		1


	//   ....[29]....
        /*0d3c*/ 	.word	0x00005370
        /*0d40*/ 	.word	0x00000003
        /*0d44*/ 	.word	0x00000000
        /*0d48*/ 	.short	0x0101
        /*0d4a*/ 	.byte	0x3f
	.zero		1


	//   ....[30]....
        /*0d4c*/ 	.word	0x00005f40
        /*0d50*/ 	.word	0x00000003
        /*0d54*/ 	.word	0x00000000
        /*0d58*/ 	.short	0x0101
        /*0d5a*/ 	.byte	0x3f
	.zero		1


	//   ....[31]....
        /*0d5c*/ 	.word	0x00006b10
        /*0d60*/ 	.word	0x00000002
        /*0d64*/ 	.word	0x00038800
        /*0d68*/ 	.short	0x010a
        /*0d6a*/ 	.byte	0x3f
	.zero		1


	//   ....[32]....
        /*0d6c*/ 	.word	0x00006b60
        /*0d70*/ 	.word	0x00000002
        /*0d74*/ 	.word	0x00038800
        /*0d78*/ 	.short	0x010a
        /*0d7a*/ 	.byte	0x3f
	.zero		1


	//   ....[33]....
        /*0d7c*/ 	.word	0x000071b0
        /*0d80*/ 	.word	0x00000002
        /*0d84*/ 	.word	0x00038800
        /*0d88*/ 	.short	0x010a
        /*0d8a*/ 	.byte	0x3f
	.zero		1


	//   ....[34]....
        /*0d8c*/ 	.word	0x000080b0
        /*0d90*/ 	.word	0x00000002
        /*0d94*/ 	.word	0x00038800
        /*0d98*/ 	.short	0x010a
        /*0d9a*/ 	.byte	0x3f
	.zero		1


	//   ....[35]....
        /*0d9c*/ 	.word	0x00008ef0
        /*0da0*/ 	.word	0x0000000b
        /*0da4*/ 	.word	0x00038830
        /*0da8*/ 	.short	0x010a
        /*0daa*/ 	.byte	0x3f
	.zero		1


	//   ....[36]....
        /*0dac*/ 	.word	0x00008fa0
        /*0db0*/ 	.word	0x0000000b
        /*0db4*/ 	.word	0x00038830
        /*0db8*/ 	.short	0x010a
        /*0dba*/ 	.byte	0x3f
	.zero		1


	//   ....[37]....
        /*0dbc*/ 	.word	0x000092b0
        /*0dc0*/ 	.word	0x00000002
        /*0dc4*/ 	.word	0x00038810
        /*0dc8*/ 	.short	0x010a
        /*0dca*/ 	.byte	0x3f
	.zero		1


	//   ....[38]....
        /*0dcc*/ 	.word	0x00009300
        /*0dd0*/ 	.word	0x0000000b
        /*0dd4*/ 	.word	0x00038850
        /*0dd8*/ 	.short	0x010a
        /*0dda*/ 	.byte	0x3f
	.zero		1


	//   ....[39]....
        /*0ddc*/ 	.word	0x000093b0
        /*0de0*/ 	.word	0x0000000b
        /*0de4*/ 	.word	0x00038850
        /*0de8*/ 	.short	0x010a
        /*0dea*/ 	.byte	0x3f
	.zero		1


	//   ....[40]....
        /*0dec*/ 	.word	0x0000ba40
        /*0df0*/ 	.word	0x0000000a
        /*0df4*/ 	.word	0x00000000
        /*0df8*/ 	.short	0x0101
        /*0dfa*/ 	.byte	0x3f
	.zero		1


	//   ....[41]....
        /*0dfc*/ 	.word	0x0000c100
        /*0e00*/ 	.word	0x0000000b
        /*0e04*/ 	.word	0x00000000
        /*0e08*/ 	.short	0x0101
        /*0e0a*/ 	.byte	0x3f
	.zero		1


	//   ....[42]....
        /*0e0c*/ 	.word	0x0000c220
        /*0e10*/ 	.word	0x0000000c
        /*0e14*/ 	.word	0x00038830
        /*0e18*/ 	.short	0x010a
        /*0e1a*/ 	.byte	0x3f
	.zero		1


	//   ....[43]....
        /*0e1c*/ 	.word	0x0000c2d0
        /*0e20*/ 	.word	0x0000000c
        /*0e24*/ 	.word	0x00038830
        /*0e28*/ 	.short	0x010a
        /*0e2a*/ 	.byte	0x3f
	.zero		1


	//   ....[44]....
        /*0e2c*/ 	.word	0x0000c540
        /*0e30*/ 	.word	0x0000000c
        /*0e34*/ 	.word	0x00038850
        /*0e38*/ 	.short	0x010a
        /*0e3a*/ 	.byte	0x3f
	.zero		1


	//   ....[45]....
        /*0e3c*/ 	.word	0x0000c5b0
        /*0e40*/ 	.word	0x0000000c
        /*0e44*/ 	.word	0x00038850
        /*0e48*/ 	.short	0x010a
        /*0e4a*/ 	.byte	0x3f
	.zero		1


	//   ....[46]....
        /*0e4c*/ 	.word	0x0000e600
        /*0e50*/ 	.word	0x000000a9
        /*0e54*/ 	.word	0x00000000
        /*0e58*/ 	.short	0x0101
        /*0e5a*/ 	.byte	0x3f
	.zero		1


	//   ....[47]....
        /*0e5c*/ 	.word	0x0000f860
        /*0e60*/ 	.word	0x0000000c
        /*0e64*/ 	.word	0x00000000
        /*0e68*/ 	.short	0x0101
        /*0e6a*/ 	.byte	0x3f
	.zero		1


	//   ....[48]....
        /*0e6c*/ 	.word	0x00012120
        /*0e70*/ 	.word	0x00000000
        /*0e74*/ 	.word	0x00000000
        /*0e78*/ 	.short	0x0101
        /*0e7a*/ 	.byte	0x3f
	.zero		1


	//   ....[49]....
        /*0e7c*/ 	.word	0x000148e0
        /*0e80*/ 	.word	0x00000017
        /*0e84*/ 	.word	0x00038820
        /*0e88*/ 	.short	0x010a
        /*0e8a*/ 	.byte	0x3f
	.zero		1


	//   ....[50]....
        /*0e8c*/ 	.word	0x00014970
        /*0e90*/ 	.word	0x00000003
        /*0e94*/ 	.word	0x000388a0
        /*0e98*/ 	.short	0x010a
        /*0e9a*/ 	.byte	0x3f
	.zero		1


	//   ....[51]....
        /*0e9c*/ 	.word	0x00014bc0
        /*0ea0*/ 	.word	0x00000003
        /*0ea4*/ 	.word	0x000388c0
        /*0ea8*/ 	.short	0x010a
        /*0eaa*/ 	.byte	0x3f
	.zero		1


	//   ....[52]....
        /*0eac*/ 	.word	0x00015590
        /*0eb0*/ 	.word	0x00000006
        /*0eb4*/ 	.word	0x000388a0
        /*0eb8*/ 	.short	0x010a
        /*0eba*/ 	.byte	0x3f
	.zero		1


	//   ....[53]....
        /*0ebc*/ 	.word	0x000157d0
        /*0ec0*/ 	.word	0x00000006
        /*0ec4*/ 	.word	0x000388c0
        /*0ec8*/ 	.short	0x010a
        /*0eca*/ 	.byte	0x3f
	.zero		1


	//   ....[54]....
        /*0ecc*/ 	.word	0x00016d20
        /*0ed0*/ 	.word	0x0000001b
        /*0ed4*/ 	.word	0x00038840
        /*0ed8*/ 	.short	0x010a
        /*0eda*/ 	.byte	0x3f
	.zero		1


	//   ....[55]....
        /*0edc*/ 	.word	0x00017260
        /*0ee0*/ 	.word	0x0000001b
        /*0ee4*/ 	.word	0x00038830
        /*0ee8*/ 	.short	0x0107
        /*0eea*/ 	.byte	0x3f
	.zero		1


	//   ....[56]....
        /*0eec*/ 	.word	0x00017330
        /*0ef0*/ 	.word	0x0000001b
        /*0ef4*/ 	.word	0x00038830
        /*0ef8*/ 	.short	0x0101
        /*0efa*/ 	.byte	0x3f
	.zero		1


	//   ....[57]....
        /*0efc*/ 	.word	0x00017be0
        /*0f00*/ 	.word	0x00000017
        /*0f04*/ 	.word	0x00038800
        /*0f08*/ 	.short	0x0107
        /*0f0a*/ 	.byte	0x3f
	.zero		1


	//   ....[58]....
        /*0f0c*/ 	.word	0x00017c70
        /*0f10*/ 	.word	0x00000017
        /*0f14*/ 	.word	0x00038800
        /*0f18*/ 	.short	0x0101
        /*0f1a*/ 	.byte	0x3f
	.zero		1


	//   ....[59]....
        /*0f1c*/ 	.word	0x00018b80
        /*0f20*/ 	.word	0x00000017
        /*0f24*/ 	.word	0x00038810
        /*0f28*/ 	.short	0x0107
        /*0f2a*/ 	.byte	0x3f
	.zero		1


	//   ....[60]....
        /*0f2c*/ 	.word	0x00018c80
        /*0f30*/ 	.word	0x00000017
        /*0f34*/ 	.word	0x00038810
        /*0f38*/ 	.short	0x0101
        /*0f3a*/ 	.byte	0x3f
	.zero		1


	//   ....[61]....
        /*0f3c*/ 	.word	0x00018ca0
        /*0f40*/ 	.word	0x00000017
        /*0f44*/ 	.word	0x00038820
        /*0f48*/ 	.short	0x010a
        /*0f4a*/ 	.byte	0x3f
	.zero		1


	//   ....[62]....
        /*0f4c*/ 	.word	0x00018d30
        /*0f50*/ 	.word	0x0000001b
        /*0f54*/ 	.word	0x00038860
        /*0f58*/ 	.short	0x010a
        /*0f5a*/ 	.byte	0x3f
	.zero		1


	//   ....[63]....
        /*0f5c*/ 	.word	0x00019660
        /*0f60*/ 	.word	0x0000001b
        /*0f64*/ 	.word	0x00038850
        /*0f68*/ 	.short	0x0107
        /*0f6a*/ 	.byte	0x3f
	.zero		1


	//   ....[64]....
        /*0f6c*/ 	.word	0x00019730
        /*0f70*/ 	.word	0x0000001b
        /*0f74*/ 	.word	0x00038850
        /*0f78*/ 	.short	0x0101
        /*0f7a*/ 	.byte	0x3f
	.zero		1


	//   ....[65]....
        /*0f7c*/ 	.word	0x00019ac0
        /*0f80*/ 	.word	0x00000006
        /*0f84*/ 	.word	0x00038840
        /*0f88*/ 	.short	0x010a
        /*0f8a*/ 	.byte	0x3f
	.zero		1


	//   ....[66]....
        /*0f8c*/ 	.word	0x00019e00
        /*0f90*/ 	.word	0x00000006
        /*0f94*/ 	.word	0x00038830
        /*0f98*/ 	.short	0x0107
        /*0f9a*/ 	.byte	0x3f
	.zero		1


	//   ....[67]....
        /*0f9c*/ 	.word	0x00019ec0
        /*0fa0*/ 	.word	0x00000006
        /*0fa4*/ 	.word	0x00038830
        /*0fa8*/ 	.short	0x0101
        /*0faa*/ 	.byte	0x3f
	.zero		1


	//   ....[68]....
        /*0fac*/ 	.word	0x00019ef0
        /*0fb0*/ 	.word	0x00000006
        /*0fb4*/ 	.word	0x00038860
        /*0fb8*/ 	.short	0x010a
        /*0fba*/ 	.byte	0x3f
	.zero		1


	//   ....[69]....
        /*0fbc*/ 	.word	0x0001a5c0
        /*0fc0*/ 	.word	0x00000006
        /*0fc4*/ 	.word	0x00038850
        /*0fc8*/ 	.short	0x0107
        /*0fca*/ 	.byte	0x3f
	.zero		1


	//   ....[70]....
        /*0fcc*/ 	.word	0x0001a680
        /*0fd0*/ 	.word	0x00000006
        /*0fd4*/ 	.word	0x00038850
        /*0fd8*/ 	.short	0x0101
        /*0fda*/ 	.byte	0x3f
	.zero		1


	//   ....[71]....
        /*0fdc*/ 	.word	0x0001b2c0
        /*0fe0*/ 	.word	0x00000004
        /*0fe4*/ 	.word	0x00038820
        /*0fe8*/ 	.short	0x010a
        /*0fea*/ 	.byte	0x3f
	.zero		1


	//   ....[72]....
        /*0fec*/ 	.word	0x0001b430
        /*0ff0*/ 	.word	0x00000005
        /*0ff4*/ 	.word	0x00038840
        /*0ff8*/ 	.short	0x010a
        /*0ffa*/ 	.byte	0x3f
	.zero		1


	//   ....[73]....
        /*0ffc*/ 	.word	0x0001b4d0
        /*1000*/ 	.word	0x00000019
        /*1004*/ 	.word	0x00038840
        /*1008*/ 	.short	0x010a
        /*100a*/ 	.byte	0x3f
	.zero		1


	//   ....[74]....
        /*100c*/ 	.word	0x0001b510
        /*1010*/ 	.word	0x00000005
        /*1014*/ 	.word	0x00038860
        /*1018*/ 	.short	0x010a
        /*101a*/ 	.byte	0x3f
	.zero		1


	//   ....[75]....
        /*101c*/ 	.word	0x0001b550
        /*1020*/ 	.word	0x00000019
        /*1024*/ 	.word	0x00038860
        /*1028*/ 	.short	0x010a
        /*102a*/ 	.byte	0x3f
	.zero		1


	//   ....[76]....
        /*102c*/ 	.word	0x0001b5b0
        /*1030*/ 	.word	0x0000003f
        /*1034*/ 	.word	0x00038890
        /*1038*/ 	.short	0x010a
        /*103a*/ 	.byte	0x3f
	.zero		1


	//   ....[77]....
        /*103c*/ 	.word	0x0001b720
        /*1040*/ 	.word	0x0000003f
        /*1044*/ 	.word	0x00038890
        /*1048*/ 	.short	0x010a
        /*104a*/ 	.byte	0x3f
	.zero		1


	//   ....[78]....
        /*104c*/ 	.word	0x0001b8a0
        /*1050*/ 	.word	0x0000003f
        /*1054*/ 	.word	0x00038890
        /*1058*/ 	.short	0x010a
        /*105a*/ 	.byte	0x3f
	.zero		1


	//   ....[79]....
        /*105c*/ 	.word	0x0001ba00
        /*1060*/ 	.word	0x0000003f
        /*1064*/ 	.word	0x000388b0
        /*1068*/ 	.short	0x010a
        /*106a*/ 	.byte	0x3f
	.zero		1


	//   ....[80]....
        /*106c*/ 	.word	0x0001bc10
        /*1070*/ 	.word	0x00000002
        /*1074*/ 	.word	0x00038800
        /*1078*/ 	.short	0x010a
        /*107a*/ 	.byte	0x3f
	.zero		1


	//   ....[81]....
        /*107c*/ 	.word	0x0001be20
        /*1080*/ 	.word	0x00000002
        /*1084*/ 	.word	0x00038800
        /*1088*/ 	.short	0x010a
        /*108a*/ 	.byte	0x3f
	.zero		1


	//   ....[82]....
        /*108c*/ 	.word	0x0001be70
        /*1090*/ 	.word	0x0000000b
        /*1094*/ 	.word	0x00038830
        /*1098*/ 	.short	0x010a
        /*109a*/ 	.byte	0x3f
	.zero		1


	//   ....[83]....
        /*109c*/ 	.word	0x0001bec0
        /*10a0*/ 	.word	0x00000002
        /*10a4*/ 	.word	0x00038810
        /*10a8*/ 	.short	0x010a
        /*10aa*/ 	.byte	0x3f
	.zero		1


	//   ....[84]....
        /*10ac*/ 	.word	0x0001bf10
        /*10b0*/ 	.word	0x0000000b
        /*10b4*/ 	.word	0x00038850
        /*10b8*/ 	.short	0x010a
        /*10ba*/ 	.byte	0x3f
	.zero		1


	//   ....[85]....
        /*10bc*/ 	.word	0x0001bf60
        /*10c0*/ 	.word	0x0000000c
        /*10c4*/ 	.word	0x00038830
        /*10c8*/ 	.short	0x010a
        /*10ca*/ 	.byte	0x3f
	.zero		1


	//   ....[86]....
        /*10cc*/ 	.word	0x0001bfb0
        /*10d0*/ 	.word	0x0000000c
        /*10d4*/ 	.word	0x00038850
        /*10d8*/ 	.short	0x010a
        /*10da*/ 	.byte	0x3f
	.zero		1


	//   ....[87]....
        /*10dc*/ 	.word	0x0001c150
        /*10e0*/ 	.word	0x00000017
        /*10e4*/ 	.word	0x00038820
        /*10e8*/ 	.short	0x010a
        /*10ea*/ 	.byte	0x3f
	.zero		1


	//   ....[88]....
        /*10ec*/ 	.word	0x0001c1a0
        /*10f0*/ 	.word	0x00000003
        /*10f4*/ 	.word	0x000388a0
        /*10f8*/ 	.short	0x010a
        /*10fa*/ 	.byte	0x3f
	.zero		1


	//   ....[89]....
        /*10fc*/ 	.word	0x0001c1f0
        /*1100*/ 	.word	0x00000003
        /*1104*/ 	.word	0x000388c0
        /*1108*/ 	.short	0x010a
        /*110a*/ 	.byte	0x3f
	.zero		1


	//   ....[90]....
        /*110c*/ 	.word	0x0001c240
        /*1110*/ 	.word	0x00000006
        /*1114*/ 	.word	0x000388a0
        /*1118*/ 	.short	0x010a
        /*111a*/ 	.byte	0x3f
	.zero		1


	//   ....[91]....
        /*111c*/ 	.word	0x0001c290
        /*1120*/ 	.word	0x00000006
        /*1124*/ 	.word	0x000388c0
        /*1128*/ 	.short	0x010a
        /*112a*/ 	.byte	0x3f
	.zero		1


	//   ....[92]....
        /*112c*/ 	.word	0x0001c3b0
        /*1130*/ 	.word	0x0000001b
        /*1134*/ 	.word	0x00038840
        /*1138*/ 	.short	0x010a
        /*113a*/ 	.byte	0x3f
	.zero		1


	//   ....[93]....
        /*113c*/ 	.word	0x0001d940
        /*1140*/ 	.word	0x00000017
        /*1144*/ 	.word	0x00038820
        /*1148*/ 	.short	0x010a
        /*114a*/ 	.byte	0x3f
	.zero		1


	//   ....[94]....
        /*114c*/ 	.word	0x0001d990
        /*1150*/ 	.word	0x0000001b
        /*1154*/ 	.word	0x00038860
        /*1158*/ 	.short	0x010a
        /*115a*/ 	.byte	0x3f
	.zero		1


	//   ....[95]....
        /*115c*/ 	.word	0x0001e280
        /*1160*/ 	.word	0x00000006
        /*1164*/ 	.word	0x00038840
        /*1168*/ 	.short	0x010a
        /*116a*/ 	.byte	0x3f
	.zero		1


	//   ....[96]....
        /*116c*/ 	.word	0x0001e740
        /*1170*/ 	.word	0x00000006
        /*1174*/ 	.word	0x00038860
        /*1178*/ 	.short	0x010a
        /*117a*/ 	.byte	0x3f
	.zero		1


	//   ....[97]....
        /*117c*/ 	.word	0x0001f830
        /*1180*/ 	.word	0x00000004
        /*1184*/ 	.word	0x00038820
        /*1188*/ 	.short	0x010a
        /*118a*/ 	.byte	0x3f
	.zero		1


	//   ....[98]....
        /*118c*/ 	.word	0x0001f9d0
        /*1190*/ 	.word	0x00000005
        /*1194*/ 	.word	0x00038840
        /*1198*/ 	.short	0x010a
        /*119a*/ 	.byte	0x3f
	.zero		1


	//   ....[99]....
        /*119c*/ 	.word	0x0001fa20
        /*11a0*/ 	.word	0x00000019
        /*11a4*/ 	.word	0x00038840
        /*11a8*/ 	.short	0x010a
        /*11aa*/ 	.byte	0x3f
	.zero		1


	//   ....[100]....
        /*11ac*/ 	.word	0x0001fa70
        /*11b0*/ 	.word	0x00000005
        /*11b4*/ 	.word	0x00038860
        /*11b8*/ 	.short	0x010a
        /*11ba*/ 	.byte	0x3f
	.zero		1


	//----- nvinfo : EIATTR_NUM_MBARRIERS
	.align		4
.L_298:
        /*11bc*/ 	.byte	0x03, 0x38
        /*11be*/ 	.short	0x0017


	//----- nvinfo : EIATTR_EXIT_INSTR_OFFSETS
	.align		4
        /*11c0*/ 	.byte	0x04, 0x1c
        /*11c2*/ 	.short	(.L_300 - .L_299)


	//   ....[0]....
.L_299:
        /*11c4*/ 	.word	0x0001b5a0


	//----- nvinfo : EIATTR_MAX_THREADS
	.align		4
.L_300:
        /*11c8*/ 	.byte	0x04, 0x05
        /*11ca*/ 	.short	(.L_302 - .L_301)
.L_301:
        /*11cc*/ 	.word	0x00000180
        /*11d0*/ 	.word	0x00000001
        /*11d4*/ 	.word	0x00000001


	//----- nvinfo : EIATTR_CRS_STACK_SIZE
	.align		4
.L_302:
        /*11d8*/ 	.byte	0x04, 0x1e
        /*11da*/ 	.short	(.L_304 - .L_303)
.L_303:
        /*11dc*/ 	.word	0x00000000


	//----- nvinfo : EIATTR_CBANK_PARAM_SIZE
	.align		4
.L_304:
        /*11e0*/ 	.byte	0x03, 0x19
        /*11e2*/ 	.short	0x0bf0


	//----- nvinfo : EIATTR_PARAM_CBANK
	.align		4
        /*11e4*/ 	.byte	0x04, 0x0a
        /*11e6*/ 	.short	(.L_306 - .L_305)
	.align		4
.L_305:
        /*11e8*/ 	.word	index@(.nv.constant0._ZN7cutlass13device_kernelIN5flash11enable_sm90INS1_16FlashAttnFwdSm90INS1_25CollectiveMainloopFwdSm90ILi2EN4cute5tupleIJNS5_1CILi1EEES8_S8_EEENS6_IJNS7_ILi64EEESA_SA_EEELi512ENS_6half_tEfNS_4arch4Sm90ELb0ELb0ELb1ELb1ELb1ELb1ELb1ELb0ELb0ELb1ELb0ELb0EEENS1_21CollectiveEpilogueFwdINS6_IJSA_NS7_ILi512EEESA_EEES9_SC_SE_Li256ELb1ELb1ELb0ELb0EEENS1_36VarlenDynamicPersistentTileSchedulerILi64ELi64ELi256ELi128ELb0ELb1ELb1ELb0ELb1ELb1EEEEEEEEEvNT_6ParamsE)
        /*11ec*/ 	.short	0x0210
        /*11ee*/ 	.short	0x0bf0


	//----- nvinfo : EIATTR_SW_WAR
	.align		4
.L_306:
        /*11f0*/ 	.byte	0x04, 0x36
        /*11f2*/ 	.short	(.L_308 - .L_307)
.L_307:
        /*11f4*/ 	.word	0x00000008
.L_308:


//--------------------- .nv.info._ZN7cutlass13device_kernelIN5flash11enable_sm90INS1_16FlashAttnFwdSm90INS1_25CollectiveMainloopFwdSm90ILi2EN4cute5tupleIJNS5_1CILi1EEES8_S8_EEENS6_IJNS7_ILi64EEESA_SA_EEELi512ENS_6half_tEfNS_4arch4Sm90ELb0ELb1ELb1ELb0ELb1ELb0ELb0ELb0ELb0ELb1ELb0ELb0EEENS1_21CollectiveEpilogueFwdINS6_IJSA_NS7_ILi512EEESA_EEES9_SC_SE_Li256ELb0ELb1ELb0ELb0EEENS1_30DynamicPersistentTileSchedulerILi256ELi128ELb0ELb1ELb1EEEEEEEEEvNT_6ParamsE --------------------------
	.section	.nv.info._ZN7cutlass13device_kernelIN5flash11enable_sm90INS1_16FlashAttnFwdSm90INS1_25CollectiveMainloopFwdSm90ILi2EN4cute5tupleIJNS5_1CILi1EEES8_S8_EEENS6_IJNS7_ILi64EEESA_SA_EEELi512ENS_6half_tEfNS_4arch4Sm90ELb0ELb1ELb1ELb0ELb1ELb0ELb0ELb0ELb0ELb1ELb0ELb0EEENS1_21CollectiveEpilogueFwdINS6_IJSA_NS7_ILi512EEESA_EEES9_SC_SE_Li256ELb0ELb1ELb0ELb0EEENS1_30DynamicPersistentTileSchedulerILi256ELi128ELb0ELb1ELb1EEEEEEEEEvNT_6ParamsE,"",@"SHT_CUDA_INFO"
	.sectionflags	@""
	.align	4


	//----- nvinfo : EIATTR_CUDA_API_VERSION
	.align		4
        /*0000*/ 	.byte	0x04, 0x37
        /*0002*/ 	.short	(.L_310 - .L_309)
.L_309:
        /*0004*/ 	.word	0x00000082


	//----- nvinfo : EIATTR_KPARAM_INFO
	.align		4
.L_310:
        /*0008*/ 	.byte	0x04, 0x17
        /*000a*/ 	.short	(.L_312 - .L_311)
.L_311:
        /*000c*/ 	.word	0x00000000
        /*0010*/ 	.short	0x0000
        /*0012*/ 	.short	0x0070
        /*0014*/ 	.byte	0x00, 0xf0, 0x01, 0x2a


	//----- nvinfo : EIATTR_SPARSE_MMA_MASK
	.align		4
.L_312:
        /*0018*/ 	.byte	0x03, 0x50
        /*001a*/ 	.short	0x0000


	//----- nvinfo : EIATTR_MAXREG_COUNT
	.align		4
        /*001c*/ 	.byte	0x03, 0x1b
        /*001e*/ 	.short	0x00a8


	//----- nvinfo : EIATTR_NUM_BARRIERS
	.align		4
        /*0020*/ 	.byte	0x02, 0x4c
        /*0022*/ 	.byte	0x10
	.zero		1


	//----- nvinfo : EIATTR_EXTERNS
	.align		4
        /*0024*/ 	.byte	0x04, 0x0f
        /*0026*/ 	.short	(.L_314 - .L_313)


	//   ....[0]....
	.align		4
.L_313:
        /*0028*/ 	.word	index@(__assertfail)


	//----- nvinfo : EIATTR_ANNOTATIONS
	.align		4
.L_314:
        /*002c*/ 	.byte	0x04, 0x55
        /*002e*/ 	.short	(.L_316 - .L_315)


	//   ....[0]....
.L_315:
        /*0030*/ 	.word	0x00000001
        /*0034*/ 	.byte	0x20, 0x0a, 0x01, 0x00, 0x01, 0x00, 0x00, 0x00, 0x30, 0x0b, 0x01, 0x00, 0x01, 0x00, 0x00, 0x00
        /*0044*/ 	.byte	0x20, 0x0f, 0x01, 0x00, 0x01, 0x00, 0x00, 0x00, 0x80, 0x21, 0x01, 0x00, 0x01, 0x00, 0x00, 0x00
        /*0054*/ 	.byte	0x40, 0x27, 0x01, 0x00, 0x01, 0x00, 0x00, 0x00, 0x20, 0x2d, 0x01, 0x00, 0x01, 0x00, 0x00, 0x00
        /*0064*/ 	.byte	0x40, 0x2d, 0x01, 0x00, 0x01, 0x00, 0x00, 0x00, 0x80, 0x2e, 0x01, 0x00, 0x01, 0x00, 0x00, 0x00
        /*0074*/ 	.byte	0x30, 0x49, 0x01, 0x00


	//----- nvinfo : EIATTR_MERCURY_ISA_VERSION
	.align		4
.L_316:
        /*0078*/ 	.byte	0x03, 0x5f
        /*007a*/ 	.short	0x0101


	//----- nvinfo : EIATTR_INT_WARP_WIDE_INSTR_OFFSETS
	.align		4
        /*007c*/ 	.byte	0x04, 0x31
        /*007e*/ 	.short	(.L_318 - .L_317)


	//   ....[0]....
.L_317:
        /*0080*/ 	.word	0x000000c0


	//   ....[1]....
        /*0084*/ 	.word	0x000000d0


	//   ....[2]....
        /*0088*/ 	.word	0x00000170


	//   ....[3]....
        /*008c*/ 	.word	0x000118a0


	//   ....[4]....
        /*0090*/ 	.word	0x00011930


	//   ....[5]....
        /*0094*/ 	.word	0x000146c0


	//   ....[6]....
        /*0098*/ 	.word	0x00014750


	//----- nvinfo : EIATTR_COOP_GROUP_MASK_REGIDS
	.align		4
.L_318:
        /*009c*/ 	.byte	0x04, 0x29
        /*009e*/ 	.short	(.L_320 - .L_319)


	//   ....[0]....
.L_319:
        /*00a0*/ 	.word	0xffffffff


	//   ....[1]....
        /*00a4*/ 	.word	0xffffffff


	//   ....[2]....
        /*00a8*/ 	.word	0xffffffff


	//   ....[3]....
        /*00ac*/ 	.word	0xffffffff


	//   ....[4]....
        /*00b0*/ 	.word	0xffffffff


	//   ....[5]....
        /*00b4*/ 	.word	0xffffffff


	//   ....[6]....
        /*00b8*/ 	.word	0xffffffff


	//   ....[7]....
        /*00bc*/ 	.word	0xffffffff


	//   ....[8]....
        /*00c0*/ 	.word	0xffffffff


	//   ....[9]....
        /*00c4*/ 	.word	0xffffffff


	//   ....[10]....
        /*00c8*/ 	.word	0xffffffff


	//   ....[11]....
        /*00cc*/ 	.word	0xffffffff


	//   ....[12]....
        /*00d0*/ 	.word	0xffffffff


	//   ....[13]....
        /*00d4*/ 	.word	0xffffffff


	//   ....[14]....
        /*00d8*/ 	.word	0xffffffff


	//   ....[15]....
        /*00dc*/ 	.word	0xffffffff


	//   ....[16]....
        /*00e0*/ 	.word	0xffffffff


	//   ....[17]....
        /*00e4*/ 	.word	0xffffffff


	//   ....[18]....
        /*00e8*/ 	.word	0xffffffff


	//   ....[19]....
        /*00ec*/ 	.word	0xffffffff


	//   ....[20]....
        /*00f0*/ 	.word	0xffffffff


	//   ....[21]....
        /*00f4*/ 	.word	0xffffffff


	//   ....[22]....
        /*00f8*/ 	.word	0xffffffff


	//   ....[23]....
        /*00fc*/ 	.word	0xffffffff


	//   ....[24]....
        /*0100*/ 	.word	0xffffffff


	//   ....[25]....
        /*0104*/ 	.word	0xffffffff


	//   ....[26]....
        /*0108*/ 	.word	0xffffffff


	//   ....[27]....
        /*010c*/ 	.word	0xffffffff


	//   ....[28]....
        /*0110*/ 	.word	0xffffffff


	//   ....[29]....
        /*0114*/ 	.word	0xffffffff


	//   ....[30]....
        /*0118*/ 	.word	0xffffffff


	//   ....[31]....
        /*011c*/ 	.word	0xffffffff


	//   ....[32]....
        /*0120*/ 	.word	0xffffffff


	//   ....[33]....
        /*0124*/ 	.word	0xffffffff


	//   ....[34]....
        /*0128*/ 	.word	0xffffffff


	//   ....[35]....
        /*012c*/ 	.word	0xffffffff


	//   ....[36]....
        /*0130*/ 	.word	0xffffffff


	//   ....[37]....
        /*0134*/ 	.word	0xffffffff


	//   ....[38]....
        /*0138*/ 	.word	0xffffffff


	//   ....[39]....
        /*013c*/ 	.word	0xffffffff


	//   ....[40]....
        /*0140*/ 	.word	0xffffffff


	//   ....[41]....
        /*0144*/ 	.word	0xffffffff


	//   ....[42]....
        /*0148*/ 	.word	0xffffffff


	//   ....[43]....
        /*014c*/ 	.word	0xffffffff


	//   ....[44]....
        /*0150*/ 	.word	0xffffffff


	//   ....[45]....
        /*0154*/ 	.word	0xffffffff


	//   ....[46]....
        /*0158*/ 	.word	0xffffffff


	//   ....[47]....
        /*015c*/ 	.word	0xffffffff


	//   ....[48]....
        /*0160*/ 	.word	0xffffffff


	//   ....[49]....
        /*0164*/ 	.word	0xffffffff


	//   ....[50]....
        /*0168*/ 	.word	0xffffffff


	//   ....[51]....
        /*016c*/ 	.word	0xffffffff


	//   ....[52]....
        /*0170*/ 	.word	0xffffffff


	//   ....[53]....
        /*0174*/ 	.word	0xffffffff


	//   ....[54]....
        /*0178*/ 	.word	0xffffffff


	//   ....[55]....
        /*017c*/ 	.word	0xffffffff


	//   ....[56]....
        /*0180*/ 	.word	0xffffffff


	//   ....[57]....
        /*0184*/ 	.word	0xffffffff


	//   ....[58]....
        /*0188*/ 	.word	0xffffffff


	//   ....[59]....
        /*018c*/ 	.word	0xffffffff


	//   ....[60]....
        /*0190*/ 	.word	0xffffffff


	//   ....[61]....
        /*0194*/ 	.word	0xffffffff


	//   ....[62]....
        /*0198*/ 	.word	0xffffffff


	//   ....[63]....
        /*019c*/ 	.word	0xffffffff


	//   ....[64]....
        /*01a0*/ 	.word	0xffffffff


	//   ....[65]....
        /*01a4*/ 	.word	0xffffffff


	//   ....[66]....
        /*01a8*/ 	.word	0xffffffff


	//   ....[67]....
        /*01ac*/ 	.word	0xffffffff


	//   ....[68]....
        /*01b0*/ 	.word	0xffffffff


	//   ....[69]....
        /*01b4*/ 	.word	0xffffffff


	//   ....[70]....
        /*01b8*/ 	.word	0xffffffff


	//   ....[71]....
        /*01bc*/ 	.word	0xffffffff


	//   ....[72]....
        /*01c0*/ 	.word	0xffffffff


	//   ....[73]....
        /*01c4*/ 	.word	0xffffffff


	//   ....[74]....
        /*01c8*/ 	.word	0xffffffff


	//   ....[75]....
        /*01cc*/ 	.word	0xffffffff


	//   ....[76]....
        /*01d0*/ 	.word	0xffffffff


	//   ....[77]....
        /*01d4*/ 	.word	0xffffffff


	//   ....[78]....
        /*01d8*/ 	.word	0xffffffff


	//   ....[79]....
        /*01dc*/ 	.word	0xffffffff


	//   ....[80]....
        /*01e0*/ 	.word	0xffffffff


	//   ....[81]....
        /*01e4*/ 	.word	0xffffffff


	//   ....[82]....
        /*01e8*/ 	.word	0xffffffff


	//   ....[83]....
        /*01ec*/ 	.word	0xffffffff


	//   ....[84]....
        /*01f0*/ 	.word	0xffffffff


	//   ....[85]....
        /*01f4*/ 	.word	0xffffffff


	//   ....[86]....
        /*01f8*/ 	.word	0xffffffff


	//   ....[87]....
        /*01fc*/ 	.word	0xffffffff


	//   ....[88]....
        /*0200*/ 	.word	0xffffffff


	//   ....[89]....
        /*0204*/ 	.word	0xffffffff


	//   ....[90]....
        /*0208*/ 	.word	0xffffffff


	//   ....[91]....
        /*020c*/ 	.word	0xffffffff


	//   ....[92]....
        /*0210*/ 	.word	0xffffffff


	//   ....[93]....
        /*0214*/ 	.word	0xffffffff


	//   ....[94]....
        /*0218*/ 	.word	0x0500000f


	//   ....[95]....
        /*021c*/ 	.word	0x0500000f


	//   ....[96]....
        /*0220*/ 	.word	0x0500000f


	//   ....[97]....
        /*0224*/ 	.word	0x0500000f


	//   ....[98]....
        /*0228*/ 	.word	0x0500000f


	//   ....[99]....
        /*022c*/ 	.word	0x0500000f


	//   ....[100]....
        /*0230*/ 	.word	0x0500000f


	//   ....[101]....
        /*0234*/ 	.word	0x0500000f


	//   ....[102]....
        /*0238*/ 	.word	0x0500000f


	//   ....[103]....
        /*023c*/ 	.word	0x0500000f


	//   ....[104]....
        /*0240*/ 	.word	0x0500000f


	//   ....[105]....
        /*0244*/ 	.word	0x0500000f


	//   ....[106]....
        /*0248*/ 	.word	0x0500000f


	//   ....[107]....
        /*024c*/ 	.word	0x0500000f


	//   ....[108]....
        /*0250*/ 	.word	0x0500000f


	//   ....[109]....
        /*0254*/ 	.word	0x0500000f


	//   ....[110]....
        /*0258*/ 	.word	0x0500000f


	//   ....[111]....
        /*025c*/ 	.word	0x0500000f


	//   ....[112]....
        /*0260*/ 	.word	0x0500000f


	//   ....[113]....
        /*0264*/ 	.word	0x0500000f


	//   ....[114]....
        /*0268*/ 	.word	0x0500000f


	//   ....[115]....
        /*026c*/ 	.word	0x0500000f


	//   ....[116]....
        /*0270*/ 	.word	0x0500000f


	//   ....[117]....
        /*0274*/ 	.word	0x0500000f


	//   ....[118]....
        /*0278*/ 	.word	0x0500000f


	//   ....[119]....
        /*027c*/ 	.word	0x0500000f


	//   ....[120]....
        /*0280*/ 	.word	0x0500000f


	//   ....[121]....
        /*0284*/ 	.word	0x0500000f


	//   ....[122]....
        /*0288*/ 	.word	0x0500000f


	//   ....[123]....
        /*028c*/ 	.word	0x0500000f


	//   ....[124]....
        /*0290*/ 	.word	0x0500000f


	//   ....[125]....
        /*0294*/ 	.word	0x0500000f


	//   ....[126]....
        /*0298*/ 	.word	0x0500000f


	//   ....[127]....
        /*029c*/ 	.word	0x0500000f


	//   ....[128]....
        /*02a0*/ 	.word	0x0500000f


	//   ....[129]....
        /*02a4*/ 	.word	0x0500000f


	//   ....[130]....
        /*02a8*/ 	.word	0x0500000f


	//   ....[131]....
        /*02ac*/ 	.word	0x0500000f


	//   ....[132]....
        /*02b0*/ 	.word	0x0500000f


	//   ....[133]....
        /*02b4*/ 	.word	0x0500000f


	//   ....[134]....
        /*02b8*/ 	.word	0x0500000f


	//   ....[135]....
        /*02bc*/ 	.word	0x0500000f


	//   ....[136]....
        /*02c0*/ 	.word	0x0500000f


	//----- nvinfo : EIATTR_COOP_GROUP_INSTR_OFFSETS
	.align		4
.L_320:
        /*02c4*/ 	.byte	0x04, 0x28
        /*02c6*/ 	.short	(.L_322 - .L_321)


	//   ....[0]....
.L_321:
        /*02c8*/ 	.word	0x00000070


	//   ....[1]....
        /*02cc*/ 	.word	0x000000b0


	//   ....[2]....
        /*02d0*/ 	.word	0x00000290


	//   ....[3]....
        /*02d4*/ 	.word	0x000003f0


	//   ....[4]....
        /*02d8*/ 	.word	0x00000510


	//   ....[5]....
        /*02dc*/ 	.word	0x00000670


	//   ....[6]....
        /*02e0*/ 	.word	0x00001b50


	//   ....[7]....
        /*02e4*/ 	.word	0x00003cc0


	//   ....[8]....
        /*02e8*/ 	.word	0x00004430


	//   ....[9]....
        /*02ec*/ 	.word	0x00004a40


	//   ....[10]....
        /*02f0*/ 	.word	0x00005360


	//   ....[11]....
        /*02f4*/ 	.word	0x00005480


	//   ....[12]....
        /*02f8*/ 	.word	0x000057f0


	//   ....[13]....
        /*02fc*/ 	.word	0x00005870


	//   ....[14]....
        /*0300*/ 	.word	0x000060e0


	//   ....[15]....
        /*0304*/ 	.word	0x000068c0


	//   ....[16]....
        /*0308*/ 	.word	0x00006e10


	//   ....[17]....
        /*030c*/ 	.word	0x00007510


	//   ....[18]....
        /*0310*/ 	.word	0x00007610


	//   ....[19]....
        /*0314*/ 	.word	0x00007990


	//   ....[20]....
        /*0318*/ 	.word	0x00007a60


	//   ....[21]....
        /*031c*/ 	.word	0x00008b70


	//   ....[22]....
        /*0320*/ 	.word	0x000095c0


	//   ....[23]....
        /*0324*/ 	.word	0x00009650


	//   ....[24]....
        /*0328*/ 	.word	0x00009910


	//   ....[25]....
        /*032c*/ 	.word	0x00009ad0


	//   ....[26]....
        /*0330*/ 	.word	0x0000aae0


	//   ....[27]....
        /*0334*/ 	.word	0x0000b090


	//   ....[28]....
        /*0338*/ 	.word	0x0000b5d0


	//   ....[29]....
        /*033c*/ 	.word	0x0000bcc0


	//   ....[30]....
        /*0340*/ 	.word	0x0000bdc0


	//   ....[31]....
        /*0344*/ 	.word	0x0000c180


	//   ....[32]....
        /*0348*/ 	.word	0x0000c2a0


	//   ....[33]....
        /*034c*/ 	.word	0x0000d330


	//   ....[34]....
        /*0350*/ 	.word	0x0000d400


	//   ....[35]....
        /*0354*/ 	.word	0x0000d440


	//   ....[36]....
        /*0358*/ 	.word	0x0000d4d0


	//   ....[37]....
        /*035c*/ 	.word	0x0000d510


	//   ....[38]....
        /*0360*/ 	.word	0x0000e7b0


	//   ....[39]....
        /*0364*/ 	.word	0x0000f220


	//   ....[40]....
        /*0368*/ 	.word	0x0000f250


	//   ....[41]....
        /*036c*/ 	.word	0x0000f280


	//   ....[42]....
        /*0370*/ 	.word	0x0000f2a0


	//   ....[43]....
        /*0374*/ 	.word	0x0000f8f0


	//   ....[44]....
        /*0378*/ 	.word	0x0000f900


	//   ....[45]....
        /*037c*/ 	.word	0x0000fb30


	//   ....[46]....
        /*0380*/ 	.word	0x0000fb50


	//   ....[47]....
        /*0384*/ 	.word	0x000104d0


	//   ....[48]....
        /*0388*/ 	.word	0x00010500


	//   ....[49]....
        /*038c*/ 	.word	0x00010740


	//   ....[50]....
        /*0390*/ 	.word	0x00010760


	//   ....[51]....
        /*0394*/ 	.word	0x00010a50


	//   ....[52]....
        /*0398*/ 	.word	0x000122e0


	//   ....[53]....
        /*039c*/ 	.word	0x00012300


	//   ....[54]....
        /*03a0*/ 	.word	0x00012340


	//   ....[55]....
        /*03a4*/ 	.word	0x00012370


	//   ....[56]....
        /*03a8*/ 	.word	0x000123c0


	//   ....[57]....
        /*03ac*/ 	.word	0x000123f0


	//   ....[58]....
        /*03b0*/ 	.word	0x00012410


	//   ....[59]....
        /*03b4*/ 	.word	0x00012450


	//   ....[60]....
        /*03b8*/ 	.word	0x00012a80


	//   ....[61]....
        /*03bc*/ 	.word	0x00012aa0


	//   ....[62]....
        /*03c0*/ 	.word	0x00012b00


	//   ....[63]....
        /*03c4*/ 	.word	0x00012b40


	//   ....[64]....
        /*03c8*/ 	.word	0x00012b80


	//   ....[65]....
        /*03cc*/ 	.word	0x00012bb0


	//   ....[66]....
        /*03d0*/ 	.word	0x00012bc0


	//   ....[67]....
        /*03d4*/ 	.word	0x00012c00


	//   ....[68]....
        /*03d8*/ 	.word	0x00013060


	//   ....[69]....
        /*03dc*/ 	.word	0x00013090


	//   ....[70]....
        /*03e0*/ 	.word	0x000130c0


	//   ....[71]....
        /*03e4*/ 	.word	0x00013120


	//   ....[72]....
        /*03e8*/ 	.word	0x00013270


	//   ....[73]....
        /*03ec*/ 	.word	0x00013290


	//   ....[74]....
        /*03f0*/ 	.word	0x000132a0


	//   ....[75]....
        /*03f4*/ 	.word	0x000133f0


	//   ....[76]....
        /*03f8*/ 	.word	0x00013c50


	//   ....[77]....
        /*03fc*/ 	.word	0x00013c70


	//   ....[78]....
        /*0400*/ 	.word	0x00013c90


	//   ....[79]....
        /*0404*/ 	.word	0x00013cc0


	//   ....[80]....
        /*0408*/ 	.word	0x00013ce0


	//   ....[81]....
        /*040c*/ 	.word	0x00013d10


	//   ....[82]....
        /*0410*/ 	.word	0x00013d30


	//   ....[83]....
        /*0414*/ 	.word	0x00013d40


	//   ....[84]....
        /*0418*/ 	.word	0x00014080


	//   ....[85]....
        /*041c*/ 	.word	0x000140c0


	//   ....[86]....
        /*0420*/ 	.word	0x000140f0


	//   ....[87]....
        /*0424*/ 	.word	0x00014130


	//   ....[88]....
        /*0428*/ 	.word	0x00014150


	//   ....[89]....
        /*042c*/ 	.word	0x00014200


	//   ....[90]....
        /*0430*/ 	.word	0x00014220


	//   ....[91]....
        /*0434*/ 	.word	0x00014230


	//   ....[92]....
        /*0438*/ 	.word	0x00014870


	//   ....[93]....
        /*043c*/ 	.word	0x00014a50


	//   ....[94]....
        /*0440*/ 	.word	0x00015150


	//   ....[95]....
        /*0444*/ 	.word	0x00015230


	//   ....[96]....
        /*0448*/ 	.word	0x000152d0


	//   ....[97]....
        /*044c*/ 	.word	0x00015350


	//   ....[98]....
        /*0450*/ 	.word	0x00015400


	//   ....[99]....
        /*0454*/ 	.word	0x00015480


	//   ....[100]....
        /*0458*/ 	.word	0x00015530


	//   ....[101]....
        /*045c*/ 	.word	0x000155b0


	//   ....[102]....
        /*0460*/ 	.word	0x00015640


	//   ....[103]....
        /*0464*/ 	.word	0x000156d0


	//   ....[104]....
        /*0468*/ 	.word	0x00015740


	//   ....[105]....
        /*046c*/ 	.word	0x000157c0


	//   ....[106]....
        /*0470*/ 	.word	0x00015870


	//   ....[107]....
        /*0474*/ 	.word	0x000158f0


	//   ....[108]....
        /*0478*/ 	.word	0x00015990


	//   ....[109]....
        /*047c*/ 	.word	0x00015a10


	//   ....[110]....
        /*0480*/ 	.word	0x00015aa0


	//   ....[111]....
        /*0484*/ 	.word	0x00015bd0


	//   ....[112]....
        /*0488*/ 	.word	0x00015cd0


	//   ....[113]....
        /*048c*/ 	.word	0x00015ef0


	//   ....[114]....
        /*0490*/ 	.word	0x00015f40


	//   ....[115]....
        /*0494*/ 	.word	0x00016100


	//   ....[116]....
        /*0498*/ 	.word	0x00016150


	//   ....[117]....
        /*049c*/ 	.word	0x00016310


	//   ....[118]....
        /*04a0*/ 	.word	0x00016360


	//   ....[119]....
        /*04a4*/ 	.word	0x00016440


	//   ....[120]....
        /*04a8*/ 	.word	0x000164e0


	//   ....[121]....
        /*04ac*/ 	.word	0x00016540


	//   ....[122]....
        /*04b0*/ 	.word	0x000165e0


	//   ....[123]....
        /*04b4*/ 	.word	0x00016640


	//   ....[124]....
        /*04b8*/ 	.word	0x000166e0


	//   ....[125]....
        /*04bc*/ 	.word	0x00016740


	//   ....[126]....
        /*04c0*/ 	.word	0x000167e0


	//   ....[127]....
        /*04c4*/ 	.word	0x000168c0


	//   ....[128]....
        /*04c8*/ 	.word	0x00016990


	//   ....[129]....
        /*04cc*/ 	.word	0x00016a80


	//   ....[130]....
        /*04d0*/ 	.word	0x00016b90


	//   ....[131]....
        /*04d4*/ 	.word	0x00016ca0


	//   ....[132]....
        /*04d8*/ 	.word	0x00016d80


	//   ....[133]....
        /*04dc*/ 	.word	0x00016e90


	//   ....[134]....
        /*04e0*/ 	.word	0x00016f70


	//   ....[135]....
        /*04e4*/ 	.word	0x00017000


	//   ....[136]....
        /*04e8*/ 	.word	0x00017120


	//----- nvinfo : EIATTR_REG_RECONFIG
	.align		4
.L_322:
        /*04ec*/ 	.byte	0x01, 0x54
	.zero		2


	//----- nvinfo : EIATTR_SYSCALL_OFFSETS
	.align		4
        /*04f0*/ 	.byte	0x04, 0x46
        /*04f2*/ 	.short	(.L_324 - .L_323)


	//   ....[0]....
.L_323:
        /*04f4*/ 	.word	0x00003e90


	//   ....[1]....
        /*04f8*/ 	.word	0x00011a90


	//   ....[2]....
        /*04fc*/ 	.word	0x00011be0


	//   ....[3]....
        /*0500*/ 	.word	0x00011cd0


	//   ....[4]....
        /*0504*/ 	.word	0x00012720


	//----- nvinfo : EIATTR_MBARRIER_INSTR_OFFSETS
	.align		4
.L_324:
        /*0508*/ 	.byte	0x04, 0x39
        /*050a*/ 	.short	(.L_326 - .L_325)


	//   ....[0]....
.L_325:
        /*050c*/ 	.word	0x00000180
        /*0510*/ 	.word	0x000000ff
        /*0514*/ 	.word	0x00028c00
        /*0518*/ 	.short	0x0100
        /*051a*/ 	.byte	0x08
	.zero		1


	//   ....[1]....
        /*051c*/ 	.word	0x00000190
        /*0520*/ 	.word	0x000000ff
        /*0524*/ 	.word	0x00028c20
        /*0528*/ 	.short	0x0100
        /*052a*/ 	.byte	0x08
	.zero		1


	//   ....[2]....
        /*052c*/ 	.word	0x00000240
        /*0530*/ 	.word	0x000000ff
        /*0534*/ 	.word	0x00028c30
        /*0538*/ 	.short	0x0100
        /*053a*/ 	.byte	0x06
	.zero		1


	//   ....[3]....
        /*053c*/ 	.word	0x00000250
        /*0540*/ 	.word	0x000000ff
        /*0544*/ 	.word	0x00028c40
        /*0548*/ 	.short	0x0100
        /*054a*/ 	.byte	0x06
	.zero		1


	//   ....[4]....
        /*054c*/ 	.word	0x00000260
        /*0550*/ 	.word	0x000000ff
        /*0554*/ 	.word	0x00028c38
        /*0558*/ 	.short	0x0100
        /*055a*/ 	.byte	0x06
	.zero		1


	//   ....[5]....
        /*055c*/ 	.word	0x00000270
        /*0560*/ 	.word	0x000000ff
        /*0564*/ 	.word	0x00028c48
        /*0568*/ 	.short	0x0100
        /*056a*/ 	.byte	0x06
	.zero		1


	//   ....[6]....
        /*056c*/ 	.word	0x000003a0
        /*0570*/ 	.word	0x000000ff
        /*0574*/ 	.word	0x00028c50
        /*0578*/ 	.short	0x0100
        /*057a*/ 	.byte	0x08
	.zero		1


	//   ....[7]....
        /*057c*/ 	.word	0x000003b0
        /*0580*/ 	.word	0x000000ff
        /*0584*/ 	.word	0x00028c60
        /*0588*/ 	.short	0x0100
        /*058a*/ 	.byte	0x08
	.zero		1


	//   ....[8]....
        /*058c*/ 	.word	0x000003c0
        /*0590*/ 	.word	0x000000ff
        /*0594*/ 	.word	0x00028c58
        /*0598*/ 	.short	0x0100
        /*059a*/ 	.byte	0x08
	.zero		1


	//   ....[9]....
        /*059c*/ 	.word	0x000003d0
        /*05a0*/ 	.word	0x000000ff
        /*05a4*/ 	.word	0x00028c68
        /*05a8*/ 	.short	0x0100
        /*05aa*/ 	.byte	0x08
	.zero		1


	//   ....[10]....
        /*05ac*/ 	.word	0x000004c0
        /*05b0*/ 	.word	0x000000ff
        /*05b4*/ 	.word	0x00028c70
        /*05b8*/ 	.short	0x0100
        /*05ba*/ 	.byte	0x06
	.zero		1


	//   ....[11]....
        /*05bc*/ 	.word	0x000004d0
        /*05c0*/ 	.word	0x000000ff
        /*05c4*/ 	.word	0x00028c80
        /*05c8*/ 	.short	0x0100
        /*05ca*/ 	.byte	0x06
	.zero		1


	//   ....[12]....
        /*05cc*/ 	.word	0x000004e0
        /*05d0*/ 	.word	0x000000ff
        /*05d4*/ 	.word	0x00028c78
        /*05d8*/ 	.short	0x0100
        /*05da*/ 	.byte	0x06
	.zero		1


	//   ....[13]....
        /*05dc*/ 	.word	0x000004f0
        /*05e0*/ 	.word	0x000000ff
        /*05e4*/ 	.word	0x00028c88
        /*05e8*/ 	.short	0x0100
        /*05ea*/ 	.byte	0x06
	.zero		1


	//   ....[14]....
        /*05ec*/ 	.word	0x00000620
        /*05f0*/ 	.word	0x000000ff
        /*05f4*/ 	.word	0x00028c90
        /*05f8*/ 	.short	0x0100
        /*05fa*/ 	.byte	0x08
	.zero		1


	//   ....[15]....
        /*05fc*/ 	.word	0x00000630
        /*0600*/ 	.word	0x000000ff
        /*0604*/ 	.word	0x00028ca0
        /*0608*/ 	.short	0x0100
        /*060a*/ 	.byte	0x08
	.zero		1


	//   ....[16]....
        /*060c*/ 	.word	0x00000640
        /*0610*/ 	.word	0x000000ff
        /*0614*/ 	.word	0x00028c98
        /*0618*/ 	.short	0x0100
        /*061a*/ 	.byte	0x08
	.zero		1


	//   ....[17]....
        /*061c*/ 	.word	0x00000650
        /*0620*/ 	.word	0x000000ff
        /*0624*/ 	.word	0x00028ca8
        /*0628*/ 	.short	0x0100
        /*062a*/ 	.byte	0x08
	.zero		1


	//   ....[18]....
        /*062c*/ 	.word	0x00000790
        /*0630*/ 	.word	0x000000ff
        /*0634*/ 	.word	0x00028cb0
        /*0638*/ 	.short	0x0100
        /*063a*/ 	.byte	0x08
	.zero		1


	//   ....[19]....
        /*063c*/ 	.word	0x000007a0
        /*0640*/ 	.word	0x000000ff
        /*0644*/ 	.word	0x00028cc0
        /*0648*/ 	.short	0x0100
        /*064a*/ 	.byte	0x08
	.zero		1


	//   ....[20]....
        /*064c*/ 	.word	0x000007b0
        /*0650*/ 	.word	0x000000ff
        /*0654*/ 	.word	0x00028cb8
        /*0658*/ 	.short	0x0100
        /*065a*/ 	.byte	0x08
	.zero		1


	//   ....[21]....
        /*065c*/ 	.word	0x000007c0
        /*0660*/ 	.word	0x000000ff
        /*0664*/ 	.word	0x00028cc8
        /*0668*/ 	.short	0x0100
        /*066a*/ 	.byte	0x08
	.zero		1


	//   ....[22]....
        /*066c*/ 	.word	0x00001c60
        /*0670*/ 	.word	0x000000ff
        /*0674*/ 	.word	0x00028c50
        /*0678*/ 	.short	0x010a
        /*067a*/ 	.byte	0x15
	.zero		1


	//   ....[23]....
        /*067c*/ 	.word	0x00001f20
        /*0680*/ 	.word	0x000000ff
        /*0684*/ 	.word	0x00000000
        /*0688*/ 	.short	0x0101
        /*068a*/ 	.byte	0x06
	.zero		1


	//   ....[24]....
        /*068c*/ 	.word	0x00002860
        /*0690*/ 	.word	0x000000ff
        /*0694*/ 	.word	0x00028c50
        /*0698*/ 	.short	0x010a
        /*069a*/ 	.byte	0x15
	.zero		1


	//   ....[25]....
        /*069c*/ 	.word	0x000028a0
        /*06a0*/ 	.word	0x000000ff
        /*06a4*/ 	.word	0x00028c50
        /*06a8*/ 	.short	0x010a
        /*06aa*/ 	.byte	0x15
	.zero		1


	//   ....[26]....
        /*06ac*/ 	.word	0x00002a80
        /*06b0*/ 	.word	0x000000ff
        /*06b4*/ 	.word	0x00000000
        /*06b8*/ 	.short	0x0101
        /*06ba*/ 	.byte	0x06
	.zero		1


	//   ....[27]....
        /*06bc*/ 	.word	0x00003f10
        /*06c0*/ 	.word	0x000000ff
        /*06c4*/ 	.word	0x00028c00
        /*06c8*/ 	.short	0x010a
        /*06ca*/ 	.byte	0x2a
	.zero		1


	//   ....[28]....
        /*06cc*/ 	.word	0x00003f90
        /*06d0*/ 	.word	0x00000007
        /*06d4*/ 	.word	0x00028c30
        /*06d8*/ 	.short	0x010a
        /*06da*/ 	.byte	0x3f
	.zero		1


	//   ....[29]....
        /*06dc*/ 	.word	0x00003fd0
        /*06e0*/ 	.word	0x00000007
        /*06e4*/ 	.word	0x00028c30
        /*06e8*/ 	.short	0x010a
        /*06ea*/ 	.byte	0x3f
	.zero		1


	//   ....[30]....
        /*06ec*/ 	.word	0x000045a0
        /*06f0*/ 	.word	0x000000ff
        /*06f4*/ 	.word	0x00000000
        /*06f8*/ 	.short	0x0101
        /*06fa*/ 	.byte	0x06
	.zero		1


	//   ....[31]....
        /*06fc*/ 	.word	0x00005ea0
        /*0700*/ 	.word	0x00000007
        /*0704*/ 	.word	0x00028c50
        /*0708*/ 	.short	0x010a
        /*070a*/ 	.byte	0x3f
	.zero		1


	//   ....[32]....
        /*070c*/ 	.word	0x00005ee0
        /*0710*/ 	.word	0x00000007
        /*0714*/ 	.word	0x00028c50
        /*0718*/ 	.short	0x010a
        /*071a*/ 	.byte	0x3f
	.zero		1


	//   ....[33]....
        /*071c*/ 	.word	0x00006200
        /*0720*/ 	.word	0x000000ff
        /*0724*/ 	.word	0x00000000
        /*0728*/ 	.short	0x0101
        /*072a*/ 	.byte	0x0b
	.zero		1


	//   ....[34]....
        /*072c*/ 	.word	0x00006520
        /*0730*/ 	.word	0x000000ff
        /*0734*/ 	.word	0x00028c30
        /*0738*/ 	.short	0x010a
        /*073a*/ 	.byte	0x15
	.zero		1


	//   ....[35]....
        /*073c*/ 	.word	0x00006560
        /*0740*/ 	.word	0x000000ff
        /*0744*/ 	.word	0x00028c30
        /*0748*/ 	.short	0x010a
        /*074a*/ 	.byte	0x15
	.zero		1


	//   ....[36]....
        /*074c*/ 	.word	0x00006a20
        /*0750*/ 	.word	0x000000ff
        /*0754*/ 	.word	0x00000000
        /*0758*/ 	.short	0x0101
        /*075a*/ 	.byte	0x06
	.zero		1


	//   ....[37]....
        /*075c*/ 	.word	0x00008930
        /*0760*/ 	.word	0x000000ff
        /*0764*/ 	.word	0x00028c50
        /*0768*/ 	.short	0x010a
        /*076a*/ 	.byte	0x15
	.zero		1


	//   ....[38]....
        /*076c*/ 	.word	0x00008970
        /*0770*/ 	.word	0x000000ff
        /*0774*/ 	.word	0x00028c50
        /*0778*/ 	.short	0x010a
        /*077a*/ 	.byte	0x15
	.zero		1


	//   ....[39]....
        /*077c*/ 	.word	0x00008c20
        /*0780*/ 	.word	0x000000ff
        /*0784*/ 	.word	0x00000000
        /*0788*/ 	.short	0x0101
        /*078a*/ 	.byte	0x15
	.zero		1


	//   ....[40]....
        /*078c*/ 	.word	0x00008fb0
        /*0790*/ 	.word	0x000000ff
        /*0794*/ 	.word	0x00028c30
        /*0798*/ 	.short	0x010a
        /*079a*/ 	.byte	0x15
	.zero		1


	//   ....[41]....
        /*079c*/ 	.word	0x00008ff0
        /*07a0*/ 	.word	0x000000ff
        /*07a4*/ 	.word	0x00028c30
        /*07a8*/ 	.short	0x010a
        /*07aa*/ 	.byte	0x15
	.zero		1


	//   ....[42]....
        /*07ac*/ 	.word	0x00009410
        /*07b0*/ 	.word	0x000000ff
        /*07b4*/ 	.word	0x00000000
        /*07b8*/ 	.short	0x0101
        /*07ba*/ 	.byte	0x06
	.zero		1


	//   ....[43]....
        /*07bc*/ 	.word	0x0000a8a0
        /*07c0*/ 	.word	0x000000ff
        /*07c4*/ 	.word	0x00028c50
        /*07c8*/ 	.short	0x010a
        /*07ca*/ 	.byte	0x15
	.zero		1


	//   ....[44]....
        /*07cc*/ 	.word	0x0000a8e0
        /*07d0*/ 	.word	0x000000ff
        /*07d4*/ 	.word	0x00028c50
        /*07d8*/ 	.short	0x010a
        /*07da*/ 	.byte	0x15
	.zero		1


	//   ....[45]....
        /*07dc*/ 	.word	0x0000ab70
        /*07e0*/ 	.word	0x000000ff
        /*07e4*/ 	.word	0x00000000
        /*07e8*/ 	.short	0x0101
        /*07ea*/ 	.byte	0x15
	.zero		1


	//   ....[46]....
        /*07ec*/ 	.word	0x0000acf0
        /*07f0*/ 	.word	0x000000ff
        /*07f4*/ 	.word	0x00028c30
        /*07f8*/ 	.short	0x010a
        /*07fa*/ 	.byte	0x14
	.zero		1


	//   ....[47]....
        /*07fc*/ 	.word	0x0000ad30
        /*0800*/ 	.word	0x000000ff
        /*0804*/ 	.word	0x00028c30
        /*0808*/ 	.short	0x010a
        /*080a*/ 	.byte	0x14
	.zero		1


	//   ....[48]....
        /*080c*/ 	.word	0x0000b1d0
        /*0810*/ 	.word	0x000000ff
        /*0814*/ 	.word	0x00000000
        /*0818*/ 	.short	0x0101
        /*081a*/ 	.byte	0x06
	.zero		1


	//   ....[49]....
        /*081c*/ 	.word	0x0000d0f0
        /*0820*/ 	.word	0x000000ff
        /*0824*/ 	.word	0x00028c50
        /*0828*/ 	.short	0x010a
        /*082a*/ 	.byte	0x14
	.zero		1


	//   ....[50]....
        /*082c*/ 	.word	0x0000d130
        /*0830*/ 	.word	0x000000ff
        /*0834*/ 	.word	0x00028c50
        /*0838*/ 	.short	0x010a
        /*083a*/ 	.byte	0x14
	.zero		1


	//   ....[51]....
        /*083c*/ 	.word	0x0000d3e0
        /*0840*/ 	.word	0x000000ff
        /*0844*/ 	.word	0x00000000
        /*0848*/ 	.short	0x0101
        /*084a*/ 	.byte	0x14
	.zero		1


	//   ....[52]....
        /*084c*/ 	.word	0x0000f8c0
        /*0850*/ 	.word	0x000000ff
        /*0854*/ 	.word	0x00000000
        /*0858*/ 	.short	0x0101
        /*085a*/ 	.byte	0x05
	.zero		1


	//   ....[53]....
        /*085c*/ 	.word	0x000120d0
        /*0860*/ 	.word	0x00000019
        /*0864*/ 	.word	0x00028c40
        /*0868*/ 	.short	0x010a
        /*086a*/ 	.byte	0x3f
	.zero		1


	//   ....[54]....
        /*086c*/ 	.word	0x00012500
        /*0870*/ 	.word	0x00000019
        /*0874*/ 	.word	0x00028c30
        /*0878*/ 	.short	0x0107
        /*087a*/ 	.byte	0x3f
	.zero		1


	//   ....[55]....
        /*087c*/ 	.word	0x000125d0
        /*0880*/ 	.word	0x00000019
        /*0884*/ 	.word	0x00028c30
        /*0888*/ 	.short	0x0101
        /*088a*/ 	.byte	0x3f
	.zero		1


	//   ....[56]....
        /*088c*/ 	.word	0x00012cb0
        /*0890*/ 	.word	0x00000011
        /*0894*/ 	.word	0x00028c00
        /*0898*/ 	.short	0x0107
        /*089a*/ 	.byte	0x3f
	.zero		1


	//   ....[57]....
        /*089c*/ 	.word	0x00012da0
        /*08a0*/ 	.word	0x00000011
        /*08a4*/ 	.word	0x00028c00
        /*08a8*/ 	.short	0x0101
        /*08aa*/ 	.byte	0x3f
	.zero		1


	//   ....[58]....
        /*08ac*/ 	.word	0x00012dc0
        /*08b0*/ 	.word	0x00000011
        /*08b4*/ 	.word	0x00028c20
        /*08b8*/ 	.short	0x010a
        /*08ba*/ 	.byte	0x3f
	.zero		1


	//   ....[59]....
        /*08bc*/ 	.word	0x00012e50
        /*08c0*/ 	.word	0x00000019
        /*08c4*/ 	.word	0x00028c60
        /*08c8*/ 	.short	0x010a
        /*08ca*/ 	.byte	0x3f
	.zero		1


	//   ....[60]....
        /*08cc*/ 	.word	0x000136b0
        /*08d0*/ 	.word	0x00000019
        /*08d4*/ 	.word	0x00028c50
        /*08d8*/ 	.short	0x0107
        /*08da*/ 	.byte	0x3f
	.zero		1


	//   ....[61]....
        /*08dc*/ 	.word	0x00013780
        /*08e0*/ 	.word	0x00000019
        /*08e4*/ 	.word	0x00028c50
        /*08e8*/ 	.short	0x0101
        /*08ea*/ 	.byte	0x3f
	.zero		1


	//   ....[62]....
        /*08ec*/ 	.word	0x00013ab0
        /*08f0*/ 	.word	0x00000008
        /*08f4*/ 	.word	0x00028c40
        /*08f8*/ 	.short	0x010a
        /*08fa*/ 	.byte	0x3f
	.zero		1


	//   ....[63]....
        /*08fc*/ 	.word	0x00013de0
        /*0900*/ 	.word	0x00000008
        /*0904*/ 	.word	0x00028c30
        /*0908*/ 	.short	0x0107
        /*090a*/ 	.byte	0x3f
	.zero		1


	//   ....[64]....
        /*090c*/ 	.word	0x00013ea0
        /*0910*/ 	.word	0x00000008
        /*0914*/ 	.word	0x00028c30
        /*0918*/ 	.short	0x0101
        /*091a*/ 	.byte	0x3f
	.zero		1


	//   ....[65]....
        /*091c*/ 	.word	0x00013ed0
        /*0920*/ 	.word	0x00000008
        /*0924*/ 	.word	0x00028c60
        /*0928*/ 	.short	0x010a
        /*092a*/ 	.byte	0x3f
	.zero		1


	//   ....[66]....
        /*092c*/ 	.word	0x00014530
        /*0930*/ 	.word	0x00000008
        /*0934*/ 	.word	0x00028c50
        /*0938*/ 	.short	0x0107
        /*093a*/ 	.byte	0x3f
	.zero		1


	//   ....[67]....
        /*093c*/ 	.word	0x000145f0
        /*0940*/ 	.word	0x00000008
        /*0944*/ 	.word	0x00028c50
        /*0948*/ 	.short	0x0101
        /*094a*/ 	.byte	0x3f
	.zero		1


	//   ....[68]....
        /*094c*/ 	.word	0x000149d0
        /*0950*/ 	.word	0x00000007
        /*0954*/ 	.word	0x00028c20
        /*0958*/ 	.short	0x010a
        /*095a*/ 	.byte	0x3f
	.zero		1


	//   ....[69]....
        /*095c*/ 	.word	0x00014b50
        /*0960*/ 	.word	0x00000005
        /*0964*/ 	.word	0x00028c40
        /*0968*/ 	.short	0x010a
        /*096a*/ 	.byte	0x3f
	.zero		1


	//   ....[70]....
        /*096c*/ 	.word	0x00014bf0
        /*0970*/ 	.word	0x00000003
        /*0974*/ 	.word	0x00028c40
        /*0978*/ 	.short	0x010a
        /*097a*/ 	.byte	0x3f
	.zero		1


	//   ....[71]....
        /*097c*/ 	.word	0x00014c30
        /*0980*/ 	.word	0x00000005
        /*0984*/ 	.word	0x00028c60
        /*0988*/ 	.short	0x010a
        /*098a*/ 	.byte	0x3f
	.zero		1


	//   ....[72]....
        /*098c*/ 	.word	0x00014c70
        /*0990*/ 	.word	0x00000003
        /*0994*/ 	.word	0x00028c60
        /*0998*/ 	.short	0x010a
        /*099a*/ 	.byte	0x3f
	.zero		1


	//   ....[73]....
        /*099c*/ 	.word	0x00014ce0
        /*09a0*/ 	.word	0x00000003
        /*09a4*/ 	.word	0x00028c50
        /*09a8*/ 	.short	0x010a
        /*09aa*/ 	.byte	0x3f
	.zero		1


	//   ....[74]....
        /*09ac*/ 	.word	0x00014d40
        /*09b0*/ 	.word	0x00000003
        /*09b4*/ 	.word	0x00028c50
        /*09b8*/ 	.short	0x010a
        /*09ba*/ 	.byte	0x3f
	.zero		1


	//   ....[75]....
        /*09bc*/ 	.word	0x00014da0
        /*09c0*/ 	.word	0x00000003
        /*09c4*/ 	.word	0x00028c00
        /*09c8*/ 	.short	0x010a
        /*09ca*/ 	.byte	0x3f
	.zero		1


	//   ....[76]....
        /*09cc*/ 	.word	0x00014df0
        /*09d0*/ 	.word	0x00000007
        /*09d4*/ 	.word	0x00028c30
        /*09d8*/ 	.short	0x010a
        /*09da*/ 	.byte	0x3f
	.zero		1


	//   ....[77]....
        /*09dc*/ 	.word	0x00014e40
        /*09e0*/ 	.word	0x00000007
        /*09e4*/ 	.word	0x00028c50
        /*09e8*/ 	.short	0x010a
        /*09ea*/ 	.byte	0x3f
	.zero		1


	//   ....[78]....
        /*09ec*/ 	.word	0x00014ea0
        /*09f0*/ 	.word	0x00000006
        /*09f4*/ 	.word	0x00028c30
        /*09f8*/ 	.short	0x010a
        /*09fa*/ 	.byte	0x3f
	.zero		1


	//   ....[79]....
        /*09fc*/ 	.word	0x00014f00
        /*0a00*/ 	.word	0x0000000a
        /*0a04*/ 	.word	0x00028c50
        /*0a08*/ 	.short	0x010a
        /*0a0a*/ 	.byte	0x3f
	.zero		1


	//   ....[80]....
        /*0a0c*/ 	.word	0x00014f60
        /*0a10*/ 	.word	0x00000005
        /*0a14*/ 	.word	0x00028c30
        /*0a18*/ 	.short	0x010a
        /*0a1a*/ 	.byte	0x3f
	.zero		1


	//   ....[81]....
        /*0a1c*/ 	.word	0x00014fc0
        /*0a20*/ 	.word	0x0000000b
        /*0a24*/ 	.word	0x00028c50
        /*0a28*/ 	.short	0x010a
        /*0a2a*/ 	.byte	0x3f
	.zero		1


	//   ....[82]....
        /*0a2c*/ 	.word	0x00015020
        /*0a30*/ 	.word	0x00000006
        /*0a34*/ 	.word	0x00028c30
        /*0a38*/ 	.short	0x010a
        /*0a3a*/ 	.byte	0x3f
	.zero		1


	//   ....[83]....
        /*0a3c*/ 	.word	0x00015080
        /*0a40*/ 	.word	0x0000000a
        /*0a44*/ 	.word	0x00028c50
        /*0a48*/ 	.short	0x010a
        /*0a4a*/ 	.byte	0x3f
	.zero		1


	//   ....[84]....
        /*0a4c*/ 	.word	0x00015180
        /*0a50*/ 	.word	0x00000019
        /*0a54*/ 	.word	0x00028c40
        /*0a58*/ 	.short	0x010a
        /*0a5a*/ 	.byte	0x3f
	.zero		1


	//   ....[85]....
        /*0a5c*/ 	.word	0x00015ad0
        /*0a60*/ 	.word	0x00000011
        /*0a64*/ 	.word	0x00028c20
        /*0a68*/ 	.short	0x010a
        /*0a6a*/ 	.byte	0x3f
	.zero		1


	//   ....[86]....
        /*0a6c*/ 	.word	0x00015b20
        /*0a70*/ 	.word	0x00000019
        /*0a74*/ 	.word	0x00028c60
        /*0a78*/ 	.short	0x010a
        /*0a7a*/ 	.byte	0x3f
	.zero		1


	//   ....[87]....
        /*0a7c*/ 	.word	0x00016390
        /*0a80*/ 	.word	0x00000008
        /*0a84*/ 	.word	0x00028c40
        /*0a88*/ 	.short	0x010a
        /*0a8a*/ 	.byte	0x3f
	.zero		1


	//   ....[88]....
        /*0a8c*/ 	.word	0x00016810
        /*0a90*/ 	.word	0x00000008
        /*0a94*/ 	.word	0x00028c60
        /*0a98*/ 	.short	0x010a
        /*0a9a*/ 	.byte	0x3f
	.zero		1


	//   ....[89]....
        /*0a9c*/ 	.word	0x00017040
        /*0aa0*/ 	.word	0x00000007
        /*0aa4*/ 	.word	0x00028c20
        /*0aa8*/ 	.short	0x010a
        /*0aaa*/ 	.byte	0x3f
	.zero		1


	//   ....[90]....
        /*0aac*/ 	.word	0x000171e0
        /*0ab0*/ 	.word	0x00000005
        /*0ab4*/ 	.word	0x00028c40
        /*0ab8*/ 	.short	0x010a
        /*0aba*/ 	.byte	0x3f
	.zero		1


	//   ....[91]....
        /*0abc*/ 	.word	0x00017230
        /*0ac0*/ 	.word	0x00000003
        /*0ac4*/ 	.word	0x00028c40
        /*0ac8*/ 	.short	0x010a
        /*0aca*/ 	.byte	0x3f
	.zero		1


	//   ....[92]....
        /*0acc*/ 	.word	0x00017280
        /*0ad0*/ 	.word	0x00000005
        /*0ad4*/ 	.word	0x00028c60
        /*0ad8*/ 	.short	0x010a
        /*0ada*/ 	.byte	0x3f
	.zero		1


	//----- nvinfo : EIATTR_NUM_MBARRIERS
	.align		4
.L_326:
        /*0adc*/ 	.byte	0x03, 0x38
        /*0ade*/ 	.short	0x0016


	//----- nvinfo : EIATTR_EXIT_INSTR_OFFSETS
	.align		4
        /*0ae0*/ 	.byte	0x04, 0x1c
        /*0ae2*/ 	.short	(.L_328 - .L_327)


	//   ....[0]....
.L_327:
        /*0ae4*/ 	.word	0x00000930


	//   ....[1]....
        /*0ae8*/ 	.word	0x000109c0


	//   ....[2]....
        /*0aec*/ 	.word	0x00014cc0


	//----- nvinfo : EIATTR_MAX_THREADS
	.align		4
.L_328:
        /*0af0*/ 	.byte	0x04, 0x05
        /*0af2*/ 	.short	(.L_330 - .L_329)
.L_329:
        /*0af4*/ 	.word	0x00000180
        /*0af8*/ 	.word	0x00000001
        /*0afc*/ 	.word	0x00000001


	//----- nvinfo : EIATTR_CRS_STACK_SIZE
	.align		4
.L_330:
        /*0b00*/ 	.byte	0x04, 0x1e
        /*0b02*/ 	.short	(.L_332 - .L_331)
.L_331:
        /*0b04*/ 	.word	0x00000000


	//----- nvinfo : EIATTR_CBANK_PARAM_SIZE
	.align		4
.L_332:
        /*0b08*/ 	.byte	0x03, 0x19
        /*0b0a*/ 	.short	0x0af0


	//----- nvinfo : EIATTR_PARAM_CBANK
	.align		4
        /*0b0c*/ 	.byte	0x04, 0x0a
        /*0b0e*/ 	.short	(.L_334 - .L_333)
	.align		4
.L_333:
        /*0b10*/ 	.word	index@(.nv.constant0._ZN7cutlass13device_kernelIN5flash11enable_sm90INS1_16FlashAttnFwdSm90INS1_25CollectiveMainloopFwdSm90ILi2EN4cute5tupleIJNS5_1CILi1EEES8_S8_EEENS6_IJNS7_ILi64EEESA_SA_EEELi512ENS_6half_tEfNS_4arch4Sm90ELb0ELb1ELb1ELb0ELb1ELb0ELb0ELb0ELb0ELb1ELb0ELb0EEENS1_21CollectiveEpilogueFwdINS6_IJSA_NS7_ILi512EEESA_EEES9_SC_SE_Li256ELb0ELb1ELb0ELb0EEENS1_30DynamicPersistentTileSchedulerILi256ELi128ELb0ELb1ELb1EEEEEEEEEvNT_6ParamsE)
        /*0b14*/ 	.short	0x0210
        /*0b16*/ 	.short	0x0af0


	//----- nvinfo : EIATTR_SW_WAR
	.align		4
.L_334:
        /*0b18*/ 	.byte	0x04, 0x36
        /*0b1a*/ 	.short	(.L_336 - .L_335)
.L_335:
        /*0b1c*/ 	.word	0x00000008
.L_336:


//--------------------- .nv.info._ZN7cutlass13device_kernelIN5flash11enable_sm90INS1_16FlashAttnFwdSm90INS1_25CollectiveMainloopFwdSm90ILi2EN4cute5tupleIJNS5_1CILi1EEES8_S8_EEENS6_IJNS7_ILi64EEESA_SA_EEELi512ENS_6half_tEfNS_4arch4Sm90ELb0ELb1ELb1ELb0ELb1ELb0ELb1ELb0ELb0ELb1ELb0ELb0EEENS1_21CollectiveEpilogueFwdINS6_IJSA_NS7_ILi512EEESA_EEES9_SC_SE_Li256ELb0ELb1ELb0ELb0EEENS1_30DynamicPersistentTileSchedulerILi256ELi128ELb0ELb1ELb1EEEEEEEEEvNT_6ParamsE --------------------------
	.section	.nv.info._ZN7cutlass13device_kernelIN5flash11enable_sm90INS1_16FlashAttnFwdSm90INS1_25CollectiveMainloopFwdSm90ILi2EN4cute5tupleIJNS5_1CILi1EEES8_S8_EEENS6_IJNS7_ILi64EEESA_SA_EEELi512ENS_6half_tEfNS_4arch4Sm90ELb0ELb1ELb1ELb0ELb1ELb0ELb1ELb0ELb0ELb1ELb0ELb0EEENS1_21CollectiveEpilogueFwdINS6_IJSA_NS7_ILi512EEESA_EEES9_SC_SE_Li256ELb0ELb1ELb0ELb0EEENS1_30DynamicPersistentTileSchedulerILi256ELi128ELb0ELb1ELb1EEEEEEEEEvNT_6ParamsE,"",@"SHT_CUDA_INFO"
	.sectionflags	@""
	.align	4


	//----- nvinfo : EIATTR_CUDA_API_VERSION
	.align		4
        /*0000*/ 	.byte	0x04, 0x37
        /*0002*/ 	.short	(.L_338 - .L_337)
.L_337:
        /*0004*/ 	.word	0x00000082


	//----- nvinfo : EIATTR_KPARAM_INFO
	.align		4
.L_338:
        /*0008*/ 	.byte	0x04, 0x17
        /*000a*/ 	.short	(.L_340 - .L_339)
.L_339:
        /*000c*/ 	.word	0x00000000
        /*0010*/ 	.short	0x0000
        /*0012*/ 	.short	0x0070
        /*0014*/ 	.byte	0x00, 0xf0, 0x01, 0x2e


	//----- nvinfo : EIATTR_SPARSE_MMA_MASK
	.align		4
.L_340:
        /*0018*/ 	.byte	0x03, 0x50
        /*001a*/ 	.short	0x0000


	//----- nvinfo : EIATTR_MAXREG_COUNT
	.align		4
        /*001c*/ 	.byte	0x03, 0x1b
        /*001e*/ 	.short	0x00a8


	//----- nvinfo : EIATTR_NUM_BARRIERS
	.align		4
        /*0020*/ 	.byte	0x02, 0x4c
        /*0022*/ 	.byte	0x10
	.zero		1


	//----- nvinfo : EIATTR_EXTERNS
	.align		4
        /*0024*/ 	.byte	0x04, 0x0f
        /*0026*/ 	.short	(.L_342 - .L_341)


	//   ....[0]....
	.align		4
.L_341:
        /*0028*/ 	.word	index@(__assertfail)


	//----- nvinfo : EIATTR_ANNOTATIONS
	.align		4
.L_342:
        /*002c*/ 	.byte	0x04, 0x55
        /*002e*/ 	.short	(.L_344 - .L_343)


	//   ....[0]....
.L_343:
        /* <DEDUP_REMOVED lines=12> */


	//----- nvinfo : EIATTR_MERCURY_ISA_VERSION
	.align		4
.L_344:
        /*00d8*/ 	.byte	0x03, 0x5f
        /*00da*/ 	.short	0x0101


	//----- nvinfo : EIATTR_INT_WARP_WIDE_INSTR_OFFSETS
	.align		4
        /*00dc*/ 	.byte	0x04, 0x31
        /*00de*/ 	.short	(.L_346 - .L_345)


	//   ....[0]....
.L_345:
        /*00e0*/ 	.word	0x000000c0


	//   ....[1]....
        /*00e4*/ 	.word	0x000000d0


	//   ....[2]....
        /*00e8*/ 	.word	0x000000e0


	//   ....[3]....
        /*00ec*/ 	.word	0x00000180


	//   ....[4]....
        /*00f0*/ 	.word	0x00026020


	//   ....[5]....
        /*00f4*/ 	.word	0x000260b0


	//   ....[6]....
        /*00f8*/ 	.word	0x000299c0


	//   ....[7]....
        /*00fc*/ 	.word	0x00029a50


	//----- nvinfo : EIATTR_COOP_GROUP_MASK_REGIDS
	.align		4
.L_346:
        /*0100*/ 	.byte	0x04, 0x29
        /*0102*/ 	.short	(.L_348 - .L_347)


	//   ....[0]....
.L_347:
        /*0104*/ 	.word	0xffffffff


	//   ....[1]....
        /*0108*/ 	.word	0xffffffff


	//   ....[2]....
        /*010c*/ 	.word	0xffffffff


	//   ....[3]....
        /*0110*/ 	.word	0xffffffff


	//   ....[4]....
        /*0114*/ 	.word	0xffffffff


	//   ....[5]....
        /*0118*/ 	.word	0xffffffff


	//   ....[6]....
        /*011c*/ 	.word	0xffffffff


	//   ....[7]....
        /*0120*/ 	.word	0xffffffff


	//   ....[8]....
        /*0124*/ 	.word	0xffffffff


	//   ....[9]....
        /*0128*/ 	.word	0xffffffff


	//   ....[10]....
        /*012c*/ 	.word	0xffffffff


	//   ....[11]....
        /*0130*/ 	.word	0xffffffff


	//   ....[12]....
        /*0134*/ 	.word	0xffffffff


	//   ....[13]....
        /*0138*/ 	.word	0xffffffff


	//   ....[14]....
        /*013c*/ 	.word	0xffffffff


	//   ....[15]....
        /*0140*/ 	.word	0xffffffff


	//   ....[16]....
        /*0144*/ 	.word	0xffffffff


	//   ....[17]....
        /*0148*/ 	.word	0xffffffff


	//   ....[18]....
        /*014c*/ 	.word	0xffffffff


	//   ....[19]....
        /*0150*/ 	.word	0xffffffff


	//   ....[20]....
        /*0154*/ 	.word	0xffffffff


	//   ....[21]....
        /*0158*/ 	.word	0xffffffff


	//   ....[22]....
        /*015c*/ 	.word	0xffffffff


	//   ....[23]....
        /*0160*/ 	.word	0xffffffff


	//   ....[24]....
        /*0164*/ 	.word	0xffffffff


	//   ....[25]....
        /*0168*/ 	.word	0xffffffff


	//   ....[26]....
        /*016c*/ 	.word	0xffffffff


	//   ....[27]....
        /*0170*/ 	.word	0xffffffff


	//   ....[28]....
        /*0174*/ 	.word	0xffffffff


	//   ....[29]....
        /*0178*/ 	.word	0xffffffff


	//   ....[30]....
        /*017c*/ 	.word	0xffffffff


	//   ....[31]....
        /*0180*/ 	.word	0xffffffff


	//   ....[32]....
        /*0184*/ 	.word	0xffffffff


	//   ....[33]....
        /*0188*/ 	.word	0xffffffff


	//   ....[34]....
        /*018c*/ 	.word	0xffffffff


	//   ....[35]....
        /*0190*/ 	.word	0xffffffff


	//   ....[36]....
        /*0194*/ 	.word	0xffffffff


	//   ....[37]....
        /*0198*/ 	.word	0xffffffff


	//   ....[38]....
        /*019c*/ 	.word	0xffffffff


	//   ....[39]....
        /*01a0*/ 	.word	0xffffffff


	//   ....[40]....
        /*01a4*/ 	.word	0xffffffff


	//   ....[41]....
        /*01a8*/ 	.word	0xffffffff


	//   ....[42]....
        /*01ac*/ 	.word	0xffffffff


	//   ....[43]....
        /*01b0*/ 	.word	0xffffffff


	//   ....[44]....
        /*01b4*/ 	.word	0xffffffff


	//   ....[45]....
        /*01b8*/ 	.word	0xffffffff


	//   ....[46]....
        /*01bc*/ 	.word	0xffffffff


	//   ....[47]....
        /*01c0*/ 	.word	0xffffffff


	//   ....[48]....
        /*01c4*/ 	.word	0xffffffff


	//   ....[49]....
        /*01c8*/ 	.word	0xffffffff


	//   ....[50]....
        /*01cc*/ 	.word	0xffffffff


	//   ....[51]....
        /*01d0*/ 	.word	0xffffffff


	//   ....[52]....
        /*01d4*/ 	.word	0xffffffff


	//   ....[53]....
        /*01d8*/ 	.word	0xffffffff


	//   ....[54]....
        /*01dc*/ 	.word	0xffffffff


	//   ....[55]....
        /*01e0*/ 	.word	0xffffffff


	//   ....[56]....
        /*01e4*/ 	.word	0xffffffff


	//   ....[57]....
        /*01e8*/ 	.word	0xffffffff


	//   ....[58]....
        /*01ec*/ 	.word	0xffffffff


	//   ....[59]....
        /*01f0*/ 	.word	0xffffffff


	//   ....[60]....
        /*01f4*/ 	.word	0xffffffff


	//   ....[61]....
        /*01f8*/ 	.word	0xffffffff


	//   ....[62]....
        /*01fc*/ 	.word	0xffffffff


	//   ....[63]....
        /*0200*/ 	.word	0xffffffff


	//   ....[64]....
        /*0204*/ 	.word	0xffffffff


	//   ....[65]....
        /*0208*/ 	.word	0xffffffff


	//   ....[66]....
        /*020c*/ 	.word	0xffffffff


	//   ....[67]....
        /*0210*/ 	.word	0xffffffff


	//   ....[68]....
        /*0214*/ 	.word	0xffffffff


	//   ....[69]....
        /*0218*/ 	.word	0xffffffff


	//   ....[70]....
        /*021c*/ 	.word	0xffffffff


	//   ....[71]....
        /*0220*/ 	.word	0xffffffff


	//   ....[72]....
        /*0224*/ 	.word	0xffffffff


	//   ....[73]....
        /*0228*/ 	.word	0xffffffff


	//   ....[74]....
        /*022c*/ 	.word	0xffffffff


	//   ....[75]....
        /*0230*/ 	.word	0xffffffff


	//   ....[76]....
        /*0234*/ 	.word	0xffffffff


	//   ....[77]....
        /*0238*/ 	.word	0xffffffff


	//   ....[78]....
        /*023c*/ 	.word	0xffffffff


	//   ....[79]....
        /*0240*/ 	.word	0xffffffff


	//   ....[80]....
        /*0244*/ 	.word	0xffffffff


	//   ....[81]....
        /*0248*/ 	.word	0xffffffff


	//   ....[82]....
        /*024c*/ 	.word	0xffffffff


	//   ....[83]....
        /*0250*/ 	.word	0xffffffff


	//   ....[84]....
        /*0254*/ 	.word	0xffffffff


	//   ....[85]....
        /*0258*/ 	.word	0xffffffff


	//   ....[86]....
        /*025c*/ 	.word	0xffffffff


	//   ....[87]....
        /*0260*/ 	.word	0xffffffff


	//   ....[88]....
        /*0264*/ 	.word	0xffffffff


	//   ....[89]....
        /*0268*/ 	.word	0xffffffff


	//   ....[90]....
        /*026c*/ 	.word	0xffffffff


	//   ....[91]....
        /*0270*/ 	.word	0xffffffff


	//   ....[92]....
        /*0274*/ 	.word	0xffffffff


	//   ....[93]....
        /*0278*/ 	.word	0xffffffff


	//   ....[94]....
        /*027c*/ 	.word	0xffffffff


	//   ....[95]....
        /*0280*/ 	.word	0xffffffff


	//   ....[96]....
        /*0284*/ 	.word	0xffffffff


	//   ....[97]....
        /*0288*/ 	.word	0xffffffff


	//   ....[98]....
        /*028c*/ 	.word	0x0500000f


	//   ....[99]....
        /*0290*/ 	.word	0x0500000f


	//   ....[100]....
        /*0294*/ 	.word	0x0500000f


	//   ....[101]....
        /*0298*/ 	.word	0x0500000f


	//   ....[102]....
        /*029c*/ 	.word	0x0500000f


	//   ....[103]....
        /*02a0*/ 	.word	0x0500000f


	//   ....[104]....
        /*02a4*/ 	.word	0x0500000f


	//   ....[105]....
        /*02a8*/ 	.word	0x0500000f


	//   ....[106]....
        /*02ac*/ 	.word	0x0500000f


	//   ....[107]....
        /*02b0*/ 	.word	0x0500000f


	//   ....[108]....
        /*02b4*/ 	.word	0x0500000f


	//   ....[109]....
        /*02b8*/ 	.word	0x0500000f


	//   ....[110]....
        /*02bc*/ 	.word	0x0500000f


	//   ....[111]....
        /*02c0*/ 	.word	0x0500000f


	//   ....[112]....
        /*02c4*/ 	.word	0x0500000f


	//   ....[113]....
        /*02c8*/ 	.word	0x0500000f


	//   ....[114]....
        /*02cc*/ 	.word	0x0500000f


	//   ....[115]....
        /*02d0*/ 	.word	0x0500000f


	//   ....[116]....
        /*02d4*/ 	.word	0x0500000f


	//   ....[117]....
        /*02d8*/ 	.word	0x0500000f


	//   ....[118]....
        /*02dc*/ 	.word	0x0500000f


	//   ....[119]....
        /*02e0*/ 	.word	0x0500000f


	//   ....[120]....
        /*02e4*/ 	.word	0x0500000f


	//   ....[121]....
        /*02e8*/ 	.word	0x0500000f


	//   ....[122]....
        /*02ec*/ 	.word	0x0500000f


	//   ....[123]....
        /*02f0*/ 	.word	0x0500000f


	//   ....[124]....
        /*02f4*/ 	.word	0x0500000f


	//   ....[125]....
        /*02f8*/ 	.word	0x0500000f


	//   ....[126]....
        /*02fc*/ 	.word	0x0500000f


	//   ....[127]....
        /*0300*/ 	.word	0x0500000f


	//   ....[128]....
        /*0304*/ 	.word	0x0500000f


	//   ....[129]....
        /*0308*/ 	.word	0x0500000f


	//   ....[130]....
        /*030c*/ 	.word	0x0500000f


	//   ....[131]....
        /*0310*/ 	.word	0x0500000f


	//   ....[132]....
        /*0314*/ 	.word	0x0500000f


	//   ....[133]....
        /*0318*/ 	.word	0x0500000f


	//   ....[134]....
        /*031c*/ 	.word	0x0500000f


	//   ....[135]....
        /*0320*/ 	.word	0x0500000f


	//   ....[136]....
        /*0324*/ 	.word	0x0500000f


	//   ....[137]....
        /*0328*/ 	.word	0x0500000f


	//   ....[138]....
        /*032c*/ 	.word	0x0500000f


	//   ....[139]....
        /*0330*/ 	.word	0x0500000f


	//   ....[140]....
        /*0334*/ 	.word	0x0500000f


	//   ....[141]....
        /*0338*/ 	.word	0x0500000f


	//   ....[142]....
        /*033c*/ 	.word	0x0500000f


	//   ....[143]....
        /*0340*/ 	.word	0x0500000f


	//   ....[144]....
        /*0344*/ 	.word	0x0500000f


	//   ....[145]....
        /*0348*/ 	.word	0x0500000f


	//   ....[146]....
        /*034c*/ 	.word	0x0500000f


	//   ....[147]....
        /*0350*/ 	.word	0x0500000f


	//   ....[148]....
        /*0354*/ 	.word	0x0500000f


	//   ....[149]....
        /*0358*/ 	.word	0xffffffff


	//   ....[150]....
        /*035c*/ 	.word	0xffffffff


	//   ....[151]....
        /*0360*/ 	.word	0xffffffff


	//   ....[152]....
        /*0364*/ 	.word	0xffffffff


	//   ....[153]....
        /*0368*/ 	.word	0xffffffff


	//   ....[154]....
        /*036c*/ 	.word	0xffffffff


	//   ....[155]....
        /*0370*/ 	.word	0xffffffff


	//   ....[156]....
        /*0374*/ 	.word	0xffffffff


	//----- nvinfo : EIATTR_COOP_GROUP_INSTR_OFFSETS
	.align		4
.L_348:
        /*0378*/ 	.byte	0x04, 0x28
        /*037a*/ 	.short	(.L_350 - .L_349)


	//   ....[0]....
.L_349:
        /*037c*/ 	.word	0x00000080


	//   ....[1]....
        /*0380*/ 	.word	0x00000090


	//   ....[2]....
        /*0384*/ 	.word	0x000002b0


	//   ....[3]....
        /*0388*/ 	.word	0x00000410


	//   ....[4]....
        /*038c*/ 	.word	0x00000530


	//   ....[5]....
        /*0390*/ 	.word	0x00000690


	//   ....[6]....
        /*0394*/ 	.word	0x000021c0


	//   ....[7]....
        /*0398*/ 	.word	0x00009c50


	//   ....[8]....
        /*039c*/ 	.word	0x0000bd40


	//   ....[9]....
        /*03a0*/ 	.word	0x0000d020


	//   ....[10]....
        /*03a4*/ 	.word	0x0000d5a0


	//   ....[11]....
        /*03a8*/ 	.word	0x0000e2e0


	//   ....[12]....
        /*03ac*/ 	.word	0x0000e3d0


	//   ....[13]....
        /*03b0*/ 	.word	0x0000e820


	//   ....[14]....
        /*03b4*/ 	.word	0x0000e8f0


	//   ....[15]....
        /*03b8*/ 	.word	0x00011450


	//   ....[16]....
        /*03bc*/ 	.word	0x00012db0


	//   ....[17]....
        /*03c0*/ 	.word	0x00014450


	//   ....[18]....
        /*03c4*/ 	.word	0x00014490


	//   ....[19]....
        /*03c8*/ 	.word	0x000144d0


	//   ....[20]....
        /*03cc*/ 	.word	0x000144f0


	//   ....[21]....
        /*03d0*/ 	.word	0x00018b70


	//   ....[22]....
        /*03d4*/ 	.word	0x00019f30


	//   ....[23]....
        /*03d8*/ 	.word	0x0001b250


	//   ....[24]....
        /*03dc*/ 	.word	0x0001b7c0


	//   ....[25]....
        /*03e0*/ 	.word	0x0001c3b0


	//   ....[26]....
        /*03e4*/ 	.word	0x0001c400


	//   ....[27]....
        /*03e8*/ 	.word	0x0001c440


	//   ....[28]....
        /*03ec*/ 	.word	0x0001c460


	//   ....[29]....
        /*03f0*/ 	.word	0x00020b60


	//   ....[30]....
        /*03f4*/ 	.word	0x00020cf0


	//   ....[31]....
        /*03f8*/ 	.word	0x00020d10


	//   ....[32]....
        /*03fc*/ 	.word	0x00020d50


	//   ....[33]....
        /*0400*/ 	.word	0x00020d70


	//   ....[34]....
        /*0404*/ 	.word	0x00022710


	//   ....[35]....
        /*0408*/ 	.word	0x000236e0


	//   ....[36]....
        /*040c*/ 	.word	0x00023710


	//   ....[37]....
        /*0410*/ 	.word	0x00023750


	//   ....[38]....
        /*0414*/ 	.word	0x00023760


	//   ....[39]....
        /*0418*/ 	.word	0x00023dc0


	//   ....[40]....
        /*041c*/ 	.word	0x00023dd0


	//   ....[41]....
        /*0420*/ 	.word	0x00024000


	//   ....[42]....
        /*0424*/ 	.word	0x00024020


	//   ....[43]....
        /*0428*/ 	.word	0x000249d0


	//   ....[44]....
        /*042c*/ 	.word	0x000249f0


	//   ....[45]....
        /*0430*/ 	.word	0x00024c30


	//   ....[46]....
        /*0434*/ 	.word	0x00024c50


	//   ....[47]....
        /*0438*/ 	.word	0x00024f40


	//   ....[48]....
        /*043c*/ 	.word	0x00026ac0


	//   ....[49]....
        /*0440*/ 	.word	0x00026ae0


	//   ....[50]....
        /*0444*/ 	.word	0x00026b00


	//   ....[51]....
        /*0448*/ 	.word	0x00026b50


	//   ....[52]....
        /*044c*/ 	.word	0x00026b80


	//   ....[53]....
        /*0450*/ 	.word	0x00026bd0


	//   ....[54]....
        /*0454*/ 	.word	0x00026c00


	//   ....[55]....
        /*0458*/ 	.word	0x00026c10


	//   ....[56]....
        /*045c*/ 	.word	0x000272b0


	//   ....[57]....
        /*0460*/ 	.word	0x000272e0


	//   ....[58]....
        /*0464*/ 	.word	0x00027330


	//   ....[59]....
        /*0468*/ 	.word	0x00027390


	//   ....[60]....
        /*046c*/ 	.word	0x000273b0


	//   ....[61]....
        /*0470*/ 	.word	0x00027430


	//   ....[62]....
        /*0474*/ 	.word	0x00027450


	//   ....[63]....
        /*0478*/ 	.word	0x00027470


	//   ....[64]....
        /*047c*/ 	.word	0x00027ac0


	//   ....[65]....
        /*0480*/ 	.word	0x00027af0


	//   ....[66]....
        /*0484*/ 	.word	0x00027b00


	//   ....[67]....
        /*0488*/ 	.word	0x00027ba0


	//   ....[68]....
        /*048c*/ 	.word	0x00027cb0


	//   ....[69]....
        /*0490*/ 	.word	0x00027cc0


	//   ....[70]....
        /*0494*/ 	.word	0x00027cd0


	//   ....[71]....
        /*0498*/ 	.word	0x00027de0


	//   ....[72]....
        /*049c*/ 	.word	0x00028370


	//   ....[73]....
        /*04a0*/ 	.word	0x000283a0


	//   ....[74]....
        /*04a4*/ 	.word	0x000283d0


	//   ....[75]....
        /*04a8*/ 	.word	0x00028430


	//   ....[76]....
        /*04ac*/ 	.word	0x00028580


	//   ....[77]....
        /*04b0*/ 	.word	0x000285a0


	//   ....[78]....
        /*04b4*/ 	.word	0x000285b0


	//   ....[79]....
        /*04b8*/ 	.word	0x00028700


	//   ....[80]....
        /*04bc*/ 	.word	0x00028f50


	//   ....[81]....
        /*04c0*/ 	.word	0x00028f70


	//   ....[82]....
        /*04c4*/ 	.word	0x00028f90


	//   ....[83]....
        /*04c8*/ 	.word	0x00028fc0


	//   ....[84]....
        /*04cc*/ 	.word	0x00028fd0


	//   ....[85]....
        /*04d0*/ 	.word	0x00029010


	//   ....[86]....
        /*04d4*/ 	.word	0x00029020


	//   ....[87]....
        /*04d8*/ 	.word	0x00029030


	//   ....[88]....
        /*04dc*/ 	.word	0x00029370


	//   ....[89]....
        /*04e0*/ 	.word	0x000293b0


	//   ....[90]....
        /*04e4*/ 	.word	0x000293d0


	//   ....[91]....
        /*04e8*/ 	.word	0x00029430


	//   ....[92]....
        /*04ec*/ 	.word	0x00029460


	//   ....[93]....
        /*04f0*/ 	.word	0x00029510


	//   ....[94]....
        /*04f4*/ 	.word	0x00029530


	//   ....[95]....
        /*04f8*/ 	.word	0x00029540


	//   ....[96]....
        /*04fc*/ 	.word	0x00029b70


	//   ....[97]....
        /*0500*/ 	.word	0x00029d50


	//   ....[98]....
        /*0504*/ 	.word	0x0002a2f0


	//   ....[99]....
        /*0508*/ 	.word	0x0002a3d0


	//   ....[100]....
        /*050c*/ 	.word	0x0002a470


	//   ....[101]....
        /*0510*/ 	.word	0x0002a4d0


	//   ....[102]....
        /*0514*/ 	.word	0x0002a590


	//   ....[103]....
        /*0518*/ 	.word	0x0002a600


	//   ....[104]....
        /*051c*/ 	.word	0x0002a6c0


	//   ....[105]....
        /*0520*/ 	.word	0x0002a730


	//   ....[106]....
        /*0524*/ 	.word	0x0002a7e0


	//   ....[107]....
        /*0528*/ 	.word	0x0002a880


	//   ....[108]....
        /*052c*/ 	.word	0x0002a900


	//   ....[109]....
        /*0530*/ 	.word	0x0002a960


	//   ....[110]....
        /*0534*/ 	.word	0x0002aa40


	//   ....[111]....
        /*0538*/ 	.word	0x0002aab0


	//   ....[112]....
        /*053c*/ 	.word	0x0002ab90


	//   ....[113]....
        /*0540*/ 	.word	0x0002abf0


	//   ....[114]....
        /*0544*/ 	.word	0x0002aca0


	//   ....[115]....
        /*0548*/ 	.word	0x0002ad30


	//   ....[116]....
        /*054c*/ 	.word	0x0002add0


	//   ....[117]....
        /*0550*/ 	.word	0x0002aef0


	//   ....[118]....
        /*0554*/ 	.word	0x0002afe0


	//   ....[119]....
        /*0558*/ 	.word	0x0002b190


	//   ....[120]....
        /*055c*/ 	.word	0x0002b1e0


	//   ....[121]....
        /*0560*/ 	.word	0x0002b2f0


	//   ....[122]....
        /*0564*/ 	.word	0x0002b3d0


	//   ....[123]....
        /*0568*/ 	.word	0x0002b540


	//   ....[124]....
        /*056c*/ 	.word	0x0002b640


	//   ....[125]....
        /*0570*/ 	.word	0x0002b860


	//   ....[126]....
        /*0574*/ 	.word	0x0002b8b0


	//   ....[127]....
        /*0578*/ 	.word	0x0002ba70


	//   ....[128]....
        /*057c*/ 	.word	0x0002bac0


	//   ....[129]....
        /*0580*/ 	.word	0x0002bc80


	//   ....[130]....
        /*0584*/ 	.word	0x0002bcd0


	//   ....[131]....
        /*0588*/ 	.word	0x0002bdb0


	//   ....[132]....
        /*058c*/ 	.word	0x0002be50


	//   ....[133]....
        /*0590*/ 	.word	0x0002beb0


	//   ....[134]....
        /*0594*/ 	.word	0x0002bf50


	//   ....[135]....
        /*0598*/ 	.word	0x0002bfb0


	//   ....[136]....
        /*059c*/ 	.word	0x0002c060


	//   ....[137]....
        /*05a0*/ 	.word	0x0002c0c0


	//   ....[138]....
        /*05a4*/ 	.word	0x0002c170


	//   ....[139]....
        /*05a8*/ 	.word	0x0002c250


	//   ....[140]....
        /*05ac*/ 	.word	0x0002c330


	//   ....[141]....
        /*05b0*/ 	.word	0x0002c410


	//   ....[142]....
        /*05b4*/ 	.word	0x0002c520


	//   ....[143]....
        /*05b8*/ 	.word	0x0002c630


	//   ....[144]....
        /*05bc*/ 	.word	0x0002c710


	//   ....[145]....
        /*05c0*/ 	.word	0x0002c820


	//   ....[146]....
        /*05c4*/ 	.word	0x0002c900


	//   ....[147]....
        /*05c8*/ 	.word	0x0002c990


	//   ....[148]....
        /*05cc*/ 	.word	0x0002cab0


	//   ....[149]....
        /*05d0*/ 	.word	0x0002eab0


	//   ....[150]....
        /*05d4*/ 	.word	0x00030280


	//   ....[151]....
        /*05d8*/ 	.word	0x00030890


	//   ....[152]....
        /*05dc*/ 	.word	0x000315d0


	//   ....[153]....
        /*05e0*/ 	.word	0x00031620


	//   ....[154]....
        /*05e4*/ 	.word	0x00031680


	//   ....[155]....
        /*05e8*/ 	.word	0x000316a0


	//   ....[156]....
        /*05ec*/ 	.word	0x0003e7c0


	//----- nvinfo : EIATTR_REG_RECONFIG
	.align		4
.L_350:
        /*05f0*/ 	.byte	0x01, 0x54
	.zero		2


	//----- nvinfo : EIATTR_SYSCALL_OFFSETS
	.align		4
        /*05f4*/ 	.byte	0x04, 0x46
        /*05f6*/ 	.short	(.L_352 - .L_351)


	//   ....[0]....
.L_351:
        /*05f8*/ 	.word	0x0000a200


	//   ....[1]....
        /*05fc*/ 	.word	0x00026210


	//   ....[2]....
        /*0600*/ 	.word	0x00026360


	//   ....[3]....
        /*0604*/ 	.word	0x00026450


	//   ....[4]....
        /*0608*/ 	.word	0x00026f00


	//   ....[5]....
        /*060c*/ 	.word	0x00027790


	//----- nvinfo : EIATTR_MBARRIER_INSTR_OFFSETS
	.align		4
.L_352:
        /*0610*/ 	.byte	0x04, 0x39
        /*0612*/ 	.short	(.L_354 - .L_353)


	//   ....[0]....
.L_353:
        /*0614*/ 	.word	0x00000190
        /*0618*/ 	.word	0x000000ff
        /*061c*/ 	.word	0x00038800
        /*0620*/ 	.short	0x0100
        /*0622*/ 	.byte	0x08
	.zero		1


	//   ....[1]....
        /*0624*/ 	.word	0x000001a0
        /*0628*/ 	.word	0x000000ff
        /*062c*/ 	.word	0x00038810
        /*0630*/ 	.short	0x0100
        /*0632*/ 	.byte	0x08
	.zero		1


	//   ....[2]....
        /*0634*/ 	.word	0x000001b0
        /*0638*/ 	.word	0x000000ff
        /*063c*/ 	.word	0x00038820
        /*0640*/ 	.short	0x0100
        /*0642*/ 	.byte	0x08
	.zero		1


	//   ....[3]....
        /*0644*/ 	.word	0x00000260
        /*0648*/ 	.word	0x000000ff
        /*064c*/ 	.word	0x00038830
        /*0650*/ 	.short	0x0100
        /*0652*/ 	.byte	0x06
	.zero		1


	//   ....[4]....
        /*0654*/ 	.word	0x00000270
        /*0658*/ 	.word	0x000000ff
        /*065c*/ 	.word	0x00038840
        /*0660*/ 	.short	0x0100
        /*0662*/ 	.byte	0x06
	.zero		1


	//   ....[5]....
        /*0664*/ 	.word	0x00000280
        /*0668*/ 	.word	0x000000ff
        /*066c*/ 	.word	0x00038838
        /*0670*/ 	.short	0x0100
        /*0672*/ 	.byte	0x06
	.zero		1


	//   ....[6]....
        /*0674*/ 	.word	0x00000290
        /*0678*/ 	.word	0x000000ff
        /*067c*/ 	.word	0x00038848
        /*0680*/ 	.short	0x0100
        /*0682*/ 	.byte	0x06
	.zero		1


	//   ....[7]....
        /*0684*/ 	.word	0x000003c0
        /*0688*/ 	.word	0x000000ff
        /*068c*/ 	.word	0x00038850
        /*0690*/ 	.short	0x0100
        /*0692*/ 	.byte	0x08
	.zero		1


	//   ....[8]....
        /*0694*/ 	.word	0x000003d0
        /*0698*/ 	.word	0x000000ff
        /*069c*/ 	.word	0x00038860
        /*06a0*/ 	.short	0x0100
        /*06a2*/ 	.byte	0x08
	.zero		1


	//   ....[9]....
        /*06a4*/ 	.word	0x000003e0
        /*06a8*/ 	.word	0x000000ff
        /*06ac*/ 	.word	0x00038858
        /*06b0*/ 	.short	0x0100
        /*06b2*/ 	.byte	0x08
	.zero		1


	//   ....[10]....
        /*06b4*/ 	.word	0x000003f0
        /*06b8*/ 	.word	0x000000ff
        /*06bc*/ 	.word	0x00038868
        /*06c0*/ 	.short	0x0100
        /*06c2*/ 	.byte	0x08
	.zero		1


	//   ....[11]....
        /*06c4*/ 	.word	0x000004e0
        /*06c8*/ 	.word	0x000000ff
        /*06cc*/ 	.word	0x00038870
        /*06d0*/ 	.short	0x0100
        /*06d2*/ 	.byte	0x06
	.zero		1


	//   ....[12]....
        /*06d4*/ 	.word	0x000004f0
        /*06d8*/ 	.word	0x000000ff
        /*06dc*/ 	.word	0x00038880
        /*06e0*/ 	.short	0x0100
        /*06e2*/ 	.byte	0x06
	.zero		1


	//   ....[13]....
        /*06e4*/ 	.word	0x00000500
        /*06e8*/ 	.word	0x000000ff
        /*06ec*/ 	.word	0x00038878
        /*06f0*/ 	.short	0x0100
        /*06f2*/ 	.byte	0x06
	.zero		1


	//   ....[14]....
        /*06f4*/ 	.word	0x00000510
        /*06f8*/ 	.word	0x000000ff
        /*06fc*/ 	.word	0x00038888
        /*0700*/ 	.short	0x0100
        /*0702*/ 	.byte	0x06
	.zero		1


	//   ....[15]....
        /*0704*/ 	.word	0x00000640
        /*0708*/ 	.word	0x000000ff
        /*070c*/ 	.word	0x00038890
        /*0710*/ 	.short	0x0100
        /*0712*/ 	.byte	0x08
	.zero		1


	//   ....[16]....
        /*0714*/ 	.word	0x00000650
        /*0718*/ 	.word	0x000000ff
        /*071c*/ 	.word	0x000388a0
        /*0720*/ 	.short	0x0100
        /*0722*/ 	.byte	0x08
	.zero		1


	//   ....[17]....
        /*0724*/ 	.word	0x00000660
        /*0728*/ 	.word	0x000000ff
        /*072c*/ 	.word	0x00038898
        /*0730*/ 	.short	0x0100
        /*0732*/ 	.byte	0x08
	.zero		1


	//   ....[18]....
        /*0734*/ 	.word	0x00000670
        /*0738*/ 	.word	0x000000ff
        /*073c*/ 	.word	0x000388a8
        /*0740*/ 	.short	0x0100
        /*0742*/ 	.byte	0x08
	.zero		1


	//   ....[19]....
        /*0744*/ 	.word	0x000007d0
        /*0748*/ 	.word	0x000000ff
        /*074c*/ 	.word	0x000388b0
        /*0750*/ 	.short	0x0100
        /*0752*/ 	.byte	0x08
	.zero		1


	//   ....[20]....
        /*0754*/ 	.word	0x000007e0
        /*0758*/ 	.word	0x000000ff
        /*075c*/ 	.word	0x000388c0
        /*0760*/ 	.short	0x0100
        /*0762*/ 	.byte	0x08
	.zero		1


	//   ....[21]....
        /*0764*/ 	.word	0x000007f0
        /*0768*/ 	.word	0x000000ff
        /*076c*/ 	.word	0x000388b8
        /*0770*/ 	.short	0x0100
        /*0772*/ 	.byte	0x08
	.zero		1


	//   ....[22]....
        /*0774*/ 	.word	0x00000800
        /*0778*/ 	.word	0x000000ff
        /*077c*/ 	.word	0x000388c8
        /*0780*/ 	.short	0x0100
        /*0782*/ 	.byte	0x08
	.zero		1


	//   ....[23]....
        /*0784*/ 	.word	0x00004570
        /*0788*/ 	.word	0x00000004
        /*078c*/ 	.word	0x00000000
        /*0790*/ 	.short	0x0101
        /*0792*/ 	.byte	0x3f
	.zero		1


	//   ....[24]....
        /*0794*/ 	.word	0x00008300
        /*0798*/ 	.word	0x00000006
        /*079c*/ 	.word	0x00000000
        /*07a0*/ 	.short	0x0101
        /*07a2*/ 	.byte	0x3f
	.zero		1


	//   ....[25]....
        /*07a4*/ 	.word	0x0000a720
        /*07a8*/ 	.word	0x000000ff
        /*07ac*/ 	.word	0x00038800
        /*07b0*/ 	.short	0x010a
        /*07b2*/ 	.byte	0x2c
	.zero		1


	//   ....[26]....
        /*07b4*/ 	.word	0x0000aba0
        /*07b8*/ 	.word	0x00000014
        /*07bc*/ 	.word	0x00000000
        /*07c0*/ 	.short	0x010a
        /*07c2*/ 	.byte	0x3f
	.zero		1


	//   ....[27]....
        /*07c4*/ 	.word	0x0000ac00
        /*07c8*/ 	.word	0x00000014
        /*07cc*/ 	.word	0x00000000
        /*07d0*/ 	.short	0x010a
        /*07d2*/ 	.byte	0x3f
	.zero		1


	//   ....[28]....
        /*07d4*/ 	.word	0x0000afb0
        /*07d8*/ 	.word	0x000000ff
        /*07dc*/ 	.word	0x00038810
        /*07e0*/ 	.short	0x010a
        /*07e2*/ 	.byte	0x2c
	.zero		1


	//   ....[29]....
        /*07e4*/ 	.word	0x0000b0b0
        /*07e8*/ 	.word	0x0000000c
        /*07ec*/ 	.word	0x00000000
        /*07f0*/ 	.short	0x010a
        /*07f2*/ 	.byte	0x3f
	.zero		1


	//   ....[30]....
        /*07f4*/ 	.word	0x0000b110
        /*07f8*/ 	.word	0x0000000c
        /*07fc*/ 	.word	0x00000000
        /*0800*/ 	.short	0x010a
        /*0802*/ 	.byte	0x3f
	.zero		1


	//   ....[31]....
        /*0804*/ 	.word	0x0000cd00
        /*0808*/ 	.word	0x00000003
        /*080c*/ 	.word	0x00000000
        /*0810*/ 	.short	0x0101
        /*0812*/ 	.byte	0x3f
	.zero		1


	//   ....[32]....
        /*0814*/ 	.word	0x00011560
        /*0818*/ 	.word	0x00000000
        /*081c*/ 	.word	0x00000000
        /*0820*/ 	.short	0x0101
        /*0822*/ 	.byte	0x3f
	.zero		1


	//   ....[33]....
        /*0824*/ 	.word	0x00011cd0
        /*0828*/ 	.word	0x00000006
        /*082c*/ 	.word	0x00000000
        /*0830*/ 	.short	0x010a
        /*0832*/ 	.byte	0x3f
	.zero		1


	//   ....[34]....
        /*0834*/ 	.word	0x00011d70
        /*0838*/ 	.word	0x00000008
        /*083c*/ 	.word	0x00000000
        /*0840*/ 	.short	0x010a
        /*0842*/ 	.byte	0x3f
	.zero		1


	//   ....[35]....
        /*0844*/ 	.word	0x00012190
        /*0848*/ 	.word	0x0000000e
        /*084c*/ 	.word	0x00000000
        /*0850*/ 	.short	0x010a
        /*0852*/ 	.byte	0x3f
	.zero		1


	//   ....[36]....
        /*0854*/ 	.word	0x000121f0
        /*0858*/ 	.word	0x0000000e
        /*085c*/ 	.word	0x00000000
        /*0860*/ 	.short	0x010a
        /*0862*/ 	.byte	0x3f
	.zero		1


	//   ....[37]....
        /*0864*/ 	.word	0x00013de0
        /*0868*/ 	.word	0x00000003
        /*086c*/ 	.word	0x00000000
        /*0870*/ 	.short	0x0101
        /*0872*/ 	.byte	0x3f
	.zero		1


	//   ....[38]....
        /*0874*/ 	.word	0x00018c80
        /*0878*/ 	.word	0x00000003
        /*087c*/ 	.word	0x00000000
        /*0880*/ 	.short	0x0101
        /*0882*/ 	.byte	0x3f
	.zero		1


	//   ....[39]....
        /*0884*/ 	.word	0x00018e50
        /*0888*/ 	.word	0x00000006
        /*088c*/ 	.word	0x00000000
        /*0890*/ 	.short	0x010a
        /*0892*/ 	.byte	0x3f
	.zero		1


	//   ....[40]....
        /*0894*/ 	.word	0x00018ef0
        /*0898*/ 	.word	0x00000008
        /*089c*/ 	.word	0x00000000
        /*08a0*/ 	.short	0x010a
        /*08a2*/ 	.byte	0x3f
	.zero		1


	//   ....[41]....
        /*08a4*/ 	.word	0x00019310
        /*08a8*/ 	.word	0x0000000e
        /*08ac*/ 	.word	0x00000000
        /*08b0*/ 	.short	0x010a
        /*08b2*/ 	.byte	0x3f
	.zero		1


	//   ....[42]....
        /*08b4*/ 	.word	0x00019370
        /*08b8*/ 	.word	0x0000000e
        /*08bc*/ 	.word	0x00000000
        /*08c0*/ 	.short	0x010a
        /*08c2*/ 	.byte	0x3f
	.zero		1


	//   ....[43]....
        /*08c4*/ 	.word	0x0001af60
        /*08c8*/ 	.word	0x00000003
        /*08cc*/ 	.word	0x00000000
        /*08d0*/ 	.short	0x0101
        /*08d2*/ 	.byte	0x3f
	.zero		1


	//   ....[44]....
        /*08d4*/ 	.word	0x00020c70
        /*08d8*/ 	.word	0x00000003
        /*08dc*/ 	.word	0x00000000
        /*08e0*/ 	.short	0x0101
        /*08e2*/ 	.byte	0x3f
	.zero		1


	//   ....[45]....
        /*08e4*/ 	.word	0x00023da0
        /*08e8*/ 	.word	0x000000ff
        /*08ec*/ 	.word	0x00000000
        /*08f0*/ 	.short	0x0101
        /*08f2*/ 	.byte	0x05
	.zero		1


	//   ....[46]....
        /*08f4*/ 	.word	0x00026870
        /*08f8*/ 	.word	0x0000001b
        /*08fc*/ 	.word	0x00038840
        /*0900*/ 	.short	0x010a
        /*0902*/ 	.byte	0x3f
	.zero		1


	//   ....[47]....
        /*0904*/ 	.word	0x00026ce0
        /*0908*/ 	.word	0x0000001b
        /*090c*/ 	.word	0x00038830
        /*0910*/ 	.short	0x0107
        /*0912*/ 	.byte	0x3f
	.zero		1


	//   ....[48]....
        /*0914*/ 	.word	0x00026d90
        /*0918*/ 	.word	0x0000001b
        /*091c*/ 	.word	0x00038830
        /*0920*/ 	.short	0x0101
        /*0922*/ 	.byte	0x3f
	.zero		1


	//   ....[49]....
        /*0924*/ 	.word	0x00027560
        /*0928*/ 	.word	0x00000011
        /*092c*/ 	.word	0x00038800
        /*0930*/ 	.short	0x0107
        /*0932*/ 	.byte	0x3f
	.zero		1


	//   ....[50]....
        /*0934*/ 	.word	0x00027600
        /*0938*/ 	.word	0x00000011
        /*093c*/ 	.word	0x00038800
        /*0940*/ 	.short	0x0101
        /*0942*/ 	.byte	0x3f
	.zero		1


	//   ....[51]....
        /*0944*/ 	.word	0x00027fc0
        /*0948*/ 	.word	0x00000011
        /*094c*/ 	.word	0x00038810
        /*0950*/ 	.short	0x0107
        /*0952*/ 	.byte	0x3f
	.zero		1


	//   ....[52]....
        /*0954*/ 	.word	0x000280b0
        /*0958*/ 	.word	0x00000011
        /*095c*/ 	.word	0x00038810
        /*0960*/ 	.short	0x0101
        /*0962*/ 	.byte	0x3f
	.zero		1


	//   ....[53]....
        /*0964*/ 	.word	0x000280d0
        /*0968*/ 	.word	0x00000011
        /*096c*/ 	.word	0x00038820
        /*0970*/ 	.short	0x010a
        /*0972*/ 	.byte	0x3f
	.zero		1


	//   ....[54]....
        /*0974*/ 	.word	0x00028150
        /*0978*/ 	.word	0x0000001b
        /*097c*/ 	.word	0x00038860
        /*0980*/ 	.short	0x010a
        /*0982*/ 	.byte	0x3f
	.zero		1


	//   ....[55]....
        /*0984*/ 	.word	0x000289c0
        /*0988*/ 	.word	0x0000001b
        /*098c*/ 	.word	0x00038850
        /*0990*/ 	.short	0x0107
        /*0992*/ 	.byte	0x3f
	.zero		1


	//   ....[56]....
        /*0994*/ 	.word	0x00028a80
        /*0998*/ 	.word	0x0000001b
        /*099c*/ 	.word	0x00038850
        /*09a0*/ 	.short	0x0101
        /*09a2*/ 	.byte	0x3f
	.zero		1


	//   ....[57]....
        /*09a4*/ 	.word	0x00028db0
        /*09a8*/ 	.word	0x00000008
        /*09ac*/ 	.word	0x00038840
        /*09b0*/ 	.short	0x010a
        /*09b2*/ 	.byte	0x3f
	.zero		1


	//   ....[58]....
        /*09b4*/ 	.word	0x000290e0
        /*09b8*/ 	.word	0x00000008
        /*09bc*/ 	.word	0x00038830
        /*09c0*/ 	.short	0x0107
        /*09c2*/ 	.byte	0x3f
	.zero		1


	//   ....[59]....
        /*09c4*/ 	.word	0x00029190
        /*09c8*/ 	.word	0x00000008
        /*09cc*/ 	.word	0x00038830
        /*09d0*/ 	.short	0x0101
        /*09d2*/ 	.byte	0x3f
	.zero		1


	//   ....[60]....
        /*09d4*/ 	.word	0x000291c0
        /*09d8*/ 	.word	0x00000008
        /*09dc*/ 	.word	0x00038860
        /*09e0*/ 	.short	0x010a
        /*09e2*/ 	.byte	0x3f
	.zero		1


	//   ....[61]....
        /*09e4*/ 	.word	0x00029840
        /*09e8*/ 	.word	0x00000008
        /*09ec*/ 	.word	0x00038850
        /*09f0*/ 	.short	0x0107
        /*09f2*/ 	.byte	0x3f
	.zero		1


	//   ....[62]....
        /*09f4*/ 	.word	0x000298f0
        /*09f8*/ 	.word	0x00000008
        /*09fc*/ 	.word	0x00038850
        /*0a00*/ 	.short	0x0101
        /*0a02*/ 	.byte	0x3f
	.zero		1


	//   ....[63]....
        /*0a04*/ 	.word	0x00029cd0
        /*0a08*/ 	.word	0x00000005
        /*0a0c*/ 	.word	0x00038820
        /*0a10*/ 	.short	0x010a
        /*0a12*/ 	.byte	0x3f
	.zero		1


	//   ....[64]....
        /*0a14*/ 	.word	0x00029e50
        /*0a18*/ 	.word	0x00000003
        /*0a1c*/ 	.word	0x00038840
        /*0a20*/ 	.short	0x010a
        /*0a22*/ 	.byte	0x3f
	.zero		1


	//   ....[65]....
        /*0a24*/ 	.word	0x00029ef0
        /*0a28*/ 	.word	0x00000005
        /*0a2c*/ 	.word	0x00038840
        /*0a30*/ 	.short	0x010a
        /*0a32*/ 	.byte	0x3f
	.zero		1


	//   ....[66]....
        /*0a34*/ 	.word	0x00029f30
        /*0a38*/ 	.word	0x00000003
        /*0a3c*/ 	.word	0x00038860
        /*0a40*/ 	.short	0x010a
        /*0a42*/ 	.byte	0x3f
	.zero		1


	//   ....[67]....
        /*0a44*/ 	.word	0x00029f70
        /*0a48*/ 	.word	0x00000005
        /*0a4c*/ 	.word	0x00038860
        /*0a50*/ 	.short	0x010a
        /*0a52*/ 	.byte	0x3f
	.zero		1


	//   ....[68]....
        /*0a54*/ 	.word	0x00029fe0
        /*0a58*/ 	.word	0x00000003
        /*0a5c*/ 	.word	0x00038800
        /*0a60*/ 	.short	0x010a
        /*0a62*/ 	.byte	0x3f
	.zero		1


	//   ....[69]....
        /*0a64*/ 	.word	0x0002a030
        /*0a68*/ 	.word	0x00000014
        /*0a6c*/ 	.word	0x00000000
        /*0a70*/ 	.short	0x010a
        /*0a72*/ 	.byte	0x3f
	.zero		1


	//   ....[70]....
        /*0a74*/ 	.word	0x0002a090
        /*0a78*/ 	.word	0x00000004
        /*0a7c*/ 	.word	0x00038810
        /*0a80*/ 	.short	0x010a
        /*0a82*/ 	.byte	0x3f
	.zero		1


	//   ....[71]....
        /*0a84*/ 	.word	0x0002a0e0
        /*0a88*/ 	.word	0x0000000c
        /*0a8c*/ 	.word	0x00000000
        /*0a90*/ 	.short	0x010a
        /*0a92*/ 	.byte	0x3f
	.zero		1


	//   ....[72]....
        /*0a94*/ 	.word	0x0002a130
        /*0a98*/ 	.word	0x00000008
        /*0a9c*/ 	.word	0x00000000
        /*0aa0*/ 	.short	0x010a
        /*0aa2*/ 	.byte	0x3f
	.zero		1


	//   ....[73]....
        /*0aa4*/ 	.word	0x0002a180
        /*0aa8*/ 	.word	0x0000000e
        /*0aac*/ 	.word	0x00000000
        /*0ab0*/ 	.short	0x010a
        /*0ab2*/ 	.byte	0x3f
	.zero		1


	//   ....[74]....
        /*0ab4*/ 	.word	0x0002a1d0
        /*0ab8*/ 	.word	0x00000008
        /*0abc*/ 	.word	0x00000000
        /*0ac0*/ 	.short	0x010a
        /*0ac2*/ 	.byte	0x3f
	.zero		1


	//   ....[75]....
        /*0ac4*/ 	.word	0x0002a220
        /*0ac8*/ 	.word	0x0000000e
        /*0acc*/ 	.word	0x00000000
        /*0ad0*/ 	.short	0x010a
        /*0ad2*/ 	.byte	0x3f
	.zero		1


	//   ....[76]....
        /*0ad4*/ 	.word	0x0002a320
        /*0ad8*/ 	.word	0x0000001b
        /*0adc*/ 	.word	0x00038840
        /*0ae0*/ 	.short	0x010a
        /*0ae2*/ 	.byte	0x3f
	.zero		1


	//   ....[77]....
        /*0ae4*/ 	.word	0x0002b440
        /*0ae8*/ 	.word	0x00000011
        /*0aec*/ 	.word	0x00038820
        /*0af0*/ 	.short	0x010a
        /*0af2*/ 	.byte	0x3f
	.zero		1


	//   ....[78]....
        /*0af4*/ 	.word	0x0002b490
        /*0af8*/ 	.word	0x0000001b
        /*0afc*/ 	.word	0x00038860
        /*0b00*/ 	.short	0x010a
        /*0b02*/ 	.byte	0x3f
	.zero		1


	//   ....[79]....
        /*0b04*/ 	.word	0x0002bd00
        /*0b08*/ 	.word	0x00000008
        /*0b0c*/ 	.word	0x00038840
        /*0b10*/ 	.short	0x010a
        /*0b12*/ 	.byte	0x3f
	.zero		1


	//   ....[80]....
        /*0b14*/ 	.word	0x0002c1a0
        /*0b18*/ 	.word	0x00000008
        /*0b1c*/ 	.word	0x00038860
        /*0b20*/ 	.short	0x010a
        /*0b22*/ 	.byte	0x3f
	.zero		1


	//   ....[81]....
        /*0b24*/ 	.word	0x0002c9d0
        /*0b28*/ 	.word	0x00000005
        /*0b2c*/ 	.word	0x00038820
        /*0b30*/ 	.short	0x010a
        /*0b32*/ 	.byte	0x3f
	.zero		1


	//   ....[82]....
        /*0b34*/ 	.word	0x0002cb70
        /*0b38*/ 	.word	0x00000003
        /*0b3c*/ 	.word	0x00038840
        /*0b40*/ 	.short	0x010a
        /*0b42*/ 	.byte	0x3f
	.zero		1


	//   ....[83]....
        /*0b44*/ 	.word	0x0002cbc0
        /*0b48*/ 	.word	0x00000005
        /*0b4c*/ 	.word	0x00038840
        /*0b50*/ 	.short	0x010a
        /*0b52*/ 	.byte	0x3f
	.zero		1


	//   ....[84]....
        /*0b54*/ 	.word	0x0002cc10
        /*0b58*/ 	.word	0x00000003
        /*0b5c*/ 	.word	0x00038860
        /*0b60*/ 	.short	0x010a
        /*0b62*/ 	.byte	0x3f
	.zero		1


	//   ....[85]....
        /*0b64*/ 	.word	0x0002cfd0
        /*0b68*/ 	.word	0x0000001a
        /*0b6c*/ 	.word	0x00000000
        /*0b70*/ 	.short	0x010a
        /*0b72*/ 	.byte	0x3f
	.zero		1


	//   ....[86]....
        /*0b74*/ 	.word	0x0002d110
        /*0b78*/ 	.word	0x0000000b
        /*0b7c*/ 	.word	0x00000000
        /*0b80*/ 	.short	0x010a
        /*0b82*/ 	.byte	0x3f
	.zero		1


	//   ....[87]....
        /*0b84*/ 	.word	0x0002d770
        /*0b88*/ 	.word	0x0000003a
        /*0b8c*/ 	.word	0x00000000
        /*0b90*/ 	.short	0x010a
        /*0b92*/ 	.byte	0x3f
	.zero		1


	//   ....[88]....
        /*0b94*/ 	.word	0x0002d8b0
        /*0b98*/ 	.word	0x00000038
        /*0b9c*/ 	.word	0x00000000
        /*0ba0*/ 	.short	0x010a
        /*0ba2*/ 	.byte	0x3f
	.zero		1


	//   ....[89]....
        /*0ba4*/ 	.word	0x0002fdd0
        /*0ba8*/ 	.word	0x0000000b
        /*0bac*/ 	.word	0x00000000
        /*0bb0*/ 	.short	0x0101
        /*0bb2*/ 	.byte	0x3f
	.zero		1


	//   ....[90]....
        /*0bb4*/ 	.word	0x0003e970
        /*0bb8*/ 	.word	0x00000007
        /*0bbc*/ 	.word	0x00000000
        /*0bc0*/ 	.short	0x0101
        /*0bc2*/ 	.byte	0x3f
	.zero		1


	//   ....[91]....
        /*0bc4*/ 	.word	0x0003e990
        /*0bc8*/ 	.word	0x0000000b
        /*0bcc*/ 	.word	0x00000000
        /*0bd0*/ 	.short	0x010a
        /*0bd2*/ 	.byte	0x3f
	.zero		1


	//   ....[92]....
        /*0bd4*/ 	.word	0x0003e9e0
        /*0bd8*/ 	.word	0x00000038
        /*0bdc*/ 	.word	0x00000000
        /*0be0*/ 	.short	0x010a
        /*0be2*/ 	.byte	0x3f
	.zero		1


	//----- nvinfo : EIATTR_NUM_MBARRIERS
	.align		4
.L_354:
        /*0be4*/ 	.byte	0x03, 0x38
        /*0be6*/ 	.short	0x0017


	//----- nvinfo : EIATTR_EXIT_INSTR_OFFSETS
	.align		4
        /*0be8*/ 	.byte	0x04, 0x1c
        /*0bea*/ 	.short	(.L_356 - .L_355)


	//   ....[0]....
.L_355:
        /*0bec*/ 	.word	0x00000a40


	//   ....[1]....
        /*0bf0*/ 	.word	0x00024eb0


	//   ....[2]....
        /*0bf4*/ 	.word	0x00029fc0


	//----- nvinfo : EIATTR_MAX_THREADS
	.align		4
.L_356:
        /*0bf8*/ 	.byte	0x04, 0x05
        /*0bfa*/ 	.short	(.L_358 - .L_357)
.L_357:
        /*0bfc*/ 	.word	0x00000180
        /*0c00*/ 	.word	0x00000001
        /*0c04*/ 	.word	0x00000001


	//----- nvinfo : EIATTR_CRS_STACK_SIZE
	.align		4
.L_358:
        /*0c08*/ 	.byte	0x04, 0x1e
        /*0c0a*/ 	.short	(.L_360 - .L_359)
.L_359:
        /*0c0c*/ 	.word	0x00000000


	//----- nvinfo : EIATTR_CBANK_PARAM_SIZE
	.align		4
.L_360:
        /*0c10*/ 	.byte	0x03, 0x19
        /*0c12*/ 	.short	0x0bf0


	//----- nvinfo : EIATTR_PARAM_CBANK
	.align		4
        /*0c14*/ 	.byte	0x04, 0x0a
        /*0c16*/ 	.short	(.L_362 - .L_361)
	.align		4
.L_361:
        /*0c18*/ 	.word	index@(.nv.constant0._ZN7cutlass13device_kernelIN5flash11enable_sm90INS1_16FlashAttnFwdSm90INS1_25CollectiveMainloopFwdSm90ILi2EN4cute5tupleIJNS5_1CILi1EEES8_S8_EEENS6_IJNS7_ILi64EEESA_SA_EEELi512ENS_6half_tEfNS_4arch4Sm90ELb0ELb1ELb1ELb0ELb1ELb0ELb1ELb0ELb0ELb1ELb0ELb0EEENS1_21CollectiveEpilogueFwdINS6_IJSA_NS7_ILi512EEESA_EEES9_SC_SE_Li256ELb0ELb1ELb0ELb0EEENS1_30DynamicPersistentTileSchedulerILi256ELi128ELb0ELb1ELb1EEEEEEEEEvNT_6ParamsE)
        /*0c1c*/ 	.short	0x0210
        /*0c1e*/ 	.short	0x0bf0


	//----- nvinfo : EIATTR_SW_WAR
	.align		4
.L_362:
        /*0c20*/ 	.byte	0x04, 0x36
        /*0c22*/ 	.short	(.L_364 - .L_363)
.L_363:
        /*0c24*/ 	.word	0x00000008
.L_364:


//--------------------- .nv.info._ZN7cutlass13device_kernelIN5flash11enable_sm90INS1_16FlashAttnFwdSm90INS1_25CollectiveMainloopFwdSm90ILi2EN4cute5tupleIJNS5_1CILi1EEES8_S8_EEENS6_IJNS7_ILi64EEESA_SA_EEELi512ENS_6half_tEfNS_4arch4Sm90ELb0ELb1ELb1ELb1ELb1ELb0ELb0ELb0ELb0ELb1ELb0ELb0EEENS1_21CollectiveEpilogueFwdINS6_IJSA_NS7_ILi512EEESA_EEES9_SC_SE_Li256ELb1ELb1ELb0ELb0EEENS1_36VarlenDynamicPersistentTileSchedulerILi64ELi64ELi256ELi128ELb0ELb1ELb1ELb1ELb0ELb1EEEEEEEEEvNT_6ParamsE --------------------------
	.section	.nv.info._ZN7cutlass13device_kernelIN5flash11enable_sm90INS1_16FlashAttnFwdSm90INS1_25CollectiveMainloopFwdSm90ILi2EN4cute5tupleIJNS5_1CILi1EEES8_S8_EEENS6_IJNS7_ILi64EEESA_SA_EEELi512ENS_6half_tEfNS_4arch4Sm90ELb0ELb1ELb1ELb1ELb1ELb0ELb0ELb0ELb0ELb1ELb0ELb0EEENS1_21CollectiveEpilogueFwdINS6_IJSA_NS7_ILi512EEESA_EEES9_SC_SE_Li256ELb1ELb1ELb0ELb0EEENS1_36VarlenDynamicPersistentTileSchedulerILi64ELi64ELi256ELi128ELb0ELb1ELb1ELb1ELb0ELb1EEEEEEEEEvNT_6ParamsE,"",@"SHT_CUDA_INFO"
	.sectionflags	@""
	.align	4


	//----- nvinfo : EIATTR_CUDA_API_VERSION
	.align		4
        /*0000*/ 	.byte	0x04, 0x37
        /*0002*/ 	.short	(.L_366 - .L_365)
.L_365:
        /*0004*/ 	.word	0x00000082


	//----- nvinfo : EIATTR_KPARAM_INFO
	.align		4
.L_366:
        /*0008*/ 	.byte	0x04, 0x17
        /*000a*/ 	.short	(.L_368 - .L_367)
.L_367:
        /*000c*/ 	.word	0x00000000
        /*0010*/ 	.short	0x0000
        /*0012*/ 	.short	0x0070
        /*0014*/ 	.byte	0x00, 0xf0, 0x01, 0x2a


	//----- nvinfo : EIATTR_SPARSE_MMA_MASK
	.align		4
.L_368:
        /*0018*/ 	.byte	0x03, 0x50
        /*001a*/ 	.short	0x0000


	//----- nvinfo : EIATTR_MAXREG_COUNT
	.align		4
        /*001c*/ 	.byte	0x03, 0x1b
        /*001e*/ 	.short	0x00a8


	//----- nvinfo : EIATTR_NUM_BARRIERS
	.align		4
        /*0020*/ 	.byte	0x02, 0x4c
        /*0022*/ 	.byte	0x10
	.zero		1


	//----- nvinfo : EIATTR_EXTERNS
	.align		4
        /*0024*/ 	.byte	0x04, 0x0f
        /*0026*/ 	.short	(.L_370 - .L_369)


	//   ....[0]....
	.align		4
.L_369:
        /*0028*/ 	.word	index@(__assertfail)


	//----- nvinfo : EIATTR_ANNOTATIONS
	.align		4
.L_370:
        /*002c*/ 	.byte	0x04, 0x55
        /*002e*/ 	.short	(.L_372 - .L_371)


	//   ....[0]....
.L_371:
        /* <DEDUP_REMOVED lines=10> */


	//----- nvinfo : EIATTR_MERCURY_ISA_VERSION
	.align		4
.L_372:
        /*00b8*/ 	.byte	0x03, 0x5f
        /*00ba*/ 	.short	0x0101


	//----- nvinfo : EIATTR_UNUSED_LOAD_BYTE_OFFSET
	.align		4
        /*00bc*/ 	.byte	0x04, 0x44
        /*00be*/ 	.short	(.L_374 - .L_373)


	//   ....[0]....
.L_373:
        /*00c0*/ 	.word	0x00000940
        /*00c4*/ 	.word	0x0000fff0


	//   ....[1]....
        /*00c8*/ 	.word	0x0000df70
        /*00cc*/ 	.word	0x0000fff0


	//----- nvinfo : EIATTR_INT_WARP_WIDE_INSTR_OFFSETS
	.align		4
.L_374:
        /*00d0*/ 	.byte	0x04, 0x31
        /*00d2*/ 	.short	(.L_376 - .L_375)


	//   ....[0]....
.L_375:
        /*00d4*/ 	.word	0x000000c0


	//   ....[1]....
        /*00d8*/ 	.word	0x000000d0


	//   ....[2]....
        /*00dc*/ 	.word	0x00000170


	//   ....[3]....
        /*00e0*/ 	.word	0x000124c0


	//   ....[4]....
        /*00e4*/ 	.word	0x00012550


	//   ....[5]....
        /*00e8*/ 	.word	0x00015a10


	//   ....[6]....
        /*00ec*/ 	.word	0x00015aa0


	//----- nvinfo : EIATTR_COOP_GROUP_MASK_REGIDS
	.align		4
.L_376:
        /*00f0*/ 	.byte	0x04, 0x29
        /*00f2*/ 	.short	(.L_378 - .L_377)


	//   ....[0]....
.L_377:
        /*00f4*/ 	.word	0xffffffff


	//   ....[1]....
        /*00f8*/ 	.word	0xffffffff


	//   ....[2]....
        /*00fc*/ 	.word	0xffffffff


	//   ....[3]....
        /*0100*/ 	.word	0xffffffff


	//   ....[4]....
        /*0104*/ 	.word	0xffffffff


	//   ....[5]....
        /*0108*/ 	.word	0xffffffff


	//   ....[6]....
        /*010c*/ 	.word	0xffffffff


	//   ....[7]....
        /*0110*/ 	.word	0xffffffff


	//   ....[8]....
        /*0114*/ 	.word	0xffffffff


	//   ....[9]....
        /*0118*/ 	.word	0xffffffff


	//   ....[10]....
        /*011c*/ 	.word	0xffffffff


	//   ....[11]....
        /*0120*/ 	.word	0xffffffff


	//   ....[12]....
        /*0124*/ 	.word	0xffffffff


	//   ....[13]....
        /*0128*/ 	.word	0xffffffff


	//   ....[14]....
        /*012c*/ 	.word	0xffffffff


	//   ....[15]....
        /*0130*/ 	.word	0xffffffff


	//   ....[16]....
        /*0134*/ 	.word	0xffffffff


	//   ....[17]....
        /*0138*/ 	.word	0xffffffff


	//   ....[18]....
        /*013c*/ 	.word	0xffffffff


	//   ....[19]....
        /*0140*/ 	.word	0xffffffff


	//   ....[20]....
        /*0144*/ 	.word	0xffffffff


	//   ....[21]....
        /*0148*/ 	.word	0xffffffff


	//   ....[22]....
        /*014c*/ 	.word	0xffffffff


	//   ....[23]....
        /*0150*/ 	.word	0xffffffff


	//   ....[24]....
        /*0154*/ 	.word	0xffffffff


	//   ....[25]....
        /*0158*/ 	.word	0xffffffff


	//   ....[26]....
        /*015c*/ 	.word	0xffffffff


	//   ....[27]....
        /*0160*/ 	.word	0xffffffff


	//   ....[28]....
        /*0164*/ 	.word	0xffffffff


	//   ....[29]....
        /*0168*/ 	.word	0xffffffff


	//   ....[30]....
        /*016c*/ 	.word	0xffffffff


	//   ....[31]....
        /*0170*/ 	.word	0xffffffff


	//   ....[32]....
        /*0174*/ 	.word	0xffffffff


	//   ....[33]....
        /*0178*/ 	.word	0xffffffff


	//   ....[34]....
        /*017c*/ 	.word	0xffffffff


	//   ....[35]....
        /*0180*/ 	.word	0xffffffff


	//   ....[36]....
        /*0184*/ 	.word	0xffffffff


	//   ....[37]....
        /*0188*/ 	.word	0xffffffff


	//   ....[38]....
        /*018c*/ 	.word	0xffffffff


	//   ....[39]....
        /*0190*/ 	.word	0xffffffff


	//   ....[40]....
        /*0194*/ 	.word	0xffffffff


	//   ....[41]....
        /*0198*/ 	.word	0xffffffff


	//   ....[42]....
        /*019c*/ 	.word	0xffffffff


	//   ....[43]....
        /*01a0*/ 	.word	0xffffffff


	//   ....[44]....
        /*01a4*/ 	.word	0xffffffff


	//   ....[45]....
        /*01a8*/ 	.word	0xffffffff


	//   ....[46]....
        /*01ac*/ 	.word	0xffffffff


	//   ....[47]....
        /*01b0*/ 	.word	0xffffffff


	//   ....[48]....
        /*01b4*/ 	.word	0xffffffff


	//   ....[49]....
        /*01b8*/ 	.word	0xffffffff


	//   ....[50]....
        /*01bc*/ 	.word	0xffffffff


	//   ....[51]....
        /*01c0*/ 	.word	0xffffffff


	//   ....[52]....
        /*01c4*/ 	.word	0xffffffff


	//   ....[53]....
        /*01c8*/ 	.word	0xffffffff


	//   ....[54]....
        /*01cc*/ 	.word	0xffffffff


	//   ....[55]....
        /*01d0*/ 	.word	0xffffffff


	//   ....[56]....
        /*01d4*/ 	.word	0xffffffff


	//   ....[57]....
        /*01d8*/ 	.word	0xffffffff


	//   ....[58]....
        /*01dc*/ 	.word	0xffffffff


	//   ....[59]....
        /*01e0*/ 	.word	0xffffffff


	//   ....[60]....
        /*01e4*/ 	.word	0xffffffff


	//   ....[61]....
        /*01e8*/ 	.word	0xffffffff


	//   ....[62]....
        /*01ec*/ 	.word	0xffffffff


	//   ....[63]....
        /*01f0*/ 	.word	0xffffffff


	//   ....[64]....
        /*01f4*/ 	.word	0xffffffff


	//   ....[65]....
        /*01f8*/ 	.word	0xffffffff


	//   ....[66]....
        /*01fc*/ 	.word	0xffffffff


	//   ....[67]....
        /*0200*/ 	.word	0xffffffff


	//   ....[68]....
        /*0204*/ 	.word	0xffffffff


	//   ....[69]....
        /*0208*/ 	.word	0xffffffff


	//   ....[70]....
        /*020c*/ 	.word	0xffffffff


	//   ....[71]....
        /*0210*/ 	.word	0xffffffff


	//   ....[72]....
        /*0214*/ 	.word	0xffffffff


	//   ....[73]....
        /*0218*/ 	.word	0xffffffff


	//   ....[74]....
        /*021c*/ 	.word	0xffffffff


	//   ....[75]....
        /*0220*/ 	.word	0xffffffff


	//   ....[76]....
        /*0224*/ 	.word	0xffffffff


	//   ....[77]....
        /*0228*/ 	.word	0xffffffff


	//   ....[78]....
        /*022c*/ 	.word	0xffffffff


	//   ....[79]....
        /*0230*/ 	.word	0xffffffff


	//   ....[80]....
        /*0234*/ 	.word	0xffffffff


	//   ....[81]....
        /*0238*/ 	.word	0xffffffff


	//   ....[82]....
        /*023c*/ 	.word	0xffffffff


	//   ....[83]....
        /*0240*/ 	.word	0xffffffff


	//   ....[84]....
        /*0244*/ 	.word	0xffffffff


	//   ....[85]....
        /*0248*/ 	.word	0xffffffff


	//   ....[86]....
        /*024c*/ 	.word	0xffffffff


	//   ....[87]....
        /*0250*/ 	.word	0xffffffff


	//   ....[88]....
        /*0254*/ 	.word	0xffffffff


	//   ....[89]....
        /*0258*/ 	.word	0xffffffff


	//   ....[90]....
        /*025c*/ 	.word	0xffffffff


	//   ....[91]....
        /*0260*/ 	.word	0xffffffff


	//   ....[92]....
        /*0264*/ 	.word	0xffffffff


	//   ....[93]....
        /*0268*/ 	.word	0xffffffff


	//   ....[94]....
        /*026c*/ 	.word	0xffffffff


	//   ....[95]....
        /*0270*/ 	.word	0xffffffff


	//   ....[96]....
        /*0274*/ 	.word	0xffffffff


	//   ....[97]....
        /*0278*/ 	.word	0xffffffff


	//   ....[98]....
        /*027c*/ 	.word	0xffffffff


	//   ....[99]....
        /*0280*/ 	.word	0xffffffff


	//   ....[100]....
        /*0284*/ 	.word	0xffffffff


	//   ....[101]....
        /*0288*/ 	.word	0xffffffff


	//   ....[102]....
        /*028c*/ 	.word	0xffffffff


	//   ....[103]....
        /*0290*/ 	.word	0xffffffff


	//   ....[104]....
        /*0294*/ 	.word	0xffffffff


	//   ....[105]....
        /*0298*/ 	.word	0xffffffff


	//   ....[106]....
        /*029c*/ 	.word	0xffffffff


	//   ....[107]....
        /*02a0*/ 	.word	0xffffffff


	//   ....[108]....
        /*02a4*/ 	.word	0xffffffff


	//   ....[109]....
        /*02a8*/ 	.word	0xffffffff


	//   ....[110]....
        /*02ac*/ 	.word	0xffffffff


	//   ....[111]....
        /*02b0*/ 	.word	0xffffffff


	//   ....[112]....
        /*02b4*/ 	.word	0xffffffff


	//   ....[113]....
        /*02b8*/ 	.word	0xffffffff


	//   ....[114]....
        /*02bc*/ 	.word	0xffffffff


	//   ....[115]....
        /*02c0*/ 	.word	0xffffffff


	//   ....[116]....
        /*02c4*/ 	.word	0xffffffff


	//   ....[117]....
        /*02c8*/ 	.word	0xffffffff


	//   ....[118]....
        /*02cc*/ 	.word	0xffffffff


	//   ....[119]....
        /*02d0*/ 	.word	0xffffffff


	//   ....[120]....
        /*02d4*/ 	.word	0xffffffff


	//   ....[121]....
        /*02d8*/ 	.word	0xffffffff


	//   ....[122]....
        /*02dc*/ 	.word	0xffffffff


	//   ....[123]....
        /*02e0*/ 	.word	0xffffffff


	//   ....[124]....
        /*02e4*/ 	.word	0xffffffff


	//   ....[125]....
        /*02e8*/ 	.word	0x0500000f


	//   ....[126]....
        /*02ec*/ 	.word	0x0500000f


	//   ....[127]....
        /*02f0*/ 	.word	0x0500000f


	//   ....[128]....
        /*02f4*/ 	.word	0x0500000f


	//   ....[129]....
        /*02f8*/ 	.word	0x0500000f


	//   ....[130]....
        /*02fc*/ 	.word	0x0500000f


	//   ....[131]....
        /*0300*/ 	.word	0x0500000f


	//   ....[132]....
        /*0304*/ 	.word	0x0500000f


	//   ....[133]....
        /*0308*/ 	.word	0x0500000f


	//   ....[134]....
        /*030c*/ 	.word	0x0500000f


	//   ....[135]....
        /*0310*/ 	.word	0x0500000f


	//   ....[136]....
        /*0314*/ 	.word	0x0500000f


	//   ....[137]....
        /*0318*/ 	.word	0x0500000f


	//   ....[138]....
        /*031c*/ 	.word	0x0500000f


	//   ....[139]....
        /*0320*/ 	.word	0x0500000f


	//   ....[140]....
        /*0324*/ 	.word	0x0500000f


	//   ....[141]....
        /*0328*/ 	.word	0x0500000f


	//   ....[142]....
        /*032c*/ 	.word	0x0500000f


	//   ....[143]....
        /*0330*/ 	.word	0x0500000f


	//   ....[144]....
        /*0334*/ 	.word	0x0500000f


	//   ....[145]....
        /*0338*/ 	.word	0x0500000f


	//   ....[146]....
        /*033c*/ 	.word	0x0500000f


	//   ....[147]....
        /*0340*/ 	.word	0x0500000f


	//   ....[148]....
        /*0344*/ 	.word	0x0500000f


	//   ....[149]....
        /*0348*/ 	.word	0x0500000f


	//   ....[150]....
        /*034c*/ 	.word	0x0500000f


	//   ....[151]....
        /*0350*/ 	.word	0x0500000f


	//   ....[152]....
        /*0354*/ 	.word	0x0500000f


	//   ....[153]....
        /*0358*/ 	.word	0x0500000f


	//   ....[154]....
        /*035c*/ 	.word	0x0500000f


	//   ....[155]....
        /*0360*/ 	.word	0x0500000f


	//   ....[156]....
        /*0364*/ 	.word	0x0500000f


	//   ....[157]....
        /*0368*/ 	.word	0x0500000f


	//   ....[158]....
        /*036c*/ 	.word	0x0500000f


	//   ....[159]....
        /*0370*/ 	.word	0x0500000f


	//   ....[160]....
        /*0374*/ 	.word	0x0500000f


	//   ....[161]....
        /*0378*/ 	.word	0x0500000f


	//   ....[162]....
        /*037c*/ 	.word	0x0500000f


	//   ....[163]....
        /*0380*/ 	.word	0x0500000f


	//   ....[164]....
        /*0384*/ 	.word	0x0500000f


	//   ....[165]....
        /*0388*/ 	.word	0x0500000f


	//   ....[166]....
        /*038c*/ 	.word	0x0500000f


	//   ....[167]....
        /*0390*/ 	.word	0x0500000f


	//   ....[168]....
        /*0394*/ 	.word	0x0500000f


	//   ....[169]....
        /*0398*/ 	.word	0x0500000f


	//   ....[170]....
        /*039c*/ 	.word	0x0500000f


	//   ....[171]....
        /*03a0*/ 	.word	0x0500000f


	//   ....[172]....
        /*03a4*/ 	.word	0x0500000f


	//   ....[173]....
        /*03a8*/ 	.word	0x0500000f


	//   ....[174]....
        /*03ac*/ 	.word	0x0500000f


	//   ....[175]....
        /*03b0*/ 	.word	0x0500000f


	//   ....[176]....
        /*03b4*/ 	.word	0x0500000f


	//   ....[177]....
        /*03b8*/ 	.word	0x0500000f


	//   ....[178]....
        /*03bc*/ 	.word	0x0500000f


	//   ....[179]....
        /*03c0*/ 	.word	0x0500000f


	//   ....[180]....
        /*03c4*/ 	.word	0x0500000f


	//   ....[181]....
        /*03c8*/ 	.word	0x0500000f


	//   ....[182]....
        /*03cc*/ 	.word	0x0500000f


	//   ....[183]....
        /*03d0*/ 	.word	0x0500000f


	//----- nvinfo : EIATTR_COOP_GROUP_INSTR_OFFSETS
	.align		4
.L_378:
        /*03d4*/ 	.byte	0x04, 0x28
        /*03d6*/ 	.short	(.L_380 - .L_379)


	//   ....[0]....
.L_379:
        /*03d8*/ 	.word	0x00000070


	//   ....[1]....
        /*03dc*/ 	.word	0x000000b0


	//   ....[2]....
        /*03e0*/ 	.word	0x00000290


	//   ....[3]....
        /*03e4*/ 	.word	0x000003f0


	//   ....[4]....
        /*03e8*/ 	.word	0x00000510


	//   ....[5]....
        /*03ec*/ 	.word	0x00000670


	//   ....[6]....
        /*03f0*/ 	.word	0x00001cc0


	//   ....[7]....
        /*03f4*/ 	.word	0x00003df0


	//   ....[8]....
        /*03f8*/ 	.word	0x00004560


	//   ....[9]....
        /*03fc*/ 	.word	0x00004fa0


	//   ....[10]....
        /*0400*/ 	.word	0x000055a0


	//   ....[11]....
        /*0404*/ 	.word	0x00005650


	//   ....[12]....
        /*0408*/ 	.word	0x000058c0


	//   ....[13]....
        /*040c*/ 	.word	0x00005930


	//   ....[14]....
        /*0410*/ 	.word	0x000061d0


	//   ....[15]....
        /*0414*/ 	.word	0x00006970


	//   ....[16]....
        /*0418*/ 	.word	0x00006ea0


	//   ....[17]....
        /*041c*/ 	.word	0x000075a0


	//   ....[18]....
        /*0420*/ 	.word	0x000076a0


	//   ....[19]....
        /*0424*/ 	.word	0x00007a50


	//   ....[20]....
        /*0428*/ 	.word	0x00007b70


	//   ....[21]....
        /*042c*/ 	.word	0x00008c00


	//   ....[22]....
        /*0430*/ 	.word	0x00009660


	//   ....[23]....
        /*0434*/ 	.word	0x00009710


	//   ....[24]....
        /*0438*/ 	.word	0x000099a0


	//   ....[25]....
        /*043c*/ 	.word	0x00009b60


	//   ....[26]....
        /*0440*/ 	.word	0x0000ab80


	//   ....[27]....
        /*0444*/ 	.word	0x0000b110


	//   ....[28]....
        /*0448*/ 	.word	0x0000b640


	//   ....[29]....
        /*044c*/ 	.word	0x0000bd30


	//   ....[30]....
        /*0450*/ 	.word	0x0000be30


	//   ....[31]....
        /*0454*/ 	.word	0x0000c1f0


	//   ....[32]....
        /*0458*/ 	.word	0x0000c310


	//   ....[33]....
        /*045c*/ 	.word	0x0000d3a0


	//   ....[34]....
        /*0460*/ 	.word	0x0000d470


	//   ....[35]....
        /*0464*/ 	.word	0x0000d4b0


	//   ....[36]....
        /*0468*/ 	.word	0x0000d550


	//   ....[37]....
        /*046c*/ 	.word	0x0000d580


	//   ....[38]....
        /*0470*/ 	.word	0x0000ee90


	//   ....[39]....
        /*0474*/ 	.word	0x0000f4d0


	//   ....[40]....
        /*0478*/ 	.word	0x0000f500


	//   ....[41]....
        /*047c*/ 	.word	0x0000f520


	//   ....[42]....
        /*0480*/ 	.word	0x0000f540


	//   ....[43]....
        /*0484*/ 	.word	0x0000fbc0


	//   ....[44]....
        /*0488*/ 	.word	0x0000fbe0


	//   ....[45]....
        /*048c*/ 	.word	0x0000fe10


	//   ....[46]....
        /*0490*/ 	.word	0x0000fe30


	//   ....[47]....
        /*0494*/ 	.word	0x000109d0


	//   ....[48]....
        /*0498*/ 	.word	0x00010a00


	//   ....[49]....
        /*049c*/ 	.word	0x00010c40


	//   ....[50]....
        /*04a0*/ 	.word	0x00010c60


	//   ....[51]....
        /*04a4*/ 	.word	0x00010f20


	//   ....[52]....
        /*04a8*/ 	.word	0x000110d0


	//   ....[53]....
        /*04ac*/ 	.word	0x00011100


	//   ....[54]....
        /*04b0*/ 	.word	0x00011130


	//   ....[55]....
        /*04b4*/ 	.word	0x00011160


	//   ....[56]....
        /*04b8*/ 	.word	0x00011190


	//   ....[57]....
        /*04bc*/ 	.word	0x000111c0


	//   ....[58]....
        /*04c0*/ 	.word	0x00011310


	//   ....[59]....
        /*04c4*/ 	.word	0x00011340


	//   ....[60]....
        /*04c8*/ 	.word	0x00011370


	//   ....[61]....
        /*04cc*/ 	.word	0x000113a0


	//   ....[62]....
        /*04d0*/ 	.word	0x000113d0


	//   ....[63]....
        /*04d4*/ 	.word	0x00011400


	//   ....[64]....
        /*04d8*/ 	.word	0x00011490


	//   ....[65]....
        /*04dc*/ 	.word	0x000114f0


	//   ....[66]....
        /*04e0*/ 	.word	0x00011580


	//   ....[67]....
        /*04e4*/ 	.word	0x000132e0


	//   ....[68]....
        /*04e8*/ 	.word	0x00013300


	//   ....[69]....
        /*04ec*/ 	.word	0x00013390


	//   ....[70]....
        /*04f0*/ 	.word	0x000133b0


	//   ....[71]....
        /*04f4*/ 	.word	0x00013430


	//   ....[72]....
        /*04f8*/ 	.word	0x00013450


	//   ....[73]....
        /*04fc*/ 	.word	0x00013460


	//   ....[74]....
        /*0500*/ 	.word	0x00013470


	//   ....[75]....
        /*0504*/ 	.word	0x00013bb0


	//   ....[76]....
        /*0508*/ 	.word	0x00013be0


	//   ....[77]....
        /*050c*/ 	.word	0x00013c80


	//   ....[78]....
        /*0510*/ 	.word	0x00013ca0


	//   ....[79]....
        /*0514*/ 	.word	0x00013d20


	//   ....[80]....
        /*0518*/ 	.word	0x00013d40


	//   ....[81]....
        /*051c*/ 	.word	0x00013d50


	//   ....[82]....
        /*0520*/ 	.word	0x00013d60


	//   ....[83]....
        /*0524*/ 	.word	0x000141d0


	//   ....[84]....
        /*0528*/ 	.word	0x00014200


	//   ....[85]....
        /*052c*/ 	.word	0x000143f0


	//   ....[86]....
        /*0530*/ 	.word	0x00014430


	//   ....[87]....
        /*0534*/ 	.word	0x00014440


	//   ....[88]....
        /*0538*/ 	.word	0x00014450


	//   ....[89]....
        /*053c*/ 	.word	0x000145a0


	//   ....[90]....
        /*0540*/ 	.word	0x000146f0


	//   ....[91]....
        /*0544*/ 	.word	0x00014f20


	//   ....[92]....
        /*0548*/ 	.word	0x00014f40


	//   ....[93]....
        /*054c*/ 	.word	0x00014f90


	//   ....[94]....
        /*0550*/ 	.word	0x00014fa0


	//   ....[95]....
        /*0554*/ 	.word	0x00014fe0


	//   ....[96]....
        /*0558*/ 	.word	0x00014ff0


	//   ....[97]....
        /*055c*/ 	.word	0x00015000


	//   ....[98]....
        /*0560*/ 	.word	0x00015040


	//   ....[99]....
        /*0564*/ 	.word	0x00015360


	//   ....[100]....
        /*0568*/ 	.word	0x000153a0


	//   ....[101]....
        /*056c*/ 	.word	0x000153c0


	//   ....[102]....
        /*0570*/ 	.word	0x000153e0


	//   ....[103]....
        /*0574*/ 	.word	0x00015410


	//   ....[104]....
        /*0578*/ 	.word	0x00015430


	//   ....[105]....
        /*057c*/ 	.word	0x00015530


	//   ....[106]....
        /*0580*/ 	.word	0x00015680


	//   ....[107]....
        /*0584*/ 	.word	0x00015c80


	//   ....[108]....
        /*0588*/ 	.word	0x00015cd0


	//   ....[109]....
        /*058c*/ 	.word	0x00015d00


	//   ....[110]....
        /*0590*/ 	.word	0x00015d30


	//   ....[111]....
        /*0594*/ 	.word	0x00015d40


	//   ....[112]....
        /*0598*/ 	.word	0x00015d70


	//   ....[113]....
        /*059c*/ 	.word	0x00015da0


	//   ....[114]....
        /*05a0*/ 	.word	0x00015dd0


	//   ....[115]....
        /*05a4*/ 	.word	0x00015f50


	//   ....[116]....
        /*05a8*/ 	.word	0x00015f80


	//   ....[117]....
        /*05ac*/ 	.word	0x00015fb0


	//   ....[118]....
        /*05b0*/ 	.word	0x00015fe0


	//   ....[119]....
        /*05b4*/ 	.word	0x00016010


	//   ....[120]....
        /*05b8*/ 	.word	0x00016040


	//   ....[121]....
        /*05bc*/ 	.word	0x00016100


	//   ....[122]....
        /*05c0*/ 	.word	0x00016120


	//   ....[123]....
        /*05c4*/ 	.word	0x00016190


	//   ....[124]....
        /*05c8*/ 	.word	0x00016830


	//   ....[125]....
        /*05cc*/ 	.word	0x00016f40


	//   ....[126]....
        /*05d0*/ 	.word	0x00017030


	//   ....[127]....
        /*05d4*/ 	.word	0x000170d0


	//   ....[128]....
        /*05d8*/ 	.word	0x00017130


	//   ....[129]....
        /*05dc*/ 	.word	0x00017220


	//   ....[130]....
        /*05e0*/ 	.word	0x00017290


	//   ....[131]....
        /*05e4*/ 	.word	0x00017380


	//   ....[132]....
        /*05e8*/ 	.word	0x000173f0


	//   ....[133]....
        /*05ec*/ 	.word	0x00017490


	//   ....[134]....
        /*05f0*/ 	.word	0x00017580


	//   ....[135]....
        /*05f4*/ 	.word	0x000175f0


	//   ....[136]....
        /*05f8*/ 	.word	0x00017650


	//   ....[137]....
        /*05fc*/ 	.word	0x00017740


	//   ....[138]....
        /*0600*/ 	.word	0x000177a0


	//   ....[139]....
        /*0604*/ 	.word	0x000178a0


	//   ....[140]....
        /*0608*/ 	.word	0x00017900


	//   ....[141]....
        /*060c*/ 	.word	0x000179e0


	//   ....[142]....
        /*0610*/ 	.word	0x00017b20


	//   ....[143]....
        /*0614*/ 	.word	0x00017c20


	//   ....[144]....
        /*0618*/ 	.word	0x00017e90


	//   ....[145]....
        /*061c*/ 	.word	0x00017ee0


	//   ....[146]....
        /*0620*/ 	.word	0x000180b0


	//   ....[147]....
        /*0624*/ 	.word	0x00018100


	//   ....[148]....
        /*0628*/ 	.word	0x000182d0


	//   ....[149]....
        /*062c*/ 	.word	0x00018320


	//   ....[150]....
        /*0630*/ 	.word	0x00018410


	//   ....[151]....
        /*0634*/ 	.word	0x000184b0


	//   ....[152]....
        /*0638*/ 	.word	0x00018510


	//   ....[153]....
        /*063c*/ 	.word	0x000185c0


	//   ....[154]....
        /*0640*/ 	.word	0x00018620


	//   ....[155]....
        /*0644*/ 	.word	0x000186d0


	//   ....[156]....
        /*0648*/ 	.word	0x00018730


	//   ....[157]....
        /*064c*/ 	.word	0x000187e0


	//   ....[158]....
        /*0650*/ 	.word	0x000188d0


	//   ....[159]....
        /*0654*/ 	.word	0x000189a0


	//   ....[160]....
        /*0658*/ 	.word	0x00018ac0


	//   ....[161]....
        /*065c*/ 	.word	0x00018bc0


	//   ....[162]....
        /*0660*/ 	.word	0x00018cf0


	//   ....[163]....
        /*0664*/ 	.word	0x00018dd0


	//   ....[164]....
        /*0668*/ 	.word	0x00018ed0


	//   ....[165]....
        /*066c*/ 	.word	0x00018fb0


	//   ....[166]....
        /*0670*/ 	.word	0x00019040


	//   ....[167]....
        /*0674*/ 	.word	0x000190e0


	//   ....[168]....
        /*0678*/ 	.word	0x00019200


	//   ....[169]....
        /*067c*/ 	.word	0x00019270


	//   ....[170]....
        /*0680*/ 	.word	0x000192e0


	//   ....[171]....
        /*0684*/ 	.word	0x00019350


	//   ....[172]....
        /*0688*/ 	.word	0x000193c0


	//   ....[173]....
        /*068c*/ 	.word	0x00019440


	//   ....[174]....
        /*0690*/ 	.word	0x000194d0


	//   ....[175]....
        /*0694*/ 	.word	0x00019560


	//   ....[176]....
        /*0698*/ 	.word	0x000195d0


	//   ....[177]....
        /*069c*/ 	.word	0x00019640


	//   ....[178]....
        /*06a0*/ 	.word	0x000196b0


	//   ....[179]....
        /*06a4*/ 	.word	0x00019730


	//   ....[180]....
        /*06a8*/ 	.word	0x000197a0


	//   ....[181]....
        /*06ac*/ 	.word	0x00019840


	//   ....[182]....
        /*06b0*/ 	.word	0x000198d0


	//   ....[183]....
        /*06b4*/ 	.word	0x000199f0


	//----- nvinfo : EIATTR_REG_RECONFIG
	.align		4
.L_380:
        /*06b8*/ 	.byte	0x01, 0x54
	.zero		2


	//----- nvinfo : EIATTR_SYSCALL_OFFSETS
	.align		4
        /*06bc*/ 	.byte	0x04, 0x46
        /*06be*/ 	.short	(.L_382 - .L_381)


	//   ....[0]....
.L_381:
        /*06c0*/ 	.word	0x00003fc0


	//   ....[1]....
        /*06c4*/ 	.word	0x000126b0


	//   ....[2]....
        /*06c8*/ 	.word	0x00012800


	//   ....[3]....
        /*06cc*/ 	.word	0x000128f0


	//   ....[4]....
        /*06d0*/ 	.word	0x00013790


	//----- nvinfo : EIATTR_MBARRIER_INSTR_OFFSETS
	.align		4
.L_382:
        /*06d4*/ 	.byte	0x04, 0x39
        /*06d6*/ 	.short	(.L_384 - .L_383)


	//   ....[0]....
.L_383:
        /*06d8*/ 	.word	0x00000180
        /*06dc*/ 	.word	0x000000ff
        /*06e0*/ 	.word	0x00028c00
        /*06e4*/ 	.short	0x0100
        /*06e6*/ 	.byte	0x08
	.zero		1


	//   ....[1]....
        /*06e8*/ 	.word	0x00000190
        /*06ec*/ 	.word	0x000000ff
        /*06f0*/ 	.word	0x00028c20
        /*06f4*/ 	.short	0x0100
        /*06f6*/ 	.byte	0x08
	.zero		1


	//   ....[2]....
        /*06f8*/ 	.word	0x00000240
        /*06fc*/ 	.word	0x000000ff
        /*0700*/ 	.word	0x00028c30
        /*0704*/ 	.short	0x0100
        /*0706*/ 	.byte	0x06
	.zero		1


	//   ....[3]....
        /*0708*/ 	.word	0x00000250
        /*070c*/ 	.word	0x000000ff
        /*0710*/ 	.word	0x00028c40
        /*0714*/ 	.short	0x0100
        /*0716*/ 	.byte	0x06
	.zero		1


	//   ....[4]....
        /*0718*/ 	.word	0x00000260
        /*071c*/ 	.word	0x000000ff
        /*0720*/ 	.word	0x00028c38
        /*0724*/ 	.short	0x0100
        /*0726*/ 	.byte	0x06
	.zero		1


	//   ....[5]....
        /*0728*/ 	.word	0x00000270
        /*072c*/ 	.word	0x000000ff
        /*0730*/ 	.word	0x00028c48
        /*0734*/ 	.short	0x0100
        /*0736*/ 	.byte	0x06
	.zero		1


	//   ....[6]....
        /*0738*/ 	.word	0x000003a0
        /*073c*/ 	.word	0x000000ff
        /*0740*/ 	.word	0x00028c50
        /*0744*/ 	.short	0x0100
        /*0746*/ 	.byte	0x08
	.zero		1


	//   ....[7]....
        /*0748*/ 	.word	0x000003b0
        /*074c*/ 	.word	0x000000ff
        /*0750*/ 	.word	0x00028c60
        /*0754*/ 	.short	0x0100
        /*0756*/ 	.byte	0x08
	.zero		1


	//   ....[8]....
        /*0758*/ 	.word	0x000003c0
        /*075c*/ 	.word	0x000000ff
        /*0760*/ 	.word	0x00028c58
        /*0764*/ 	.short	0x0100
        /*0766*/ 	.byte	0x08
	.zero		1


	//   ....[9]....
        /*0768*/ 	.word	0x000003d0
        /*076c*/ 	.word	0x000000ff
        /*0770*/ 	.word	0x00028c68
        /*0774*/ 	.short	0x0100
        /*0776*/ 	.byte	0x08
	.zero		1


	//   ....[10]....
        /*0778*/ 	.word	0x000004c0
        /*077c*/ 	.word	0x000000ff
        /*0780*/ 	.word	0x00028c70
        /*0784*/ 	.short	0x0100
        /*0786*/ 	.byte	0x06
	.zero		1


	//   ....[11]....
        /*0788*/ 	.word	0x000004d0
        /*078c*/ 	.word	0x000000ff
        /*0790*/ 	.word	0x00028c80
        /*0794*/ 	.short	0x0100
        /*0796*/ 	.byte	0x06
	.zero		1


	//   ....[12]....
        /*0798*/ 	.word	0x000004e0
        /*079c*/ 	.word	0x000000ff
        /*07a0*/ 	.word	0x00028c78
        /*07a4*/ 	.short	0x0100
        /*07a6*/ 	.byte	0x06
	.zero		1


	//   ....[13]....
        /*07a8*/ 	.word	0x000004f0
        /*07ac*/ 	.word	0x000000ff
        /*07b0*/ 	.word	0x00028c88
        /*07b4*/ 	.short	0x0100
        /*07b6*/ 	.byte	0x06
	.zero		1


	//   ....[14]....
        /*07b8*/ 	.word	0x00000620
        /*07bc*/ 	.word	0x000000ff
        /*07c0*/ 	.word	0x00028c90
        /*07c4*/ 	.short	0x0100
        /*07c6*/ 	.byte	0x08
	.zero		1


	//   ....[15]....
        /*07c8*/ 	.word	0x00000630
        /*07cc*/ 	.word	0x000000ff
        /*07d0*/ 	.word	0x00028ca0
        /*07d4*/ 	.short	0x0100
        /*07d6*/ 	.byte	0x08
	.zero		1


	//   ....[16]....
        /*07d8*/ 	.word	0x00000640
        /*07dc*/ 	.word	0x000000ff
        /*07e0*/ 	.word	0x00028c98
        /*07e4*/ 	.short	0x0100
        /*07e6*/ 	.byte	0x08
	.zero		1


	//   ....[17]....
        /*07e8*/ 	.word	0x00000650
        /*07ec*/ 	.word	0x000000ff
        /*07f0*/ 	.word	0x00028ca8
        /*07f4*/ 	.short	0x0100
        /*07f6*/ 	.byte	0x08
	.zero		1


	//   ....[18]....
        /*07f8*/ 	.word	0x00000790
        /*07fc*/ 	.word	0x000000ff
        /*0800*/ 	.word	0x00028cb0
        /*0804*/ 	.short	0x0100
        /*0806*/ 	.byte	0x08
	.zero		1


	//   ....[19]....
        /*0808*/ 	.word	0x000007a0
        /*080c*/ 	.word	0x000000ff
        /*0810*/ 	.word	0x00028cc0
        /*0814*/ 	.short	0x0100
        /*0816*/ 	.byte	0x08
	.zero		1


	//   ....[20]....
        /*0818*/ 	.word	0x000007b0
        /*081c*/ 	.word	0x000000ff
        /*0820*/ 	.word	0x00028cb8
        /*0824*/ 	.short	0x0100
        /*0826*/ 	.byte	0x08
	.zero		1


	//   ....[21]....
        /*0828*/ 	.word	0x000007c0
        /*082c*/ 	.word	0x000000ff
        /*0830*/ 	.word	0x00028cc8
        /*0834*/ 	.short	0x0100
        /*0836*/ 	.byte	0x08
	.zero		1


	//   ....[22]....
        /*0838*/ 	.word	0x00001dd0
        /*083c*/ 	.word	0x000000ff
        /*0840*/ 	.word	0x00028c50
        /*0844*/ 	.short	0x010a
        /*0846*/ 	.byte	0x15
	.zero		1


	//   ....[23]....
        /*0848*/ 	.word	0x00002090
        /*084c*/ 	.word	0x000000ff
        /*0850*/ 	.word	0x00000000
        /*0854*/ 	.short	0x0101
        /*0856*/ 	.byte	0x06
	.zero		1


	//   ....[24]....
        /*0858*/ 	.word	0x000029d0
        /*085c*/ 	.word	0x000000ff
        /*0860*/ 	.word	0x00028c50
        /*0864*/ 	.short	0x010a
        /*0866*/ 	.byte	0x15
	.zero		1


	//   ....[25]....
        /*0868*/ 	.word	0x00002a10
        /*086c*/ 	.word	0x000000ff
        /*0870*/ 	.word	0x00028c50
        /*0874*/ 	.short	0x010a
        /*0876*/ 	.byte	0x15
	.zero		1


	//   ....[26]....
        /*0878*/ 	.word	0x00002bf0
        /*087c*/ 	.word	0x000000ff
        /*0880*/ 	.word	0x00000000
        /*0884*/ 	.short	0x0101
        /*0886*/ 	.byte	0x06
	.zero		1


	//   ....[27]....
        /*0888*/ 	.word	0x00004040
        /*088c*/ 	.word	0x000000ff
        /*0890*/ 	.word	0x00028c00
        /*0894*/ 	.short	0x010a
        /*0896*/ 	.byte	0x29
	.zero		1


	//   ....[28]....
        /*0898*/ 	.word	0x000040c0
        /*089c*/ 	.word	0x00000007
        /*08a0*/ 	.word	0x00028c30
        /*08a4*/ 	.short	0x010a
        /*08a6*/ 	.byte	0x3f
	.zero		1


	//   ....[29]....
        /*08a8*/ 	.word	0x00004100
        /*08ac*/ 	.word	0x00000007
        /*08b0*/ 	.word	0x00028c30
        /*08b4*/ 	.short	0x010a
        /*08b6*/ 	.byte	0x3f
	.zero		1


	//   ....[30]....
        /*08b8*/ 	.word	0x000046b0
        /*08bc*/ 	.word	0x000000ff
        /*08c0*/ 	.word	0x00000000
        /*08c4*/ 	.short	0x0101
        /*08c6*/ 	.byte	0x06
	.zero		1


	//   ....[31]....
        /*08c8*/ 	.word	0x00005f90
        /*08cc*/ 	.word	0x00000007
        /*08d0*/ 	.word	0x00028c50
        /*08d4*/ 	.short	0x010a
        /*08d6*/ 	.byte	0x3f
	.zero		1


	//   ....[32]....
        /*08d8*/ 	.word	0x00005fd0
        /*08dc*/ 	.word	0x00000007
        /*08e0*/ 	.word	0x00028c50
        /*08e4*/ 	.short	0x010a
        /*08e6*/ 	.byte	0x3f
	.zero		1


	//   ....[33]....
        /*08e8*/ 	.word	0x000062b0
        /*08ec*/ 	.word	0x000000ff
        /*08f0*/ 	.word	0x00000000
        /*08f4*/ 	.short	0x0101
        /*08f6*/ 	.byte	0x0b
	.zero		1


	//   ....[34]....
        /*08f8*/ 	.word	0x000065d0
        /*08fc*/ 	.word	0x000000ff
        /*0900*/ 	.word	0x00028c30
        /*0904*/ 	.short	0x010a
        /*0906*/ 	.byte	0x16
	.zero		1


	//   ....[35]....
        /*0908*/ 	.word	0x00006610
        /*090c*/ 	.word	0x000000ff
        /*0910*/ 	.word	0x00028c30
        /*0914*/ 	.short	0x010a
        /*0916*/ 	.byte	0x16
	.zero		1


	//   ....[36]....
        /*0918*/ 	.word	0x00006ab0
        /*091c*/ 	.word	0x000000ff
        /*0920*/ 	.word	0x00000000
        /*0924*/ 	.short	0x0101
        /*0926*/ 	.byte	0x06
	.zero		1


	//   ....[37]....
        /*0928*/ 	.word	0x000089c0
        /*092c*/ 	.word	0x000000ff
        /*0930*/ 	.word	0x00028c50
        /*0934*/ 	.short	0x010a
        /*0936*/ 	.byte	0x16
	.zero		1


	//   ....[38]....
        /*0938*/ 	.word	0x00008a00
        /*093c*/ 	.word	0x000000ff
        /*0940*/ 	.word	0x00028c50
        /*0944*/ 	.short	0x010a
        /*0946*/ 	.byte	0x16
	.zero		1


	//   ....[39]....
        /*0948*/ 	.word	0x00008cb0
        /*094c*/ 	.word	0x000000ff
        /*0950*/ 	.word	0x00000000
        /*0954*/ 	.short	0x0101
        /*0956*/ 	.byte	0x16
	.zero		1


	//   ....[40]....
        /*0958*/ 	.word	0x00009050
        /*095c*/ 	.word	0x000000ff
        /*0960*/ 	.word	0x00028c30
        /*0964*/ 	.short	0x010a
        /*0966*/ 	.byte	0x16
	.zero		1


	//   ....[41]....
        /*0968*/ 	.word	0x00009090
        /*096c*/ 	.word	0x000000ff
        /*0970*/ 	.word	0x00028c30
        /*0974*/ 	.short	0x010a
        /*0976*/ 	.byte	0x16
	.zero		1


	//   ....[42]....
        /*0978*/ 	.word	0x000094b0
        /*097c*/ 	.word	0x000000ff
        /*0980*/ 	.word	0x00000000
        /*0984*/ 	.short	0x0101
        /*0986*/ 	.byte	0x06
	.zero		1


	//   ....[43]....
        /*0988*/ 	.word	0x0000a940
        /*098c*/ 	.word	0x000000ff
        /*0990*/ 	.word	0x00028c50
        /*0994*/ 	.short	0x010a
        /*0996*/ 	.byte	0x16
	.zero		1


	//   ....[44]....
        /*0998*/ 	.word	0x0000a980
        /*099c*/ 	.word	0x000000ff
        /*09a0*/ 	.word	0x00028c50
        /*09a4*/ 	.short	0x010a
        /*09a6*/ 	.byte	0x16
	.zero		1


	//   ....[45]....
        /*09a8*/ 	.word	0x0000ac10
        /*09ac*/ 	.word	0x000000ff
        /*09b0*/ 	.word	0x00000000
        /*09b4*/ 	.short	0x0101
        /*09b6*/ 	.byte	0x16
	.zero		1


	//   ....[46]....
        /*09b8*/ 	.word	0x0000ad70
        /*09bc*/ 	.word	0x000000ff
        /*09c0*/ 	.word	0x00028c30
        /*09c4*/ 	.short	0x010a
        /*09c6*/ 	.byte	0x14
	.zero		1


	//   ....[47]....
        /*09c8*/ 	.word	0x0000adb0
        /*09cc*/ 	.word	0x000000ff
        /*09d0*/ 	.word	0x00028c30
        /*09d4*/ 	.short	0x010a
        /*09d6*/ 	.byte	0x14
	.zero		1


	//   ....[48]....
        /*09d8*/ 	.word	0x0000b250
        /*09dc*/ 	.word	0x000000ff
        /*09e0*/ 	.word	0x00000000
        /*09e4*/ 	.short	0x0101
        /*09e6*/ 	.byte	0x06
	.zero		1


	//   ....[49]....
        /*09e8*/ 	.word	0x0000d160
        /*09ec*/ 	.word	0x000000ff
        /*09f0*/ 	.word	0x00028c50
        /*09f4*/ 	.short	0x010a
        /*09f6*/ 	.byte	0x14
	.zero		1


	//   ....[50]....
        /*09f8*/ 	.word	0x0000d1a0
        /*09fc*/ 	.word	0x000000ff
        /*0a00*/ 	.word	0x00028c50
        /*0a04*/ 	.short	0x010a
        /*0a06*/ 	.byte	0x14
	.zero		1


	//   ....[51]....
        /*0a08*/ 	.word	0x0000d450
        /*0a0c*/ 	.word	0x000000ff
        /*0a10*/ 	.word	0x00000000
        /*0a14*/ 	.short	0x0101
        /*0a16*/ 	.byte	0x14
	.zero		1


	//   ....[52]....
        /*0a18*/ 	.word	0x0000fbd0
        /*0a1c*/ 	.word	0x000000ff
        /*0a20*/ 	.word	0x00000000
        /*0a24*/ 	.short	0x0101
        /*0a26*/ 	.byte	0x04
	.zero		1


	//   ....[53]....
        /*0a28*/ 	.word	0x000130a0
        /*0a2c*/ 	.word	0x0000001b
        /*0a30*/ 	.word	0x00028c40
        /*0a34*/ 	.short	0x010a
        /*0a36*/ 	.byte	0x3f
	.zero		1


	//   ....[54]....
        /*0a38*/ 	.word	0x00013570
        /*0a3c*/ 	.word	0x0000001b
        /*0a40*/ 	.word	0x00028c30
        /*0a44*/ 	.short	0x0107
        /*0a46*/ 	.byte	0x3f
	.zero		1


	//   ....[55]....
        /*0a48*/ 	.word	0x00013640
        /*0a4c*/ 	.word	0x0000001b
        /*0a50*/ 	.word	0x00028c30
        /*0a54*/ 	.short	0x0101
        /*0a56*/ 	.byte	0x3f
	.zero		1


	//   ....[56]....
        /*0a58*/ 	.word	0x00013e60
        /*0a5c*/ 	.word	0x00000017
        /*0a60*/ 	.word	0x00028c00
        /*0a64*/ 	.short	0x0107
        /*0a66*/ 	.byte	0x3f
	.zero		1


	//   ....[57]....
        /*0a68*/ 	.word	0x00013f50
        /*0a6c*/ 	.word	0x00000017
        /*0a70*/ 	.word	0x00028c00
        /*0a74*/ 	.short	0x0101
        /*0a76*/ 	.byte	0x3f
	.zero		1


	//   ....[58]....
        /*0a78*/ 	.word	0x00013f70
        /*0a7c*/ 	.word	0x00000017
        /*0a80*/ 	.word	0x00028c20
        /*0a84*/ 	.short	0x010a
        /*0a86*/ 	.byte	0x3f
	.zero		1


	//   ....[59]....
        /*0a88*/ 	.word	0x00014000
        /*0a8c*/ 	.word	0x0000001b
        /*0a90*/ 	.word	0x00028c60
        /*0a94*/ 	.short	0x010a
        /*0a96*/ 	.byte	0x3f
	.zero		1


	//   ....[60]....
        /*0a98*/ 	.word	0x00014910
        /*0a9c*/ 	.word	0x0000001b
        /*0aa0*/ 	.word	0x00028c50
        /*0aa4*/ 	.short	0x0107
        /*0aa6*/ 	.byte	0x3f
	.zero		1


	//   ....[61]....
        /*0aa8*/ 	.word	0x000149e0
        /*0aac*/ 	.word	0x0000001b
        /*0ab0*/ 	.word	0x00028c50
        /*0ab4*/ 	.short	0x0101
        /*0ab6*/ 	.byte	0x3f
	.zero		1


	//   ....[62]....
        /*0ab8*/ 	.word	0x00014d80
        /*0abc*/ 	.word	0x00000006
        /*0ac0*/ 	.word	0x00028c40
        /*0ac4*/ 	.short	0x010a
        /*0ac6*/ 	.byte	0x3f
	.zero		1


	//   ....[63]....
        /*0ac8*/ 	.word	0x000150c0
        /*0acc*/ 	.word	0x00000006
        /*0ad0*/ 	.word	0x00028c30
        /*0ad4*/ 	.short	0x0107
        /*0ad6*/ 	.byte	0x3f
	.zero		1


	//   ....[64]....
        /*0ad8*/ 	.word	0x00015180
        /*0adc*/ 	.word	0x00000006
        /*0ae0*/ 	.word	0x00028c30
        /*0ae4*/ 	.short	0x0101
        /*0ae6*/ 	.byte	0x3f
	.zero		1


	//   ....[65]....
        /*0ae8*/ 	.word	0x000151b0
        /*0aec*/ 	.word	0x00000006
        /*0af0*/ 	.word	0x00028c60
        /*0af4*/ 	.short	0x010a
        /*0af6*/ 	.byte	0x3f
	.zero		1


	//   ....[66]....
        /*0af8*/ 	.word	0x00015880
        /*0afc*/ 	.word	0x00000006
        /*0b00*/ 	.word	0x00028c50
        /*0b04*/ 	.short	0x0107
        /*0b06*/ 	.byte	0x3f
	.zero		1


	//   ....[67]....
        /*0b08*/ 	.word	0x00015940
        /*0b0c*/ 	.word	0x00000006
        /*0b10*/ 	.word	0x00028c50
        /*0b14*/ 	.short	0x0101
        /*0b16*/ 	.byte	0x3f
	.zero		1


	//   ....[68]....
        /*0b18*/ 	.word	0x000167b0
        /*0b1c*/ 	.word	0x00000005
        /*0b20*/ 	.word	0x00028c20
        /*0b24*/ 	.short	0x010a
        /*0b26*/ 	.byte	0x3f
	.zero		1


	//   ....[69]....
        /*0b28*/ 	.word	0x00016930
        /*0b2c*/ 	.word	0x00000003
        /*0b30*/ 	.word	0x00028c40
        /*0b34*/ 	.short	0x010a
        /*0b36*/ 	.byte	0x3f
	.zero		1


	//   ....[70]....
        /*0b38*/ 	.word	0x000169d0
        /*0b3c*/ 	.word	0x00000005
        /*0b40*/ 	.word	0x00028c40
        /*0b44*/ 	.short	0x010a
        /*0b46*/ 	.byte	0x3f
	.zero		1


	//   ....[71]....
        /*0b48*/ 	.word	0x00016a10
        /*0b4c*/ 	.word	0x00000003
        /*0b50*/ 	.word	0x00028c60
        /*0b54*/ 	.short	0x010a
        /*0b56*/ 	.byte	0x3f
	.zero		1


	//   ....[72]....
        /*0b58*/ 	.word	0x00016a50
        /*0b5c*/ 	.word	0x00000005
        /*0b60*/ 	.word	0x00028c60
        /*0b64*/ 	.short	0x010a
        /*0b66*/ 	.byte	0x3f
	.zero		1


	//   ....[73]....
        /*0b68*/ 	.word	0x00016ac0
        /*0b6c*/ 	.word	0x00000006
        /*0b70*/ 	.word	0x00028c50
        /*0b74*/ 	.short	0x010a
        /*0b76*/ 	.byte	0x3f
	.zero		1


	//   ....[74]....
        /*0b78*/ 	.word	0x00016b20
        /*0b7c*/ 	.word	0x00000005
        /*0b80*/ 	.word	0x00028c50
        /*0b84*/ 	.short	0x010a
        /*0b86*/ 	.byte	0x3f
	.zero		1


	//   ....[75]....
        /*0b88*/ 	.word	0x00016b80
        /*0b8c*/ 	.word	0x00000003
        /*0b90*/ 	.word	0x00028c00
        /*0b94*/ 	.short	0x010a
        /*0b96*/ 	.byte	0x3f
	.zero		1


	//   ....[76]....
        /*0b98*/ 	.word	0x00016bd0
        /*0b9c*/ 	.word	0x00000007
        /*0ba0*/ 	.word	0x00028c30
        /*0ba4*/ 	.short	0x010a
        /*0ba6*/ 	.byte	0x3f
	.zero		1


	//   ....[77]....
        /*0ba8*/ 	.word	0x00016c20
        /*0bac*/ 	.word	0x00000007
        /*0bb0*/ 	.word	0x00028c50
        /*0bb4*/ 	.short	0x010a
        /*0bb6*/ 	.byte	0x3f
	.zero		1


	//   ....[78]....
        /*0bb8*/ 	.word	0x00016c80
        /*0bbc*/ 	.word	0x00000006
        /*0bc0*/ 	.word	0x00028c30
        /*0bc4*/ 	.short	0x010a
        /*0bc6*/ 	.byte	0x3f
	.zero		1


	//   ....[79]....
        /*0bc8*/ 	.word	0x00016ce0
        /*0bcc*/ 	.word	0x0000000a
        /*0bd0*/ 	.word	0x00028c50
        /*0bd4*/ 	.short	0x010a
        /*0bd6*/ 	.byte	0x3f
	.zero		1


	//   ....[80]....
        /*0bd8*/ 	.word	0x00016d40
        /*0bdc*/ 	.word	0x00000006
        /*0be0*/ 	.word	0x00028c30
        /*0be4*/ 	.short	0x010a
        /*0be6*/ 	.byte	0x3f
	.zero		1


	//   ....[81]....
        /*0be8*/ 	.word	0x00016da0
        /*0bec*/ 	.word	0x0000000a
        /*0bf0*/ 	.word	0x00028c50
        /*0bf4*/ 	.short	0x010a
        /*0bf6*/ 	.byte	0x3f
	.zero		1


	//   ....[82]....
        /*0bf8*/ 	.word	0x00016e00
        /*0bfc*/ 	.word	0x00000006
        /*0c00*/ 	.word	0x00028c30
        /*0c04*/ 	.short	0x010a
        /*0c06*/ 	.byte	0x3f
	.zero		1


	//   ....[83]....
        /*0c08*/ 	.word	0x00016e60
        /*0c0c*/ 	.word	0x0000000a
        /*0c10*/ 	.word	0x00028c50
        /*0c14*/ 	.short	0x010a
        /*0c16*/ 	.byte	0x3f
	.zero		1


	//   ....[84]....
        /*0c18*/ 	.word	0x00016f80
        /*0c1c*/ 	.word	0x0000001b
        /*0c20*/ 	.word	0x00028c40
        /*0c24*/ 	.short	0x010a
        /*0c26*/ 	.byte	0x3f
	.zero		1


	//   ....[85]....
        /*0c28*/ 	.word	0x00017a20
        /*0c2c*/ 	.word	0x00000017
        /*0c30*/ 	.word	0x00028c20
        /*0c34*/ 	.short	0x010a
        /*0c36*/ 	.byte	0x3f
	.zero		1


	//   ....[86]....
        /*0c38*/ 	.word	0x00017a70
        /*0c3c*/ 	.word	0x0000001b
        /*0c40*/ 	.word	0x00028c60
        /*0c44*/ 	.short	0x010a
        /*0c46*/ 	.byte	0x3f
	.zero		1


	//   ....[87]....
        /*0c48*/ 	.word	0x00018360
        /*0c4c*/ 	.word	0x00000006
        /*0c50*/ 	.word	0x00028c40
        /*0c54*/ 	.short	0x010a
        /*0c56*/ 	.byte	0x3f
	.zero		1


	//   ....[88]....
        /*0c58*/ 	.word	0x00018820
        /*0c5c*/ 	.word	0x00000006
        /*0c60*/ 	.word	0x00028c60
        /*0c64*/ 	.short	0x010a
        /*0c66*/ 	.byte	0x3f
	.zero		1


	//   ....[89]....
        /*0c68*/ 	.word	0x00019910
        /*0c6c*/ 	.word	0x00000005
        /*0c70*/ 	.word	0x00028c20
        /*0c74*/ 	.short	0x010a
        /*0c76*/ 	.byte	0x3f
	.zero		1


	//   ....[90]....
        /*0c78*/ 	.word	0x00019ab0
        /*0c7c*/ 	.word	0x00000003
        /*0c80*/ 	.word	0x00028c40
        /*0c84*/ 	.short	0x010a
        /*0c86*/ 	.byte	0x3f
	.zero		1


	//   ....[91]....
        /*0c88*/ 	.word	0x00019b00
        /*0c8c*/ 	.word	0x00000005
        /*0c90*/ 	.word	0x00028c40
        /*0c94*/ 	.short	0x010a
        /*0c96*/ 	.byte	0x3f
	.zero		1


	//   ....[92]....
        /*0c98*/ 	.word	0x00019b50
        /*0c9c*/ 	.word	0x00000003
        /*0ca0*/ 	.word	0x00028c60
        /*0ca4*/ 	.short	0x010a
        /*0ca6*/ 	.byte	0x3f
	.zero		1


	//----- nvinfo : EIATTR_NUM_MBARRIERS
	.align		4
.L_384:
        /*0ca8*/ 	.byte	0x03, 0x38
        /*0caa*/ 	.short	0x0016


	//----- nvinfo : EIATTR_EXIT_INSTR_OFFSETS
	.align		4
        /*0cac*/ 	.byte	0x04, 0x1c
        /*0cae*/ 	.short	(.L_386 - .L_385)


	//   ....[0]....
.L_385:
        /*0cb0*/ 	.word	0x00000970


	//   ....[1]....
        /*0cb4*/ 	.word	0x00010ec0


	//   ....[2]....
        /*0cb8*/ 	.word	0x00016aa0


	//----- nvinfo : EIATTR_MAX_THREADS
	.align		4
.L_386:
        /*0cbc*/ 	.byte	0x04, 0x05
        /*0cbe*/ 	.short	(.L_388 - .L_387)
.L_387:
        /*0cc0*/ 	.word	0x00000180
        /*0cc4*/ 	.word	0x00000001
        /*0cc8*/ 	.word	0x00000001


	//----- nvinfo : EIATTR_CRS_STACK_SIZE
	.align		4
.L_388:
        /*0ccc*/ 	.byte	0x04, 0x1e
        /*0cce*/ 	.short	(.L_390 - .L_389)
.L_389:
        /*0cd0*/ 	.word	0x00000000


	//----- nvinfo : EIATTR_CBANK_PARAM_SIZE
	.align		4
.L_390:
        /*0cd4*/ 	.byte	0x03, 0x19
        /*0cd6*/ 	.short	0x0af0


	//----- nvinfo : EIATTR_PARAM_CBANK
	.align		4
        /*0cd8*/ 	.byte	0x04, 0x0a
        /*0cda*/ 	.short	(.L_392 - .L_391)
	.align		4
.L_391:
        /*0cdc*/ 	.word	index@(.nv.constant0._ZN7cutlass13device_kernelIN5flash11enable_sm90INS1_16FlashAttnFwdSm90INS1_25CollectiveMainloopFwdSm90ILi2EN4cute5tupleIJNS5_1CILi1EEES8_S8_EEENS6_IJNS7_ILi64EEESA_SA_EEELi512ENS_6half_tEfNS_4arch4Sm90ELb0ELb1ELb1ELb1ELb1ELb0ELb0ELb0ELb0ELb1ELb0ELb0EEENS1_21CollectiveEpilogueFwdINS6_IJSA_NS7_ILi512EEESA_EEES9_SC_SE_Li256ELb1ELb1ELb0ELb0EEENS1_36VarlenDynamicPersistentTileSchedulerILi64ELi64ELi256ELi128ELb0ELb1ELb1ELb1ELb0ELb1EEEEEEEEEvNT_6ParamsE)
        /*0ce0*/ 	.short	0x0210
        /*0ce2*/ 	.short	0x0af0


	//----- nvinfo : EIATTR_SW_WAR
	.align		4
.L_392:
        /*0ce4*/ 	.byte	0x04, 0x36
        /*0ce6*/ 	.short	(.L_394 - .L_393)
.L_393:
        /*0ce8*/ 	.word	0x00000008
.L_394:


//--------------------- .nv.info._ZN7cutlass13device_kernelIN5flash11enable_sm90INS1_16FlashAttnFwdSm90INS1_25CollectiveMainloopFwdSm90ILi2EN4cute5tupleIJNS5_1CILi1EEES8_S8_EEENS6_IJNS7_ILi64EEESA_SA_EEELi512ENS_6half_tEfNS_4arch4Sm90ELb0ELb1ELb1ELb1ELb1ELb1ELb0ELb0ELb0ELb1ELb0ELb0EEENS1_21CollectiveEpilogueFwdINS6_IJSA_NS7_ILi512EEESA_EEES9_SC_SE_Li256ELb1ELb1ELb0ELb0EEENS1_36VarlenDynamicPersistentTileSchedulerILi64ELi64ELi256ELi128ELb0ELb1ELb1ELb1ELb0ELb1EEEEEEEEEvNT_6ParamsE --------------------------
	.section	.nv.info._ZN7cutlass13device_kernelIN5flash11enable_sm90INS1_16FlashAttnFwdSm90INS1_25CollectiveMainloopFwdSm90ILi2EN4cute5tupleIJNS5_1CILi1EEES8_S8_EEENS6_IJNS7_ILi64EEESA_SA_EEELi512ENS_6half_tEfNS_4arch4Sm90ELb0ELb1ELb1ELb1ELb1ELb1ELb0ELb0ELb0ELb1ELb0ELb0EEENS1_21CollectiveEpilogueFwdINS6_IJSA_NS7_ILi512EEESA_EEES9_SC_SE_Li256ELb1ELb1ELb0ELb0EEENS1_36VarlenDynamicPersistentTileSchedulerILi64ELi64ELi256ELi128ELb0ELb1ELb1ELb1ELb0ELb1EEEEEEEEEvNT_6ParamsE,"",@"SHT_CUDA_INFO"
	.sectionflags	@""
	.align	4


	//----- nvinfo : EIATTR_CUDA_API_VERSION
	.align		4
        /*0000*/ 	.byte	0x04, 0x37
        /*0002*/ 	.short	(.L_396 - .L_395)
.L_395:
        /*0004*/ 	.word	0x00000082


	//----- nvinfo : EIATTR_KPARAM_INFO
	.align		4
.L_396:
        /*0008*/ 	.byte	0x04, 0x17
        /*000a*/ 	.short	(.L_398 - .L_397)
.L_397:
        /*000c*/ 	.word	0x00000000
        /*0010*/ 	.short	0x0000
        /*0012*/ 	.short	0x0070
        /*0014*/ 	.byte	0x00, 0xf0, 0x01, 0x2a


	//----- nvinfo : EIATTR_SPARSE_MMA_MASK
	.align		4
.L_398:
        /*0018*/ 	.byte	0x03, 0x50
        /*001a*/ 	.short	0x0000


	//----- nvinfo : EIATTR_MAXREG_COUNT
	.align		4
        /*001c*/ 	.byte	0x03, 0x1b
        /*001e*/ 	.short	0x00a8


	//----- nvinfo : EIATTR_NUM_BARRIERS
	.align		4
        /*0020*/ 	.byte	0x02, 0x4c
        /*0022*/ 	.byte	0x10
	.zero		1


	//----- nvinfo : EIATTR_EXTERNS
	.align		4
        /*0024*/ 	.byte	0x04, 0x0f
        /*0026*/ 	.short	(.L_400 - .L_399)


	//   ....[0]....
	.align		4
.L_399:
        /*0028*/ 	.word	index@(__assertfail)


	//----- nvinfo : EIATTR_ANNOTATIONS
	.align		4
.L_400:
        /*002c*/ 	.byte	0x04, 0x55
        /*002e*/ 	.short	(.L_402 - .L_401)


	//   ....[0]....
.L_401:
        /* <DEDUP_REMOVED lines=48> */


	//----- nvinfo : EIATTR_MERCURY_ISA_VERSION
	.align		4
.L_402:
        /*0318*/ 	.byte	0x03, 0x5f
        /*031a*/ 	.short	0x0101


	//----- nvinfo : EIATTR_UNUSED_LOAD_BYTE_OFFSET
	.align		4
        /*031c*/ 	.byte	0x04, 0x44
        /*031e*/ 	.short	(.L_404 - .L_403)


	//   ....[0]....
.L_403:
        /*0320*/ 	.word	0x00000a20
        /*0324*/ 	.word	0x0000fff0


	//   ....[1]....
        /*0328*/ 	.word	0x000152f0
        /*032c*/ 	.word	0x0000fff0


	//----- nvinfo : EIATTR_INT_WARP_WIDE_INSTR_OFFSETS
	.align		4
.L_404:
        /*0330*/ 	.byte	0x04, 0x31
        /*0332*/ 	.short	(.L_406 - .L_405)


	//   ....[0]....
.L_405:
        /*0334*/ 	.word	0x00000130


	//   ....[1]....
        /*0338*/ 	.word	0x00000170


	//   ....[2]....
        /*033c*/ 	.word	0x000001e0


	//   ....[3]....
        /*0340*/ 	.word	0x0001ba70


	//   ....[4]....
        /*0344*/ 	.word	0x0001bb00


	//   ....[5]....
        /*0348*/ 	.word	0x0001f070


	//   ....[6]....
        /*034c*/ 	.word	0x0001f100


	//----- nvinfo : EIATTR_COOP_GROUP_MASK_REGIDS
	.align		4
.L_406:
        /*0350*/ 	.byte	0x04, 0x29
        /*0352*/ 	.short	(.L_408 - .L_407)


	//   ....[0]....
.L_407:
        /*0354*/ 	.word	0xffffffff


	//   ....[1]....
        /*0358*/ 	.word	0xffffffff


	//   ....[2]....
        /*035c*/ 	.word	0xffffffff


	//   ....[3]....
        /*0360*/ 	.word	0xffffffff


	//   ....[4]....
        /*0364*/ 	.word	0xffffffff


	//   ....[5]....
        /*0368*/ 	.word	0xffffffff


	//   ....[6]....
        /*036c*/ 	.word	0xffffffff


	//   ....[7]....
        /*0370*/ 	.word	0xffffffff


	//   ....[8]....
        /*0374*/ 	.word	0xffffffff


	//   ....[9]....
        /*0378*/ 	.word	0xffffffff


	//   ....[10]....
        /*037c*/ 	.word	0xffffffff


	//   ....[11]....
        /*0380*/ 	.word	0xffffffff


	//   ....[12]....
        /*0384*/ 	.word	0xffffffff


	//   ....[13]....
        /*0388*/ 	.word	0xffffffff


	//   ....[14]....
        /*038c*/ 	.word	0xffffffff


	//   ....[15]....
        /*0390*/ 	.word	0xffffffff


	//   ....[16]....
        /*0394*/ 	.word	0xffffffff


	//   ....[17]....
        /*0398*/ 	.word	0xffffffff


	//   ....[18]....
        /*039c*/ 	.word	0xffffffff


	//   ....[19]....
        /*03a0*/ 	.word	0xffffffff


	//   ....[20]....
        /*03a4*/ 	.word	0xffffffff


	//   ....[21]....
        /*03a8*/ 	.word	0xffffffff


	//   ....[22]....
        /*03ac*/ 	.word	0xffffffff


	//   ....[23]....
        /*03b0*/ 	.word	0xffffffff


	//   ....[24]....
        /*03b4*/ 	.word	0xffffffff


	//   ....[25]....
        /*03b8*/ 	.word	0xffffffff


	//   ....[26]....
        /*03bc*/ 	.word	0xffffffff


	//   ....[27]....
        /*03c0*/ 	.word	0xffffffff


	//   ....[28]....
        /*03c4*/ 	.word	0xffffffff


	//   ....[29]....
        /*03c8*/ 	.word	0xffffffff


	//   ....[30]....
        /*03cc*/ 	.word	0xffffffff


	//   ....[31]....
        /*03d0*/ 	.word	0xffffffff


	//   ....[32]....
        /*03d4*/ 	.word	0xffffffff


	//   ....[33]....
        /*03d8*/ 	.word	0xffffffff


	//   ....[34]....
        /*03dc*/ 	.word	0xffffffff


	//   ....[35]....
        /*03e0*/ 	.word	0xffffffff


	//   ....[36]....
        /*03e4*/ 	.word	0xffffffff


	//   ....[37]....
        /*03e8*/ 	.word	0xffffffff


	//   ....[38]....
        /*03ec*/ 	.word	0xffffffff


	//   ....[39]....
        /*03f0*/ 	.word	0xffffffff


	//   ....[40]....
        /*03f4*/ 	.word	0xffffffff


	//   ....[41]....
        /*03f8*/ 	.word	0xffffffff


	//   ....[42]....
        /*03fc*/ 	.word	0xffffffff


	//   ....[43]....
        /*0400*/ 	.word	0xffffffff


	//   ....[44]....
        /*0404*/ 	.word	0xffffffff


	//   ....[45]....
        /*0408*/ 	.word	0xffffffff


	//   ....[46]....
        /*040c*/ 	.word	0xffffffff


	//   ....[47]....
        /*0410*/ 	.word	0xffffffff


	//   ....[48]....
        /*0414*/ 	.word	0xffffffff


	//   ....[49]....
        /*0418*/ 	.word	0xffffffff


	//   ....[50]....
        /*041c*/ 	.word	0xffffffff


	//   ....[51]....
        /*0420*/ 	.word	0xffffffff


	//   ....[52]....
        /*0424*/ 	.word	0xffffffff


	//   ....[53]....
        /*0428*/ 	.word	0xffffffff


	//   ....[54]....
        /*042c*/ 	.word	0xffffffff


	//   ....[55]....
        /*0430*/ 	.word	0xffffffff


	//   ....[56]....
        /*0434*/ 	.word	0xffffffff


	//   ....[57]....
        /*0438*/ 	.word	0xffffffff


	//   ....[58]....
        /*043c*/ 	.word	0xffffffff


	//   ....[59]....
        /*0440*/ 	.word	0xffffffff


	//   ....[60]....
        /*0444*/ 	.word	0xffffffff


	//   ....[61]....
        /*0448*/ 	.word	0xffffffff


	//   ....[62]....
        /*044c*/ 	.word	0xffffffff


	//   ....[63]....
        /*0450*/ 	.word	0xffffffff


	//   ....[64]....
        /*0454*/ 	.word	0xffffffff


	//   ....[65]....
        /*0458*/ 	.word	0xffffffff


	//   ....[66]....
        /*045c*/ 	.word	0xffffffff


	//   ....[67]....
        /*0460*/ 	.word	0xffffffff


	//   ....[68]....
        /*0464*/ 	.word	0xffffffff


	//   ....[69]....
        /*0468*/ 	.word	0xffffffff


	//   ....[70]....
        /*046c*/ 	.word	0xffffffff


	//   ....[71]....
        /*0470*/ 	.word	0xffffffff


	//   ....[72]....
        /*0474*/ 	.word	0xffffffff


	//   ....[73]....
        /*0478*/ 	.word	0xffffffff


	//   ....[74]....
        /*047c*/ 	.word	0xffffffff


	//   ....[75]....
        /*0480*/ 	.word	0xffffffff


	//   ....[76]....
        /*0484*/ 	.word	0xffffffff


	//   ....[77]....
        /*0488*/ 	.word	0xffffffff


	//   ....[78]....
        /*048c*/ 	.word	0xffffffff


	//   ....[79]....
        /*0490*/ 	.word	0xffffffff


	//   ....[80]....
        /*0494*/ 	.word	0xffffffff


	//   ....[81]....
        /*0498*/ 	.word	0xffffffff


	//   ....[82]....
        /*049c*/ 	.word	0xffffffff


	//   ....[83]....
        /*04a0*/ 	.word	0xffffffff


	//   ....[84]....
        /*04a4*/ 	.word	0xffffffff


	//   ....[85]....
        /*04a8*/ 	.word	0xffffffff


	//   ....[86]....
        /*04ac*/ 	.word	0xffffffff


	//   ....[87]....
        /*04b0*/ 	.word	0xffffffff


	//   ....[88]....
        /*04b4*/ 	.word	0xffffffff


	//   ....[89]....
        /*04b8*/ 	.word	0xffffffff


	//   ....[90]....
        /*04bc*/ 	.word	0xffffffff


	//   ....[91]....
        /*04c0*/ 	.word	0xffffffff


	//   ....[92]....
        /*04c4*/ 	.word	0xffffffff


	//   ....[93]....
        /*04c8*/ 	.word	0xffffffff


	//   ....[94]....
        /*04cc*/ 	.word	0xffffffff


	//   ....[95]....
        /*04d0*/ 	.word	0xffffffff


	//   ....[96]....
        /*04d4*/ 	.word	0xffffffff


	//   ....[97]....
        /*04d8*/ 	.word	0xffffffff


	//   ....[98]....
        /*04dc*/ 	.word	0xffffffff


	//   ....[99]....
        /*04e0*/ 	.word	0xffffffff


	//   ....[100]....
        /*04e4*/ 	.word	0xffffffff


	//   ....[101]....
        /*04e8*/ 	.word	0xffffffff


	//   ....[102]....
        /*04ec*/ 	.word	0xffffffff


	//   ....[103]....
        /*04f0*/ 	.word	0xffffffff


	//   ....[104]....
        /*04f4*/ 	.word	0xffffffff


	//   ....[105]....
        /*04f8*/ 	.word	0xffffffff


	//   ....[106]....
        /*04fc*/ 	.word	0xffffffff


	//   ....[107]....
        /*0500*/ 	.word	0xffffffff


	//   ....[108]....
        /*0504*/ 	.word	0xffffffff


	//   ....[109]....
        /*0508*/ 	.word	0xffffffff


	//   ....[110]....
        /*050c*/ 	.word	0xffffffff


	//   ....[111]....
        /*0510*/ 	.word	0xffffffff


	//   ....[112]....
        /*0514*/ 	.word	0xffffffff


	//   ....[113]....
        /*0518*/ 	.word	0xffffffff


	//   ....[114]....
        /*051c*/ 	.word	0xffffffff


	//   ....[115]....
        /*0520*/ 	.word	0xffffffff


	//   ....[116]....
        /*0524*/ 	.word	0xffffffff


	//   ....[117]....
        /*0528*/ 	.word	0xffffffff


	//   ....[118]....
        /*052c*/ 	.word	0xffffffff


	//   ....[119]....
        /*0530*/ 	.word	0xffffffff


	//   ....[120]....
        /*0534*/ 	.word	0xffffffff


	//   ....[121]....
        /*0538*/ 	.word	0xffffffff


	//   ....[122]....
        /*053c*/ 	.word	0xffffffff


	//   ....[123]....
        /*0540*/ 	.word	0xffffffff


	//   ....[124]....
        /*0544*/ 	.word	0xffffffff


	//   ....[125]....
        /*0548*/ 	.word	0xffffffff


	//   ....[126]....
        /*054c*/ 	.word	0xffffffff


	//   ....[127]....
        /*0550*/ 	.word	0xffffffff


	//   ....[128]....
        /*0554*/ 	.word	0xffffffff


	//   ....[129]....
        /*0558*/ 	.word	0xffffffff


	//   ....[130]....
        /*055c*/ 	.word	0xffffffff


	//   ....[131]....
        /*0560*/ 	.word	0xffffffff


	//   ....[132]....
        /*0564*/ 	.word	0xffffffff


	//   ....[133]....
        /*0568*/ 	.word	0xffffffff


	//   ....[134]....
        /*056c*/ 	.word	0xffffffff


	//   ....[135]....
        /*0570*/ 	.word	0xffffffff


	//   ....[136]....
        /*0574*/ 	.word	0xffffffff


	//   ....[137]....
        /*0578*/ 	.word	0xffffffff


	//   ....[138]....
        /*057c*/ 	.word	0xffffffff


	//   ....[139]....
        /*0580*/ 	.word	0xffffffff


	//   ....[140]....
        /*0584*/ 	.word	0xffffffff


	//   ....[141]....
        /*0588*/ 	.word	0xffffffff


	//   ....[142]....
        /*058c*/ 	.word	0xffffffff


	//   ....[143]....
        /*0590*/ 	.word	0xffffffff


	//   ....[144]....
        /*0594*/ 	.word	0xffffffff


	//   ....[145]....
        /*0598*/ 	.word	0xffffffff


	//   ....[146]....
        /*059c*/ 	.word	0xffffffff


	//   ....[147]....
        /*05a0*/ 	.word	0xffffffff


	//   ....[148]....
        /*05a4*/ 	.word	0xffffffff


	//   ....[149]....
        /*05a8*/ 	.word	0xffffffff


	//   ....[150]....
        /*05ac*/ 	.word	0xffffffff


	//   ....[151]....
        /*05b0*/ 	.word	0x0500000f


	//   ....[152]....
        /*05b4*/ 	.word	0x0500000f


	//   ....[153]....
        /*05b8*/ 	.word	0x0500000f


	//   ....[154]....
        /*05bc*/ 	.word	0x0500000f


	//   ....[155]....
        /*05c0*/ 	.word	0x0500000f


	//   ....[156]....
        /*05c4*/ 	.word	0x0500000f


	//   ....[157]....
        /*05c8*/ 	.word	0x0500000f


	//   ....[158]....
        /*05cc*/ 	.word	0x0500000f


	//   ....[159]....
        /*05d0*/ 	.word	0x0500000f


	//   ....[160]....
        /*05d4*/ 	.word	0x0500000f


	//   ....[161]....
        /*05d8*/ 	.word	0x0500000f


	//   ....[162]....
        /*05dc*/ 	.word	0x0500000f


	//   ....[163]....
        /*05e0*/ 	.word	0x0500000f


	//   ....[164]....
        /*05e4*/ 	.word	0x0500000f


	//   ....[165]....
        /*05e8*/ 	.word	0x0500000f


	//   ....[166]....
        /*05ec*/ 	.word	0x0500000f


	//   ....[167]....
        /*05f0*/ 	.word	0x0500000f


	//   ....[168]....
        /*05f4*/ 	.word	0x0500000f


	//   ....[169]....
        /*05f8*/ 	.word	0x0500000f


	//   ....[170]....
        /*05fc*/ 	.word	0x0500000f


	//   ....[171]....
        /*0600*/ 	.word	0x0500000f


	//   ....[172]....
        /*0604*/ 	.word	0x0500000f


	//   ....[173]....
        /*0608*/ 	.word	0x0500000f


	//   ....[174]....
        /*060c*/ 	.word	0x0500000f


	//   ....[175]....
        /*0610*/ 	.word	0x0500000f


	//   ....[176]....
        /*0614*/ 	.word	0x0500000f


	//   ....[177]....
        /*0618*/ 	.word	0x0500000f


	//   ....[178]....
        /*061c*/ 	.word	0x0500000f


	//   ....[179]....
        /*0620*/ 	.word	0x0500000f


	//   ....[180]....
        /*0624*/ 	.word	0x0500000f


	//   ....[181]....
        /*0628*/ 	.word	0x0500000f


	//   ....[182]....
        /*062c*/ 	.word	0x0500000f


	//   ....[183]....
        /*0630*/ 	.word	0x0500000f


	//   ....[184]....
        /*0634*/ 	.word	0x0500000f


	//   ....[185]....
        /*0638*/ 	.word	0x0500000f


	//   ....[186]....
        /*063c*/ 	.word	0x0500000f


	//   ....[187]....
        /*0640*/ 	.word	0x0500000f


	//   ....[188]....
        /*0644*/ 	.word	0x0500000f


	//   ....[189]....
        /*0648*/ 	.word	0x0500000f


	//   ....[190]....
        /*064c*/ 	.word	0x0500000f


	//   ....[191]....
        /*0650*/ 	.word	0x0500000f


	//   ....[192]....
        /*0654*/ 	.word	0x0500000f


	//   ....[193]....
        /*0658*/ 	.word	0x0500000f


	//   ....[194]....
        /*065c*/ 	.word	0x0500000f


	//   ....[195]....
        /*0660*/ 	.word	0x0500000f


	//   ....[196]....
        /*0664*/ 	.word	0x0500000f


	//   ....[197]....
        /*0668*/ 	.word	0x0500000f


	//   ....[198]....
        /*066c*/ 	.word	0x0500000f


	//   ....[199]....
        /*0670*/ 	.word	0x0500000f


	//   ....[200]....
        /*0674*/ 	.word	0x0500000f


	//   ....[201]....
        /*0678*/ 	.word	0x0500000f


	//   ....[202]....
        /*067c*/ 	.word	0x0500000f


	//   ....[203]....
        /*0680*/ 	.word	0x0500000f


	//   ....[204]....
        /*0684*/ 	.word	0x0500000f


	//   ....[205]....
        /*0688*/ 	.word	0x0500000f


	//   ....[206]....
        /*068c*/ 	.word	0x0500000f


	//   ....[207]....
        /*0690*/ 	.word	0x0500000f


	//   ....[208]....
        /*0694*/ 	.word	0x0500000f


	//   ....[209]....
        /*0698*/ 	.word	0x0500000f


	//   ....[210]....
        /*069c*/ 	.word	0x0500000f


	//   ....[211]....
        /*06a0*/ 	.word	0x0500000f


	//   ....[212]....
        /*06a4*/ 	.word	0x0500000f


	//   ....[213]....
        /*06a8*/ 	.word	0x0500000f


	//   ....[214]....
        /*06ac*/ 	.word	0x0500000f


	//   ....[215]....
        /*06b0*/ 	.word	0x0500000f


	//   ....[216]....
        /*06b4*/ 	.word	0x0500000f


	//   ....[217]....
        /*06b8*/ 	.word	0x0500000f


	//   ....[218]....
        /*06bc*/ 	.word	0x0500000f


	//   ....[219]....
        /*06c0*/ 	.word	0x0500000f


	//   ....[220]....
        /*06c4*/ 	.word	0x0500000f


	//   ....[221]....
        /*06c8*/ 	.word	0x0500000f


	//   ....[222]....
        /*06cc*/ 	.word	0x0500000f


	//   ....[223]....
        /*06d0*/ 	.word	0x0500000f


	//   ....[224]....
        /*06d4*/ 	.word	0x0500000f


	//   ....[225]....
        /*06d8*/ 	.word	0x0500000f


	//   ....[226]....
        /*06dc*/ 	.word	0x0500000f


	//   ....[227]....
        /*06e0*/ 	.word	0x0500000f


	//   ....[228]....
        /*06e4*/ 	.word	0x0500000f


	//   ....[229]....
        /*06e8*/ 	.word	0x0500000f


	//   ....[230]....
        /*06ec*/ 	.word	0x0500000f


	//   ....[231]....
        /*06f0*/ 	.word	0x0500000f


	//   ....[232]....
        /*06f4*/ 	.word	0x0500000f


	//----- nvinfo : EIATTR_COOP_GROUP_INSTR_OFFSETS
	.align		4
.L_408:
        /*06f8*/ 	.byte	0x04, 0x28
        /*06fa*/ 	.short	(.L_410 - .L_409)


	//   ....[0]....
.L_409:
        /*06fc*/ 	.word	0x00000060


	//   ....[1]....
        /*0700*/ 	.word	0x00000140


	//   ....[2]....
        /*0704*/ 	.word	0x00000190


	//   ....[3]....
        /*0708*/ 	.word	0x00000380


	//   ....[4]....
        /*070c*/ 	.word	0x000004e0


	//   ....[5]....
        /*0710*/ 	.word	0x00000600


	//   ....[6]....
        /*0714*/ 	.word	0x00000760


	//   ....[7]....
        /*0718*/ 	.word	0x00002e60


	//   ....[8]....
        /*071c*/ 	.word	0x00002e70


	//   ....[9]....
        /*0720*/ 	.word	0x00003870


	//   ....[10]....
        /*0724*/ 	.word	0x00003880


	//   ....[11]....
        /*0728*/ 	.word	0x00004260


	//   ....[12]....
        /*072c*/ 	.word	0x00004270


	//   ....[13]....
        /*0730*/ 	.word	0x00004640


	//   ....[14]....
        /*0734*/ 	.word	0x00004660


	//   ....[15]....
        /*0738*/ 	.word	0x000057d0


	//   ....[16]....
        /*073c*/ 	.word	0x00007b90


	//   ....[17]....
        /*0740*/ 	.word	0x00008320


	//   ....[18]....
        /*0744*/ 	.word	0x00008330


	//   ....[19]....
        /*0748*/ 	.word	0x00008340


	//   ....[20]....
        /*074c*/ 	.word	0x00008350


	//   ....[21]....
        /*0750*/ 	.word	0x00008650


	//   ....[22]....
        /*0754*/ 	.word	0x00008660


	//   ....[23]....
        /*0758*/ 	.word	0x00008670


	//   ....[24]....
        /*075c*/ 	.word	0x00008680


	//   ....[25]....
        /*0760*/ 	.word	0x00009920


	//   ....[26]....
        /*0764*/ 	.word	0x00009940


	//   ....[27]....
        /*0768*/ 	.word	0x00009950


	//   ....[28]....
        /*076c*/ 	.word	0x00009960


	//   ....[29]....
        /*0770*/ 	.word	0x00009a50


	//   ....[30]....
        /*0774*/ 	.word	0x00009a70


	//   ....[31]....
        /*0778*/ 	.word	0x00009b10


	//   ....[32]....
        /*077c*/ 	.word	0x00009b40


	//   ....[33]....
        /*0780*/ 	.word	0x0000b3f0


	//   ....[34]....
        /*0784*/ 	.word	0x0000bc50


	//   ....[35]....
        /*0788*/ 	.word	0x0000c160


	//   ....[36]....
        /*078c*/ 	.word	0x0000c260


	//   ....[37]....
        /*0790*/ 	.word	0x0000c570


	//   ....[38]....
        /*0794*/ 	.word	0x0000c620


	//   ....[39]....
        /*0798*/ 	.word	0x0000cf30


	//   ....[40]....
        /*079c*/ 	.word	0x0000d890


	//   ....[41]....
        /*07a0*/ 	.word	0x0000dc80


	//   ....[42]....
        /*07a4*/ 	.word	0x0000e4b0


	//   ....[43]....
        /*07a8*/ 	.word	0x0000e5b0


	//   ....[44]....
        /*07ac*/ 	.word	0x0000ea20


	//   ....[45]....
        /*07b0*/ 	.word	0x0000ea70


	//   ....[46]....
        /*07b4*/ 	.word	0x0000fc20


	//   ....[47]....
        /*07b8*/ 	.word	0x00010750


	//   ....[48]....
        /*07bc*/ 	.word	0x000107a0


	//   ....[49]....
        /*07c0*/ 	.word	0x00011110


	//   ....[50]....
        /*07c4*/ 	.word	0x00011160


	//   ....[51]....
        /*07c8*/ 	.word	0x00011db0


	//   ....[52]....
        /*07cc*/ 	.word	0x00012500


	//   ....[53]....
        /*07d0*/ 	.word	0x00012930


	//   ....[54]....
        /*07d4*/ 	.word	0x00013000


	//   ....[55]....
        /*07d8*/ 	.word	0x000130b0


	//   ....[56]....
        /*07dc*/ 	.word	0x000136e0


	//   ....[57]....
        /*07e0*/ 	.word	0x000138b0


	//   ....[58]....
        /*07e4*/ 	.word	0x00014700


	//   ....[59]....
        /*07e8*/ 	.word	0x00014800


	//   ....[60]....
        /*07ec*/ 	.word	0x00014810


	//   ....[61]....
        /*07f0*/ 	.word	0x00014850


	//   ....[62]....
        /*07f4*/ 	.word	0x00014860


	//   ....[63]....
        /*07f8*/ 	.word	0x00016370


	//   ....[64]....
        /*07fc*/ 	.word	0x00016850


	//   ....[65]....
        /*0800*/ 	.word	0x00016880


	//   ....[66]....
        /*0804*/ 	.word	0x000168b0


	//   ....[67]....
        /*0808*/ 	.word	0x000168c0


	//   ....[68]....
        /*080c*/ 	.word	0x00016ff0


	//   ....[69]....
        /*0810*/ 	.word	0x00017030


	//   ....[70]....
        /*0814*/ 	.word	0x000172f0


	//   ....[71]....
        /*0818*/ 	.word	0x00017310


	//   ....[72]....
        /*081c*/ 	.word	0x00017fa0


	//   ....[73]....
        /*0820*/ 	.word	0x00017fd0


	//   ....[74]....
        /*0824*/ 	.word	0x00018260


	//   ....[75]....
        /*0828*/ 	.word	0x00018280


	//   ....[76]....
        /*082c*/ 	.word	0x00018530


	//   ....[77]....
        /*0830*/ 	.word	0x000186e0


	//   ....[78]....
        /*0834*/ 	.word	0x00018710


	//   ....[79]....
        /*0838*/ 	.word	0x00018740


	//   ....[80]....
        /*083c*/ 	.word	0x00018770


	//   ....[81]....
        /*0840*/ 	.word	0x000187a0


	//   ....[82]....
        /*0844*/ 	.word	0x000187d0


	//   ....[83]....
        /*0848*/ 	.word	0x00018940


	//   ....[84]....
        /*084c*/ 	.word	0x00018970


	//   ....[85]....
        /*0850*/ 	.word	0x000189a0


	//   ....[86]....
        /*0854*/ 	.word	0x000189d0


	//   ....[87]....
        /*0858*/ 	.word	0x00018a00


	//   ....[88]....
        /*085c*/ 	.word	0x00018a30


	//   ....[89]....
        /*0860*/ 	.word	0x00018ac0


	//   ....[90]....
        /*0864*/ 	.word	0x00018b20


	//   ....[91]....
        /*0868*/ 	.word	0x00018bb0


	//   ....[92]....
        /*086c*/ 	.word	0x00019c80


	//   ....[93]....
        /*0870*/ 	.word	0x0001c850


	//   ....[94]....
        /*0874*/ 	.word	0x0001c870


	//   ....[95]....
        /*0878*/ 	.word	0x0001c900


	//   ....[96]....
        /*087c*/ 	.word	0x0001c920


	//   ....[97]....
        /*0880*/ 	.word	0x0001c9a0


	//   ....[98]....
        /*0884*/ 	.word	0x0001c9c0


	//   ....[99]....
        /*0888*/ 	.word	0x0001c9d0


	//   ....[100]....
        /*088c*/ 	.word	0x0001c9e0


	//   ....[101]....
        /*0890*/ 	.word	0x0001d1f0


	//   ....[102]....
        /*0894*/ 	.word	0x0001d220


	//   ....[103]....
        /*0898*/ 	.word	0x0001d2c0


	//   ....[104]....
        /*089c*/ 	.word	0x0001d2e0


	//   ....[105]....
        /*08a0*/ 	.word	0x0001d360


	//   ....[106]....
        /*08a4*/ 	.word	0x0001d380


	//   ....[107]....
        /*08a8*/ 	.word	0x0001d390


	//   ....[108]....
        /*08ac*/ 	.word	0x0001d400


	//   ....[109]....
        /*08b0*/ 	.word	0x0001d850


	//   ....[110]....
        /*08b4*/ 	.word	0x0001d910


	//   ....[111]....
        /*08b8*/ 	.word	0x0001da60


	//   ....[112]....
        /*08bc*/ 	.word	0x0001daa0


	//   ....[113]....
        /*08c0*/ 	.word	0x0001dab0


	//   ....[114]....
        /*08c4*/ 	.word	0x0001dac0


	//   ....[115]....
        /*08c8*/ 	.word	0x0001dc10


	//   ....[116]....
        /*08cc*/ 	.word	0x0001dd60


	//   ....[117]....
        /*08d0*/ 	.word	0x0001e580


	//   ....[118]....
        /*08d4*/ 	.word	0x0001e5a0


	//   ....[119]....
        /*08d8*/ 	.word	0x0001e5f0


	//   ....[120]....
        /*08dc*/ 	.word	0x0001e600


	//   ....[121]....
        /*08e0*/ 	.word	0x0001e640


	//   ....[122]....
        /*08e4*/ 	.word	0x0001e650


	//   ....[123]....
        /*08e8*/ 	.word	0x0001e660


	//   ....[124]....
        /*08ec*/ 	.word	0x0001e6a0


	//   ....[125]....
        /*08f0*/ 	.word	0x0001e9c0


	//   ....[126]....
        /*08f4*/ 	.word	0x0001ea00


	//   ....[127]....
        /*08f8*/ 	.word	0x0001ea20


	//   ....[128]....
        /*08fc*/ 	.word	0x0001ea40


	//   ....[129]....
        /*0900*/ 	.word	0x0001ea70


	//   ....[130]....
        /*0904*/ 	.word	0x0001ea90


	//   ....[131]....
        /*0908*/ 	.word	0x0001eb90


	//   ....[132]....
        /*090c*/ 	.word	0x0001ece0


	//   ....[133]....
        /*0910*/ 	.word	0x0001f2e0


	//   ....[134]....
        /*0914*/ 	.word	0x0001f330


	//   ....[135]....
        /*0918*/ 	.word	0x0001f360


	//   ....[136]....
        /*091c*/ 	.word	0x0001f390


	//   ....[137]....
        /*0920*/ 	.word	0x0001f3a0


	//   ....[138]....
        /*0924*/ 	.word	0x0001f3d0


	//   ....[139]....
        /*0928*/ 	.word	0x0001f400


	//   ....[140]....
        /*092c*/ 	.word	0x0001f430


	//   ....[141]....
        /*0930*/ 	.word	0x0001f5b0


	//   ....[142]....
        /*0934*/ 	.word	0x0001f5e0


	//   ....[143]....
        /*0938*/ 	.word	0x0001f610


	//   ....[144]....
        /*093c*/ 	.word	0x0001f640


	//   ....[145]....
        /*0940*/ 	.word	0x0001f670


	//   ....[146]....
        /*0944*/ 	.word	0x0001f6a0


	//   ....[147]....
        /*0948*/ 	.word	0x0001f760


	//   ....[148]....
        /*094c*/ 	.word	0x0001f780


	//   ....[149]....
        /*0950*/ 	.word	0x0001f7f0


	//   ....[150]....
        /*0954*/ 	.word	0x0001fe90


	//   ....[151]....
        /*0958*/ 	.word	0x000201b0


	//   ....[152]....
        /*095c*/ 	.word	0x00020240


	//   ....[153]....
        /*0960*/ 	.word	0x00020320


	//   ....[154]....
        /*0964*/ 	.word	0x000203b0


	//   ....[155]....
        /*0968*/ 	.word	0x00020490


	//   ....[156]....
        /*096c*/ 	.word	0x00020520


	//   ....[157]....
        /*0970*/ 	.word	0x000206a0


	//   ....[158]....
        /*0974*/ 	.word	0x00020730


	//   ....[159]....
        /*0978*/ 	.word	0x00020780


	//   ....[160]....
        /*097c*/ 	.word	0x000207d0


	//   ....[161]....
        /*0980*/ 	.word	0x00020860


	//   ....[162]....
        /*0984*/ 	.word	0x000208f0


	//   ....[163]....
        /*0988*/ 	.word	0x00020940


	//   ....[164]....
        /*098c*/ 	.word	0x00020990


	//   ....[165]....
        /*0990*/ 	.word	0x00020a80


	//   ....[166]....
        /*0994*/ 	.word	0x00020b30


	//   ....[167]....
        /*0998*/ 	.word	0x00020bb0


	//   ....[168]....
        /*099c*/ 	.word	0x00020c20


	//   ....[169]....
        /*09a0*/ 	.word	0x00020d60


	//   ....[170]....
        /*09a4*/ 	.word	0x00020e50


	//   ....[171]....
        /*09a8*/ 	.word	0x00020f30


	//   ....[172]....
        /*09ac*/ 	.word	0x00020f80


	//   ....[173]....
        /*09b0*/ 	.word	0x00021310


	//   ....[174]....
        /*09b4*/ 	.word	0x000215f0


	//   ....[175]....
        /*09b8*/ 	.word	0x000216e0


	//   ....[176]....
        /*09bc*/ 	.word	0x00021780


	//   ....[177]....
        /*09c0*/ 	.word	0x000217e0


	//   ....[178]....
        /*09c4*/ 	.word	0x000218d0


	//   ....[179]....
        /*09c8*/ 	.word	0x00021940


	//   ....[180]....
        /*09cc*/ 	.word	0x00021a30


	//   ....[181]....
        /*09d0*/ 	.word	0x00021aa0


	//   ....[182]....
        /*09d4*/ 	.word	0x00021b40


	//   ....[183]....
        /*09d8*/ 	.word	0x00021c30


	//   ....[184]....
        /*09dc*/ 	.word	0x00021ca0


	//   ....[185]....
        /*09e0*/ 	.word	0x00021d00


	//   ....[186]....
        /*09e4*/ 	.word	0x00021df0


	//   ....[187]....
        /*09e8*/ 	.word	0x00021e50


	//   ....[188]....
        /*09ec*/ 	.word	0x00021f50


	//   ....[189]....
        /*09f0*/ 	.word	0x00021fb0


	//   ....[190]....
        /*09f4*/ 	.word	0x00022090


	//   ....[191]....
        /*09f8*/ 	.word	0x000221d0


	//   ....[192]....
        /*09fc*/ 	.word	0x000222d0


	//   ....[193]....
        /*0a00*/ 	.word	0x00022550


	//   ....[194]....
        /*0a04*/ 	.word	0x000225a0


	//   ....[195]....
        /*0a08*/ 	.word	0x00022770


	//   ....[196]....
        /*0a0c*/ 	.word	0x000227c0


	//   ....[197]....
        /*0a10*/ 	.word	0x00022990


	//   ....[198]....
        /*0a14*/ 	.word	0x000229e0


	//   ....[199]....
        /*0a18*/ 	.word	0x00022ad0


	//   ....[200]....
        /*0a1c*/ 	.word	0x00022b70


	//   ....[201]....
        /*0a20*/ 	.word	0x00022bd0


	//   ....[202]....
        /*0a24*/ 	.word	0x00022c80


	//   ....[203]....
        /*0a28*/ 	.word	0x00022ce0


	//   ....[204]....
        /*0a2c*/ 	.word	0x00022d90


	//   ....[205]....
        /*0a30*/ 	.word	0x00022df0


	//   ....[206]....
        /*0a34*/ 	.word	0x00022ea0


	//   ....[207]....
        /*0a38*/ 	.word	0x00022f90


	//   ....[208]....
        /*0a3c*/ 	.word	0x00023060


	//   ....[209]....
        /*0a40*/ 	.word	0x00023180


	//   ....[210]....
        /*0a44*/ 	.word	0x00023280


	//   ....[211]....
        /*0a48*/ 	.word	0x000233b0


	//   ....[212]....
        /*0a4c*/ 	.word	0x00023490


	//   ....[213]....
        /*0a50*/ 	.word	0x00023590


	//   ....[214]....
        /*0a54*/ 	.word	0x00023670


	//   ....[215]....
        /*0a58*/ 	.word	0x00023700


	//   ....[216]....
        /*0a5c*/ 	.word	0x000237a0


	//   ....[217]....
        /*0a60*/ 	.word	0x000238c0


	//   ....[218]....
        /*0a64*/ 	.word	0x00023930


	//   ....[219]....
        /*0a68*/ 	.word	0x000239a0


	//   ....[220]....
        /*0a6c*/ 	.word	0x00023a10


	//   ....[221]....
        /*0a70*/ 	.word	0x00023a80


	//   ....[222]....
        /*0a74*/ 	.word	0x00023b00


	//   ....[223]....
        /*0a78*/ 	.word	0x00023b90


	//   ....[224]....
        /*0a7c*/ 	.word	0x00023c20


	//   ....[225]....
        /*0a80*/ 	.word	0x00023c90


	//   ....[226]....
        /*0a84*/ 	.word	0x00023d00


	//   ....[227]....
        /*0a88*/ 	.word	0x00023d70


	//   ....[228]....
        /*0a8c*/ 	.word	0x00023df0


	//   ....[229]....
        /*0a90*/ 	.word	0x00023e60


	//   ....[230]....
        /*0a94*/ 	.word	0x00023f00


	//   ....[231]....
        /*0a98*/ 	.word	0x00023f90


	//   ....[232]....
        /*0a9c*/ 	.word	0x000240b0


	//----- nvinfo : EIATTR_REG_RECONFIG
	.align		4
.L_410:
        /*0aa0*/ 	.byte	0x01, 0x54
	.zero		2


	//----- nvinfo : EIATTR_SYSCALL_OFFSETS
	.align		4
        /*0aa4*/ 	.byte	0x04, 0x46
        /*0aa6*/ 	.short	(.L_412 - .L_411)


	//   ....[0]....
.L_411:
        /*0aa8*/ 	.word	0x000020b0


	//   ....[1]....
        /*0aac*/ 	.word	0x00002200


	//   ....[2]....
        /*0ab0*/ 	.word	0x00007d40


	//   ....[3]....
        /*0ab4*/ 	.word	0x00008070


	//   ....[4]....
        /*0ab8*/ 	.word	0x0001bc60


	//   ....[5]....
        /*0abc*/ 	.word	0x0001bdb0


	//   ....[6]....
        /*0ac0*/ 	.word	0x0001bea0


	//   ....[7]....
        /*0ac4*/ 	.word	0x0001ce30


	//----- nvinfo : EIATTR_MBARRIER_INSTR_OFFSETS
	.align		4
.L_412:
        /*0ac8*/ 	.byte	0x04, 0x39
        /*0aca*/ 	.short	(.L_414 - .L_413)


	//   ....[0]....
.L_413:
        /*0acc*/ 	.word	0x00000270
        /*0ad0*/ 	.word	0x000000ff
        /*0ad4*/ 	.word	0x00028c00
        /*0ad8*/ 	.short	0x0100
        /*0ada*/ 	.byte	0x08
	.zero		1


	//   ....[1]....
        /*0adc*/ 	.word	0x00000280
        /*0ae0*/ 	.word	0x000000ff
        /*0ae4*/ 	.word	0x00028c20
        /*0ae8*/ 	.short	0x0100
        /*0aea*/ 	.byte	0x08
	.zero		1


	//   ....[2]....
        /*0aec*/ 	.word	0x00000330
        /*0af0*/ 	.word	0x000000ff
        /*0af4*/ 	.word	0x00028c30
        /*0af8*/ 	.short	0x0100
        /*0afa*/ 	.byte	0x06
	.zero		1


	//   ....[3]....
        /*0afc*/ 	.word	0x00000340
        /*0b00*/ 	.word	0x000000ff
        /*0b04*/ 	.word	0x00028c40
        /*0b08*/ 	.short	0x0100
        /*0b0a*/ 	.byte	0x06
	.zero		1


	//   ....[4]....
        /*0b0c*/ 	.word	0x00000350
        /*0b10*/ 	.word	0x000000ff
        /*0b14*/ 	.word	0x00028c38
        /*0b18*/ 	.short	0x0100
        /*0b1a*/ 	.byte	0x06
	.zero		1


	//   ....[5]....
        /*0b1c*/ 	.word	0x00000360
        /*0b20*/ 	.word	0x000000ff
        /*0b24*/ 	.word	0x00028c48
        /*0b28*/ 	.short	0x0100
        /*0b2a*/ 	.byte	0x06
	.zero		1


	//   ....[6]....
        /*0b2c*/ 	.word	0x00000490
        /*0b30*/ 	.word	0x000000ff
        /*0b34*/ 	.word	0x00028c50
        /*0b38*/ 	.short	0x0100
        /*0b3a*/ 	.byte	0x08
	.zero		1


	//   ....[7]....
        /*0b3c*/ 	.word	0x000004a0
        /*0b40*/ 	.word	0x000000ff
        /*0b44*/ 	.word	0x00028c60
        /*0b48*/ 	.short	0x0100
        /*0b4a*/ 	.byte	0x08
	.zero		1


	//   ....[8]....
        /*0b4c*/ 	.word	0x000004b0
        /*0b50*/ 	.word	0x000000ff
        /*0b54*/ 	.word	0x00028c58
        /*0b58*/ 	.short	0x0100
        /*0b5a*/ 	.byte	0x08
	.zero		1


	//   ....[9]....
        /*0b5c*/ 	.word	0x000004c0
        /*0b60*/ 	.word	0x000000ff
        /*0b64*/ 	.word	0x00028c68
        /*0b68*/ 	.short	0x0100
        /*0b6a*/ 	.byte	0x08
	.zero		1


	//   ....[10]....
        /*0b6c*/ 	.word	0x000005b0
        /*0b70*/ 	.word	0x000000ff
        /*0b74*/ 	.word	0x00028c70
        /*0b78*/ 	.short	0x0100
        /*0b7a*/ 	.byte	0x06
	.zero		1


	//   ....[11]....
        /*0b7c*/ 	.word	0x000005c0
        /*0b80*/ 	.word	0x000000ff
        /*0b84*/ 	.word	0x00028c80
        /*0b88*/ 	.short	0x0100
        /*0b8a*/ 	.byte	0x06
	.zero		1


	//   ....[12]....
        /*0b8c*/ 	.word	0x000005d0
        /*0b90*/ 	.word	0x000000ff
        /*0b94*/ 	.word	0x00028c78
        /*0b98*/ 	.short	0x0100
        /*0b9a*/ 	.byte	0x06
	.zero		1


	//   ....[13]....
        /*0b9c*/ 	.word	0x000005e0
        /*0ba0*/ 	.word	0x000000ff
        /*0ba4*/ 	.word	0x00028c88
        /*0ba8*/ 	.short	0x0100
        /*0baa*/ 	.byte	0x06
	.zero		1


	//   ....[14]....
        /*0bac*/ 	.word	0x00000710
        /*0bb0*/ 	.word	0x000000ff
        /*0bb4*/ 	.word	0x00028c90
        /*0bb8*/ 	.short	0x0100
        /*0bba*/ 	.byte	0x08
	.zero		1


	//   ....[15]....
        /*0bbc*/ 	.word	0x00000720
        /*0bc0*/ 	.word	0x000000ff
        /*0bc4*/ 	.word	0x00028ca0
        /*0bc8*/ 	.short	0x0100
        /*0bca*/ 	.byte	0x08
	.zero		1


	//   ....[16]....
        /*0bcc*/ 	.word	0x00000730
        /*0bd0*/ 	.word	0x000000ff
        /*0bd4*/ 	.word	0x00028c98
        /*0bd8*/ 	.short	0x0100
        /*0bda*/ 	.byte	0x08
	.zero		1


	//   ....[17]....
        /*0bdc*/ 	.word	0x00000740
        /*0be0*/ 	.word	0x000000ff
        /*0be4*/ 	.word	0x00028ca8
        /*0be8*/ 	.short	0x0100
        /*0bea*/ 	.byte	0x08
	.zero		1


	//   ....[18]....
        /*0bec*/ 	.word	0x00000870
        /*0bf0*/ 	.word	0x000000ff
        /*0bf4*/ 	.word	0x00028cb0
        /*0bf8*/ 	.short	0x0100
        /*0bfa*/ 	.byte	0x08
	.zero		1


	//   ....[19]....
        /*0bfc*/ 	.word	0x00000880
        /*0c00*/ 	.word	0x000000ff
        /*0c04*/ 	.word	0x00028cc0
        /*0c08*/ 	.short	0x0100
        /*0c0a*/ 	.byte	0x08
	.zero		1


	//   ....[20]....
        /*0c0c*/ 	.word	0x00000890
        /*0c10*/ 	.word	0x000000ff
        /*0c14*/ 	.word	0x00028cb8
        /*0c18*/ 	.short	0x0100
        /*0c1a*/ 	.byte	0x08
	.zero		1


	//   ....[21]....
        /*0c1c*/ 	.word	0x000008a0
        /*0c20*/ 	.word	0x000000ff
        /*0c24*/ 	.word	0x00028cc8
        /*0c28*/ 	.short	0x0100
        /*0c2a*/ 	.byte	0x08
	.zero		1


	//   ....[22]....
        /*0c2c*/ 	.word	0x00002e10
        /*0c30*/ 	.word	0x0000003e
        /*0c34*/ 	.word	0x00028c90
        /*0c38*/ 	.short	0x010a
        /*0c3a*/ 	.byte	0x3f
	.zero		1


	//   ....[23]....
        /*0c3c*/ 	.word	0x00003820
        /*0c40*/ 	.word	0x0000003e
        /*0c44*/ 	.word	0x00028c90
        /*0c48*/ 	.short	0x010a
        /*0c4a*/ 	.byte	0x3f
	.zero		1


	//   ....[24]....
        /*0c4c*/ 	.word	0x000040b0
        /*0c50*/ 	.word	0x0000003e
        /*0c54*/ 	.word	0x00028c90
        /*0c58*/ 	.short	0x010a
        /*0c5a*/ 	.byte	0x3f
	.zero		1


	//   ....[25]....
        /*0c5c*/ 	.word	0x00004490
        /*0c60*/ 	.word	0x00000004
        /*0c64*/ 	.word	0x00000000
        /*0c68*/ 	.short	0x0101
        /*0c6a*/ 	.byte	0x3f
	.zero		1


	//   ....[26]....
        /*0c6c*/ 	.word	0x000044d0
        /*0c70*/ 	.word	0x0000003e
        /*0c74*/ 	.word	0x00028cb0
        /*0c78*/ 	.short	0x010a
        /*0c7a*/ 	.byte	0x3f
	.zero		1


	//   ....[27]....
        /*0c7c*/ 	.word	0x00004de0
        /*0c80*/ 	.word	0x0000003e
        /*0c84*/ 	.word	0x00000000
        /*0c88*/ 	.short	0x0101
        /*0c8a*/ 	.byte	0x3f
	.zero		1


	//   ....[28]....
        /*0c8c*/ 	.word	0x000058f0
        /*0c90*/ 	.word	0x00000003
        /*0c94*/ 	.word	0x00028c50
        /*0c98*/ 	.short	0x010a
        /*0c9a*/ 	.byte	0x3f
	.zero		1


	//   ....[29]....
        /*0c9c*/ 	.word	0x00005cc0
        /*0ca0*/ 	.word	0x0000000e
        /*0ca4*/ 	.word	0x00000000
        /*0ca8*/ 	.short	0x0101
        /*0caa*/ 	.byte	0x3f
	.zero		1


	//   ....[30]....
        /*0cac*/ 	.word	0x000065e0
        /*0cb0*/ 	.word	0x00000005
        /*0cb4*/ 	.word	0x00028c50
        /*0cb8*/ 	.short	0x010a
        /*0cba*/ 	.byte	0x3f
	.zero		1


	//   ....[31]....
        /*0cbc*/ 	.word	0x00006630
        /*0cc0*/ 	.word	0x00000005
        /*0cc4*/ 	.word	0x00028c50
        /*0cc8*/ 	.short	0x010a
        /*0cca*/ 	.byte	0x3f
	.zero		1


	//   ....[32]....
        /*0ccc*/ 	.word	0x00006920
        /*0cd0*/ 	.word	0x0000000e
        /*0cd4*/ 	.word	0x00000000
        /*0cd8*/ 	.short	0x0101
        /*0cda*/ 	.byte	0x3f
	.zero		1


	//   ....[33]....
        /*0cdc*/ 	.word	0x00007de0
        /*0ce0*/ 	.word	0x00000002
        /*0ce4*/ 	.word	0x00028c00
        /*0ce8*/ 	.short	0x010a
        /*0cea*/ 	.byte	0x3f
	.zero		1


	//   ....[34]....
        /*0cec*/ 	.word	0x00007e30
        /*0cf0*/ 	.word	0x00000002
        /*0cf4*/ 	.word	0x00028c00
        /*0cf8*/ 	.short	0x010a
        /*0cfa*/ 	.byte	0x3f
	.zero		1


	//   ....[35]....
        /*0cfc*/ 	.word	0x000088f0
        /*0d00*/ 	.word	0x00000002
        /*0d04*/ 	.word	0x00028c00
        /*0d08*/ 	.short	0x010a
        /*0d0a*/ 	.byte	0x3f
	.zero		1


	//   ....[36]....
        /*0d0c*/ 	.word	0x00009da0
        /*0d10*/ 	.word	0x00000002
        /*0d14*/ 	.word	0x00028c00
        /*0d18*/ 	.short	0x010a
        /*0d1a*/ 	.byte	0x3f
	.zero		1


	//   ....[37]....
        /*0d1c*/ 	.word	0x0000ac80
        /*0d20*/ 	.word	0x0000000c
        /*0d24*/ 	.word	0x00028c30
        /*0d28*/ 	.short	0x010a
        /*0d2a*/ 	.byte	0x3f
	.zero		1


	//   ....[38]....
        /*0d2c*/ 	.word	0x0000ad30
        /*0d30*/ 	.word	0x0000000c
        /*0d34*/ 	.word	0x00028c30
        /*0d38*/ 	.short	0x010a
        /*0d3a*/ 	.byte	0x3f
	.zero		1


	//   ....[39]....
        /*0d3c*/ 	.word	0x0000b430
        /*0d40*/ 	.word	0x0000001e
        /*0d44*/ 	.word	0x00000000
        /*0d48*/ 	.short	0x0101
        /*0d4a*/ 	.byte	0x3f
	.zero		1


	//   ....[40]....
        /*0d4c*/ 	.word	0x0000cc20
        /*0d50*/ 	.word	0x0000000c
        /*0d54*/ 	.word	0x00028c50
        /*0d58*/ 	.short	0x010a
        /*0d5a*/ 	.byte	0x3f
	.zero		1


	//   ....[41]....
        /*0d5c*/ 	.word	0x0000ccd0
        /*0d60*/ 	.word	0x0000000c
        /*0d64*/ 	.word	0x00028c50
        /*0d68*/ 	.short	0x010a
        /*0d6a*/ 	.byte	0x3f
	.zero		1


	//   ....[42]....
        /*0d6c*/ 	.word	0x0000cfc0
        /*0d70*/ 	.word	0x0000000c
        /*0d74*/ 	.word	0x00000000
        /*0d78*/ 	.short	0x0101
        /*0d7a*/ 	.byte	0x3f
	.zero		1


	//   ....[43]....
        /*0d7c*/ 	.word	0x0000d2e0
        /*0d80*/ 	.word	0x00000015
        /*0d84*/ 	.word	0x00028c30
        /*0d88*/ 	.short	0x010a
        /*0d8a*/ 	.byte	0x3f
	.zero		1


	//   ....[44]....
        /*0d8c*/ 	.word	0x0000d350
        /*0d90*/ 	.word	0x00000015
        /*0d94*/ 	.word	0x00028c30
        /*0d98*/ 	.short	0x010a
        /*0d9a*/ 	.byte	0x3f
	.zero		1


	//   ....[45]....
        /*0d9c*/ 	.word	0x0000d940
        /*0da0*/ 	.word	0x00000098
        /*0da4*/ 	.word	0x00000000
        /*0da8*/ 	.short	0x0101
        /*0daa*/ 	.byte	0x3f
	.zero		1


	//   ....[46]....
        /*0dac*/ 	.word	0x0000f960
        /*0db0*/ 	.word	0x00000015
        /*0db4*/ 	.word	0x00028c50
        /*0db8*/ 	.short	0x010a
        /*0dba*/ 	.byte	0x3f
	.zero		1


	//   ....[47]....
        /*0dbc*/ 	.word	0x0000f9b0
        /*0dc0*/ 	.word	0x00000015
        /*0dc4*/ 	.word	0x00028c50
        /*0dc8*/ 	.short	0x010a
        /*0dca*/ 	.byte	0x3f
	.zero		1


	//   ....[48]....
        /*0dcc*/ 	.word	0x0000fcd0
        /*0dd0*/ 	.word	0x00000015
        /*0dd4*/ 	.word	0x00000000
        /*0dd8*/ 	.short	0x0101
        /*0dda*/ 	.byte	0x3f
	.zero		1


	//   ....[49]....
        /*0ddc*/ 	.word	0x000100e0
        /*0de0*/ 	.word	0x0000000c
        /*0de4*/ 	.word	0x00028c30
        /*0de8*/ 	.short	0x010a
        /*0dea*/ 	.byte	0x3f
	.zero		1


	//   ....[50]....
        /*0dec*/ 	.word	0x00010150
        /*0df0*/ 	.word	0x0000000c
        /*0df4*/ 	.word	0x00028c30
        /*0df8*/ 	.short	0x010a
        /*0dfa*/ 	.byte	0x3f
	.zero		1


	//   ....[51]....
        /*0dfc*/ 	.word	0x00010e20
        /*0e00*/ 	.word	0x000000a0
        /*0e04*/ 	.word	0x00000000
        /*0e08*/ 	.short	0x0101
        /*0e0a*/ 	.byte	0x3f
	.zero		1


	//   ....[52]....
        /*0e0c*/ 	.word	0x00011af0
        /*0e10*/ 	.word	0x0000000c
        /*0e14*/ 	.word	0x00028c50
        /*0e18*/ 	.short	0x010a
        /*0e1a*/ 	.byte	0x3f
	.zero		1


	//   ....[53]....
        /*0e1c*/ 	.word	0x00011b40
        /*0e20*/ 	.word	0x0000000c
        /*0e24*/ 	.word	0x00028c50
        /*0e28*/ 	.short	0x010a
        /*0e2a*/ 	.byte	0x3f
	.zero		1


	//   ....[54]....
        /*0e2c*/ 	.word	0x00011e40
        /*0e30*/ 	.word	0x0000000c
        /*0e34*/ 	.word	0x00000000
        /*0e38*/ 	.short	0x0101
        /*0e3a*/ 	.byte	0x3f
	.zero		1


	//   ....[55]....
        /*0e3c*/ 	.word	0x00011f90
        /*0e40*/ 	.word	0x00000015
        /*0e44*/ 	.word	0x00028c30
        /*0e48*/ 	.short	0x010a
        /*0e4a*/ 	.byte	0x3f
	.zero		1


	//   ....[56]....
        /*0e4c*/ 	.word	0x00012000
        /*0e50*/ 	.word	0x00000015
        /*0e54*/ 	.word	0x00028c30
        /*0e58*/ 	.short	0x010a
        /*0e5a*/ 	.byte	0x3f
	.zero		1


	//   ....[57]....
        /*0e5c*/ 	.word	0x00012590
        /*0e60*/ 	.word	0x00000098
        /*0e64*/ 	.word	0x00000000
        /*0e68*/ 	.short	0x0101
        /*0e6a*/ 	.byte	0x3f
	.zero		1


	//   ....[58]....
        /*0e6c*/ 	.word	0x00014440
        /*0e70*/ 	.word	0x00000015
        /*0e74*/ 	.word	0x00028c50
        /*0e78*/ 	.short	0x010a
        /*0e7a*/ 	.byte	0x3f
	.zero		1


	//   ....[59]....
        /*0e7c*/ 	.word	0x00014490
        /*0e80*/ 	.word	0x00000015
        /*0e84*/ 	.word	0x00028c50
        /*0e88*/ 	.short	0x010a
        /*0e8a*/ 	.byte	0x3f
	.zero		1


	//   ....[60]....
        /*0e8c*/ 	.word	0x000147a0
        /*0e90*/ 	.word	0x00000015
        /*0e94*/ 	.word	0x00000000
        /*0e98*/ 	.short	0x0101
        /*0e9a*/ 	.byte	0x3f
	.zero		1


	//   ....[61]....
        /*0e9c*/ 	.word	0x00017010
        /*0ea0*/ 	.word	0x00000000
        /*0ea4*/ 	.word	0x00000000
        /*0ea8*/ 	.short	0x0101
        /*0eaa*/ 	.byte	0x3f
	.zero		1


	//   ....[62]....
        /*0eac*/ 	.word	0x00019d60
        /*0eb0*/ 	.word	0x00000017
        /*0eb4*/ 	.word	0x00028c20
        /*0eb8*/ 	.short	0x010a
        /*0eba*/ 	.byte	0x3f
	.zero		1


	//   ....[63]....
        /*0ebc*/ 	.word	0x00019df0
        /*0ec0*/ 	.word	0x0000000c
        /*0ec4*/ 	.word	0x00028ca0
        /*0ec8*/ 	.short	0x010a
        /*0eca*/ 	.byte	0x3f
	.zero		1


	//   ....[64]....
        /*0ecc*/ 	.word	0x0001a040
        /*0ed0*/ 	.word	0x0000000c
        /*0ed4*/ 	.word	0x00028cc0
        /*0ed8*/ 	.short	0x010a
        /*0eda*/ 	.byte	0x3f
	.zero		1


	//   ....[65]....
        /*0edc*/ 	.word	0x0001aa10
        /*0ee0*/ 	.word	0x0000000a
        /*0ee4*/ 	.word	0x00028ca0
        /*0ee8*/ 	.short	0x010a
        /*0eea*/ 	.byte	0x3f
	.zero		1


	//   ....[66]....
        /*0eec*/ 	.word	0x0001ac50
        /*0ef0*/ 	.word	0x0000000a
        /*0ef4*/ 	.word	0x00028cc0
        /*0ef8*/ 	.short	0x010a
        /*0efa*/ 	.byte	0x3f
	.zero		1


	//   ....[67]....
        /*0efc*/ 	.word	0x0001c600
        /*0f00*/ 	.word	0x0000001b
        /*0f04*/ 	.word	0x00028c40
        /*0f08*/ 	.short	0x010a
        /*0f0a*/ 	.byte	0x3f
	.zero		1


	//   ....[68]....
        /*0f0c*/ 	.word	0x0001cae0
        /*0f10*/ 	.word	0x0000001b
        /*0f14*/ 	.word	0x00028c30
        /*0f18*/ 	.short	0x0107
        /*0f1a*/ 	.byte	0x3f
	.zero		1


	//   ....[69]....
        /*0f1c*/ 	.word	0x0001cbb0
        /*0f20*/ 	.word	0x0000001b
        /*0f24*/ 	.word	0x00028c30
        /*0f28*/ 	.short	0x0101
        /*0f2a*/ 	.byte	0x3f
	.zero		1


	//   ....[70]....
        /*0f2c*/ 	.word	0x0001d4a0
        /*0f30*/ 	.word	0x00000017
        /*0f34*/ 	.word	0x00028c00
        /*0f38*/ 	.short	0x0107
        /*0f3a*/ 	.byte	0x3f
	.zero		1


	//   ....[71]....
        /*0f3c*/ 	.word	0x0001d590
        /*0f40*/ 	.word	0x00000017
        /*0f44*/ 	.word	0x00028c00
        /*0f48*/ 	.short	0x0101
        /*0f4a*/ 	.byte	0x3f
	.zero		1


	//   ....[72]....
        /*0f4c*/ 	.word	0x0001d5b0
        /*0f50*/ 	.word	0x00000017
        /*0f54*/ 	.word	0x00028c20
        /*0f58*/ 	.short	0x010a
        /*0f5a*/ 	.byte	0x3f
	.zero		1


	//   ....[73]....
        /*0f5c*/ 	.word	0x0001d640
        /*0f60*/ 	.word	0x0000001b
        /*0f64*/ 	.word	0x00028c60
        /*0f68*/ 	.short	0x010a
        /*0f6a*/ 	.byte	0x3f
	.zero		1


	//   ....[74]....
        /*0f6c*/ 	.word	0x0001df80
        /*0f70*/ 	.word	0x0000001b
        /*0f74*/ 	.word	0x00028c50
        /*0f78*/ 	.short	0x0107
        /*0f7a*/ 	.byte	0x3f
	.zero		1


	//   ....[75]....
        /*0f7c*/ 	.word	0x0001e050
        /*0f80*/ 	.word	0x0000001b
        /*0f84*/ 	.word	0x00028c50
        /*0f88*/ 	.short	0x0101
        /*0f8a*/ 	.byte	0x3f
	.zero		1


	//   ....[76]....
        /*0f8c*/ 	.word	0x0001e3e0
        /*0f90*/ 	.word	0x00000006
        /*0f94*/ 	.word	0x00028c40
        /*0f98*/ 	.short	0x010a
        /*0f9a*/ 	.byte	0x3f
	.zero		1


	//   ....[77]....
        /*0f9c*/ 	.word	0x0001e720
        /*0fa0*/ 	.word	0x00000006
        /*0fa4*/ 	.word	0x00028c30
        /*0fa8*/ 	.short	0x0107
        /*0faa*/ 	.byte	0x3f
	.zero		1


	//   ....[78]....
        /*0fac*/ 	.word	0x0001e7e0
        /*0fb0*/ 	.word	0x00000006
        /*0fb4*/ 	.word	0x00028c30
        /*0fb8*/ 	.short	0x0101
        /*0fba*/ 	.byte	0x3f
	.zero		1


	//   ....[79]....
        /*0fbc*/ 	.word	0x0001e810
        /*0fc0*/ 	.word	0x00000006
        /*0fc4*/ 	.word	0x00028c60
        /*0fc8*/ 	.short	0x010a
        /*0fca*/ 	.byte	0x3f
	.zero		1


	//   ....[80]....
        /*0fcc*/ 	.word	0x0001eee0
        /*0fd0*/ 	.word	0x00000006
        /*0fd4*/ 	.word	0x00028c50
        /*0fd8*/ 	.short	0x0107
        /*0fda*/ 	.byte	0x3f
	.zero		1


	//   ....[81]....
        /*0fdc*/ 	.word	0x0001efa0
        /*0fe0*/ 	.word	0x00000006
        /*0fe4*/ 	.word	0x00028c50
        /*0fe8*/ 	.short	0x0101
        /*0fea*/ 	.byte	0x3f
	.zero		1


	//   ....[82]....
        /*0fec*/ 	.word	0x0001fe10
        /*0ff0*/ 	.word	0x00000004
        /*0ff4*/ 	.word	0x00028c20
        /*0ff8*/ 	.short	0x010a
        /*0ffa*/ 	.byte	0x3f
	.zero		1


	//   ....[83]....
        /*0ffc*/ 	.word	0x0001ff80
        /*1000*/ 	.word	0x00000005
        /*1004*/ 	.word	0x00028c40
        /*1008*/ 	.short	0x010a
        /*100a*/ 	.byte	0x3f
	.zero		1


	//   ....[84]....
        /*100c*/ 	.word	0x00020020
        /*1010*/ 	.word	0x00000019
        /*1014*/ 	.word	0x00028c40
        /*1018*/ 	.short	0x010a
        /*101a*/ 	.byte	0x3f
	.zero		1


	//   ....[85]....
        /*101c*/ 	.word	0x00020060
        /*1020*/ 	.word	0x00000005
        /*1024*/ 	.word	0x00028c60
        /*1028*/ 	.short	0x010a
        /*102a*/ 	.byte	0x3f
	.zero		1


	//   ....[86]....
        /*102c*/ 	.word	0x000200a0
        /*1030*/ 	.word	0x00000019
        /*1034*/ 	.word	0x00028c60
        /*1038*/ 	.short	0x010a
        /*103a*/ 	.byte	0x3f
	.zero		1


	//   ....[87]....
        /*103c*/ 	.word	0x00020100
        /*1040*/ 	.word	0x0000003e
        /*1044*/ 	.word	0x00028c90
        /*1048*/ 	.short	0x010a
        /*104a*/ 	.byte	0x3f
	.zero		1


	//   ....[88]....
        /*104c*/ 	.word	0x00020270
        /*1050*/ 	.word	0x0000003e
        /*1054*/ 	.word	0x00028c90
        /*1058*/ 	.short	0x010a
        /*105a*/ 	.byte	0x3f
	.zero		1


	//   ....[89]....
        /*105c*/ 	.word	0x000203f0
        /*1060*/ 	.word	0x0000003e
        /*1064*/ 	.word	0x00028c90
        /*1068*/ 	.short	0x010a
        /*106a*/ 	.byte	0x3f
	.zero		1


	//   ....[90]....
        /*106c*/ 	.word	0x00020550
        /*1070*/ 	.word	0x0000003e
        /*1074*/ 	.word	0x00028cb0
        /*1078*/ 	.short	0x010a
        /*107a*/ 	.byte	0x3f
	.zero		1


	//   ....[91]....
        /*107c*/ 	.word	0x000205a0
        /*1080*/ 	.word	0x00000003
        /*1084*/ 	.word	0x00028c50
        /*1088*/ 	.short	0x010a
        /*108a*/ 	.byte	0x3f
	.zero		1


	//   ....[92]....
        /*108c*/ 	.word	0x000205f0
        /*1090*/ 	.word	0x00000005
        /*1094*/ 	.word	0x00028c50
        /*1098*/ 	.short	0x010a
        /*109a*/ 	.byte	0x3f
	.zero		1


	//   ....[93]....
        /*109c*/ 	.word	0x000209c0
        /*10a0*/ 	.word	0x00000002
        /*10a4*/ 	.word	0x00028c00
        /*10a8*/ 	.short	0x010a
        /*10aa*/ 	.byte	0x3f
	.zero		1


	//   ....[94]....
        /*10ac*/ 	.word	0x00020fb0
        /*10b0*/ 	.word	0x00000002
        /*10b4*/ 	.word	0x00028c00
        /*10b8*/ 	.short	0x010a
        /*10ba*/ 	.byte	0x3f
	.zero		1


	//   ....[95]....
        /*10bc*/ 	.word	0x00021000
        /*10c0*/ 	.word	0x0000000c
        /*10c4*/ 	.word	0x00028c30
        /*10c8*/ 	.short	0x010a
        /*10ca*/ 	.byte	0x3f
	.zero		1


	//   ....[96]....
        /*10cc*/ 	.word	0x00021050
        /*10d0*/ 	.word	0x0000000c
        /*10d4*/ 	.word	0x00028c50
        /*10d8*/ 	.short	0x010a
        /*10da*/ 	.byte	0x3f
	.zero		1


	//   ....[97]....
        /*10dc*/ 	.word	0x000210a0
        /*10e0*/ 	.word	0x00000015
        /*10e4*/ 	.word	0x00028c30
        /*10e8*/ 	.short	0x010a
        /*10ea*/ 	.byte	0x3f
	.zero		1


	//   ....[98]....
        /*10ec*/ 	.word	0x000210f0
        /*10f0*/ 	.word	0x00000015
        /*10f4*/ 	.word	0x00028c50
        /*10f8*/ 	.short	0x010a
        /*10fa*/ 	.byte	0x3f
	.zero		1


	//   ....[99]....
        /*10fc*/ 	.word	0x00021140
        /*1100*/ 	.word	0x0000000c
        /*1104*/ 	.word	0x00028c30
        /*1108*/ 	.short	0x010a
        /*110a*/ 	.byte	0x3f
	.zero		1


	//   ....[100]....
        /*110c*/ 	.word	0x00021190
        /*1110*/ 	.word	0x0000000c
        /*1114*/ 	.word	0x00028c50
        /*1118*/ 	.short	0x010a
        /*111a*/ 	.byte	0x3f
	.zero		1


	//   ....[101]....
        /*111c*/ 	.word	0x000211e0
        /*1120*/ 	.word	0x00000015
        /*1124*/ 	.word	0x00028c30
        /*1128*/ 	.short	0x010a
        /*112a*/ 	.byte	0x3f
	.zero		1


	//   ....[102]....
        /*112c*/ 	.word	0x00021230
        /*1130*/ 	.word	0x00000015
        /*1134*/ 	.word	0x00028c50
        /*1138*/ 	.short	0x010a
        /*113a*/ 	.byte	0x3f
	.zero		1


	//   ....[103]....
        /*113c*/ 	.word	0x000213d0
        /*1140*/ 	.word	0x00000017
        /*1144*/ 	.word	0x00028c20
        /*1148*/ 	.short	0x010a
        /*114a*/ 	.byte	0x3f
	.zero		1


	//   ....[104]....
        /*114c*/ 	.word	0x00021420
        /*1150*/ 	.word	0x0000000c
        /*1154*/ 	.word	0x00028ca0
        /*1158*/ 	.short	0x010a
        /*115a*/ 	.byte	0x3f
	.zero		1


	//   ....[105]....
        /*115c*/ 	.word	0x00021470
        /*1160*/ 	.word	0x0000000c
        /*1164*/ 	.word	0x00028cc0
        /*1168*/ 	.short	0x010a
        /*116a*/ 	.byte	0x3f
	.zero		1


	//   ....[106]....
        /*116c*/ 	.word	0x000214c0
        /*1170*/ 	.word	0x0000000a
        /*1174*/ 	.word	0x00028ca0
        /*1178*/ 	.short	0x010a
        /*117a*/ 	.byte	0x3f
	.zero		1


	//   ....[107]....
        /*117c*/ 	.word	0x00021510
        /*1180*/ 	.word	0x0000000a
        /*1184*/ 	.word	0x00028cc0
        /*1188*/ 	.short	0x010a
        /*118a*/ 	.byte	0x3f
	.zero		1


	//   ....[108]....
        /*118c*/ 	.word	0x00021630
        /*1190*/ 	.word	0x0000001b
        /*1194*/ 	.word	0x00028c40
        /*1198*/ 	.short	0x010a
        /*119a*/ 	.byte	0x3f
	.zero		1


	//   ....[109]....
        /*119c*/ 	.word	0x000220d0
        /*11a0*/ 	.word	0x00000017
        /*11a4*/ 	.word	0x00028c20
        /*11a8*/ 	.short	0x010a
        /*11aa*/ 	.byte	0x3f
	.zero		1


	//   ....[110]....
        /*11ac*/ 	.word	0x00022120
        /*11b0*/ 	.word	0x0000001b
        /*11b4*/ 	.word	0x00028c60
        /*11b8*/ 	.short	0x010a
        /*11ba*/ 	.byte	0x3f
	.zero		1


	//   ....[111]....
        /*11bc*/ 	.word	0x00022a20
        /*11c0*/ 	.word	0x00000006
        /*11c4*/ 	.word	0x00028c40
        /*11c8*/ 	.short	0x010a
        /*11ca*/ 	.byte	0x3f
	.zero		1


	//   ....[112]....
        /*11cc*/ 	.word	0x00022ee0
        /*11d0*/ 	.word	0x00000006
        /*11d4*/ 	.word	0x00028c60
        /*11d8*/ 	.short	0x010a
        /*11da*/ 	.byte	0x3f
	.zero		1


	//   ....[113]....
        /*11dc*/ 	.word	0x00023fd0
        /*11e0*/ 	.word	0x00000004
        /*11e4*/ 	.word	0x00028c20
        /*11e8*/ 	.short	0x010a
        /*11ea*/ 	.byte	0x3f
	.zero		1


	//   ....[114]....
        /*11ec*/ 	.word	0x00024170
        /*11f0*/ 	.word	0x00000005
        /*11f4*/ 	.word	0x00028c40
        /*11f8*/ 	.short	0x010a
        /*11fa*/ 	.byte	0x3f
	.zero		1


	//   ....[115]....
        /*11fc*/ 	.word	0x000241c0
        /*1200*/ 	.word	0x00000019
        /*1204*/ 	.word	0x00028c40
        /*1208*/ 	.short	0x010a
        /*120a*/ 	.byte	0x3f
	.zero		1


	//   ....[116]....
        /*120c*/ 	.word	0x00024210
        /*1210*/ 	.word	0x00000005
        /*1214*/ 	.word	0x00028c60
        /*1218*/ 	.short	0x010a
        /*121a*/ 	.byte	0x3f
	.zero		1


	//----- nvinfo : EIATTR_NUM_MBARRIERS
	.align		4
.L_414:
        /*121c*/ 	.byte	0x03, 0x38
        /*121e*/ 	.short	0x0016


	//----- nvinfo : EIATTR_EXIT_INSTR_OFFSETS
	.align		4
        /*1220*/ 	.byte	0x04, 0x1c
        /*1222*/ 	.short	(.L_416 - .L_415)


	//   ....[0]....
.L_415:
        /*1224*/ 	.word	0x000200f0


	//----- nvinfo : EIATTR_MAX_THREADS
	.align		4
.L_416:
        /*1228*/ 	.byte	0x04, 0x05
        /*122a*/ 	.short	(.L_418 - .L_417)
.L_417:
        /*122c*/ 	.word	0x00000180
        /*1230*/ 	.word	0x00000001
        /*1234*/ 	.word	0x00000001


	//----- nvinfo : EIATTR_CRS_STACK_SIZE
	.align		4
.L_418:
        /*1238*/ 	.byte	0x04, 0x1e
        /*123a*/ 	.short	(.L_420 - .L_419)
.L_419:
        /*123c*/ 	.word	0x00000000


	//----- nvinfo : EIATTR_CBANK_PARAM_SIZE
	.align		4
.L_420:
        /*1240*/ 	.byte	0x03, 0x19
        /*1242*/ 	.short	0x0af0


	//----- nvinfo : EIATTR_PARAM_CBANK
	.align		4
        /*1244*/ 	.byte	0x04, 0x0a
        /*1246*/ 	.short	(.L_422 - .L_421)
	.align		4
.L_421:
        /*1248*/ 	.word	index@(.nv.constant0._ZN7cutlass13device_kernelIN5flash11enable_sm90INS1_16FlashAttnFwdSm90INS1_25CollectiveMainloopFwdSm90ILi2EN4cute5tupleIJNS5_1CILi1EEES8_S8_EEENS6_IJNS7_ILi64EEESA_SA_EEELi512ENS_6half_tEfNS_4arch4Sm90ELb0ELb1ELb1ELb1ELb1ELb1ELb0ELb0ELb0ELb1ELb0ELb0EEENS1_21CollectiveEpilogueFwdINS6_IJSA_NS7_ILi512EEESA_EEES9_SC_SE_Li256ELb1ELb1ELb0ELb0EEENS1_36VarlenDynamicPersistentTileSchedulerILi64ELi64ELi256ELi128ELb0ELb1ELb1ELb1ELb0ELb1EEEEEEEEEvNT_6ParamsE)
        /*124c*/ 	.short	0x0210
        /*124e*/ 	.short	0x0af0


	//----- nvinfo : EIATTR_SW_WAR
	.align		4
.L_422:
        /*1250*/ 	.byte	0x04, 0x36
        /*1252*/ 	.short	(.L_424 - .L_423)
.L_423:
        /*1254*/ 	.word	0x00000008
.L_424:


//--------------------- .nv.info._ZN7cutlass13device_kernelIN5flash11enable_sm90INS1_16FlashAttnFwdSm90INS1_25CollectiveMainloopFwdSm90ILi2EN4cute5tupleIJNS5_1CILi1EEES8_S8_EEENS6_IJNS7_ILi64EEESA_SA_EEELi512ENS_6half_tEfNS_4arch4Sm90ELb0ELb1ELb1ELb1ELb1ELb0ELb1ELb0ELb0ELb1ELb0ELb0EEENS1_21CollectiveEpilogueFwdINS6_IJSA_NS7_ILi512EEESA_EEES9_SC_SE_Li256ELb1ELb1ELb0ELb0EEENS1_36VarlenDynamicPersistentTileSchedulerILi64ELi64ELi256ELi128ELb0ELb1ELb1ELb1ELb0ELb1EEEEEEEEEvNT_6ParamsE --------------------------
	.section	.nv.info._ZN7cutlass13device_kernelIN5flash11enable_sm90INS1_16FlashAttnFwdSm90INS1_25CollectiveMainloopFwdSm90ILi2EN4cute5tupleIJNS5_1CILi1EEES8_S8_EEENS6_IJNS7_ILi64EEESA_SA_EEELi512ENS_6half_tEfNS_4arch4Sm90ELb0ELb1ELb1ELb1ELb1ELb0ELb1ELb0ELb0ELb1ELb0ELb0EEENS1_21CollectiveEpilogueFwdINS6_IJSA_NS7_ILi512EEESA_EEES9_SC_SE_Li256ELb1ELb1ELb0ELb0EEENS1_36VarlenDynamicPersistentTileSchedulerILi64ELi64ELi256ELi128ELb0ELb1ELb1ELb1ELb0ELb1EEEEEEEEEvNT_6ParamsE,"",@"SHT_CUDA_INFO"
	.sectionflags	@""
	.align	4


	//----- nvinfo : EIATTR_CUDA_API_VERSION
	.align		4
        /*0000*/ 	.byte	0x04, 0x37
        /*0002*/ 	.short	(.L_426 - .L_425)
.L_425:
        /*0004*/ 	.word	0x00000082


	//----- nvinfo : EIATTR_KPARAM_INFO
	.align		4
.L_426:
        /*0008*/ 	.byte	0x04, 0x17
        /*000a*/ 	.short	(.L_428 - .L_427)
.L_427:
        /*000c*/ 	.word	0x00000000
        /*0010*/ 	.short	0x0000
        /*0012*/ 	.short	0x0070
        /*0014*/ 	.byte	0x00, 0xf0, 0x01, 0x2e


	//----- nvinfo : EIATTR_SPARSE_MMA_MASK
	.align		4
.L_428:
        /*0018*/ 	.byte	0x03, 0x50
        /*001a*/ 	.short	0x0000


	//----- nvinfo : EIATTR_MAXREG_COUNT
	.align		4
        /*001c*/ 	.byte	0x03, 0x1b
        /*001e*/ 	.short	0x00a8


	//----- nvinfo : EIATTR_NUM_BARRIERS
	.align		4
        /*0020*/ 	.byte	0x02, 0x4c
        /*0022*/ 	.byte	0x10
	.zero		1


	//----- nvinfo : EIATTR_EXTERNS
	.align		4
        /*0024*/ 	.byte	0x04, 0x0f
        /*0026*/ 	.short	(.L_430 - .L_429)


	//   ....[0]....
	.align		4
.L_429:
        /*0028*/ 	.word	index@(__assertfail)


	//----- nvinfo : EIATTR_ANNOTATIONS
	.align		4
.L_430:
        /*002c*/ 	.byte	0x04, 0x55
        /*002e*/ 	.short	(.L_432 - .L_431)


	//   ....[0]....
.L_431:
        /* <DEDUP_REMOVED lines=19> */


	//----- nvinfo : EIATTR_MERCURY_ISA_VERSION
	.align		4
.L_432:
        /*0148*/ 	.byte	0x03, 0x5f
        /*014a*/ 	.short	0x0101


	//----- nvinfo : EIATTR_UNUSED_LOAD_BYTE_OFFSET
	.align		4
        /*014c*/ 	.byte	0x04, 0x44
        /*014e*/ 	.short	(.L_434 - .L_433)


	//   ....[0]....
.L_433:
        /*0150*/ 	.word	0x00000a70
        /*0154*/ 	.word	0x0000fff0


	//   ....[1]....
        /*0158*/ 	.word	0x000222e0
        /*015c*/ 	.word	0x0000fff0


	//----- nvinfo : EIATTR_INT_WARP_WIDE_INSTR_OFFSETS
	.align		4
.L_434:
        /*0160*/ 	.byte	0x04, 0x31
        /*0162*/ 	.short	(.L_436 - .L_435)


	//   ....[0]....
.L_435:
        /*0164*/ 	.word	0x000000c0


	//   ....[1]....
        /*0168*/ 	.word	0x000000d0


	//   ....[2]....
        /*016c*/ 	.word	0x000000e0


	//   ....[3]....
        /*0170*/ 	.word	0x00000180


	//   ....[4]....
        /*0174*/ 	.word	0x00026ad0


	//   ....[5]....
        /*0178*/ 	.word	0x00026b60


	//   ....[6]....
        /*017c*/ 	.word	0x0002ae30


	//   ....[7]....
        /*0180*/ 	.word	0x0002aec0


	//----- nvinfo : EIATTR_COOP_GROUP_MASK_REGIDS
	.align		4
.L_436:
        /*0184*/ 	.byte	0x04, 0x29
        /*0186*/ 	.short	(.L_438 - .L_437)


	//   ....[0]....
.L_437:
        /*0188*/ 	.word	0xffffffff


	//   ....[1]....
        /*018c*/ 	.word	0xffffffff


	//   ....[2]....
        /*0190*/ 	.word	0xffffffff


	//   ....[3]....
        /*0194*/ 	.word	0xffffffff


	//   ....[4]....
        /*0198*/ 	.word	0xffffffff


	//   ....[5]....
        /*019c*/ 	.word	0xffffffff


	//   ....[6]....
        /*01a0*/ 	.word	0xffffffff


	//   ....[7]....
        /*01a4*/ 	.word	0xffffffff


	//   ....[8]....
        /*01a8*/ 	.word	0xffffffff


	//   ....[9]....
        /*01ac*/ 	.word	0xffffffff


	//   ....[10]....
        /*01b0*/ 	.word	0xffffffff


	//   ....[11]....
        /*01b4*/ 	.word	0xffffffff


	//   ....[12]....
        /*01b8*/ 	.word	0xffffffff


	//   ....[13]....
        /*01bc*/ 	.word	0xffffffff


	//   ....[14]....
        /*01c0*/ 	.word	0xffffffff


	//   ....[15]....
        /*01c4*/ 	.word	0xffffffff


	//   ....[16]....
        /*01c8*/ 	.word	0xffffffff


	//   ....[17]....
        /*01cc*/ 	.word	0xffffffff


	//   ....[18]....
        /*01d0*/ 	.word	0xffffffff


	//   ....[19]....
        /*01d4*/ 	.word	0xffffffff


	//   ....[20]....
        /*01d8*/ 	.word	0xffffffff


	//   ....[21]....
        /*01dc*/ 	.word	0xffffffff


	//   ....[22]....
        /*01e0*/ 	.word	0xffffffff


	//   ....[23]....
        /*01e4*/ 	.word	0xffffffff


	//   ....[24]....
        /*01e8*/ 	.word	0xffffffff


	//   ....[25]....
        /*01ec*/ 	.word	0xffffffff


	//   ....[26]....
        /*01f0*/ 	.word	0xffffffff


	//   ....[27]....
        /*01f4*/ 	.word	0xffffffff


	//   ....[28]....
        /*01f8*/ 	.word	0xffffffff


	//   ....[29]....
        /*01fc*/ 	.word	0xffffffff


	//   ....[30]....
        /*0200*/ 	.word	0xffffffff


	//   ....[31]....
        /*0204*/ 	.word	0xffffffff


	//   ....[32]....
        /*0208*/ 	.word	0xffffffff


	//   ....[33]....
        /*020c*/ 	.word	0xffffffff


	//   ....[34]....
        /*0210*/ 	.word	0xffffffff


	//   ....[35]....
        /*0214*/ 	.word	0xffffffff


	//   ....[36]....
        /*0218*/ 	.word	0xffffffff


	//   ....[37]....
        /*021c*/ 	.word	0xffffffff


	//   ....[38]....
        /*0220*/ 	.word	0xffffffff


	//   ....[39]....
        /*0224*/ 	.word	0xffffffff


	//   ....[40]....
        /*0228*/ 	.word	0xffffffff


	//   ....[41]....
        /*022c*/ 	.word	0xffffffff


	//   ....[42]....
        /*0230*/ 	.word	0xffffffff


	//   ....[43]....
        /*0234*/ 	.word	0xffffffff


	//   ....[44]....
        /*0238*/ 	.word	0xffffffff


	//   ....[45]....
        /*023c*/ 	.word	0xffffffff


	//   ....[46]....
        /*0240*/ 	.word	0xffffffff


	//   ....[47]....
        /*0244*/ 	.word	0xffffffff


	//   ....[48]....
        /*0248*/ 	.word	0xffffffff


	//   ....[49]....
        /*024c*/ 	.word	0xffffffff


	//   ....[50]....
        /*0250*/ 	.word	0xffffffff


	//   ....[51]....
        /*0254*/ 	.word	0xffffffff


	//   ....[52]....
        /*0258*/ 	.word	0xffffffff


	//   ....[53]....
        /*025c*/ 	.word	0xffffffff


	//   ....[54]....
        /*0260*/ 	.word	0xffffffff


	//   ....[55]....
        /*0264*/ 	.word	0xffffffff


	//   ....[56]....
        /*0268*/ 	.word	0xffffffff


	//   ....[57]....
        /*026c*/ 	.word	0xffffffff


	//   ....[58]....
        /*0270*/ 	.word	0xffffffff


	//   ....[59]....
        /*0274*/ 	.word	0xffffffff


	//   ....[60]....
        /*0278*/ 	.word	0xffffffff


	//   ....[61]....
        /*027c*/ 	.word	0xffffffff


	//   ....[62]....
        /*0280*/ 	.word	0xffffffff


	//   ....[63]....
        /*0284*/ 	.word	0xffffffff


	//   ....[64]....
        /*0288*/ 	.word	0xffffffff


	//   ....[65]....
        /*028c*/ 	.word	0xffffffff


	//   ....[66]....
        /*0290*/ 	.word	0xffffffff


	//   ....[67]....
        /*0294*/ 	.word	0xffffffff


	//   ....[68]....
        /*0298*/ 	.word	0xffffffff


	//   ....[69]....
        /*029c*/ 	.word	0xffffffff


	//   ....[70]....
        /*02a0*/ 	.word	0xffffffff


	//   ....[71]....
        /*02a4*/ 	.word	0xffffffff


	//   ....[72]....
        /*02a8*/ 	.word	0xffffffff


	//   ....[73]....
        /*02ac*/ 	.word	0xffffffff


	//   ....[74]....
        /*02b0*/ 	.word	0xffffffff


	//   ....[75]....
        /*02b4*/ 	.word	0xffffffff


	//   ....[76]....
        /*02b8*/ 	.word	0xffffffff


	//   ....[77]....
        /*02bc*/ 	.word	0xffffffff


	//   ....[78]....
        /*02c0*/ 	.word	0xffffffff


	//   ....[79]....
        /*02c4*/ 	.word	0xffffffff


	//   ....[80]....
        /*02c8*/ 	.word	0xffffffff


	//   ....[81]....
        /*02cc*/ 	.word	0xffffffff


	//   ....[82]....
        /*02d0*/ 	.word	0xffffffff


	//   ....[83]....
        /*02d4*/ 	.word	0xffffffff


	//   ....[84]....
        /*02d8*/ 	.word	0xffffffff


	//   ....[85]....
        /*02dc*/ 	.word	0xffffffff


	//   ....[86]....
        /*02e0*/ 	.word	0xffffffff


	//   ....[87]....
        /*02e4*/ 	.word	0xffffffff


	//   ....[88]....
        /*02e8*/ 	.word	0xffffffff


	//   ....[89]....
        /*02ec*/ 	.word	0xffffffff


	//   ....[90]....
        /*02f0*/ 	.word	0xffffffff


	//   ....[91]....
        /*02f4*/ 	.word	0xffffffff


	//   ....[92]....
        /*02f8*/ 	.word	0xffffffff


	//   ....[93]....
        /*02fc*/ 	.word	0xffffffff


	//   ....[94]....
        /*0300*/ 	.word	0xffffffff


	//   ....[95]....
        /*0304*/ 	.word	0xffffffff


	//   ....[96]....
        /*0308*/ 	.word	0xffffffff


	//   ....[97]....
        /*030c*/ 	.word	0xffffffff


	//   ....[98]....
        /*0310*/ 	.word	0xffffffff


	//   ....[99]....
        /*0314*/ 	.word	0xffffffff


	//   ....[100]....
        /*0318*/ 	.word	0xffffffff


	//   ....[101]....
        /*031c*/ 	.word	0xffffffff


	//   ....[102]....
        /*0320*/ 	.word	0xffffffff


	//   ....[103]....
        /*0324*/ 	.word	0xffffffff


	//   ....[104]....
        /*0328*/ 	.word	0xffffffff


	//   ....[105]....
        /*032c*/ 	.word	0xffffffff


	//   ....[106]....
        /*0330*/ 	.word	0xffffffff


	//   ....[107]....
        /*0334*/ 	.word	0xffffffff


	//   ....[108]....
        /*0338*/ 	.word	0xffffffff


	//   ....[109]....
        /*033c*/ 	.word	0xffffffff


	//   ....[110]....
        /*0340*/ 	.word	0xffffffff


	//   ....[111]....
        /*0344*/ 	.word	0xffffffff


	//   ....[112]....
        /*0348*/ 	.word	0xffffffff


	//   ....[113]....
        /*034c*/ 	.word	0xffffffff


	//   ....[114]....
        /*0350*/ 	.word	0xffffffff


	//   ....[115]....
        /*0354*/ 	.word	0xffffffff


	//   ....[116]....
        /*0358*/ 	.word	0xffffffff


	//   ....[117]....
        /*035c*/ 	.word	0xffffffff


	//   ....[118]....
        /*0360*/ 	.word	0xffffffff


	//   ....[119]....
        /*0364*/ 	.word	0xffffffff


	//   ....[120]....
        /*0368*/ 	.word	0xffffffff


	//   ....[121]....
        /*036c*/ 	.word	0xffffffff


	//   ....[122]....
        /*0370*/ 	.word	0xffffffff


	//   ....[123]....
        /*0374*/ 	.word	0xffffffff


	//   ....[124]....
        /*0378*/ 	.word	0xffffffff


	//   ....[125]....
        /*037c*/ 	.word	0xffffffff


	//   ....[126]....
        /*0380*/ 	.word	0xffffffff


	//   ....[127]....
        /*0384*/ 	.word	0xffffffff


	//   ....[128]....
        /*0388*/ 	.word	0xffffffff


	//   ....[129]....
        /*038c*/ 	.word	0x0500000f


	//   ....[130]....
        /*0390*/ 	.word	0x0500000f


	//   ....[131]....
        /*0394*/ 	.word	0x0500000f


	//   ....[132]....
        /*0398*/ 	.word	0x0500000f


	//   ....[133]....
        /*039c*/ 	.word	0x0500000f


	//   ....[134]....
        /*03a0*/ 	.word	0x0500000f


	//   ....[135]....
        /*03a4*/ 	.word	0x0500000f


	//   ....[136]....
        /*03a8*/ 	.word	0x0500000f


	//   ....[137]....
        /*03ac*/ 	.word	0x0500000f


	//   ....[138]....
        /*03b0*/ 	.word	0x0500000f


	//   ....[139]....
        /*03b4*/ 	.word	0x0500000f


	//   ....[140]....
        /*03b8*/ 	.word	0x0500000f


	//   ....[141]....
        /*03bc*/ 	.word	0x0500000f


	//   ....[142]....
        /*03c0*/ 	.word	0x0500000f


	//   ....[143]....
        /*03c4*/ 	.word	0x0500000f


	//   ....[144]....
        /*03c8*/ 	.word	0x0500000f


	//   ....[145]....
        /*03cc*/ 	.word	0x0500000f


	//   ....[146]....
        /*03d0*/ 	.word	0x0500000f


	//   ....[147]....
        /*03d4*/ 	.word	0x0500000f


	//   ....[148]....
        /*03d8*/ 	.word	0x0500000f


	//   ....[149]....
        /*03dc*/ 	.word	0x0500000f


	//   ....[150]....
        /*03e0*/ 	.word	0x0500000f


	//   ....[151]....
        /*03e4*/ 	.word	0x0500000f


	//   ....[152]....
        /*03e8*/ 	.word	0x0500000f


	//   ....[153]....
        /*03ec*/ 	.word	0x0500000f


	//   ....[154]....
        /*03f0*/ 	.word	0x0500000f


	//   ....[155]....
        /*03f4*/ 	.word	0x0500000f


	//   ....[156]....
        /*03f8*/ 	.word	0x0500000f


	//   ....[157]....
        /*03fc*/ 	.word	0x0500000f


	//   ....[158]....
        /*0400*/ 	.word	0x0500000f


	//   ....[159]....
        /*0404*/ 	.word	0x0500000f


	//   ....[160]....
        /*0408*/ 	.word	0x0500000f


	//   ....[161]....
        /*040c*/ 	.word	0x0500000f


	//   ....[162]....
        /*0410*/ 	.word	0x0500000f


	//   ....[163]....
        /*0414*/ 	.word	0x0500000f


	//   ....[164]....
        /*0418*/ 	.word	0x0500000f


	//   ....[165]....
        /*041c*/ 	.word	0x0500000f


	//   ....[166]....
        /*0420*/ 	.word	0x0500000f


	//   ....[167]....
        /*0424*/ 	.word	0x0500000f


	//   ....[168]....
        /*0428*/ 	.word	0x0500000f


	//   ....[169]....
        /*042c*/ 	.word	0x0500000f


	//   ....[170]....
        /*0430*/ 	.word	0x0500000f


	//   ....[171]....
        /*0434*/ 	.word	0x0500000f


	//   ....[172]....
        /*0438*/ 	.word	0x0500000f


	//   ....[173]....
        /*043c*/ 	.word	0x0500000f


	//   ....[174]....
        /*0440*/ 	.word	0x0500000f


	//   ....[175]....
        /*0444*/ 	.word	0x0500000f


	//   ....[176]....
        /*0448*/ 	.word	0x0500000f


	//   ....[177]....
        /*044c*/ 	.word	0x0500000f


	//   ....[178]....
        /*0450*/ 	.word	0x0500000f


	//   ....[179]....
        /*0454*/ 	.word	0x0500000f


	//   ....[180]....
        /*0458*/ 	.word	0x0500000f


	//   ....[181]....
        /*045c*/ 	.word	0x0500000f


	//   ....[182]....
        /*0460*/ 	.word	0x0500000f


	//   ....[183]....
        /*0464*/ 	.word	0x0500000f


	//   ....[184]....
        /*0468*/ 	.word	0x0500000f


	//   ....[185]....
        /*046c*/ 	.word	0x0500000f


	//   ....[186]....
        /*0470*/ 	.word	0x0500000f


	//   ....[187]....
        /*0474*/ 	.word	0x0500000f


	//   ....[188]....
        /*0478*/ 	.word	0x0500000f


	//   ....[189]....
        /*047c*/ 	.word	0x0500000f


	//   ....[190]....
        /*0480*/ 	.word	0x0500000f


	//   ....[191]....
        /*0484*/ 	.word	0x0500000f


	//   ....[192]....
        /*0488*/ 	.word	0x0500000f


	//   ....[193]....
        /*048c*/ 	.word	0x0500000f


	//   ....[194]....
        /*0490*/ 	.word	0x0500000f


	//   ....[195]....
        /*0494*/ 	.word	0x0500000f


	//   ....[196]....
        /*0498*/ 	.word	0xffffffff


	//   ....[197]....
        /*049c*/ 	.word	0xffffffff


	//   ....[198]....
        /*04a0*/ 	.word	0xffffffff


	//   ....[199]....
        /*04a4*/ 	.word	0xffffffff


	//   ....[200]....
        /*04a8*/ 	.word	0xffffffff


	//   ....[201]....
        /*04ac*/ 	.word	0xffffffff


	//   ....[202]....
        /*04b0*/ 	.word	0xffffffff


	//   ....[203]....
        /*04b4*/ 	.word	0xffffffff


	//----- nvinfo : EIATTR_COOP_GROUP_INSTR_OFFSETS
	.align		4
.L_438:
        /*04b8*/ 	.byte	0x04, 0x28
        /*04ba*/ 	.short	(.L_440 - .L_439)


	//   ....[0]....
.L_439:
        /*04bc*/ 	.word	0x00000080


	//   ....[1]....
        /*04c0*/ 	.word	0x00000090


	//   ....[2]....
        /*04c4*/ 	.word	0x000002b0


	//   ....[3]....
        /*04c8*/ 	.word	0x00000410


	//   ....[4]....
        /*04cc*/ 	.word	0x00000530


	//   ....[5]....
        /*04d0*/ 	.word	0x00000690


	//   ....[6]....
        /*04d4*/ 	.word	0x00002320


	//   ....[7]....
        /*04d8*/ 	.word	0x00009d50


	//   ....[8]....
        /*04dc*/ 	.word	0x0000be40


	//   ....[9]....
        /*04e0*/ 	.word	0x0000d120


	//   ....[10]....
        /*04e4*/ 	.word	0x0000d6a0


	//   ....[11]....
        /*04e8*/ 	.word	0x0000e3e0


	//   ....[12]....
        /*04ec*/ 	.word	0x0000e4d0


	//   ....[13]....
        /*04f0*/ 	.word	0x0000e920


	//   ....[14]....
        /*04f4*/ 	.word	0x0000e9f0


	//   ....[15]....
        /*04f8*/ 	.word	0x00011540


	//   ....[16]....
        /*04fc*/ 	.word	0x00012ea0


	//   ....[17]....
        /*0500*/ 	.word	0x00014540


	//   ....[18]....
        /*0504*/ 	.word	0x00014580


	//   ....[19]....
        /*0508*/ 	.word	0x000145c0


	//   ....[20]....
        /*050c*/ 	.word	0x000145e0


	//   ....[21]....
        /*0510*/ 	.word	0x00018c60


	//   ....[22]....
        /*0514*/ 	.word	0x0001a040


	//   ....[23]....
        /*0518*/ 	.word	0x0001b360


	//   ....[24]....
        /*051c*/ 	.word	0x0001b8d0


	//   ....[25]....
        /*0520*/ 	.word	0x0001c4c0


	//   ....[26]....
        /*0524*/ 	.word	0x0001c510


	//   ....[27]....
        /*0528*/ 	.word	0x0001c550


	//   ....[28]....
        /*052c*/ 	.word	0x0001c570


	//   ....[29]....
        /*0530*/ 	.word	0x00020c70


	//   ....[30]....
        /*0534*/ 	.word	0x00020e20


	//   ....[31]....
        /*0538*/ 	.word	0x00020e40


	//   ....[32]....
        /*053c*/ 	.word	0x00020e80


	//   ....[33]....
        /*0540*/ 	.word	0x00020ea0


	//   ....[34]....
        /*0544*/ 	.word	0x00023400


	//   ....[35]....
        /*0548*/ 	.word	0x00023a60


	//   ....[36]....
        /*054c*/ 	.word	0x00023a80


	//   ....[37]....
        /*0550*/ 	.word	0x00023ab0


	//   ....[38]....
        /*0554*/ 	.word	0x00023ac0


	//   ....[39]....
        /*0558*/ 	.word	0x00024160


	//   ....[40]....
        /*055c*/ 	.word	0x00024170


	//   ....[41]....
        /*0560*/ 	.word	0x000243a0


	//   ....[42]....
        /*0564*/ 	.word	0x000243c0


	//   ....[43]....
        /*0568*/ 	.word	0x00024f80


	//   ....[44]....
        /*056c*/ 	.word	0x00024fc0


	//   ....[45]....
        /*0570*/ 	.word	0x00025200


	//   ....[46]....
        /*0574*/ 	.word	0x00025220


	//   ....[47]....
        /*0578*/ 	.word	0x000254d0


	//   ....[48]....
        /*057c*/ 	.word	0x000256a0


	//   ....[49]....
        /*0580*/ 	.word	0x000256d0


	//   ....[50]....
        /*0584*/ 	.word	0x00025700


	//   ....[51]....
        /*0588*/ 	.word	0x00025730


	//   ....[52]....
        /*058c*/ 	.word	0x00025760


	//   ....[53]....
        /*0590*/ 	.word	0x00025790


	//   ....[54]....
        /*0594*/ 	.word	0x000258e0


	//   ....[55]....
        /*0598*/ 	.word	0x00025910


	//   ....[56]....
        /*059c*/ 	.word	0x00025940


	//   ....[57]....
        /*05a0*/ 	.word	0x00025970


	//   ....[58]....
        /*05a4*/ 	.word	0x000259a0


	//   ....[59]....
        /*05a8*/ 	.word	0x000259d0


	//   ....[60]....
        /*05ac*/ 	.word	0x00025a60


	//   ....[61]....
        /*05b0*/ 	.word	0x00025ac0


	//   ....[62]....
        /*05b4*/ 	.word	0x00025b50


	//   ....[63]....
        /*05b8*/ 	.word	0x000278c0


	//   ....[64]....
        /*05bc*/ 	.word	0x000278e0


	//   ....[65]....
        /*05c0*/ 	.word	0x00027970


	//   ....[66]....
        /*05c4*/ 	.word	0x00027990


	//   ....[67]....
        /*05c8*/ 	.word	0x00027a10


	//   ....[68]....
        /*05cc*/ 	.word	0x00027a30


	//   ....[69]....
        /*05d0*/ 	.word	0x00027a40


	//   ....[70]....
        /*05d4*/ 	.word	0x00027a50


	//   ....[71]....
        /*05d8*/ 	.word	0x000281f0


	//   ....[72]....
        /*05dc*/ 	.word	0x00028230


	//   ....[73]....
        /*05e0*/ 	.word	0x000282e0


	//   ....[74]....
        /*05e4*/ 	.word	0x000282f0


	//   ....[75]....
        /*05e8*/ 	.word	0x00028380


	//   ....[76]....
        /*05ec*/ 	.word	0x00028390


	//   ....[77]....
        /*05f0*/ 	.word	0x000283b0


	//   ....[78]....
        /*05f4*/ 	.word	0x000283f0


	//   ....[79]....
        /*05f8*/ 	.word	0x00028c70


	//   ....[80]....
        /*05fc*/ 	.word	0x00028c90


	//   ....[81]....
        /*0600*/ 	.word	0x00028e30


	//   ....[82]....
        /*0604*/ 	.word	0x00028e60


	//   ....[83]....
        /*0608*/ 	.word	0x00028f70


	//   ....[84]....
        /*060c*/ 	.word	0x00028f80


	//   ....[85]....
        /*0610*/ 	.word	0x00028fb0


	//   ....[86]....
        /*0614*/ 	.word	0x00028fc0


	//   ....[87]....
        /*0618*/ 	.word	0x000295f0


	//   ....[88]....
        /*061c*/ 	.word	0x00029650


	//   ....[89]....
        /*0620*/ 	.word	0x00029810


	//   ....[90]....
        /*0624*/ 	.word	0x00029850


	//   ....[91]....
        /*0628*/ 	.word	0x00029860


	//   ....[92]....
        /*062c*/ 	.word	0x00029870


	//   ....[93]....
        /*0630*/ 	.word	0x000299c0


	//   ....[94]....
        /*0634*/ 	.word	0x00029b10


	//   ....[95]....
        /*0638*/ 	.word	0x0002a340


	//   ....[96]....
        /*063c*/ 	.word	0x0002a360


	//   ....[97]....
        /*0640*/ 	.word	0x0002a3b0


	//   ....[98]....
        /*0644*/ 	.word	0x0002a3c0


	//   ....[99]....
        /*0648*/ 	.word	0x0002a400


	//   ....[100]....
        /*064c*/ 	.word	0x0002a410


	//   ....[101]....
        /*0650*/ 	.word	0x0002a420


	//   ....[102]....
        /*0654*/ 	.word	0x0002a460


	//   ....[103]....
        /*0658*/ 	.word	0x0002a780


	//   ....[104]....
        /*065c*/ 	.word	0x0002a7c0


	//   ....[105]....
        /*0660*/ 	.word	0x0002a7e0


	//   ....[106]....
        /*0664*/ 	.word	0x0002a800


	//   ....[107]....
        /*0668*/ 	.word	0x0002a830


	//   ....[108]....
        /*066c*/ 	.word	0x0002a850


	//   ....[109]....
        /*0670*/ 	.word	0x0002a950


	//   ....[110]....
        /*0674*/ 	.word	0x0002aaa0


	//   ....[111]....
        /*0678*/ 	.word	0x0002b0a0


	//   ....[112]....
        /*067c*/ 	.word	0x0002b0f0


	//   ....[113]....
        /*0680*/ 	.word	0x0002b120


	//   ....[114]....
        /*0684*/ 	.word	0x0002b150


	//   ....[115]....
        /*0688*/ 	.word	0x0002b160


	//   ....[116]....
        /*068c*/ 	.word	0x0002b190


	//   ....[117]....
        /*0690*/ 	.word	0x0002b1c0


	//   ....[118]....
        /*0694*/ 	.word	0x0002b1f0


	//   ....[119]....
        /*0698*/ 	.word	0x0002b370


	//   ....[120]....
        /*069c*/ 	.word	0x0002b3a0


	//   ....[121]....
        /*06a0*/ 	.word	0x0002b3d0


	//   ....[122]....
        /*06a4*/ 	.word	0x0002b400


	//   ....[123]....
        /*06a8*/ 	.word	0x0002b430


	//   ....[124]....
        /*06ac*/ 	.word	0x0002b460


	//   ....[125]....
        /*06b0*/ 	.word	0x0002b520


	//   ....[126]....
        /*06b4*/ 	.word	0x0002b540


	//   ....[127]....
        /*06b8*/ 	.word	0x0002b5b0


	//   ....[128]....
        /*06bc*/ 	.word	0x0002bc50


	//   ....[129]....
        /*06c0*/ 	.word	0x0002c1f0


	//   ....[130]....
        /*06c4*/ 	.word	0x0002c2e0


	//   ....[131]....
        /*06c8*/ 	.word	0x0002c380


	//   ....[132]....
        /*06cc*/ 	.word	0x0002c3e0


	//   ....[133]....
        /*06d0*/ 	.word	0x0002c4d0


	//   ....[134]....
        /*06d4*/ 	.word	0x0002c540


	//   ....[135]....
        /*06d8*/ 	.word	0x0002c630


	//   ....[136]....
        /*06dc*/ 	.word	0x0002c6a0


	//   ....[137]....
        /*06e0*/ 	.word	0x0002c740


	//   ....[138]....
        /*06e4*/ 	.word	0x0002c840


	//   ....[139]....
        /*06e8*/ 	.word	0x0002c8d0


	//   ....[140]....
        /*06ec*/ 	.word	0x0002c930


	//   ....[141]....
        /*06f0*/ 	.word	0x0002ca00


	//   ....[142]....
        /*06f4*/ 	.word	0x0002ca80


	//   ....[143]....
        /*06f8*/ 	.word	0x0002cb60


	//   ....[144]....
        /*06fc*/ 	.word	0x0002cbd0


	//   ....[145]....
        /*0700*/ 	.word	0x0002cc90


	//   ....[146]....
        /*0704*/ 	.word	0x0002cfa0


	//   ....[147]....
        /*0708*/ 	.word	0x0002d060


	//   ....[148]....
        /*070c*/ 	.word	0x0002d2d0


	//   ....[149]....
        /*0710*/ 	.word	0x0002d320


	//   ....[150]....
        /*0714*/ 	.word	0x0002d530


	//   ....[151]....
        /*0718*/ 	.word	0x0002d580


	//   ....[152]....
        /*071c*/ 	.word	0x0002d730


	//   ....[153]....
        /*0720*/ 	.word	0x0002d780


	//   ....[154]....
        /*0724*/ 	.word	0x0002d8c0


	//   ....[155]....
        /*0728*/ 	.word	0x0002d9c0


	//   ....[156]....
        /*072c*/ 	.word	0x0002dc30


	//   ....[157]....
        /*0730*/ 	.word	0x0002dc80


	//   ....[158]....
        /*0734*/ 	.word	0x0002de50


	//   ....[159]....
        /*0738*/ 	.word	0x0002dea0


	//   ....[160]....
        /*073c*/ 	.word	0x0002e070


	//   ....[161]....
        /*0740*/ 	.word	0x0002e0c0


	//   ....[162]....
        /*0744*/ 	.word	0x0002e1b0


	//   ....[163]....
        /*0748*/ 	.word	0x0002e250


	//   ....[164]....
        /*074c*/ 	.word	0x0002e2b0


	//   ....[165]....
        /*0750*/ 	.word	0x0002e360


	//   ....[166]....
        /*0754*/ 	.word	0x0002e3c0


	//   ....[167]....
        /*0758*/ 	.word	0x0002e470


	//   ....[168]....
        /*075c*/ 	.word	0x0002e4d0


	//   ....[169]....
        /*0760*/ 	.word	0x0002e580


	//   ....[170]....
        /*0764*/ 	.word	0x0002e670


	//   ....[171]....
        /*0768*/ 	.word	0x0002e750


	//   ....[172]....
        /*076c*/ 	.word	0x0002e860


	//   ....[173]....
        /*0770*/ 	.word	0x0002e960


	//   ....[174]....
        /*0774*/ 	.word	0x0002ea90


	//   ....[175]....
        /*0778*/ 	.word	0x0002eb70


	//   ....[176]....
        /*077c*/ 	.word	0x0002ec70


	//   ....[177]....
        /*0780*/ 	.word	0x0002ed50


	//   ....[178]....
        /*0784*/ 	.word	0x0002ede0


	//   ....[179]....
        /*0788*/ 	.word	0x0002ee80


	//   ....[180]....
        /*078c*/ 	.word	0x0002efa0


	//   ....[181]....
        /*0790*/ 	.word	0x0002f010


	//   ....[182]....
        /*0794*/ 	.word	0x0002f080


	//   ....[183]....
        /*0798*/ 	.word	0x0002f0f0


	//   ....[184]....
        /*079c*/ 	.word	0x0002f160


	//   ....[185]....
        /*07a0*/ 	.word	0x0002f1e0


	//   ....[186]....
        /*07a4*/ 	.word	0x0002f270


	//   ....[187]....
        /*07a8*/ 	.word	0x0002f300


	//   ....[188]....
        /*07ac*/ 	.word	0x0002f370


	//   ....[189]....
        /*07b0*/ 	.word	0x0002f3e0


	//   ....[190]....
        /*07b4*/ 	.word	0x0002f450


	//   ....[191]....
        /*07b8*/ 	.word	0x0002f4d0


	//   ....[192]....
        /*07bc*/ 	.word	0x0002f540


	//   ....[193]....
        /*07c0*/ 	.word	0x0002f5e0


	//   ....[194]....
        /*07c4*/ 	.word	0x0002f670


	//   ....[195]....
        /*07c8*/ 	.word	0x0002f790


	//   ....[196]....
        /*07cc*/ 	.word	0x00031790


	//   ....[197]....
        /*07d0*/ 	.word	0x00032f50


	//   ....[198]....
        /*07d4*/ 	.word	0x00033570


	//   ....[199]....
        /*07d8*/ 	.word	0x000342b0


	//   ....[200]....
        /*07dc*/ 	.word	0x000342f0


	//   ....[201]....
        /*07e0*/ 	.word	0x00034360


	//   ....[202]....
        /*07e4*/ 	.word	0x00034380


	//   ....[203]....
        /*07e8*/ 	.word	0x00041480


	//----- nvinfo : EIATTR_REG_RECONFIG
	.align		4
.L_440:
        /*07ec*/ 	.byte	0x01, 0x54
	.zero		2


	//----- nvinfo : EIATTR_SYSCALL_OFFSETS
	.align		4
        /*07f0*/ 	.byte	0x04, 0x46
        /*07f2*/ 	.short	(.L_442 - .L_441)


	//   ....[0]....
.L_441:
        /*07f4*/ 	.word	0x0000a300


	//   ....[1]....
        /*07f8*/ 	.word	0x00026cc0


	//   ....[2]....
        /*07fc*/ 	.word	0x00026e10


	//   ....[3]....
        /*0800*/ 	.word	0x00026f00


	//   ....[4]....
        /*0804*/ 	.word	0x00027df0


	//   ....[5]....
        /*0808*/ 	.word	0x00028680


	//----- nvinfo : EIATTR_MBARRIER_INSTR_OFFSETS
	.align		4
.L_442:
        /*080c*/ 	.byte	0x04, 0x39
        /*080e*/ 	.short	(.L_444 - .L_443)


	//   ....[0]....
.L_443:
        /*0810*/ 	.word	0x00000190
        /*0814*/ 	.word	0x000000ff
        /*0818*/ 	.word	0x00038800
        /*081c*/ 	.short	0x0100
        /*081e*/ 	.byte	0x08
	.zero		1


	//   ....[1]....
        /*0820*/ 	.word	0x000001a0
        /*0824*/ 	.word	0x000000ff
        /*0828*/ 	.word	0x00038810
        /*082c*/ 	.short	0x0100
        /*082e*/ 	.byte	0x08
	.zero		1


	//   ....[2]....
        /*0830*/ 	.word	0x000001b0
        /*0834*/ 	.word	0x000000ff
        /*0838*/ 	.word	0x00038820
        /*083c*/ 	.short	0x0100
        /*083e*/ 	.byte	0x08
	.zero		1


	//   ....[3]....
        /*0840*/ 	.word	0x00000260
        /*0844*/ 	.word	0x000000ff
        /*0848*/ 	.word	0x00038830
        /*084c*/ 	.short	0x0100
        /*084e*/ 	.byte	0x06
	.zero		1


	//   ....[4]....
        /*0850*/ 	.word	0x00000270
        /*0854*/ 	.word	0x000000ff
        /*0858*/ 	.word	0x00038840
        /*085c*/ 	.short	0x0100
        /*085e*/ 	.byte	0x06
	.zero		1


	//   ....[5]....
        /*0860*/ 	.word	0x00000280
        /*0864*/ 	.word	0x000000ff
        /*0868*/ 	.word	0x00038838
        /*086c*/ 	.short	0x0100
        /*086e*/ 	.byte	0x06
	.zero		1


	//   ....[6]....
        /*0870*/ 	.word	0x00000290
        /*0874*/ 	.word	0x000000ff
        /*0878*/ 	.word	0x00038848
        /*087c*/ 	.short	0x0100
        /*087e*/ 	.byte	0x06
	.zero		1


	//   ....[7]....
        /*0880*/ 	.word	0x000003c0
        /*0884*/ 	.word	0x000000ff
        /*0888*/ 	.word	0x00038850
        /*088c*/ 	.short	0x0100
        /*088e*/ 	.byte	0x08
	.zero		1


	//   ....[8]....
        /*0890*/ 	.word	0x000003d0
        /*0894*/ 	.word	0x000000ff
        /*0898*/ 	.word	0x00038860
        /*089c*/ 	.short	0x0100
        /*089e*/ 	.byte	0x08
	.zero		1


	//   ....[9]....
        /*08a0*/ 	.word	0x000003e0
        /*08a4*/ 	.word	0x000000ff
        /*08a8*/ 	.word	0x00038858
        /*08ac*/ 	.short	0x0100
        /*08ae*/ 	.byte	0x08
	.zero		1


	//   ....[10]....
        /*08b0*/ 	.word	0x000003f0
        /*08b4*/ 	.word	0x000000ff
        /*08b8*/ 	.word	0x00038868
        /*08bc*/ 	.short	0x0100
        /*08be*/ 	.byte	0x08
	.zero		1


	//   ....[11]....
        /*08c0*/ 	.word	0x000004e0
        /*08c4*/ 	.word	0x000000ff
        /*08c8*/ 	.word	0x00038870
        /*08cc*/ 	.short	0x0100
        /*08ce*/ 	.byte	0x06
	.zero		1


	//   ....[12]....
        /*08d0*/ 	.word	0x000004f0
        /*08d4*/ 	.word	0x000000ff
        /*08d8*/ 	.word	0x00038880
        /*08dc*/ 	.short	0x0100
        /*08de*/ 	.byte	0x06
	.zero		1


	//   ....[13]....
        /*08e0*/ 	.word	0x00000500
        /*08e4*/ 	.word	0x000000ff
        /*08e8*/ 	.word	0x00038878
        /*08ec*/ 	.short	0x0100
        /*08ee*/ 	.byte	0x06
	.zero		1


	//   ....[14]....
        /*08f0*/ 	.word	0x00000510
        /*08f4*/ 	.word	0x000000ff
        /*08f8*/ 	.word	0x00038888
        /*08fc*/ 	.short	0x0100
        /*08fe*/ 	.byte	0x06
	.zero		1


	//   ....[15]....
        /*0900*/ 	.word	0x00000640
        /*0904*/ 	.word	0x000000ff
        /*0908*/ 	.word	0x00038890
        /*090c*/ 	.short	0x0100
        /*090e*/ 	.byte	0x08
	.zero		1


	//   ....[16]....
        /*0910*/ 	.word	0x00000650
        /*0914*/ 	.word	0x000000ff
        /*0918*/ 	.word	0x000388a0
        /*091c*/ 	.short	0x0100
        /*091e*/ 	.byte	0x08
	.zero		1


	//   ....[17]....
        /*0920*/ 	.word	0x00000660
        /*0924*/ 	.word	0x000000ff
        /*0928*/ 	.word	0x00038898
        /*092c*/ 	.short	0x0100
        /*092e*/ 	.byte	0x08
	.zero		1


	//   ....[18]....
        /*0930*/ 	.word	0x00000670
        /*0934*/ 	.word	0x000000ff
        /*0938*/ 	.word	0x000388a8
        /*093c*/ 	.short	0x0100
        /*093e*/ 	.byte	0x08
	.zero		1


	//   ....[19]....
        /*0940*/ 	.word	0x000007b0
        /*0944*/ 	.word	0x000000ff
        /*0948*/ 	.word	0x000388b0
        /*094c*/ 	.short	0x0100
        /*094e*/ 	.byte	0x08
	.zero		1


	//   ....[20]....
        /*0950*/ 	.word	0x000007c0
        /*0954*/ 	.word	0x000000ff
        /*0958*/ 	.word	0x000388c0
        /*095c*/ 	.short	0x0100
        /*095e*/ 	.byte	0x08
	.zero		1


	//   ....[21]....
        /*0960*/ 	.word	0x000007d0
        /*0964*/ 	.word	0x000000ff
        /*0968*/ 	.word	0x000388b8
        /*096c*/ 	.short	0x0100
        /*096e*/ 	.byte	0x08
	.zero		1


	//   ....[22]....
        /*0970*/ 	.word	0x000007e0
        /*0974*/ 	.word	0x000000ff
        /*0978*/ 	.word	0x000388c8
        /*097c*/ 	.short	0x0100
        /*097e*/ 	.byte	0x08
	.zero		1


	//   ....[23]....
        /*0980*/ 	.word	0x000046d0
        /*0984*/ 	.word	0x00000004
        /*0988*/ 	.word	0x00000000
        /*098c*/ 	.short	0x0101
        /*098e*/ 	.byte	0x3f
	.zero		1


	//   ....[24]....
        /*0990*/ 	.word	0x00008460
        /*0994*/ 	.word	0x00000006
        /*0998*/ 	.word	0x00000000
        /*099c*/ 	.short	0x0101
        /*099e*/ 	.byte	0x3f
	.zero		1


	//   ....[25]....
        /*09a0*/ 	.word	0x0000a820
        /*09a4*/ 	.word	0x000000ff
        /*09a8*/ 	.word	0x00038800
        /*09ac*/ 	.short	0x010a
        /*09ae*/ 	.byte	0x2e
	.zero		1


	//   ....[26]....
        /*09b0*/ 	.word	0x0000aca0
        /*09b4*/ 	.word	0x00000014
        /*09b8*/ 	.word	0x00000000
        /*09bc*/ 	.short	0x010a
        /*09be*/ 	.byte	0x3f
	.zero		1


	//   ....[27]....
        /*09c0*/ 	.word	0x0000ad00
        /*09c4*/ 	.word	0x00000014
        /*09c8*/ 	.word	0x00000000
        /*09cc*/ 	.short	0x010a
        /*09ce*/ 	.byte	0x3f
	.zero		1


	//   ....[28]....
        /*09d0*/ 	.word	0x0000b0b0
        /*09d4*/ 	.word	0x000000ff
        /*09d8*/ 	.word	0x00038810
        /*09dc*/ 	.short	0x010a
        /*09de*/ 	.byte	0x2e
	.zero		1


	//   ....[29]....
        /*09e0*/ 	.word	0x0000b1b0
        /*09e4*/ 	.word	0x0000000c
        /*09e8*/ 	.word	0x00000000
        /*09ec*/ 	.short	0x010a
        /*09ee*/ 	.byte	0x3f
	.zero		1


	//   ....[30]....
        /*09f0*/ 	.word	0x0000b210
        /*09f4*/ 	.word	0x0000000c
        /*09f8*/ 	.word	0x00000000
        /*09fc*/ 	.short	0x010a
        /*09fe*/ 	.byte	0x3f
	.zero		1


	//   ....[31]....
        /*0a00*/ 	.word	0x0000ce00
        /*0a04*/ 	.word	0x00000003
        /*0a08*/ 	.word	0x00000000
        /*0a0c*/ 	.short	0x0101
        /*0a0e*/ 	.byte	0x3f
	.zero		1


	//   ....[32]....
        /*0a10*/ 	.word	0x00011650
        /*0a14*/ 	.word	0x00000000
        /*0a18*/ 	.word	0x00000000
        /*0a1c*/ 	.short	0x0101
        /*0a1e*/ 	.byte	0x3f
	.zero		1


	//   ....[33]....
        /*0a20*/ 	.word	0x00011dc0
        /*0a24*/ 	.word	0x00000006
        /*0a28*/ 	.word	0x00000000
        /*0a2c*/ 	.short	0x010a
        /*0a2e*/ 	.byte	0x3f
	.zero		1


	//   ....[34]....
        /*0a30*/ 	.word	0x00011e60
        /*0a34*/ 	.word	0x00000008
        /*0a38*/ 	.word	0x00000000
        /*0a3c*/ 	.short	0x010a
        /*0a3e*/ 	.byte	0x3f
	.zero		1


	//   ....[35]....
        /*0a40*/ 	.word	0x00012280
        /*0a44*/ 	.word	0x0000000e
        /*0a48*/ 	.word	0x00000000
        /*0a4c*/ 	.short	0x010a
        /*0a4e*/ 	.byte	0x3f
	.zero		1


	//   ....[36]....
        /*0a50*/ 	.word	0x000122e0
        /*0a54*/ 	.word	0x0000000e
        /*0a58*/ 	.word	0x00000000
        /*0a5c*/ 	.short	0x010a
        /*0a5e*/ 	.byte	0x3f
	.zero		1


	//   ....[37]....
        /*0a60*/ 	.word	0x00013ed0
        /*0a64*/ 	.word	0x00000003
        /*0a68*/ 	.word	0x00000000
        /*0a6c*/ 	.short	0x0101
        /*0a6e*/ 	.byte	0x3f
	.zero		1


	//   ....[38]....
        /*0a70*/ 	.word	0x00018d70
        /*0a74*/ 	.word	0x00000003
        /*0a78*/ 	.word	0x00000000
        /*0a7c*/ 	.short	0x0101
        /*0a7e*/ 	.byte	0x3f
	.zero		1


	//   ....[39]....
        /*0a80*/ 	.word	0x00018f60
        /*0a84*/ 	.word	0x00000006
        /*0a88*/ 	.word	0x00000000
        /*0a8c*/ 	.short	0x010a
        /*0a8e*/ 	.byte	0x3f
	.zero		1


	//   ....[40]....
        /*0a90*/ 	.word	0x00019000
        /*0a94*/ 	.word	0x00000008
        /*0a98*/ 	.word	0x00000000
        /*0a9c*/ 	.short	0x010a
        /*0a9e*/ 	.byte	0x3f
	.zero		1


	//   ....[41]....
        /*0aa0*/ 	.word	0x00019420
        /*0aa4*/ 	.word	0x0000000e
        /*0aa8*/ 	.word	0x00000000
        /*0aac*/ 	.short	0x010a
        /*0aae*/ 	.byte	0x3f
	.zero		1


	//   ....[42]....
        /*0ab0*/ 	.word	0x00019480
        /*0ab4*/ 	.word	0x0000000e
        /*0ab8*/ 	.word	0x00000000
        /*0abc*/ 	.short	0x010a
        /*0abe*/ 	.byte	0x3f
	.zero		1


	//   ....[43]....
        /*0ac0*/ 	.word	0x0001b070
        /*0ac4*/ 	.word	0x00000003
        /*0ac8*/ 	.word	0x00000000
        /*0acc*/ 	.short	0x0101
        /*0ace*/ 	.byte	0x3f
	.zero		1


	//   ....[44]....
        /*0ad0*/ 	.word	0x00020da0
        /*0ad4*/ 	.word	0x00000003
        /*0ad8*/ 	.word	0x00000000
        /*0adc*/ 	.short	0x0101
        /*0ade*/ 	.byte	0x3f
	.zero		1


	//   ....[45]....
        /*0ae0*/ 	.word	0x00024110
        /*0ae4*/ 	.word	0x000000ff
        /*0ae8*/ 	.word	0x00000000
        /*0aec*/ 	.short	0x0101
        /*0aee*/ 	.byte	0x04
	.zero		1


	//   ....[46]....
        /*0af0*/ 	.word	0x00027670
        /*0af4*/ 	.word	0x00000011
        /*0af8*/ 	.word	0x00038840
        /*0afc*/ 	.short	0x010a
        /*0afe*/ 	.byte	0x3f
	.zero		1


	//   ....[47]....
        /*0b00*/ 	.word	0x00027b50
        /*0b04*/ 	.word	0x00000011
        /*0b08*/ 	.word	0x00038830
        /*0b0c*/ 	.short	0x0107
        /*0b0e*/ 	.byte	0x3f
	.zero		1


	//   ....[48]....
        /*0b10*/ 	.word	0x00027c30
        /*0b14*/ 	.word	0x00000011
        /*0b18*/ 	.word	0x00038830
        /*0b1c*/ 	.short	0x0101
        /*0b1e*/ 	.byte	0x3f
	.zero		1


	//   ....[49]....
        /*0b20*/ 	.word	0x000284c0
        /*0b24*/ 	.word	0x00000017
        /*0b28*/ 	.word	0x00038800
        /*0b2c*/ 	.short	0x0107
        /*0b2e*/ 	.byte	0x3f
	.zero		1


	//   ....[50]....
        /*0b30*/ 	.word	0x00028550
        /*0b34*/ 	.word	0x00000017
        /*0b38*/ 	.word	0x00038800
        /*0b3c*/ 	.short	0x0101
        /*0b3e*/ 	.byte	0x3f
	.zero		1


	//   ....[51]....
        /*0b40*/ 	.word	0x00029260
        /*0b44*/ 	.word	0x00000017
        /*0b48*/ 	.word	0x00038810
        /*0b4c*/ 	.short	0x0107
        /*0b4e*/ 	.byte	0x3f
	.zero		1


	//   ....[52]....
        /*0b50*/ 	.word	0x00029360
        /*0b54*/ 	.word	0x00000017
        /*0b58*/ 	.word	0x00038810
        /*0b5c*/ 	.short	0x0101
        /*0b5e*/ 	.byte	0x3f
	.zero		1


	//   ....[53]....
        /*0b60*/ 	.word	0x00029380
        /*0b64*/ 	.word	0x00000017
        /*0b68*/ 	.word	0x00038820
        /*0b6c*/ 	.short	0x010a
        /*0b6e*/ 	.byte	0x3f
	.zero		1


	//   ....[54]....
        /*0b70*/ 	.word	0x00029410
        /*0b74*/ 	.word	0x00000011
        /*0b78*/ 	.word	0x00038860
        /*0b7c*/ 	.short	0x010a
        /*0b7e*/ 	.byte	0x3f
	.zero		1


	//   ....[55]....
        /*0b80*/ 	.word	0x00029d30
        /*0b84*/ 	.word	0x00000011
        /*0b88*/ 	.word	0x00038850
        /*0b8c*/ 	.short	0x0107
        /*0b8e*/ 	.byte	0x3f
	.zero		1


	//   ....[56]....
        /*0b90*/ 	.word	0x00029e00
        /*0b94*/ 	.word	0x00000011
        /*0b98*/ 	.word	0x00038850
        /*0b9c*/ 	.short	0x0101
        /*0b9e*/ 	.byte	0x3f
	.zero		1


	//   ....[57]....
        /*0ba0*/ 	.word	0x0002a1a0
        /*0ba4*/ 	.word	0x00000006
        /*0ba8*/ 	.word	0x00038840
        /*0bac*/ 	.short	0x010a
        /*0bae*/ 	.byte	0x3f
	.zero		1


	//   ....[58]....
        /*0bb0*/ 	.word	0x0002a4e0
        /*0bb4*/ 	.word	0x00000006
        /*0bb8*/ 	.word	0x00038830
        /*0bbc*/ 	.short	0x0107
        /*0bbe*/ 	.byte	0x3f
	.zero		1


	//   ....[59]....
        /*0bc0*/ 	.word	0x0002a5a0
        /*0bc4*/ 	.word	0x00000006
        /*0bc8*/ 	.word	0x00038830
        /*0bcc*/ 	.short	0x0101
        /*0bce*/ 	.byte	0x3f
	.zero		1


	//   ....[60]....
        /*0bd0*/ 	.word	0x0002a5d0
        /*0bd4*/ 	.word	0x00000006
        /*0bd8*/ 	.word	0x00038860
        /*0bdc*/ 	.short	0x010a
        /*0bde*/ 	.byte	0x3f
	.zero		1


	//   ....[61]....
        /*0be0*/ 	.word	0x0002aca0
        /*0be4*/ 	.word	0x00000006
        /*0be8*/ 	.word	0x00038850
        /*0bec*/ 	.short	0x0107
        /*0bee*/ 	.byte	0x3f
	.zero		1


	//   ....[62]....
        /*0bf0*/ 	.word	0x0002ad60
        /*0bf4*/ 	.word	0x00000006
        /*0bf8*/ 	.word	0x00038850
        /*0bfc*/ 	.short	0x0101
        /*0bfe*/ 	.byte	0x3f
	.zero		1


	//   ....[63]....
        /*0c00*/ 	.word	0x0002bbd0
        /*0c04*/ 	.word	0x00000007
        /*0c08*/ 	.word	0x00038820
        /*0c0c*/ 	.short	0x010a
        /*0c0e*/ 	.byte	0x3f
	.zero		1


	//   ....[64]....
        /*0c10*/ 	.word	0x0002bd50
        /*0c14*/ 	.word	0x00000005
        /*0c18*/ 	.word	0x00038840
        /*0c1c*/ 	.short	0x010a
        /*0c1e*/ 	.byte	0x3f
	.zero		1


	//   ....[65]....
        /*0c20*/ 	.word	0x0002bdf0
        /*0c24*/ 	.word	0x00000003
        /*0c28*/ 	.word	0x00038840
        /*0c2c*/ 	.short	0x010a
        /*0c2e*/ 	.byte	0x3f
	.zero		1


	//   ....[66]....
        /*0c30*/ 	.word	0x0002be30
        /*0c34*/ 	.word	0x00000005
        /*0c38*/ 	.word	0x00038860
        /*0c3c*/ 	.short	0x010a
        /*0c3e*/ 	.byte	0x3f
	.zero		1


	//   ....[67]....
        /*0c40*/ 	.word	0x0002be70
        /*0c44*/ 	.word	0x00000003
        /*0c48*/ 	.word	0x00038860
        /*0c4c*/ 	.short	0x010a
        /*0c4e*/ 	.byte	0x3f
	.zero		1


	//   ....[68]....
        /*0c50*/ 	.word	0x0002bee0
        /*0c54*/ 	.word	0x00000003
        /*0c58*/ 	.word	0x00038800
        /*0c5c*/ 	.short	0x010a
        /*0c5e*/ 	.byte	0x3f
	.zero		1


	//   ....[69]....
        /*0c60*/ 	.word	0x0002bf30
        /*0c64*/ 	.word	0x00000014
        /*0c68*/ 	.word	0x00000000
        /*0c6c*/ 	.short	0x010a
        /*0c6e*/ 	.byte	0x3f
	.zero		1


	//   ....[70]....
        /*0c70*/ 	.word	0x0002bf90
        /*0c74*/ 	.word	0x00000004
        /*0c78*/ 	.word	0x00038810
        /*0c7c*/ 	.short	0x010a
        /*0c7e*/ 	.byte	0x3f
	.zero		1


	//   ....[71]....
        /*0c80*/ 	.word	0x0002bfe0
        /*0c84*/ 	.word	0x0000000c
        /*0c88*/ 	.word	0x00000000
        /*0c8c*/ 	.short	0x010a
        /*0c8e*/ 	.byte	0x3f
	.zero		1


	//   ....[72]....
        /*0c90*/ 	.word	0x0002c030
        /*0c94*/ 	.word	0x00000008
        /*0c98*/ 	.word	0x00000000
        /*0c9c*/ 	.short	0x010a
        /*0c9e*/ 	.byte	0x3f
	.zero		1


	//   ....[73]....
        /*0ca0*/ 	.word	0x0002c080
        /*0ca4*/ 	.word	0x0000000e
        /*0ca8*/ 	.word	0x00000000
        /*0cac*/ 	.short	0x010a
        /*0cae*/ 	.byte	0x3f
	.zero		1


	//   ....[74]....
        /*0cb0*/ 	.word	0x0002c0d0
        /*0cb4*/ 	.word	0x00000008
        /*0cb8*/ 	.word	0x00000000
        /*0cbc*/ 	.short	0x010a
        /*0cbe*/ 	.byte	0x3f
	.zero		1


	//   ....[75]....
        /*0cc0*/ 	.word	0x0002c120
        /*0cc4*/ 	.word	0x0000000e
        /*0cc8*/ 	.word	0x00000000
        /*0ccc*/ 	.short	0x010a
        /*0cce*/ 	.byte	0x3f
	.zero		1


	//   ....[76]....
        /*0cd0*/ 	.word	0x0002c230
        /*0cd4*/ 	.word	0x00000011
        /*0cd8*/ 	.word	0x00038840
        /*0cdc*/ 	.short	0x010a
        /*0cde*/ 	.byte	0x3f
	.zero		1


	//   ....[77]....
        /*0ce0*/ 	.word	0x0002d7c0
        /*0ce4*/ 	.word	0x00000017
        /*0ce8*/ 	.word	0x00038820
        /*0cec*/ 	.short	0x010a
        /*0cee*/ 	.byte	0x3f
	.zero		1


	//   ....[78]....
        /*0cf0*/ 	.word	0x0002d810
        /*0cf4*/ 	.word	0x00000011
        /*0cf8*/ 	.word	0x00038860
        /*0cfc*/ 	.short	0x010a
        /*0cfe*/ 	.byte	0x3f
	.zero		1


	//   ....[79]....
        /*0d00*/ 	.word	0x0002e100
        /*0d04*/ 	.word	0x00000006
        /*0d08*/ 	.word	0x00038840
        /*0d0c*/ 	.short	0x010a
        /*0d0e*/ 	.byte	0x3f
	.zero		1


	//   ....[80]....
        /*0d10*/ 	.word	0x0002e5c0
        /*0d14*/ 	.word	0x00000006
        /*0d18*/ 	.word	0x00038860
        /*0d1c*/ 	.short	0x010a
        /*0d1e*/ 	.byte	0x3f
	.zero		1


	//   ....[81]....
        /*0d20*/ 	.word	0x0002f6b0
        /*0d24*/ 	.word	0x00000007
        /*0d28*/ 	.word	0x00038820
        /*0d2c*/ 	.short	0x010a
        /*0d2e*/ 	.byte	0x3f
	.zero		1


	//   ....[82]....
        /*0d30*/ 	.word	0x0002f850
        /*0d34*/ 	.word	0x00000005
        /*0d38*/ 	.word	0x00038840
        /*0d3c*/ 	.short	0x010a
        /*0d3e*/ 	.byte	0x3f
	.zero		1


	//   ....[83]....
        /*0d40*/ 	.word	0x0002f8a0
        /*0d44*/ 	.word	0x00000003
        /*0d48*/ 	.word	0x00038840
        /*0d4c*/ 	.short	0x010a
        /*0d4e*/ 	.byte	0x3f
	.zero		1


	//   ....[84]....
        /*0d50*/ 	.word	0x0002f8f0
        /*0d54*/ 	.word	0x00000005
        /*0d58*/ 	.word	0x00038860
        /*0d5c*/ 	.short	0x010a
        /*0d5e*/ 	.byte	0x3f
	.zero		1


	//   ....[85]....
        /*0d60*/ 	.word	0x0002fcb0
        /*0d64*/ 	.word	0x0000001a
        /*0d68*/ 	.word	0x00000000
        /*0d6c*/ 	.short	0x010a
        /*0d6e*/ 	.byte	0x3f
	.zero		1


	//   ....[86]....
        /*0d70*/ 	.word	0x0002fdf0
        /*0d74*/ 	.word	0x0000000b
        /*0d78*/ 	.word	0x00000000
        /*0d7c*/ 	.short	0x010a
        /*0d7e*/ 	.byte	0x3f
	.zero		1


	//   ....[87]....
        /*0d80*/ 	.word	0x00030450
        /*0d84*/ 	.word	0x0000003a
        /*0d88*/ 	.word	0x00000000
        /*0d8c*/ 	.short	0x010a
        /*0d8e*/ 	.byte	0x3f
	.zero		1


	//   ....[88]....
        /*0d90*/ 	.word	0x00030590
        /*0d94*/ 	.word	0x00000038
        /*0d98*/ 	.word	0x00000000
        /*0d9c*/ 	.short	0x010a
        /*0d9e*/ 	.byte	0x3f
	.zero		1


	//   ....[89]....
        /*0da0*/ 	.word	0x00032ab0
        /*0da4*/ 	.word	0x0000000b
        /*0da8*/ 	.word	0x00000000
        /*0dac*/ 	.short	0x0101
        /*0dae*/ 	.byte	0x3f
	.zero		1


	//   ....[90]....
        /*0db0*/ 	.word	0x00041630
        /*0db4*/ 	.word	0x00000007
        /*0db8*/ 	.word	0x00000000
        /*0dbc*/ 	.short	0x0101
        /*0dbe*/ 	.byte	0x3f
	.zero		1


	//   ....[91]....
        /*0dc0*/ 	.word	0x00041650
        /*0dc4*/ 	.word	0x0000000b
        /*0dc8*/ 	.word	0x00000000
        /*0dcc*/ 	.short	0x010a
        /*0dce*/ 	.byte	0x3f
	.zero		1


	//   ....[92]....
        /*0dd0*/ 	.word	0x000416a0
        /*0dd4*/ 	.word	0x00000038
        /*0dd8*/ 	.word	0x00000000
        /*0ddc*/ 	.short	0x010a
        /*0dde*/ 	.byte	0x3f
	.zero		1


	//----- nvinfo : EIATTR_NUM_MBARRIERS
	.align		4
.L_444:
        /*0de0*/ 	.byte	0x03, 0x38
        /*0de2*/ 	.short	0x0017


	//----- nvinfo : EIATTR_EXIT_INSTR_OFFSETS
	.align		4
        /*0de4*/ 	.byte	0x04, 0x1c
        /*0de6*/ 	.short	(.L_446 - .L_445)


	//   ....[0]....
.L_445:
        /*0de8*/ 	.word	0x00000aa0


	//   ....[1]....
        /*0dec*/ 	.word	0x00025480


	//   ....[2]....
        /*0df0*/ 	.word	0x0002bec0


	//----- nvinfo : EIATTR_MAX_THREADS
	.align		4
.L_446:
        /*0df4*/ 	.byte	0x04, 0x05
        /*0df6*/ 	.short	(.L_448 - .L_447)
.L_447:
        /*0df8*/ 	.word	0x00000180
        /*0dfc*/ 	.word	0x00000001
        /*0e00*/ 	.word	0x00000001


	//----- nvinfo : EIATTR_CRS_STACK_SIZE
	.align		4
.L_448:
        /*0e04*/ 	.byte	0x04, 0x1e
        /*0e06*/ 	.short	(.L_450 - .L_449)
.L_449:
        /*0e08*/ 	.word	0x00000000


	//----- nvinfo : EIATTR_CBANK_PARAM_SIZE
	.align		4
.L_450:
        /*0e0c*/ 	.byte	0x03, 0x19
        /*0e0e*/ 	.short	0x0bf0


	//----- nvinfo : EIATTR_PARAM_CBANK
	.align		4
        /*0e10*/ 	.byte	0x04, 0x0a
        /*0e12*/ 	.short	(.L_452 - .L_451)
	.align		4
.L_451:
        /*0e14*/ 	.word	index@(.nv.constant0._ZN7cutlass13device_kernelIN5flash11enable_sm90INS1_16FlashAttnFwdSm90INS1_25CollectiveMainloopFwdSm90ILi2EN4cute5tupleIJNS5_1CILi1EEES8_S8_EEENS6_IJNS7_ILi64EEESA_SA_EEELi512ENS_6half_tEfNS_4arch4Sm90ELb0ELb1ELb1ELb1ELb1ELb0ELb1ELb0ELb0ELb1ELb0ELb0EEENS1_21CollectiveEpilogueFwdINS6_IJSA_NS7_ILi512EEESA_EEES9_SC_SE_Li256ELb1ELb1ELb0ELb0EEENS1_36VarlenDynamicPersistentTileSchedulerILi64ELi64ELi256ELi128ELb0ELb1ELb1ELb1ELb0ELb1EEEEEEEEEvNT_6ParamsE)
        /*0e18*/ 	.short	0x0210
        /*0e1a*/ 	.short	0x0bf0


	//----- nvinfo : EIATTR_SW_WAR
	.align		4
.L_452:
        /*0e1c*/ 	.byte	0x04, 0x36
        /*0e1e*/ 	.short	(.L_454 - .L_453)
.L_453:
        /*0e20*/ 	.word	0x00000008
.L_454:


//--------------------- .nv.info._ZN7cutlass13device_kernelIN5flash11enable_sm90INS1_16FlashAttnFwdSm90INS1_25CollectiveMainloopFwdSm90ILi2EN4cute5tupleIJNS5_1CILi1EEES8_S8_EEENS6_IJNS7_ILi64EEESA_SA_EEELi512ENS_6half_tEfNS_4arch4Sm90ELb0ELb1ELb1ELb1ELb1ELb1ELb1ELb0ELb0ELb1ELb0ELb0EEENS1_21CollectiveEpilogueFwdINS6_IJSA_NS7_ILi512EEESA_EEES9_SC_SE_Li256ELb1ELb1ELb0ELb0EEENS1_36VarlenDynamicPersistentTileSchedulerILi64ELi64ELi256ELi128ELb0ELb1ELb1ELb1ELb0ELb1EEEEEEEEEvNT_6ParamsE --------------------------
	.section	.nv.info._ZN7cutlass13device_kernelIN5flash11enable_sm90INS1_16FlashAttnFwdSm90INS1_25CollectiveMainloopFwdSm90ILi2EN4cute5tupleIJNS5_1CILi1EEES8_S8_EEENS6_IJNS7_ILi64EEESA_SA_EEELi512ENS_6half_tEfNS_4arch4Sm90ELb0ELb1ELb1ELb1ELb1ELb1ELb1ELb0ELb0ELb1ELb0ELb0EEENS1_21CollectiveEpilogueFwdINS6_IJSA_NS7_ILi512EEESA_EEES9_SC_SE_Li256ELb1ELb1ELb0ELb0EEENS1_36VarlenDynamicPersistentTileSchedulerILi64ELi64ELi256ELi128ELb0ELb1ELb1ELb1ELb0ELb1EEEEEEEEEvNT_6ParamsE,"",@"SHT_CUDA_INFO"
	.sectionflags	@""
	.align	4


	//----- nvinfo : EIATTR_CUDA_API_VERSION
	.align		4
        /*0000*/ 	.byte	0x04, 0x37
        /*0002*/ 	.short	(.L_456 - .L_455)
.L_455:
        /*0004*/ 	.word	0x00000082


	//----- nvinfo : EIATTR_KPARAM_INFO
	.align		4
.L_456:
        /*0008*/ 	.byte	0x04, 0x17
        /*000a*/ 	.short	(.L_458 - .L_457)
.L_457:
        /*000c*/ 	.word	0x00000000
        /*0010*/ 	.short	0x0000
        /*0012*/ 	.short	0x0070
        /*0014*/ 	.byte	0x00, 0xf0, 0x01, 0x2e


	//----- nvinfo : EIATTR_SPARSE_MMA_MASK
	.align		4
.L_458:
        /*0018*/ 	.byte	0x03, 0x50
        /*001a*/ 	.short	0x0000


	//----- nvinfo : EIATTR_MAXREG_COUNT
	.align		4
        /*001c*/ 	.byte	0x03, 0x1b
        /*001e*/ 	.short	0x00a8


	//----- nvinfo : EIATTR_NUM_BARRIERS
	.align		4
        /*0020*/ 	.byte	0x02, 0x4c
        /*0022*/ 	.byte	0x10
	.zero		1


	//----- nvinfo : EIATTR_EXTERNS
	.align		4
        /*0024*/ 	.byte	0x04, 0x0f
        /*0026*/ 	.short	(.L_460 - .L_459)


	//   ....[0]....
	.align		4
.L_459:
        /*0028*/ 	.word	index@(__assertfail)


	//----- nvinfo : EIATTR_ANNOTATIONS
	.align		4
.L_460:
        /*002c*/ 	.byte	0x04, 0x55
        /*002e*/ 	.short	(.L_462 - .L_461)


	//   ....[0]....
.L_461:
        /* <DEDUP_REMOVED lines=44> */


	//----- nvinfo : EIATTR_MERCURY_ISA_VERSION
	.align		4
.L_462:
        /*02d8*/ 	.byte	0x03, 0x5f
        /*02da*/ 	.short	0x0101


	//----- nvinfo : EIATTR_UNUSED_LOAD_BYTE_OFFSET
	.align		4
        /*02dc*/ 	.byte	0x04, 0x44
        /*02de*/ 	.short	(.L_464 - .L_463)


	//   ....[0]....
.L_463:
        /*02e0*/ 	.word	0x00000ae0
        /*02e4*/ 	.word	0x0000fff0


	//   ....[1]....
        /*02e8*/ 	.word	0x00029dc0
        /*02ec*/ 	.word	0x0000fff0


	//----- nvinfo : EIATTR_INT_WARP_WIDE_INSTR_OFFSETS
	.align		4
.L_464:
        /*02f0*/ 	.byte	0x04, 0x31
        /*02f2*/ 	.short	(.L_466 - .L_465)


	//   ....[0]....
.L_465:
        /*02f4*/ 	.word	0x00000180


	//   ....[1]....
        /*02f8*/ 	.word	0x000001c0


	//   ....[2]....
        /*02fc*/ 	.word	0x00000230


	//   ....[3]....
        /*0300*/ 	.word	0x000002a0


	//   ....[4]....
        /*0304*/ 	.word	0x00030390


	//   ....[5]....
        /*0308*/ 	.word	0x00030420


	//   ....[6]....
        /*030c*/ 	.word	0x000348e0


	//   ....[7]....
        /*0310*/ 	.word	0x00034970


	//----- nvinfo : EIATTR_COOP_GROUP_MASK_REGIDS
	.align		4
.L_466:
        /*0314*/ 	.byte	0x04, 0x29
        /*0316*/ 	.short	(.L_468 - .L_467)


	//   ....[0]....
.L_467:
        /*0318*/ 	.word	0xffffffff


	//   ....[1]....
        /*031c*/ 	.word	0xffffffff


	//   ....[2]....
        /*0320*/ 	.word	0xffffffff


	//   ....[3]....
        /*0324*/ 	.word	0xffffffff


	//   ....[4]....
        /*0328*/ 	.word	0xffffffff


	//   ....[5]....
        /*032c*/ 	.word	0xffffffff


	//   ....[6]....
        /*0330*/ 	.word	0xffffffff


	//   ....[7]....
        /*0334*/ 	.word	0xffffffff


	//   ....[8]....
        /*0338*/ 	.word	0xffffffff


	//   ....[9]....
        /*033c*/ 	.word	0xffffffff


	//   ....[10]....
        /*0340*/ 	.word	0xffffffff


	//   ....[11]....
        /*0344*/ 	.word	0xffffffff


	//   ....[12]....
        /*0348*/ 	.word	0xffffffff


	//   ....[13]....
        /*034c*/ 	.word	0xffffffff


	//   ....[14]....
        /*0350*/ 	.word	0xffffffff


	//   ....[15]....
        /*0354*/ 	.word	0xffffffff


	//   ....[16]....
        /*0358*/ 	.word	0xffffffff


	//   ....[17]....
        /*035c*/ 	.word	0xffffffff


	//   ....[18]....
        /*0360*/ 	.word	0xffffffff


	//   ....[19]....
        /*0364*/ 	.word	0xffffffff


	//   ....[20]....
        /*0368*/ 	.word	0xffffffff


	//   ....[21]....
        /*036c*/ 	.word	0xffffffff


	//   ....[22]....
        /*0370*/ 	.word	0xffffffff


	//   ....[23]....
        /*0374*/ 	.word	0xffffffff


	//   ....[24]....
        /*0378*/ 	.word	0xffffffff


	//   ....[25]....
        /*037c*/ 	.word	0xffffffff


	//   ....[26]....
        /*0380*/ 	.word	0xffffffff


	//   ....[27]....
        /*0384*/ 	.word	0xffffffff


	//   ....[28]....
        /*0388*/ 	.word	0xffffffff


	//   ....[29]....
        /*038c*/ 	.word	0xffffffff


	//   ....[30]....
        /*0390*/ 	.word	0xffffffff


	//   ....[31]....
        /*0394*/ 	.word	0xffffffff


	//   ....[32]....
        /*0398*/ 	.word	0xffffffff


	//   ....[33]....
        /*039c*/ 	.word	0xffffffff


	//   ....[34]....
        /*03a0*/ 	.word	0xffffffff


	//   ....[35]....
        /*03a4*/ 	.word	0xffffffff


	//   ....[36]....
        /*03a8*/ 	.word	0xffffffff


	//   ....[37]....
        /*03ac*/ 	.word	0xffffffff


	//   ....[38]....
        /*03b0*/ 	.word	0xffffffff


	//   ....[39]....
        /*03b4*/ 	.word	0xffffffff


	//   ....[40]....
        /*03b8*/ 	.word	0xffffffff


	//   ....[41]....
        /*03bc*/ 	.word	0xffffffff


	//   ....[42]....
        /*03c0*/ 	.word	0xffffffff


	//   ....[43]....
        /*03c4*/ 	.word	0xffffffff


	//   ....[44]....
        /*03c8*/ 	.word	0xffffffff


	//   ....[45]....
        /*03cc*/ 	.word	0xffffffff


	//   ....[46]....
        /*03d0*/ 	.word	0xffffffff


	//   ....[47]....
        /*03d4*/ 	.word	0xffffffff


	//   ....[48]....
        /*03d8*/ 	.word	0xffffffff


	//   ....[49]....
        /*03dc*/ 	.word	0xffffffff


	//   ....[50]....
        /*03e0*/ 	.word	0xffffffff


	//   ....[51]....
        /*03e4*/ 	.word	0xffffffff


	//   ....[52]....
        /*03e8*/ 	.word	0xffffffff


	//   ....[53]....
        /*03ec*/ 	.word	0xffffffff


	//   ....[54]....
        /*03f0*/ 	.word	0xffffffff


	//   ....[55]....
        /*03f4*/ 	.word	0xffffffff


	//   ....[56]....
        /*03f8*/ 	.word	0xffffffff


	//   ....[57]....
        /*03fc*/ 	.word	0xffffffff


	//   ....[58]....
        /*0400*/ 	.word	0xffffffff


	//   ....[59]....
        /*0404*/ 	.word	0xffffffff


	//   ....[60]....
        /*0408*/ 	.word	0xffffffff


	//   ....[61]....
        /*040c*/ 	.word	0xffffffff


	//   ....[62]....
        /*0410*/ 	.word	0xffffffff


	//   ....[63]....
        /*0414*/ 	.word	0xffffffff


	//   ....[64]....
        /*0418*/ 	.word	0xffffffff


	//   ....[65]....
        /*041c*/ 	.word	0xffffffff


	//   ....[66]....
        /*0420*/ 	.word	0xffffffff


	//   ....[67]....
        /*0424*/ 	.word	0xffffffff


	//   ....[68]....
        /*0428*/ 	.word	0xffffffff


	//   ....[69]....
        /*042c*/ 	.word	0xffffffff


	//   ....[70]....
        /*0430*/ 	.word	0xffffffff


	//   ....[71]....
        /*0434*/ 	.word	0xffffffff


	//   ....[72]....
        /*0438*/ 	.word	0xffffffff


	//   ....[73]....
        /*043c*/ 	.word	0xffffffff


	//   ....[74]....
        /*0440*/ 	.word	0xffffffff


	//   ....[75]....
        /*0444*/ 	.word	0xffffffff


	//   ....[76]....
        /*0448*/ 	.word	0xffffffff


	//   ....[77]....
        /*044c*/ 	.word	0xffffffff


	//   ....[78]....
        /*0450*/ 	.word	0xffffffff


	//   ....[79]....
        /*0454*/ 	.word	0xffffffff


	//   ....[80]....
        /*0458*/ 	.word	0xffffffff


	//   ....[81]....
        /*045c*/ 	.word	0xffffffff


	//   ....[82]....
        /*0460*/ 	.word	0xffffffff


	//   ....[83]....
        /*0464*/ 	.word	0xffffffff


	//   ....[84]....
        /*0468*/ 	.word	0xffffffff


	//   ....[85]....
        /*046c*/ 	.word	0xffffffff


	//   ....[86]....
        /*0470*/ 	.word	0xffffffff


	//   ....[87]....
        /*0474*/ 	.word	0xffffffff


	//   ....[88]....
        /*0478*/ 	.word	0xffffffff


	//   ....[89]....
        /*047c*/ 	.word	0xffffffff


	//   ....[90]....
        /*0480*/ 	.word	0xffffffff


	//   ....[91]....
        /*0484*/ 	.word	0xffffffff


	//   ....[92]....
        /*0488*/ 	.word	0xffffffff


	//   ....[93]....
        /*048c*/ 	.word	0xffffffff


	//   ....[94]....
        /*0490*/ 	.word	0xffffffff


	//   ....[95]....
        /*0494*/ 	.word	0xffffffff


	//   ....[96]....
        /*0498*/ 	.word	0xffffffff


	//   ....[97]....
        /*049c*/ 	.word	0xffffffff


	//   ....[98]....
        /*04a0*/ 	.word	0xffffffff


	//   ....[99]....
        /*04a4*/ 	.word	0xffffffff


	//   ....[100]....
        /*04a8*/ 	.word	0xffffffff


	//   ....[101]....
        /*04ac*/ 	.word	0xffffffff


	//   ....[102]....
        /*04b0*/ 	.word	0xffffffff


	//   ....[103]....
        /*04b4*/ 	.word	0xffffffff


	//   ....[104]....
        /*04b8*/ 	.word	0xffffffff


	//   ....[105]....
        /*04bc*/ 	.word	0xffffffff


	//   ....[106]....
        /*04c0*/ 	.word	0xffffffff


	//   ....[107]....
        /*04c4*/ 	.word	0xffffffff


	//   ....[108]....
        /*04c8*/ 	.word	0xffffffff


	//   ....[109]....
        /*04cc*/ 	.word	0xffffffff


	//   ....[110]....
        /*04d0*/ 	.word	0xffffffff


	//   ....[111]....
        /*04d4*/ 	.word	0xffffffff


	//   ....[112]....
        /*04d8*/ 	.word	0xffffffff


	//   ....[113]....
        /*04dc*/ 	.word	0xffffffff


	//   ....[114]....
        /*04e0*/ 	.word	0xffffffff


	//   ....[115]....
        /*04e4*/ 	.word	0xffffffff


	//   ....[116]....
        /*04e8*/ 	.word	0xffffffff


	//   ....[117]....
        /*04ec*/ 	.word	0xffffffff


	//   ....[118]....
        /*04f0*/ 	.word	0xffffffff


	//   ....[119]....
        /*04f4*/ 	.word	0xffffffff


	//   ....[120]....
        /*04f8*/ 	.word	0xffffffff


	//   ....[121]....
        /*04fc*/ 	.word	0xffffffff


	//   ....[122]....
        /*0500*/ 	.word	0xffffffff


	//   ....[123]....
        /*0504*/ 	.word	0xffffffff


	//   ....[124]....
        /*0508*/ 	.word	0xffffffff


	//   ....[125]....
        /*050c*/ 	.word	0xffffffff


	//   ....[126]....
        /*0510*/ 	.word	0xffffffff


	//   ....[127]....
        /*0514*/ 	.word	0xffffffff


	//   ....[128]....
        /*0518*/ 	.word	0xffffffff


	//   ....[129]....
        /*051c*/ 	.word	0xffffffff


	//   ....[130]....
        /*0520*/ 	.word	0xffffffff


	//   ....[131]....
        /*0524*/ 	.word	0xffffffff


	//   ....[132]....
        /*0528*/ 	.word	0xffffffff


	//   ....[133]....
        /*052c*/ 	.word	0xffffffff


	//   ....[134]....
        /*0530*/ 	.word	0xffffffff


	//   ....[135]....
        /*0534*/ 	.word	0xffffffff


	//   ....[136]....
        /*0538*/ 	.word	0xffffffff


	//   ....[137]....
        /*053c*/ 	.word	0xffffffff


	//   ....[138]....
        /*0540*/ 	.word	0xffffffff


	//   ....[139]....
        /*0544*/ 	.word	0xffffffff


	//   ....[140]....
        /*0548*/ 	.word	0xffffffff


	//   ....[141]....
        /*054c*/ 	.word	0xffffffff


	//   ....[142]....
        /*0550*/ 	.word	0xffffffff


	//   ....[143]....
        /*0554*/ 	.word	0xffffffff


	//   ....[144]....
        /*0558*/ 	.word	0xffffffff


	//   ....[145]....
        /*055c*/ 	.word	0xffffffff


	//   ....[146]....
        /*0560*/ 	.word	0xffffffff


	//   ....[147]....
        /*0564*/ 	.word	0xffffffff


	//   ....[148]....
        /*0568*/ 	.word	0xffffffff


	//   ....[149]....
        /*056c*/ 	.word	0xffffffff


	//   ....[150]....
        /*0570*/ 	.word	0xffffffff


	//   ....[151]....
        /*0574*/ 	.word	0xffffffff


	//   ....[152]....
        /*0578*/ 	.word	0xffffffff


	//   ....[153]....
        /*057c*/ 	.word	0xffffffff


	//   ....[154]....
        /*0580*/ 	.word	0xffffffff


	//   ....[155]....
        /*0584*/ 	.word	0x0500000f


	//   ....[156]....
        /*0588*/ 	.word	0x0500000f


	//   ....[157]....
        /*058c*/ 	.word	0x0500000f


	//   ....[158]....
        /*0590*/ 	.word	0x0500000f


	//   ....[159]....
        /*0594*/ 	.word	0x0500000f


	//   ....[160]....
        /*0598*/ 	.word	0x0500000f


	//   ....[161]....
        /*059c*/ 	.word	0x0500000f


	//   ....[162]....
        /*05a0*/ 	.word	0x0500000f


	//   ....[163]....
        /*05a4*/ 	.word	0x0500000f


	//   ....[164]....
        /*05a8*/ 	.word	0x0500000f


	//   ....[165]....
        /*05ac*/ 	.word	0x0500000f


	//   ....[166]....
        /*05b0*/ 	.word	0x0500000f


	//   ....[167]....
        /*05b4*/ 	.word	0x0500000f


	//   ....[168]....
        /*05b8*/ 	.word	0x0500000f


	//   ....[169]....
        /*05bc*/ 	.word	0x0500000f


	//   ....[170]....
        /*05c0*/ 	.word	0x0500000f


	//   ....[171]....
        /*05c4*/ 	.word	0x0500000f


	//   ....[172]....
        /*05c8*/ 	.word	0x0500000f


	//   ....[173]....
        /*05cc*/ 	.word	0x0500000f


	//   ....[174]....
        /*05d0*/ 	.word	0x0500000f


	//   ....[175]....
        /*05d4*/ 	.word	0x0500000f


	//   ....[176]....
        /*05d8*/ 	.word	0x0500000f


	//   ....[177]....
        /*05dc*/ 	.word	0x0500000f


	//   ....[178]....
        /*05e0*/ 	.word	0x0500000f


	//   ....[179]....
        /*05e4*/ 	.word	0x0500000f


	//   ....[180]....
        /*05e8*/ 	.word	0x0500000f


	//   ....[181]....
        /*05ec*/ 	.word	0x0500000f


	//   ....[182]....
        /*05f0*/ 	.word	0x0500000f


	//   ....[183]....
        /*05f4*/ 	.word	0x0500000f


	//   ....[184]....
        /*05f8*/ 	.word	0x0500000f


	//   ....[185]....
        /*05fc*/ 	.word	0x0500000f


	//   ....[186]....
        /*0600*/ 	.word	0x0500000f


	//   ....[187]....
        /*0604*/ 	.word	0x0500000f


	//   ....[188]....
        /*0608*/ 	.word	0x0500000f


	//   ....[189]....
        /*060c*/ 	.word	0x0500000f


	//   ....[190]....
        /*0610*/ 	.word	0x0500000f


	//   ....[191]....
        /*0614*/ 	.word	0x0500000f


	//   ....[192]....
        /*0618*/ 	.word	0x0500000f


	//   ....[193]....
        /*061c*/ 	.word	0x0500000f


	//   ....[194]....
        /*0620*/ 	.word	0x0500000f


	//   ....[195]....
        /*0624*/ 	.word	0x0500000f


	//   ....[196]....
        /*0628*/ 	.word	0x0500000f


	//   ....[197]....
        /*062c*/ 	.word	0x0500000f


	//   ....[198]....
        /*0630*/ 	.word	0x0500000f


	//   ....[199]....
        /*0634*/ 	.word	0x0500000f


	//   ....[200]....
        /*0638*/ 	.word	0x0500000f


	//   ....[201]....
        /*063c*/ 	.word	0x0500000f


	//   ....[202]....
        /*0640*/ 	.word	0x0500000f


	//   ....[203]....
        /*0644*/ 	.word	0x0500000f


	//   ....[204]....
        /*0648*/ 	.word	0x0500000f


	//   ....[205]....
        /*064c*/ 	.word	0x0500000f


	//   ....[206]....
        /*0650*/ 	.word	0x0500000f


	//   ....[207]....
        /*0654*/ 	.word	0x0500000f


	//   ....[208]....
        /*0658*/ 	.word	0x0500000f


	//   ....[209]....
        /*065c*/ 	.word	0x0500000f


	//   ....[210]....
        /*0660*/ 	.word	0x0500000f


	//   ....[211]....
        /*0664*/ 	.word	0x0500000f


	//   ....[212]....
        /*0668*/ 	.word	0x0500000f


	//   ....[213]....
        /*066c*/ 	.word	0x0500000f


	//   ....[214]....
        /*0670*/ 	.word	0x0500000f


	//   ....[215]....
        /*0674*/ 	.word	0x0500000f


	//   ....[216]....
        /*0678*/ 	.word	0x0500000f


	//   ....[217]....
        /*067c*/ 	.word	0x0500000f


	//   ....[218]....
        /*0680*/ 	.word	0x0500000f


	//   ....[219]....
        /*0684*/ 	.word	0x0500000f


	//   ....[220]....
        /*0688*/ 	.word	0x0500000f


	//   ....[221]....
        /*068c*/ 	.word	0x0500000f


	//   ....[222]....
        /*0690*/ 	.word	0x0500000f


	//   ....[223]....
        /*0694*/ 	.word	0x0500000f


	//   ....[224]....
        /*0698*/ 	.word	0x0500000f


	//   ....[225]....
        /*069c*/ 	.word	0x0500000f


	//   ....[226]....
        /*06a0*/ 	.word	0x0500000f


	//   ....[227]....
        /*06a4*/ 	.word	0x0500000f


	//   ....[228]....
        /*06a8*/ 	.word	0x0500000f


	//   ....[229]....
        /*06ac*/ 	.word	0x0500000f


	//   ....[230]....
        /*06b0*/ 	.word	0x0500000f


	//   ....[231]....
        /*06b4*/ 	.word	0x0500000f


	//   ....[232]....
        /*06b8*/ 	.word	0x0500000f


	//   ....[233]....
        /*06bc*/ 	.word	0x0500000f


	//   ....[234]....
        /*06c0*/ 	.word	0x0500000f


	//   ....[235]....
        /*06c4*/ 	.word	0x0500000f


	//   ....[236]....
        /*06c8*/ 	.word	0x0500000f


	//   ....[237]....
        /*06cc*/ 	.word	0x0500000f


	//   ....[238]....
        /*06d0*/ 	.word	0x0500000f


	//   ....[239]....
        /*06d4*/ 	.word	0x0500000f


	//   ....[240]....
        /*06d8*/ 	.word	0x0500000f


	//   ....[241]....
        /*06dc*/ 	.word	0x0500000f


	//   ....[242]....
        /*06e0*/ 	.word	0x0500000f


	//   ....[243]....
        /*06e4*/ 	.word	0x0500000f


	//   ....[244]....
        /*06e8*/ 	.word	0x0500000f


	//   ....[245]....
        /*06ec*/ 	.word	0xffffffff


	//   ....[246]....
        /*06f0*/ 	.word	0xffffffff


	//   ....[247]....
        /*06f4*/ 	.word	0xffffffff


	//   ....[248]....
        /*06f8*/ 	.word	0xffffffff


	//   ....[249]....
        /*06fc*/ 	.word	0xffffffff


	//   ....[250]....
        /*0700*/ 	.word	0xffffffff


	//   ....[251]....
        /*0704*/ 	.word	0xffffffff


	//   ....[252]....
        /*0708*/ 	.word	0xffffffff


	//----- nvinfo : EIATTR_COOP_GROUP_INSTR_OFFSETS
	.align		4
.L_468:
        /*070c*/ 	.byte	0x04, 0x28
        /*070e*/ 	.short	(.L_470 - .L_469)


	//   ....[0]....
.L_469:
        /*0710*/ 	.word	0x000000c0


	//   ....[1]....
        /*0714*/ 	.word	0x00000190


	//   ....[2]....
        /*0718*/ 	.word	0x000001e0


	//   ....[3]....
        /*071c*/ 	.word	0x00000400


	//   ....[4]....
        /*0720*/ 	.word	0x00000560


	//   ....[5]....
        /*0724*/ 	.word	0x00000680


	//   ....[6]....
        /*0728*/ 	.word	0x000007e0


	//   ....[7]....
        /*072c*/ 	.word	0x00002d40


	//   ....[8]....
        /*0730*/ 	.word	0x00002d50


	//   ....[9]....
        /*0734*/ 	.word	0x00003740


	//   ....[10]....
        /*0738*/ 	.word	0x00003750


	//   ....[11]....
        /*073c*/ 	.word	0x000040c0


	//   ....[12]....
        /*0740*/ 	.word	0x000040d0


	//   ....[13]....
        /*0744*/ 	.word	0x00004490


	//   ....[14]....
        /*0748*/ 	.word	0x000044b0


	//   ....[15]....
        /*074c*/ 	.word	0x00005b00


	//   ....[16]....
        /*0750*/ 	.word	0x0000d770


	//   ....[17]....
        /*0754*/ 	.word	0x0000e740


	//   ....[18]....
        /*0758*/ 	.word	0x0000e750


	//   ....[19]....
        /*075c*/ 	.word	0x0000e760


	//   ....[20]....
        /*0760*/ 	.word	0x0000e770


	//   ....[21]....
        /*0764*/ 	.word	0x0000eab0


	//   ....[22]....
        /*0768*/ 	.word	0x0000eac0


	//   ....[23]....
        /*076c*/ 	.word	0x0000ead0


	//   ....[24]....
        /*0770*/ 	.word	0x0000eae0


	//   ....[25]....
        /*0774*/ 	.word	0x0000fd10


	//   ....[26]....
        /*0778*/ 	.word	0x0000fd30


	//   ....[27]....
        /*077c*/ 	.word	0x0000fd40


	//   ....[28]....
        /*0780*/ 	.word	0x0000fd50


	//   ....[29]....
        /*0784*/ 	.word	0x0000fe30


	//   ....[30]....
        /*0788*/ 	.word	0x0000fe50


	//   ....[31]....
        /*078c*/ 	.word	0x0000fe60


	//   ....[32]....
        /*0790*/ 	.word	0x0000fee0


	//   ....[33]....
        /*0794*/ 	.word	0x00012860


	//   ....[34]....
        /*0798*/ 	.word	0x00013c00


	//   ....[35]....
        /*079c*/ 	.word	0x00014090


	//   ....[36]....
        /*07a0*/ 	.word	0x00014c80


	//   ....[37]....
        /*07a4*/ 	.word	0x00014cc0


	//   ....[38]....
        /*07a8*/ 	.word	0x00014d10


	//   ....[39]....
        /*07ac*/ 	.word	0x00014d30


	//   ....[40]....
        /*07b0*/ 	.word	0x00019440


	//   ....[41]....
        /*07b4*/ 	.word	0x0001aa50


	//   ....[42]....
        /*07b8*/ 	.word	0x0001c080


	//   ....[43]....
        /*07bc*/ 	.word	0x0001c0c0


	//   ....[44]....
        /*07c0*/ 	.word	0x0001c110


	//   ....[45]....
        /*07c4*/ 	.word	0x0001c130


	//   ....[46]....
        /*07c8*/ 	.word	0x000207c0


	//   ....[47]....
        /*07cc*/ 	.word	0x00021b90


	//   ....[48]....
        /*07d0*/ 	.word	0x00022f20


	//   ....[49]....
        /*07d4*/ 	.word	0x00023470


	//   ....[50]....
        /*07d8*/ 	.word	0x00023fa0


	//   ....[51]....
        /*07dc*/ 	.word	0x00023fe0


	//   ....[52]....
        /*07e0*/ 	.word	0x00024030


	//   ....[53]....
        /*07e4*/ 	.word	0x00024050


	//   ....[54]....
        /*07e8*/ 	.word	0x00028760


	//   ....[55]....
        /*07ec*/ 	.word	0x00028900


	//   ....[56]....
        /*07f0*/ 	.word	0x00028920


	//   ....[57]....
        /*07f4*/ 	.word	0x00028960


	//   ....[58]....
        /*07f8*/ 	.word	0x00028980


	//   ....[59]....
        /*07fc*/ 	.word	0x0002b170


	//   ....[60]....
        /*0800*/ 	.word	0x0002b4b0


	//   ....[61]....
        /*0804*/ 	.word	0x0002b4d0


	//   ....[62]....
        /*0808*/ 	.word	0x0002b500


	//   ....[63]....
        /*080c*/ 	.word	0x0002b510


	//   ....[64]....
        /*0810*/ 	.word	0x0002bb60


	//   ....[65]....
        /*0814*/ 	.word	0x0002bb80


	//   ....[66]....
        /*0818*/ 	.word	0x0002bdb0


	//   ....[67]....
        /*081c*/ 	.word	0x0002bdd0


	//   ....[68]....
        /*0820*/ 	.word	0x0002c8e0


	//   ....[69]....
        /*0824*/ 	.word	0x0002c900


	//   ....[70]....
        /*0828*/ 	.word	0x0002cb30


	//   ....[71]....
        /*082c*/ 	.word	0x0002cb50


	//   ....[72]....
        /*0830*/ 	.word	0x0002cdf0


	//   ....[73]....
        /*0834*/ 	.word	0x0002cfc0


	//   ....[74]....
        /*0838*/ 	.word	0x0002cff0


	//   ....[75]....
        /*083c*/ 	.word	0x0002d020


	//   ....[76]....
        /*0840*/ 	.word	0x0002d050


	//   ....[77]....
        /*0844*/ 	.word	0x0002d080


	//   ....[78]....
        /*0848*/ 	.word	0x0002d0b0


	//   ....[79]....
        /*084c*/ 	.word	0x0002d220


	//   ....[80]....
        /*0850*/ 	.word	0x0002d250


	//   ....[81]....
        /*0854*/ 	.word	0x0002d280


	//   ....[82]....
        /*0858*/ 	.word	0x0002d2b0


	//   ....[83]....
        /*085c*/ 	.word	0x0002d2e0


	//   ....[84]....
        /*0860*/ 	.word	0x0002d310


	//   ....[85]....
        /*0864*/ 	.word	0x0002d3a0


	//   ....[86]....
        /*0868*/ 	.word	0x0002d400


	//   ....[87]....
        /*086c*/ 	.word	0x0002d490


	//   ....[88]....
        /*0870*/ 	.word	0x0002e5a0


	//   ....[89]....
        /*0874*/ 	.word	0x00031170


	//   ....[90]....
        /*0878*/ 	.word	0x00031190


	//   ....[91]....
        /*087c*/ 	.word	0x00031220


	//   ....[92]....
        /*0880*/ 	.word	0x00031240


	//   ....[93]....
        /*0884*/ 	.word	0x000312c0


	//   ....[94]....
        /*0888*/ 	.word	0x000312e0


	//   ....[95]....
        /*088c*/ 	.word	0x000312f0


	//   ....[96]....
        /*0890*/ 	.word	0x00031300


	//   ....[97]....
        /*0894*/ 	.word	0x00031ae0


	//   ....[98]....
        /*0898*/ 	.word	0x00031b10


	//   ....[99]....
        /*089c*/ 	.word	0x00031bc0


	//   ....[100]....
        /*08a0*/ 	.word	0x00031bd0


	//   ....[101]....
        /*08a4*/ 	.word	0x00031be0


	//   ....[102]....
        /*08a8*/ 	.word	0x00031bf0


	//   ....[103]....
        /*08ac*/ 	.word	0x00031c70


	//   ....[104]....
        /*08b0*/ 	.word	0x00031c80


	//   ....[105]....
        /*08b4*/ 	.word	0x000325e0


	//   ....[106]....
        /*08b8*/ 	.word	0x00032670


	//   ....[107]....
        /*08bc*/ 	.word	0x000326f0


	//   ....[108]....
        /*08c0*/ 	.word	0x00032840


	//   ....[109]....
        /*08c4*/ 	.word	0x000328a0


	//   ....[110]....
        /*08c8*/ 	.word	0x000328c0


	//   ....[111]....
        /*08cc*/ 	.word	0x000328d0


	//   ....[112]....
        /*08d0*/ 	.word	0x00032b60


	//   ....[113]....
        /*08d4*/ 	.word	0x000330c0


	//   ....[114]....
        /*08d8*/ 	.word	0x00033120


	//   ....[115]....
        /*08dc*/ 	.word	0x00033310


	//   ....[116]....
        /*08e0*/ 	.word	0x00033320


	//   ....[117]....
        /*08e4*/ 	.word	0x00033340


	//   ....[118]....
        /*08e8*/ 	.word	0x00033370


	//   ....[119]....
        /*08ec*/ 	.word	0x00033390


	//   ....[120]....
        /*08f0*/ 	.word	0x000335e0


	//   ....[121]....
        /*08f4*/ 	.word	0x00033df0


	//   ....[122]....
        /*08f8*/ 	.word	0x00033e10


	//   ....[123]....
        /*08fc*/ 	.word	0x00033e60


	//   ....[124]....
        /*0900*/ 	.word	0x00033e70


	//   ....[125]....
        /*0904*/ 	.word	0x00033eb0


	//   ....[126]....
        /*0908*/ 	.word	0x00033ec0


	//   ....[127]....
        /*090c*/ 	.word	0x00033ed0


	//   ....[128]....
        /*0910*/ 	.word	0x00033f10


	//   ....[129]....
        /*0914*/ 	.word	0x00034230


	//   ....[130]....
        /*0918*/ 	.word	0x00034270


	//   ....[131]....
        /*091c*/ 	.word	0x00034290


	//   ....[132]....
        /*0920*/ 	.word	0x000342b0


	//   ....[133]....
        /*0924*/ 	.word	0x000342e0


	//   ....[134]....
        /*0928*/ 	.word	0x00034300


	//   ....[135]....
        /*092c*/ 	.word	0x00034400


	//   ....[136]....
        /*0930*/ 	.word	0x00034550


	//   ....[137]....
        /*0934*/ 	.word	0x00034b50


	//   ....[138]....
        /*0938*/ 	.word	0x00034ba0


	//   ....[139]....
        /*093c*/ 	.word	0x00034bd0


	//   ....[140]....
        /*0940*/ 	.word	0x00034c00


	//   ....[141]....
        /*0944*/ 	.word	0x00034c10


	//   ....[142]....
        /*0948*/ 	.word	0x00034c40


	//   ....[143]....
        /*094c*/ 	.word	0x00034c70


	//   ....[144]....
        /*0950*/ 	.word	0x00034ca0


	//   ....[145]....
        /*0954*/ 	.word	0x00034e20


	//   ....[146]....
        /*0958*/ 	.word	0x00034e50


	//   ....[147]....
        /*095c*/ 	.word	0x00034e80


	//   ....[148]....
        /*0960*/ 	.word	0x00034eb0


	//   ....[149]....
        /*0964*/ 	.word	0x00034ee0


	//   ....[150]....
        /*0968*/ 	.word	0x00034f10


	//   ....[151]....
        /*096c*/ 	.word	0x00034fd0


	//   ....[152]....
        /*0970*/ 	.word	0x00034ff0


	//   ....[153]....
        /*0974*/ 	.word	0x00035060


	//   ....[154]....
        /*0978*/ 	.word	0x00035700


	//   ....[155]....
        /*097c*/ 	.word	0x00035a20


	//   ....[156]....
        /*0980*/ 	.word	0x00035ab0


	//   ....[157]....
        /*0984*/ 	.word	0x00035b90


	//   ....[158]....
        /*0988*/ 	.word	0x00035c20


	//   ....[159]....
        /*098c*/ 	.word	0x00035d00


	//   ....[160]....
        /*0990*/ 	.word	0x00035d90


	//   ....[161]....
        /*0994*/ 	.word	0x00035e70


	//   ....[162]....
        /*0998*/ 	.word	0x00035f00


	//   ....[163]....
        /*099c*/ 	.word	0x00035f50


	//   ....[164]....
        /*09a0*/ 	.word	0x00035fa0


	//   ....[165]....
        /*09a4*/ 	.word	0x00036040


	//   ....[166]....
        /*09a8*/ 	.word	0x000360d0


	//   ....[167]....
        /*09ac*/ 	.word	0x00036120


	//   ....[168]....
        /*09b0*/ 	.word	0x00036170


	//   ....[169]....
        /*09b4*/ 	.word	0x00036260


	//   ....[170]....
        /*09b8*/ 	.word	0x00036310


	//   ....[171]....
        /*09bc*/ 	.word	0x00036390


	//   ....[172]....
        /*09c0*/ 	.word	0x00036400


	//   ....[173]....
        /*09c4*/ 	.word	0x00036550


	//   ....[174]....
        /*09c8*/ 	.word	0x000366b0


	//   ....[175]....
        /*09cc*/ 	.word	0x00036710


	//   ....[176]....
        /*09d0*/ 	.word	0x00036760


	//   ....[177]....
        /*09d4*/ 	.word	0x00036a50


	//   ....[178]....
        /*09d8*/ 	.word	0x00036d20


	//   ....[179]....
        /*09dc*/ 	.word	0x00036e10


	//   ....[180]....
        /*09e0*/ 	.word	0x00036eb0


	//   ....[181]....
        /*09e4*/ 	.word	0x00036f10


	//   ....[182]....
        /*09e8*/ 	.word	0x00037000


	//   ....[183]....
        /*09ec*/ 	.word	0x00037070


	//   ....[184]....
        /*09f0*/ 	.word	0x00037160


	//   ....[185]....
        /*09f4*/ 	.word	0x000371d0


	//   ....[186]....
        /*09f8*/ 	.word	0x00037270


	//   ....[187]....
        /*09fc*/ 	.word	0x00037360


	//   ....[188]....
        /*0a00*/ 	.word	0x00037400


	//   ....[189]....
        /*0a04*/ 	.word	0x00037460


	//   ....[190]....
        /*0a08*/ 	.word	0x00037520


	//   ....[191]....
        /*0a0c*/ 	.word	0x00037580


	//   ....[192]....
        /*0a10*/ 	.word	0x00037620


	//   ....[193]....
        /*0a14*/ 	.word	0x000376d0


	//   ....[194]....
        /*0a18*/ 	.word	0x00037770


	//   ....[195]....
        /*0a1c*/ 	.word	0x00037aa0


	//   ....[196]....
        /*0a20*/ 	.word	0x00037b60


	//   ....[197]....
        /*0a24*/ 	.word	0x00037dd0


	//   ....[198]....
        /*0a28*/ 	.word	0x00037e50


	//   ....[199]....
        /*0a2c*/ 	.word	0x00038060


	//   ....[200]....
        /*0a30*/ 	.word	0x000380b0


	//   ....[201]....
        /*0a34*/ 	.word	0x00038220


	//   ....[202]....
        /*0a38*/ 	.word	0x000382b0


	//   ....[203]....
        /*0a3c*/ 	.word	0x000383f0


	//   ....[204]....
        /*0a40*/ 	.word	0x000384f0


	//   ....[205]....
        /*0a44*/ 	.word	0x00038760


	//   ....[206]....
        /*0a48*/ 	.word	0x000387b0


	//   ....[207]....
        /*0a4c*/ 	.word	0x00038980


	//   ....[208]....
        /*0a50*/ 	.word	0x000389d0


	//   ....[209]....
        /*0a54*/ 	.word	0x00038ba0


	//   ....[210]....
        /*0a58*/ 	.word	0x00038bf0


	//   ....[211]....
        /*0a5c*/ 	.word	0x00038ce0


	//   ....[212]....
        /*0a60*/ 	.word	0x00038d80


	//   ....[213]....
        /*0a64*/ 	.word	0x00038de0


	//   ....[214]....
        /*0a68*/ 	.word	0x00038e90


	//   ....[215]....
        /*0a6c*/ 	.word	0x00038ef0


	//   ....[216]....
        /*0a70*/ 	.word	0x00038fa0


	//   ....[217]....
        /*0a74*/ 	.word	0x00039000


	//   ....[218]....
        /*0a78*/ 	.word	0x000390b0


	//   ....[219]....
        /*0a7c*/ 	.word	0x000391a0


	//   ....[220]....
        /*0a80*/ 	.word	0x00039280


	//   ....[221]....
        /*0a84*/ 	.word	0x00039390


	//   ....[222]....
        /*0a88*/ 	.word	0x00039490


	//   ....[223]....
        /*0a8c*/ 	.word	0x000395c0


	//   ....[224]....
        /*0a90*/ 	.word	0x000396a0


	//   ....[225]....
        /*0a94*/ 	.word	0x000397a0


	//   ....[226]....
        /*0a98*/ 	.word	0x00039880


	//   ....[227]....
        /*0a9c*/ 	.word	0x00039910


	//   ....[228]....
        /*0aa0*/ 	.word	0x000399b0


	//   ....[229]....
        /*0aa4*/ 	.word	0x00039ad0


	//   ....[230]....
        /*0aa8*/ 	.word	0x00039b40


	//   ....[231]....
        /*0aac*/ 	.word	0x00039bb0


	//   ....[232]....
        /*0ab0*/ 	.word	0x00039c20


	//   ....[233]....
        /*0ab4*/ 	.word	0x00039c90


	//   ....[234]....
        /*0ab8*/ 	.word	0x00039d10


	//   ....[235]....
        /*0abc*/ 	.word	0x00039da0


	//   ....[236]....
        /*0ac0*/ 	.word	0x00039e30


	//   ....[237]....
        /*0ac4*/ 	.word	0x00039ea0


	//   ....[238]....
        /*0ac8*/ 	.word	0x00039f10


	//   ....[239]....
        /*0acc*/ 	.word	0x00039f80


	//   ....[240]....
        /*0ad0*/ 	.word	0x0003a000


	//   ....[241]....
        /*0ad4*/ 	.word	0x0003a070


	//   ....[242]....
        /*0ad8*/ 	.word	0x0003a110


	//   ....[243]....
        /*0adc*/ 	.word	0x0003a1a0


	//   ....[244]....
        /*0ae0*/ 	.word	0x0003a2c0


	//   ....[245]....
        /*0ae4*/ 	.word	0x0003c200


	//   ....[246]....
        /*0ae8*/ 	.word	0x0003d9c0


	//   ....[247]....
        /*0aec*/ 	.word	0x0003dfb0


	//   ....[248]....
        /*0af0*/ 	.word	0x0003ecc0


	//   ....[249]....
        /*0af4*/ 	.word	0x0003ed10


	//   ....[250]....
        /*0af8*/ 	.word	0x0003ed30


	//   ....[251]....
        /*0afc*/ 	.word	0x0003ed40


	//   ....[252]....
        /*0b00*/ 	.word	0x00049990


	//----- nvinfo : EIATTR_REG_RECONFIG
	.align		4
.L_470:
        /*0b04*/ 	.byte	0x01, 0x54
	.zero		2


	//----- nvinfo : EIATTR_SYSCALL_OFFSETS
	.align		4
        /*0b08*/ 	.byte	0x04, 0x46
        /*0b0a*/ 	.short	(.L_472 - .L_471)


	//   ....[0]....
.L_471:
        /*0b0c*/ 	.word	0x00002030


	//   ....[1]....
        /*0b10*/ 	.word	0x00002180


	//   ....[2]....
        /*0b14*/ 	.word	0x0000dba0


	//   ....[3]....
        /*0b18*/ 	.word	0x0000e4f0


	//   ....[4]....
        /*0b1c*/ 	.word	0x00030580


	//   ....[5]....
        /*0b20*/ 	.word	0x000306d0


	//   ....[6]....
        /*0b24*/ 	.word	0x000307c0


	//   ....[7]....
        /*0b28*/ 	.word	0x000316d0


	//   ....[8]....
        /*0b2c*/ 	.word	0x00031f50


	//----- nvinfo : EIATTR_MBARRIER_INSTR_OFFSETS
	.align		4
.L_472:
        /*0b30*/ 	.byte	0x04, 0x39
        /*0b32*/ 	.short	(.L_474 - .L_473)


	//   ....[0]....
.L_473:
        /*0b34*/ 	.word	0x000002d0
        /*0b38*/ 	.word	0x000000ff
        /*0b3c*/ 	.word	0x00038800
        /*0b40*/ 	.short	0x0100
        /*0b42*/ 	.byte	0x08
	.zero		1


	//   ....[1]....
        /*0b44*/ 	.word	0x000002f0
        /*0b48*/ 	.word	0x000000ff
        /*0b4c*/ 	.word	0x00038810
        /*0b50*/ 	.short	0x0100
        /*0b52*/ 	.byte	0x08
	.zero		1


	//   ....[2]....
        /*0b54*/ 	.word	0x00000300
        /*0b58*/ 	.word	0x000000ff
        /*0b5c*/ 	.word	0x00038820
        /*0b60*/ 	.short	0x0100
        /*0b62*/ 	.byte	0x08
	.zero		1


	//   ....[3]....
        /*0b64*/ 	.word	0x000003b0
        /*0b68*/ 	.word	0x000000ff
        /*0b6c*/ 	.word	0x00038830
        /*0b70*/ 	.short	0x0100
        /*0b72*/ 	.byte	0x06
	.zero		1


	//   ....[4]....
        /*0b74*/ 	.word	0x000003c0
        /*0b78*/ 	.word	0x000000ff
        /*0b7c*/ 	.word	0x00038840
        /*0b80*/ 	.short	0x0100
        /*0b82*/ 	.byte	0x06
	.zero		1


	//   ....[5]....
        /*0b84*/ 	.word	0x000003d0
        /*0b88*/ 	.word	0x000000ff
        /*0b8c*/ 	.word	0x00038838
        /*0b90*/ 	.short	0x0100
        /*0b92*/ 	.byte	0x06
	.zero		1


	//   ....[6]....
        /*0b94*/ 	.word	0x000003e0
        /*0b98*/ 	.word	0x000000ff
        /*0b9c*/ 	.word	0x00038848
        /*0ba0*/ 	.short	0x0100
        /*0ba2*/ 	.byte	0x06
	.zero		1


	//   ....[7]....
        /*0ba4*/ 	.word	0x00000510
        /*0ba8*/ 	.word	0x000000ff
        /*0bac*/ 	.word	0x00038850
        /*0bb0*/ 	.short	0x0100
        /*0bb2*/ 	.byte	0x08
	.zero		1


	//   ....[8]....
        /*0bb4*/ 	.word	0x00000520
        /*0bb8*/ 	.word	0x000000ff
        /*0bbc*/ 	.word	0x00038860
        /*0bc0*/ 	.short	0x0100
        /*0bc2*/ 	.byte	0x08
	.zero		1


	//   ....[9]....
        /*0bc4*/ 	.word	0x00000530
        /*0bc8*/ 	.word	0x000000ff
        /*0bcc*/ 	.word	0x00038858
        /*0bd0*/ 	.short	0x0100
        /*0bd2*/ 	.byte	0x08
	.zero		1


	//   ....[10]....
        /*0bd4*/ 	.word	0x00000540
        /*0bd8*/ 	.word	0x000000ff
        /*0bdc*/ 	.word	0x00038868
        /*0be0*/ 	.short	0x0100
        /*0be2*/ 	.byte	0x08
	.zero		1


	//   ....[11]....
        /*0be4*/ 	.word	0x00000630
        /*0be8*/ 	.word	0x000000ff
        /*0bec*/ 	.word	0x00038870
        /*0bf0*/ 	.short	0x0100
        /*0bf2*/ 	.byte	0x06
	.zero		1


	//   ....[12]....
        /*0bf4*/ 	.word	0x00000640
        /*0bf8*/ 	.word	0x000000ff
        /*0bfc*/ 	.word	0x00038880
        /*0c00*/ 	.short	0x0100
        /*0c02*/ 	.byte	0x06
	.zero		1


	//   ....[13]....
        /*0c04*/ 	.word	0x00000650
        /*0c08*/ 	.word	0x000000ff
        /*0c0c*/ 	.word	0x00038878
        /*0c10*/ 	.short	0x0100
        /*0c12*/ 	.byte	0x06
	.zero		1


	//   ....[14]....
        /*0c14*/ 	.word	0x00000660
        /*0c18*/ 	.word	0x000000ff
        /*0c1c*/ 	.word	0x00038888
        /*0c20*/ 	.short	0x0100
        /*0c22*/ 	.byte	0x06
	.zero		1


	//   ....[15]....
        /*0c24*/ 	.word	0x00000790
        /*0c28*/ 	.word	0x000000ff
        /*0c2c*/ 	.word	0x00038890
        /*0c30*/ 	.short	0x0100
        /*0c32*/ 	.byte	0x08
	.zero		1


	//   ....[16]....
        /*0c34*/ 	.word	0x000007a0
        /*0c38*/ 	.word	0x000000ff
        /*0c3c*/ 	.word	0x000388a0
        /*0c40*/ 	.short	0x0100
        /*0c42*/ 	.byte	0x08
	.zero		1


	//   ....[17]....
        /*0c44*/ 	.word	0x000007b0
        /*0c48*/ 	.word	0x000000ff
        /*0c4c*/ 	.word	0x00038898
        /*0c50*/ 	.short	0x0100
        /*0c52*/ 	.byte	0x08
	.zero		1


	//   ....[18]....
        /*0c54*/ 	.word	0x000007c0
        /*0c58*/ 	.word	0x000000ff
        /*0c5c*/ 	.word	0x000388a8
        /*0c60*/ 	.short	0x0100
        /*0c62*/ 	.byte	0x08
	.zero		1


	//   ....[19]....
        /*0c64*/ 	.word	0x000008f0
        /*0c68*/ 	.word	0x000000ff
        /*0c6c*/ 	.word	0x000388b0
        /*0c70*/ 	.short	0x0100
        /*0c72*/ 	.byte	0x08
	.zero		1


	//   ....[20]....
        /*0c74*/ 	.word	0x00000900
        /*0c78*/ 	.word	0x000000ff
        /*0c7c*/ 	.word	0x000388c0
        /*0c80*/ 	.short	0x0100
        /*0c82*/ 	.byte	0x08
	.zero		1


	//   ....[21]....
        /*0c84*/ 	.word	0x00000910
        /*0c88*/ 	.word	0x000000ff
        /*0c8c*/ 	.word	0x000388b8
        /*0c90*/ 	.short	0x0100
        /*0c92*/ 	.byte	0x08
	.zero		1


	//   ....[22]....
        /*0c94*/ 	.word	0x00000920
        /*0c98*/ 	.word	0x000000ff
        /*0c9c*/ 	.word	0x000388c8
        /*0ca0*/ 	.short	0x0100
        /*0ca2*/ 	.byte	0x08
	.zero		1


	//   ....[23]....
        /*0ca4*/ 	.word	0x00002cf0
        /*0ca8*/ 	.word	0x0000003d
        /*0cac*/ 	.word	0x00038890
        /*0cb0*/ 	.short	0x010a
        /*0cb2*/ 	.byte	0x3f
	.zero		1


	//   ....[24]....
        /*0cb4*/ 	.word	0x000036f0
        /*0cb8*/ 	.word	0x0000003d
        /*0cbc*/ 	.word	0x00038890
        /*0cc0*/ 	.short	0x010a
        /*0cc2*/ 	.byte	0x3f
	.zero		1


	//   ....[25]....
        /*0cc4*/ 	.word	0x00003f10
        /*0cc8*/ 	.word	0x0000003d
        /*0ccc*/ 	.word	0x00038890
        /*0cd0*/ 	.short	0x010a
        /*0cd2*/ 	.byte	0x3f
	.zero		1


	//   ....[26]....
        /*0cd4*/ 	.word	0x000042f0
        /*0cd8*/ 	.word	0x00000004
        /*0cdc*/ 	.word	0x00000000
        /*0ce0*/ 	.short	0x0101
        /*0ce2*/ 	.byte	0x3f
	.zero		1


	//   ....[27]....
        /*0ce4*/ 	.word	0x00004320
        /*0ce8*/ 	.word	0x0000003d
        /*0cec*/ 	.word	0x000388b0
        /*0cf0*/ 	.short	0x010a
        /*0cf2*/ 	.byte	0x3f
	.zero		1


	//   ....[28]....
        /*0cf4*/ 	.word	0x00004b30
        /*0cf8*/ 	.word	0x0000003d
        /*0cfc*/ 	.word	0x00000000
        /*0d00*/ 	.short	0x0101
        /*0d02*/ 	.byte	0x3f
	.zero		1


	//   ....[29]....
        /*0d04*/ 	.word	0x00007f30
        /*0d08*/ 	.word	0x0000000c
        /*0d0c*/ 	.word	0x00000000
        /*0d10*/ 	.short	0x0101
        /*0d12*/ 	.byte	0x3f
	.zero		1


	//   ....[30]....
        /*0d14*/ 	.word	0x0000bd40
        /*0d18*/ 	.word	0x0000000c
        /*0d1c*/ 	.word	0x00000000
        /*0d20*/ 	.short	0x0101
        /*0d22*/ 	.byte	0x3f
	.zero		1


	//   ....[31]....
        /*0d24*/ 	.word	0x0000e270
        /*0d28*/ 	.word	0x00000002
        /*0d2c*/ 	.word	0x00038800
        /*0d30*/ 	.short	0x010a
        /*0d32*/ 	.byte	0x3f
	.zero		1


	//   ....[32]....
        /*0d34*/ 	.word	0x0000e2c0
        /*0d38*/ 	.word	0x00000002
        /*0d3c*/ 	.word	0x00038800
        /*0d40*/ 	.short	0x010a
        /*0d42*/ 	.byte	0x3f
	.zero		1


	//   ....[33]....
        /*0d44*/ 	.word	0x0000ed40
        /*0d48*/ 	.word	0x00000002
        /*0d4c*/ 	.word	0x00038800
        /*0d50*/ 	.short	0x010a
        /*0d52*/ 	.byte	0x3f
	.zero		1


	//   ....[34]....
        /*0d54*/ 	.word	0x000101a0
        /*0d58*/ 	.word	0x00000002
        /*0d5c*/ 	.word	0x00038800
        /*0d60*/ 	.short	0x010a
        /*0d62*/ 	.byte	0x3f
	.zero		1


	//   ....[35]....
        /*0d64*/ 	.word	0x00011780
        /*0d68*/ 	.word	0x00000004
        /*0d6c*/ 	.word	0x00000000
        /*0d70*/ 	.short	0x010a
        /*0d72*/ 	.byte	0x3f
	.zero		1


	//   ....[36]....
        /*0d74*/ 	.word	0x00011820
        /*0d78*/ 	.word	0x00000006
        /*0d7c*/ 	.word	0x00000000
        /*0d80*/ 	.short	0x010a
        /*0d82*/ 	.byte	0x3f
	.zero		1


	//   ....[37]....
        /*0d84*/ 	.word	0x00011c40
        /*0d88*/ 	.word	0x00000002
        /*0d8c*/ 	.word	0x00000000
        /*0d90*/ 	.short	0x010a
        /*0d92*/ 	.byte	0x3f
	.zero		1


	//   ....[38]....
        /*0d94*/ 	.word	0x00011ca0
        /*0d98*/ 	.word	0x00000002
        /*0d9c*/ 	.word	0x00000000
        /*0da0*/ 	.short	0x010a
        /*0da2*/ 	.byte	0x3f
	.zero		1


	//   ....[39]....
        /*0da4*/ 	.word	0x00013830
        /*0da8*/ 	.word	0x0000000e
        /*0dac*/ 	.word	0x00000000
        /*0db0*/ 	.short	0x0101
        /*0db2*/ 	.byte	0x3f
	.zero		1


	//   ....[40]....
        /*0db4*/ 	.word	0x00019550
        /*0db8*/ 	.word	0x00000002
        /*0dbc*/ 	.word	0x00000000
        /*0dc0*/ 	.short	0x0101
        /*0dc2*/ 	.byte	0x3f
	.zero		1


	//   ....[41]....
        /*0dc4*/ 	.word	0x00019970
        /*0dc8*/ 	.word	0x00000004
        /*0dcc*/ 	.word	0x00000000
        /*0dd0*/ 	.short	0x010a
        /*0dd2*/ 	.byte	0x3f
	.zero		1


	//   ....[42]....
        /*0dd4*/ 	.word	0x00019a10
        /*0dd8*/ 	.word	0x00000006
        /*0ddc*/ 	.word	0x00000000
        /*0de0*/ 	.short	0x010a
        /*0de2*/ 	.byte	0x3f
	.zero		1


	//   ....[43]....
        /*0de4*/ 	.word	0x00019e30
        /*0de8*/ 	.word	0x0000000e
        /*0dec*/ 	.word	0x00000000
        /*0df0*/ 	.short	0x010a
        /*0df2*/ 	.byte	0x3f
	.zero		1


	//   ....[44]....
        /*0df4*/ 	.word	0x00019e90
        /*0df8*/ 	.word	0x0000000e
        /*0dfc*/ 	.word	0x00000000
        /*0e00*/ 	.short	0x010a
        /*0e02*/ 	.byte	0x3f
	.zero		1


	//   ....[45]....
        /*0e04*/ 	.word	0x0001ba20
        /*0e08*/ 	.word	0x0000000e
        /*0e0c*/ 	.word	0x00000000
        /*0e10*/ 	.short	0x0101
        /*0e12*/ 	.byte	0x3f
	.zero		1


	//   ....[46]....
        /*0e14*/ 	.word	0x000208d0
        /*0e18*/ 	.word	0x00000002
        /*0e1c*/ 	.word	0x00000000
        /*0e20*/ 	.short	0x0101
        /*0e22*/ 	.byte	0x3f
	.zero		1


	//   ....[47]....
        /*0e24*/ 	.word	0x00020aa0
        /*0e28*/ 	.word	0x00000004
        /*0e2c*/ 	.word	0x00000000
        /*0e30*/ 	.short	0x010a
        /*0e32*/ 	.byte	0x3f
	.zero		1


	//   ....[48]....
        /*0e34*/ 	.word	0x00020b40
        /*0e38*/ 	.word	0x00000006
        /*0e3c*/ 	.word	0x00000000
        /*0e40*/ 	.short	0x010a
        /*0e42*/ 	.byte	0x3f
	.zero		1


	//   ....[49]....
        /*0e44*/ 	.word	0x00020f60
        /*0e48*/ 	.word	0x0000000c
        /*0e4c*/ 	.word	0x00000000
        /*0e50*/ 	.short	0x010a
        /*0e52*/ 	.byte	0x3f
	.zero		1


	//   ....[50]....
        /*0e54*/ 	.word	0x00020fc0
        /*0e58*/ 	.word	0x0000000c
        /*0e5c*/ 	.word	0x00000000
        /*0e60*/ 	.short	0x010a
        /*0e62*/ 	.byte	0x3f
	.zero		1


	//   ....[51]....
        /*0e64*/ 	.word	0x00022b50
        /*0e68*/ 	.word	0x0000000c
        /*0e6c*/ 	.word	0x00000000
        /*0e70*/ 	.short	0x0101
        /*0e72*/ 	.byte	0x3f
	.zero		1


	//   ....[52]....
        /*0e74*/ 	.word	0x00028870
        /*0e78*/ 	.word	0x00000002
        /*0e7c*/ 	.word	0x00000000
        /*0e80*/ 	.short	0x0101
        /*0e82*/ 	.byte	0x3f
	.zero		1


	//   ....[53]....
        /*0e84*/ 	.word	0x0002bb50
        /*0e88*/ 	.word	0x00000003
        /*0e8c*/ 	.word	0x00000000
        /*0e90*/ 	.short	0x0101
        /*0e92*/ 	.byte	0x3f
	.zero		1


	//   ....[54]....
        /*0e94*/ 	.word	0x0002e680
        /*0e98*/ 	.word	0x00000017
        /*0e9c*/ 	.word	0x00038820
        /*0ea0*/ 	.short	0x010a
        /*0ea2*/ 	.byte	0x3f
	.zero		1


	//   ....[55]....
        /*0ea4*/ 	.word	0x0002e730
        /*0ea8*/ 	.word	0x00000003
        /*0eac*/ 	.word	0x000388a0
        /*0eb0*/ 	.short	0x010a
        /*0eb2*/ 	.byte	0x3f
	.zero		1


	//   ....[56]....
        /*0eb4*/ 	.word	0x0002e960
        /*0eb8*/ 	.word	0x00000003
        /*0ebc*/ 	.word	0x000388c0
        /*0ec0*/ 	.short	0x010a
        /*0ec2*/ 	.byte	0x3f
	.zero		1


	//   ....[57]....
        /*0ec4*/ 	.word	0x0002f350
        /*0ec8*/ 	.word	0x0000000a
        /*0ecc*/ 	.word	0x000388a0
        /*0ed0*/ 	.short	0x010a
        /*0ed2*/ 	.byte	0x3f
	.zero		1


	//   ....[58]....
        /*0ed4*/ 	.word	0x0002f570
        /*0ed8*/ 	.word	0x0000000a
        /*0edc*/ 	.word	0x000388c0
        /*0ee0*/ 	.short	0x010a
        /*0ee2*/ 	.byte	0x3f
	.zero		1


	//   ....[59]....
        /*0ee4*/ 	.word	0x00030f10
        /*0ee8*/ 	.word	0x00000011
        /*0eec*/ 	.word	0x00038840
        /*0ef0*/ 	.short	0x010a
        /*0ef2*/ 	.byte	0x3f
	.zero		1


	//   ....[60]....
        /*0ef4*/ 	.word	0x00031400
        /*0ef8*/ 	.word	0x00000011
        /*0efc*/ 	.word	0x00038830
        /*0f00*/ 	.short	0x0107
        /*0f02*/ 	.byte	0x3f
	.zero		1


	//   ....[61]....
        /*0f04*/ 	.word	0x000314d0
        /*0f08*/ 	.word	0x00000011
        /*0f0c*/ 	.word	0x00038830
        /*0f10*/ 	.short	0x0101
        /*0f12*/ 	.byte	0x3f
	.zero		1


	//   ....[62]....
        /*0f14*/ 	.word	0x00031d90
        /*0f18*/ 	.word	0x00000017
        /*0f1c*/ 	.word	0x00038800
        /*0f20*/ 	.short	0x0107
        /*0f22*/ 	.byte	0x3f
	.zero		1


	//   ....[63]....
        /*0f24*/ 	.word	0x00031e20
        /*0f28*/ 	.word	0x00000017
        /*0f2c*/ 	.word	0x00038800
        /*0f30*/ 	.short	0x0101
        /*0f32*/ 	.byte	0x3f
	.zero		1


	//   ....[64]....
        /*0f34*/ 	.word	0x00032d20
        /*0f38*/ 	.word	0x00000017
        /*0f3c*/ 	.word	0x00038810
        /*0f40*/ 	.short	0x0107
        /*0f42*/ 	.byte	0x3f
	.zero		1


	//   ....[65]....
        /*0f44*/ 	.word	0x00032e20
        /*0f48*/ 	.word	0x00000017
        /*0f4c*/ 	.word	0x00038810
        /*0f50*/ 	.short	0x0101
        /*0f52*/ 	.byte	0x3f
	.zero		1


	//   ....[66]....
        /*0f54*/ 	.word	0x00032e40
        /*0f58*/ 	.word	0x00000017
        /*0f5c*/ 	.word	0x00038820
        /*0f60*/ 	.short	0x010a
        /*0f62*/ 	.byte	0x3f
	.zero		1


	//   ....[67]....
        /*0f64*/ 	.word	0x00032ed0
        /*0f68*/ 	.word	0x00000011
        /*0f6c*/ 	.word	0x00038860
        /*0f70*/ 	.short	0x010a
        /*0f72*/ 	.byte	0x3f
	.zero		1


	//   ....[68]....
        /*0f74*/ 	.word	0x00033800
        /*0f78*/ 	.word	0x00000011
        /*0f7c*/ 	.word	0x00038850
        /*0f80*/ 	.short	0x0107
        /*0f82*/ 	.byte	0x3f
	.zero		1


	//   ....[69]....
        /*0f84*/ 	.word	0x000338d0
        /*0f88*/ 	.word	0x00000011
        /*0f8c*/ 	.word	0x00038850
        /*0f90*/ 	.short	0x0101
        /*0f92*/ 	.byte	0x3f
	.zero		1


	//   ....[70]....
        /*0f94*/ 	.word	0x00033c50
        /*0f98*/ 	.word	0x00000006
        /*0f9c*/ 	.word	0x00038840
        /*0fa0*/ 	.short	0x010a
        /*0fa2*/ 	.byte	0x3f
	.zero		1


	//   ....[71]....
        /*0fa4*/ 	.word	0x00033f90
        /*0fa8*/ 	.word	0x00000006
        /*0fac*/ 	.word	0x00038830
        /*0fb0*/ 	.short	0x0107
        /*0fb2*/ 	.byte	0x3f
	.zero		1


	//   ....[72]....
        /*0fb4*/ 	.word	0x00034050
        /*0fb8*/ 	.word	0x00000006
        /*0fbc*/ 	.word	0x00038830
        /*0fc0*/ 	.short	0x0101
        /*0fc2*/ 	.byte	0x3f
	.zero		1


	//   ....[73]....
        /*0fc4*/ 	.word	0x00034080
        /*0fc8*/ 	.word	0x00000006
        /*0fcc*/ 	.word	0x00038860
        /*0fd0*/ 	.short	0x010a
        /*0fd2*/ 	.byte	0x3f
	.zero		1


	//   ....[74]....
        /*0fd4*/ 	.word	0x00034750
        /*0fd8*/ 	.word	0x00000006
        /*0fdc*/ 	.word	0x00038850
        /*0fe0*/ 	.short	0x0107
        /*0fe2*/ 	.byte	0x3f
	.zero		1


	//   ....[75]....
        /*0fe4*/ 	.word	0x00034810
        /*0fe8*/ 	.word	0x00000006
        /*0fec*/ 	.word	0x00038850
        /*0ff0*/ 	.short	0x0101
        /*0ff2*/ 	.byte	0x3f
	.zero		1


	//   ....[76]....
        /*0ff4*/ 	.word	0x00035680
        /*0ff8*/ 	.word	0x00000004
        /*0ffc*/ 	.word	0x00038820
        /*1000*/ 	.short	0x010a
        /*1002*/ 	.byte	0x3f
	.zero		1


	//   ....[77]....
        /*1004*/ 	.word	0x000357f0
        /*1008*/ 	.word	0x00000005
        /*100c*/ 	.word	0x00038840
        /*1010*/ 	.short	0x010a
        /*1012*/ 	.byte	0x3f
	.zero		1


	//   ....[78]....
        /*1014*/ 	.word	0x00035890
        /*1018*/ 	.word	0x00000019
        /*101c*/ 	.word	0x00038840
        /*1020*/ 	.short	0x010a
        /*1022*/ 	.byte	0x3f
	.zero		1


	//   ....[79]....
        /*1024*/ 	.word	0x000358d0
        /*1028*/ 	.word	0x00000005
        /*102c*/ 	.word	0x00038860
        /*1030*/ 	.short	0x010a
        /*1032*/ 	.byte	0x3f
	.zero		1


	//   ....[80]....
        /*1034*/ 	.word	0x00035910
        /*1038*/ 	.word	0x00000019
        /*103c*/ 	.word	0x00038860
        /*1040*/ 	.short	0x010a
        /*1042*/ 	.byte	0x3f
	.zero		1


	//   ....[81]....
        /*1044*/ 	.word	0x00035970
        /*1048*/ 	.word	0x0000003d
        /*104c*/ 	.word	0x00038890
        /*1050*/ 	.short	0x010a
        /*1052*/ 	.byte	0x3f
	.zero		1


	//   ....[82]....
        /*1054*/ 	.word	0x00035ae0
        /*1058*/ 	.word	0x0000003d
        /*105c*/ 	.word	0x00038890
        /*1060*/ 	.short	0x010a
        /*1062*/ 	.byte	0x3f
	.zero		1


	//   ....[83]....
        /*1064*/ 	.word	0x00035c60
        /*1068*/ 	.word	0x0000003d
        /*106c*/ 	.word	0x00038890
        /*1070*/ 	.short	0x010a
        /*1072*/ 	.byte	0x3f
	.zero		1


	//   ....[84]....
        /*1074*/ 	.word	0x00035dc0
        /*1078*/ 	.word	0x0000003d
        /*107c*/ 	.word	0x000388b0
        /*1080*/ 	.short	0x010a
        /*1082*/ 	.byte	0x3f
	.zero		1


	//   ....[85]....
        /*1084*/ 	.word	0x000361a0
        /*1088*/ 	.word	0x00000002
        /*108c*/ 	.word	0x00038800
        /*1090*/ 	.short	0x010a
        /*1092*/ 	.byte	0x3f
	.zero		1


	//   ....[86]....
        /*1094*/ 	.word	0x00036790
        /*1098*/ 	.word	0x00000002
        /*109c*/ 	.word	0x00038800
        /*10a0*/ 	.short	0x010a
        /*10a2*/ 	.byte	0x3f
	.zero		1


	//   ....[87]....
        /*10a4*/ 	.word	0x000367e0
        /*10a8*/ 	.word	0x00000006
        /*10ac*/ 	.word	0x00000000
        /*10b0*/ 	.short	0x010a
        /*10b2*/ 	.byte	0x3f
	.zero		1


	//   ....[88]....
        /*10b4*/ 	.word	0x00036830
        /*10b8*/ 	.word	0x00000002
        /*10bc*/ 	.word	0x00000000
        /*10c0*/ 	.short	0x010a
        /*10c2*/ 	.byte	0x3f
	.zero		1


	//   ....[89]....
        /*10c4*/ 	.word	0x00036880
        /*10c8*/ 	.word	0x00000006
        /*10cc*/ 	.word	0x00000000
        /*10d0*/ 	.short	0x010a
        /*10d2*/ 	.byte	0x3f
	.zero		1


	//   ....[90]....
        /*10d4*/ 	.word	0x000368d0
        /*10d8*/ 	.word	0x0000000e
        /*10dc*/ 	.word	0x00000000
        /*10e0*/ 	.short	0x010a
        /*10e2*/ 	.byte	0x3f
	.zero		1


	//   ....[91]....
        /*10e4*/ 	.word	0x00036920
        /*10e8*/ 	.word	0x00000006
        /*10ec*/ 	.word	0x00000000
        /*10f0*/ 	.short	0x010a
        /*10f2*/ 	.byte	0x3f
	.zero		1


	//   ....[92]....
        /*10f4*/ 	.word	0x00036970
        /*10f8*/ 	.word	0x0000000c
        /*10fc*/ 	.word	0x00000000
        /*1100*/ 	.short	0x010a
        /*1102*/ 	.byte	0x3f
	.zero		1


	//   ....[93]....
        /*1104*/ 	.word	0x00036b10
        /*1108*/ 	.word	0x00000017
        /*110c*/ 	.word	0x00038820
        /*1110*/ 	.short	0x010a
        /*1112*/ 	.byte	0x3f
	.zero		1


	//   ....[94]....
        /*1114*/ 	.word	0x00036b60
        /*1118*/ 	.word	0x00000003
        /*111c*/ 	.word	0x000388a0
        /*1120*/ 	.short	0x010a
        /*1122*/ 	.byte	0x3f
	.zero		1


	//   ....[95]....
        /*1124*/ 	.word	0x00036bb0
        /*1128*/ 	.word	0x00000003
        /*112c*/ 	.word	0x000388c0
        /*1130*/ 	.short	0x010a
        /*1132*/ 	.byte	0x3f
	.zero		1


	//   ....[96]....
        /*1134*/ 	.word	0x00036c00
        /*1138*/ 	.word	0x0000000a
        /*113c*/ 	.word	0x000388a0
        /*1140*/ 	.short	0x010a
        /*1142*/ 	.byte	0x3f
	.zero		1


	//   ....[97]....
        /*1144*/ 	.word	0x00036c50
        /*1148*/ 	.word	0x0000000a
        /*114c*/ 	.word	0x000388c0
        /*1150*/ 	.short	0x010a
        /*1152*/ 	.byte	0x3f
	.zero		1


	//   ....[98]....
        /*1154*/ 	.word	0x00036d60
        /*1158*/ 	.word	0x00000011
        /*115c*/ 	.word	0x00038840
        /*1160*/ 	.short	0x010a
        /*1162*/ 	.byte	0x3f
	.zero		1


	//   ....[99]....
        /*1164*/ 	.word	0x000382f0
        /*1168*/ 	.word	0x00000017
        /*116c*/ 	.word	0x00038820
        /*1170*/ 	.short	0x010a
        /*1172*/ 	.byte	0x3f
	.zero		1


	//   ....[100]....
        /*1174*/ 	.word	0x00038340
        /*1178*/ 	.word	0x00000011
        /*117c*/ 	.word	0x00038860
        /*1180*/ 	.short	0x010a
        /*1182*/ 	.byte	0x3f
	.zero		1


	//   ....[101]....
        /*1184*/ 	.word	0x00038c30
        /*1188*/ 	.word	0x00000006
        /*118c*/ 	.word	0x00038840
        /*1190*/ 	.short	0x010a
        /*1192*/ 	.byte	0x3f
	.zero		1


	//   ....[102]....
        /*1194*/ 	.word	0x000390f0
        /*1198*/ 	.word	0x00000006
        /*119c*/ 	.word	0x00038860
        /*11a0*/ 	.short	0x010a
        /*11a2*/ 	.byte	0x3f
	.zero		1


	//   ....[103]....
        /*11a4*/ 	.word	0x0003a1e0
        /*11a8*/ 	.word	0x00000004
        /*11ac*/ 	.word	0x00038820
        /*11b0*/ 	.short	0x010a
        /*11b2*/ 	.byte	0x3f
	.zero		1


	//   ....[104]....
        /*11b4*/ 	.word	0x0003a380
        /*11b8*/ 	.word	0x00000005
        /*11bc*/ 	.word	0x00038840
        /*11c0*/ 	.short	0x010a
        /*11c2*/ 	.byte	0x3f
	.zero		1


	//   ....[105]....
        /*11c4*/ 	.word	0x0003a3d0
        /*11c8*/ 	.word	0x00000019
        /*11cc*/ 	.word	0x00038840
        /*11d0*/ 	.short	0x010a
        /*11d2*/ 	.byte	0x3f
	.zero		1


	//   ....[106]....
        /*11d4*/ 	.word	0x0003a420
        /*11d8*/ 	.word	0x00000005
        /*11dc*/ 	.word	0x00038860
        /*11e0*/ 	.short	0x010a
        /*11e2*/ 	.byte	0x3f
	.zero		1


	//   ....[107]....
        /*11e4*/ 	.word	0x0003a640
        /*11e8*/ 	.word	0x00000009
        /*11ec*/ 	.word	0x00000000
        /*11f0*/ 	.short	0x010a
        /*11f2*/ 	.byte	0x3f
	.zero		1


	//   ....[108]....
        /*11f4*/ 	.word	0x0003a780
        /*11f8*/ 	.word	0x0000000c
        /*11fc*/ 	.word	0x00000000
        /*1200*/ 	.short	0x010a
        /*1202*/ 	.byte	0x3f
	.zero		1


	//   ....[109]....
        /*1204*/ 	.word	0x0003ad40
        /*1208*/ 	.word	0x0000000c
        /*120c*/ 	.word	0x00038810
        /*1210*/ 	.short	0x010a
        /*1212*/ 	.byte	0x3f
	.zero		1


	//   ....[110]....
        /*1214*/ 	.word	0x0003aec0
        /*1218*/ 	.word	0x0000000e
        /*121c*/ 	.word	0x00000000
        /*1220*/ 	.short	0x010a
        /*1222*/ 	.byte	0x3f
	.zero		1


	//   ....[111]....
        /*1224*/ 	.word	0x0003b000
        /*1228*/ 	.word	0x0000000c
        /*122c*/ 	.word	0x00000000
        /*1230*/ 	.short	0x010a
        /*1232*/ 	.byte	0x3f
	.zero		1


	//   ....[112]....
        /*1234*/ 	.word	0x0003d4d0
        /*1238*/ 	.word	0x00000009
        /*123c*/ 	.word	0x00000000
        /*1240*/ 	.short	0x0101
        /*1242*/ 	.byte	0x3f
	.zero		1


	//   ....[113]....
        /*1244*/ 	.word	0x00049b50
        /*1248*/ 	.word	0x00000000
        /*124c*/ 	.word	0x00000000
        /*1250*/ 	.short	0x0101
        /*1252*/ 	.byte	0x3f
	.zero		1


	//   ....[114]....
        /*1254*/ 	.word	0x00049b70
        /*1258*/ 	.word	0x0000000c
        /*125c*/ 	.word	0x00000000
        /*1260*/ 	.short	0x010a
        /*1262*/ 	.byte	0x3f
	.zero		1


	//   ....[115]....
        /*1264*/ 	.word	0x00049bc0
        /*1268*/ 	.word	0x0000000c
        /*126c*/ 	.word	0x00038810
        /*1270*/ 	.short	0x010a
        /*1272*/ 	.byte	0x3f
	.zero		1


	//   ....[116]....
        /*1274*/ 	.word	0x00049c10
        /*1278*/ 	.word	0x0000000c
        /*127c*/ 	.word	0x00000000
        /*1280*/ 	.short	0x010a
        /*1282*/ 	.byte	0x3f
	.zero		1


	//----- nvinfo : EIATTR_NUM_MBARRIERS
	.align		4
.L_474:
        /*1284*/ 	.byte	0x03, 0x38
        /*1286*/ 	.short	0x0017


	//----- nvinfo : EIATTR_EXIT_INSTR_OFFSETS
	.align		4
        /*1288*/ 	.byte	0x04, 0x1c
        /*128a*/ 	.short	(.L_476 - .L_475)


	//   ....[0]....
.L_475:
        /*128c*/ 	.word	0x00035960


	//----- nvinfo : EIATTR_MAX_THREADS
	.align		4
.L_476:
        /*1290*/ 	.byte	0x04, 0x05
        /*1292*/ 	.short	(.L_478 - .L_477)
.L_477:
        /*1294*/ 	.word	0x00000180
        /*1298*/ 	.word	0x00000001
        /*129c*/ 	.word	0x00000001


	//----- nvinfo : EIATTR_CRS_STACK_SIZE
	.align		4
.L_478:
        /*12a0*/ 	.byte	0x04, 0x1e
        /*12a2*/ 	.short	(.L_480 - .L_479)
.L_479:
        /*12a4*/ 	.word	0x00000000


	//----- nvinfo : EIATTR_CBANK_PARAM_SIZE
	.align		4
.L_480:
        /*12a8*/ 	.byte	0x03, 0x19
        /*12aa*/ 	.short	0x0bf0


	//----- nvinfo : EIATTR_PARAM_CBANK
	.align		4
        /*12ac*/ 	.byte	0x04, 0x0a
        /*12ae*/ 	.short	(.L_482 - .L_481)
	.align		4
.L_481:
        /*12b0*/ 	.word	index@(.nv.constant0._ZN7cutlass13device_kernelIN5flash11enable_sm90INS1_16FlashAttnFwdSm90INS1_25CollectiveMainloopFwdSm90ILi2EN4cute5tupleIJNS5_1CILi1EEES8_S8_EEENS6_IJNS7_ILi64EEESA_SA_EEELi512ENS_6half_tEfNS_4arch4Sm90ELb0ELb1ELb1ELb1ELb1ELb1ELb1ELb0ELb0ELb1ELb0ELb0EEENS1_21CollectiveEpilogueFwdINS6_IJSA_NS7_ILi512EEESA_EEES9_SC_SE_Li256ELb1ELb1ELb0ELb0EEENS1_36VarlenDynamicPersistentTileSchedulerILi64ELi64ELi256ELi128ELb0ELb1ELb1ELb1ELb0ELb1EEEEEEEEEvNT_6ParamsE)
        /*12b4*/ 	.short	0x0210
        /*12b6*/ 	.short	0x0bf0


	//----- nvinfo : EIATTR_SW_WAR
	.align		4
.L_482:
        /*12b8*/ 	.byte	0x04, 0x36
        /*12ba*/ 	.short	(.L_484 - .L_483)
.L_483:
        /*12bc*/ 	.word	0x00000008
.L_484:


//--------------------- .nv.info._ZN7cutlass13device_kernelIN5flash11enable_sm90INS1_16FlashAttnFwdSm90INS1_25CollectiveMainloopFwdSm90ILi2EN4cute5tupleIJNS5_1CILi1EEES8_S8_EEENS6_IJNS7_ILi64EEESA_SA_EEELi512ENS_6half_tEfNS_4arch4Sm90ELb1ELb0ELb1ELb0ELb1ELb0ELb0ELb0ELb0ELb1ELb0ELb0EEENS1_21CollectiveEpilogueFwdINS6_IJSA_NS7_ILi512EEESA_EEES9_SC_SE_Li256ELb0ELb1ELb0ELb0EEENS1_30DynamicPersistentTileSchedulerILi256ELi128ELb0ELb1ELb1EEEEEEEEEvNT_6ParamsE --------------------------
	.section	.nv.info._ZN7cutlass13device_kernelIN5flash11enable_sm90INS1_16FlashAttnFwdSm90INS1_25CollectiveMainloopFwdSm90ILi2EN4cute5tupleIJNS5_1CILi1EEES8_S8_EEENS6_IJNS7_ILi64EEESA_SA_EEELi512ENS_6half_tEfNS_4arch4Sm90ELb1ELb0ELb1ELb0ELb1ELb0ELb0ELb0ELb0ELb1ELb0ELb0EEENS1_21CollectiveEpilogueFwdINS6_IJSA_NS7_ILi512EEESA_EEES9_SC_SE_Li256ELb0ELb1ELb0ELb0EEENS1_30DynamicPersistentTileSchedulerILi256ELi128ELb0ELb1ELb1EEEEEEEEEvNT_6ParamsE,"",@"SHT_CUDA_INFO"
	.sectionflags	@""
	.align	4


	//----- nvinfo : EIATTR_CUDA_API_VERSION
	.align		4
        /*0000*/ 	.byte	0x04, 0x37
        /*0002*/ 	.short	(.L_486 - .L_485)
.L_485:
        /*0004*/ 	.word	0x00000082


	//----- nvinfo : EIATTR_KPARAM_INFO
	.align		4
.L_486:
        /*0008*/ 	.byte	0x04, 0x17
        /*000a*/ 	.short	(.L_488 - .L_487)
.L_487:
        /*000c*/ 	.word	0x00000000
        /*0010*/ 	.short	0x0000
        /*0012*/ 	.short	0x0070
        /*0014*/ 	.byte	0x00, 0xf0, 0x01, 0x2a


	//----- nvinfo : EIATTR_SPARSE_MMA_MASK
	.align		4
.L_488:
        /*0018*/ 	.byte	0x03, 0x50
        /*001a*/ 	.short	0x0000


	//----- nvinfo : EIATTR_MAXREG_COUNT
	.align		4
        /*001c*/ 	.byte	0x03, 0x1b
        /*001e*/ 	.short	0x00a8


	//----- nvinfo : EIATTR_NUM_BARRIERS
	.align		4
        /*0020*/ 	.byte	0x02, 0x4c
        /*0022*/ 	.byte	0x10
	.zero		1


	//----- nvinfo : EIATTR_EXTERNS
	.align		4
        /*0024*/ 	.byte	0x04, 0x0f
        /*0026*/ 	.short	(.L_490 - .L_489)


	//   ....[0]....
	.align		4
.L_489:
        /*0028*/ 	.word	index@(__assertfail)


	//----- nvinfo : EIATTR_ANNOTATIONS
	.align		4
.L_490:
        /*002c*/ 	.byte	0x04, 0x55
        /*002e*/ 	.short	(.L_492 - .L_491)


	//   ....[0]....
.L_491:
        /*0030*/ 	.word	0x00000001
        /*0034*/ 	.byte	0x10, 0xc9, 0x00, 0x00, 0x01, 0x00, 0x00, 0x00, 0x20, 0xca, 0x00, 0x00, 0x01, 0x00, 0x00, 0x00
        /*0044*/ 	.byte	0x30, 0xce, 0x00, 0x00, 0x01, 0x00, 0x00, 0x00, 0xd0, 0xdc, 0x00, 0x00, 0x01, 0x00, 0x00, 0x00
        /*0054*/ 	.byte	0x90, 0xe2, 0x00, 0x00, 0x01, 0x00, 0x00, 0x00, 0x90, 0xe8, 0x00, 0x00, 0x01, 0x00, 0x00, 0x00
        /*0064*/ 	.byte	0xb0, 0xe8, 0x00, 0x00, 0x01, 0x00, 0x00, 0x00, 0xf0, 0xe9, 0x00, 0x00, 0x01, 0x00, 0x00, 0x00
        /*0074*/ 	.byte	0xa0, 0x04, 0x01, 0x00


	//----- nvinfo : EIATTR_MERCURY_ISA_VERSION
	.align		4
.L_492:
        /*0078*/ 	.byte	0x03, 0x5f
        /*007a*/ 	.short	0x0101


	//----- nvinfo : EIATTR_INT_WARP_WIDE_INSTR_OFFSETS
	.align		4
        /*007c*/ 	.byte	0x04, 0x31
        /*007e*/ 	.short	(.L_494 - .L_493)


	//   ....[0]....
.L_493:
        /*0080*/ 	.word	0x000000c0


	//   ....[1]....
        /*0084*/ 	.word	0x000000d0


	//   ....[2]....
        /*0088*/ 	.word	0x00000170


	//   ....[3]....
        /*008c*/ 	.word	0x0000d3f0


	//   ....[4]....
        /*0090*/ 	.word	0x0000d480


	//   ....[5]....
        /*0094*/ 	.word	0x00010230


	//   ....[6]....
        /*0098*/ 	.word	0x000102c0


	//----- nvinfo : EIATTR_COOP_GROUP_MASK_REGIDS
	.align		4
.L_494:
        /*009c*/ 	.byte	0x04, 0x29
        /*009e*/ 	.short	(.L_496 - .L_495)


	//   ....[0]....
.L_495:
        /*00a0*/ 	.word	0xffffffff


	//   ....[1]....
        /*00a4*/ 	.word	0xffffffff


	//   ....[2]....
        /*00a8*/ 	.word	0xffffffff


	//   ....[3]....
        /*00ac*/ 	.word	0xffffffff


	//   ....[4]....
        /*00b0*/ 	.word	0xffffffff


	//   ....[5]....
        /*00b4*/ 	.word	0xffffffff


	//   ....[6]....
        /*00b8*/ 	.word	0xffffffff


	//   ....[7]....
        /*00bc*/ 	.word	0xffffffff


	//   ....[8]....
        /*00c0*/ 	.word	0xffffffff


	//   ....[9]....
        /*00c4*/ 	.word	0xffffffff


	//   ....[10]....
        /*00c8*/ 	.word	0xffffffff


	//   ....[11]....
        /*00cc*/ 	.word	0xffffffff


	//   ....[12]....
        /*00d0*/ 	.word	0xffffffff


	//   ....[13]....
        /*00d4*/ 	.word	0xffffffff


	//   ....[14]....
        /*00d8*/ 	.word	0xffffffff


	//   ....[15]....
        /*00dc*/ 	.word	0xffffffff


	//   ....[16]....
        /*00e0*/ 	.word	0xffffffff


	//   ....[17]....
        /*00e4*/ 	.word	0xffffffff


	//   ....[18]....
        /*00e8*/ 	.word	0xffffffff


	//   ....[19]....
        /*00ec*/ 	.word	0xffffffff


	//   ....[20]....
        /*00f0*/ 	.word	0xffffffff


	//   ....[21]....
        /*00f4*/ 	.word	0xffffffff


	//   ....[22]....
        /*00f8*/ 	.word	0xffffffff


	//   ....[23]....
        /*00fc*/ 	.word	0xffffffff


	//   ....[24]....
        /*0100*/ 	.word	0xffffffff


	//   ....[25]....
        /*0104*/ 	.word	0xffffffff


	//   ....[26]....
        /*0108*/ 	.word	0xffffffff


	//   ....[27]....
        /*010c*/ 	.word	0xffffffff


	//   ....[28]....
        /*0110*/ 	.word	0xffffffff


	//   ....[29]....
        /*0114*/ 	.word	0xffffffff


	//   ....[30]....
        /*0118*/ 	.word	0xffffffff


	//   ....[31]....
        /*011c*/ 	.word	0xffffffff


	//   ....[32]....
        /*0120*/ 	.word	0xffffffff


	//   ....[33]....
        /*0124*/ 	.word	0xffffffff


	//   ....[34]....
        /*0128*/ 	.word	0xffffffff


	//   ....[35]....
        /*012c*/ 	.word	0xffffffff


	//   ....[36]....
        /*0130*/ 	.word	0xffffffff


	//   ....[37]....
        /*0134*/ 	.word	0xffffffff


	//   ....[38]....
        /*0138*/ 	.word	0xffffffff


	//   ....[39]....
        /*013c*/ 	.word	0xffffffff


	//   ....[40]....
        /*0140*/ 	.word	0xffffffff


	//   ....[41]....
        /*0144*/ 	.word	0xffffffff


	//   ....[42]....
        /*0148*/ 	.word	0xffffffff


	//   ....[43]....
        /*014c*/ 	.word	0xffffffff


	//   ....[44]....
        /*0150*/ 	.word	0xffffffff


	//   ....[45]....
        /*0154*/ 	.word	0xffffffff


	//   ....[46]....
        /*0158*/ 	.word	0xffffffff


	//   ....[47]....
        /*015c*/ 	.word	0xffffffff


	//   ....[48]....
        /*0160*/ 	.word	0xffffffff


	//   ....[49]....
        /*0164*/ 	.word	0xffffffff


	//   ....[50]....
        /*0168*/ 	.word	0xffffffff


	//   ....[51]....
        /*016c*/ 	.word	0xffffffff


	//   ....[52]....
        /*0170*/ 	.word	0xffffffff


	//   ....[53]....
        /*0174*/ 	.word	0xffffffff


	//   ....[54]....
        /*0178*/ 	.word	0xffffffff


	//   ....[55]....
        /*017c*/ 	.word	0xffffffff


	//   ....[56]....
        /*0180*/ 	.word	0xffffffff


	//   ....[57]....
        /*0184*/ 	.word	0xffffffff


	//   ....[58]....
        /*0188*/ 	.word	0xffffffff


	//   ....[59]....
        /*018c*/ 	.word	0xffffffff


	//   ....[60]....
        /*0190*/ 	.word	0xffffffff


	//   ....[61]....
        /*0194*/ 	.word	0xffffffff


	//   ....[62]....
        /*0198*/ 	.word	0xffffffff


	//   ....[63]....
        /*019c*/ 	.word	0xffffffff


	//   ....[64]....
        /*01a0*/ 	.word	0xffffffff


	//   ....[65]....
        /*01a4*/ 	.word	0xffffffff


	//   ....[66]....
        /*01a8*/ 	.word	0xffffffff


	//   ....[67]....
        /*01ac*/ 	.word	0xffffffff


	//   ....[68]....
        /*01b0*/ 	.word	0xffffffff


	//   ....[69]....
        /*01b4*/ 	.word	0xffffffff


	//   ....[70]....
        /*01b8*/ 	.word	0xffffffff


	//   ....[71]....
        /*01bc*/ 	.word	0xffffffff


	//   ....[72]....
        /*01c0*/ 	.word	0xffffffff


	//   ....[73]....
        /*01c4*/ 	.word	0xffffffff


	//   ....[74]....
        /*01c8*/ 	.word	0xffffffff


	//   ....[75]....
        /*01cc*/ 	.word	0xffffffff


	//   ....[76]....
        /*01d0*/ 	.word	0xffffffff


	//   ....[77]....
        /*01d4*/ 	.word	0xffffffff


	//   ....[78]....
        /*01d8*/ 	.word	0xffffffff


	//   ....[79]....
        /*01dc*/ 	.word	0xffffffff


	//   ....[80]....
        /*01e0*/ 	.word	0xffffffff


	//   ....[81]....
        /*01e4*/ 	.word	0xffffffff


	//   ....[82]....
        /*01e8*/ 	.word	0xffffffff


	//   ....[83]....
        /*01ec*/ 	.word	0xffffffff


	//   ....[84]....
        /*01f0*/ 	.word	0xffffffff


	//   ....[85]....
        /*01f4*/ 	.word	0xffffffff


	//   ....[86]....
        /*01f8*/ 	.word	0xffffffff


	//   ....[87]....
        /*01fc*/ 	.word	0x0500000f


	//   ....[88]....
        /*0200*/ 	.word	0x0500000f


	//   ....[89]....
        /*0204*/ 	.word	0x0500000f


	//   ....[90]....
        /*0208*/ 	.word	0x0500000f


	//   ....[91]....
        /*020c*/ 	.word	0x0500000f


	//   ....[92]....
        /*0210*/ 	.word	0x0500000f


	//   ....[93]....
        /*0214*/ 	.word	0x0500000f


	//   ....[94]....
        /*0218*/ 	.word	0x0500000f


	//   ....[95]....
        /*021c*/ 	.word	0x0500000f


	//   ....[96]....
        /*0220*/ 	.word	0x0500000f


	//   ....[97]....
        /*0224*/ 	.word	0x0500000f


	//   ....[98]....
        /*0228*/ 	.word	0x0500000f


	//   ....[99]....
        /*022c*/ 	.word	0x0500000f


	//   ....[100]....
        /*0230*/ 	.word	0x0500000f


	//   ....[101]....
        /*0234*/ 	.word	0x0500000f


	//   ....[102]....
        /*0238*/ 	.word	0x0500000f


	//   ....[103]....
        /*023c*/ 	.word	0x0500000f


	//   ....[104]....
        /*0240*/ 	.word	0x0500000f


	//   ....[105]....
        /*0244*/ 	.word	0x0500000f


	//   ....[106]....
        /*0248*/ 	.word	0x0500000f


	//   ....[107]....
        /*024c*/ 	.word	0x0500000f


	//   ....[108]....
        /*0250*/ 	.word	0x0500000f


	//   ....[109]....
        /*0254*/ 	.word	0x0500000f


	//   ....[110]....
        /*0258*/ 	.word	0x0500000f


	//   ....[111]....
        /*025c*/ 	.word	0x0500000f


	//   ....[112]....
        /*0260*/ 	.word	0x0500000f


	//   ....[113]....
        /*0264*/ 	.word	0x0500000f


	//   ....[114]....
        /*0268*/ 	.word	0x0500000f


	//   ....[115]....
        /*026c*/ 	.word	0x0500000f


	//   ....[116]....
        /*0270*/ 	.word	0x0500000f


	//   ....[117]....
        /*0274*/ 	.word	0x0500000f


	//   ....[118]....
        /*0278*/ 	.word	0x0500000f


	//   ....[119]....
        /*027c*/ 	.word	0x0500000f


	//   ....[120]....
        /*0280*/ 	.word	0x0500000f


	//   ....[121]....
        /*0284*/ 	.word	0x0500000f


	//   ....[122]....
        /*0288*/ 	.word	0x0500000f


	//   ....[123]....
        /*028c*/ 	.word	0x0500000f


	//   ....[124]....
        /*0290*/ 	.word	0x0500000f


	//   ....[125]....
        /*0294*/ 	.word	0x0500000f


	//   ....[126]....
        /*0298*/ 	.word	0x0500000f


	//   ....[127]....
        /*029c*/ 	.word	0x0500000f


	//   ....[128]....
        /*02a0*/ 	.word	0x0500000f


	//   ....[129]....
        /*02a4*/ 	.word	0x0500000f


	//----- nvinfo : EIATTR_COOP_GROUP_INSTR_OFFSETS
	.align		4
.L_496:
        /*02a8*/ 	.byte	0x04, 0x28
        /*02aa*/ 	.short	(.L_498 - .L_497)


	//   ....[0]....
.L_497:
        /*02ac*/ 	.word	0x00000070


	//   ....[1]....
        /*02b0*/ 	.word	0x000000b0


	//   ....[2]....
        /*02b4*/ 	.word	0x00000290


	//   ....[3]....
        /*02b8*/ 	.word	0x000003f0


	//   ....[4]....
        /*02bc*/ 	.word	0x00000510


	//   ....[5]....
        /*02c0*/ 	.word	0x00000670


	//   ....[6]....
        /*02c4*/ 	.word	0x00001830


	//   ....[7]....
        /*02c8*/ 	.word	0x00003610


	//   ....[8]....
        /*02cc*/ 	.word	0x00003d90


	//   ....[9]....
        /*02d0*/ 	.word	0x00003e30


	//   ....[10]....
        /*02d4*/ 	.word	0x000043e0


	//   ....[11]....
        /*02d8*/ 	.word	0x000044b0


	//   ....[12]....
        /*02dc*/ 	.word	0x00004900


	//   ....[13]....
        /*02e0*/ 	.word	0x00004980


	//   ....[14]....
        /*02e4*/ 	.word	0x000051d0


	//   ....[15]....
        /*02e8*/ 	.word	0x00005800


	//   ....[16]....
        /*02ec*/ 	.word	0x00005d90


	//   ....[17]....
        /*02f0*/ 	.word	0x00005db0


	//   ....[18]....
        /*02f4*/ 	.word	0x00005e50


	//   ....[19]....
        /*02f8*/ 	.word	0x00006210


	//   ....[20]....
        /*02fc*/ 	.word	0x00006390


	//   ....[21]....
        /*0300*/ 	.word	0x00007510


	//   ....[22]....
        /*0304*/ 	.word	0x00007d10


	//   ....[23]....
        /*0308*/ 	.word	0x00007db0


	//   ....[24]....
        /*030c*/ 	.word	0x000080c0


	//   ....[25]....
        /*0310*/ 	.word	0x00008290


	//   ....[26]....
        /*0314*/ 	.word	0x00009230


	//   ....[27]....
        /*0318*/ 	.word	0x00009300


	//   ....[28]....
        /*031c*/ 	.word	0x00009340


	//   ....[29]....
        /*0320*/ 	.word	0x000093d0


	//   ....[30]....
        /*0324*/ 	.word	0x00009410


	//   ....[31]....
        /*0328*/ 	.word	0x00009e50


	//   ....[32]....
        /*032c*/ 	.word	0x0000b120


	//   ....[33]....
        /*0330*/ 	.word	0x0000b150


	//   ....[34]....
        /*0334*/ 	.word	0x0000b180


	//   ....[35]....
        /*0338*/ 	.word	0x0000b1a0


	//   ....[36]....
        /*033c*/ 	.word	0x0000b7e0


	//   ....[37]....
        /*0340*/ 	.word	0x0000b800


	//   ....[38]....
        /*0344*/ 	.word	0x0000ba30


	//   ....[39]....
        /*0348*/ 	.word	0x0000ba50


	//   ....[40]....
        /*034c*/ 	.word	0x0000c3e0


	//   ....[41]....
        /*0350*/ 	.word	0x0000c400


	//   ....[42]....
        /*0354*/ 	.word	0x0000c630


	//   ....[43]....
        /*0358*/ 	.word	0x0000c650


	//   ....[44]....
        /*035c*/ 	.word	0x0000c940


	//   ....[45]....
        /*0360*/ 	.word	0x0000de30


	//   ....[46]....
        /*0364*/ 	.word	0x0000de50


	//   ....[47]....
        /*0368*/ 	.word	0x0000de90


	//   ....[48]....
        /*036c*/ 	.word	0x0000dec0


	//   ....[49]....
        /*0370*/ 	.word	0x0000df10


	//   ....[50]....
        /*0374*/ 	.word	0x0000df40


	//   ....[51]....
        /*0378*/ 	.word	0x0000df60


	//   ....[52]....
        /*037c*/ 	.word	0x0000dfa0


	//   ....[53]....
        /*0380*/ 	.word	0x0000e5e0


	//   ....[54]....
        /*0384*/ 	.word	0x0000e600


	//   ....[55]....
        /*0388*/ 	.word	0x0000e670


	//   ....[56]....
        /*038c*/ 	.word	0x0000e6b0


	//   ....[57]....
        /*0390*/ 	.word	0x0000e6f0


	//   ....[58]....
        /*0394*/ 	.word	0x0000e720


	//   ....[59]....
        /*0398*/ 	.word	0x0000e730


	//   ....[60]....
        /*039c*/ 	.word	0x0000e770


	//   ....[61]....
        /*03a0*/ 	.word	0x0000ebc0


	//   ....[62]....
        /*03a4*/ 	.word	0x0000ebf0


	//   ....[63]....
        /*03a8*/ 	.word	0x0000ec20


	//   ....[64]....
        /*03ac*/ 	.word	0x0000ec90


	//   ....[65]....
        /*03b0*/ 	.word	0x0000ede0


	//   ....[66]....
        /*03b4*/ 	.word	0x0000ee00


	//   ....[67]....
        /*03b8*/ 	.word	0x0000ee10


	//   ....[68]....
        /*03bc*/ 	.word	0x0000ef60


	//   ....[69]....
        /*03c0*/ 	.word	0x0000f7c0


	//   ....[70]....
        /*03c4*/ 	.word	0x0000f7e0


	//   ....[71]....
        /*03c8*/ 	.word	0x0000f800


	//   ....[72]....
        /*03cc*/ 	.word	0x0000f830


	//   ....[73]....
        /*03d0*/ 	.word	0x0000f850


	//   ....[74]....
        /*03d4*/ 	.word	0x0000f880


	//   ....[75]....
        /*03d8*/ 	.word	0x0000f8a0


	//   ....[76]....
        /*03dc*/ 	.word	0x0000f8b0


	//   ....[77]....
        /*03e0*/ 	.word	0x0000fbf0


	//   ....[78]....
        /*03e4*/ 	.word	0x0000fc30


	//   ....[79]....
        /*03e8*/ 	.word	0x0000fc60


	//   ....[80]....
        /*03ec*/ 	.word	0x0000fca0


	//   ....[81]....
        /*03f0*/ 	.word	0x0000fcc0


	//   ....[82]....
        /*03f4*/ 	.word	0x0000fd70


	//   ....[83]....
        /*03f8*/ 	.word	0x0000fd90


	//   ....[84]....
        /*03fc*/ 	.word	0x0000fda0


	//   ....[85]....
        /*0400*/ 	.word	0x000103e0


	//   ....[86]....
        /*0404*/ 	.word	0x000105c0


	//   ....[87]....
        /*0408*/ 	.word	0x00010c00


	//   ....[88]....
        /*040c*/ 	.word	0x00010ce0


	//   ....[89]....
        /*0410*/ 	.word	0x00010d80


	//   ....[90]....
        /*0414*/ 	.word	0x00010e00


	//   ....[91]....
        /*0418*/ 	.word	0x00010eb0


	//   ....[92]....
        /*041c*/ 	.word	0x00010f30


	//   ....[93]....
        /*0420*/ 	.word	0x00010fe0


	//   ....[94]....
        /*0424*/ 	.word	0x00011060


	//   ....[95]....
        /*0428*/ 	.word	0x000110f0


	//   ....[96]....
        /*042c*/ 	.word	0x00011180


	//   ....[97]....
        /*0430*/ 	.word	0x00011200


	//   ....[98]....
        /*0434*/ 	.word	0x00011280


	//   ....[99]....
        /*0438*/ 	.word	0x00011330


	//   ....[100]....
        /*043c*/ 	.word	0x000113b0


	//   ....[101]....
        /*0440*/ 	.word	0x00011450


	//   ....[102]....
        /*0444*/ 	.word	0x000114d0


	//   ....[103]....
        /*0448*/ 	.word	0x00011560


	//   ....[104]....
        /*044c*/ 	.word	0x00011690


	//   ....[105]....
        /*0450*/ 	.word	0x00011770


	//   ....[106]....
        /*0454*/ 	.word	0x000119b0


	//   ....[107]....
        /*0458*/ 	.word	0x00011a00


	//   ....[108]....
        /*045c*/ 	.word	0x00011bc0


	//   ....[109]....
        /*0460*/ 	.word	0x00011c10


	//   ....[110]....
        /*0464*/ 	.word	0x00011dd0


	//   ....[111]....
        /*0468*/ 	.word	0x00011e20


	//   ....[112]....
        /*046c*/ 	.word	0x00011f00


	//   ....[113]....
        /*0470*/ 	.word	0x00011fa0


	//   ....[114]....
        /*0474*/ 	.word	0x00012000


	//   ....[115]....
        /*0478*/ 	.word	0x000120a0


	//   ....[116]....
        /*047c*/ 	.word	0x00012100


	//   ....[117]....
        /*0480*/ 	.word	0x000121a0


	//   ....[118]....
        /*0484*/ 	.word	0x00012200


	//   ....[119]....
        /*0488*/ 	.word	0x000122a0


	//   ....[120]....
        /*048c*/ 	.word	0x00012380


	//   ....[121]....
        /*0490*/ 	.word	0x00012440


	//   ....[122]....
        /*0494*/ 	.word	0x00012540


	//   ....[123]....
        /*0498*/ 	.word	0x00012650


	//   ....[124]....
        /*049c*/ 	.word	0x00012760


	//   ....[125]....
        /*04a0*/ 	.word	0x00012840


	//   ....[126]....
        /*04a4*/ 	.word	0x00012950


	//   ....[127]....
        /*04a8*/ 	.word	0x00012a30


	//   ....[128]....
        /*04ac*/ 	.word	0x00012ac0


	//   ....[129]....
        /*04b0*/ 	.word	0x00012be0


	//----- nvinfo : EIATTR_REG_RECONFIG
	.align		4
.L_498:
        /*04b4*/ 	.byte	0x01, 0x54
	.zero		2


	//----- nvinfo : EIATTR_SYSCALL_OFFSETS
	.align		4
        /*04b8*/ 	.byte	0x04, 0x46
        /*04ba*/ 	.short	(.L_500 - .L_499)


	//   ....[0]....
.L_499:
        /*04bc*/ 	.word	0x000037e0


	//   ....[1]....
        /*04c0*/ 	.word	0x0000d5e0


	//   ....[2]....
        /*04c4*/ 	.word	0x0000d730


	//   ....[3]....
        /*04c8*/ 	.word	0x0000d820


	//   ....[4]....
        /*04cc*/ 	.word	0x0000e270


	//----- nvinfo : EIATTR_MBARRIER_INSTR_OFFSETS
	.align		4
.L_500:
        /*04d0*/ 	.byte	0x04, 0x39
        /*04d2*/ 	.short	(.L_502 - .L_501)


	//   ....[0]....
.L_501:
        /*04d4*/ 	.word	0x00000180
        /*04d8*/ 	.word	0x000000ff
        /*04dc*/ 	.word	0x00028c00
        /*04e0*/ 	.short	0x0100
        /*04e2*/ 	.byte	0x08
	.zero		1


	//   ....[1]....
        /*04e4*/ 	.word	0x00000190
        /*04e8*/ 	.word	0x000000ff
        /*04ec*/ 	.word	0x00028c20
        /*04f0*/ 	.short	0x0100
        /*04f2*/ 	.byte	0x08
	.zero		1


	//   ....[2]....
        /*04f4*/ 	.word	0x00000240
        /*04f8*/ 	.word	0x000000ff
        /*04fc*/ 	.word	0x00028c30
        /*0500*/ 	.short	0x0100
        /*0502*/ 	.byte	0x06
	.zero		1


	//   ....[3]....
        /*0504*/ 	.word	0x00000250
        /*0508*/ 	.word	0x000000ff
        /*050c*/ 	.word	0x00028c40
        /*0510*/ 	.short	0x0100
        /*0512*/ 	.byte	0x06
	.zero		1


	//   ....[4]....
        /*0514*/ 	.word	0x00000260
        /*0518*/ 	.word	0x000000ff
        /*051c*/ 	.word	0x00028c38
        /*0520*/ 	.short	0x0100
        /*0522*/ 	.byte	0x06
	.zero		1


	//   ....[5]....
        /*0524*/ 	.word	0x00000270
        /*0528*/ 	.word	0x000000ff
        /*052c*/ 	.word	0x00028c48
        /*0530*/ 	.short	0x0100
        /*0532*/ 	.byte	0x06
	.zero		1


	//   ....[6]....
        /*0534*/ 	.word	0x000003a0
        /*0538*/ 	.word	0x000000ff
        /*053c*/ 	.word	0x00028c50
        /*0540*/ 	.short	0x0100
        /*0542*/ 	.byte	0x08
	.zero		1


	//   ....[7]....
        /*0544*/ 	.word	0x000003b0
        /*0548*/ 	.word	0x000000ff
        /*054c*/ 	.word	0x00028c60
        /*0550*/ 	.short	0x0100
        /*0552*/ 	.byte	0x08
	.zero		1


	//   ....[8]....
        /*0554*/ 	.word	0x000003c0
        /*0558*/ 	.word	0x000000ff
        /*055c*/ 	.word	0x00028c58
        /*0560*/ 	.short	0x0100
        /*0562*/ 	.byte	0x08
	.zero		1


	//   ....[9]....
        /*0564*/ 	.word	0x000003d0
        /*0568*/ 	.word	0x000000ff
        /*056c*/ 	.word	0x00028c68
        /*0570*/ 	.short	0x0100
        /*0572*/ 	.byte	0x08
	.zero		1


	//   ....[10]....
        /*0574*/ 	.word	0x000004c0
        /*0578*/ 	.word	0x000000ff
        /*057c*/ 	.word	0x00028c70
        /*0580*/ 	.short	0x0100
        /*0582*/ 	.byte	0x06
	.zero		1


	//   ....[11]....
        /*0584*/ 	.word	0x000004d0
        /*0588*/ 	.word	0x000000ff
        /*058c*/ 	.word	0x00028c80
        /*0590*/ 	.short	0x0100
        /*0592*/ 	.byte	0x06
	.zero		1


	//   ....[12]....
        /*0594*/ 	.word	0x000004e0
        /*0598*/ 	.word	0x000000ff
        /*059c*/ 	.word	0x00028c78
        /*05a0*/ 	.short	0x0100
        /*05a2*/ 	.byte	0x06
	.zero		1


	//   ....[13]....
        /*05a4*/ 	.word	0x000004f0
        /*05a8*/ 	.word	0x000000ff
        /*05ac*/ 	.word	0x00028c88
        /*05b0*/ 	.short	0x0100
        /*05b2*/ 	.byte	0x06
	.zero		1


	//   ....[14]....
        /*05b4*/ 	.word	0x00000620
        /*05b8*/ 	.word	0x000000ff
        /*05bc*/ 	.word	0x00028c90
        /*05c0*/ 	.short	0x0100
        /*05c2*/ 	.byte	0x08
	.zero		1


	//   ....[15]....
        /*05c4*/ 	.word	0x00000630
        /*05c8*/ 	.word	0x000000ff
        /*05cc*/ 	.word	0x00028ca0
        /*05d0*/ 	.short	0x0100
        /*05d2*/ 	.byte	0x08
	.zero		1


	//   ....[16]....
        /*05d4*/ 	.word	0x00000640
        /*05d8*/ 	.word	0x000000ff
        /*05dc*/ 	.word	0x00028c98
        /*05e0*/ 	.short	0x0100
        /*05e2*/ 	.byte	0x08
	.zero		1


	//   ....[17]....
        /*05e4*/ 	.word	0x00000650
        /*05e8*/ 	.word	0x000000ff
        /*05ec*/ 	.word	0x00028ca8
        /*05f0*/ 	.short	0x0100
        /*05f2*/ 	.byte	0x08
	.zero		1


	//   ....[18]....
        /*05f4*/ 	.word	0x00000790
        /*05f8*/ 	.word	0x000000ff
        /*05fc*/ 	.word	0x00028cb0
        /*0600*/ 	.short	0x0100
        /*0602*/ 	.byte	0x08
	.zero		1


	//   ....[19]....
        /*0604*/ 	.word	0x000007a0
        /*0608*/ 	.word	0x000000ff
        /*060c*/ 	.word	0x00028cc0
        /*0610*/ 	.short	0x0100
        /*0612*/ 	.byte	0x08
	.zero		1


	//   ....[20]....
        /*0614*/ 	.word	0x000007b0
        /*0618*/ 	.word	0x000000ff
        /*061c*/ 	.word	0x00028cb8
        /*0620*/ 	.short	0x0100
        /*0622*/ 	.byte	0x08
	.zero		1


	//   ....[21]....
        /*0624*/ 	.word	0x000007c0
        /*0628*/ 	.word	0x000000ff
        /*062c*/ 	.word	0x00028cc8
        /*0630*/ 	.short	0x0100
        /*0632*/ 	.byte	0x08
	.zero		1


	//   ....[22]....
        /*0634*/ 	.word	0x00001940
        /*0638*/ 	.word	0x000000ff
        /*063c*/ 	.word	0x00028c50
        /*0640*/ 	.short	0x010a
        /*0642*/ 	.byte	0x15
	.zero		1


	//   ....[23]....
        /*0644*/ 	.word	0x00001bf0
        /*0648*/ 	.word	0x000000ff
        /*064c*/ 	.word	0x00000000
        /*0650*/ 	.short	0x0101
        /*0652*/ 	.byte	0x06
	.zero		1


	//   ....[24]....
        /*0654*/ 	.word	0x00002540
        /*0658*/ 	.word	0x000000ff
        /*065c*/ 	.word	0x00028c50
        /*0660*/ 	.short	0x010a
        /*0662*/ 	.byte	0x15
	.zero		1


	//   ....[25]....
        /*0664*/ 	.word	0x00002580
        /*0668*/ 	.word	0x000000ff
        /*066c*/ 	.word	0x00028c50
        /*0670*/ 	.short	0x010a
        /*0672*/ 	.byte	0x15
	.zero		1


	//   ....[26]....
        /*0674*/ 	.word	0x00002760
        /*0678*/ 	.word	0x000000ff
        /*067c*/ 	.word	0x00000000
        /*0680*/ 	.short	0x0101
        /*0682*/ 	.byte	0x06
	.zero		1


	//   ....[27]....
        /*0684*/ 	.word	0x00003860
        /*0688*/ 	.word	0x000000ff
        /*068c*/ 	.word	0x00028c00
        /*0690*/ 	.short	0x010a
        /*0692*/ 	.byte	0x2a
	.zero		1


	//   ....[28]....
        /*0694*/ 	.word	0x000038e0
        /*0698*/ 	.word	0x00000007
        /*069c*/ 	.word	0x00028c30
        /*06a0*/ 	.short	0x010a
        /*06a2*/ 	.byte	0x3f
	.zero		1


	//   ....[29]....
        /*06a4*/ 	.word	0x00003920
        /*06a8*/ 	.word	0x00000007
        /*06ac*/ 	.word	0x00028c30
        /*06b0*/ 	.short	0x010a
        /*06b2*/ 	.byte	0x3f
	.zero		1


	//   ....[30]....
        /*06b4*/ 	.word	0x00004480
        /*06b8*/ 	.word	0x000000ff
        /*06bc*/ 	.word	0x00000000
        /*06c0*/ 	.short	0x0101
        /*06c2*/ 	.byte	0x06
	.zero		1


	//   ....[31]....
        /*06c4*/ 	.word	0x00004f90
        /*06c8*/ 	.word	0x00000007
        /*06cc*/ 	.word	0x00028c50
        /*06d0*/ 	.short	0x010a
        /*06d2*/ 	.byte	0x3f
	.zero		1


	//   ....[32]....
        /*06d4*/ 	.word	0x00004fd0
        /*06d8*/ 	.word	0x00000007
        /*06dc*/ 	.word	0x00028c50
        /*06e0*/ 	.short	0x010a
        /*06e2*/ 	.byte	0x3f
	.zero		1


	//   ....[33]....
        /*06e4*/ 	.word	0x000052e0
        /*06e8*/ 	.word	0x000000ff
        /*06ec*/ 	.word	0x00000000
        /*06f0*/ 	.short	0x0101
        /*06f2*/ 	.byte	0x06
	.zero		1


	//   ....[34]....
        /*06f4*/ 	.word	0x00005460
        /*06f8*/ 	.word	0x000000ff
        /*06fc*/ 	.word	0x00028c30
        /*0700*/ 	.short	0x010a
        /*0702*/ 	.byte	0x17
	.zero		1


	//   ....[35]....
        /*0704*/ 	.word	0x000054a0
        /*0708*/ 	.word	0x000000ff
        /*070c*/ 	.word	0x00028c30
        /*0710*/ 	.short	0x010a
        /*0712*/ 	.byte	0x17
	.zero		1


	//   ....[36]....
        /*0714*/ 	.word	0x00005a40
        /*0718*/ 	.word	0x000000ff
        /*071c*/ 	.word	0x00000000
        /*0720*/ 	.short	0x0101
        /*0722*/ 	.byte	0x06
	.zero		1


	//   ....[37]....
        /*0724*/ 	.word	0x000072d0
        /*0728*/ 	.word	0x000000ff
        /*072c*/ 	.word	0x00028c50
        /*0730*/ 	.short	0x010a
        /*0732*/ 	.byte	0x17
	.zero		1


	//   ....[38]....
        /*0734*/ 	.word	0x00007310
        /*0738*/ 	.word	0x000000ff
        /*073c*/ 	.word	0x00028c50
        /*0740*/ 	.short	0x010a
        /*0742*/ 	.byte	0x17
	.zero		1


	//   ....[39]....
        /*0744*/ 	.word	0x000075d0
        /*0748*/ 	.word	0x000000ff
        /*074c*/ 	.word	0x00000000
        /*0750*/ 	.short	0x0101
        /*0752*/ 	.byte	0x17
	.zero		1


	//   ....[40]....
        /*0754*/ 	.word	0x00007700
        /*0758*/ 	.word	0x000000ff
        /*075c*/ 	.word	0x00028c30
        /*0760*/ 	.short	0x010a
        /*0762*/ 	.byte	0x16
	.zero		1


	//   ....[41]....
        /*0764*/ 	.word	0x00007740
        /*0768*/ 	.word	0x000000ff
        /*076c*/ 	.word	0x00028c30
        /*0770*/ 	.short	0x010a
        /*0772*/ 	.byte	0x16
	.zero		1


	//   ....[42]....
        /*0774*/ 	.word	0x00007b40
        /*0778*/ 	.word	0x000000ff
        /*077c*/ 	.word	0x00000000
        /*0780*/ 	.short	0x0101
        /*0782*/ 	.byte	0x06
	.zero		1


	//   ....[43]....
        /*0784*/ 	.word	0x00008ff0
        /*0788*/ 	.word	0x000000ff
        /*078c*/ 	.word	0x00028c50
        /*0790*/ 	.short	0x010a
        /*0792*/ 	.byte	0x16
	.zero		1


	//   ....[44]....
        /*0794*/ 	.word	0x00009030
        /*0798*/ 	.word	0x000000ff
        /*079c*/ 	.word	0x00028c50
        /*07a0*/ 	.short	0x010a
        /*07a2*/ 	.byte	0x16
	.zero		1


	//   ....[45]....
        /*07a4*/ 	.word	0x000092e0
        /*07a8*/ 	.word	0x000000ff
        /*07ac*/ 	.word	0x00000000
        /*07b0*/ 	.short	0x0101
        /*07b2*/ 	.byte	0x16
	.zero		1


	//   ....[46]....
        /*07b4*/ 	.word	0x0000b7c0
        /*07b8*/ 	.word	0x000000ff
        /*07bc*/ 	.word	0x00000000
        /*07c0*/ 	.short	0x0101
        /*07c2*/ 	.byte	0x05
	.zero		1


	//   ....[47]....
        /*07c4*/ 	.word	0x0000dc20
        /*07c8*/ 	.word	0x00000019
        /*07cc*/ 	.word	0x00028c40
        /*07d0*/ 	.short	0x010a
        /*07d2*/ 	.byte	0x3f
	.zero		1


	//   ....[48]....
        /*07d4*/ 	.word	0x0000e050
        /*07d8*/ 	.word	0x00000019
        /*07dc*/ 	.word	0x00028c30
        /*07e0*/ 	.short	0x0107
        /*07e2*/ 	.byte	0x3f
	.zero		1


	//   ....[49]....
        /*07e4*/ 	.word	0x0000e120
        /*07e8*/ 	.word	0x00000019
        /*07ec*/ 	.word	0x00028c30
        /*07f0*/ 	.short	0x0101
        /*07f2*/ 	.byte	0x3f
	.zero		1


	//   ....[50]....
        /*07f4*/ 	.word	0x0000e820
        /*07f8*/ 	.word	0x00000011
        /*07fc*/ 	.word	0x00028c00
        /*0800*/ 	.short	0x0107
        /*0802*/ 	.byte	0x3f
	.zero		1


	//   ....[51]....
        /*0804*/ 	.word	0x0000e910
        /*0808*/ 	.word	0x00000011
        /*080c*/ 	.word	0x00028c00
        /*0810*/ 	.short	0x0101
        /*0812*/ 	.byte	0x3f
	.zero		1


	//   ....[52]....
        /*0814*/ 	.word	0x0000e930
        /*0818*/ 	.word	0x00000011
        /*081c*/ 	.word	0x00028c20
        /*0820*/ 	.short	0x010a
        /*0822*/ 	.byte	0x3f
	.zero		1


	//   ....[53]....
        /*0824*/ 	.word	0x0000e9c0
        /*0828*/ 	.word	0x00000019
        /*082c*/ 	.word	0x00028c60
        /*0830*/ 	.short	0x010a
        /*0832*/ 	.byte	0x3f
	.zero		1


	//   ....[54]....
        /*0834*/ 	.word	0x0000f220
        /*0838*/ 	.word	0x00000019
        /*083c*/ 	.word	0x00028c50
        /*0840*/ 	.short	0x0107
        /*0842*/ 	.byte	0x3f
	.zero		1


	//   ....[55]....
        /*0844*/ 	.word	0x0000f2f0
        /*0848*/ 	.word	0x00000019
        /*084c*/ 	.word	0x00028c50
        /*0850*/ 	.short	0x0101
        /*0852*/ 	.byte	0x3f
	.zero		1


	//   ....[56]....
        /*0854*/ 	.word	0x0000f620
        /*0858*/ 	.word	0x00000008
        /*085c*/ 	.word	0x00028c40
        /*0860*/ 	.short	0x010a
        /*0862*/ 	.byte	0x3f
	.zero		1


	//   ....[57]....
        /*0864*/ 	.word	0x0000f950
        /*0868*/ 	.word	0x00000008
        /*086c*/ 	.word	0x00028c30
        /*0870*/ 	.short	0x0107
        /*0872*/ 	.byte	0x3f
	.zero		1


	//   ....[58]....
        /*0874*/ 	.word	0x0000fa10
        /*0878*/ 	.word	0x00000008
        /*087c*/ 	.word	0x00028c30
        /*0880*/ 	.short	0x0101
        /*0882*/ 	.byte	0x3f
	.zero		1


	//   ....[59]....
        /*0884*/ 	.word	0x0000fa40
        /*0888*/ 	.word	0x00000008
        /*088c*/ 	.word	0x00028c60
        /*0890*/ 	.short	0x010a
        /*0892*/ 	.byte	0x3f
	.zero		1


	//   ....[60]....
        /*0894*/ 	.word	0x000100a0
        /*0898*/ 	.word	0x00000008
        /*089c*/ 	.word	0x00028c50
        /*08a0*/ 	.short	0x0107
        /*08a2*/ 	.byte	0x3f
	.zero		1


	//   ....[61]....
        /*08a4*/ 	.word	0x00010160
        /*08a8*/ 	.word	0x00000008
        /*08ac*/ 	.word	0x00028c50
        /*08b0*/ 	.short	0x0101
        /*08b2*/ 	.byte	0x3f
	.zero		1


	//   ....[62]....
        /*08b4*/ 	.word	0x00010540
        /*08b8*/ 	.word	0x00000007
        /*08bc*/ 	.word	0x00028c20
        /*08c0*/ 	.short	0x010a
        /*08c2*/ 	.byte	0x3f
	.zero		1


	//   ....[63]....
        /*08c4*/ 	.word	0x000106c0
        /*08c8*/ 	.word	0x00000005
        /*08cc*/ 	.word	0x00028c40
        /*08d0*/ 	.short	0x010a
        /*08d2*/ 	.byte	0x3f
	.zero		1


	//   ....[64]....
        /*08d4*/ 	.word	0x00010760
        /*08d8*/ 	.word	0x00000003
        /*08dc*/ 	.word	0x00028c40
        /*08e0*/ 	.short	0x010a
        /*08e2*/ 	.byte	0x3f
	.zero		1


	//   ....[65]....
        /*08e4*/ 	.word	0x000107a0
        /*08e8*/ 	.word	0x00000005
        /*08ec*/ 	.word	0x00028c60
        /*08f0*/ 	.short	0x010a
        /*08f2*/ 	.byte	0x3f
	.zero		1


	//   ....[66]....
        /*08f4*/ 	.word	0x000107e0
        /*08f8*/ 	.word	0x00000003
        /*08fc*/ 	.word	0x00028c60
        /*0900*/ 	.short	0x010a
        /*0902*/ 	.byte	0x3f
	.zero		1


	//   ....[67]....
        /*0904*/ 	.word	0x00010850
        /*0908*/ 	.word	0x00000003
        /*090c*/ 	.word	0x00028c50
        /*0910*/ 	.short	0x010a
        /*0912*/ 	.byte	0x3f
	.zero		1


	//   ....[68]....
        /*0914*/ 	.word	0x000108b0
        /*0918*/ 	.word	0x00000003
        /*091c*/ 	.word	0x00028c50
        /*0920*/ 	.short	0x010a
        /*0922*/ 	.byte	0x3f
	.zero		1


	//   ....[69]....
        /*0924*/ 	.word	0x00010910
        /*0928*/ 	.word	0x00000003
        /*092c*/ 	.word	0x00028c00
        /*0930*/ 	.short	0x010a
        /*0932*/ 	.byte	0x3f
	.zero		1


	//   ....[70]....
        /*0934*/ 	.word	0x00010960
        /*0938*/ 	.word	0x00000007
        /*093c*/ 	.word	0x00028c30
        /*0940*/ 	.short	0x010a
        /*0942*/ 	.byte	0x3f
	.zero		1


	//   ....[71]....
        /*0944*/ 	.word	0x000109b0
        /*0948*/ 	.word	0x00000007
        /*094c*/ 	.word	0x00028c50
        /*0950*/ 	.short	0x010a
        /*0952*/ 	.byte	0x3f
	.zero		1


	//   ....[72]....
        /*0954*/ 	.word	0x00010a10
        /*0958*/ 	.word	0x00000006
        /*095c*/ 	.word	0x00028c30
        /*0960*/ 	.short	0x010a
        /*0962*/ 	.byte	0x3f
	.zero		1


	//   ....[73]....
        /*0964*/ 	.word	0x00010a70
        /*0968*/ 	.word	0x00000008
        /*096c*/ 	.word	0x00028c50
        /*0970*/ 	.short	0x010a
        /*0972*/ 	.byte	0x3f
	.zero		1


	//   ....[74]....
        /*0974*/ 	.word	0x00010ad0
        /*0978*/ 	.word	0x00000006
        /*097c*/ 	.word	0x00028c30
        /*0980*/ 	.short	0x010a
        /*0982*/ 	.byte	0x3f
	.zero		1


	//   ....[75]....
        /*0984*/ 	.word	0x00010b30
        /*0988*/ 	.word	0x00000008
        /*098c*/ 	.word	0x00028c50
        /*0990*/ 	.short	0x010a
        /*0992*/ 	.byte	0x3f
	.zero		1


	//   ....[76]....
        /*0994*/ 	.word	0x00010c30
        /*0998*/ 	.word	0x00000019
        /*099c*/ 	.word	0x00028c40
        /*09a0*/ 	.short	0x010a
        /*09a2*/ 	.byte	0x3f
	.zero		1


	//   ....[77]....
        /*09a4*/ 	.word	0x00011590
        /*09a8*/ 	.word	0x00000011
        /*09ac*/ 	.word	0x00028c20
        /*09b0*/ 	.short	0x010a
        /*09b2*/ 	.byte	0x3f
	.zero		1


	//   ....[78]....
        /*09b4*/ 	.word	0x000115e0
        /*09b8*/ 	.word	0x00000019
        /*09bc*/ 	.word	0x00028c60
        /*09c0*/ 	.short	0x010a
        /*09c2*/ 	.byte	0x3f
	.zero		1


	//   ....[79]....
        /*09c4*/ 	.word	0x00011e50
        /*09c8*/ 	.word	0x00000008
        /*09cc*/ 	.word	0x00028c40
        /*09d0*/ 	.short	0x010a
        /*09d2*/ 	.byte	0x3f
	.zero		1


	//   ....[80]....
        /*09d4*/ 	.word	0x000122d0
        /*09d8*/ 	.word	0x00000008
        /*09dc*/ 	.word	0x00028c60
        /*09e0*/ 	.short	0x010a
        /*09e2*/ 	.byte	0x3f
	.zero		1


	//   ....[81]....
        /*09e4*/ 	.word	0x00012b00
        /*09e8*/ 	.word	0x00000007
        /*09ec*/ 	.word	0x00028c20
        /*09f0*/ 	.short	0x010a
        /*09f2*/ 	.byte	0x3f
	.zero		1


	//   ....[82]....
        /*09f4*/ 	.word	0x00012ca0
        /*09f8*/ 	.word	0x00000005
        /*09fc*/ 	.word	0x00028c40
        /*0a00*/ 	.short	0x010a
        /*0a02*/ 	.byte	0x3f
	.zero		1


	//   ....[83]....
        /*0a04*/ 	.word	0x00012cf0
        /*0a08*/ 	.word	0x00000003
        /*0a0c*/ 	.word	0x00028c40
        /*0a10*/ 	.short	0x010a
        /*0a12*/ 	.byte	0x3f
	.zero		1


	//   ....[84]....
        /*0a14*/ 	.word	0x00012d40
        /*0a18*/ 	.word	0x00000005
        /*0a1c*/ 	.word	0x00028c60
        /*0a20*/ 	.short	0x010a
        /*0a22*/ 	.byte	0x3f
	.zero		1


	//----- nvinfo : EIATTR_NUM_MBARRIERS
	.align		4
.L_502:
        /*0a24*/ 	.byte	0x03, 0x38
        /*0a26*/ 	.short	0x0016


	//----- nvinfo : EIATTR_EXIT_INSTR_OFFSETS
	.align		4
        /*0a28*/ 	.byte	0x04, 0x1c
        /*0a2a*/ 	.short	(.L_504 - .L_503)


	//   ....[0]....
.L_503:
        /*0a2c*/ 	.word	0x00000930


	//   ....[1]....
        /*0a30*/ 	.word	0x0000c8b0


	//   ....[2]....
        /*0a34*/ 	.word	0x00010830


	//----- nvinfo : EIATTR_MAX_THREADS
	.align		4
.L_504:
        /*0a38*/ 	.byte	0x04, 0x05
        /*0a3a*/ 	.short	(.L_506 - .L_505)
.L_505:
        /*0a3c*/ 	.word	0x00000180
        /*0a40*/ 	.word	0x00000001
        /*0a44*/ 	.word	0x00000001


	//----- nvinfo : EIATTR_CRS_STACK_SIZE
	.align		4
.L_506:
        /*0a48*/ 	.byte	0x04, 0x1e
        /*0a4a*/ 	.short	(.L_508 - .L_507)
.L_507:
        /*0a4c*/ 	.word	0x00000000


	//----- nvinfo : EIATTR_CBANK_PARAM_SIZE
	.align		4
.L_508:
        /*0a50*/ 	.byte	0x03, 0x19
        /*0a52*/ 	.short	0x0af0


	//----- nvinfo : EIATTR_PARAM_CBANK
	.align		4
        /*0a54*/ 	.byte	0x04, 0x0a
        /*0a56*/ 	.short	(.L_510 - .L_509)
	.align		4
.L_509:
        /*0a58*/ 	.word	index@(.nv.constant0._ZN7cutlass13device_kernelIN5flash11enable_sm90INS1_16FlashAttnFwdSm90INS1_25CollectiveMainloopFwdSm90ILi2EN4cute5tupleIJNS5_1CILi1EEES8_S8_EEENS6_IJNS7_ILi64EEESA_SA_EEELi512ENS_6half_tEfNS_4arch4Sm90ELb1ELb0ELb1ELb0ELb1ELb0ELb0ELb0ELb0ELb1ELb0ELb0EEENS1_21CollectiveEpilogueFwdINS6_IJSA_NS7_ILi512EEESA_EEES9_SC_SE_Li256ELb0ELb1ELb0ELb0EEENS1_30DynamicPersistentTileSchedulerILi256ELi128ELb0ELb1ELb1EEEEEEEEEvNT_6ParamsE)
        /*0a5c*/ 	.short	0x0210
        /*0a5e*/ 	.short	0x0af0


	//----- nvinfo : EIATTR_SW_WAR
	.align		4
.L_510:
        /*0a60*/ 	.byte	0x04, 0x36
        /*0a62*/ 	.short	(.L_512 - .L_511)
.L_511:
        /*0a64*/ 	.word	0x00000008
.L_512:


//--------------------- .nv.info._ZN7cutlass13device_kernelIN5flash11enable_sm90INS1_16FlashAttnFwdSm90INS1_25CollectiveMainloopFwdSm90ILi2EN4cute5tupleIJNS5_1CILi1EEES8_S8_EEENS6_IJNS7_ILi64EEESA_SA_EEELi512ENS_6half_tEfNS_4arch4Sm90ELb1ELb0ELb1ELb0ELb1ELb0ELb1ELb0ELb0ELb1ELb0ELb0EEENS1_21CollectiveEpilogueFwdINS6_IJSA_NS7_ILi512EEESA_EEES9_SC_SE_Li256ELb0ELb1ELb0ELb0EEENS1_30DynamicPersistentTileSchedulerILi256ELi128ELb0ELb1ELb1EEEEEEEEEvNT_6ParamsE --------------------------
	.section	.nv.info._ZN7cutlass13device_kernelIN5flash11enable_sm90INS1_16FlashAttnFwdSm90INS1_25CollectiveMainloopFwdSm90ILi2EN4cute5tupleIJNS5_1CILi1EEES8_S8_EEENS6_IJNS7_ILi64EEESA_SA_EEELi512ENS_6half_tEfNS_4arch4Sm90ELb1ELb0ELb1ELb0ELb1ELb0ELb1ELb0ELb0ELb1ELb0ELb0EEENS1_21CollectiveEpilogueFwdINS6_IJSA_NS7_ILi512EEESA_EEES9_SC_SE_Li256ELb0ELb1ELb0ELb0EEENS1_30DynamicPersistentTileSchedulerILi256ELi128ELb0ELb1ELb1EEEEEEEEEvNT_6ParamsE,"",@"SHT_CUDA_INFO"
	.sectionflags	@""
	.align	4


	//----- nvinfo : EIATTR_CUDA_API_VERSION
	.align		4
        /*0000*/ 	.byte	0x04, 0x37
        /*0002*/ 	.short	(.L_514 - .L_513)
.L_513:
        /*0004*/ 	.word	0x00000082


	//----- nvinfo : EIATTR_KPARAM_INFO
	.align		4
.L_514:
        /*0008*/ 	.byte	0x04, 0x17
        /*000a*/ 	.short	(.L_516 - .L_515)
.L_515:
        /*000c*/ 	.word	0x00000000
        /*0010*/ 	.short	0x0000
        /*0012*/ 	.short	0x0070
        /*0014*/ 	.byte	0x00, 0xf0, 0x01, 0x2e


	//----- nvinfo : EIATTR_SPARSE_MMA_MASK
	.align		4
.L_516:
        /*0018*/ 	.byte	0x03, 0x50
        /*001a*/ 	.short	0x0000


	//----- nvinfo : EIATTR_MAXREG_COUNT
	.align		4
        /*001c*/ 	.byte	0x03, 0x1b
        /*001e*/ 	.short	0x00a8


	//----- nvinfo : EIATTR_NUM_BARRIERS
	.align		4
        /*0020*/ 	.byte	0x02, 0x4c
        /*0022*/ 	.byte	0x10
	.zero		1


	//----- nvinfo : EIATTR_EXTERNS
	.align		4
        /*0024*/ 	.byte	0x04, 0x0f
        /*0026*/ 	.short	(.L_518 - .L_517)


	//   ....[0]....
	.align		4
.L_517:
        /*0028*/ 	.word	index@(__assertfail)


	//----- nvinfo : EIATTR_ANNOTATIONS
	.align		4
.L_518:
        /*002c*/ 	.byte	0x04, 0x55
        /*002e*/ 	.short	(.L_520 - .L_519)


	//   ....[0]....
.L_519:
        /*0030*/ 	.word	0x00000001
        /*0034*/ 	.byte	0xe0, 0x05, 0x01, 0x00, 0x01, 0x00, 0x00, 0x00, 0xe0, 0x06, 0x01, 0x00, 0x01, 0x00, 0x00, 0x00
        /*0044*/ 	.byte	0x20, 0x0e, 0x01, 0x00, 0x01, 0x00, 0x00, 0x00, 0x50, 0x0e, 0x01, 0x00, 0x01, 0x00, 0x00, 0x00
        /*0054*/ 	.byte	0x40, 0x1c, 0x01, 0x00, 0x01, 0x00, 0x00, 0x00, 0x50, 0x1c, 0x01, 0x00, 0x01, 0x00, 0x00, 0x00
        /*0064*/ 	.byte	0xb0, 0x2a, 0x01, 0x00, 0x01, 0x00, 0x00, 0x00, 0xc0, 0x2a, 0x01, 0x00, 0x01, 0x00, 0x00, 0x00
        /*0074*/ 	.byte	0x40, 0x33, 0x01, 0x00, 0x01, 0x00, 0x00, 0x00, 0x60, 0x33, 0x01, 0x00, 0x01, 0x00, 0x00, 0x00
        /*0084*/ 	.byte	0xa0, 0x34, 0x01, 0x00, 0x01, 0x00, 0x00, 0x00, 0xc0, 0x34, 0x01, 0x00, 0x01, 0x00, 0x00, 0x00
        /*0094*/ 	.byte	0xb0, 0x4f, 0x01, 0x00


	//----- nvinfo : EIATTR_MERCURY_ISA_VERSION
	.align		4
.L_520:
        /*0098*/ 	.byte	0x03, 0x5f
        /*009a*/ 	.short	0x0101


	//----- nvinfo : EIATTR_INT_WARP_WIDE_INSTR_OFFSETS
	.align		4
        /*009c*/ 	.byte	0x04, 0x31
        /*009e*/ 	.short	(.L_522 - .L_521)


	//   ....[0]....
.L_521:
        /*00a0*/ 	.word	0x000000c0


	//   ....[1]....
        /*00a4*/ 	.word	0x000000d0


	//   ....[2]....
        /*00a8*/ 	.word	0x000000e0


	//   ....[3]....
        /*00ac*/ 	.word	0x00000180


	//   ....[4]....
        /*00b0*/ 	.word	0x00011360


	//   ....[5]....
        /*00b4*/ 	.word	0x000113f0


	//   ....[6]....
        /*00b8*/ 	.word	0x00014d40


	//   ....[7]....
        /*00bc*/ 	.word	0x00014dd0


	//----- nvinfo : EIATTR_COOP_GROUP_MASK_REGIDS
	.align		4
.L_522:
        /*00c0*/ 	.byte	0x04, 0x29
        /*00c2*/ 	.short	(.L_524 - .L_523)


	//   ....[0]....
.L_523:
        /*00c4*/ 	.word	0xffffffff


	//   ....[1]....
        /*00c8*/ 	.word	0xffffffff


	//   ....[2]....
        /*00cc*/ 	.word	0xffffffff


	//   ....[3]....
        /*00d0*/ 	.word	0xffffffff


	//   ....[4]....
        /*00d4*/ 	.word	0xffffffff


	//   ....[5]....
        /*00d8*/ 	.word	0xffffffff


	//   ....[6]....
        /*00dc*/ 	.word	0xffffffff


	//   ....[7]....
        /*00e0*/ 	.word	0xffffffff


	//   ....[8]....
        /*00e4*/ 	.word	0xffffffff


	//   ....[9]....
        /*00e8*/ 	.word	0xffffffff


	//   ....[10]....
        /*00ec*/ 	.word	0xffffffff


	//   ....[11]....
        /*00f0*/ 	.word	0xffffffff


	//   ....[12]....
        /*00f4*/ 	.word	0xffffffff


	//   ....[13]....
        /*00f8*/ 	.word	0xffffffff


	//   ....[14]....
        /*00fc*/ 	.word	0xffffffff


	//   ....[15]....
        /*0100*/ 	.word	0xffffffff


	//   ....[16]....
        /*0104*/ 	.word	0xffffffff


	//   ....[17]....
        /*0108*/ 	.word	0xffffffff


	//   ....[18]....
        /*010c*/ 	.word	0xffffffff


	//   ....[19]....
        /*0110*/ 	.word	0xffffffff


	//   ....[20]....
        /*0114*/ 	.word	0xffffffff


	//   ....[21]....
        /*0118*/ 	.word	0xffffffff


	//   ....[22]....
        /*011c*/ 	.word	0xffffffff


	//   ....[23]....
        /*0120*/ 	.word	0xffffffff


	//   ....[24]....
        /*0124*/ 	.word	0xffffffff


	//   ....[25]....
        /*0128*/ 	.word	0xffffffff


	//   ....[26]....
        /*012c*/ 	.word	0xffffffff


	//   ....[27]....
        /*0130*/ 	.word	0xffffffff


	//   ....[28]....
        /*0134*/ 	.word	0xffffffff


	//   ....[29]....
        /*0138*/ 	.word	0xffffffff


	//   ....[30]....
        /*013c*/ 	.word	0xffffffff


	//   ....[31]....
        /*0140*/ 	.word	0xffffffff


	//   ....[32]....
        /*0144*/ 	.word	0xffffffff


	//   ....[33]....
        /*0148*/ 	.word	0xffffffff


	//   ....[34]....
        /*014c*/ 	.word	0xffffffff


	//   ....[35]....
        /*0150*/ 	.word	0xffffffff


	//   ....[36]....
        /*0154*/ 	.word	0xffffffff


	//   ....[37]....
        /*0158*/ 	.word	0xffffffff


	//   ....[38]....
        /*015c*/ 	.word	0xffffffff


	//   ....[39]....
        /*0160*/ 	.word	0xffffffff


	//   ....[40]....
        /*0164*/ 	.word	0xffffffff


	//   ....[41]....
        /*0168*/ 	.word	0xffffffff


	//   ....[42]....
        /*016c*/ 	.word	0xffffffff


	//   ....[43]....
        /*0170*/ 	.word	0xffffffff


	//   ....[44]....
        /*0174*/ 	.word	0xffffffff


	//   ....[45]....
        /*0178*/ 	.word	0xffffffff


	//   ....[46]....
        /*017c*/ 	.word	0xffffffff


	//   ....[47]....
        /*0180*/ 	.word	0xffffffff


	//   ....[48]....
        /*0184*/ 	.word	0xffffffff


	//   ....[49]....
        /*0188*/ 	.word	0xffffffff


	//   ....[50]....
        /*018c*/ 	.word	0xffffffff


	//   ....[51]....
        /*0190*/ 	.word	0xffffffff


	//   ....[52]....
        /*0194*/ 	.word	0xffffffff


	//   ....[53]....
        /*0198*/ 	.word	0xffffffff


	//   ....[54]....
        /*019c*/ 	.word	0xffffffff


	//   ....[55]....
        /*01a0*/ 	.word	0xffffffff


	//   ....[56]....
        /*01a4*/ 	.word	0xffffffff


	//   ....[57]....
        /*01a8*/ 	.word	0xffffffff


	//   ....[58]....
        /*01ac*/ 	.word	0xffffffff


	//   ....[59]....
        /*01b0*/ 	.word	0xffffffff


	//   ....[60]....
        /*01b4*/ 	.word	0xffffffff


	//   ....[61]....
        /*01b8*/ 	.word	0xffffffff


	//   ....[62]....
        /*01bc*/ 	.word	0xffffffff


	//   ....[63]....
        /*01c0*/ 	.word	0xffffffff


	//   ....[64]....
        /*01c4*/ 	.word	0xffffffff


	//   ....[65]....
        /*01c8*/ 	.word	0xffffffff


	//   ....[66]....
        /*01cc*/ 	.word	0xffffffff


	//   ....[67]....
        /*01d0*/ 	.word	0xffffffff


	//   ....[68]....
        /*01d4*/ 	.word	0xffffffff


	//   ....[69]....
        /*01d8*/ 	.word	0xffffffff


	//   ....[70]....
        /*01dc*/ 	.word	0xffffffff


	//   ....[71]....
        /*01e0*/ 	.word	0xffffffff


	//   ....[72]....
        /*01e4*/ 	.word	0xffffffff


	//   ....[73]....
        /*01e8*/ 	.word	0xffffffff


	//   ....[74]....
        /*01ec*/ 	.word	0xffffffff


	//   ....[75]....
        /*01f0*/ 	.word	0xffffffff


	//   ....[76]....
        /*01f4*/ 	.word	0xffffffff


	//   ....[77]....
        /*01f8*/ 	.word	0xffffffff


	//   ....[78]....
        /*01fc*/ 	.word	0xffffffff


	//   ....[79]....
        /*0200*/ 	.word	0xffffffff


	//   ....[80]....
        /*0204*/ 	.word	0xffffffff


	//   ....[81]....
        /*0208*/ 	.word	0xffffffff


	//   ....[82]....
        /*020c*/ 	.word	0xffffffff


	//   ....[83]....
        /*0210*/ 	.word	0xffffffff


	//   ....[84]....
        /*0214*/ 	.word	0xffffffff


	//   ....[85]....
        /*0218*/ 	.word	0xffffffff


	//   ....[86]....
        /*021c*/ 	.word	0xffffffff


	//   ....[87]....
        /*0220*/ 	.word	0xffffffff


	//   ....[88]....
        /*0224*/ 	.word	0xffffffff


	//   ....[89]....
        /*0228*/ 	.word	0xffffffff


	//   ....[90]....
        /*022c*/ 	.word	0xffffffff


	//   ....[91]....
        /*0230*/ 	.word	0xffffffff


	//   ....[92]....
        /*0234*/ 	.word	0xffffffff


	//   ....[93]....
        /*0238*/ 	.word	0xffffffff


	//   ....[94]....
        /*023c*/ 	.word	0xffffffff


	//   ....[95]....
        /*0240*/ 	.word	0xffffffff


	//   ....[96]....
        /*0244*/ 	.word	0xffffffff


	//   ....[97]....
        /*0248*/ 	.word	0xffffffff


	//   ....[98]....
        /*024c*/ 	.word	0x0500000f


	//   ....[99]....
        /*0250*/ 	.word	0x0500000f


	//   ....[100]....
        /*0254*/ 	.word	0x0500000f


	//   ....[101]....
        /*0258*/ 	.word	0x0500000f


	//   ....[102]....
        /*025c*/ 	.word	0x0500000f


	//   ....[103]....
        /*0260*/ 	.word	0x0500000f


	//   ....[104]....
        /*0264*/ 	.word	0x0500000f


	//   ....[105]....
        /*0268*/ 	.word	0x0500000f


	//   ....[106]....
        /*026c*/ 	.word	0x0500000f


	//   ....[107]....
        /*0270*/ 	.word	0x0500000f


	//   ....[108]....
        /*0274*/ 	.word	0x0500000f


	//   ....[109]....
        /*0278*/ 	.word	0x0500000f


	//   ....[110]....
        /*027c*/ 	.word	0x0500000f


	//   ....[111]....
        /*0280*/ 	.word	0x0500000f


	//   ....[112]....
        /*0284*/ 	.word	0x0500000f


	//   ....[113]....
        /*0288*/ 	.word	0x0500000f


	//   ....[114]....
        /*028c*/ 	.word	0x0500000f


	//   ....[115]....
        /*0290*/ 	.word	0x0500000f


	//   ....[116]....
        /*0294*/ 	.word	0x0500000f


	//   ....[117]....
        /*0298*/ 	.word	0x0500000f


	//   ....[118]....
        /*029c*/ 	.word	0x0500000f


	//   ....[119]....
        /*02a0*/ 	.word	0x0500000f


	//   ....[120]....
        /*02a4*/ 	.word	0x0500000f


	//   ....[121]....
        /*02a8*/ 	.word	0x0500000f


	//   ....[122]....
        /*02ac*/ 	.word	0x0500000f


	//   ....[123]....
        /*02b0*/ 	.word	0x0500000f


	//   ....[124]....
        /*02b4*/ 	.word	0x0500000f


	//   ....[125]....
        /*02b8*/ 	.word	0x0500000f


	//   ....[126]....
        /*02bc*/ 	.word	0x0500000f


	//   ....[127]....
        /*02c0*/ 	.word	0x0500000f


	//   ....[128]....
        /*02c4*/ 	.word	0x0500000f


	//   ....[129]....
        /*02c8*/ 	.word	0x0500000f


	//   ....[130]....
        /*02cc*/ 	.word	0x0500000f


	//   ....[131]....
        /*02d0*/ 	.word	0x0500000f


	//   ....[132]....
        /*02d4*/ 	.word	0x0500000f


	//   ....[133]....
        /*02d8*/ 	.word	0x0500000f


	//   ....[134]....
        /*02dc*/ 	.word	0x0500000f


	//   ....[135]....
        /*02e0*/ 	.word	0x0500000f


	//   ....[136]....
        /*02e4*/ 	.word	0x0500000f


	//   ....[137]....
        /*02e8*/ 	.word	0x0500000f


	//   ....[138]....
        /*02ec*/ 	.word	0x0500000f


	//   ....[139]....
        /*02f0*/ 	.word	0x0500000f


	//   ....[140]....
        /*02f4*/ 	.word	0x0500000f


	//   ....[141]....
        /*02f8*/ 	.word	0x0500000f


	//   ....[142]....
        /*02fc*/ 	.word	0x0500000f


	//   ....[143]....
        /*0300*/ 	.word	0x0500000f


	//   ....[144]....
        /*0304*/ 	.word	0x0500000f


	//   ....[145]....
        /*0308*/ 	.word	0x0500000f


	//   ....[146]....
        /*030c*/ 	.word	0x0500000f


	//   ....[147]....
        /*0310*/ 	.word	0x0500000f


	//   ....[148]....
        /*0314*/ 	.word	0x0500000f


	//----- nvinfo : EIATTR_COOP_GROUP_INSTR_OFFSETS
	.align		4
.L_524:
        /*0318*/ 	.byte	0x04, 0x28
        /*031a*/ 	.short	(.L_526 - .L_525)


	//   ....[0]....
.L_525:
        /*031c*/ 	.word	0x00000080


	//   ....[1]....
        /*0320*/ 	.word	0x00000090


	//   ....[2]....
        /*0324*/ 	.word	0x000002b0


	//   ....[3]....
        /*0328*/ 	.word	0x00000410


	//   ....[4]....
        /*032c*/ 	.word	0x00000530


	//   ....[5]....
        /*0330*/ 	.word	0x00000690


	//   ....[6]....
        /*0334*/ 	.word	0x00001860


	//   ....[7]....
        /*0338*/ 	.word	0x000035b0


	//   ....[8]....
        /*033c*/ 	.word	0x00004540


	//   ....[9]....
        /*0340*/ 	.word	0x00005450


	//   ....[10]....
        /*0344*/ 	.word	0x00005490


	//   ....[11]....
        /*0348*/ 	.word	0x000058f0


	//   ....[12]....
        /*034c*/ 	.word	0x00005a30


	//   ....[13]....
        /*0350*/ 	.word	0x00005d80


	//   ....[14]....
        /*0354*/ 	.word	0x00005e40


	//   ....[15]....
        /*0358*/ 	.word	0x00006660


	//   ....[16]....
        /*035c*/ 	.word	0x000073f0


	//   ....[17]....
        /*0360*/ 	.word	0x00008280


	//   ....[18]....
        /*0364*/ 	.word	0x000082a0


	//   ....[19]....
        /*0368*/ 	.word	0x00008720


	//   ....[20]....
        /*036c*/ 	.word	0x00008860


	//   ....[21]....
        /*0370*/ 	.word	0x00008bf0


	//   ....[22]....
        /*0374*/ 	.word	0x00008c70


	//   ....[23]....
        /*0378*/ 	.word	0x00009db0


	//   ....[24]....
        /*037c*/ 	.word	0x0000aa90


	//   ....[25]....
        /*0380*/ 	.word	0x0000ba70


	//   ....[26]....
        /*0384*/ 	.word	0x0000bae0


	//   ....[27]....
        /*0388*/ 	.word	0x0000be20


	//   ....[28]....
        /*038c*/ 	.word	0x0000bfe0


	//   ....[29]....
        /*0390*/ 	.word	0x0000cf30


	//   ....[30]....
        /*0394*/ 	.word	0x0000d000


	//   ....[31]....
        /*0398*/ 	.word	0x0000d030


	//   ....[32]....
        /*039c*/ 	.word	0x0000d090


	//   ....[33]....
        /*03a0*/ 	.word	0x0000d0b0


	//   ....[34]....
        /*03a4*/ 	.word	0x0000e2b0


	//   ....[35]....
        /*03a8*/ 	.word	0x0000edf0


	//   ....[36]....
        /*03ac*/ 	.word	0x0000ee20


	//   ....[37]....
        /*03b0*/ 	.word	0x0000ee50


	//   ....[38]....
        /*03b4*/ 	.word	0x0000ee70


	//   ....[39]....
        /*03b8*/ 	.word	0x0000f4b0


	//   ....[40]....
        /*03bc*/ 	.word	0x0000f4d0


	//   ....[41]....
        /*03c0*/ 	.word	0x0000f700


	//   ....[42]....
        /*03c4*/ 	.word	0x0000f720


	//   ....[43]....
        /*03c8*/ 	.word	0x000100a0


	//   ....[44]....
        /*03cc*/ 	.word	0x000100c0


	//   ....[45]....
        /*03d0*/ 	.word	0x00010300


	//   ....[46]....
        /*03d4*/ 	.word	0x00010320


	//   ....[47]....
        /*03d8*/ 	.word	0x00010610


	//   ....[48]....
        /*03dc*/ 	.word	0x00011e00


	//   ....[49]....
        /*03e0*/ 	.word	0x00011e20


	//   ....[50]....
        /*03e4*/ 	.word	0x00011e40


	//   ....[51]....
        /*03e8*/ 	.word	0x00011e90


	//   ....[52]....
        /*03ec*/ 	.word	0x00011ec0


	//   ....[53]....
        /*03f0*/ 	.word	0x00011f10


	//   ....[54]....
        /*03f4*/ 	.word	0x00011f40


	//   ....[55]....
        /*03f8*/ 	.word	0x00011f50


	//   ....[56]....
        /*03fc*/ 	.word	0x00012610


	//   ....[57]....
        /*0400*/ 	.word	0x00012640


	//   ....[58]....
        /*0404*/ 	.word	0x00012690


	//   ....[59]....
        /*0408*/ 	.word	0x00012700


	//   ....[60]....
        /*040c*/ 	.word	0x00012720


	//   ....[61]....
        /*0410*/ 	.word	0x000127a0


	//   ....[62]....
        /*0414*/ 	.word	0x000127c0


	//   ....[63]....
        /*0418*/ 	.word	0x000127e0


	//   ....[64]....
        /*041c*/ 	.word	0x00012de0


	//   ....[65]....
        /*0420*/ 	.word	0x00012e10


	//   ....[66]....
        /*0424*/ 	.word	0x00012e70


	//   ....[67]....
        /*0428*/ 	.word	0x00012f60


	//   ....[68]....
        /*042c*/ 	.word	0x00012f80


	//   ....[69]....
        /*0430*/ 	.word	0x00013080


	//   ....[70]....
        /*0434*/ 	.word	0x00013090


	//   ....[71]....
        /*0438*/ 	.word	0x000130c0


	//   ....[72]....
        /*043c*/ 	.word	0x00013690


	//   ....[73]....
        /*0440*/ 	.word	0x000136c0


	//   ....[74]....
        /*0444*/ 	.word	0x000136f0


	//   ....[75]....
        /*0448*/ 	.word	0x00013750


	//   ....[76]....
        /*044c*/ 	.word	0x000138a0


	//   ....[77]....
        /*0450*/ 	.word	0x000138c0


	//   ....[78]....
        /*0454*/ 	.word	0x000138d0


	//   ....[79]....
        /*0458*/ 	.word	0x00013a20


	//   ....[80]....
        /*045c*/ 	.word	0x000142a0


	//   ....[81]....
        /*0460*/ 	.word	0x000142c0


	//   ....[82]....
        /*0464*/ 	.word	0x00014310


	//   ....[83]....
        /*0468*/ 	.word	0x00014320


	//   ....[84]....
        /*046c*/ 	.word	0x00014360


	//   ....[85]....
        /*0470*/ 	.word	0x00014370


	//   ....[86]....
        /*0474*/ 	.word	0x00014380


	//   ....[87]....
        /*0478*/ 	.word	0x000143c0


	//   ....[88]....
        /*047c*/ 	.word	0x000146e0


	//   ....[89]....
        /*0480*/ 	.word	0x00014720


	//   ....[90]....
        /*0484*/ 	.word	0x00014740


	//   ....[91]....
        /*0488*/ 	.word	0x000147b0


	//   ....[92]....
        /*048c*/ 	.word	0x000147d0


	//   ....[93]....
        /*0490*/ 	.word	0x000147f0


	//   ....[94]....
        /*0494*/ 	.word	0x00014890


	//   ....[95]....
        /*0498*/ 	.word	0x000148b0


	//   ....[96]....
        /*049c*/ 	.word	0x00014ef0


	//   ....[97]....
        /*04a0*/ 	.word	0x000150d0


	//   ....[98]....
        /*04a4*/ 	.word	0x00015650


	//   ....[99]....
        /*04a8*/ 	.word	0x00015730


	//   ....[100]....
        /*04ac*/ 	.word	0x000157d0


	//   ....[101]....
        /*04b0*/ 	.word	0x00015830


	//   ....[102]....
        /*04b4*/ 	.word	0x000158f0


	//   ....[103]....
        /*04b8*/ 	.word	0x00015960


	//   ....[104]....
        /*04bc*/ 	.word	0x00015a30


	//   ....[105]....
        /*04c0*/ 	.word	0x00015a90


	//   ....[106]....
        /*04c4*/ 	.word	0x00015b40


	//   ....[107]....
        /*04c8*/ 	.word	0x00015bf0


	//   ....[108]....
        /*04cc*/ 	.word	0x00015c70


	//   ....[109]....
        /*04d0*/ 	.word	0x00015cd0


	//   ....[110]....
        /*04d4*/ 	.word	0x00015db0


	//   ....[111]....
        /*04d8*/ 	.word	0x00015e20


	//   ....[112]....
        /*04dc*/ 	.word	0x00015f00


	//   ....[113]....
        /*04e0*/ 	.word	0x00015f60


	//   ....[114]....
        /*04e4*/ 	.word	0x00016010


	//   ....[115]....
        /*04e8*/ 	.word	0x000160a0


	//   ....[116]....
        /*04ec*/ 	.word	0x00016150


	//   ....[117]....
        /*04f0*/ 	.word	0x00016250


	//   ....[118]....
        /*04f4*/ 	.word	0x00016340


	//   ....[119]....
        /*04f8*/ 	.word	0x000164f0


	//   ....[120]....
        /*04fc*/ 	.word	0x00016540


	//   ....[121]....
        /*0500*/ 	.word	0x00016650


	//   ....[122]....
        /*0504*/ 	.word	0x00016730


	//   ....[123]....
        /*0508*/ 	.word	0x000168a0


	//   ....[124]....
        /*050c*/ 	.word	0x000169a0


	//   ....[125]....
        /*0510*/ 	.word	0x00016bc0


	//   ....[126]....
        /*0514*/ 	.word	0x00016c10


	//   ....[127]....
        /*0518*/ 	.word	0x00016dd0


	//   ....[128]....
        /*051c*/ 	.word	0x00016e20


	//   ....[129]....
        /*0520*/ 	.word	0x00016fe0


	//   ....[130]....
        /*0524*/ 	.word	0x00017030


	//   ....[131]....
        /*0528*/ 	.word	0x00017110


	//   ....[132]....
        /*052c*/ 	.word	0x000171b0


	//   ....[133]....
        /*0530*/ 	.word	0x00017210


	//   ....[134]....
        /*0534*/ 	.word	0x000172c0


	//   ....[135]....
        /*0538*/ 	.word	0x00017320


	//   ....[136]....
        /*053c*/ 	.word	0x000173d0


	//   ....[137]....
        /*0540*/ 	.word	0x00017430


	//   ....[138]....
        /*0544*/ 	.word	0x000174e0


	//   ....[139]....
        /*0548*/ 	.word	0x000175d0


	//   ....[140]....
        /*054c*/ 	.word	0x000176b0


	//   ....[141]....
        /*0550*/ 	.word	0x00017790


	//   ....[142]....
        /*0554*/ 	.word	0x000178a0


	//   ....[143]....
        /*0558*/ 	.word	0x000179c0


	//   ....[144]....
        /*055c*/ 	.word	0x00017aa0


	//   ....[145]....
        /*0560*/ 	.word	0x00017bb0


	//   ....[146]....
        /*0564*/ 	.word	0x00017c90


	//   ....[147]....
        /*0568*/ 	.word	0x00017d20


	//   ....[148]....
        /*056c*/ 	.word	0x00017e40


	//----- nvinfo : EIATTR_REG_RECONFIG
	.align		4
.L_526:
        /*0570*/ 	.byte	0x01, 0x54
	.zero		2


	//----- nvinfo : EIATTR_SYSCALL_OFFSETS
	.align		4
        /*0574*/ 	.byte	0x04, 0x46
        /*0576*/ 	.short	(.L_528 - .L_527)


	//   ....[0]....
.L_527:
        /*0578*/ 	.word	0x00003760


	//   ....[1]....
        /*057c*/ 	.word	0x00011550


	//   ....[2]....
        /*0580*/ 	.word	0x000116a0


	//   ....[3]....
        /*0584*/ 	.word	0x00011790


	//   ....[4]....
        /*0588*/ 	.word	0x00012250


	//   ....[5]....
        /*058c*/ 	.word	0x00012a90


	//----- nvinfo : EIATTR_MBARRIER_INSTR_OFFSETS
	.align		4
.L_528:
        /*0590*/ 	.byte	0x04, 0x39
        /*0592*/ 	.short	(.L_530 - .L_529)


	//   ....[0]....
.L_529:
        /*0594*/ 	.word	0x00000190
        /*0598*/ 	.word	0x000000ff
        /*059c*/ 	.word	0x00038800
        /*05a0*/ 	.short	0x0100
        /*05a2*/ 	.byte	0x08
	.zero		1


	//   ....[1]....
        /*05a4*/ 	.word	0x000001a0
        /*05a8*/ 	.word	0x000000ff
        /*05ac*/ 	.word	0x00038810
        /*05b0*/ 	.short	0x0100
        /*05b2*/ 	.byte	0x08
	.zero		1


	//   ....[2]....
        /*05b4*/ 	.word	0x000001b0
        /*05b8*/ 	.word	0x000000ff
        /*05bc*/ 	.word	0x00038820
        /*05c0*/ 	.short	0x0100
        /*05c2*/ 	.byte	0x08
	.zero		1


	//   ....[3]....
        /*05c4*/ 	.word	0x00000260
        /*05c8*/ 	.word	0x000000ff
        /*05cc*/ 	.word	0x00038830
        /*05d0*/ 	.short	0x0100
        /*05d2*/ 	.byte	0x06
	.zero		1


	//   ....[4]....
        /*05d4*/ 	.word	0x00000270
        /*05d8*/ 	.word	0x000000ff
        /*05dc*/ 	.word	0x00038840
        /*05e0*/ 	.short	0x0100
        /*05e2*/ 	.byte	0x06
	.zero		1


	//   ....[5]....
        /*05e4*/ 	.word	0x00000280
        /*05e8*/ 	.word	0x000000ff
        /*05ec*/ 	.word	0x00038838
        /*05f0*/ 	.short	0x0100
        /*05f2*/ 	.byte	0x06
	.zero		1


	//   ....[6]....
        /*05f4*/ 	.word	0x00000290
        /*05f8*/ 	.word	0x000000ff
        /*05fc*/ 	.word	0x00038848
        /*0600*/ 	.short	0x0100
        /*0602*/ 	.byte	0x06
	.zero		1


	//   ....[7]....
        /*0604*/ 	.word	0x000003c0
        /*0608*/ 	.word	0x000000ff
        /*060c*/ 	.word	0x00038850
        /*0610*/ 	.short	0x0100
        /*0612*/ 	.byte	0x08
	.zero		1


	//   ....[8]....
        /*0614*/ 	.word	0x000003d0
        /*0618*/ 	.word	0x000000ff
        /*061c*/ 	.word	0x00038860
        /*0620*/ 	.short	0x0100
        /*0622*/ 	.byte	0x08
	.zero		1


	//   ....[9]....
        /*0624*/ 	.word	0x000003e0
        /*0628*/ 	.word	0x000000ff
        /*062c*/ 	.word	0x00038858
        /*0630*/ 	.short	0x0100
        /*0632*/ 	.byte	0x08
	.zero		1


	//   ....[10]....
        /*0634*/ 	.word	0x000003f0
        /*0638*/ 	.word	0x000000ff
        /*063c*/ 	.word	0x00038868
        /*0640*/ 	.short	0x0100
        /*0642*/ 	.byte	0x08
	.zero		1


	//   ....[11]....
        /*0644*/ 	.word	0x000004e0
        /*0648*/ 	.word	0x000000ff
        /*064c*/ 	.word	0x00038870
        /*0650*/ 	.short	0x0100
        /*0652*/ 	.byte	0x06
	.zero		1


	//   ....[12]....
        /*0654*/ 	.word	0x000004f0
        /*0658*/ 	.word	0x000000ff
        /*065c*/ 	.word	0x00038880
        /*0660*/ 	.short	0x0100
        /*0662*/ 	.byte	0x06
	.zero		1


	//   ....[13]....
        /*0664*/ 	.word	0x00000500
        /*0668*/ 	.word	0x000000ff
        /*066c*/ 	.word	0x00038878
        /*0670*/ 	.short	0x0100
        /*0672*/ 	.byte	0x06
	.zero		1


	//   ....[14]....
        /*0674*/ 	.word	0x00000510
        /*0678*/ 	.word	0x000000ff
        /*067c*/ 	.word	0x00038888
        /*0680*/ 	.short	0x0100
        /*0682*/ 	.byte	0x06
	.zero		1


	//   ....[15]....
        /*0684*/ 	.word	0x00000640
        /*0688*/ 	.word	0x000000ff
        /*068c*/ 	.word	0x00038890
        /*0690*/ 	.short	0x0100
        /*0692*/ 	.byte	0x08
	.zero		1


	//   ....[16]....
        /*0694*/ 	.word	0x00000650
        /*0698*/ 	.word	0x000000ff
        /*069c*/ 	.word	0x000388a0
        /*06a0*/ 	.short	0x0100
        /*06a2*/ 	.byte	0x08
	.zero		1


	//   ....[17]....
        /*06a4*/ 	.word	0x00000660
        /*06a8*/ 	.word	0x000000ff
        /*06ac*/ 	.word	0x00038898
        /*06b0*/ 	.short	0x0100
        /*06b2*/ 	.byte	0x08
	.zero		1


	//   ....[18]....
        /*06b4*/ 	.word	0x00000670
        /*06b8*/ 	.word	0x000000ff
        /*06bc*/ 	.word	0x000388a8
        /*06c0*/ 	.short	0x0100
        /*06c2*/ 	.byte	0x08
	.zero		1


	//   ....[19]....
        /*06c4*/ 	.word	0x000007b0
        /*06c8*/ 	.word	0x000000ff
        /*06cc*/ 	.word	0x000388b0
        /*06d0*/ 	.short	0x0100
        /*06d2*/ 	.byte	0x08
	.zero		1


	//   ....[20]....
        /*06d4*/ 	.word	0x000007c0
        /*06d8*/ 	.word	0x000000ff
        /*06dc*/ 	.word	0x000388c0
        /*06e0*/ 	.short	0x0100
        /*06e2*/ 	.byte	0x08
	.zero		1


	//   ....[21]....
        /*06e4*/ 	.word	0x000007d0
        /*06e8*/ 	.word	0x000000ff
        /*06ec*/ 	.word	0x000388b8
        /*06f0*/ 	.short	0x0100
        /*06f2*/ 	.byte	0x08
	.zero		1


	//   ....[22]....
        /*06f4*/ 	.word	0x000007e0
        /*06f8*/ 	.word	0x000000ff
        /*06fc*/ 	.word	0x000388c8
        /*0700*/ 	.short	0x0100
        /*0702*/ 	.byte	0x08
	.zero		1


	//   ....[23]....
        /*0704*/ 	.word	0x00001c30
        /*0708*/ 	.word	0x00000000
        /*070c*/ 	.word	0x00000000
        /*0710*/ 	.short	0x0101
        /*0712*/ 	.byte	0x3f
	.zero		1


	//   ....[24]....
        /*0714*/ 	.word	0x00002730
        /*0718*/ 	.word	0x00000000
        /*071c*/ 	.word	0x00000000
        /*0720*/ 	.short	0x0101
        /*0722*/ 	.byte	0x3f
	.zero		1


	//   ....[25]....
        /*0724*/ 	.word	0x000037e0
        /*0728*/ 	.word	0x00000011
        /*072c*/ 	.word	0x00038800
        /*0730*/ 	.short	0x010a
        /*0732*/ 	.byte	0x3f
	.zero		1


	//   ....[26]....
        /*0734*/ 	.word	0x00003840
        /*0738*/ 	.word	0x00000009
        /*073c*/ 	.word	0x00038830
        /*0740*/ 	.short	0x010a
        /*0742*/ 	.byte	0x3f
	.zero		1


	//   ....[27]....
        /*0744*/ 	.word	0x000038b0
        /*0748*/ 	.word	0x00000009
        /*074c*/ 	.word	0x00038830
        /*0750*/ 	.short	0x010a
        /*0752*/ 	.byte	0x3f
	.zero		1


	//   ....[28]....
        /*0754*/ 	.word	0x00003b30
        /*0758*/ 	.word	0x00000011
        /*075c*/ 	.word	0x00038810
        /*0760*/ 	.short	0x010a
        /*0762*/ 	.byte	0x3f
	.zero		1


	//   ....[29]....
        /*0764*/ 	.word	0x00003b70
        /*0768*/ 	.word	0x00000009
        /*076c*/ 	.word	0x00038850
        /*0770*/ 	.short	0x010a
        /*0772*/ 	.byte	0x3f
	.zero		1


	//   ....[30]....
        /*0774*/ 	.word	0x00003c40
        /*0778*/ 	.word	0x00000009
        /*077c*/ 	.word	0x00038850
        /*0780*/ 	.short	0x010a
        /*0782*/ 	.byte	0x3f
	.zero		1


	//   ....[31]....
        /*0784*/ 	.word	0x00006060
        /*0788*/ 	.word	0x00000018
        /*078c*/ 	.word	0x00000000
        /*0790*/ 	.short	0x0101
        /*0792*/ 	.byte	0x3f
	.zero		1


	//   ....[32]....
        /*0794*/ 	.word	0x00006790
        /*0798*/ 	.word	0x0000000a
        /*079c*/ 	.word	0x00000000
        /*07a0*/ 	.short	0x0101
        /*07a2*/ 	.byte	0x3f
	.zero		1


	//   ....[33]....
        /*07a4*/ 	.word	0x000068f0
        /*07a8*/ 	.word	0x00000009
        /*07ac*/ 	.word	0x00038830
        /*07b0*/ 	.short	0x010a
        /*07b2*/ 	.byte	0x3f
	.zero		1


	//   ....[34]....
        /*07b4*/ 	.word	0x00006940
        /*07b8*/ 	.word	0x00000009
        /*07bc*/ 	.word	0x00038830
        /*07c0*/ 	.short	0x010a
        /*07c2*/ 	.byte	0x3f
	.zero		1


	//   ....[35]....
        /*07c4*/ 	.word	0x00006ac0
        /*07c8*/ 	.word	0x00000009
        /*07cc*/ 	.word	0x00038850
        /*07d0*/ 	.short	0x010a
        /*07d2*/ 	.byte	0x3f
	.zero		1


	//   ....[36]....
        /*07d4*/ 	.word	0x00006b10
        /*07d8*/ 	.word	0x00000009
        /*07dc*/ 	.word	0x00038850
        /*07e0*/ 	.short	0x010a
        /*07e2*/ 	.byte	0x3f
	.zero		1


	//   ....[37]....
        /*07e4*/ 	.word	0x00008ec0
        /*07e8*/ 	.word	0x00000098
        /*07ec*/ 	.word	0x00000000
        /*07f0*/ 	.short	0x0101
        /*07f2*/ 	.byte	0x3f
	.zero		1


	//   ....[38]....
        /*07f4*/ 	.word	0x00009e60
        /*07f8*/ 	.word	0x0000000a
        /*07fc*/ 	.word	0x00000000
        /*0800*/ 	.short	0x0101
        /*0802*/ 	.byte	0x3f
	.zero		1


	//   ....[39]....
        /*0804*/ 	.word	0x00009f90
        /*0808*/ 	.word	0x00000009
        /*080c*/ 	.word	0x00038830
        /*0810*/ 	.short	0x010a
        /*0812*/ 	.byte	0x3f
	.zero		1


	//   ....[40]....
        /*0814*/ 	.word	0x00009fe0
        /*0818*/ 	.word	0x00000009
        /*081c*/ 	.word	0x00038830
        /*0820*/ 	.short	0x010a
        /*0822*/ 	.byte	0x3f
	.zero		1


	//   ....[41]....
        /*0824*/ 	.word	0x0000a160
        /*0828*/ 	.word	0x00000009
        /*082c*/ 	.word	0x00038850
        /*0830*/ 	.short	0x010a
        /*0832*/ 	.byte	0x3f
	.zero		1


	//   ....[42]....
        /*0834*/ 	.word	0x0000a1b0
        /*0838*/ 	.word	0x00000009
        /*083c*/ 	.word	0x00038850
        /*0840*/ 	.short	0x010a
        /*0842*/ 	.byte	0x3f
	.zero		1


	//   ....[43]....
        /*0844*/ 	.word	0x0000bed0
        /*0848*/ 	.word	0x00000098
        /*084c*/ 	.word	0x00000000
        /*0850*/ 	.short	0x0101
        /*0852*/ 	.byte	0x3f
	.zero		1


	//   ....[44]....
        /*0854*/ 	.word	0x0000cfe0
        /*0858*/ 	.word	0x0000000a
        /*085c*/ 	.word	0x00000000
        /*0860*/ 	.short	0x0101
        /*0862*/ 	.byte	0x3f
	.zero		1


	//   ....[45]....
        /*0864*/ 	.word	0x0000f4a0
        /*0868*/ 	.word	0x00000000
        /*086c*/ 	.word	0x00000000
        /*0870*/ 	.short	0x0101
        /*0872*/ 	.byte	0x3f
	.zero		1


	//   ....[46]....
        /*0874*/ 	.word	0x00011bb0
        /*0878*/ 	.word	0x0000001b
        /*087c*/ 	.word	0x00038840
        /*0880*/ 	.short	0x010a
        /*0882*/ 	.byte	0x3f
	.zero		1


	//   ....[47]....
        /*0884*/ 	.word	0x00012020
        /*0888*/ 	.word	0x0000001b
        /*088c*/ 	.word	0x00038830
        /*0890*/ 	.short	0x0107
        /*0892*/ 	.byte	0x3f
	.zero		1


	//   ....[48]....
        /*0894*/ 	.word	0x000120e0
        /*0898*/ 	.word	0x0000001b
        /*089c*/ 	.word	0x00038830
        /*08a0*/ 	.short	0x0101
        /*08a2*/ 	.byte	0x3f
	.zero		1


	//   ....[49]....
        /*08a4*/ 	.word	0x000128d0
        /*08a8*/ 	.word	0x00000011
        /*08ac*/ 	.word	0x00038800
        /*08b0*/ 	.short	0x0107
        /*08b2*/ 	.byte	0x3f
	.zero		1


	//   ....[50]....
        /*08b4*/ 	.word	0x00012960
        /*08b8*/ 	.word	0x00000011
        /*08bc*/ 	.word	0x00038800
        /*08c0*/ 	.short	0x0101
        /*08c2*/ 	.byte	0x3f
	.zero		1


	//   ....[51]....
        /*08c4*/ 	.word	0x000132d0
        /*08c8*/ 	.word	0x00000011
        /*08cc*/ 	.word	0x00038810
        /*08d0*/ 	.short	0x0107
        /*08d2*/ 	.byte	0x3f
	.zero		1


	//   ....[52]....
        /*08d4*/ 	.word	0x000133c0
        /*08d8*/ 	.word	0x00000011
        /*08dc*/ 	.word	0x00038810
        /*08e0*/ 	.short	0x0101
        /*08e2*/ 	.byte	0x3f
	.zero		1


	//   ....[53]....
        /*08e4*/ 	.word	0x000133e0
        /*08e8*/ 	.word	0x00000011
        /*08ec*/ 	.word	0x00038820
        /*08f0*/ 	.short	0x010a
        /*08f2*/ 	.byte	0x3f
	.zero		1


	//   ....[54]....
        /*08f4*/ 	.word	0x00013470
        /*08f8*/ 	.word	0x0000001b
        /*08fc*/ 	.word	0x00038860
        /*0900*/ 	.short	0x010a
        /*0902*/ 	.byte	0x3f
	.zero		1


	//   ....[55]....
        /*0904*/ 	.word	0x00013ce0
        /*0908*/ 	.word	0x0000001b
        /*090c*/ 	.word	0x00038850
        /*0910*/ 	.short	0x0107
        /*0912*/ 	.byte	0x3f
	.zero		1


	//   ....[56]....
        /*0914*/ 	.word	0x00013db0
        /*0918*/ 	.word	0x0000001b
        /*091c*/ 	.word	0x00038850
        /*0920*/ 	.short	0x0101
        /*0922*/ 	.byte	0x3f
	.zero		1


	//   ....[57]....
        /*0924*/ 	.word	0x00014100
        /*0928*/ 	.word	0x00000008
        /*092c*/ 	.word	0x00038840
        /*0930*/ 	.short	0x010a
        /*0932*/ 	.byte	0x3f
	.zero		1


	//   ....[58]....
        /*0934*/ 	.word	0x00014440
        /*0938*/ 	.word	0x00000008
        /*093c*/ 	.word	0x00038830
        /*0940*/ 	.short	0x0107
        /*0942*/ 	.byte	0x3f
	.zero		1


	//   ....[59]....
        /*0944*/ 	.word	0x00014500
        /*0948*/ 	.word	0x00000008
        /*094c*/ 	.word	0x00038830
        /*0950*/ 	.short	0x0101
        /*0952*/ 	.byte	0x3f
	.zero		1


	//   ....[60]....
        /*0954*/ 	.word	0x00014530
        /*0958*/ 	.word	0x00000008
        /*095c*/ 	.word	0x00038860
        /*0960*/ 	.short	0x010a
        /*0962*/ 	.byte	0x3f
	.zero		1


	//   ....[61]....
        /*0964*/ 	.word	0x00014bb0
        /*0968*/ 	.word	0x00000008
        /*096c*/ 	.word	0x00038850
        /*0970*/ 	.short	0x0107
        /*0972*/ 	.byte	0x3f
	.zero		1


	//   ....[62]....
        /*0974*/ 	.word	0x00014c70
        /*0978*/ 	.word	0x00000008
        /*097c*/ 	.word	0x00038850
        /*0980*/ 	.short	0x0101
        /*0982*/ 	.byte	0x3f
	.zero		1


	//   ....[63]....
        /*0984*/ 	.word	0x00015050
        /*0988*/ 	.word	0x00000005
        /*098c*/ 	.word	0x00038820
        /*0990*/ 	.short	0x010a
        /*0992*/ 	.byte	0x3f
	.zero		1


	//   ....[64]....
        /*0994*/ 	.word	0x000151d0
        /*0998*/ 	.word	0x00000003
        /*099c*/ 	.word	0x00038840
        /*09a0*/ 	.short	0x010a
        /*09a2*/ 	.byte	0x3f
	.zero		1


	//   ....[65]....
        /*09a4*/ 	.word	0x00015270
        /*09a8*/ 	.word	0x00000005
        /*09ac*/ 	.word	0x00038840
        /*09b0*/ 	.short	0x010a
        /*09b2*/ 	.byte	0x3f
	.zero		1


	//   ....[66]....
        /*09b4*/ 	.word	0x000152b0
        /*09b8*/ 	.word	0x00000003
        /*09bc*/ 	.word	0x00038860
        /*09c0*/ 	.short	0x010a
        /*09c2*/ 	.byte	0x3f
	.zero		1


	//   ....[67]....
        /*09c4*/ 	.word	0x000152f0
        /*09c8*/ 	.word	0x00000005
        /*09cc*/ 	.word	0x00038860
        /*09d0*/ 	.short	0x010a
        /*09d2*/ 	.byte	0x3f
	.zero		1


	//   ....[68]....
        /*09d4*/ 	.word	0x00015350
        /*09d8*/ 	.word	0x00000011
        /*09dc*/ 	.word	0x00038800
        /*09e0*/ 	.short	0x010a
        /*09e2*/ 	.byte	0x3f
	.zero		1


	//   ....[69]....
        /*09e4*/ 	.word	0x000153a0
        /*09e8*/ 	.word	0x00000009
        /*09ec*/ 	.word	0x00038830
        /*09f0*/ 	.short	0x010a
        /*09f2*/ 	.byte	0x3f
	.zero		1


	//   ....[70]....
        /*09f4*/ 	.word	0x000153f0
        /*09f8*/ 	.word	0x00000011
        /*09fc*/ 	.word	0x00038810
        /*0a00*/ 	.short	0x010a
        /*0a02*/ 	.byte	0x3f
	.zero		1


	//   ....[71]....
        /*0a04*/ 	.word	0x00015440
        /*0a08*/ 	.word	0x00000009
        /*0a0c*/ 	.word	0x00038850
        /*0a10*/ 	.short	0x010a
        /*0a12*/ 	.byte	0x3f
	.zero		1


	//   ....[72]....
        /*0a14*/ 	.word	0x00015490
        /*0a18*/ 	.word	0x00000009
        /*0a1c*/ 	.word	0x00038830
        /*0a20*/ 	.short	0x010a
        /*0a22*/ 	.byte	0x3f
	.zero		1


	//   ....[73]....
        /*0a24*/ 	.word	0x000154e0
        /*0a28*/ 	.word	0x00000009
        /*0a2c*/ 	.word	0x00038850
        /*0a30*/ 	.short	0x010a
        /*0a32*/ 	.byte	0x3f
	.zero		1


	//   ....[74]....
        /*0a34*/ 	.word	0x00015530
        /*0a38*/ 	.word	0x00000009
        /*0a3c*/ 	.word	0x00038830
        /*0a40*/ 	.short	0x010a
        /*0a42*/ 	.byte	0x3f
	.zero		1


	//   ....[75]....
        /*0a44*/ 	.word	0x00015580
        /*0a48*/ 	.word	0x00000009
        /*0a4c*/ 	.word	0x00038850
        /*0a50*/ 	.short	0x010a
        /*0a52*/ 	.byte	0x3f
	.zero		1


	//   ....[76]....
        /*0a54*/ 	.word	0x00015680
        /*0a58*/ 	.word	0x0000001b
        /*0a5c*/ 	.word	0x00038840
        /*0a60*/ 	.short	0x010a
        /*0a62*/ 	.byte	0x3f
	.zero		1


	//   ....[77]....
        /*0a64*/ 	.word	0x000167a0
        /*0a68*/ 	.word	0x00000011
        /*0a6c*/ 	.word	0x00038820
        /*0a70*/ 	.short	0x010a
        /*0a72*/ 	.byte	0x3f
	.zero		1


	//   ....[78]....
        /*0a74*/ 	.word	0x000167f0
        /*0a78*/ 	.word	0x0000001b
        /*0a7c*/ 	.word	0x00038860
        /*0a80*/ 	.short	0x010a
        /*0a82*/ 	.byte	0x3f
	.zero		1


	//   ....[79]....
        /*0a84*/ 	.word	0x00017060
        /*0a88*/ 	.word	0x00000008
        /*0a8c*/ 	.word	0x00038840
        /*0a90*/ 	.short	0x010a
        /*0a92*/ 	.byte	0x3f
	.zero		1


	//   ....[80]....
        /*0a94*/ 	.word	0x00017520
        /*0a98*/ 	.word	0x00000008
        /*0a9c*/ 	.word	0x00038860
        /*0aa0*/ 	.short	0x010a
        /*0aa2*/ 	.byte	0x3f
	.zero		1


	//   ....[81]....
        /*0aa4*/ 	.word	0x00017d60
        /*0aa8*/ 	.word	0x00000005
        /*0aac*/ 	.word	0x00038820
        /*0ab0*/ 	.short	0x010a
        /*0ab2*/ 	.byte	0x3f
	.zero		1


	//   ....[82]....
        /*0ab4*/ 	.word	0x00017f00
        /*0ab8*/ 	.word	0x00000003
        /*0abc*/ 	.word	0x00038840
        /*0ac0*/ 	.short	0x010a
        /*0ac2*/ 	.byte	0x3f
	.zero		1


	//   ....[83]....
        /*0ac4*/ 	.word	0x00017f50
        /*0ac8*/ 	.word	0x00000005
        /*0acc*/ 	.word	0x00038840
        /*0ad0*/ 	.short	0x010a
        /*0ad2*/ 	.byte	0x3f
	.zero		1


	//   ....[84]....
        /*0ad4*/ 	.word	0x00017fa0
        /*0ad8*/ 	.word	0x00000003
        /*0adc*/ 	.word	0x00038860
        /*0ae0*/ 	.short	0x010a
        /*0ae2*/ 	.byte	0x3f
	.zero		1


	//----- nvinfo : EIATTR_NUM_MBARRIERS
	.align		4
.L_530:
        /*0ae4*/ 	.byte	0x03, 0x38
        /*0ae6*/ 	.short	0x0017


	//----- nvinfo : EIATTR_EXIT_INSTR_OFFSETS
	.align		4
        /*0ae8*/ 	.byte	0x04, 0x1c
        /*0aea*/ 	.short	(.L_532 - .L_531)


	//   ....[0]....
.L_531:
        /*0aec*/ 	.word	0x00000960


	//   ....[1]....
        /*0af0*/ 	.word	0x00010580


	//   ....[2]....
        /*0af4*/ 	.word	0x00015340


	//----- nvinfo : EIATTR_MAX_THREADS
	.align		4
.L_532:
        /*0af8*/ 	.byte	0x04, 0x05
        /*0afa*/ 	.short	(.L_534 - .L_533)
.L_533:
        /*0afc*/ 	.word	0x00000180
        /*0b00*/ 	.word	0x00000001
        /*0b04*/ 	.word	0x00000001


	//----- nvinfo : EIATTR_CRS_STACK_SIZE
	.align		4
.L_534:
        /*0b08*/ 	.byte	0x04, 0x1e
        /*0b0a*/ 	.short	(.L_536 - .L_535)
.L_535:
        /*0b0c*/ 	.word	0x00000000


	//----- nvinfo : EIATTR_CBANK_PARAM_SIZE
	.align		4
.L_536:
        /*0b10*/ 	.byte	0x03, 0x19
        /*0b12*/ 	.short	0x0bf0


	//----- nvinfo : EIATTR_PARAM_CBANK
	.align		4
        /*0b14*/ 	.byte	0x04, 0x0a
        /*0b16*/ 	.short	(.L_538 - .L_537)
	.align		4
.L_537:
        /*0b18*/ 	.word	index@(.nv.constant0._ZN7cutlass13device_kernelIN5flash11enable_sm90INS1_16FlashAttnFwdSm90INS1_25CollectiveMainloopFwdSm90ILi2EN4cute5tupleIJNS5_1CILi1EEES8_S8_EEENS6_IJNS7_ILi64EEESA_SA_EEELi512ENS_6half_tEfNS_4arch4Sm90ELb1ELb0ELb1ELb0ELb1ELb0ELb1ELb0ELb0ELb1ELb0ELb0EEENS1_21CollectiveEpilogueFwdINS6_IJSA_NS7_ILi512EEESA_EEES9_SC_SE_Li256ELb0ELb1ELb0ELb0EEENS1_30DynamicPersistentTileSchedulerILi256ELi128ELb0ELb1ELb1EEEEEEEEEvNT_6ParamsE)
        /*0b1c*/ 	.short	0x0210
        /*0b1e*/ 	.short	0x0bf0


	//----- nvinfo : EIATTR_SW_WAR
	.align		4
.L_538:
        /*0b20*/ 	.byte	0x04, 0x36
        /*0b22*/ 	.short	(.L_540 - .L_539)
.L_539:
        /*0b24*/ 	.word	0x00000008
.L_540:


//--------------------- .nv.info._ZN7cutlass13device_kernelIN5flash11enable_sm90INS1_16FlashAttnFwdSm90INS1_25CollectiveMainloopFwdSm90ILi2EN4cute5tupleIJNS5_1CILi1EEES8_S8_EEENS6_IJNS7_ILi64EEESA_SA_EEELi512ENS_6half_tEfNS_4arch4Sm90ELb1ELb0ELb1ELb1ELb1ELb0ELb0ELb0ELb0ELb1ELb0ELb0EEENS1_21CollectiveEpilogueFwdINS6_IJSA_NS7_ILi512EEESA_EEES9_SC_SE_Li256ELb1ELb1ELb0ELb0EEENS1_36VarlenDynamicPersistentTileSchedulerILi64ELi64ELi256ELi128ELb0ELb1ELb1ELb1ELb1ELb1EEEEEEEEEvNT_6ParamsE --------------------------
	.section	.nv.info._ZN7cutlass13device_kernelIN5flash11enable_sm90INS1_16FlashAttnFwdSm90INS1_25CollectiveMainloopFwdSm90ILi2EN4cute5tupleIJNS5_1CILi1EEES8_S8_EEENS6_IJNS7_ILi64EEESA_SA_EEELi512ENS_6half_tEfNS_4arch4Sm90ELb1ELb0ELb1ELb1ELb1ELb0ELb0ELb0ELb0ELb1ELb0ELb0EEENS1_21CollectiveEpilogueFwdINS6_IJSA_NS7_ILi512EEESA_EEES9_SC_SE_Li256ELb1ELb1ELb0ELb0EEENS1_36VarlenDynamicPersistentTileSchedulerILi64ELi64ELi256ELi128ELb0ELb1ELb1ELb1ELb1ELb1EEEEEEEEEvNT_6ParamsE,"",@"SHT_CUDA_INFO"
	.sectionflags	@""
	.align	4


	//----- nvinfo : EIATTR_CUDA_API_VERSION
	.align		4
        /*0000*/ 	.byte	0x04, 0x37
        /*0002*/ 	.short	(.L_542 - .L_541)
.L_541:
        /*0004*/ 	.word	0x00000082


	//----- nvinfo : EIATTR_KPARAM_INFO
	.align		4
.L_542:
        /*0008*/ 	.byte	0x04, 0x17
        /*000a*/ 	.short	(.L_544 - .L_543)
.L_543:
        /*000c*/ 	.word	0x00000000
        /*0010*/ 	.short	0x0000
        /*0012*/ 	.short	0x0070
        /*0014*/ 	.byte	0x00, 0xf0, 0x01, 0x2a


	//----- nvinfo : EIATTR_SPARSE_MMA_MASK
	.align		4
.L_544:
        /*0018*/ 	.byte	0x03, 0x50
        /*001a*/ 	.short	0x0000


	//----- nvinfo : EIATTR_MAXREG_COUNT
	.align		4
        /*001c*/ 	.byte	0x03, 0x1b
        /*001e*/ 	.short	0x00a8


	//----- nvinfo : EIATTR_NUM_BARRIERS
	.align		4
        /*0020*/ 	.byte	0x02, 0x4c
        /*0022*/ 	.byte	0x10
	.zero		1


	//----- nvinfo : EIATTR_EXTERNS
	.align		4
        /*0024*/ 	.byte	0x04, 0x0f
        /*0026*/ 	.short	(.L_546 - .L_545)


	//   ....[0]....
	.align		4
.L_545:
        /*0028*/ 	.word	index@(__assertfail)


	//----- nvinfo : EIATTR_ANNOTATIONS
	.align		4
.L_546:
        /*002c*/ 	.byte	0x04, 0x55
        /*002e*/ 	.short	(.L_548 - .L_547)


	//   ....[0]....
.L_547:
        /* <DEDUP_REMOVED lines=18> */


	//----- nvinfo : EIATTR_MERCURY_ISA_VERSION
	.align		4
.L_548:
        /*0138*/ 	.byte	0x03, 0x5f
        /*013a*/ 	.short	0x0101


	//----- nvinfo : EIATTR_UNUSED_LOAD_BYTE_OFFSET
	.align		4
        /*013c*/ 	.byte	0x04, 0x44
        /*013e*/ 	.short	(.L_550 - .L_549)


	//   ....[0]....
.L_549:
        /*0140*/ 	.word	0x00000940
        /*0144*/ 	.word	0x0000fff0


	//   ....[1]....
        /*0148*/ 	.word	0x00009f20
        /*014c*/ 	.word	0x0000fff0


	//----- nvinfo : EIATTR_INT_WARP_WIDE_INSTR_OFFSETS
	.align		4
.L_550:
        /*0150*/ 	.byte	0x04, 0x31
        /*0152*/ 	.short	(.L_552 - .L_551)


	//   ....[0]....
.L_551:
        /*0154*/ 	.word	0x000000c0


	//   ....[1]....
        /*0158*/ 	.word	0x000000d0


	//   ....[2]....
        /*015c*/ 	.word	0x00000170


	//   ....[3]....
        /*0160*/ 	.word	0x0000e1d0


	//   ....[4]....
        /*0164*/ 	.word	0x0000e260


	//   ....[5]....
        /*0168*/ 	.word	0x000116d0


	//   ....[6]....
        /*016c*/ 	.word	0x00011760


	//----- nvinfo : EIATTR_COOP_GROUP_MASK_REGIDS
	.align		4
.L_552:
        /*0170*/ 	.byte	0x04, 0x29
        /*0172*/ 	.short	(.L_554 - .L_553)


	//   ....[0]....
.L_553:
        /*0174*/ 	.word	0xffffffff


	//   ....[1]....
        /*0178*/ 	.word	0xffffffff


	//   ....[2]....
        /*017c*/ 	.word	0xffffffff


	//   ....[3]....
        /*0180*/ 	.word	0xffffffff


	//   ....[4]....
        /*0184*/ 	.word	0xffffffff


	//   ....[5]....
        /*0188*/ 	.word	0xffffffff


	//   ....[6]....
        /*018c*/ 	.word	0xffffffff


	//   ....[7]....
        /*0190*/ 	.word	0xffffffff


	//   ....[8]....
        /*0194*/ 	.word	0xffffffff


	//   ....[9]....
        /*0198*/ 	.word	0xffffffff


	//   ....[10]....
        /*019c*/ 	.word	0xffffffff


	//   ....[11]....
        /*01a0*/ 	.word	0xffffffff


	//   ....[12]....
        /*01a4*/ 	.word	0xffffffff


	//   ....[13]....
        /*01a8*/ 	.word	0xffffffff


	//   ....[14]....
        /*01ac*/ 	.word	0xffffffff


	//   ....[15]....
        /*01b0*/ 	.word	0xffffffff


	//   ....[16]....
        /*01b4*/ 	.word	0xffffffff


	//   ....[17]....
        /*01b8*/ 	.word	0xffffffff


	//   ....[18]....
        /*01bc*/ 	.word	0xffffffff


	//   ....[19]....
        /*01c0*/ 	.word	0xffffffff


	//   ....[20]....
        /*01c4*/ 	.word	0xffffffff


	//   ....[21]....
        /*01c8*/ 	.word	0xffffffff


	//   ....[22]....
        /*01cc*/ 	.word	0xffffffff


	//   ....[23]....
        /*01d0*/ 	.word	0xffffffff


	//   ....[24]....
        /*01d4*/ 	.word	0xffffffff


	//   ....[25]....
        /*01d8*/ 	.word	0xffffffff


	//   ....[26]....
        /*01dc*/ 	.word	0xffffffff


	//   ....[27]....
        /*01e0*/ 	.word	0xffffffff


	//   ....[28]....
        /*01e4*/ 	.word	0xffffffff


	//   ....[29]....
        /*01e8*/ 	.word	0xffffffff


	//   ....[30]....
        /*01ec*/ 	.word	0xffffffff


	//   ....[31]....
        /*01f0*/ 	.word	0xffffffff


	//   ....[32]....
        /*01f4*/ 	.word	0xffffffff


	//   ....[33]....
        /*01f8*/ 	.word	0xffffffff


	//   ....[34]....
        /*01fc*/ 	.word	0xffffffff


	//   ....[35]....
        /*0200*/ 	.word	0xffffffff


	//   ....[36]....
        /*0204*/ 	.word	0xffffffff


	//   ....[37]....
        /*0208*/ 	.word	0xffffffff


	//   ....[38]....
        /*020c*/ 	.word	0xffffffff


	//   ....[39]....
        /*0210*/ 	.word	0xffffffff


	//   ....[40]....
        /*0214*/ 	.word	0xffffffff


	//   ....[41]....
        /*0218*/ 	.word	0xffffffff


	//   ....[42]....
        /*021c*/ 	.word	0xffffffff


	//   ....[43]....
        /*0220*/ 	.word	0xffffffff


	//   ....[44]....
        /*0224*/ 	.word	0xffffffff


	//   ....[45]....
        /*0228*/ 	.word	0xffffffff


	//   ....[46]....
        /*022c*/ 	.word	0xffffffff


	//   ....[47]....
        /*0230*/ 	.word	0xffffffff


	//   ....[48]....
        /*0234*/ 	.word	0xffffffff


	//   ....[49]....
        /*0238*/ 	.word	0xffffffff


	//   ....[50]....
        /*023c*/ 	.word	0xffffffff


	//   ....[51]....
        /*0240*/ 	.word	0xffffffff


	//   ....[52]....
        /*0244*/ 	.word	0xffffffff


	//   ....[53]....
        /*0248*/ 	.word	0xffffffff


	//   ....[54]....
        /*024c*/ 	.word	0xffffffff


	//   ....[55]....
        /*0250*/ 	.word	0xffffffff


	//   ....[56]....
        /*0254*/ 	.word	0xffffffff


	//   ....[57]....
        /*0258*/ 	.word	0xffffffff


	//   ....[58]....
        /*025c*/ 	.word	0xffffffff


	//   ....[59]....
        /*0260*/ 	.word	0xffffffff


	//   ....[60]....
        /*0264*/ 	.word	0xffffffff


	//   ....[61]....
        /*0268*/ 	.word	0xffffffff


	//   ....[62]....
        /*026c*/ 	.word	0xffffffff


	//   ....[63]....
        /*0270*/ 	.word	0xffffffff


	//   ....[64]....
        /*0274*/ 	.word	0xffffffff


	//   ....[65]....
        /*0278*/ 	.word	0xffffffff


	//   ....[66]....
        /*027c*/ 	.word	0xffffffff


	//   ....[67]....
        /*0280*/ 	.word	0xffffffff


	//   ....[68]....
        /*0284*/ 	.word	0xffffffff


	//   ....[69]....
        /*0288*/ 	.word	0xffffffff


	//   ....[70]....
        /*028c*/ 	.word	0xffffffff


	//   ....[71]....
        /*0290*/ 	.word	0xffffffff


	//   ....[72]....
        /*0294*/ 	.word	0xffffffff


	//   ....[73]....
        /*0298*/ 	.word	0xffffffff


	//   ....[74]....
        /*029c*/ 	.word	0xffffffff


	//   ....[75]....
        /*02a0*/ 	.word	0xffffffff


	//   ....[76]....
        /*02a4*/ 	.word	0xffffffff


	//   ....[77]....
        /*02a8*/ 	.word	0xffffffff


	//   ....[78]....
        /*02ac*/ 	.word	0xffffffff


	//   ....[79]....
        /*02b0*/ 	.word	0xffffffff


	//   ....[80]....
        /*02b4*/ 	.word	0xffffffff


	//   ....[81]....
        /*02b8*/ 	.word	0xffffffff


	//   ....[82]....
        /*02bc*/ 	.word	0xffffffff


	//   ....[83]....
        /*02c0*/ 	.word	0xffffffff


	//   ....[84]....
        /*02c4*/ 	.word	0xffffffff


	//   ....[85]....
        /*02c8*/ 	.word	0xffffffff


	//   ....[86]....
        /*02cc*/ 	.word	0xffffffff


	//   ....[87]....
        /*02d0*/ 	.word	0xffffffff


	//   ....[88]....
        /*02d4*/ 	.word	0xffffffff


	//   ....[89]....
        /*02d8*/ 	.word	0xffffffff


	//   ....[90]....
        /*02dc*/ 	.word	0xffffffff


	//   ....[91]....
        /*02e0*/ 	.word	0xffffffff


	//   ....[92]....
        /*02e4*/ 	.word	0xffffffff


	//   ....[93]....
        /*02e8*/ 	.word	0xffffffff


	//   ....[94]....
        /*02ec*/ 	.word	0xffffffff


	//   ....[95]....
        /*02f0*/ 	.word	0xffffffff


	//   ....[96]....
        /*02f4*/ 	.word	0xffffffff


	//   ....[97]....
        /*02f8*/ 	.word	0xffffffff


	//   ....[98]....
        /*02fc*/ 	.word	0xffffffff


	//   ....[99]....
        /*0300*/ 	.word	0xffffffff


	//   ....[100]....
        /*0304*/ 	.word	0xffffffff


	//   ....[101]....
        /*0308*/ 	.word	0xffffffff


	//   ....[102]....
        /*030c*/ 	.word	0xffffffff


	//   ....[103]....
        /*0310*/ 	.word	0xffffffff


	//   ....[104]....
        /*0314*/ 	.word	0xffffffff


	//   ....[105]....
        /*0318*/ 	.word	0xffffffff


	//   ....[106]....
        /*031c*/ 	.word	0xffffffff


	//   ....[107]....
        /*0320*/ 	.word	0xffffffff


	//   ....[108]....
        /*0324*/ 	.word	0xffffffff


	//   ....[109]....
        /*0328*/ 	.word	0xffffffff


	//   ....[110]....
        /*032c*/ 	.word	0xffffffff


	//   ....[111]....
        /*0330*/ 	.word	0xffffffff


	//   ....[112]....
        /*0334*/ 	.word	0xffffffff


	//   ....[113]....
        /*0338*/ 	.word	0xffffffff


	//   ....[114]....
        /*033c*/ 	.word	0xffffffff


	//   ....[115]....
        /*0340*/ 	.word	0xffffffff


	//   ....[116]....
        /*0344*/ 	.word	0xffffffff


	//   ....[117]....
        /*0348*/ 	.word	0xffffffff


	//   ....[118]....
        /*034c*/ 	.word	0x0500000f


	//   ....[119]....
        /*0350*/ 	.word	0x0500000f


	//   ....[120]....
        /*0354*/ 	.word	0x0500000f


	//   ....[121]....
        /*0358*/ 	.word	0x0500000f


	//   ....[122]....
        /*035c*/ 	.word	0x0500000f


	//   ....[123]....
        /*0360*/ 	.word	0x0500000f


	//   ....[124]....
        /*0364*/ 	.word	0x0500000f


	//   ....[125]....
        /*0368*/ 	.word	0x0500000f


	//   ....[126]....
        /*036c*/ 	.word	0x0500000f


	//   ....[127]....
        /*0370*/ 	.word	0x0500000f


	//   ....[128]....
        /*0374*/ 	.word	0x0500000f


	//   ....[129]....
        /*0378*/ 	.word	0x0500000f


	//   ....[130]....
        /*037c*/ 	.word	0x0500000f


	//   ....[131]....
        /*0380*/ 	.word	0x0500000f


	//   ....[132]....
        /*0384*/ 	.word	0x0500000f


	//   ....[133]....
        /*0388*/ 	.word	0x0500000f


	//   ....[134]....
        /*038c*/ 	.word	0x0500000f


	//   ....[135]....
        /*0390*/ 	.word	0x0500000f


	//   ....[136]....
        /*0394*/ 	.word	0x0500000f


	//   ....[137]....
        /*0398*/ 	.word	0x0500000f


	//   ....[138]....
        /*039c*/ 	.word	0x0500000f


	//   ....[139]....
        /*03a0*/ 	.word	0x0500000f


	//   ....[140]....
        /*03a4*/ 	.word	0x0500000f


	//   ....[141]....
        /*03a8*/ 	.word	0x0500000f


	//   ....[142]....
        /*03ac*/ 	.word	0x0500000f


	//   ....[143]....
        /*03b0*/ 	.word	0x0500000f


	//   ....[144]....
        /*03b4*/ 	.word	0x0500000f


	//   ....[145]....
        /*03b8*/ 	.word	0x0500000f


	//   ....[146]....
        /*03bc*/ 	.word	0x0500000f


	//   ....[147]....
        /*03c0*/ 	.word	0x0500000f


	//   ....[148]....
        /*03c4*/ 	.word	0x0500000f


	//   ....[149]....
        /*03c8*/ 	.word	0x0500000f


	//   ....[150]....
        /*03cc*/ 	.word	0x0500000f


	//   ....[151]....
        /*03d0*/ 	.word	0x0500000f


	//   ....[152]....
        /*03d4*/ 	.word	0x0500000f


	//   ....[153]....
        /*03d8*/ 	.word	0x0500000f


	//   ....[154]....
        /*03dc*/ 	.word	0x0500000f


	//   ....[155]....
        /*03e0*/ 	.word	0x0500000f


	//   ....[156]....
        /*03e4*/ 	.word	0x0500000f


	//   ....[157]....
        /*03e8*/ 	.word	0x0500000f


	//   ....[158]....
        /*03ec*/ 	.word	0x0500000f


	//   ....[159]....
        /*03f0*/ 	.word	0x0500000f


	//   ....[160]....
        /*03f4*/ 	.word	0x0500000f


	//   ....[161]....
        /*03f8*/ 	.word	0x0500000f


	//   ....[162]....
        /*03fc*/ 	.word	0x0500000f


	//   ....[163]....
        /*0400*/ 	.word	0x0500000f


	//   ....[164]....
        /*0404*/ 	.word	0x0500000f


	//   ....[165]....
        /*0408*/ 	.word	0x0500000f


	//   ....[166]....
        /*040c*/ 	.word	0x0500000f


	//   ....[167]....
        /*0410*/ 	.word	0x0500000f


	//   ....[168]....
        /*0414*/ 	.word	0x0500000f


	//   ....[169]....
        /*0418*/ 	.word	0x0500000f


	//   ....[170]....
        /*041c*/ 	.word	0x0500000f


	//   ....[171]....
        /*0420*/ 	.word	0x0500000f


	//   ....[172]....
        /*0424*/ 	.word	0x0500000f


	//   ....[173]....
        /*0428*/ 	.word	0x0500000f


	//   ....[174]....
        /*042c*/ 	.word	0x0500000f


	//   ....[175]....
        /*0430*/ 	.word	0x0500000f


	//   ....[176]....
        /*0434*/ 	.word	0x0500000f


	//----- nvinfo : EIATTR_COOP_GROUP_INSTR_OFFSETS
	.align		4
.L_554:
        /*0438*/ 	.byte	0x04, 0x28
        /*043a*/ 	.short	(.L_556 - .L_555)


	//   ....[0]....
.L_555:
        /*043c*/ 	.word	0x00000070


	//   ....[1]....
        /*0440*/ 	.word	0x000000b0


	//   ....[2]....
        /*0444*/ 	.word	0x00000290


	//   ....[3]....
        /*0448*/ 	.word	0x000003f0


	//   ....[4]....
        /*044c*/ 	.word	0x00000510


	//   ....[5]....
        /*0450*/ 	.word	0x00000670


	//   ....[6]....
        /*0454*/ 	.word	0x000019e0


	//   ....[7]....
        /*0458*/ 	.word	0x00003780


	//   ....[8]....
        /*045c*/ 	.word	0x00003ef0


	//   ....[9]....
        /*0460*/ 	.word	0x00003f60


	//   ....[10]....
        /*0464*/ 	.word	0x00004520


	//   ....[11]....
        /*0468*/ 	.word	0x000045f0


	//   ....[12]....
        /*046c*/ 	.word	0x00004a40


	//   ....[13]....
        /*0470*/ 	.word	0x00004ac0


	//   ....[14]....
        /*0474*/ 	.word	0x00005310


	//   ....[15]....
        /*0478*/ 	.word	0x00005920


	//   ....[16]....
        /*047c*/ 	.word	0x00005ec0


	//   ....[17]....
        /*0480*/ 	.word	0x00005ed0


	//   ....[18]....
        /*0484*/ 	.word	0x00005f60


	//   ....[19]....
        /*0488*/ 	.word	0x00006330


	//   ....[20]....
        /*048c*/ 	.word	0x000064b0


	//   ....[21]....
        /*0490*/ 	.word	0x00007630


	//   ....[22]....
        /*0494*/ 	.word	0x00007e30


	//   ....[23]....
        /*0498*/ 	.word	0x00007ed0


	//   ....[24]....
        /*049c*/ 	.word	0x000081e0


	//   ....[25]....
        /*04a0*/ 	.word	0x000083b0


	//   ....[26]....
        /*04a4*/ 	.word	0x00009350


	//   ....[27]....
        /*04a8*/ 	.word	0x00009420


	//   ....[28]....
        /*04ac*/ 	.word	0x00009460


	//   ....[29]....
        /*04b0*/ 	.word	0x00009500


	//   ....[30]....
        /*04b4*/ 	.word	0x00009530


	//   ....[31]....
        /*04b8*/ 	.word	0x0000ae60


	//   ....[32]....
        /*04bc*/ 	.word	0x0000b490


	//   ....[33]....
        /*04c0*/ 	.word	0x0000b4c0


	//   ....[34]....
        /*04c4*/ 	.word	0x0000b4e0


	//   ....[35]....
        /*04c8*/ 	.word	0x0000b500


	//   ....[36]....
        /*04cc*/ 	.word	0x0000bb80


	//   ....[37]....
        /*04d0*/ 	.word	0x0000bba0


	//   ....[38]....
        /*04d4*/ 	.word	0x0000bdd0


	//   ....[39]....
        /*04d8*/ 	.word	0x0000bdf0


	//   ....[40]....
        /*04dc*/ 	.word	0x0000c9a0


	//   ....[41]....
        /*04e0*/ 	.word	0x0000c9c0


	//   ....[42]....
        /*04e4*/ 	.word	0x0000cbf0


	//   ....[43]....
        /*04e8*/ 	.word	0x0000cc10


	//   ....[44]....
        /*04ec*/ 	.word	0x0000ced0


	//   ....[45]....
        /*04f0*/ 	.word	0x0000d080


	//   ....[46]....
        /*04f4*/ 	.word	0x0000d0b0


	//   ....[47]....
        /*04f8*/ 	.word	0x0000d0e0


	//   ....[48]....
        /*04fc*/ 	.word	0x0000d110


	//   ....[49]....
        /*0500*/ 	.word	0x0000d140


	//   ....[50]....
        /*0504*/ 	.word	0x0000d170


	//   ....[51]....
        /*0508*/ 	.word	0x0000d2c0


	//   ....[52]....
        /*050c*/ 	.word	0x0000d2f0


	//   ....[53]....
        /*0510*/ 	.word	0x0000d320


	//   ....[54]....
        /*0514*/ 	.word	0x0000d350


	//   ....[55]....
        /*0518*/ 	.word	0x0000d380


	//   ....[56]....
        /*051c*/ 	.word	0x0000d3b0


	//   ....[57]....
        /*0520*/ 	.word	0x0000d440


	//   ....[58]....
        /*0524*/ 	.word	0x0000d4a0


	//   ....[59]....
        /*0528*/ 	.word	0x0000d530


	//   ....[60]....
        /*052c*/ 	.word	0x0000ef60


	//   ....[61]....
        /*0530*/ 	.word	0x0000ef80


	//   ....[62]....
        /*0534*/ 	.word	0x0000f010


	//   ....[63]....
        /*0538*/ 	.word	0x0000f030


	//   ....[64]....
        /*053c*/ 	.word	0x0000f0b0


	//   ....[65]....
        /*0540*/ 	.word	0x0000f0d0


	//   ....[66]....
        /*0544*/ 	.word	0x0000f0e0


	//   ....[67]....
        /*0548*/ 	.word	0x0000f0f0


	//   ....[68]....
        /*054c*/ 	.word	0x0000f870


	//   ....[69]....
        /*0550*/ 	.word	0x0000f8a0


	//   ....[70]....
        /*0554*/ 	.word	0x0000f940


	//   ....[71]....
        /*0558*/ 	.word	0x0000f960


	//   ....[72]....
        /*055c*/ 	.word	0x0000f9e0


	//   ....[73]....
        /*0560*/ 	.word	0x0000fa00


	//   ....[74]....
        /*0564*/ 	.word	0x0000fa10


	//   ....[75]....
        /*0568*/ 	.word	0x0000fa20


	//   ....[76]....
        /*056c*/ 	.word	0x0000fec0


	//   ....[77]....
        /*0570*/ 	.word	0x0000ff80


	//   ....[78]....
        /*0574*/ 	.word	0x000100d0


	//   ....[79]....
        /*0578*/ 	.word	0x00010110


	//   ....[80]....
        /*057c*/ 	.word	0x00010120


	//   ....[81]....
        /*0580*/ 	.word	0x00010130


	//   ....[82]....
        /*0584*/ 	.word	0x00010280


	//   ....[83]....
        /*0588*/ 	.word	0x000103d0


	//   ....[84]....
        /*058c*/ 	.word	0x00010be0


	//   ....[85]....
        /*0590*/ 	.word	0x00010c00


	//   ....[86]....
        /*0594*/ 	.word	0x00010c50


	//   ....[87]....
        /*0598*/ 	.word	0x00010c60


	//   ....[88]....
        /*059c*/ 	.word	0x00010ca0


	//   ....[89]....
        /*05a0*/ 	.word	0x00010cb0


	//   ....[90]....
        /*05a4*/ 	.word	0x00010cc0


	//   ....[91]....
        /*05a8*/ 	.word	0x00010d00


	//   ....[92]....
        /*05ac*/ 	.word	0x00011020


	//   ....[93]....
        /*05b0*/ 	.word	0x00011060


	//   ....[94]....
        /*05b4*/ 	.word	0x00011080


	//   ....[95]....
        /*05b8*/ 	.word	0x000110a0


	//   ....[96]....
        /*05bc*/ 	.word	0x000110d0


	//   ....[97]....
        /*05c0*/ 	.word	0x000110f0


	//   ....[98]....
        /*05c4*/ 	.word	0x000111f0


	//   ....[99]....
        /*05c8*/ 	.word	0x00011340


	//   ....[100]....
        /*05cc*/ 	.word	0x00011940


	//   ....[101]....
        /*05d0*/ 	.word	0x00011990


	//   ....[102]....
        /*05d4*/ 	.word	0x000119c0


	//   ....[103]....
        /*05d8*/ 	.word	0x000119f0


	//   ....[104]....
        /*05dc*/ 	.word	0x00011a00


	//   ....[105]....
        /*05e0*/ 	.word	0x00011a30


	//   ....[106]....
        /*05e4*/ 	.word	0x00011a60


	//   ....[107]....
        /*05e8*/ 	.word	0x00011a90


	//   ....[108]....
        /*05ec*/ 	.word	0x00011c10


	//   ....[109]....
        /*05f0*/ 	.word	0x00011c40


	//   ....[110]....
        /*05f4*/ 	.word	0x00011c70


	//   ....[111]....
        /*05f8*/ 	.word	0x00011ca0


	//   ....[112]....
        /*05fc*/ 	.word	0x00011cd0


	//   ....[113]....
        /*0600*/ 	.word	0x00011d00


	//   ....[114]....
        /*0604*/ 	.word	0x00011dc0


	//   ....[115]....
        /*0608*/ 	.word	0x00011de0


	//   ....[116]....
        /*060c*/ 	.word	0x00011e50


	//   ....[117]....
        /*0610*/ 	.word	0x000124f0


	//   ....[118]....
        /*0614*/ 	.word	0x00012b40


	//   ....[119]....
        /*0618*/ 	.word	0x00012c30


	//   ....[120]....
        /*061c*/ 	.word	0x00012cd0


	//   ....[121]....
        /*0620*/ 	.word	0x00012d30


	//   ....[122]....
        /*0624*/ 	.word	0x00012e20


	//   ....[123]....
        /*0628*/ 	.word	0x00012e90


	//   ....[124]....
        /*062c*/ 	.word	0x00012f80


	//   ....[125]....
        /*0630*/ 	.word	0x00012ff0


	//   ....[126]....
        /*0634*/ 	.word	0x00013090


	//   ....[127]....
        /*0638*/ 	.word	0x00013180


	//   ....[128]....
        /*063c*/ 	.word	0x000131f0


	//   ....[129]....
        /*0640*/ 	.word	0x00013250


	//   ....[130]....
        /*0644*/ 	.word	0x00013340


	//   ....[131]....
        /*0648*/ 	.word	0x000133a0


	//   ....[132]....
        /*064c*/ 	.word	0x000134a0


	//   ....[133]....
        /*0650*/ 	.word	0x00013500


	//   ....[134]....
        /*0654*/ 	.word	0x000135a0


	//   ....[135]....
        /*0658*/ 	.word	0x00013720


	//   ....[136]....
        /*065c*/ 	.word	0x00013810


	//   ....[137]....
        /*0660*/ 	.word	0x00013aa0


	//   ....[138]....
        /*0664*/ 	.word	0x00013af0


	//   ....[139]....
        /*0668*/ 	.word	0x00013cc0


	//   ....[140]....
        /*066c*/ 	.word	0x00013d10


	//   ....[141]....
        /*0670*/ 	.word	0x00013ee0


	//   ....[142]....
        /*0674*/ 	.word	0x00013f30


	//   ....[143]....
        /*0678*/ 	.word	0x00014020


	//   ....[144]....
        /*067c*/ 	.word	0x000140c0


	//   ....[145]....
        /*0680*/ 	.word	0x00014120


	//   ....[146]....
        /*0684*/ 	.word	0x000141d0


	//   ....[147]....
        /*0688*/ 	.word	0x00014230


	//   ....[148]....
        /*068c*/ 	.word	0x000142e0


	//   ....[149]....
        /*0690*/ 	.word	0x00014340


	//   ....[150]....
        /*0694*/ 	.word	0x000143f0


	//   ....[151]....
        /*0698*/ 	.word	0x000144e0


	//   ....[152]....
        /*069c*/ 	.word	0x000145b0


	//   ....[153]....
        /*06a0*/ 	.word	0x000146d0


	//   ....[154]....
        /*06a4*/ 	.word	0x000147d0


	//   ....[155]....
        /*06a8*/ 	.word	0x00014900


	//   ....[156]....
        /*06ac*/ 	.word	0x000149e0


	//   ....[157]....
        /*06b0*/ 	.word	0x00014ae0


	//   ....[158]....
        /*06b4*/ 	.word	0x00014bc0


	//   ....[159]....
        /*06b8*/ 	.word	0x00014c50


	//   ....[160]....
        /*06bc*/ 	.word	0x00014cf0


	//   ....[161]....
        /*06c0*/ 	.word	0x00014e10


	//   ....[162]....
        /*06c4*/ 	.word	0x00014e80


	//   ....[163]....
        /*06c8*/ 	.word	0x00014ef0


	//   ....[164]....
        /*06cc*/ 	.word	0x00014f60


	//   ....[165]....
        /*06d0*/ 	.word	0x00014fd0


	//   ....[166]....
        /*06d4*/ 	.word	0x00015050


	//   ....[167]....
        /*06d8*/ 	.word	0x000150e0


	//   ....[168]....
        /*06dc*/ 	.word	0x00015170


	//   ....[169]....
        /*06e0*/ 	.word	0x000151e0


	//   ....[170]....
        /*06e4*/ 	.word	0x00015250


	//   ....[171]....
        /*06e8*/ 	.word	0x000152c0


	//   ....[172]....
        /*06ec*/ 	.word	0x00015340


	//   ....[173]....
        /*06f0*/ 	.word	0x000153b0


	//   ....[174]....
        /*06f4*/ 	.word	0x00015450


	//   ....[175]....
        /*06f8*/ 	.word	0x000154e0


	//   ....[176]....
        /*06fc*/ 	.word	0x00015600


	//----- nvinfo : EIATTR_REG_RECONFIG
	.align		4
.L_556:
        /*0700*/ 	.byte	0x01, 0x54
	.zero		2


	//----- nvinfo : EIATTR_SYSCALL_OFFSETS
	.align		4
        /*0704*/ 	.byte	0x04, 0x46
        /*0706*/ 	.short	(.L_558 - .L_557)


	//   ....[0]....
.L_557:
        /*0708*/ 	.word	0x00003950


	//   ....[1]....
        /*070c*/ 	.word	0x0000e3c0


	//   ....[2]....
        /*0710*/ 	.word	0x0000e510


	//   ....[3]....
        /*0714*/ 	.word	0x0000e600


	//   ....[4]....
        /*0718*/ 	.word	0x0000f510


	//----- nvinfo : EIATTR_MBARRIER_INSTR_OFFSETS
	.align		4
.L_558:
        /*071c*/ 	.byte	0x04, 0x39
        /*071e*/ 	.short	(.L_560 - .L_559)


	//   ....[0]....
.L_559:
        /*0720*/ 	.word	0x00000180
        /*0724*/ 	.word	0x000000ff
        /*0728*/ 	.word	0x00028c00
        /*072c*/ 	.short	0x0100
        /*072e*/ 	.byte	0x08
	.zero		1


	//   ....[1]....
        /*0730*/ 	.word	0x00000190
        /*0734*/ 	.word	0x000000ff
        /*0738*/ 	.word	0x00028c20
        /*073c*/ 	.short	0x0100
        /*073e*/ 	.byte	0x08
	.zero		1


	//   ....[2]....
        /*0740*/ 	.word	0x00000240
        /*0744*/ 	.word	0x000000ff
        /*0748*/ 	.word	0x00028c30
        /*074c*/ 	.short	0x0100
        /*074e*/ 	.byte	0x06
	.zero		1


	//   ....[3]....
        /*0750*/ 	.word	0x00000250
        /*0754*/ 	.word	0x000000ff
        /*0758*/ 	.word	0x00028c40
        /*075c*/ 	.short	0x0100
        /*075e*/ 	.byte	0x06
	.zero		1


	//   ....[4]....
        /*0760*/ 	.word	0x00000260
        /*0764*/ 	.word	0x000000ff
        /*0768*/ 	.word	0x00028c38
        /*076c*/ 	.short	0x0100
        /*076e*/ 	.byte	0x06
	.zero		1


	//   ....[5]....
        /*0770*/ 	.word	0x00000270
        /*0774*/ 	.word	0x000000ff
        /*0778*/ 	.word	0x00028c48
        /*077c*/ 	.short	0x0100
        /*077e*/ 	.byte	0x06
	.zero		1


	//   ....[6]....
        /*0780*/ 	.word	0x000003a0
        /*0784*/ 	.word	0x000000ff
        /*0788*/ 	.word	0x00028c50
        /*078c*/ 	.short	0x0100
        /*078e*/ 	.byte	0x08
	.zero		1


	//   ....[7]....
        /*0790*/ 	.word	0x000003b0
        /*0794*/ 	.word	0x000000ff
        /*0798*/ 	.word	0x00028c60
        /*079c*/ 	.short	0x0100
        /*079e*/ 	.byte	0x08
	.zero		1


	//   ....[8]....
        /*07a0*/ 	.word	0x000003c0
        /*07a4*/ 	.word	0x000000ff
        /*07a8*/ 	.word	0x00028c58
        /*07ac*/ 	.short	0x0100
        /*07ae*/ 	.byte	0x08
	.zero		1


	//   ....[9]....
        /*07b0*/ 	.word	0x000003d0
        /*07b4*/ 	.word	0x000000ff
        /*07b8*/ 	.word	0x00028c68
        /*07bc*/ 	.short	0x0100
        /*07be*/ 	.byte	0x08
	.zero		1


	//   ....[10]....
        /*07c0*/ 	.word	0x000004c0
        /*07c4*/ 	.word	0x000000ff
        /*07c8*/ 	.word	0x00028c70
        /*07cc*/ 	.short	0x0100
        /*07ce*/ 	.byte	0x06
	.zero		1


	//   ....[11]....
        /*07d0*/ 	.word	0x000004d0
        /*07d4*/ 	.word	0x000000ff
        /*07d8*/ 	.word	0x00028c80
        /*07dc*/ 	.short	0x0100
        /*07de*/ 	.byte	0x06
	.zero		1


	//   ....[12]....
        /*07e0*/ 	.word	0x000004e0
        /*07e4*/ 	.word	0x000000ff
        /*07e8*/ 	.word	0x00028c78
        /*07ec*/ 	.short	0x0100
        /*07ee*/ 	.byte	0x06
	.zero		1


	//   ....[13]....
        /*07f0*/ 	.word	0x000004f0
        /*07f4*/ 	.word	0x000000ff
        /*07f8*/ 	.word	0x00028c88
        /*07fc*/ 	.short	0x0100
        /*07fe*/ 	.byte	0x06
	.zero		1


	//   ....[14]....
        /*0800*/ 	.word	0x00000620
        /*0804*/ 	.word	0x000000ff
        /*0808*/ 	.word	0x00028c90
        /*080c*/ 	.short	0x0100
        /*080e*/ 	.byte	0x08
	.zero		1


	//   ....[15]....
        /*0810*/ 	.word	0x00000630
        /*0814*/ 	.word	0x000000ff
        /*0818*/ 	.word	0x00028ca0
        /*081c*/ 	.short	0x0100
        /*081e*/ 	.byte	0x08
	.zero		1


	//   ....[16]....
        /*0820*/ 	.word	0x00000640
        /*0824*/ 	.word	0x000000ff
        /*0828*/ 	.word	0x00028c98
        /*082c*/ 	.short	0x0100
        /*082e*/ 	.byte	0x08
	.zero		1


	//   ....[17]....
        /*0830*/ 	.word	0x00000650
        /*0834*/ 	.word	0x000000ff
        /*0838*/ 	.word	0x00028ca8
        /*083c*/ 	.short	0x0100
        /*083e*/ 	.byte	0x08
	.zero		1


	//   ....[18]....
        /*0840*/ 	.word	0x00000790
        /*0844*/ 	.word	0x000000ff
        /*0848*/ 	.word	0x00028cb0
        /*084c*/ 	.short	0x0100
        /*084e*/ 	.byte	0x08
	.zero		1


	//   ....[19]....
        /*0850*/ 	.word	0x000007a0
        /*0854*/ 	.word	0x000000ff
        /*0858*/ 	.word	0x00028cc0
        /*085c*/ 	.short	0x0100
        /*085e*/ 	.byte	0x08
	.zero		1


	//   ....[20]....
        /*0860*/ 	.word	0x000007b0
        /*0864*/ 	.word	0x000000ff
        /*0868*/ 	.word	0x00028cb8
        /*086c*/ 	.short	0x0100
        /*086e*/ 	.byte	0x08
	.zero		1


	//   ....[21]....
        /*0870*/ 	.word	0x000007c0
        /*0874*/ 	.word	0x000000ff
        /*0878*/ 	.word	0x00028cc8
        /*087c*/ 	.short	0x0100
        /*087e*/ 	.byte	0x08
	.zero		1


	//   ....[22]....
        /*0880*/ 	.word	0x00001af0
        /*0884*/ 	.word	0x000000ff
        /*0888*/ 	.word	0x00028c50
        /*088c*/ 	.short	0x010a
        /*088e*/ 	.byte	0x15
	.zero		1


	//   ....[23]....
        /*0890*/ 	.word	0x00001da0
        /*0894*/ 	.word	0x000000ff
        /*0898*/ 	.word	0x00000000
        /*089c*/ 	.short	0x0101
        /*089e*/ 	.byte	0x06
	.zero		1


	//   ....[24]....
        /*08a0*/ 	.word	0x000026f0
        /*08a4*/ 	.word	0x000000ff
        /*08a8*/ 	.word	0x00028c50
        /*08ac*/ 	.short	0x010a
        /*08ae*/ 	.byte	0x15
	.zero		1


	//   ....[25]....
        /*08b0*/ 	.word	0x00002730
        /*08b4*/ 	.word	0x000000ff
        /*08b8*/ 	.word	0x00028c50
        /*08bc*/ 	.short	0x010a
        /*08be*/ 	.byte	0x15
	.zero		1


	//   ....[26]....
        /*08c0*/ 	.word	0x00002910
        /*08c4*/ 	.word	0x000000ff
        /*08c8*/ 	.word	0x00000000
        /*08cc*/ 	.short	0x0101
        /*08ce*/ 	.byte	0x06
	.zero		1


	//   ....[27]....
        /*08d0*/ 	.word	0x000039d0
        /*08d4*/ 	.word	0x000000ff
        /*08d8*/ 	.word	0x00028c00
        /*08dc*/ 	.short	0x010a
        /*08de*/ 	.byte	0x29
	.zero		1


	//   ....[28]....
        /*08e0*/ 	.word	0x00003a50
        /*08e4*/ 	.word	0x00000007
        /*08e8*/ 	.word	0x00028c30
        /*08ec*/ 	.short	0x010a
        /*08ee*/ 	.byte	0x3f
	.zero		1


	//   ....[29]....
        /*08f0*/ 	.word	0x00003a90
        /*08f4*/ 	.word	0x00000007
        /*08f8*/ 	.word	0x00028c30
        /*08fc*/ 	.short	0x010a
        /*08fe*/ 	.byte	0x3f
	.zero		1


	//   ....[30]....
        /*0900*/ 	.word	0x000045c0
        /*0904*/ 	.word	0x000000ff
        /*0908*/ 	.word	0x00000000
        /*090c*/ 	.short	0x0101
        /*090e*/ 	.byte	0x06
	.zero		1


	//   ....[31]....
        /*0910*/ 	.word	0x000050d0
        /*0914*/ 	.word	0x00000007
        /*0918*/ 	.word	0x00028c50
        /*091c*/ 	.short	0x010a
        /*091e*/ 	.byte	0x3f
	.zero		1


	//   ....[32]....
        /*0920*/ 	.word	0x00005110
        /*0924*/ 	.word	0x00000007
        /*0928*/ 	.word	0x00028c50
        /*092c*/ 	.short	0x010a
        /*092e*/ 	.byte	0x3f
	.zero		1


	//   ....[33]....
        /*0930*/ 	.word	0x00005410
        /*0934*/ 	.word	0x000000ff
        /*0938*/ 	.word	0x00000000
        /*093c*/ 	.short	0x0101
        /*093e*/ 	.byte	0x06
	.zero		1


	//   ....[34]....
        /*0940*/ 	.word	0x00005580
        /*0944*/ 	.word	0x000000ff
        /*0948*/ 	.word	0x00028c30
        /*094c*/ 	.short	0x010a
        /*094e*/ 	.byte	0x17
	.zero		1


	//   ....[35]....
        /*0950*/ 	.word	0x000055c0
        /*0954*/ 	.word	0x000000ff
        /*0958*/ 	.word	0x00028c30
        /*095c*/ 	.short	0x010a
        /*095e*/ 	.byte	0x17
	.zero		1


	//   ....[36]....
        /*0960*/ 	.word	0x00005b50
        /*0964*/ 	.word	0x000000ff
        /*0968*/ 	.word	0x00000000
        /*096c*/ 	.short	0x0101
        /*096e*/ 	.byte	0x06
	.zero		1


	//   ....[37]....
        /*0970*/ 	.word	0x000073f0
        /*0974*/ 	.word	0x000000ff
        /*0978*/ 	.word	0x00028c50
        /*097c*/ 	.short	0x010a
        /*097e*/ 	.byte	0x17
	.zero		1


	//   ....[38]....
        /*0980*/ 	.word	0x00007430
        /*0984*/ 	.word	0x000000ff
        /*0988*/ 	.word	0x00028c50
        /*098c*/ 	.short	0x010a
        /*098e*/ 	.byte	0x17
	.zero		1


	//   ....[39]....
        /*0990*/ 	.word	0x000076f0
        /*0994*/ 	.word	0x000000ff
        /*0998*/ 	.word	0x00000000
        /*099c*/ 	.short	0x0101
        /*099e*/ 	.byte	0x17
	.zero		1


	//   ....[40]....
        /*09a0*/ 	.word	0x00007820
        /*09a4*/ 	.word	0x000000ff
        /*09a8*/ 	.word	0x00028c30
        /*09ac*/ 	.short	0x010a
        /*09ae*/ 	.byte	0x16
	.zero		1


	//   ....[41]....
        /*09b0*/ 	.word	0x00007860
        /*09b4*/ 	.word	0x000000ff
        /*09b8*/ 	.word	0x00028c30
        /*09bc*/ 	.short	0x010a
        /*09be*/ 	.byte	0x16
	.zero		1


	//   ....[42]....
        /*09c0*/ 	.word	0x00007c60
        /*09c4*/ 	.word	0x000000ff
        /*09c8*/ 	.word	0x00000000
        /*09cc*/ 	.short	0x0101
        /*09ce*/ 	.byte	0x06
	.zero		1


	//   ....[43]....
        /*09d0*/ 	.word	0x00009110
        /*09d4*/ 	.word	0x000000ff
        /*09d8*/ 	.word	0x00028c50
        /*09dc*/ 	.short	0x010a
        /*09de*/ 	.byte	0x16
	.zero		1


	//   ....[44]....
        /*09e0*/ 	.word	0x00009150
        /*09e4*/ 	.word	0x000000ff
        /*09e8*/ 	.word	0x00028c50
        /*09ec*/ 	.short	0x010a
        /*09ee*/ 	.byte	0x16
	.zero		1


	//   ....[45]....
        /*09f0*/ 	.word	0x00009400
        /*09f4*/ 	.word	0x000000ff
        /*09f8*/ 	.word	0x00000000
        /*09fc*/ 	.short	0x0101
        /*09fe*/ 	.byte	0x16
	.zero		1


	//   ....[46]....
        /*0a00*/ 	.word	0x0000bb90
        /*0a04*/ 	.word	0x000000ff
        /*0a08*/ 	.word	0x00000000
        /*0a0c*/ 	.short	0x0101
        /*0a0e*/ 	.byte	0x04
	.zero		1


	//   ....[47]....
        /*0a10*/ 	.word	0x0000ed20
        /*0a14*/ 	.word	0x0000001b
        /*0a18*/ 	.word	0x00028c40
        /*0a1c*/ 	.short	0x010a
        /*0a1e*/ 	.byte	0x3f
	.zero		1


	//   ....[48]....
        /*0a20*/ 	.word	0x0000f1f0
        /*0a24*/ 	.word	0x0000001b
        /*0a28*/ 	.word	0x00028c30
        /*0a2c*/ 	.short	0x0107
        /*0a2e*/ 	.byte	0x3f
	.zero		1


	//   ....[49]....
        /*0a30*/ 	.word	0x0000f2d0
        /*0a34*/ 	.word	0x0000001b
        /*0a38*/ 	.word	0x00028c30
        /*0a3c*/ 	.short	0x0101
        /*0a3e*/ 	.byte	0x3f
	.zero		1


	//   ....[50]....
        /*0a40*/ 	.word	0x0000fb20
        /*0a44*/ 	.word	0x00000017
        /*0a48*/ 	.word	0x00028c00
        /*0a4c*/ 	.short	0x0107
        /*0a4e*/ 	.byte	0x3f
	.zero		1


	//   ....[51]....
        /*0a50*/ 	.word	0x0000fc10
        /*0a54*/ 	.word	0x00000017
        /*0a58*/ 	.word	0x00028c00
        /*0a5c*/ 	.short	0x0101
        /*0a5e*/ 	.byte	0x3f
	.zero		1


	//   ....[52]....
        /*0a60*/ 	.word	0x0000fc30
        /*0a64*/ 	.word	0x00000017
        /*0a68*/ 	.word	0x00028c20
        /*0a6c*/ 	.short	0x010a
        /*0a6e*/ 	.byte	0x3f
	.zero		1


	//   ....[53]....
        /*0a70*/ 	.word	0x0000fcc0
        /*0a74*/ 	.word	0x0000001b
        /*0a78*/ 	.word	0x00028c60
        /*0a7c*/ 	.short	0x010a
        /*0a7e*/ 	.byte	0x3f
	.zero		1


	//   ....[54]....
        /*0a80*/ 	.word	0x000105f0
        /*0a84*/ 	.word	0x0000001b
        /*0a88*/ 	.word	0x00028c50
        /*0a8c*/ 	.short	0x0107
        /*0a8e*/ 	.byte	0x3f
	.zero		1


	//   ....[55]....
        /*0a90*/ 	.word	0x000106c0
        /*0a94*/ 	.word	0x0000001b
        /*0a98*/ 	.word	0x00028c50
        /*0a9c*/ 	.short	0x0101
        /*0a9e*/ 	.byte	0x3f
	.zero		1


	//   ....[56]....
        /*0aa0*/ 	.word	0x00010a40
        /*0aa4*/ 	.word	0x00000006
        /*0aa8*/ 	.word	0x00028c40
        /*0aac*/ 	.short	0x010a
        /*0aae*/ 	.byte	0x3f
	.zero		1


	//   ....[57]....
        /*0ab0*/ 	.word	0x00010d80
        /*0ab4*/ 	.word	0x00000006
        /*0ab8*/ 	.word	0x00028c30
        /*0abc*/ 	.short	0x0107
        /*0abe*/ 	.byte	0x3f
	.zero		1


	//   ....[58]....
        /*0ac0*/ 	.word	0x00010e40
        /*0ac4*/ 	.word	0x00000006
        /*0ac8*/ 	.word	0x00028c30
        /*0acc*/ 	.short	0x0101
        /*0ace*/ 	.byte	0x3f
	.zero		1


	//   ....[59]....
        /*0ad0*/ 	.word	0x00010e70
        /*0ad4*/ 	.word	0x00000006
        /*0ad8*/ 	.word	0x00028c60
        /*0adc*/ 	.short	0x010a
        /*0ade*/ 	.byte	0x3f
	.zero		1


	//   ....[60]....
        /*0ae0*/ 	.word	0x00011540
        /*0ae4*/ 	.word	0x00000006
        /*0ae8*/ 	.word	0x00028c50
        /*0aec*/ 	.short	0x0107
        /*0aee*/ 	.byte	0x3f
	.zero		1


	//   ....[61]....
        /*0af0*/ 	.word	0x00011600
        /*0af4*/ 	.word	0x00000006
        /*0af8*/ 	.word	0x00028c50
        /*0afc*/ 	.short	0x0101
        /*0afe*/ 	.byte	0x3f
	.zero		1


	//   ....[62]....
        /*0b00*/ 	.word	0x00012470
        /*0b04*/ 	.word	0x00000005
        /*0b08*/ 	.word	0x00028c20
        /*0b0c*/ 	.short	0x010a
        /*0b0e*/ 	.byte	0x3f
	.zero		1


	//   ....[63]....
        /*0b10*/ 	.word	0x000125f0
        /*0b14*/ 	.word	0x00000003
        /*0b18*/ 	.word	0x00028c40
        /*0b1c*/ 	.short	0x010a
        /*0b1e*/ 	.byte	0x3f
	.zero		1


	//   ....[64]....
        /*0b20*/ 	.word	0x00012690
        /*0b24*/ 	.word	0x00000005
        /*0b28*/ 	.word	0x00028c40
        /*0b2c*/ 	.short	0x010a
        /*0b2e*/ 	.byte	0x3f
	.zero		1


	//   ....[65]....
        /*0b30*/ 	.word	0x000126d0
        /*0b34*/ 	.word	0x00000003
        /*0b38*/ 	.word	0x00028c60
        /*0b3c*/ 	.short	0x010a
        /*0b3e*/ 	.byte	0x3f
	.zero		1


	//   ....[66]....
        /*0b40*/ 	.word	0x00012710
        /*0b44*/ 	.word	0x00000005
        /*0b48*/ 	.word	0x00028c60
        /*0b4c*/ 	.short	0x010a
        /*0b4e*/ 	.byte	0x3f
	.zero		1


	//   ....[67]....
        /*0b50*/ 	.word	0x00012780
        /*0b54*/ 	.word	0x00000004
        /*0b58*/ 	.word	0x00028c50
        /*0b5c*/ 	.short	0x010a
        /*0b5e*/ 	.byte	0x3f
	.zero		1


	//   ....[68]....
        /*0b60*/ 	.word	0x000127e0
        /*0b64*/ 	.word	0x00000004
        /*0b68*/ 	.word	0x00028c50
        /*0b6c*/ 	.short	0x010a
        /*0b6e*/ 	.byte	0x3f
	.zero		1


	//   ....[69]....
        /*0b70*/ 	.word	0x00012840
        /*0b74*/ 	.word	0x00000003
        /*0b78*/ 	.word	0x00028c00
        /*0b7c*/ 	.short	0x010a
        /*0b7e*/ 	.byte	0x3f
	.zero		1


	//   ....[70]....
        /*0b80*/ 	.word	0x00012890
        /*0b84*/ 	.word	0x00000007
        /*0b88*/ 	.word	0x00028c30
        /*0b8c*/ 	.short	0x010a
        /*0b8e*/ 	.byte	0x3f
	.zero		1


	//   ....[71]....
        /*0b90*/ 	.word	0x000128e0
        /*0b94*/ 	.word	0x00000007
        /*0b98*/ 	.word	0x00028c50
        /*0b9c*/ 	.short	0x010a
        /*0b9e*/ 	.byte	0x3f
	.zero		1


	//   ....[72]....
        /*0ba0*/ 	.word	0x00012940
        /*0ba4*/ 	.word	0x00000006
        /*0ba8*/ 	.word	0x00028c30
        /*0bac*/ 	.short	0x010a
        /*0bae*/ 	.byte	0x3f
	.zero		1


	//   ....[73]....
        /*0bb0*/ 	.word	0x000129a0
        /*0bb4*/ 	.word	0x00000008
        /*0bb8*/ 	.word	0x00028c50
        /*0bbc*/ 	.short	0x010a
        /*0bbe*/ 	.byte	0x3f
	.zero		1


	//   ....[74]....
        /*0bc0*/ 	.word	0x00012a00
        /*0bc4*/ 	.word	0x00000006
        /*0bc8*/ 	.word	0x00028c30
        /*0bcc*/ 	.short	0x010a
        /*0bce*/ 	.byte	0x3f
	.zero		1


	//   ....[75]....
        /*0bd0*/ 	.word	0x00012a60
        /*0bd4*/ 	.word	0x00000008
        /*0bd8*/ 	.word	0x00028c50
        /*0bdc*/ 	.short	0x010a
        /*0bde*/ 	.byte	0x3f
	.zero		1


	//   ....[76]....
        /*0be0*/ 	.word	0x00012b80
        /*0be4*/ 	.word	0x0000001b
        /*0be8*/ 	.word	0x00028c40
        /*0bec*/ 	.short	0x010a
        /*0bee*/ 	.byte	0x3f
	.zero		1


	//   ....[77]....
        /*0bf0*/ 	.word	0x00013620
        /*0bf4*/ 	.word	0x00000017
        /*0bf8*/ 	.word	0x00028c20
        /*0bfc*/ 	.short	0x010a
        /*0bfe*/ 	.byte	0x3f
	.zero		1


	//   ....[78]....
        /*0c00*/ 	.word	0x00013670
        /*0c04*/ 	.word	0x0000001b
        /*0c08*/ 	.word	0x00028c60
        /*0c0c*/ 	.short	0x010a
        /*0c0e*/ 	.byte	0x3f
	.zero		1


	//   ....[79]....
        /*0c10*/ 	.word	0x00013f70
        /*0c14*/ 	.word	0x00000006
        /*0c18*/ 	.word	0x00028c40
        /*0c1c*/ 	.short	0x010a
        /*0c1e*/ 	.byte	0x3f
	.zero		1


	//   ....[80]....
        /*0c20*/ 	.word	0x00014430
        /*0c24*/ 	.word	0x00000006
        /*0c28*/ 	.word	0x00028c60
        /*0c2c*/ 	.short	0x010a
        /*0c2e*/ 	.byte	0x3f
	.zero		1


	//   ....[81]....
        /*0c30*/ 	.word	0x00015520
        /*0c34*/ 	.word	0x00000005
        /*0c38*/ 	.word	0x00028c20
        /*0c3c*/ 	.short	0x010a
        /*0c3e*/ 	.byte	0x3f
	.zero		1


	//   ....[82]....
        /*0c40*/ 	.word	0x000156c0
        /*0c44*/ 	.word	0x00000003
        /*0c48*/ 	.word	0x00028c40
        /*0c4c*/ 	.short	0x010a
        /*0c4e*/ 	.byte	0x3f
	.zero		1


	//   ....[83]....
        /*0c50*/ 	.word	0x00015710
        /*0c54*/ 	.word	0x00000005
        /*0c58*/ 	.word	0x00028c40
        /*0c5c*/ 	.short	0x010a
        /*0c5e*/ 	.byte	0x3f
	.zero		1


	//   ....[84]....
        /*0c60*/ 	.word	0x00015760
        /*0c64*/ 	.word	0x00000003
        /*0c68*/ 	.word	0x00028c60
        /*0c6c*/ 	.short	0x010a
        /*0c6e*/ 	.byte	0x3f
	.zero		1


	//----- nvinfo : EIATTR_NUM_MBARRIERS
	.align		4
.L_560:
        /*0c70*/ 	.byte	0x03, 0x38
        /*0c72*/ 	.short	0x0016


	//----- nvinfo : EIATTR_EXIT_INSTR_OFFSETS
	.align		4
        /*0c74*/ 	.byte	0x04, 0x1c
        /*0c76*/ 	.short	(.L_562 - .L_561)


	//   ....[0]....
.L_561:
        /*0c78*/ 	.word	0x00000970


	//   ....[1]....
        /*0c7c*/ 	.word	0x0000ce70


	//   ....[2]....
        /*0c80*/ 	.word	0x00012760


	//----- nvinfo : EIATTR_MAX_THREADS
	.align		4
.L_562:
        /*0c84*/ 	.byte	0x04, 0x05
        /*0c86*/ 	.short	(.L_564 - .L_563)
.L_563:
        /*0c88*/ 	.word	0x00000180
        /*0c8c*/ 	.word	0x00000001
        /*0c90*/ 	.word	0x00000001


	//----- nvinfo : EIATTR_CRS_STACK_SIZE
	.align		4
.L_564:
        /*0c94*/ 	.byte	0x04, 0x1e
        /*0c96*/ 	.short	(.L_566 - .L_565)
.L_565:
        /*0c98*/ 	.word	0x00000000


	//----- nvinfo : EIATTR_CBANK_PARAM_SIZE
	.align		4
.L_566:
        /*0c9c*/ 	.byte	0x03, 0x19
        /*0c9e*/ 	.short	0x0af0


	//----- nvinfo : EIATTR_PARAM_CBANK
	.align		4
        /*0ca0*/ 	.byte	0x04, 0x0a
        /*0ca2*/ 	.short	(.L_568 - .L_567)
	.align		4
.L_567:
        /*0ca4*/ 	.word	index@(.nv.constant0._ZN7cutlass13device_kernelIN5flash11enable_sm90INS1_16FlashAttnFwdSm90INS1_25CollectiveMainloopFwdSm90ILi2EN4cute5tupleIJNS5_1CILi1EEES8_S8_EEENS6_IJNS7_ILi64EEESA_SA_EEELi512ENS_6half_tEfNS_4arch4Sm90ELb1ELb0ELb1ELb1ELb1ELb0ELb0ELb0ELb0ELb1ELb0ELb0EEENS1_21CollectiveEpilogueFwdINS6_IJSA_NS7_ILi512EEESA_EEES9_SC_SE_Li256ELb1ELb1ELb0ELb0EEENS1_36VarlenDynamicPersistentTileSchedulerILi64ELi64ELi256ELi128ELb0ELb1ELb1ELb1ELb1ELb1EEEEEEEEEvNT_6ParamsE)
        /*0ca8*/ 	.short	0x0210
        /*0caa*/ 	.short	0x0af0


	//----- nvinfo : EIATTR_SW_WAR
	.align		4
.L_568:
        /*0cac*/ 	.byte	0x04, 0x36
        /*0cae*/ 	.short	(.L_570 - .L_569)
.L_569:
        /*0cb0*/ 	.word	0x00000008
.L_570:


//--------------------- .nv.info._ZN7cutlass13device_kernelIN5flash11enable_sm90INS1_16FlashAttnFwdSm90INS1_25CollectiveMainloopFwdSm90ILi2EN4cute5tupleIJNS5_1CILi1EEES8_S8_EEENS6_IJNS7_ILi64EEESA_SA_EEELi512ENS_6half_tEfNS_4arch4Sm90ELb1ELb0ELb1ELb1ELb1ELb1ELb0ELb0ELb0ELb1ELb0ELb0EEENS1_21CollectiveEpilogueFwdINS6_IJSA_NS7_ILi512EEESA_EEES9_SC_SE_Li256ELb1ELb1ELb0ELb0EEENS1_36VarlenDynamicPersistentTileSchedulerILi64ELi64ELi256ELi128ELb0ELb1ELb1ELb1ELb1ELb1EEEEEEEEEvNT_6ParamsE --------------------------
	.section	.nv.info._ZN7cutlass13device_kernelIN5flash11enable_sm90INS1_16FlashAttnFwdSm90INS1_25CollectiveMainloopFwdSm90ILi2EN4cute5tupleIJNS5_1CILi1EEES8_S8_EEENS6_IJNS7_ILi64EEESA_SA_EEELi512ENS_6half_tEfNS_4arch4Sm90ELb1ELb0ELb1ELb1ELb1ELb1ELb0ELb0ELb0ELb1ELb0ELb0EEENS1_21CollectiveEpilogueFwdINS6_IJSA_NS7_ILi512EEESA_EEES9_SC_SE_Li256ELb1ELb1ELb0ELb0EEENS1_36VarlenDynamicPersistentTileSchedulerILi64ELi64ELi256ELi128ELb0ELb1ELb1ELb1ELb1ELb1EEEEEEEEEvNT_6ParamsE,"",@"SHT_CUDA_INFO"
	.sectionflags	@""
	.align	4


	//----- nvinfo : EIATTR_CUDA_API_VERSION
	.align		4
        /*0000*/ 	.byte	0x04, 0x37
        /*0002*/ 	.short	(.L_572 - .L_571)
.L_571:
        /*0004*/ 	.word	0x00000082


	//----- nvinfo : EIATTR_KPARAM_INFO
	.align		4
.L_572:
        /*0008*/ 	.byte	0x04, 0x17
        /*000a*/ 	.short	(.L_574 - .L_573)
.L_573:
        /*000c*/ 	.word	0x00000000
        /*0010*/ 	.short	0x0000
        /*0012*/ 	.short	0x0070
        /*0014*/ 	.byte	0x00, 0xf0, 0x01, 0x2a


	//----- nvinfo : EIATTR_SPARSE_MMA_MASK
	.align		4
.L_574:
        /*0018*/ 	.byte	0x03, 0x50
        /*001a*/ 	.short	0x0000


	//----- nvinfo : EIATTR_MAXREG_COUNT
	.align		4
        /*001c*/ 	.byte	0x03, 0x1b
        /*001e*/ 	.short	0x00a8


	//----- nvinfo : EIATTR_NUM_BARRIERS
	.align		4
        /*0020*/ 	.byte	0x02, 0x4c
        /*0022*/ 	.byte	0x10
	.zero		1


	//----- nvinfo : EIATTR_EXTERNS
	.align		4
        /*0024*/ 	.byte	0x04, 0x0f
        /*0026*/ 	.short	(.L_576 - .L_575)


	//   ....[0]....
	.align		4
.L_575:
        /*0028*/ 	.word	index@(__assertfail)


	//----- nvinfo : EIATTR_ANNOTATIONS
	.align		4
.L_576:
        /*002c*/ 	.byte	0x04, 0x55
        /*002e*/ 	.short	(.L_578 - .L_577)


	//   ....[0]....
.L_577:
        /* <DEDUP_REMOVED lines=51> */


	//----- nvinfo : EIATTR_MERCURY_ISA_VERSION
	.align		4
.L_578:
        /*0350*/ 	.byte	0x03, 0x5f
        /*0352*/ 	.short	0x0101


	//----- nvinfo : EIATTR_UNUSED_LOAD_BYTE_OFFSET
	.align		4
        /*0354*/ 	.byte	0x04, 0x44
        /*0356*/ 	.short	(.L_580 - .L_579)


	//   ....[0]....
.L_579:
        /*0358*/ 	.word	0x00000a10
        /*035c*/ 	.word	0x0000fff0


	//   ....[1]....
        /*0360*/ 	.word	0x000109b0
        /*0364*/ 	.word	0x0000fff0


	//----- nvinfo : EIATTR_INT_WARP_WIDE_INSTR_OFFSETS
	.align		4
.L_580:
        /*0368*/ 	.byte	0x04, 0x31
        /*036a*/ 	.short	(.L_582 - .L_581)


	//   ....[0]....
.L_581:
        /*036c*/ 	.word	0x00000130


	//   ....[1]....
        /*0370*/ 	.word	0x00000160


	//   ....[2]....
        /*0374*/ 	.word	0x00000230


	//   ....[3]....
        /*0378*/ 	.word	0x00016b70


	//   ....[4]....
        /*037c*/ 	.word	0x00016c00


	//   ....[5]....
        /*0380*/ 	.word	0x0001a180


	//   ....[6]....
        /*0384*/ 	.word	0x0001a210


	//----- nvinfo : EIATTR_COOP_GROUP_MASK_REGIDS
	.align		4
.L_582:
        /*0388*/ 	.byte	0x04, 0x29
        /*038a*/ 	.short	(.L_584 - .L_583)


	//   ....[0]....
.L_583:
        /*038c*/ 	.word	0xffffffff


	//   ....[1]....
        /*0390*/ 	.word	0xffffffff


	//   ....[2]....
        /*0394*/ 	.word	0xffffffff


	//   ....[3]....
        /*0398*/ 	.word	0xffffffff


	//   ....[4]....
        /*039c*/ 	.word	0xffffffff


	//   ....[5]....
        /*03a0*/ 	.word	0xffffffff


	//   ....[6]....
        /*03a4*/ 	.word	0xffffffff


	//   ....[7]....
        /*03a8*/ 	.word	0xffffffff


	//   ....[8]....
        /*03ac*/ 	.word	0xffffffff


	//   ....[9]....
        /*03b0*/ 	.word	0xffffffff


	//   ....[10]....
        /*03b4*/ 	.word	0xffffffff


	//   ....[11]....
        /*03b8*/ 	.word	0xffffffff


	//   ....[12]....
        /*03bc*/ 	.word	0xffffffff


	//   ....[13]....
        /*03c0*/ 	.word	0xffffffff


	//   ....[14]....
        /*03c4*/ 	.word	0xffffffff


	//   ....[15]....
        /*03c8*/ 	.word	0xffffffff


	//   ....[16]....
        /*03cc*/ 	.word	0xffffffff


	//   ....[17]....
        /*03d0*/ 	.word	0xffffffff


	//   ....[18]....
        /*03d4*/ 	.word	0xffffffff


	//   ....[19]....
        /*03d8*/ 	.word	0xffffffff


	//   ....[20]....
        /*03dc*/ 	.word	0xffffffff


	//   ....[21]....
        /*03e0*/ 	.word	0xffffffff


	//   ....[22]....
        /*03e4*/ 	.word	0xffffffff


	//   ....[23]....
        /*03e8*/ 	.word	0xffffffff


	//   ....[24]....
        /*03ec*/ 	.word	0xffffffff


	//   ....[25]....
        /*03f0*/ 	.word	0xffffffff


	//   ....[26]....
        /*03f4*/ 	.word	0xffffffff


	//   ....[27]....
        /*03f8*/ 	.word	0xffffffff


	//   ....[28]....
        /*03fc*/ 	.word	0xffffffff


	//   ....[29]....
        /*0400*/ 	.word	0xffffffff


	//   ....[30]....
        /*0404*/ 	.word	0xffffffff


	//   ....[31]....
        /*0408*/ 	.word	0xffffffff


	//   ....[32]....
        /*040c*/ 	.word	0xffffffff


	//   ....[33]....
        /*0410*/ 	.word	0xffffffff


	//   ....[34]....
        /*0414*/ 	.word	0xffffffff


	//   ....[35]....
        /*0418*/ 	.word	0xffffffff


	//   ....[36]....
        /*041c*/ 	.word	0xffffffff


	//   ....[37]....
        /*0420*/ 	.word	0xffffffff


	//   ....[38]....
        /*0424*/ 	.word	0xffffffff


	//   ....[39]....
        /*0428*/ 	.word	0xffffffff


	//   ....[40]....
        /*042c*/ 	.word	0xffffffff


	//   ....[41]....
        /*0430*/ 	.word	0xffffffff


	//   ....[42]....
        /*0434*/ 	.word	0xffffffff


	//   ....[43]....
        /*0438*/ 	.word	0xffffffff


	//   ....[44]....
        /*043c*/ 	.word	0xffffffff


	//   ....[45]....
        /*0440*/ 	.word	0xffffffff


	//   ....[46]....
        /*0444*/ 	.word	0xffffffff


	//   ....[47]....
        /*0448*/ 	.word	0xffffffff


	//   ....[48]....
        /*044c*/ 	.word	0xffffffff


	//   ....[49]....
        /*0450*/ 	.word	0xffffffff


	//   ....[50]....
        /*0454*/ 	.word	0xffffffff


	//   ....[51]....
        /*0458*/ 	.word	0xffffffff


	//   ....[52]....
        /*045c*/ 	.word	0xffffffff


	//   ....[53]....
        /*0460*/ 	.word	0xffffffff


	//   ....[54]....
        /*0464*/ 	.word	0xffffffff


	//   ....[55]....
        /*0468*/ 	.word	0xffffffff


	//   ....[56]....
        /*046c*/ 	.word	0xffffffff


	//   ....[57]....
        /*0470*/ 	.word	0xffffffff


	//   ....[58]....
        /*0474*/ 	.word	0xffffffff


	//   ....[59]....
        /*0478*/ 	.word	0xffffffff


	//   ....[60]....
        /*047c*/ 	.word	0xffffffff


	//   ....[61]....
        /*0480*/ 	.word	0xffffffff


	//   ....[62]....
        /*0484*/ 	.word	0xffffffff


	//   ....[63]....
        /*0488*/ 	.word	0xffffffff


	//   ....[64]....
        /*048c*/ 	.word	0xffffffff


	//   ....[65]....
        /*0490*/ 	.word	0xffffffff


	//   ....[66]....
        /*0494*/ 	.word	0xffffffff


	//   ....[67]....
        /*0498*/ 	.word	0xffffffff


	//   ....[68]....
        /*049c*/ 	.word	0xffffffff


	//   ....[69]....
        /*04a0*/ 	.word	0xffffffff


	//   ....[70]....
        /*04a4*/ 	.word	0xffffffff


	//   ....[71]....
        /*04a8*/ 	.word	0xffffffff


	//   ....[72]....
        /*04ac*/ 	.word	0xffffffff


	//   ....[73]....
        /*04b0*/ 	.word	0xffffffff


	//   ....[74]....
        /*04b4*/ 	.word	0xffffffff


	//   ....[75]....
        /*04b8*/ 	.word	0xffffffff


	//   ....[76]....
        /*04bc*/ 	.word	0xffffffff


	//   ....[77]....
        /*04c0*/ 	.word	0xffffffff


	//   ....[78]....
        /*04c4*/ 	.word	0xffffffff


	//   ....[79]....
        /*04c8*/ 	.word	0xffffffff


	//   ....[80]....
        /*04cc*/ 	.word	0xffffffff


	//   ....[81]....
        /*04d0*/ 	.word	0xffffffff


	//   ....[82]....
        /*04d4*/ 	.word	0xffffffff


	//   ....[83]....
        /*04d8*/ 	.word	0xffffffff


	//   ....[84]....
        /*04dc*/ 	.word	0xffffffff


	//   ....[85]....
        /*04e0*/ 	.word	0xffffffff


	//   ....[86]....
        /*04e4*/ 	.word	0xffffffff


	//   ....[87]....
        /*04e8*/ 	.word	0xffffffff


	//   ....[88]....
        /*04ec*/ 	.word	0xffffffff


	//   ....[89]....
        /*04f0*/ 	.word	0xffffffff


	//   ....[90]....
        /*04f4*/ 	.word	0xffffffff


	//   ....[91]....
        /*04f8*/ 	.word	0xffffffff


	//   ....[92]....
        /*04fc*/ 	.word	0xffffffff


	//   ....[93]....
        /*0500*/ 	.word	0xffffffff


	//   ....[94]....
        /*0504*/ 	.word	0xffffffff


	//   ....[95]....
        /*0508*/ 	.word	0xffffffff


	//   ....[96]....
        /*050c*/ 	.word	0xffffffff


	//   ....[97]....
        /*0510*/ 	.word	0xffffffff


	//   ....[98]....
        /*0514*/ 	.word	0xffffffff


	//   ....[99]....
        /*0518*/ 	.word	0xffffffff


	//   ....[100]....
        /*051c*/ 	.word	0xffffffff


	//   ....[101]....
        /*0520*/ 	.word	0xffffffff


	//   ....[102]....
        /*0524*/ 	.word	0xffffffff


	//   ....[103]....
        /*0528*/ 	.word	0xffffffff


	//   ....[104]....
        /*052c*/ 	.word	0xffffffff


	//   ....[105]....
        /*0530*/ 	.word	0xffffffff


	//   ....[106]....
        /*0534*/ 	.word	0xffffffff


	//   ....[107]....
        /*0538*/ 	.word	0xffffffff


	//   ....[108]....
        /*053c*/ 	.word	0xffffffff


	//   ....[109]....
        /*0540*/ 	.word	0xffffffff


	//   ....[110]....
        /*0544*/ 	.word	0xffffffff


	//   ....[111]....
        /*0548*/ 	.word	0xffffffff


	//   ....[112]....
        /*054c*/ 	.word	0xffffffff


	//   ....[113]....
        /*0550*/ 	.word	0xffffffff


	//   ....[114]....
        /*0554*/ 	.word	0xffffffff


	//   ....[115]....
        /*0558*/ 	.word	0xffffffff


	//   ....[116]....
        /*055c*/ 	.word	0xffffffff


	//   ....[117]....
        /*0560*/ 	.word	0xffffffff


	//   ....[118]....
        /*0564*/ 	.word	0xffffffff


	//   ....[119]....
        /*0568*/ 	.word	0xffffffff


	//   ....[120]....
        /*056c*/ 	.word	0xffffffff


	//   ....[121]....
        /*0570*/ 	.word	0xffffffff


	//   ....[122]....
        /*0574*/ 	.word	0xffffffff


	//   ....[123]....
        /*0578*/ 	.word	0xffffffff


	//   ....[124]....
        /*057c*/ 	.word	0xffffffff


	//   ....[125]....
        /*0580*/ 	.word	0xffffffff


	//   ....[126]....
        /*0584*/ 	.word	0xffffffff


	//   ....[127]....
        /*0588*/ 	.word	0xffffffff


	//   ....[128]....
        /*058c*/ 	.word	0xffffffff


	//   ....[129]....
        /*0590*/ 	.word	0xffffffff


	//   ....[130]....
        /*0594*/ 	.word	0xffffffff


	//   ....[131]....
        /*0598*/ 	.word	0xffffffff


	//   ....[132]....
        /*059c*/ 	.word	0xffffffff


	//   ....[133]....
        /*05a0*/ 	.word	0xffffffff


	//   ....[134]....
        /*05a4*/ 	.word	0xffffffff


	//   ....[135]....
        /*05a8*/ 	.word	0xffffffff


	//   ....[136]....
        /*05ac*/ 	.word	0xffffffff


	//   ....[137]....
        /*05b0*/ 	.word	0xffffffff


	//   ....[138]....
        /*05b4*/ 	.word	0xffffffff


	//   ....[139]....
        /*05b8*/ 	.word	0xffffffff


	//   ....[140]....
        /*05bc*/ 	.word	0xffffffff


	//   ....[141]....
        /*05c0*/ 	.word	0xffffffff


	//   ....[142]....
        /*05c4*/ 	.word	0xffffffff


	//   ....[143]....
        /*05c8*/ 	.word	0xffffffff


	//   ....[144]....
        /*05cc*/ 	.word	0x0500000f


	//   ....[145]....
        /*05d0*/ 	.word	0x0500000f


	//   ....[146]....
        /*05d4*/ 	.word	0x0500000f


	//   ....[147]....
        /*05d8*/ 	.word	0x0500000f


	//   ....[148]....
        /*05dc*/ 	.word	0x0500000f


	//   ....[149]....
        /*05e0*/ 	.word	0x0500000f


	//   ....[150]....
        /*05e4*/ 	.word	0x0500000f


	//   ....[151]....
        /*05e8*/ 	.word	0x0500000f


	//   ....[152]....
        /*05ec*/ 	.word	0x0500000f


	//   ....[153]....
        /*05f0*/ 	.word	0x0500000f


	//   ....[154]....
        /*05f4*/ 	.word	0x0500000f


	//   ....[155]....
        /*05f8*/ 	.word	0x0500000f


	//   ....[156]....
        /*05fc*/ 	.word	0x0500000f


	//   ....[157]....
        /*0600*/ 	.word	0x0500000f


	//   ....[158]....
        /*0604*/ 	.word	0x0500000f


	//   ....[159]....
        /*0608*/ 	.word	0x0500000f


	//   ....[160]....
        /*060c*/ 	.word	0x0500000f


	//   ....[161]....
        /*0610*/ 	.word	0x0500000f


	//   ....[162]....
        /*0614*/ 	.word	0x0500000f


	//   ....[163]....
        /*0618*/ 	.word	0x0500000f


	//   ....[164]....
        /*061c*/ 	.word	0x0500000f


	//   ....[165]....
        /*0620*/ 	.word	0x0500000f


	//   ....[166]....
        /*0624*/ 	.word	0x0500000f


	//   ....[167]....
        /*0628*/ 	.word	0x0500000f


	//   ....[168]....
        /*062c*/ 	.word	0x0500000f


	//   ....[169]....
        /*0630*/ 	.word	0x0500000f


	//   ....[170]....
        /*0634*/ 	.word	0x0500000f


	//   ....[171]....
        /*0638*/ 	.word	0x0500000f


	//   ....[172]....
        /*063c*/ 	.word	0x0500000f


	//   ....[173]....
        /*0640*/ 	.word	0x0500000f


	//   ....[174]....
        /*0644*/ 	.word	0x0500000f


	//   ....[175]....
        /*0648*/ 	.word	0x0500000f


	//   ....[176]....
        /*064c*/ 	.word	0x0500000f


	//   ....[177]....
        /*0650*/ 	.word	0x0500000f


	//   ....[178]....
        /*0654*/ 	.word	0x0500000f


	//   ....[179]....
        /*0658*/ 	.word	0x0500000f


	//   ....[180]....
        /*065c*/ 	.word	0x0500000f


	//   ....[181]....
        /*0660*/ 	.word	0x0500000f


	//   ....[182]....
        /*0664*/ 	.word	0x0500000f


	//   ....[183]....
        /*0668*/ 	.word	0x0500000f


	//   ....[184]....
        /*066c*/ 	.word	0x0500000f


	//   ....[185]....
        /*0670*/ 	.word	0x0500000f


	//   ....[186]....
        /*0674*/ 	.word	0x0500000f


	//   ....[187]....
        /*0678*/ 	.word	0x0500000f


	//   ....[188]....
        /*067c*/ 	.word	0x0500000f


	//   ....[189]....
        /*0680*/ 	.word	0x0500000f


	//   ....[190]....
        /*0684*/ 	.word	0x0500000f


	//   ....[191]....
        /*0688*/ 	.word	0x0500000f


	//   ....[192]....
        /*068c*/ 	.word	0x0500000f


	//   ....[193]....
        /*0690*/ 	.word	0x0500000f


	//   ....[194]....
        /*0694*/ 	.word	0x0500000f


	//   ....[195]....
        /*0698*/ 	.word	0x0500000f


	//   ....[196]....
        /*069c*/ 	.word	0x0500000f


	//   ....[197]....
        /*06a0*/ 	.word	0x0500000f


	//   ....[198]....
        /*06a4*/ 	.word	0x0500000f


	//   ....[199]....
        /*06a8*/ 	.word	0x0500000f


	//   ....[200]....
        /*06ac*/ 	.word	0x0500000f


	//   ....[201]....
        /*06b0*/ 	.word	0x0500000f


	//   ....[202]....
        /*06b4*/ 	.word	0x0500000f


	//   ....[203]....
        /*06b8*/ 	.word	0x0500000f


	//   ....[204]....
        /*06bc*/ 	.word	0x0500000f


	//   ....[205]....
        /*06c0*/ 	.word	0x0500000f


	//   ....[206]....
        /*06c4*/ 	.word	0x0500000f


	//   ....[207]....
        /*06c8*/ 	.word	0x0500000f


	//   ....[208]....
        /*06cc*/ 	.word	0x0500000f


	//   ....[209]....
        /*06d0*/ 	.word	0x0500000f


	//   ....[210]....
        /*06d4*/ 	.word	0x0500000f


	//   ....[211]....
        /*06d8*/ 	.word	0x0500000f


	//   ....[212]....
        /*06dc*/ 	.word	0x0500000f


	//   ....[213]....
        /*06e0*/ 	.word	0x0500000f


	//   ....[214]....
        /*06e4*/ 	.word	0x0500000f


	//   ....[215]....
        /*06e8*/ 	.word	0x0500000f


	//   ....[216]....
        /*06ec*/ 	.word	0x0500000f


	//   ....[217]....
        /*06f0*/ 	.word	0x0500000f


	//   ....[218]....
        /*06f4*/ 	.word	0x0500000f


	//   ....[219]....
        /*06f8*/ 	.word	0x0500000f


	//   ....[220]....
        /*06fc*/ 	.word	0x0500000f


	//   ....[221]....
        /*0700*/ 	.word	0x0500000f


	//   ....[222]....
        /*0704*/ 	.word	0x0500000f


	//   ....[223]....
        /*0708*/ 	.word	0x0500000f


	//   ....[224]....
        /*070c*/ 	.word	0x0500000f


	//   ....[225]....
        /*0710*/ 	.word	0x0500000f


	//----- nvinfo : EIATTR_COOP_GROUP_INSTR_OFFSETS
	.align		4
.L_584:
        /*0714*/ 	.byte	0x04, 0x28
        /*0716*/ 	.short	(.L_586 - .L_585)


	//   ....[0]....
.L_585:
        /*0718*/ 	.word	0x00000060


	//   ....[1]....
        /*071c*/ 	.word	0x00000120


	//   ....[2]....
        /*0720*/ 	.word	0x000001f0


	//   ....[3]....
        /*0724*/ 	.word	0x00000370


	//   ....[4]....
        /*0728*/ 	.word	0x000004d0


	//   ....[5]....
        /*072c*/ 	.word	0x000005f0


	//   ....[6]....
        /*0730*/ 	.word	0x00000750


	//   ....[7]....
        /*0734*/ 	.word	0x00002af0


	//   ....[8]....
        /*0738*/ 	.word	0x00002b00


	//   ....[9]....
        /*073c*/ 	.word	0x000034f0


	//   ....[10]....
        /*0740*/ 	.word	0x00003500


	//   ....[11]....
        /*0744*/ 	.word	0x00003e50


	//   ....[12]....
        /*0748*/ 	.word	0x00003e60


	//   ....[13]....
        /*074c*/ 	.word	0x00004240


	//   ....[14]....
        /*0750*/ 	.word	0x00004250


	//   ....[15]....
        /*0754*/ 	.word	0x00005050


	//   ....[16]....
        /*0758*/ 	.word	0x00007050


	//   ....[17]....
        /*075c*/ 	.word	0x000077d0


	//   ....[18]....
        /*0760*/ 	.word	0x000077e0


	//   ....[19]....
        /*0764*/ 	.word	0x000077f0


	//   ....[20]....
        /*0768*/ 	.word	0x00007800


	//   ....[21]....
        /*076c*/ 	.word	0x00007b20


	//   ....[22]....
        /*0770*/ 	.word	0x00007b30


	//   ....[23]....
        /*0774*/ 	.word	0x00007b40


	//   ....[24]....
        /*0778*/ 	.word	0x00007b50


	//   ....[25]....
        /*077c*/ 	.word	0x00008da0


	//   ....[26]....
        /*0780*/ 	.word	0x00008dc0


	//   ....[27]....
        /*0784*/ 	.word	0x00008dd0


	//   ....[28]....
        /*0788*/ 	.word	0x00008de0


	//   ....[29]....
        /*078c*/ 	.word	0x00008ed0


	//   ....[30]....
        /*0790*/ 	.word	0x00008ef0


	//   ....[31]....
        /*0794*/ 	.word	0x00008f90


	//   ....[32]....
        /*0798*/ 	.word	0x00008fc0


	//   ....[33]....
        /*079c*/ 	.word	0x0000a760


	//   ....[34]....
        /*07a0*/ 	.word	0x0000a7c0


	//   ....[35]....
        /*07a4*/ 	.word	0x0000ac20


	//   ....[36]....
        /*07a8*/ 	.word	0x0000ad40


	//   ....[37]....
        /*07ac*/ 	.word	0x0000b0c0


	//   ....[38]....
        /*07b0*/ 	.word	0x0000b160


	//   ....[39]....
        /*07b4*/ 	.word	0x0000bb00


	//   ....[40]....
        /*07b8*/ 	.word	0x0000c260


	//   ....[41]....
        /*07bc*/ 	.word	0x0000c2b0


	//   ....[42]....
        /*07c0*/ 	.word	0x0000c850


	//   ....[43]....
        /*07c4*/ 	.word	0x0000c940


	//   ....[44]....
        /*07c8*/ 	.word	0x0000d140


	//   ....[45]....
        /*07cc*/ 	.word	0x0000d290


	//   ....[46]....
        /*07d0*/ 	.word	0x0000df40


	//   ....[47]....
        /*07d4*/ 	.word	0x0000e770


	//   ....[48]....
        /*07d8*/ 	.word	0x0000e7c0


	//   ....[49]....
        /*07dc*/ 	.word	0x0000f130


	//   ....[50]....
        /*07e0*/ 	.word	0x0000f180


	//   ....[51]....
        /*07e4*/ 	.word	0x0000fdd0


	//   ....[52]....
        /*07e8*/ 	.word	0x0000fec0


	//   ....[53]....
        /*07ec*/ 	.word	0x0000fed0


	//   ....[54]....
        /*07f0*/ 	.word	0x0000ff10


	//   ....[55]....
        /*07f4*/ 	.word	0x0000ff20


	//   ....[56]....
        /*07f8*/ 	.word	0x00011aa0


	//   ....[57]....
        /*07fc*/ 	.word	0x00011f60


	//   ....[58]....
        /*0800*/ 	.word	0x00011f80


	//   ....[59]....
        /*0804*/ 	.word	0x00011fb0


	//   ....[60]....
        /*0808*/ 	.word	0x00011fc0


	//   ....[61]....
        /*080c*/ 	.word	0x00012730


	//   ....[62]....
        /*0810*/ 	.word	0x00012780


	//   ....[63]....
        /*0814*/ 	.word	0x000129f0


	//   ....[64]....
        /*0818*/ 	.word	0x00012a10


	//   ....[65]....
        /*081c*/ 	.word	0x000136d0


	//   ....[66]....
        /*0820*/ 	.word	0x00013700


	//   ....[67]....
        /*0824*/ 	.word	0x00013980


	//   ....[68]....
        /*0828*/ 	.word	0x000139a0


	//   ....[69]....
        /*082c*/ 	.word	0x00013c50


	//   ....[70]....
        /*0830*/ 	.word	0x00013e00


	//   ....[71]....
        /*0834*/ 	.word	0x00013e30


	//   ....[72]....
        /*0838*/ 	.word	0x00013e60


	//   ....[73]....
        /*083c*/ 	.word	0x00013e90


	//   ....[74]....
        /*0840*/ 	.word	0x00013ec0


	//   ....[75]....
        /*0844*/ 	.word	0x00013ef0


	//   ....[76]....
        /*0848*/ 	.word	0x00014060


	//   ....[77]....
        /*084c*/ 	.word	0x00014090


	//   ....[78]....
        /*0850*/ 	.word	0x000140c0


	//   ....[79]....
        /*0854*/ 	.word	0x000140f0


	//   ....[80]....
        /*0858*/ 	.word	0x00014120


	//   ....[81]....
        /*085c*/ 	.word	0x00014150


	//   ....[82]....
        /*0860*/ 	.word	0x000141e0


	//   ....[83]....
        /*0864*/ 	.word	0x00014240


	//   ....[84]....
        /*0868*/ 	.word	0x000142d0


	//   ....[85]....
        /*086c*/ 	.word	0x000150d0


	//   ....[86]....
        /*0870*/ 	.word	0x00017950


	//   ....[87]....
        /*0874*/ 	.word	0x00017970


	//   ....[88]....
        /*0878*/ 	.word	0x00017a00


	//   ....[89]....
        /*087c*/ 	.word	0x00017a20


	//   ....[90]....
        /*0880*/ 	.word	0x00017aa0


	//   ....[91]....
        /*0884*/ 	.word	0x00017ac0


	//   ....[92]....
        /*0888*/ 	.word	0x00017ad0


	//   ....[93]....
        /*088c*/ 	.word	0x00017ae0


	//   ....[94]....
        /*0890*/ 	.word	0x00018300


	//   ....[95]....
        /*0894*/ 	.word	0x00018330


	//   ....[96]....
        /*0898*/ 	.word	0x000183d0


	//   ....[97]....
        /*089c*/ 	.word	0x000183f0


	//   ....[98]....
        /*08a0*/ 	.word	0x00018470


	//   ....[99]....
        /*08a4*/ 	.word	0x00018490


	//   ....[100]....
        /*08a8*/ 	.word	0x000184a0


	//   ....[101]....
        /*08ac*/ 	.word	0x00018510


	//   ....[102]....
        /*08b0*/ 	.word	0x00018960


	//   ....[103]....
        /*08b4*/ 	.word	0x00018a20


	//   ....[104]....
        /*08b8*/ 	.word	0x00018b70


	//   ....[105]....
        /*08bc*/ 	.word	0x00018bb0


	//   ....[106]....
        /*08c0*/ 	.word	0x00018bc0


	//   ....[107]....
        /*08c4*/ 	.word	0x00018bd0


	//   ....[108]....
        /*08c8*/ 	.word	0x00018d20


	//   ....[109]....
        /*08cc*/ 	.word	0x00018e70


	//   ....[110]....
        /*08d0*/ 	.word	0x00019690


	//   ....[111]....
        /*08d4*/ 	.word	0x000196b0


	//   ....[112]....
        /*08d8*/ 	.word	0x00019700


	//   ....[113]....
        /*08dc*/ 	.word	0x00019710


	//   ....[114]....
        /*08e0*/ 	.word	0x00019750


	//   ....[115]....
        /*08e4*/ 	.word	0x00019760


	//   ....[116]....
        /*08e8*/ 	.word	0x00019770


	//   ....[117]....
        /*08ec*/ 	.word	0x000197b0


	//   ....[118]....
        /*08f0*/ 	.word	0x00019ad0


	//   ....[119]....
        /*08f4*/ 	.word	0x00019b10


	//   ....[120]....
        /*08f8*/ 	.word	0x00019b30


	//   ....[121]....
        /*08fc*/ 	.word	0x00019b50


	//   ....[122]....
        /*0900*/ 	.word	0x00019b80


	//   ....[123]....
        /*0904*/ 	.word	0x00019ba0


	//   ....[124]....
        /*0908*/ 	.word	0x00019ca0


	//   ....[125]....
        /*090c*/ 	.word	0x00019df0


	//   ....[126]....
        /*0910*/ 	.word	0x0001a3e0


	//   ....[127]....
        /*0914*/ 	.word	0x0001a410


	//   ....[128]....
        /*0918*/ 	.word	0x0001a450


	//   ....[129]....
        /*091c*/ 	.word	0x0001a480


	//   ....[130]....
        /*0920*/ 	.word	0x0001a4b0


	//   ....[131]....
        /*0924*/ 	.word	0x0001a4e0


	//   ....[132]....
        /*0928*/ 	.word	0x0001a510


	//   ....[133]....
        /*092c*/ 	.word	0x0001a540


	//   ....[134]....
        /*0930*/ 	.word	0x0001a6c0


	//   ....[135]....
        /*0934*/ 	.word	0x0001a6f0


	//   ....[136]....
        /*0938*/ 	.word	0x0001a720


	//   ....[137]....
        /*093c*/ 	.word	0x0001a750


	//   ....[138]....
        /*0940*/ 	.word	0x0001a780


	//   ....[139]....
        /*0944*/ 	.word	0x0001a7b0


	//   ....[140]....
        /*0948*/ 	.word	0x0001a870


	//   ....[141]....
        /*094c*/ 	.word	0x0001a890


	//   ....[142]....
        /*0950*/ 	.word	0x0001a900


	//   ....[143]....
        /*0954*/ 	.word	0x0001afa0


	//   ....[144]....
        /*0958*/ 	.word	0x0001b2b0


	//   ....[145]....
        /*095c*/ 	.word	0x0001b340


	//   ....[146]....
        /*0960*/ 	.word	0x0001b420


	//   ....[147]....
        /*0964*/ 	.word	0x0001b4b0


	//   ....[148]....
        /*0968*/ 	.word	0x0001b590


	//   ....[149]....
        /*096c*/ 	.word	0x0001b620


	//   ....[150]....
        /*0970*/ 	.word	0x0001b7a0


	//   ....[151]....
        /*0974*/ 	.word	0x0001b830


	//   ....[152]....
        /*0978*/ 	.word	0x0001b880


	//   ....[153]....
        /*097c*/ 	.word	0x0001b8d0


	//   ....[154]....
        /*0980*/ 	.word	0x0001b960


	//   ....[155]....
        /*0984*/ 	.word	0x0001b9f0


	//   ....[156]....
        /*0988*/ 	.word	0x0001ba40


	//   ....[157]....
        /*098c*/ 	.word	0x0001ba90


	//   ....[158]....
        /*0990*/ 	.word	0x0001bb80


	//   ....[159]....
        /*0994*/ 	.word	0x0001bc30


	//   ....[160]....
        /*0998*/ 	.word	0x0001bcb0


	//   ....[161]....
        /*099c*/ 	.word	0x0001bd20


	//   ....[162]....
        /*09a0*/ 	.word	0x0001be50


	//   ....[163]....
        /*09a4*/ 	.word	0x0001bf60


	//   ....[164]....
        /*09a8*/ 	.word	0x0001c030


	//   ....[165]....
        /*09ac*/ 	.word	0x0001c080


	//   ....[166]....
        /*09b0*/ 	.word	0x0001c370


	//   ....[167]....
        /*09b4*/ 	.word	0x0001c650


	//   ....[168]....
        /*09b8*/ 	.word	0x0001c740


	//   ....[169]....
        /*09bc*/ 	.word	0x0001c7e0


	//   ....[170]....
        /*09c0*/ 	.word	0x0001c840


	//   ....[171]....
        /*09c4*/ 	.word	0x0001c930


	//   ....[172]....
        /*09c8*/ 	.word	0x0001c9a0


	//   ....[173]....
        /*09cc*/ 	.word	0x0001ca90


	//   ....[174]....
        /*09d0*/ 	.word	0x0001cb00


	//   ....[175]....
        /*09d4*/ 	.word	0x0001cba0


	//   ....[176]....
        /*09d8*/ 	.word	0x0001cc90


	//   ....[177]....
        /*09dc*/ 	.word	0x0001cd00


	//   ....[178]....
        /*09e0*/ 	.word	0x0001cd60


	//   ....[179]....
        /*09e4*/ 	.word	0x0001ce50


	//   ....[180]....
        /*09e8*/ 	.word	0x0001ceb0


	//   ....[181]....
        /*09ec*/ 	.word	0x0001cfb0


	//   ....[182]....
        /*09f0*/ 	.word	0x0001d010


	//   ....[183]....
        /*09f4*/ 	.word	0x0001d0f0


	//   ....[184]....
        /*09f8*/ 	.word	0x0001d230


	//   ....[185]....
        /*09fc*/ 	.word	0x0001d330


	//   ....[186]....
        /*0a00*/ 	.word	0x0001d5b0


	//   ....[187]....
        /*0a04*/ 	.word	0x0001d600


	//   ....[188]....
        /*0a08*/ 	.word	0x0001d7d0


	//   ....[189]....
        /*0a0c*/ 	.word	0x0001d820


	//   ....[190]....
        /*0a10*/ 	.word	0x0001d9f0


	//   ....[191]....
        /*0a14*/ 	.word	0x0001da40


	//   ....[192]....
        /*0a18*/ 	.word	0x0001db30


	//   ....[193]....
        /*0a1c*/ 	.word	0x0001dbd0


	//   ....[194]....
        /*0a20*/ 	.word	0x0001dc30


	//   ....[195]....
        /*0a24*/ 	.word	0x0001dce0


	//   ....[196]....
        /*0a28*/ 	.word	0x0001dd40


	//   ....[197]....
        /*0a2c*/ 	.word	0x0001ddf0


	//   ....[198]....
        /*0a30*/ 	.word	0x0001de50


	//   ....[199]....
        /*0a34*/ 	.word	0x0001df00


	//   ....[200]....
        /*0a38*/ 	.word	0x0001dff0


	//   ....[201]....
        /*0a3c*/ 	.word	0x0001e0c0


	//   ....[202]....
        /*0a40*/ 	.word	0x0001e1e0


	//   ....[203]....
        /*0a44*/ 	.word	0x0001e2e0


	//   ....[204]....
        /*0a48*/ 	.word	0x0001e410


	//   ....[205]....
        /*0a4c*/ 	.word	0x0001e4f0


	//   ....[206]....
        /*0a50*/ 	.word	0x0001e5f0


	//   ....[207]....
        /*0a54*/ 	.word	0x0001e6d0


	//   ....[208]....
        /*0a58*/ 	.word	0x0001e760


	//   ....[209]....
        /*0a5c*/ 	.word	0x0001e800


	//   ....[210]....
        /*0a60*/ 	.word	0x0001e920


	//   ....[211]....
        /*0a64*/ 	.word	0x0001e990


	//   ....[212]....
        /*0a68*/ 	.word	0x0001ea00


	//   ....[213]....
        /*0a6c*/ 	.word	0x0001ea70


	//   ....[214]....
        /*0a70*/ 	.word	0x0001eae0


	//   ....[215]....
        /*0a74*/ 	.word	0x0001eb60


	//   ....[216]....
        /*0a78*/ 	.word	0x0001ebf0


	//   ....[217]....
        /*0a7c*/ 	.word	0x0001ec80


	//   ....[218]....
        /*0a80*/ 	.word	0x0001ecf0


	//   ....[219]....
        /*0a84*/ 	.word	0x0001ed60


	//   ....[220]....
        /*0a88*/ 	.word	0x0001edd0


	//   ....[221]....
        /*0a8c*/ 	.word	0x0001ee50


	//   ....[222]....
        /*0a90*/ 	.word	0x0001eec0


	//   ....[223]....
        /*0a94*/ 	.word	0x0001ef60


	//   ....[224]....
        /*0a98*/ 	.word	0x0001eff0


	//   ....[225]....
        /*0a9c*/ 	.word	0x0001f120


	//----- nvinfo : EIATTR_REG_RECONFIG
	.align		4
.L_586:
        /*0aa0*/ 	.byte	0x01, 0x54
	.zero		2


	//----- nvinfo : EIATTR_SYSCALL_OFFSETS
	.align		4
        /*0aa4*/ 	.byte	0x04, 0x46
        /*0aa6*/ 	.short	(.L_588 - .L_587)


	//   ....[0]....
.L_587:
        /*0aa8*/ 	.word	0x00001db0


	//   ....[1]....
        /*0aac*/ 	.word	0x00001f00


	//   ....[2]....
        /*0ab0*/ 	.word	0x000071f0


	//   ....[3]....
        /*0ab4*/ 	.word	0x00007520


	//   ....[4]....
        /*0ab8*/ 	.word	0x00016d60


	//   ....[5]....
        /*0abc*/ 	.word	0x00016eb0


	//   ....[6]....
        /*0ac0*/ 	.word	0x00016fa0


	//   ....[7]....
        /*0ac4*/ 	.word	0x00017f40


	//----- nvinfo : EIATTR_MBARRIER_INSTR_OFFSETS
	.align		4
.L_588:
        /*0ac8*/ 	.byte	0x04, 0x39
        /*0aca*/ 	.short	(.L_590 - .L_589)


	//   ....[0]....
.L_589:
        /*0acc*/ 	.word	0x00000250
        /*0ad0*/ 	.word	0x000000ff
        /*0ad4*/ 	.word	0x00028c00
        /*0ad8*/ 	.short	0x0100
        /*0ada*/ 	.byte	0x08
	.zero		1


	//   ....[1]....
        /*0adc*/ 	.word	0x00000270
        /*0ae0*/ 	.word	0x000000ff
        /*0ae4*/ 	.word	0x00028c20
        /*0ae8*/ 	.short	0x0100
        /*0aea*/ 	.byte	0x08
	.zero		1


	//   ....[2]....
        /*0aec*/ 	.word	0x00000320
        /*0af0*/ 	.word	0x000000ff
        /*0af4*/ 	.word	0x00028c30
        /*0af8*/ 	.short	0x0100
        /*0afa*/ 	.byte	0x06
	.zero		1


	//   ....[3]....
        /*0afc*/ 	.word	0x00000330
        /*0b00*/ 	.word	0x000000ff
        /*0b04*/ 	.word	0x00028c40
        /*0b08*/ 	.short	0x0100
        /*0b0a*/ 	.byte	0x06
	.zero		1


	//   ....[4]....
        /*0b0c*/ 	.word	0x00000340
        /*0b10*/ 	.word	0x000000ff
        /*0b14*/ 	.word	0x00028c38
        /*0b18*/ 	.short	0x0100
        /*0b1a*/ 	.byte	0x06
	.zero		1


	//   ....[5]....
        /*0b1c*/ 	.word	0x00000350
        /*0b20*/ 	.word	0x000000ff
        /*0b24*/ 	.word	0x00028c48
        /*0b28*/ 	.short	0x0100
        /*0b2a*/ 	.byte	0x06
	.zero		1


	//   ....[6]....
        /*0b2c*/ 	.word	0x00000480
        /*0b30*/ 	.word	0x000000ff
        /*0b34*/ 	.word	0x00028c50
        /*0b38*/ 	.short	0x0100
        /*0b3a*/ 	.byte	0x08
	.zero		1


	//   ....[7]....
        /*0b3c*/ 	.word	0x00000490
        /*0b40*/ 	.word	0x000000ff
        /*0b44*/ 	.word	0x00028c60
        /*0b48*/ 	.short	0x0100
        /*0b4a*/ 	.byte	0x08
	.zero		1


	//   ....[8]....
        /*0b4c*/ 	.word	0x000004a0
        /*0b50*/ 	.word	0x000000ff
        /*0b54*/ 	.word	0x00028c58
        /*0b58*/ 	.short	0x0100
        /*0b5a*/ 	.byte	0x08
	.zero		1


	//   ....[9]....
        /*0b5c*/ 	.word	0x000004b0
        /*0b60*/ 	.word	0x000000ff
        /*0b64*/ 	.word	0x00028c68
        /*0b68*/ 	.short	0x0100
        /*0b6a*/ 	.byte	0x08
	.zero		1


	//   ....[10]....
        /*0b6c*/ 	.word	0x000005a0
        /*0b70*/ 	.word	0x000000ff
        /*0b74*/ 	.word	0x00028c70
        /*0b78*/ 	.short	0x0100
        /*0b7a*/ 	.byte	0x06
	.zero		1


	//   ....[11]....
        /*0b7c*/ 	.word	0x000005b0
        /*0b80*/ 	.word	0x000000ff
        /*0b84*/ 	.word	0x00028c80
        /*0b88*/ 	.short	0x0100
        /*0b8a*/ 	.byte	0x06
	.zero		1


	//   ....[12]....
        /*0b8c*/ 	.word	0x000005c0
        /*0b90*/ 	.word	0x000000ff
        /*0b94*/ 	.word	0x00028c78
        /*0b98*/ 	.short	0x0100
        /*0b9a*/ 	.byte	0x06
	.zero		1


	//   ....[13]....
        /*0b9c*/ 	.word	0x000005d0
        /*0ba0*/ 	.word	0x000000ff
        /*0ba4*/ 	.word	0x00028c88
        /*0ba8*/ 	.short	0x0100
        /*0baa*/ 	.byte	0x06
	.zero		1


	//   ....[14]....
        /*0bac*/ 	.word	0x00000700
        /*0bb0*/ 	.word	0x000000ff
        /*0bb4*/ 	.word	0x00028c90
        /*0bb8*/ 	.short	0x0100
        /*0bba*/ 	.byte	0x08
	.zero		1


	//   ....[15]....
        /*0bbc*/ 	.word	0x00000710
        /*0bc0*/ 	.word	0x000000ff
        /*0bc4*/ 	.word	0x00028ca0
        /*0bc8*/ 	.short	0x0100
        /*0bca*/ 	.byte	0x08
	.zero		1


	//   ....[16]....
        /*0bcc*/ 	.word	0x00000720
        /*0bd0*/ 	.word	0x000000ff
        /*0bd4*/ 	.word	0x00028c98
        /*0bd8*/ 	.short	0x0100
        /*0bda*/ 	.byte	0x08
	.zero		1


	//   ....[17]....
        /*0bdc*/ 	.word	0x00000730
        /*0be0*/ 	.word	0x000000ff
        /*0be4*/ 	.word	0x00028ca8
        /*0be8*/ 	.short	0x0100
        /*0bea*/ 	.byte	0x08
	.zero		1


	//   ....[18]....
        /*0bec*/ 	.word	0x00000860
        /*0bf0*/ 	.word	0x000000ff
        /*0bf4*/ 	.word	0x00028cb0
        /*0bf8*/ 	.short	0x0100
        /*0bfa*/ 	.byte	0x08
	.zero		1


	//   ....[19]....
        /*0bfc*/ 	.word	0x00000870
        /*0c00*/ 	.word	0x000000ff
        /*0c04*/ 	.word	0x00028cc0
        /*0c08*/ 	.short	0x0100
        /*0c0a*/ 	.byte	0x08
	.zero		1


	//   ....[20]....
        /*0c0c*/ 	.word	0x00000880
        /*0c10*/ 	.word	0x000000ff
        /*0c14*/ 	.word	0x00028cb8
        /*0c18*/ 	.short	0x0100
        /*0c1a*/ 	.byte	0x08
	.zero		1


	//   ....[21]....
        /*0c1c*/ 	.word	0x00000890
        /*0c20*/ 	.word	0x000000ff
        /*0c24*/ 	.word	0x00028cc8
        /*0c28*/ 	.short	0x0100
        /*0c2a*/ 	.byte	0x08
	.zero		1


	//   ....[22]....
        /*0c2c*/ 	.word	0x00002aa0
        /*0c30*/ 	.word	0x0000003e
        /*0c34*/ 	.word	0x00028c90
        /*0c38*/ 	.short	0x010a
        /*0c3a*/ 	.byte	0x3f
	.zero		1


	//   ....[23]....
        /*0c3c*/ 	.word	0x000034a0
        /*0c40*/ 	.word	0x0000003e
        /*0c44*/ 	.word	0x00028c90
        /*0c48*/ 	.short	0x010a
        /*0c4a*/ 	.byte	0x3f
	.zero		1


	//   ....[24]....
        /*0c4c*/ 	.word	0x00003ca0
        /*0c50*/ 	.word	0x0000003e
        /*0c54*/ 	.word	0x00028c90
        /*0c58*/ 	.short	0x010a
        /*0c5a*/ 	.byte	0x3f
	.zero		1


	//   ....[25]....
        /*0c5c*/ 	.word	0x00004080
        /*0c60*/ 	.word	0x00000004
        /*0c64*/ 	.word	0x00000000
        /*0c68*/ 	.short	0x0101
        /*0c6a*/ 	.byte	0x3f
	.zero		1


	//   ....[26]....
        /*0c6c*/ 	.word	0x000040c0
        /*0c70*/ 	.word	0x0000003e
        /*0c74*/ 	.word	0x00028cb0
        /*0c78*/ 	.short	0x010a
        /*0c7a*/ 	.byte	0x3f
	.zero		1


	//   ....[27]....
        /*0c7c*/ 	.word	0x000049b0
        /*0c80*/ 	.word	0x0000003e
        /*0c84*/ 	.word	0x00000000
        /*0c88*/ 	.short	0x0101
        /*0c8a*/ 	.byte	0x3f
	.zero		1


	//   ....[28]....
        /*0c8c*/ 	.word	0x00005150
        /*0c90*/ 	.word	0x00000003
        /*0c94*/ 	.word	0x00028c50
        /*0c98*/ 	.short	0x010a
        /*0c9a*/ 	.byte	0x3f
	.zero		1


	//   ....[29]....
        /*0c9c*/ 	.word	0x000054f0
        /*0ca0*/ 	.word	0x0000000e
        /*0ca4*/ 	.word	0x00000000
        /*0ca8*/ 	.short	0x0101
        /*0caa*/ 	.byte	0x3f
	.zero		1


	//   ....[30]....
        /*0cac*/ 	.word	0x00005e20
        /*0cb0*/ 	.word	0x00000014
        /*0cb4*/ 	.word	0x00028c50
        /*0cb8*/ 	.short	0x010a
        /*0cba*/ 	.byte	0x3f
	.zero		1


	//   ....[31]....
        /*0cbc*/ 	.word	0x00005e70
        /*0cc0*/ 	.word	0x00000014
        /*0cc4*/ 	.word	0x00028c50
        /*0cc8*/ 	.short	0x010a
        /*0cca*/ 	.byte	0x3f
	.zero		1


	//   ....[32]....
        /*0ccc*/ 	.word	0x00006150
        /*0cd0*/ 	.word	0x00000014
        /*0cd4*/ 	.word	0x00000000
        /*0cd8*/ 	.short	0x0101
        /*0cda*/ 	.byte	0x3f
	.zero		1


	//   ....[33]....
        /*0cdc*/ 	.word	0x00007290
        /*0ce0*/ 	.word	0x00000002
        /*0ce4*/ 	.word	0x00028c00
        /*0ce8*/ 	.short	0x010a
        /*0cea*/ 	.byte	0x3f
	.zero		1


	//   ....[34]....
        /*0cec*/ 	.word	0x000072e0
        /*0cf0*/ 	.word	0x00000002
        /*0cf4*/ 	.word	0x00028c00
        /*0cf8*/ 	.short	0x010a
        /*0cfa*/ 	.byte	0x3f
	.zero		1


	//   ....[35]....
        /*0cfc*/ 	.word	0x00007db0
        /*0d00*/ 	.word	0x00000002
        /*0d04*/ 	.word	0x00028c00
        /*0d08*/ 	.short	0x010a
        /*0d0a*/ 	.byte	0x3f
	.zero		1


	//   ....[36]....
        /*0d0c*/ 	.word	0x00009220
        /*0d10*/ 	.word	0x00000002
        /*0d14*/ 	.word	0x00028c00
        /*0d18*/ 	.short	0x010a
        /*0d1a*/ 	.byte	0x3f
	.zero		1


	//   ....[37]....
        /*0d1c*/ 	.word	0x0000a080
        /*0d20*/ 	.word	0x00000015
        /*0d24*/ 	.word	0x00028c30
        /*0d28*/ 	.short	0x010a
        /*0d2a*/ 	.byte	0x3f
	.zero		1


	//   ....[38]....
        /*0d2c*/ 	.word	0x0000a130
        /*0d30*/ 	.word	0x00000015
        /*0d34*/ 	.word	0x00028c30
        /*0d38*/ 	.short	0x010a
        /*0d3a*/ 	.byte	0x3f
	.zero		1


	//   ....[39]....
        /*0d3c*/ 	.word	0x0000b3c0
        /*0d40*/ 	.word	0x00000000
        /*0d44*/ 	.word	0x00000000
        /*0d48*/ 	.short	0x0101
        /*0d4a*/ 	.byte	0x3f
	.zero		1


	//   ....[40]....
        /*0d4c*/ 	.word	0x0000b7e0
        /*0d50*/ 	.word	0x00000015
        /*0d54*/ 	.word	0x00028c50
        /*0d58*/ 	.short	0x010a
        /*0d5a*/ 	.byte	0x3f
	.zero		1


	//   ....[41]....
        /*0d5c*/ 	.word	0x0000b8a0
        /*0d60*/ 	.word	0x00000015
        /*0d64*/ 	.word	0x00028c50
        /*0d68*/ 	.short	0x010a
        /*0d6a*/ 	.byte	0x3f
	.zero		1


	//   ....[42]....
        /*0d6c*/ 	.word	0x0000bba0
        /*0d70*/ 	.word	0x00000015
        /*0d74*/ 	.word	0x00000000
        /*0d78*/ 	.short	0x0101
        /*0d7a*/ 	.byte	0x3f
	.zero		1


	//   ....[43]....
        /*0d7c*/ 	.word	0x0000bd40
        /*0d80*/ 	.word	0x000000d1
        /*0d84*/ 	.word	0x00028c30
        /*0d88*/ 	.short	0x010a
        /*0d8a*/ 	.byte	0x3f
	.zero		1


	//   ....[44]....
        /*0d8c*/ 	.word	0x0000bdb0
        /*0d90*/ 	.word	0x000000d1
        /*0d94*/ 	.word	0x00028c30
        /*0d98*/ 	.short	0x010a
        /*0d9a*/ 	.byte	0x3f
	.zero		1


	//   ....[45]....
        /*0d9c*/ 	.word	0x0000cca0
        /*0da0*/ 	.word	0x0000000f
        /*0da4*/ 	.word	0x00000000
        /*0da8*/ 	.short	0x0101
        /*0daa*/ 	.byte	0x3f
	.zero		1


	//   ....[46]....
        /*0dac*/ 	.word	0x0000dc80
        /*0db0*/ 	.word	0x000000d1
        /*0db4*/ 	.word	0x00028c50
        /*0db8*/ 	.short	0x010a
        /*0dba*/ 	.byte	0x3f
	.zero		1


	//   ....[47]....
        /*0dbc*/ 	.word	0x0000dcd0
        /*0dc0*/ 	.word	0x000000d1
        /*0dc4*/ 	.word	0x00028c50
        /*0dc8*/ 	.short	0x010a
        /*0dca*/ 	.byte	0x3f
	.zero		1


	//   ....[48]....
        /*0dcc*/ 	.word	0x0000dff0
        /*0dd0*/ 	.word	0x000000d1
        /*0dd4*/ 	.word	0x00000000
        /*0dd8*/ 	.short	0x0101
        /*0dda*/ 	.byte	0x3f
	.zero		1


	//   ....[49]....
        /*0ddc*/ 	.word	0x0000e120
        /*0de0*/ 	.word	0x00000015
        /*0de4*/ 	.word	0x00028c30
        /*0de8*/ 	.short	0x010a
        /*0dea*/ 	.byte	0x3f
	.zero		1


	//   ....[50]....
        /*0dec*/ 	.word	0x0000e190
        /*0df0*/ 	.word	0x00000015
        /*0df4*/ 	.word	0x00028c30
        /*0df8*/ 	.short	0x010a
        /*0dfa*/ 	.byte	0x3f
	.zero		1


	//   ....[51]....
        /*0dfc*/ 	.word	0x0000ee40
        /*0e00*/ 	.word	0x000000a0
        /*0e04*/ 	.word	0x00000000
        /*0e08*/ 	.short	0x0101
        /*0e0a*/ 	.byte	0x3f
	.zero		1


	//   ....[52]....
        /*0e0c*/ 	.word	0x0000fb10
        /*0e10*/ 	.word	0x00000015
        /*0e14*/ 	.word	0x00028c50
        /*0e18*/ 	.short	0x010a
        /*0e1a*/ 	.byte	0x3f
	.zero		1


	//   ....[53]....
        /*0e1c*/ 	.word	0x0000fb60
        /*0e20*/ 	.word	0x00000015
        /*0e24*/ 	.word	0x00028c50
        /*0e28*/ 	.short	0x010a
        /*0e2a*/ 	.byte	0x3f
	.zero		1


	//   ....[54]....
        /*0e2c*/ 	.word	0x0000fe80
        /*0e30*/ 	.word	0x00000015
        /*0e34*/ 	.word	0x00000000
        /*0e38*/ 	.short	0x0101
        /*0e3a*/ 	.byte	0x3f
	.zero		1


	//   ....[55]....
        /*0e3c*/ 	.word	0x00012710
        /*0e40*/ 	.word	0x00000000
        /*0e44*/ 	.word	0x00000000
        /*0e48*/ 	.short	0x0101
        /*0e4a*/ 	.byte	0x3f
	.zero		1


	//   ....[56]....
        /*0e4c*/ 	.word	0x000151b0
        /*0e50*/ 	.word	0x00000017
        /*0e54*/ 	.word	0x00028c20
        /*0e58*/ 	.short	0x010a
        /*0e5a*/ 	.byte	0x3f
	.zero		1


	//   ....[57]....
        /*0e5c*/ 	.word	0x00015240
        /*0e60*/ 	.word	0x00000003
        /*0e64*/ 	.word	0x00028ca0
        /*0e68*/ 	.short	0x010a
        /*0e6a*/ 	.byte	0x3f
	.zero		1


	//   ....[58]....
        /*0e6c*/ 	.word	0x00015490
        /*0e70*/ 	.word	0x00000003
        /*0e74*/ 	.word	0x00028cc0
        /*0e78*/ 	.short	0x010a
        /*0e7a*/ 	.byte	0x3f
	.zero		1


	//   ....[59]....
        /*0e7c*/ 	.word	0x00015e60
        /*0e80*/ 	.word	0x00000008
        /*0e84*/ 	.word	0x00028ca0
        /*0e88*/ 	.short	0x010a
        /*0e8a*/ 	.byte	0x3f
	.zero		1


	//   ....[60]....
        /*0e8c*/ 	.word	0x000160a0
        /*0e90*/ 	.word	0x00000008
        /*0e94*/ 	.word	0x00028cc0
        /*0e98*/ 	.short	0x010a
        /*0e9a*/ 	.byte	0x3f
	.zero		1


	//   ....[61]....
        /*0e9c*/ 	.word	0x00017700
        /*0ea0*/ 	.word	0x0000001f
        /*0ea4*/ 	.word	0x00028c40
        /*0ea8*/ 	.short	0x010a
        /*0eaa*/ 	.byte	0x3f
	.zero		1


	//   ....[62]....
        /*0eac*/ 	.word	0x00017be0
        /*0eb0*/ 	.word	0x0000001f
        /*0eb4*/ 	.word	0x00028c30
        /*0eb8*/ 	.short	0x0107
        /*0eba*/ 	.byte	0x3f
	.zero		1


	//   ....[63]....
        /*0ebc*/ 	.word	0x00017cb0
        /*0ec0*/ 	.word	0x0000001f
        /*0ec4*/ 	.word	0x00028c30
        /*0ec8*/ 	.short	0x0101
        /*0eca*/ 	.byte	0x3f
	.zero		1


	//   ....[64]....
        /*0ecc*/ 	.word	0x000185b0
        /*0ed0*/ 	.word	0x00000017
        /*0ed4*/ 	.word	0x00028c00
        /*0ed8*/ 	.short	0x0107
        /*0eda*/ 	.byte	0x3f
	.zero		1


	//   ....[65]....
        /*0edc*/ 	.word	0x000186a0
        /*0ee0*/ 	.word	0x00000017
        /*0ee4*/ 	.word	0x00028c00
        /*0ee8*/ 	.short	0x0101
        /*0eea*/ 	.byte	0x3f
	.zero		1


	//   ....[66]....
        /*0eec*/ 	.word	0x000186c0
        /*0ef0*/ 	.word	0x00000017
        /*0ef4*/ 	.word	0x00028c20
        /*0ef8*/ 	.short	0x010a
        /*0efa*/ 	.byte	0x3f
	.zero		1


	//   ....[67]....
        /*0efc*/ 	.word	0x00018750
        /*0f00*/ 	.word	0x0000001f
        /*0f04*/ 	.word	0x00028c60
        /*0f08*/ 	.short	0x010a
        /*0f0a*/ 	.byte	0x3f
	.zero		1


	//   ....[68]....
        /*0f0c*/ 	.word	0x00019090
        /*0f10*/ 	.word	0x0000001f
        /*0f14*/ 	.word	0x00028c50
        /*0f18*/ 	.short	0x0107
        /*0f1a*/ 	.byte	0x3f
	.zero		1


	//   ....[69]....
        /*0f1c*/ 	.word	0x00019160
        /*0f20*/ 	.word	0x0000001f
        /*0f24*/ 	.word	0x00028c50
        /*0f28*/ 	.short	0x0101
        /*0f2a*/ 	.byte	0x3f
	.zero		1


	//   ....[70]....
        /*0f2c*/ 	.word	0x000194f0
        /*0f30*/ 	.word	0x00000006
        /*0f34*/ 	.word	0x00028c40
        /*0f38*/ 	.short	0x010a
        /*0f3a*/ 	.byte	0x3f
	.zero		1


	//   ....[71]....
        /*0f3c*/ 	.word	0x00019830
        /*0f40*/ 	.word	0x00000006
        /*0f44*/ 	.word	0x00028c30
        /*0f48*/ 	.short	0x0107
        /*0f4a*/ 	.byte	0x3f
	.zero		1


	//   ....[72]....
        /*0f4c*/ 	.word	0x000198f0
        /*0f50*/ 	.word	0x00000006
        /*0f54*/ 	.word	0x00028c30
        /*0f58*/ 	.short	0x0101
        /*0f5a*/ 	.byte	0x3f
	.zero		1


	//   ....[73]....
        /*0f5c*/ 	.word	0x00019920
        /*0f60*/ 	.word	0x00000006
        /*0f64*/ 	.word	0x00028c60
        /*0f68*/ 	.short	0x010a
        /*0f6a*/ 	.byte	0x3f
	.zero		1


	//   ....[74]....
        /*0f6c*/ 	.word	0x00019ff0
        /*0f70*/ 	.word	0x00000006
        /*0f74*/ 	.word	0x00028c50
        /*0f78*/ 	.short	0x0107
        /*0f7a*/ 	.byte	0x3f
	.zero		1


	//   ....[75]....
        /*0f7c*/ 	.word	0x0001a0b0
        /*0f80*/ 	.word	0x00000006
        /*0f84*/ 	.word	0x00028c50
        /*0f88*/ 	.short	0x0101
        /*0f8a*/ 	.byte	0x3f
	.zero		1


	//   ....[76]....
        /*0f8c*/ 	.word	0x0001af20
        /*0f90*/ 	.word	0x00000004
        /*0f94*/ 	.word	0x00028c20
        /*0f98*/ 	.short	0x010a
        /*0f9a*/ 	.byte	0x3f
	.zero		1


	//   ....[77]....
        /*0f9c*/ 	.word	0x0001b080
        /*0fa0*/ 	.word	0x00000005
        /*0fa4*/ 	.word	0x00028c40
        /*0fa8*/ 	.short	0x010a
        /*0faa*/ 	.byte	0x3f
	.zero		1


	//   ....[78]....
        /*0fac*/ 	.word	0x0001b120
        /*0fb0*/ 	.word	0x00000019
        /*0fb4*/ 	.word	0x00028c40
        /*0fb8*/ 	.short	0x010a
        /*0fba*/ 	.byte	0x3f
	.zero		1


	//   ....[79]....
        /*0fbc*/ 	.word	0x0001b160
        /*0fc0*/ 	.word	0x00000005
        /*0fc4*/ 	.word	0x00028c60
        /*0fc8*/ 	.short	0x010a
        /*0fca*/ 	.byte	0x3f
	.zero		1


	//   ....[80]....
        /*0fcc*/ 	.word	0x0001b1a0
        /*0fd0*/ 	.word	0x00000019
        /*0fd4*/ 	.word	0x00028c60
        /*0fd8*/ 	.short	0x010a
        /*0fda*/ 	.byte	0x3f
	.zero		1


	//   ....[81]....
        /*0fdc*/ 	.word	0x0001b200
        /*0fe0*/ 	.word	0x0000003e
        /*0fe4*/ 	.word	0x00028c90
        /*0fe8*/ 	.short	0x010a
        /*0fea*/ 	.byte	0x3f
	.zero		1


	//   ....[82]....
        /*0fec*/ 	.word	0x0001b370
        /*0ff0*/ 	.word	0x0000003e
        /*0ff4*/ 	.word	0x00028c90
        /*0ff8*/ 	.short	0x010a
        /*0ffa*/ 	.byte	0x3f
	.zero		1


	//   ....[83]....
        /*0ffc*/ 	.word	0x0001b4f0
        /*1000*/ 	.word	0x0000003e
        /*1004*/ 	.word	0x00028c90
        /*1008*/ 	.short	0x010a
        /*100a*/ 	.byte	0x3f
	.zero		1


	//   ....[84]....
        /*100c*/ 	.word	0x0001b650
        /*1010*/ 	.word	0x0000003e
        /*1014*/ 	.word	0x00028cb0
        /*1018*/ 	.short	0x010a
        /*101a*/ 	.byte	0x3f
	.zero		1


	//   ....[85]....
        /*101c*/ 	.word	0x0001b6a0
        /*1020*/ 	.word	0x00000003
        /*1024*/ 	.word	0x00028c50
        /*1028*/ 	.short	0x010a
        /*102a*/ 	.byte	0x3f
	.zero		1


	//   ....[86]....
        /*102c*/ 	.word	0x0001b6f0
        /*1030*/ 	.word	0x00000014
        /*1034*/ 	.word	0x00028c50
        /*1038*/ 	.short	0x010a
        /*103a*/ 	.byte	0x3f
	.zero		1


	//   ....[87]....
        /*103c*/ 	.word	0x0001bac0
        /*1040*/ 	.word	0x00000002
        /*1044*/ 	.word	0x00028c00
        /*1048*/ 	.short	0x010a
        /*104a*/ 	.byte	0x3f
	.zero		1


	//   ....[88]....
        /*104c*/ 	.word	0x0001c0b0
        /*1050*/ 	.word	0x00000002
        /*1054*/ 	.word	0x00028c00
        /*1058*/ 	.short	0x010a
        /*105a*/ 	.byte	0x3f
	.zero		1


	//   ....[89]....
        /*105c*/ 	.word	0x0001c100
        /*1060*/ 	.word	0x00000015
        /*1064*/ 	.word	0x00028c30
        /*1068*/ 	.short	0x010a
        /*106a*/ 	.byte	0x3f
	.zero		1


	//   ....[90]....
        /*106c*/ 	.word	0x0001c150
        /*1070*/ 	.word	0x00000015
        /*1074*/ 	.word	0x00028c50
        /*1078*/ 	.short	0x010a
        /*107a*/ 	.byte	0x3f
	.zero		1


	//   ....[91]....
        /*107c*/ 	.word	0x0001c1a0
        /*1080*/ 	.word	0x000000d1
        /*1084*/ 	.word	0x00028c30
        /*1088*/ 	.short	0x010a
        /*108a*/ 	.byte	0x3f
	.zero		1


	//   ....[92]....
        /*108c*/ 	.word	0x0001c1f0
        /*1090*/ 	.word	0x000000d1
        /*1094*/ 	.word	0x00028c50
        /*1098*/ 	.short	0x010a
        /*109a*/ 	.byte	0x3f
	.zero		1


	//   ....[93]....
        /*109c*/ 	.word	0x0001c240
        /*10a0*/ 	.word	0x00000015
        /*10a4*/ 	.word	0x00028c30
        /*10a8*/ 	.short	0x010a
        /*10aa*/ 	.byte	0x3f
	.zero		1


	//   ....[94]....
        /*10ac*/ 	.word	0x0001c290
        /*10b0*/ 	.word	0x00000015
        /*10b4*/ 	.word	0x00028c50
        /*10b8*/ 	.short	0x010a
        /*10ba*/ 	.byte	0x3f
	.zero		1


	//   ....[95]....
        /*10bc*/ 	.word	0x0001c430
        /*10c0*/ 	.word	0x00000017
        /*10c4*/ 	.word	0x00028c20
        /*10c8*/ 	.short	0x010a
        /*10ca*/ 	.byte	0x3f
	.zero		1


	//   ....[96]....
        /*10cc*/ 	.word	0x0001c480
        /*10d0*/ 	.word	0x00000003
        /*10d4*/ 	.word	0x00028ca0
        /*10d8*/ 	.short	0x010a
        /*10da*/ 	.byte	0x3f
	.zero		1


	//   ....[97]....
        /*10dc*/ 	.word	0x0001c4d0
        /*10e0*/ 	.word	0x00000003
        /*10e4*/ 	.word	0x00028cc0
        /*10e8*/ 	.short	0x010a
        /*10ea*/ 	.byte	0x3f
	.zero		1


	//   ....[98]....
        /*10ec*/ 	.word	0x0001c520
        /*10f0*/ 	.word	0x00000008
        /*10f4*/ 	.word	0x00028ca0
        /*10f8*/ 	.short	0x010a
        /*10fa*/ 	.byte	0x3f
	.zero		1


	//   ....[99]....
        /*10fc*/ 	.word	0x0001c570
        /*1100*/ 	.word	0x00000008
        /*1104*/ 	.word	0x00028cc0
        /*1108*/ 	.short	0x010a
        /*110a*/ 	.byte	0x3f
	.zero		1


	//   ....[100]....
        /*110c*/ 	.word	0x0001c690
        /*1110*/ 	.word	0x0000001f
        /*1114*/ 	.word	0x00028c40
        /*1118*/ 	.short	0x010a
        /*111a*/ 	.byte	0x3f
	.zero		1


	//   ....[101]....
        /*111c*/ 	.word	0x0001d130
        /*1120*/ 	.word	0x00000017
        /*1124*/ 	.word	0x00028c20
        /*1128*/ 	.short	0x010a
        /*112a*/ 	.byte	0x3f
	.zero		1


	//   ....[102]....
        /*112c*/ 	.word	0x0001d180
        /*1130*/ 	.word	0x0000001f
        /*1134*/ 	.word	0x00028c60
        /*1138*/ 	.short	0x010a
        /*113a*/ 	.byte	0x3f
	.zero		1


	//   ....[103]....
        /*113c*/ 	.word	0x0001da80
        /*1140*/ 	.word	0x00000006
        /*1144*/ 	.word	0x00028c40
        /*1148*/ 	.short	0x010a
        /*114a*/ 	.byte	0x3f
	.zero		1


	//   ....[104]....
        /*114c*/ 	.word	0x0001df40
        /*1150*/ 	.word	0x00000006
        /*1154*/ 	.word	0x00028c60
        /*1158*/ 	.short	0x010a
        /*115a*/ 	.byte	0x3f
	.zero		1


	//   ....[105]....
        /*115c*/ 	.word	0x0001f040
        /*1160*/ 	.word	0x00000004
        /*1164*/ 	.word	0x00028c20
        /*1168*/ 	.short	0x010a
        /*116a*/ 	.byte	0x3f
	.zero		1


	//   ....[106]....
        /*116c*/ 	.word	0x0001f1e0
        /*1170*/ 	.word	0x00000005
        /*1174*/ 	.word	0x00028c40
        /*1178*/ 	.short	0x010a
        /*117a*/ 	.byte	0x3f
	.zero		1


	//   ....[107]....
        /*117c*/ 	.word	0x0001f230
        /*1180*/ 	.word	0x00000019
        /*1184*/ 	.word	0x00028c40
        /*1188*/ 	.short	0x010a
        /*118a*/ 	.byte	0x3f
	.zero		1


	//   ....[108]....
        /*118c*/ 	.word	0x0001f280
        /*1190*/ 	.word	0x00000005
        /*1194*/ 	.word	0x00028c60
        /*1198*/ 	.short	0x010a
        /*119a*/ 	.byte	0x3f
	.zero		1


	//----- nvinfo : EIATTR_NUM_MBARRIERS
	.align		4
.L_590:
        /*119c*/ 	.byte	0x03, 0x38
        /*119e*/ 	.short	0x0016


	//----- nvinfo : EIATTR_EXIT_INSTR_OFFSETS
	.align		4
        /*11a0*/ 	.byte	0x04, 0x1c
        /*11a2*/ 	.short	(.L_592 - .L_591)


	//   ....[0]....
.L_591:
        /*11a4*/ 	.word	0x0001b1f0


	//----- nvinfo : EIATTR_MAX_THREADS
	.align		4
.L_592:
        /*11a8*/ 	.byte	0x04, 0x05
        /*11aa*/ 	.short	(.L_594 - .L_593)
.L_593:
        /*11ac*/ 	.word	0x00000180
        /*11b0*/ 	.word	0x00000001
        /*11b4*/ 	.word	0x00000001


	//----- nvinfo : EIATTR_CRS_STACK_SIZE
	.align		4
.L_594:
        /*11b8*/ 	.byte	0x04, 0x1e
        /*11ba*/ 	.short	(.L_596 - .L_595)
.L_595:
        /*11bc*/ 	.word	0x00000000


	//----- nvinfo : EIATTR_CBANK_PARAM_SIZE
	.align		4
.L_596:
        /*11c0*/ 	.byte	0x03, 0x19
        /*11c2*/ 	.short	0x0af0


	//----- nvinfo : EIATTR_PARAM_CBANK
	.align		4
        /*11c4*/ 	.byte	0x04, 0x0a
        /*11c6*/ 	.short	(.L_598 - .L_597)
	.align		4
.L_597:
        /*11c8*/ 	.word	index@(.nv.constant0._ZN7cutlass13device_kernelIN5flash11enable_sm90INS1_16FlashAttnFwdSm90INS1_25CollectiveMainloopFwdSm90ILi2EN4cute5tupleIJNS5_1CILi1EEES8_S8_EEENS6_IJNS7_ILi64EEESA_SA_EEELi512ENS_6half_tEfNS_4arch4Sm90ELb1ELb0ELb1ELb1ELb1ELb1ELb0ELb0ELb0ELb1ELb0ELb0EEENS1_21CollectiveEpilogueFwdINS6_IJSA_NS7_ILi512EEESA_EEES9_SC_SE_Li256ELb1ELb1ELb0ELb0EEENS1_36VarlenDynamicPersistentTileSchedulerILi64ELi64ELi256ELi128ELb0ELb1ELb1ELb1ELb1ELb1EEEEEEEEEvNT_6ParamsE)
        /*11cc*/ 	.short	0x0210
        /*11ce*/ 	.short	0x0af0


	//----- nvinfo : EIATTR_SW_WAR
	.align		4
.L_598:
        /*11d0*/ 	.byte	0x04, 0x36
        /*11d2*/ 	.short	(.L_600 - .L_599)
.L_599:
        /*11d4*/ 	.word	0x00000008
.L_600:


//--------------------- .nv.info._ZN7cutlass13device_kernelIN5flash11enable_sm90INS1_16FlashAttnFwdSm90INS1_25CollectiveMainloopFwdSm90ILi2EN4cute5tupleIJNS5_1CILi1EEES8_S8_EEENS6_IJNS7_ILi64EEESA_SA_EEELi512ENS_6half_tEfNS_4arch4Sm90ELb1ELb0ELb1ELb1ELb1ELb0ELb1ELb0ELb0ELb1ELb0ELb0EEENS1_21CollectiveEpilogueFwdINS6_IJSA_NS7_ILi512EEESA_EEES9_SC_SE_Li256ELb1ELb1ELb0ELb0EEENS1_36VarlenDynamicPersistentTileSchedulerILi64ELi64ELi256ELi128ELb0ELb1ELb1ELb1ELb1ELb1EEEEEEEEEvNT_6ParamsE --------------------------
	.section	.nv.info._ZN7cutlass13device_kernelIN5flash11enable_sm90INS1_16FlashAttnFwdSm90INS1_25CollectiveMainloopFwdSm90ILi2EN4cute5tupleIJNS5_1CILi1EEES8_S8_EEENS6_IJNS7_ILi64EEESA_SA_EEELi512ENS_6half_tEfNS_4arch4Sm90ELb1ELb0ELb1ELb1ELb1ELb0ELb1ELb0ELb0ELb1ELb0ELb0EEENS1_21CollectiveEpilogueFwdINS6_IJSA_NS7_ILi512EEESA_EEES9_SC_SE_Li256ELb1ELb1ELb0ELb0EEENS1_36VarlenDynamicPersistentTileSchedulerILi64ELi64ELi256ELi128ELb0ELb1ELb1ELb1ELb1ELb1EEEEEEEEEvNT_6ParamsE,"",@"SHT_CUDA_INFO"
	.sectionflags	@""
	.align	4


	//----- nvinfo : EIATTR_CUDA_API_VERSION
	.align		4
        /*0000*/ 	.byte	0x04, 0x37
        /*0002*/ 	.short	(.L_602 - .L_601)
.L_601:
        /*0004*/ 	.word	0x00000082


	//----- nvinfo : EIATTR_KPARAM_INFO
	.align		4
.L_602:
        /*0008*/ 	.byte	0x04, 0x17
        /*000a*/ 	.short	(.L_604 - .L_603)
.L_603:
        /*000c*/ 	.word	0x00000000
        /*0010*/ 	.short	0x0000
        /*0012*/ 	.short	0x0070
        /*0014*/ 	.byte	0x00, 0xf0, 0x01, 0x2e


	//----- nvinfo : EIATTR_SPARSE_MMA_MASK
	.align		4
.L_604:
        /*0018*/ 	.byte	0x03, 0x50
        /*001a*/ 	.short	0x0000


	//----- nvinfo : EIATTR_MAXREG_COUNT
	.align		4
        /*001c*/ 	.byte	0x03, 0x1b
        /*001e*/ 	.short	0x00a8


	//----- nvinfo : EIATTR_NUM_BARRIERS
	.align		4
        /*0020*/ 	.byte	0x02, 0x4c
        /*0022*/ 	.byte	0x10
	.zero		1


	//----- nvinfo : EIATTR_EXTERNS
	.align		4
        /*0024*/ 	.byte	0x04, 0x0f
        /*0026*/ 	.short	(.L_606 - .L_605)


	//   ....[0]....
	.align		4
.L_605:
        /*0028*/ 	.word	index@(__assertfail)


	//----- nvinfo : EIATTR_ANNOTATIONS
	.align		4
.L_606:
        /*002c*/ 	.byte	0x04, 0x55
        /*002e*/ 	.short	(.L_608 - .L_607)


	//   ....[0]....
.L_607:
        /* <DEDUP_REMOVED lines=17> */


	//----- nvinfo : EIATTR_MERCURY_ISA_VERSION
	.align		4
.L_608:
        /*0130*/ 	.byte	0x03, 0x5f
        /*0132*/ 	.short	0x0101


	//----- nvinfo : EIATTR_UNUSED_LOAD_BYTE_OFFSET
	.align		4
        /*0134*/ 	.byte	0x04, 0x44
        /*0136*/ 	.short	(.L_610 - .L_609)


	//   ....[0]....
.L_609:
        /*0138*/ 	.word	0x00000970
        /*013c*/ 	.word	0x0000fff0


	//   ....[1]....
        /*0140*/ 	.word	0x0000dba0
        /*0144*/ 	.word	0x0000fff0


	//----- nvinfo : EIATTR_INT_WARP_WIDE_INSTR_OFFSETS
	.align		4
.L_610:
        /*0148*/ 	.byte	0x04, 0x31
        /*014a*/ 	.short	(.L_612 - .L_611)


	//   ....[0]....
.L_611:
        /*014c*/ 	.word	0x000000c0


	//   ....[1]....
        /*0150*/ 	.word	0x000000d0


	//   ....[2]....
        /*0154*/ 	.word	0x000000e0


	//   ....[3]....
        /*0158*/ 	.word	0x00000180


	//   ....[4]....
        /*015c*/ 	.word	0x00011e30


	//   ....[5]....
        /*0160*/ 	.word	0x00011ec0


	//   ....[6]....
        /*0164*/ 	.word	0x000161d0


	//   ....[7]....
        /*0168*/ 	.word	0x00016260


	//----- nvinfo : EIATTR_COOP_GROUP_MASK_REGIDS
	.align		4
.L_612:
        /*016c*/ 	.byte	0x04, 0x29
        /*016e*/ 	.short	(.L_614 - .L_613)


	//   ....[0]....
.L_613:
        /*0170*/ 	.word	0xffffffff


	//   ....[1]....
        /*0174*/ 	.word	0xffffffff


	//   ....[2]....
        /*0178*/ 	.word	0xffffffff


	//   ....[3]....
        /*017c*/ 	.word	0xffffffff


	//   ....[4]....
        /*0180*/ 	.word	0xffffffff


	//   ....[5]....
        /*0184*/ 	.word	0xffffffff


	//   ....[6]....
        /*0188*/ 	.word	0xffffffff


	//   ....[7]....
        /*018c*/ 	.word	0xffffffff


	//   ....[8]....
        /*0190*/ 	.word	0xffffffff


	//   ....[9]....
        /*0194*/ 	.word	0xffffffff


	//   ....[10]....
        /*0198*/ 	.word	0xffffffff


	//   ....[11]....
        /*019c*/ 	.word	0xffffffff


	//   ....[12]....
        /*01a0*/ 	.word	0xffffffff


	//   ....[13]....
        /*01a4*/ 	.word	0xffffffff


	//   ....[14]....
        /*01a8*/ 	.word	0xffffffff


	//   ....[15]....
        /*01ac*/ 	.word	0xffffffff


	//   ....[16]....
        /*01b0*/ 	.word	0xffffffff


	//   ....[17]....
        /*01b4*/ 	.word	0xffffffff


	//   ....[18]....
        /*01b8*/ 	.word	0xffffffff


	//   ....[19]....
        /*01bc*/ 	.word	0xffffffff


	//   ....[20]....
        /*01c0*/ 	.word	0xffffffff


	//   ....[21]....
        /*01c4*/ 	.word	0xffffffff


	//   ....[22]....
        /*01c8*/ 	.word	0xffffffff


	//   ....[23]....
        /*01cc*/ 	.word	0xffffffff


	//   ....[24]....
        /*01d0*/ 	.word	0xffffffff


	//   ....[25]....
        /*01d4*/ 	.word	0xffffffff


	//   ....[26]....
        /*01d8*/ 	.word	0xffffffff


	//   ....[27]....
        /*01dc*/ 	.word	0xffffffff


	//   ....[28]....
        /*01e0*/ 	.word	0xffffffff


	//   ....[29]....
        /*01e4*/ 	.word	0xffffffff


	//   ....[30]....
        /*01e8*/ 	.word	0xffffffff


	//   ....[31]....
        /*01ec*/ 	.word	0xffffffff


	//   ....[32]....
        /*01f0*/ 	.word	0xffffffff


	//   ....[33]....
        /*01f4*/ 	.word	0xffffffff


	//   ....[34]....
        /*01f8*/ 	.word	0xffffffff


	//   ....[35]....
        /*01fc*/ 	.word	0xffffffff


	//   ....[36]....
        /*0200*/ 	.word	0xffffffff


	//   ....[37]....
        /*0204*/ 	.word	0xffffffff


	//   ....[38]....
        /*0208*/ 	.word	0xffffffff


	//   ....[39]....
        /*020c*/ 	.word	0xffffffff


	//   ....[40]....
        /*0210*/ 	.word	0xffffffff


	//   ....[41]....
        /*0214*/ 	.word	0xffffffff


	//   ....[42]....
        /*0218*/ 	.word	0xffffffff


	//   ....[43]....
        /*021c*/ 	.word	0xffffffff


	//   ....[44]....
        /*0220*/ 	.word	0xffffffff


	//   ....[45]....
        /*0224*/ 	.word	0xffffffff


	//   ....[46]....
        /*0228*/ 	.word	0xffffffff


	//   ....[47]....
        /*022c*/ 	.word	0xffffffff


	//   ....[48]....
        /*0230*/ 	.word	0xffffffff


	//   ....[49]....
        /*0234*/ 	.word	0xffffffff


	//   ....[50]....
        /*0238*/ 	.word	0xffffffff


	//   ....[51]....
        /*023c*/ 	.word	0xffffffff


	//   ....[52]....
        /*0240*/ 	.word	0xffffffff


	//   ....[53]....
        /*0244*/ 	.word	0xffffffff


	//   ....[54]....
        /*0248*/ 	.word	0xffffffff


	//   ....[55]....
        /*024c*/ 	.word	0xffffffff


	//   ....[56]....
        /*0250*/ 	.word	0xffffffff


	//   ....[57]....
        /*0254*/ 	.word	0xffffffff


	//   ....[58]....
        /*0258*/ 	.word	0xffffffff


	//   ....[59]....
        /*025c*/ 	.word	0xffffffff


	//   ....[60]....
        /*0260*/ 	.word	0xffffffff


	//   ....[61]....
        /*0264*/ 	.word	0xffffffff


	//   ....[62]....
        /*0268*/ 	.word	0xffffffff


	//   ....[63]....
        /*026c*/ 	.word	0xffffffff


	//   ....[64]....
        /*0270*/ 	.word	0xffffffff


	//   ....[65]....
        /*0274*/ 	.word	0xffffffff


	//   ....[66]....
        /*0278*/ 	.word	0xffffffff


	//   ....[67]....
        /*027c*/ 	.word	0xffffffff


	//   ....[68]....
        /*0280*/ 	.word	0xffffffff


	//   ....[69]....
        /*0284*/ 	.word	0xffffffff


	//   ....[70]....
        /*0288*/ 	.word	0xffffffff


	//   ....[71]....
        /*028c*/ 	.word	0xffffffff


	//   ....[72]....
        /*0290*/ 	.word	0xffffffff


	//   ....[73]....
        /*0294*/ 	.word	0xffffffff


	//   ....[74]....
        /*0298*/ 	.word	0xffffffff


	//   ....[75]....
        /*029c*/ 	.word	0xffffffff


	//   ....[76]....
        /*02a0*/ 	.word	0xffffffff


	//   ....[77]....
        /*02a4*/ 	.word	0xffffffff


	//   ....[78]....
        /*02a8*/ 	.word	0xffffffff


	//   ....[79]....
        /*02ac*/ 	.word	0xffffffff


	//   ....[80]....
        /*02b0*/ 	.word	0xffffffff


	//   ....[81]....
        /*02b4*/ 	.word	0xffffffff


	//   ....[82]....
        /*02b8*/ 	.word	0xffffffff


	//   ....[83]....
        /*02bc*/ 	.word	0xffffffff


	//   ....[84]....
        /*02c0*/ 	.word	0xffffffff


	//   ....[85]....
        /*02c4*/ 	.word	0xffffffff


	//   ....[86]....
        /*02c8*/ 	.word	0xffffffff


	//   ....[87]....
        /*02cc*/ 	.word	0xffffffff


	//   ....[88]....
        /*02d0*/ 	.word	0xffffffff


	//   ....[89]....
        /*02d4*/ 	.word	0xffffffff


	//   ....[90]....
        /*02d8*/ 	.word	0xffffffff


	//   ....[91]....
        /*02dc*/ 	.word	0xffffffff


	//   ....[92]....
        /*02e0*/ 	.word	0xffffffff


	//   ....[93]....
        /*02e4*/ 	.word	0xffffffff


	//   ....[94]....
        /*02e8*/ 	.word	0xffffffff


	//   ....[95]....
        /*02ec*/ 	.word	0xffffffff


	//   ....[96]....
        /*02f0*/ 	.word	0xffffffff


	//   ....[97]....
        /*02f4*/ 	.word	0xffffffff


	//   ....[98]....
        /*02f8*/ 	.word	0xffffffff


	//   ....[99]....
        /*02fc*/ 	.word	0xffffffff


	//   ....[100]....
        /*0300*/ 	.word	0xffffffff


	//   ....[101]....
        /*0304*/ 	.word	0xffffffff


	//   ....[102]....
        /*0308*/ 	.word	0xffffffff


	//   ....[103]....
        /*030c*/ 	.word	0xffffffff


	//   ....[104]....
        /*0310*/ 	.word	0xffffffff


	//   ....[105]....
        /*0314*/ 	.word	0xffffffff


	//   ....[106]....
        /*0318*/ 	.word	0xffffffff


	//   ....[107]....
        /*031c*/ 	.word	0xffffffff


	//   ....[108]....
        /*0320*/ 	.word	0xffffffff


	//   ....[109]....
        /*0324*/ 	.word	0xffffffff


	//   ....[110]....
        /*0328*/ 	.word	0xffffffff


	//   ....[111]....
        /*032c*/ 	.word	0xffffffff


	//   ....[112]....
        /*0330*/ 	.word	0xffffffff


	//   ....[113]....
        /*0334*/ 	.word	0xffffffff


	//   ....[114]....
        /*0338*/ 	.word	0xffffffff


	//   ....[115]....
        /*033c*/ 	.word	0xffffffff


	//   ....[116]....
        /*0340*/ 	.word	0xffffffff


	//   ....[117]....
        /*0344*/ 	.word	0xffffffff


	//   ....[118]....
        /*0348*/ 	.word	0xffffffff


	//   ....[119]....
        /*034c*/ 	.word	0xffffffff


	//   ....[120]....
        /*0350*/ 	.word	0xffffffff


	//   ....[121]....
        /*0354*/ 	.word	0xffffffff


	//   ....[122]....
        /*0358*/ 	.word	0xffffffff


	//   ....[123]....
        /*035c*/ 	.word	0xffffffff


	//   ....[124]....
        /*0360*/ 	.word	0xffffffff


	//   ....[125]....
        /*0364*/ 	.word	0xffffffff


	//   ....[126]....
        /*0368*/ 	.word	0xffffffff


	//   ....[127]....
        /*036c*/ 	.word	0xffffffff


	//   ....[128]....
        /*0370*/ 	.word	0xffffffff


	//   ....[129]....
        /*0374*/ 	.word	0x0500000f


	//   ....[130]....
        /*0378*/ 	.word	0x0500000f


	//   ....[131]....
        /*037c*/ 	.word	0x0500000f


	//   ....[132]....
        /*0380*/ 	.word	0x0500000f


	//   ....[133]....
        /*0384*/ 	.word	0x0500000f


	//   ....[134]....
        /*0388*/ 	.word	0x0500000f


	//   ....[135]....
        /*038c*/ 	.word	0x0500000f


	//   ....[136]....
        /*0390*/ 	.word	0x0500000f


	//   ....[137]....
        /*0394*/ 	.word	0x0500000f


	//   ....[138]....
        /*0398*/ 	.word	0x0500000f


	//   ....[139]....
        /*039c*/ 	.word	0x0500000f


	//   ....[140]....
        /*03a0*/ 	.word	0x0500000f


	//   ....[141]....
        /*03a4*/ 	.word	0x0500000f


	//   ....[142]....
        /*03a8*/ 	.word	0x0500000f


	//   ....[143]....
        /*03ac*/ 	.word	0x0500000f


	//   ....[144]....
        /*03b0*/ 	.word	0x0500000f


	//   ....[145]....
        /*03b4*/ 	.word	0x0500000f


	//   ....[146]....
        /*03b8*/ 	.word	0x0500000f


	//   ....[147]....
        /*03bc*/ 	.word	0x0500000f


	//   ....[148]....
        /*03c0*/ 	.word	0x0500000f


	//   ....[149]....
        /*03c4*/ 	.word	0x0500000f


	//   ....[150]....
        /*03c8*/ 	.word	0x0500000f


	//   ....[151]....
        /*03cc*/ 	.word	0x0500000f


	//   ....[152]....
        /*03d0*/ 	.word	0x0500000f


	//   ....[153]....
        /*03d4*/ 	.word	0x0500000f


	//   ....[154]....
        /*03d8*/ 	.word	0x0500000f


	//   ....[155]....
        /*03dc*/ 	.word	0x0500000f


	//   ....[156]....
        /*03e0*/ 	.word	0x0500000f


	//   ....[157]....
        /*03e4*/ 	.word	0x0500000f


	//   ....[158]....
        /*03e8*/ 	.word	0x0500000f


	//   ....[159]....
        /*03ec*/ 	.word	0x0500000f


	//   ....[160]....
        /*03f0*/ 	.word	0x0500000f


	//   ....[161]....
        /*03f4*/ 	.word	0x0500000f


	//   ....[162]....
        /*03f8*/ 	.word	0x0500000f


	//   ....[163]....
        /*03fc*/ 	.word	0x0500000f


	//   ....[164]....
        /*0400*/ 	.word	0x0500000f


	//   ....[165]....
        /*0404*/ 	.word	0x0500000f


	//   ....[166]....
        /*0408*/ 	.word	0x0500000f


	//   ....[167]....
        /*040c*/ 	.word	0x0500000f


	//   ....[168]....
        /*0410*/ 	.word	0x0500000f


	//   ....[169]....
        /*0414*/ 	.word	0x0500000f


	//   ....[170]....
        /*0418*/ 	.word	0x0500000f


	//   ....[171]....
        /*041c*/ 	.word	0x0500000f


	//   ....[172]....
        /*0420*/ 	.word	0x0500000f


	//   ....[173]....
        /*0424*/ 	.word	0x0500000f


	//   ....[174]....
        /*0428*/ 	.word	0x0500000f


	//   ....[175]....
        /*042c*/ 	.word	0x0500000f


	//   ....[176]....
        /*0430*/ 	.word	0x0500000f


	//   ....[177]....
        /*0434*/ 	.word	0x0500000f


	//   ....[178]....
        /*0438*/ 	.word	0x0500000f


	//   ....[179]....
        /*043c*/ 	.word	0x0500000f


	//   ....[180]....
        /*0440*/ 	.word	0x0500000f


	//   ....[181]....
        /*0444*/ 	.word	0x0500000f


	//   ....[182]....
        /*0448*/ 	.word	0x0500000f


	//   ....[183]....
        /*044c*/ 	.word	0x0500000f


	//   ....[184]....
        /*0450*/ 	.word	0x0500000f


	//   ....[185]....
        /*0454*/ 	.word	0x0500000f


	//   ....[186]....
        /*0458*/ 	.word	0x0500000f


	//   ....[187]....
        /*045c*/ 	.word	0x0500000f


	//   ....[188]....
        /*0460*/ 	.word	0x0500000f


	//   ....[189]....
        /*0464*/ 	.word	0x0500000f


	//   ....[190]....
        /*0468*/ 	.word	0x0500000f


	//   ....[191]....
        /*046c*/ 	.word	0x0500000f


	//   ....[192]....
        /*0470*/ 	.word	0x0500000f


	//   ....[193]....
        /*0474*/ 	.word	0x0500000f


	//   ....[194]....
        /*0478*/ 	.word	0x0500000f


	//   ....[195]....
        /*047c*/ 	.word	0x0500000f


	//----- nvinfo : EIATTR_COOP_GROUP_INSTR_OFFSETS
	.align		4
.L_614:
        /*0480*/ 	.byte	0x04, 0x28
        /*0482*/ 	.short	(.L_616 - .L_615)


	//   ....[0]....
.L_615:
        /*0484*/ 	.word	0x00000080


	//   ....[1]....
        /*0488*/ 	.word	0x00000090


	//   ....[2]....
        /*048c*/ 	.word	0x000002b0


	//   ....[3]....
        /*0490*/ 	.word	0x00000410


	//   ....[4]....
        /*0494*/ 	.word	0x00000530


	//   ....[5]....
        /*0498*/ 	.word	0x00000690


	//   ....[6]....
        /*049c*/ 	.word	0x000019b0


	//   ....[7]....
        /*04a0*/ 	.word	0x000036f0


	//   ....[8]....
        /*04a4*/ 	.word	0x00004680


	//   ....[9]....
        /*04a8*/ 	.word	0x00005540


	//   ....[10]....
        /*04ac*/ 	.word	0x00005580


	//   ....[11]....
        /*04b0*/ 	.word	0x000059f0


	//   ....[12]....
        /*04b4*/ 	.word	0x00005ad0


	//   ....[13]....
        /*04b8*/ 	.word	0x00005ed0


	//   ....[14]....
        /*04bc*/ 	.word	0x00005f60


	//   ....[15]....
        /*04c0*/ 	.word	0x00006750


	//   ....[16]....
        /*04c4*/ 	.word	0x000074b0


	//   ....[17]....
        /*04c8*/ 	.word	0x000082d0


	//   ....[18]....
        /*04cc*/ 	.word	0x000082e0


	//   ....[19]....
        /*04d0*/ 	.word	0x000087b0


	//   ....[20]....
        /*04d4*/ 	.word	0x00008820


	//   ....[21]....
        /*04d8*/ 	.word	0x00008cb0


	//   ....[22]....
        /*04dc*/ 	.word	0x00008d30


	//   ....[23]....
        /*04e0*/ 	.word	0x00009e70


	//   ....[24]....
        /*04e4*/ 	.word	0x0000ab50


	//   ....[25]....
        /*04e8*/ 	.word	0x0000bb20


	//   ....[26]....
        /*04ec*/ 	.word	0x0000bb90


	//   ....[27]....
        /*04f0*/ 	.word	0x0000bea0


	//   ....[28]....
        /*04f4*/ 	.word	0x0000c060


	//   ....[29]....
        /*04f8*/ 	.word	0x0000cfe0


	//   ....[30]....
        /*04fc*/ 	.word	0x0000d0b0


	//   ....[31]....
        /*0500*/ 	.word	0x0000d0d0


	//   ....[32]....
        /*0504*/ 	.word	0x0000d130


	//   ....[33]....
        /*0508*/ 	.word	0x0000d150


	//   ....[34]....
        /*050c*/ 	.word	0x0000eab0


	//   ....[35]....
        /*0510*/ 	.word	0x0000f0d0


	//   ....[36]....
        /*0514*/ 	.word	0x0000f100


	//   ....[37]....
        /*0518*/ 	.word	0x0000f120


	//   ....[38]....
        /*051c*/ 	.word	0x0000f150


	//   ....[39]....
        /*0520*/ 	.word	0x0000f7d0


	//   ....[40]....
        /*0524*/ 	.word	0x0000f7f0


	//   ....[41]....
        /*0528*/ 	.word	0x0000fa30


	//   ....[42]....
        /*052c*/ 	.word	0x0000fa50


	//   ....[43]....
        /*0530*/ 	.word	0x00010600


	//   ....[44]....
        /*0534*/ 	.word	0x00010620


	//   ....[45]....
        /*0538*/ 	.word	0x00010850


	//   ....[46]....
        /*053c*/ 	.word	0x00010870


	//   ....[47]....
        /*0540*/ 	.word	0x00010b10


	//   ....[48]....
        /*0544*/ 	.word	0x00010ce0


	//   ....[49]....
        /*0548*/ 	.word	0x00010d10


	//   ....[50]....
        /*054c*/ 	.word	0x00010d40


	//   ....[51]....
        /*0550*/ 	.word	0x00010d70


	//   ....[52]....
        /*0554*/ 	.word	0x00010da0


	//   ....[53]....
        /*0558*/ 	.word	0x00010dd0


	//   ....[54]....
        /*055c*/ 	.word	0x00010f20


	//   ....[55]....
        /*0560*/ 	.word	0x00010f50


	//   ....[56]....
        /*0564*/ 	.word	0x00010f80


	//   ....[57]....
        /*0568*/ 	.word	0x00010fb0


	//   ....[58]....
        /*056c*/ 	.word	0x00010fe0


	//   ....[59]....
        /*0570*/ 	.word	0x00011010


	//   ....[60]....
        /*0574*/ 	.word	0x000110a0


	//   ....[61]....
        /*0578*/ 	.word	0x00011100


	//   ....[62]....
        /*057c*/ 	.word	0x00011190


	//   ....[63]....
        /*0580*/ 	.word	0x00012c20


	//   ....[64]....
        /*0584*/ 	.word	0x00012c40


	//   ....[65]....
        /*0588*/ 	.word	0x00012cd0


	//   ....[66]....
        /*058c*/ 	.word	0x00012cf0


	//   ....[67]....
        /*0590*/ 	.word	0x00012d70


	//   ....[68]....
        /*0594*/ 	.word	0x00012d90


	//   ....[69]....
        /*0598*/ 	.word	0x00012da0


	//   ....[70]....
        /*059c*/ 	.word	0x00012db0


	//   ....[71]....
        /*05a0*/ 	.word	0x00013540


	//   ....[72]....
        /*05a4*/ 	.word	0x00013570


	//   ....[73]....
        /*05a8*/ 	.word	0x00013630


	//   ....[74]....
        /*05ac*/ 	.word	0x00013650


	//   ....[75]....
        /*05b0*/ 	.word	0x000136f0


	//   ....[76]....
        /*05b4*/ 	.word	0x00013710


	//   ....[77]....
        /*05b8*/ 	.word	0x00013720


	//   ....[78]....
        /*05bc*/ 	.word	0x000137a0


	//   ....[79]....
        /*05c0*/ 	.word	0x00014010


	//   ....[80]....
        /*05c4*/ 	.word	0x00014030


	//   ....[81]....
        /*05c8*/ 	.word	0x000141d0


	//   ....[82]....
        /*05cc*/ 	.word	0x00014200


	//   ....[83]....
        /*05d0*/ 	.word	0x00014310


	//   ....[84]....
        /*05d4*/ 	.word	0x00014320


	//   ....[85]....
        /*05d8*/ 	.word	0x00014350


	//   ....[86]....
        /*05dc*/ 	.word	0x00014360


	//   ....[87]....
        /*05e0*/ 	.word	0x00014990


	//   ....[88]....
        /*05e4*/ 	.word	0x000149f0


	//   ....[89]....
        /*05e8*/ 	.word	0x00014bb0


	//   ....[90]....
        /*05ec*/ 	.word	0x00014bf0


	//   ....[91]....
        /*05f0*/ 	.word	0x00014c00


	//   ....[92]....
        /*05f4*/ 	.word	0x00014c10


	//   ....[93]....
        /*05f8*/ 	.word	0x00014d60


	//   ....[94]....
        /*05fc*/ 	.word	0x00014eb0


	//   ....[95]....
        /*0600*/ 	.word	0x000156e0


	//   ....[96]....
        /*0604*/ 	.word	0x00015700


	//   ....[97]....
        /*0608*/ 	.word	0x00015750


	//   ....[98]....
        /*060c*/ 	.word	0x00015760


	//   ....[99]....
        /*0610*/ 	.word	0x000157a0


	//   ....[100]....
        /*0614*/ 	.word	0x000157b0


	//   ....[101]....
        /*0618*/ 	.word	0x000157c0


	//   ....[102]....
        /*061c*/ 	.word	0x00015800


	//   ....[103]....
        /*0620*/ 	.word	0x00015b20


	//   ....[104]....
        /*0624*/ 	.word	0x00015b60


	//   ....[105]....
        /*0628*/ 	.word	0x00015b80


	//   ....[106]....
        /*062c*/ 	.word	0x00015ba0


	//   ....[107]....
        /*0630*/ 	.word	0x00015bd0


	//   ....[108]....
        /*0634*/ 	.word	0x00015bf0


	//   ....[109]....
        /*0638*/ 	.word	0x00015cf0


	//   ....[110]....
        /*063c*/ 	.word	0x00015e40


	//   ....[111]....
        /*0640*/ 	.word	0x00016430


	//   ....[112]....
        /*0644*/ 	.word	0x00016490


	//   ....[113]....
        /*0648*/ 	.word	0x000164c0


	//   ....[114]....
        /*064c*/ 	.word	0x000164f0


	//   ....[115]....
        /*0650*/ 	.word	0x00016500


	//   ....[116]....
        /*0654*/ 	.word	0x00016530


	//   ....[117]....
        /*0658*/ 	.word	0x00016560


	//   ....[118]....
        /*065c*/ 	.word	0x00016590


	//   ....[119]....
        /*0660*/ 	.word	0x00016710


	//   ....[120]....
        /*0664*/ 	.word	0x00016740


	//   ....[121]....
        /*0668*/ 	.word	0x00016770


	//   ....[122]....
        /*066c*/ 	.word	0x000167a0


	//   ....[123]....
        /*0670*/ 	.word	0x000167d0


	//   ....[124]....
        /*0674*/ 	.word	0x00016800


	//   ....[125]....
        /*0678*/ 	.word	0x000168c0


	//   ....[126]....
        /*067c*/ 	.word	0x000168e0


	//   ....[127]....
        /*0680*/ 	.word	0x00016950


	//   ....[128]....
        /*0684*/ 	.word	0x00016ff0


	//   ....[129]....
        /*0688*/ 	.word	0x00017570


	//   ....[130]....
        /*068c*/ 	.word	0x00017660


	//   ....[131]....
        /*0690*/ 	.word	0x00017700


	//   ....[132]....
        /*0694*/ 	.word	0x00017760


	//   ....[133]....
        /*0698*/ 	.word	0x00017850


	//   ....[134]....
        /*069c*/ 	.word	0x000178c0


	//   ....[135]....
        /*06a0*/ 	.word	0x000179b0


	//   ....[136]....
        /*06a4*/ 	.word	0x00017a20


	//   ....[137]....
        /*06a8*/ 	.word	0x00017ac0


	//   ....[138]....
        /*06ac*/ 	.word	0x00017bc0


	//   ....[139]....
        /*06b0*/ 	.word	0x00017c50


	//   ....[140]....
        /*06b4*/ 	.word	0x00017cb0


	//   ....[141]....
        /*06b8*/ 	.word	0x00017da0


	//   ....[142]....
        /*06bc*/ 	.word	0x00017e20


	//   ....[143]....
        /*06c0*/ 	.word	0x00017f20


	//   ....[144]....
        /*06c4*/ 	.word	0x00017f90


	//   ....[145]....
        /*06c8*/ 	.word	0x00018070


	//   ....[146]....
        /*06cc*/ 	.word	0x00018380


	//   ....[147]....
        /*06d0*/ 	.word	0x00018440


	//   ....[148]....
        /*06d4*/ 	.word	0x000186b0


	//   ....[149]....
        /*06d8*/ 	.word	0x00018700


	//   ....[150]....
        /*06dc*/ 	.word	0x00018910


	//   ....[151]....
        /*06e0*/ 	.word	0x00018960


	//   ....[152]....
        /*06e4*/ 	.word	0x00018b10


	//   ....[153]....
        /*06e8*/ 	.word	0x00018b60


	//   ....[154]....
        /*06ec*/ 	.word	0x00018ca0


	//   ....[155]....
        /*06f0*/ 	.word	0x00018da0


	//   ....[156]....
        /*06f4*/ 	.word	0x00019010


	//   ....[157]....
        /*06f8*/ 	.word	0x00019060


	//   ....[158]....
        /*06fc*/ 	.word	0x00019230


	//   ....[159]....
        /*0700*/ 	.word	0x00019280


	//   ....[160]....
        /*0704*/ 	.word	0x00019450


	//   ....[161]....
        /*0708*/ 	.word	0x000194a0


	//   ....[162]....
        /*070c*/ 	.word	0x00019590


	//   ....[163]....
        /*0710*/ 	.word	0x00019630


	//   ....[164]....
        /*0714*/ 	.word	0x00019690


	//   ....[165]....
        /*0718*/ 	.word	0x00019740


	//   ....[166]....
        /*071c*/ 	.word	0x000197a0


	//   ....[167]....
        /*0720*/ 	.word	0x00019850


	//   ....[168]....
        /*0724*/ 	.word	0x000198b0


	//   ....[169]....
        /*0728*/ 	.word	0x00019960


	//   ....[170]....
        /*072c*/ 	.word	0x00019a50


	//   ....[171]....
        /*0730*/ 	.word	0x00019b30


	//   ....[172]....
        /*0734*/ 	.word	0x00019c40


	//   ....[173]....
        /*0738*/ 	.word	0x00019d40


	//   ....[174]....
        /*073c*/ 	.word	0x00019e70


	//   ....[175]....
        /*0740*/ 	.word	0x00019f50


	//   ....[176]....
        /*0744*/ 	.word	0x0001a050


	//   ....[177]....
        /*0748*/ 	.word	0x0001a130


	//   ....[178]....
        /*074c*/ 	.word	0x0001a1c0


	//   ....[179]....
        /*0750*/ 	.word	0x0001a260


	//   ....[180]....
        /*0754*/ 	.word	0x0001a380


	//   ....[181]....
        /*0758*/ 	.word	0x0001a3f0


	//   ....[182]....
        /*075c*/ 	.word	0x0001a460


	//   ....[183]....
        /*0760*/ 	.word	0x0001a4d0


	//   ....[184]....
        /*0764*/ 	.word	0x0001a540


	//   ....[185]....
        /*0768*/ 	.word	0x0001a5c0


	//   ....[186]....
        /*076c*/ 	.word	0x0001a650


	//   ....[187]....
        /*0770*/ 	.word	0x0001a6e0


	//   ....[188]....
        /*0774*/ 	.word	0x0001a750


	//   ....[189]....
        /*0778*/ 	.word	0x0001a7c0


	//   ....[190]....
        /*077c*/ 	.word	0x0001a830


	//   ....[191]....
        /*0780*/ 	.word	0x0001a8b0


	//   ....[192]....
        /*0784*/ 	.word	0x0001a920


	//   ....[193]....
        /*0788*/ 	.word	0x0001a9c0


	//   ....[194]....
        /*078c*/ 	.word	0x0001aa50


	//   ....[195]....
        /*0790*/ 	.word	0x0001ab70


	//----- nvinfo : EIATTR_REG_RECONFIG
	.align		4
.L_616:
        /*0794*/ 	.byte	0x01, 0x54
	.zero		2


	//----- nvinfo : EIATTR_SYSCALL_OFFSETS
	.align		4
        /*0798*/ 	.byte	0x04, 0x46
        /*079a*/ 	.short	(.L_618 - .L_617)


	//   ....[0]....
.L_617:
        /*079c*/ 	.word	0x000038a0


	//   ....[1]....
        /*07a0*/ 	.word	0x00012020


	//   ....[2]....
        /*07a4*/ 	.word	0x00012170


	//   ....[3]....
        /*07a8*/ 	.word	0x00012260


	//   ....[4]....
        /*07ac*/ 	.word	0x00013150


	//   ....[5]....
        /*07b0*/ 	.word	0x00013a20


	//----- nvinfo : EIATTR_MBARRIER_INSTR_OFFSETS
	.align		4
.L_618:
        /*07b4*/ 	.byte	0x04, 0x39
        /*07b6*/ 	.short	(.L_620 - .L_619)


	//   ....[0]....
.L_619:
        /*07b8*/ 	.word	0x00000190
        /*07bc*/ 	.word	0x000000ff
        /*07c0*/ 	.word	0x00038800
        /*07c4*/ 	.short	0x0100
        /*07c6*/ 	.byte	0x08
	.zero		1


	//   ....[1]....
        /*07c8*/ 	.word	0x000001a0
        /*07cc*/ 	.word	0x000000ff
        /*07d0*/ 	.word	0x00038810
        /*07d4*/ 	.short	0x0100
        /*07d6*/ 	.byte	0x08
	.zero		1


	//   ....[2]....
        /*07d8*/ 	.word	0x000001b0
        /*07dc*/ 	.word	0x000000ff
        /*07e0*/ 	.word	0x00038820
        /*07e4*/ 	.short	0x0100
        /*07e6*/ 	.byte	0x08
	.zero		1


	//   ....[3]....
        /*07e8*/ 	.word	0x00000260
        /*07ec*/ 	.word	0x000000ff
        /*07f0*/ 	.word	0x00038830
        /*07f4*/ 	.short	0x0100
        /*07f6*/ 	.byte	0x06
	.zero		1


	//   ....[4]....
        /*07f8*/ 	.word	0x00000270
        /*07fc*/ 	.word	0x000000ff
        /*0800*/ 	.word	0x00038840
        /*0804*/ 	.short	0x0100
        /*0806*/ 	.byte	0x06
	.zero		1


	//   ....[5]....
        /*0808*/ 	.word	0x00000280
        /*080c*/ 	.word	0x000000ff
        /*0810*/ 	.word	0x00038838
        /*0814*/ 	.short	0x0100
        /*0816*/ 	.byte	0x06
	.zero		1


	//   ....[6]....
        /*0818*/ 	.word	0x00000290
        /*081c*/ 	.word	0x000000ff
        /*0820*/ 	.word	0x00038848
        /*0824*/ 	.short	0x0100
        /*0826*/ 	.byte	0x06
	.zero		1


	//   ....[7]....
        /*0828*/ 	.word	0x000003c0
        /*082c*/ 	.word	0x000000ff
        /*0830*/ 	.word	0x00038850
        /*0834*/ 	.short	0x0100
        /*0836*/ 	.byte	0x08
	.zero		1


	//   ....[8]....
        /*0838*/ 	.word	0x000003d0
        /*083c*/ 	.word	0x000000ff
        /*0840*/ 	.word	0x00038860
        /*0844*/ 	.short	0x0100
        /*0846*/ 	.byte	0x08
	.zero		1


	//   ....[9]....
        /*0848*/ 	.word	0x000003e0
        /*084c*/ 	.word	0x000000ff
        /*0850*/ 	.word	0x00038858
        /*0854*/ 	.short	0x0100
        /*0856*/ 	.byte	0x08
	.zero		1


	//   ....[10]....
        /*0858*/ 	.word	0x000003f0
        /*085c*/ 	.word	0x000000ff
        /*0860*/ 	.word	0x00038868
        /*0864*/ 	.short	0x0100
        /*0866*/ 	.byte	0x08
	.zero		1


	//   ....[11]....
        /*0868*/ 	.word	0x000004e0
        /*086c*/ 	.word	0x000000ff
        /*0870*/ 	.word	0x00038870
        /*0874*/ 	.short	0x0100
        /*0876*/ 	.byte	0x06
	.zero		1


	//   ....[12]....
        /*0878*/ 	.word	0x000004f0
        /*087c*/ 	.word	0x000000ff
        /*0880*/ 	.word	0x00038880
        /*0884*/ 	.short	0x0100
        /*0886*/ 	.byte	0x06
	.zero		1


	//   ....[13]....
        /*0888*/ 	.word	0x00000500
        /*088c*/ 	.word	0x000000ff
        /*0890*/ 	.word	0x00038878
        /*0894*/ 	.short	0x0100
        /*0896*/ 	.byte	0x06
	.zero		1


	//   ....[14]....
        /*0898*/ 	.word	0x00000510
        /*089c*/ 	.word	0x000000ff
        /*08a0*/ 	.word	0x00038888
        /*08a4*/ 	.short	0x0100
        /*08a6*/ 	.byte	0x06
	.zero		1


	//   ....[15]....
        /*08a8*/ 	.word	0x00000640
        /*08ac*/ 	.word	0x000000ff
        /*08b0*/ 	.word	0x00038890
        /*08b4*/ 	.short	0x0100
        /*08b6*/ 	.byte	0x08
	.zero		1


	//   ....[16]....
        /*08b8*/ 	.word	0x00000650
        /*08bc*/ 	.word	0x000000ff
        /*08c0*/ 	.word	0x000388a0
        /*08c4*/ 	.short	0x0100
        /*08c6*/ 	.byte	0x08
	.zero		1


	//   ....[17]....
        /*08c8*/ 	.word	0x00000660
        /*08cc*/ 	.word	0x000000ff
        /*08d0*/ 	.word	0x00038898
        /*08d4*/ 	.short	0x0100
        /*08d6*/ 	.byte	0x08
	.zero		1


	//   ....[18]....
        /*08d8*/ 	.word	0x00000670
        /*08dc*/ 	.word	0x000000ff
        /*08e0*/ 	.word	0x000388a8
        /*08e4*/ 	.short	0x0100
        /*08e6*/ 	.byte	0x08
	.zero		1


	//   ....[19]....
        /*08e8*/ 	.word	0x000007b0
        /*08ec*/ 	.word	0x000000ff
        /*08f0*/ 	.word	0x000388b0
        /*08f4*/ 	.short	0x0100
        /*08f6*/ 	.byte	0x08
	.zero		1


	//   ....[20]....
        /*08f8*/ 	.word	0x000007c0
        /*08fc*/ 	.word	0x000000ff
        /*0900*/ 	.word	0x000388c0
        /*0904*/ 	.short	0x0100
        /*0906*/ 	.byte	0x08
	.zero		1


	//   ....[21]....
        /*0908*/ 	.word	0x000007d0
        /*090c*/ 	.word	0x000000ff
        /*0910*/ 	.word	0x000388b8
        /*0914*/ 	.short	0x0100
        /*0916*/ 	.byte	0x08
	.zero		1


	//   ....[22]....
        /*0918*/ 	.word	0x000007e0
        /*091c*/ 	.word	0x000000ff
        /*0920*/ 	.word	0x000388c8
        /*0924*/ 	.short	0x0100
        /*0926*/ 	.byte	0x08
	.zero		1


	//   ....[23]....
        /*0928*/ 	.word	0x00001d80
        /*092c*/ 	.word	0x00000003
        /*0930*/ 	.word	0x00000000
        /*0934*/ 	.short	0x0101
        /*0936*/ 	.byte	0x3f
	.zero		1


	//   ....[24]....
        /*0938*/ 	.word	0x00002880
        /*093c*/ 	.word	0x00000003
        /*0940*/ 	.word	0x00000000
        /*0944*/ 	.short	0x0101
        /*0946*/ 	.byte	0x3f
	.zero		1


	//   ....[25]....
        /*0948*/ 	.word	0x00003920
        /*094c*/ 	.word	0x00000011
        /*0950*/ 	.word	0x00038800
        /*0954*/ 	.short	0x010a
        /*0956*/ 	.byte	0x3f
	.zero		1


	//   ....[26]....
        /*0958*/ 	.word	0x00003980
        /*095c*/ 	.word	0x00000009
        /*0960*/ 	.word	0x00038830
        /*0964*/ 	.short	0x010a
        /*0966*/ 	.byte	0x3f
	.zero		1


	//   ....[27]....
        /*0968*/ 	.word	0x000039f0
        /*096c*/ 	.word	0x00000009
        /*0970*/ 	.word	0x00038830
        /*0974*/ 	.short	0x010a
        /*0976*/ 	.byte	0x3f
	.zero		1


	//   ....[28]....
        /*0978*/ 	.word	0x00003c70
        /*097c*/ 	.word	0x00000011
        /*0980*/ 	.word	0x00038810
        /*0984*/ 	.short	0x010a
        /*0986*/ 	.byte	0x3f
	.zero		1


	//   ....[29]....
        /*0988*/ 	.word	0x00003cb0
        /*098c*/ 	.word	0x00000009
        /*0990*/ 	.word	0x00038850
        /*0994*/ 	.short	0x010a
        /*0996*/ 	.byte	0x3f
	.zero		1


	//   ....[30]....
        /*0998*/ 	.word	0x00003d80
        /*099c*/ 	.word	0x00000009
        /*09a0*/ 	.word	0x00038850
        /*09a4*/ 	.short	0x010a
        /*09a6*/ 	.byte	0x3f
	.zero		1


	//   ....[31]....
        /*09a8*/ 	.word	0x00005ef0
        /*09ac*/ 	.word	0x00000019
        /*09b0*/ 	.word	0x00000000
        /*09b4*/ 	.short	0x0101
        /*09b6*/ 	.byte	0x3f
	.zero		1


	//   ....[32]....
        /*09b8*/ 	.word	0x00006800
        /*09bc*/ 	.word	0x00000009
        /*09c0*/ 	.word	0x00000000
        /*09c4*/ 	.short	0x0101
        /*09c6*/ 	.byte	0x3f
	.zero		1


	//   ....[33]....
        /*09c8*/ 	.word	0x000069b0
        /*09cc*/ 	.word	0x00000009
        /*09d0*/ 	.word	0x00038830
        /*09d4*/ 	.short	0x010a
        /*09d6*/ 	.byte	0x3f
	.zero		1


	//   ....[34]....
        /*09d8*/ 	.word	0x00006a00
        /*09dc*/ 	.word	0x00000009
        /*09e0*/ 	.word	0x00038830
        /*09e4*/ 	.short	0x010a
        /*09e6*/ 	.byte	0x3f
	.zero		1


	//   ....[35]....
        /*09e8*/ 	.word	0x00006b80
        /*09ec*/ 	.word	0x00000009
        /*09f0*/ 	.word	0x00038850
        /*09f4*/ 	.short	0x010a
        /*09f6*/ 	.byte	0x3f
	.zero		1


	//   ....[36]....
        /*09f8*/ 	.word	0x00006bd0
        /*09fc*/ 	.word	0x00000009
        /*0a00*/ 	.word	0x00038850
        /*0a04*/ 	.short	0x010a
        /*0a06*/ 	.byte	0x3f
	.zero		1


	//   ....[37]....
        /*0a08*/ 	.word	0x00008f80
        /*0a0c*/ 	.word	0x00000099
        /*0a10*/ 	.word	0x00000000
        /*0a14*/ 	.short	0x0101
        /*0a16*/ 	.byte	0x3f
	.zero		1


	//   ....[38]....
        /*0a18*/ 	.word	0x00009f30
        /*0a1c*/ 	.word	0x00000009
        /*0a20*/ 	.word	0x00000000
        /*0a24*/ 	.short	0x0101
        /*0a26*/ 	.byte	0x3f
	.zero		1


	//   ....[39]....
        /*0a28*/ 	.word	0x0000a050
        /*0a2c*/ 	.word	0x00000009
        /*0a30*/ 	.word	0x00038830
        /*0a34*/ 	.short	0x010a
        /*0a36*/ 	.byte	0x3f
	.zero		1


	//   ....[40]....
        /*0a38*/ 	.word	0x0000a0a0
        /*0a3c*/ 	.word	0x00000009
        /*0a40*/ 	.word	0x00038830
        /*0a44*/ 	.short	0x010a
        /*0a46*/ 	.byte	0x3f
	.zero		1


	//   ....[41]....
        /*0a48*/ 	.word	0x0000a220
        /*0a4c*/ 	.word	0x00000009
        /*0a50*/ 	.word	0x00038850
        /*0a54*/ 	.short	0x010a
        /*0a56*/ 	.byte	0x3f
	.zero		1


	//   ....[42]....
        /*0a58*/ 	.word	0x0000a270
        /*0a5c*/ 	.word	0x00000009
        /*0a60*/ 	.word	0x00038850
        /*0a64*/ 	.short	0x010a
        /*0a66*/ 	.byte	0x3f
	.zero		1


	//   ....[43]....
        /*0a68*/ 	.word	0x0000bf60
        /*0a6c*/ 	.word	0x0000009b
        /*0a70*/ 	.word	0x00000000
        /*0a74*/ 	.short	0x0101
        /*0a76*/ 	.byte	0x3f
	.zero		1


	//   ....[44]....
        /*0a78*/ 	.word	0x0000d090
        /*0a7c*/ 	.word	0x00000009
        /*0a80*/ 	.word	0x00000000
        /*0a84*/ 	.short	0x0101
        /*0a86*/ 	.byte	0x3f
	.zero		1


	//   ....[45]....
        /*0a88*/ 	.word	0x0000f800
        /*0a8c*/ 	.word	0x00000000
        /*0a90*/ 	.word	0x00000000
        /*0a94*/ 	.short	0x0101
        /*0a96*/ 	.byte	0x3f
	.zero		1


	//   ....[46]....
        /*0a98*/ 	.word	0x000129d0
        /*0a9c*/ 	.word	0x0000001b
        /*0aa0*/ 	.word	0x00038840
        /*0aa4*/ 	.short	0x010a
        /*0aa6*/ 	.byte	0x3f
	.zero		1


	//   ....[47]....
        /*0aa8*/ 	.word	0x00012eb0
        /*0aac*/ 	.word	0x0000001b
        /*0ab0*/ 	.word	0x00038830
        /*0ab4*/ 	.short	0x0107
        /*0ab6*/ 	.byte	0x3f
	.zero		1


	//   ....[48]....
        /*0ab8*/ 	.word	0x00012f90
        /*0abc*/ 	.word	0x0000001b
        /*0ac0*/ 	.word	0x00038830
        /*0ac4*/ 	.short	0x0101
        /*0ac6*/ 	.byte	0x3f
	.zero		1


	//   ....[49]....
        /*0ac8*/ 	.word	0x00013860
        /*0acc*/ 	.word	0x00000017
        /*0ad0*/ 	.word	0x00038800
        /*0ad4*/ 	.short	0x0107
        /*0ad6*/ 	.byte	0x3f
	.zero		1


	//   ....[50]....
        /*0ad8*/ 	.word	0x000138f0
        /*0adc*/ 	.word	0x00000017
        /*0ae0*/ 	.word	0x00038800
        /*0ae4*/ 	.short	0x0101
        /*0ae6*/ 	.byte	0x3f
	.zero		1


	//   ....[51]....
        /*0ae8*/ 	.word	0x00014600
        /*0aec*/ 	.word	0x00000017
        /*0af0*/ 	.word	0x00038810
        /*0af4*/ 	.short	0x0107
        /*0af6*/ 	.byte	0x3f
	.zero		1


	//   ....[52]....
        /*0af8*/ 	.word	0x00014700
        /*0afc*/ 	.word	0x00000017
        /*0b00*/ 	.word	0x00038810
        /*0b04*/ 	.short	0x0101
        /*0b06*/ 	.byte	0x3f
	.zero		1


	//   ....[53]....
        /*0b08*/ 	.word	0x00014720
        /*0b0c*/ 	.word	0x00000017
        /*0b10*/ 	.word	0x00038820
        /*0b14*/ 	.short	0x010a
        /*0b16*/ 	.byte	0x3f
	.zero		1


	//   ....[54]....
        /*0b18*/ 	.word	0x000147b0
        /*0b1c*/ 	.word	0x0000001b
        /*0b20*/ 	.word	0x00038860
        /*0b24*/ 	.short	0x010a
        /*0b26*/ 	.byte	0x3f
	.zero		1


	//   ....[55]....
        /*0b28*/ 	.word	0x000150d0
        /*0b2c*/ 	.word	0x0000001b
        /*0b30*/ 	.word	0x00038850
        /*0b34*/ 	.short	0x0107
        /*0b36*/ 	.byte	0x3f
	.zero		1


	//   ....[56]....
        /*0b38*/ 	.word	0x000151a0
        /*0b3c*/ 	.word	0x0000001b
        /*0b40*/ 	.word	0x00038850
        /*0b44*/ 	.short	0x0101
        /*0b46*/ 	.byte	0x3f
	.zero		1


	//   ....[57]....
        /*0b48*/ 	.word	0x00015540
        /*0b4c*/ 	.word	0x00000006
        /*0b50*/ 	.word	0x00038840
        /*0b54*/ 	.short	0x010a
        /*0b56*/ 	.byte	0x3f
	.zero		1


	//   ....[58]....
        /*0b58*/ 	.word	0x00015880
        /*0b5c*/ 	.word	0x00000006
        /*0b60*/ 	.word	0x00038830
        /*0b64*/ 	.short	0x0107
        /*0b66*/ 	.byte	0x3f
	.zero		1


	//   ....[59]....
        /*0b68*/ 	.word	0x00015940
        /*0b6c*/ 	.word	0x00000006
        /*0b70*/ 	.word	0x00038830
        /*0b74*/ 	.short	0x0101
        /*0b76*/ 	.byte	0x3f
	.zero		1


	//   ....[60]....
        /*0b78*/ 	.word	0x00015970
        /*0b7c*/ 	.word	0x00000006
        /*0b80*/ 	.word	0x00038860
        /*0b84*/ 	.short	0x010a
        /*0b86*/ 	.byte	0x3f
	.zero		1


	//   ....[61]....
        /*0b88*/ 	.word	0x00016040
        /*0b8c*/ 	.word	0x00000006
        /*0b90*/ 	.word	0x00038850
        /*0b94*/ 	.short	0x0107
        /*0b96*/ 	.byte	0x3f
	.zero		1


	//   ....[62]....
        /*0b98*/ 	.word	0x00016100
        /*0b9c*/ 	.word	0x00000006
        /*0ba0*/ 	.word	0x00038850
        /*0ba4*/ 	.short	0x0101
        /*0ba6*/ 	.byte	0x3f
	.zero		1


	//   ....[63]....
        /*0ba8*/ 	.word	0x00016f70
        /*0bac*/ 	.word	0x00000007
        /*0bb0*/ 	.word	0x00038820
        /*0bb4*/ 	.short	0x010a
        /*0bb6*/ 	.byte	0x3f
	.zero		1


	//   ....[64]....
        /*0bb8*/ 	.word	0x000170f0
        /*0bbc*/ 	.word	0x00000005
        /*0bc0*/ 	.word	0x00038840
        /*0bc4*/ 	.short	0x010a
        /*0bc6*/ 	.byte	0x3f
	.zero		1


	//   ....[65]....
        /*0bc8*/ 	.word	0x00017190
        /*0bcc*/ 	.word	0x00000003
        /*0bd0*/ 	.word	0x00038840
        /*0bd4*/ 	.short	0x010a
        /*0bd6*/ 	.byte	0x3f
	.zero		1


	//   ....[66]....
        /*0bd8*/ 	.word	0x000171d0
        /*0bdc*/ 	.word	0x00000005
        /*0be0*/ 	.word	0x00038860
        /*0be4*/ 	.short	0x010a
        /*0be6*/ 	.byte	0x3f
	.zero		1


	//   ....[67]....
        /*0be8*/ 	.word	0x00017210
        /*0bec*/ 	.word	0x00000003
        /*0bf0*/ 	.word	0x00038860
        /*0bf4*/ 	.short	0x010a
        /*0bf6*/ 	.byte	0x3f
	.zero		1


	//   ....[68]....
        /*0bf8*/ 	.word	0x00017270
        /*0bfc*/ 	.word	0x00000011
        /*0c00*/ 	.word	0x00038800
        /*0c04*/ 	.short	0x010a
        /*0c06*/ 	.byte	0x3f
	.zero		1


	//   ....[69]....
        /*0c08*/ 	.word	0x000172c0
        /*0c0c*/ 	.word	0x00000009
        /*0c10*/ 	.word	0x00038830
        /*0c14*/ 	.short	0x010a
        /*0c16*/ 	.byte	0x3f
	.zero		1


	//   ....[70]....
        /*0c18*/ 	.word	0x00017310
        /*0c1c*/ 	.word	0x00000011
        /*0c20*/ 	.word	0x00038810
        /*0c24*/ 	.short	0x010a
        /*0c26*/ 	.byte	0x3f
	.zero		1


	//   ....[71]....
        /*0c28*/ 	.word	0x00017360
        /*0c2c*/ 	.word	0x00000009
        /*0c30*/ 	.word	0x00038850
        /*0c34*/ 	.short	0x010a
        /*0c36*/ 	.byte	0x3f
	.zero		1


	//   ....[72]....
        /*0c38*/ 	.word	0x000173b0
        /*0c3c*/ 	.word	0x00000009
        /*0c40*/ 	.word	0x00038830
        /*0c44*/ 	.short	0x010a
        /*0c46*/ 	.byte	0x3f
	.zero		1


	//   ....[73]....
        /*0c48*/ 	.word	0x00017400
        /*0c4c*/ 	.word	0x00000009
        /*0c50*/ 	.word	0x00038850
        /*0c54*/ 	.short	0x010a
        /*0c56*/ 	.byte	0x3f
	.zero		1


	//   ....[74]....
        /*0c58*/ 	.word	0x00017450
        /*0c5c*/ 	.word	0x00000009
        /*0c60*/ 	.word	0x00038830
        /*0c64*/ 	.short	0x010a
        /*0c66*/ 	.byte	0x3f
	.zero		1


	//   ....[75]....
        /*0c68*/ 	.word	0x000174a0
        /*0c6c*/ 	.word	0x00000009
        /*0c70*/ 	.word	0x00038850
        /*0c74*/ 	.short	0x010a
        /*0c76*/ 	.byte	0x3f
	.zero		1


	//   ....[76]....
        /*0c78*/ 	.word	0x000175b0
        /*0c7c*/ 	.word	0x0000001b
        /*0c80*/ 	.word	0x00038840
        /*0c84*/ 	.short	0x010a
        /*0c86*/ 	.byte	0x3f
	.zero		1


	//   ....[77]....
        /*0c88*/ 	.word	0x00018ba0
        /*0c8c*/ 	.word	0x00000017
        /*0c90*/ 	.word	0x00038820
        /*0c94*/ 	.short	0x010a
        /*0c96*/ 	.byte	0x3f
	.zero		1


	//   ....[78]....
        /*0c98*/ 	.word	0x00018bf0
        /*0c9c*/ 	.word	0x0000001b
        /*0ca0*/ 	.word	0x00038860
        /*0ca4*/ 	.short	0x010a
        /*0ca6*/ 	.byte	0x3f
	.zero		1


	//   ....[79]....
        /*0ca8*/ 	.word	0x000194e0
        /*0cac*/ 	.word	0x00000006
        /*0cb0*/ 	.word	0x00038840
        /*0cb4*/ 	.short	0x010a
        /*0cb6*/ 	.byte	0x3f
	.zero		1


	//   ....[80]....
        /*0cb8*/ 	.word	0x000199a0
        /*0cbc*/ 	.word	0x00000006
        /*0cc0*/ 	.word	0x00038860
        /*0cc4*/ 	.short	0x010a
        /*0cc6*/ 	.byte	0x3f
	.zero		1


	//   ....[81]....
        /*0cc8*/ 	.word	0x0001aa90
        /*0ccc*/ 	.word	0x00000007
        /*0cd0*/ 	.word	0x00038820
        /*0cd4*/ 	.short	0x010a
        /*0cd6*/ 	.byte	0x3f
	.zero		1


	//   ....[82]....
        /*0cd8*/ 	.word	0x0001ac30
        /*0cdc*/ 	.word	0x00000005
        /*0ce0*/ 	.word	0x00038840
        /*0ce4*/ 	.short	0x010a
        /*0ce6*/ 	.byte	0x3f
	.zero		1


	//   ....[83]....
        /*0ce8*/ 	.word	0x0001ac80
        /*0cec*/ 	.word	0x00000003
        /*0cf0*/ 	.word	0x00038840
        /*0cf4*/ 	.short	0x010a
        /*0cf6*/ 	.byte	0x3f
	.zero		1


	//   ....[84]....
        /*0cf8*/ 	.word	0x0001acd0
        /*0cfc*/ 	.word	0x00000005
        /*0d00*/ 	.word	0x00038860
        /*0d04*/ 	.short	0x010a
        /*0d06*/ 	.byte	0x3f
	.zero		1


	//----- nvinfo : EIATTR_NUM_MBARRIERS
	.align		4
.L_620:
        /*0d08*/ 	.byte	0x03, 0x38
        /*0d0a*/ 	.short	0x0017


	//----- nvinfo : EIATTR_EXIT_INSTR_OFFSETS
	.align		4
        /*0d0c*/ 	.byte	0x04, 0x1c
        /*0d0e*/ 	.short	(.L_622 - .L_621)


	//   ....[0]....
.L_621:
        /*0d10*/ 	.word	0x000009a0


	//   ....[1]....
        /*0d14*/ 	.word	0x00010ac0


	//   ....[2]....
        /*0d18*/ 	.word	0x00017260


	//----- nvinfo : EIATTR_MAX_THREADS
	.align		4
.L_622:
        /*0d1c*/ 	.byte	0x04, 0x05
        /*0d1e*/ 	.short	(.L_624 - .L_623)
.L_623:
        /*0d20*/ 	.word	0x00000180
        /*0d24*/ 	.word	0x00000001
        /*0d28*/ 	.word	0x00000001


	//----- nvinfo : EIATTR_CRS_STACK_SIZE
	.align		4
.L_624:
        /*0d2c*/ 	.byte	0x04, 0x1e
        /*0d2e*/ 	.short	(.L_626 - .L_625)
.L_625:
        /*0d30*/ 	.word	0x00000000


	//----- nvinfo : EIATTR_CBANK_PARAM_SIZE
	.align		4
.L_626:
        /*0d34*/ 	.byte	0x03, 0x19
        /*0d36*/ 	.short	0x0bf0


	//----- nvinfo : EIATTR_PARAM_CBANK
	.align		4
        /*0d38*/ 	.byte	0x04, 0x0a
        /*0d3a*/ 	.short	(.L_628 - .L_627)
	.align		4
.L_627:
        /*0d3c*/ 	.word	index@(.nv.constant0._ZN7cutlass13device_kernelIN5flash11enable_sm90INS1_16FlashAttnFwdSm90INS1_25CollectiveMainloopFwdSm90ILi2EN4cute5tupleIJNS5_1CILi1EEES8_S8_EEENS6_IJNS7_ILi64EEESA_SA_EEELi512ENS_6half_tEfNS_4arch4Sm90ELb1ELb0ELb1ELb1ELb1ELb0ELb1ELb0ELb0ELb1ELb0ELb0EEENS1_21CollectiveEpilogueFwdINS6_IJSA_NS7_ILi512EEESA_EEES9_SC_SE_Li256ELb1ELb1ELb0ELb0EEENS1_36VarlenDynamicPersistentTileSchedulerILi64ELi64ELi256ELi128ELb0ELb1ELb1ELb1ELb1ELb1EEEEEEEEEvNT_6ParamsE)
        /*0d40*/ 	.short	0x0210
        /*0d42*/ 	.short	0x0bf0


	//----- nvinfo : EIATTR_SW_WAR
	.align		4
.L_628:
        /*0d44*/ 	.byte	0x04, 0x36
        /*0d46*/ 	.short	(.L_630 - .L_629)
.L_629:
        /*0d48*/ 	.word	0x00000008
.L_630:


//--------------------- .nv.info._ZN7cutlass13device_kernelIN5flash11enable_sm90INS1_16FlashAttnFwdSm90INS1_25CollectiveMainloopFwdSm90ILi2EN4cute5tupleIJNS5_1CILi1EEES8_S8_EEENS6_IJNS7_ILi64EEESA_SA_EEELi512ENS_6half_tEfNS_4arch4Sm90ELb1ELb0ELb1ELb1ELb1ELb1ELb1ELb0ELb0ELb1ELb0ELb0EEENS1_21CollectiveEpilogueFwdINS6_IJSA_NS7_ILi512EEESA_EEES9_SC_SE_Li256ELb1ELb1ELb0ELb0EEENS1_36VarlenDynamicPersistentTileSchedulerILi64ELi64ELi256ELi128ELb0ELb1ELb1ELb1ELb1ELb1EEEEEEEEEvNT_6ParamsE --------------------------
	.section	.nv.info._ZN7cutlass13device_kernelIN5flash11enable_sm90INS1_16FlashAttnFwdSm90INS1_25CollectiveMainloopFwdSm90ILi2EN4cute5tupleIJNS5_1CILi1EEES8_S8_EEENS6_IJNS7_ILi64EEESA_SA_EEELi512ENS_6half_tEfNS_4arch4Sm90ELb1ELb0ELb1ELb1ELb1ELb1ELb1ELb0ELb0ELb1ELb0ELb0EEENS1_21CollectiveEpilogueFwdINS6_IJSA_NS7_ILi512EEESA_EEES9_SC_SE_Li256ELb1ELb1ELb0ELb0EEENS1_36VarlenDynamicPersistentTileSchedulerILi64ELi64ELi256ELi128ELb0ELb1ELb1ELb1ELb1ELb1EEEEEEEEEvNT_6ParamsE,"",@"SHT_CUDA_INFO"
	.sectionflags	@""
	.align	4


	//----- nvinfo : EIATTR_CUDA_API_VERSION
	.align		4
        /*0000*/ 	.byte	0x04, 0x37
        /*0002*/ 	.short	(.L_632 - .L_631)
.L_631:
        /*0004*/ 	.word	0x00000082


	//----- nvinfo : EIATTR_KPARAM_INFO
	.align		4
.L_632:
        /*0008*/ 	.byte	0x04, 0x17
        /*000a*/ 	.short	(.L_634 - .L_633)
.L_633:
        /*000c*/ 	.word	0x00000000
        /*0010*/ 	.short	0x0000
        /*0012*/ 	.short	0x0070
        /*0014*/ 	.byte	0x00, 0xf0, 0x01, 0x2e


	//----- nvinfo : EIATTR_SPARSE_MMA_MASK
	.align		4
.L_634:
        /*0018*/ 	.byte	0x03, 0x50
        /*001a*/ 	.short	0x0000


	//----- nvinfo : EIATTR_MAXREG_COUNT
	.align		4
        /*001c*/ 	.byte	0x03, 0x1b
        /*001e*/ 	.short	0x00a8


	//----- nvinfo : EIATTR_NUM_BARRIERS
	.align		4
        /*0020*/ 	.byte	0x02, 0x4c
        /*0022*/ 	.byte	0x10
	.zero		1


	//----- nvinfo : EIATTR_EXTERNS
	.align		4
        /*0024*/ 	.byte	0x04, 0x0f
        /*0026*/ 	.short	(.L_636 - .L_635)


	//   ....[0]....
	.align		4
.L_635:
        /*0028*/ 	.word	index@(__assertfail)


	//----- nvinfo : EIATTR_ANNOTATIONS
	.align		4
.L_636:
        /*002c*/ 	.byte	0x04, 0x55
        /*002e*/ 	.short	(.L_638 - .L_637)


	//   ....[0]....
.L_637:
        /* <DEDUP_REMOVED lines=68> */


	//----- nvinfo : EIATTR_MERCURY_ISA_VERSION
	.align		4
.L_638:
        /*0460*/ 	.byte	0x03, 0x5f
        /*0462*/ 	.short	0x0101


	//----- nvinfo : EIATTR_UNUSED_LOAD_BYTE_OFFSET
	.align		4
        /*0464*/ 	.byte	0x04, 0x44
        /*0466*/ 	.short	(.L_640 - .L_639)


	//   ....[0]....
.L_639:
        /*0468*/ 	.word	0x00000a50
        /*046c*/ 	.word	0x0000fff0


	//   ....[1]....
        /*0470*/ 	.word	0x00015470
        /*0474*/ 	.word	0x0000fff0


	//----- nvinfo : EIATTR_INT_WARP_WIDE_INSTR_OFFSETS
	.align		4
.L_640:
        /*0478*/ 	.byte	0x04, 0x31
        /*047a*/ 	.short	(.L_642 - .L_641)


	//   ....[0]....
.L_641:
        /*047c*/ 	.word	0x00000130


	//   ....[1]....
        /*0480*/ 	.word	0x00000170


	//   ....[2]....
        /*0484*/ 	.word	0x000001e0


	//   ....[3]....
        /*0488*/ 	.word	0x00000250


	//   ....[4]....
        /*048c*/ 	.word	0x0001b650


	//   ....[5]....
        /*0490*/ 	.word	0x0001b6e0


	//   ....[6]....
        /*0494*/ 	.word	0x0001fba0


	//   ....[7]....
        /*0498*/ 	.word	0x0001fc30


	//----- nvinfo : EIATTR_COOP_GROUP_MASK_REGIDS
	.align		4
.L_642:
        /*049c*/ 	.byte	0x04, 0x29
        /*049e*/ 	.short	(.L_644 - .L_643)


	//   ....[0]....
.L_643:
        /*04a0*/ 	.word	0xffffffff


	//   ....[1]....
        /*04a4*/ 	.word	0xffffffff


	//   ....[2]....
        /*04a8*/ 	.word	0xffffffff


	//   ....[3]....
        /*04ac*/ 	.word	0xffffffff


	//   ....[4]....
        /*04b0*/ 	.word	0xffffffff


	//   ....[5]....
        /*04b4*/ 	.word	0xffffffff


	//   ....[6]....
        /*04b8*/ 	.word	0xffffffff


	//   ....[7]....
        /*04bc*/ 	.word	0xffffffff


	//   ....[8]....
        /*04c0*/ 	.word	0xffffffff


	//   ....[9]....
        /*04c4*/ 	.word	0xffffffff


	//   ....[10]....
        /*04c8*/ 	.word	0xffffffff


	//   ....[11]....
        /*04cc*/ 	.word	0xffffffff


	//   ....[12]....
        /*04d0*/ 	.word	0xffffffff


	//   ....[13]....
        /*04d4*/ 	.word	0xffffffff


	//   ....[14]....
        /*04d8*/ 	.word	0xffffffff


	//   ....[15]....
        /*04dc*/ 	.word	0xffffffff


	//   ....[16]....
        /*04e0*/ 	.word	0xffffffff


	//   ....[17]....
        /*04e4*/ 	.word	0xffffffff


	//   ....[18]....
        /*04e8*/ 	.word	0xffffffff


	//   ....[19]....
        /*04ec*/ 	.word	0xffffffff


	//   ....[20]....
        /*04f0*/ 	.word	0xffffffff


	//   ....[21]....
        /*04f4*/ 	.word	0xffffffff


	//   ....[22]....
        /*04f8*/ 	.word	0xffffffff


	//   ....[23]....
        /*04fc*/ 	.word	0xffffffff


	//   ....[24]....
        /*0500*/ 	.word	0xffffffff


	//   ....[25]....
        /*0504*/ 	.word	0xffffffff


	//   ....[26]....
        /*0508*/ 	.word	0xffffffff


	//   ....[27]....
        /*050c*/ 	.word	0xffffffff


	//   ....[28]....
        /*0510*/ 	.word	0xffffffff


	//   ....[29]....
        /*0514*/ 	.word	0xffffffff


	//   ....[30]....
        /*0518*/ 	.word	0xffffffff


	//   ....[31]....
        /*051c*/ 	.word	0xffffffff


	//   ....[32]....
        /*0520*/ 	.word	0xffffffff


	//   ....[33]....
        /*0524*/ 	.word	0xffffffff


	//   ....[34]....
        /*0528*/ 	.word	0xffffffff


	//   ....[35]....
        /*052c*/ 	.word	0xffffffff


	//   ....[36]....
        /*0530*/ 	.word	0xffffffff


	//   ....[37]....
        /*0534*/ 	.word	0xffffffff


	//   ....[38]....
        /*0538*/ 	.word	0xffffffff


	//   ....[39]....
        /*053c*/ 	.word	0xffffffff


	//   ....[40]....
        /*0540*/ 	.word	0xffffffff


	//   ....[41]....
        /*0544*/ 	.word	0xffffffff


	//   ....[42]....
        /*0548*/ 	.word	0xffffffff


	//   ....[43]....
        /*054c*/ 	.word	0xffffffff


	//   ....[44]....
        /*0550*/ 	.word	0xffffffff


	//   ....[45]....
        /*0554*/ 	.word	0xffffffff


	//   ....[46]....
        /*0558*/ 	.word	0xffffffff


	//   ....[47]....
        /*055c*/ 	.word	0xffffffff


	//   ....[48]....
        /*0560*/ 	.word	0xffffffff


	//   ....[49]....
        /*0564*/ 	.word	0xffffffff


	//   ....[50]....
        /*0568*/ 	.word	0xffffffff


	//   ....[51]....
        /*056c*/ 	.word	0xffffffff


	//   ....[52]....
        /*0570*/ 	.word	0xffffffff


	//   ....[53]....
        /*0574*/ 	.word	0xffffffff


	//   ....[54]....
        /*0578*/ 	.word	0xffffffff


	//   ....[55]....
        /*057c*/ 	.word	0xffffffff


	//   ....[56]....
        /*0580*/ 	.word	0xffffffff


	//   ....[57]....
        /*0584*/ 	.word	0xffffffff


	//   ....[58]....
        /*0588*/ 	.word	0xffffffff


	//   ....[59]....
        /*058c*/ 	.word	0xffffffff


	//   ....[60]....
        /*0590*/ 	.word	0xffffffff


	//   ....[61]....
        /*0594*/ 	.word	0xffffffff


	//   ....[62]....
        /*0598*/ 	.word	0xffffffff


	//   ....[63]....
        /*059c*/ 	.word	0xffffffff


	//   ....[64]....
        /*05a0*/ 	.word	0xffffffff


	//   ....[65]....
        /*05a4*/ 	.word	0xffffffff


	//   ....[66]....
        /*05a8*/ 	.word	0xffffffff


	//   ....[67]....
        /*05ac*/ 	.word	0xffffffff


	//   ....[68]....
        /*05b0*/ 	.word	0xffffffff


	//   ....[69]....
        /*05b4*/ 	.word	0xffffffff


	//   ....[70]....
        /*05b8*/ 	.word	0xffffffff


	//   ....[71]....
        /*05bc*/ 	.word	0xffffffff


	//   ....[72]....
        /*05c0*/ 	.word	0xffffffff


	//   ....[73]....
        /*05c4*/ 	.word	0xffffffff


	//   ....[74]....
        /*05c8*/ 	.word	0xffffffff


	//   ....[75]....
        /*05cc*/ 	.word	0xffffffff


	//   ....[76]....
        /*05d0*/ 	.word	0xffffffff


	//   ....[77]....
        /*05d4*/ 	.word	0xffffffff


	//   ....[78]....
        /*05d8*/ 	.word	0xffffffff


	//   ....[79]....
        /*05dc*/ 	.word	0xffffffff


	//   ....[80]....
        /*05e0*/ 	.word	0xffffffff


	//   ....[81]....
        /*05e4*/ 	.word	0xffffffff


	//   ....[82]....
        /*05e8*/ 	.word	0xffffffff


	//   ....[83]....
        /*05ec*/ 	.word	0xffffffff


	//   ....[84]....
        /*05f0*/ 	.word	0xffffffff


	//   ....[85]....
        /*05f4*/ 	.word	0xffffffff


	//   ....[86]....
        /*05f8*/ 	.word	0xffffffff


	//   ....[87]....
        /*05fc*/ 	.word	0xffffffff


	//   ....[88]....
        /*0600*/ 	.word	0xffffffff


	//   ....[89]....
        /*0604*/ 	.word	0xffffffff


	//   ....[90]....
        /*0608*/ 	.word	0xffffffff


	//   ....[91]....
        /*060c*/ 	.word	0xffffffff


	//   ....[92]....
        /*0610*/ 	.word	0xffffffff


	//   ....[93]....
        /*0614*/ 	.word	0xffffffff


	//   ....[94]....
        /*0618*/ 	.word	0xffffffff


	//   ....[95]....
        /*061c*/ 	.word	0xffffffff


	//   ....[96]....
        /*0620*/ 	.word	0xffffffff


	//   ....[97]....
        /*0624*/ 	.word	0xffffffff


	//   ....[98]....
        /*0628*/ 	.word	0xffffffff


	//   ....[99]....
        /*062c*/ 	.word	0xffffffff


	//   ....[100]....
        /*0630*/ 	.word	0xffffffff


	//   ....[101]....
        /*0634*/ 	.word	0xffffffff


	//   ....[102]....
        /*0638*/ 	.word	0xffffffff


	//   ....[103]....
        /*063c*/ 	.word	0xffffffff


	//   ....[104]....
        /*0640*/ 	.word	0xffffffff


	//   ....[105]....
        /*0644*/ 	.word	0xffffffff


	//   ....[106]....
        /*0648*/ 	.word	0xffffffff


	//   ....[107]....
        /*064c*/ 	.word	0xffffffff


	//   ....[108]....
        /*0650*/ 	.word	0xffffffff


	//   ....[109]....
        /*0654*/ 	.word	0xffffffff


	//   ....[110]....
        /*0658*/ 	.word	0xffffffff


	//   ....[111]....
        /*065c*/ 	.word	0xffffffff


	//   ....[112]....
        /*0660*/ 	.word	0xffffffff


	//   ....[113]....
        /*0664*/ 	.word	0xffffffff


	//   ....[114]....
        /*0668*/ 	.word	0xffffffff


	//   ....[115]....
        /*066c*/ 	.word	0xffffffff


	//   ....[116]....
        /*0670*/ 	.word	0xffffffff


	//   ....[117]....
        /*0674*/ 	.word	0xffffffff


	//   ....[118]....
        /*0678*/ 	.word	0xffffffff


	//   ....[119]....
        /*067c*/ 	.word	0xffffffff


	//   ....[120]....
        /*0680*/ 	.word	0xffffffff


	//   ....[121]....
        /*0684*/ 	.word	0xffffffff


	//   ....[122]....
        /*0688*/ 	.word	0xffffffff


	//   ....[123]....
        /*068c*/ 	.word	0xffffffff


	//   ....[124]....
        /*0690*/ 	.word	0xffffffff


	//   ....[125]....
        /*0694*/ 	.word	0xffffffff


	//   ....[126]....
        /*0698*/ 	.word	0xffffffff


	//   ....[127]....
        /*069c*/ 	.word	0xffffffff


	//   ....[128]....
        /*06a0*/ 	.word	0xffffffff


	//   ....[129]....
        /*06a4*/ 	.word	0xffffffff


	//   ....[130]....
        /*06a8*/ 	.word	0xffffffff


	//   ....[131]....
        /*06ac*/ 	.word	0xffffffff


	//   ....[132]....
        /*06b0*/ 	.word	0xffffffff


	//   ....[133]....
        /*06b4*/ 	.word	0xffffffff


	//   ....[134]....
        /*06b8*/ 	.word	0xffffffff


	//   ....[135]....
        /*06bc*/ 	.word	0xffffffff


	//   ....[136]....
        /*06c0*/ 	.word	0xffffffff


	//   ....[137]....
        /*06c4*/ 	.word	0xffffffff


	//   ....[138]....
        /*06c8*/ 	.word	0xffffffff


	//   ....[139]....
        /*06cc*/ 	.word	0xffffffff


	//   ....[140]....
        /*06d0*/ 	.word	0xffffffff


	//   ....[141]....
        /*06d4*/ 	.word	0xffffffff


	//   ....[142]....
        /*06d8*/ 	.word	0xffffffff


	//   ....[143]....
        /*06dc*/ 	.word	0xffffffff


	//   ....[144]....
        /*06e0*/ 	.word	0xffffffff


	//   ....[145]....
        /*06e4*/ 	.word	0xffffffff


	//   ....[146]....
        /*06e8*/ 	.word	0xffffffff


	//   ....[147]....
        /*06ec*/ 	.word	0xffffffff


	//   ....[148]....
        /*06f0*/ 	.word	0xffffffff


	//   ....[149]....
        /*06f4*/ 	.word	0xffffffff


	//   ....[150]....
        /*06f8*/ 	.word	0xffffffff


	//   ....[151]....
        /*06fc*/ 	.word	0xffffffff


	//   ....[152]....
        /*0700*/ 	.word	0xffffffff


	//   ....[153]....
        /*0704*/ 	.word	0xffffffff


	//   ....[154]....
        /*0708*/ 	.word	0xffffffff


	//   ....[155]....
        /*070c*/ 	.word	0x0500000f


	//   ....[156]....
        /*0710*/ 	.word	0x0500000f


	//   ....[157]....
        /*0714*/ 	.word	0x0500000f


	//   ....[158]....
        /*0718*/ 	.word	0x0500000f


	//   ....[159]....
        /*071c*/ 	.word	0x0500000f


	//   ....[160]....
        /*0720*/ 	.word	0x0500000f


	//   ....[161]....
        /*0724*/ 	.word	0x0500000f


	//   ....[162]....
        /*0728*/ 	.word	0x0500000f


	//   ....[163]....
        /*072c*/ 	.word	0x0500000f


	//   ....[164]....
        /*0730*/ 	.word	0x0500000f


	//   ....[165]....
        /*0734*/ 	.word	0x0500000f


	//   ....[166]....
        /*0738*/ 	.word	0x0500000f


	//   ....[167]....
        /*073c*/ 	.word	0x0500000f


	//   ....[168]....
        /*0740*/ 	.word	0x0500000f


	//   ....[169]....
        /*0744*/ 	.word	0x0500000f


	//   ....[170]....
        /*0748*/ 	.word	0x0500000f


	//   ....[171]....
        /*074c*/ 	.word	0x0500000f


	//   ....[172]....
        /*0750*/ 	.word	0x0500000f


	//   ....[173]....
        /*0754*/ 	.word	0x0500000f


	//   ....[174]....
        /*0758*/ 	.word	0x0500000f


	//   ....[175]....
        /*075c*/ 	.word	0x0500000f


	//   ....[176]....
        /*0760*/ 	.word	0x0500000f


	//   ....[177]....
        /*0764*/ 	.word	0x0500000f


	//   ....[178]....
        /*0768*/ 	.word	0x0500000f


	//   ....[179]....
        /*076c*/ 	.word	0x0500000f


	//   ....[180]....
        /*0770*/ 	.word	0x0500000f


	//   ....[181]....
        /*0774*/ 	.word	0x0500000f


	//   ....[182]....
        /*0778*/ 	.word	0x0500000f


	//   ....[183]....
        /*077c*/ 	.word	0x0500000f


	//   ....[184]....
        /*0780*/ 	.word	0x0500000f


	//   ....[185]....
        /*0784*/ 	.word	0x0500000f


	//   ....[186]....
        /*0788*/ 	.word	0x0500000f


	//   ....[187]....
        /*078c*/ 	.word	0x0500000f


	//   ....[188]....
        /*0790*/ 	.word	0x0500000f


	//   ....[189]....
        /*0794*/ 	.word	0x0500000f


	//   ....[190]....
        /*0798*/ 	.word	0x0500000f


	//   ....[191]....
        /*079c*/ 	.word	0x0500000f


	//   ....[192]....
        /*07a0*/ 	.word	0x0500000f


	//   ....[193]....
        /*07a4*/ 	.word	0x0500000f


	//   ....[194]....
        /*07a8*/ 	.word	0x0500000f


	//   ....[195]....
        /*07ac*/ 	.word	0x0500000f


	//   ....[196]....
        /*07b0*/ 	.word	0x0500000f


	//   ....[197]....
        /*07b4*/ 	.word	0x0500000f


	//   ....[198]....
        /*07b8*/ 	.word	0x0500000f


	//   ....[199]....
        /*07bc*/ 	.word	0x0500000f


	//   ....[200]....
        /*07c0*/ 	.word	0x0500000f


	//   ....[201]....
        /*07c4*/ 	.word	0x0500000f


	//   ....[202]....
        /*07c8*/ 	.word	0x0500000f


	//   ....[203]....
        /*07cc*/ 	.word	0x0500000f


	//   ....[204]....
        /*07d0*/ 	.word	0x0500000f


	//   ....[205]....
        /*07d4*/ 	.word	0x0500000f


	//   ....[206]....
        /*07d8*/ 	.word	0x0500000f


	//   ....[207]....
        /*07dc*/ 	.word	0x0500000f


	//   ....[208]....
        /*07e0*/ 	.word	0x0500000f


	//   ....[209]....
        /*07e4*/ 	.word	0x0500000f


	//   ....[210]....
        /*07e8*/ 	.word	0x0500000f


	//   ....[211]....
        /*07ec*/ 	.word	0x0500000f


	//   ....[212]....
        /*07f0*/ 	.word	0x0500000f


	//   ....[213]....
        /*07f4*/ 	.word	0x0500000f


	//   ....[214]....
        /*07f8*/ 	.word	0x0500000f


	//   ....[215]....
        /*07fc*/ 	.word	0x0500000f


	//   ....[216]....
        /*0800*/ 	.word	0x0500000f


	//   ....[217]....
        /*0804*/ 	.word	0x0500000f


	//   ....[218]....
        /*0808*/ 	.word	0x0500000f


	//   ....[219]....
        /*080c*/ 	.word	0x0500000f


	//   ....[220]....
        /*0810*/ 	.word	0x0500000f


	//   ....[221]....
        /*0814*/ 	.word	0x0500000f


	//   ....[222]....
        /*0818*/ 	.word	0x0500000f


	//   ....[223]....
        /*081c*/ 	.word	0x0500000f


	//   ....[224]....
        /*0820*/ 	.word	0x0500000f


	//   ....[225]....
        /*0824*/ 	.word	0x0500000f


	//   ....[226]....
        /*0828*/ 	.word	0x0500000f


	//   ....[227]....
        /*082c*/ 	.word	0x0500000f


	//   ....[228]....
        /*0830*/ 	.word	0x0500000f


	//   ....[229]....
        /*0834*/ 	.word	0x0500000f


	//   ....[230]....
        /*0838*/ 	.word	0x0500000f


	//   ....[231]....
        /*083c*/ 	.word	0x0500000f


	//   ....[232]....
        /*0840*/ 	.word	0x0500000f


	//   ....[233]....
        /*0844*/ 	.word	0x0500000f


	//   ....[234]....
        /*0848*/ 	.word	0x0500000f


	//   ....[235]....
        /*084c*/ 	.word	0x0500000f


	//   ....[236]....
        /*0850*/ 	.word	0x0500000f


	//   ....[237]....
        /*0854*/ 	.word	0x0500000f


	//   ....[238]....
        /*0858*/ 	.word	0x0500000f


	//   ....[239]....
        /*085c*/ 	.word	0x0500000f


	//   ....[240]....
        /*0860*/ 	.word	0x0500000f


	//   ....[241]....
        /*0864*/ 	.word	0x0500000f


	//   ....[242]....
        /*0868*/ 	.word	0x0500000f


	//   ....[243]....
        /*086c*/ 	.word	0x0500000f


	//   ....[244]....
        /*0870*/ 	.word	0x0500000f


	//----- nvinfo : EIATTR_COOP_GROUP_INSTR_OFFSETS
	.align		4
.L_644:
        /*0874*/ 	.byte	0x04, 0x28
        /*0876*/ 	.short	(.L_646 - .L_645)


	//   ....[0]....
.L_645:
        /*0878*/ 	.word	0x00000060


	//   ....[1]....
        /*087c*/ 	.word	0x00000140


	//   ....[2]....
        /*0880*/ 	.word	0x00000180


	//   ....[3]....
        /*0884*/ 	.word	0x00000390


	//   ....[4]....
        /*0888*/ 	.word	0x000004f0


	//   ....[5]....
        /*088c*/ 	.word	0x00000610


	//   ....[6]....
        /*0890*/ 	.word	0x00000770


	//   ....[7]....
        /*0894*/ 	.word	0x00002c00


	//   ....[8]....
        /*0898*/ 	.word	0x00002c10


	//   ....[9]....
        /*089c*/ 	.word	0x00003600


	//   ....[10]....
        /*08a0*/ 	.word	0x00003610


	//   ....[11]....
        /*08a4*/ 	.word	0x00003fb0


	//   ....[12]....
        /*08a8*/ 	.word	0x00003fc0


	//   ....[13]....
        /*08ac*/ 	.word	0x000043a0


	//   ....[14]....
        /*08b0*/ 	.word	0x000043b0


	//   ....[15]....
        /*08b4*/ 	.word	0x00005220


	//   ....[16]....
        /*08b8*/ 	.word	0x00007070


	//   ....[17]....
        /*08bc*/ 	.word	0x000077f0


	//   ....[18]....
        /*08c0*/ 	.word	0x00007800


	//   ....[19]....
        /*08c4*/ 	.word	0x00007810


	//   ....[20]....
        /*08c8*/ 	.word	0x00007820


	//   ....[21]....
        /*08cc*/ 	.word	0x00007b20


	//   ....[22]....
        /*08d0*/ 	.word	0x00007b30


	//   ....[23]....
        /*08d4*/ 	.word	0x00007b40


	//   ....[24]....
        /*08d8*/ 	.word	0x00007b50


	//   ....[25]....
        /*08dc*/ 	.word	0x00008dd0


	//   ....[26]....
        /*08e0*/ 	.word	0x00008df0


	//   ....[27]....
        /*08e4*/ 	.word	0x00008e00


	//   ....[28]....
        /*08e8*/ 	.word	0x00008e10


	//   ....[29]....
        /*08ec*/ 	.word	0x00008f20


	//   ....[30]....
        /*08f0*/ 	.word	0x00008f30


	//   ....[31]....
        /*08f4*/ 	.word	0x00008f40


	//   ....[32]....
        /*08f8*/ 	.word	0x00008f50


	//   ....[33]....
        /*08fc*/ 	.word	0x0000a7e0


	//   ....[34]....
        /*0900*/ 	.word	0x0000c2a0


	//   ....[35]....
        /*0904*/ 	.word	0x0000c600


	//   ....[36]....
        /*0908*/ 	.word	0x0000c680


	//   ....[37]....
        /*090c*/ 	.word	0x0000c7c0


	//   ....[38]....
        /*0910*/ 	.word	0x0000caa0


	//   ....[39]....
        /*0914*/ 	.word	0x0000cad0


	//   ....[40]....
        /*0918*/ 	.word	0x0000d4c0


	//   ....[41]....
        /*091c*/ 	.word	0x0000dbe0


	//   ....[42]....
        /*0920*/ 	.word	0x0000f590


	//   ....[43]....
        /*0924*/ 	.word	0x0000f5a0


	//   ....[44]....
        /*0928*/ 	.word	0x0000fa30


	//   ....[45]....
        /*092c*/ 	.word	0x0000fa70


	//   ....[46]....
        /*0930*/ 	.word	0x0000fff0


	//   ....[47]....
        /*0934*/ 	.word	0x00010010


	//   ....[48]....
        /*0938*/ 	.word	0x00011180


	//   ....[49]....
        /*093c*/ 	.word	0x00011820


	//   ....[50]....
        /*0940*/ 	.word	0x000132c0


	//   ....[51]....
        /*0944*/ 	.word	0x00013310


	//   ....[52]....
        /*0948*/ 	.word	0x00013bc0


	//   ....[53]....
        /*094c*/ 	.word	0x00013c60


	//   ....[54]....
        /*0950*/ 	.word	0x00014880


	//   ....[55]....
        /*0954*/ 	.word	0x00014970


	//   ....[56]....
        /*0958*/ 	.word	0x00014980


	//   ....[57]....
        /*095c*/ 	.word	0x000149c0


	//   ....[58]....
        /*0960*/ 	.word	0x000149d0


	//   ....[59]....
        /*0964*/ 	.word	0x00016550


	//   ....[60]....
        /*0968*/ 	.word	0x00016a20


	//   ....[61]....
        /*096c*/ 	.word	0x00016a50


	//   ....[62]....
        /*0970*/ 	.word	0x00016a80


	//   ....[63]....
        /*0974*/ 	.word	0x00016a90


	//   ....[64]....
        /*0978*/ 	.word	0x000171d0


	//   ....[65]....
        /*097c*/ 	.word	0x00017240


	//   ....[66]....
        /*0980*/ 	.word	0x000174c0


	//   ....[67]....
        /*0984*/ 	.word	0x000174e0


	//   ....[68]....
        /*0988*/ 	.word	0x000181b0


	//   ....[69]....
        /*098c*/ 	.word	0x000181e0


	//   ....[70]....
        /*0990*/ 	.word	0x00018450


	//   ....[71]....
        /*0994*/ 	.word	0x00018470


	//   ....[72]....
        /*0998*/ 	.word	0x00018720


	//   ....[73]....
        /*099c*/ 	.word	0x000188d0


	//   ....[74]....
        /*09a0*/ 	.word	0x00018900


	//   ....[75]....
        /*09a4*/ 	.word	0x00018930


	//   ....[76]....
        /*09a8*/ 	.word	0x00018960


	//   ....[77]....
        /*09ac*/ 	.word	0x00018990


	//   ....[78]....
        /*09b0*/ 	.word	0x000189c0


	//   ....[79]....
        /*09b4*/ 	.word	0x00018b30


	//   ....[80]....
        /*09b8*/ 	.word	0x00018b60


	//   ....[81]....
        /*09bc*/ 	.word	0x00018b90


	//   ....[82]....
        /*09c0*/ 	.word	0x00018bc0


	//   ....[83]....
        /*09c4*/ 	.word	0x00018bf0


	//   ....[84]....
        /*09c8*/ 	.word	0x00018c20


	//   ....[85]....
        /*09cc*/ 	.word	0x00018cb0


	//   ....[86]....
        /*09d0*/ 	.word	0x00018d10


	//   ....[87]....
        /*09d4*/ 	.word	0x00018da0


	//   ....[88]....
        /*09d8*/ 	.word	0x00019bb0


	//   ....[89]....
        /*09dc*/ 	.word	0x0001c430


	//   ....[90]....
        /*09e0*/ 	.word	0x0001c450


	//   ....[91]....
        /*09e4*/ 	.word	0x0001c4e0


	//   ....[92]....
        /*09e8*/ 	.word	0x0001c500


	//   ....[93]....
        /*09ec*/ 	.word	0x0001c580


	//   ....[94]....
        /*09f0*/ 	.word	0x0001c5a0


	//   ....[95]....
        /*09f4*/ 	.word	0x0001c5b0


	//   ....[96]....
        /*09f8*/ 	.word	0x0001c5c0


	//   ....[97]....
        /*09fc*/ 	.word	0x0001cd90


	//   ....[98]....
        /*0a00*/ 	.word	0x0001cdc0


	//   ....[99]....
        /*0a04*/ 	.word	0x0001ce70


	//   ....[100]....
        /*0a08*/ 	.word	0x0001ce80


	//   ....[101]....
        /*0a0c*/ 	.word	0x0001ce90


	//   ....[102]....
        /*0a10*/ 	.word	0x0001cea0


	//   ....[103]....
        /*0a14*/ 	.word	0x0001cf20


	//   ....[104]....
        /*0a18*/ 	.word	0x0001cf30


	//   ....[105]....
        /*0a1c*/ 	.word	0x0001d8a0


	//   ....[106]....
        /*0a20*/ 	.word	0x0001d930


	//   ....[107]....
        /*0a24*/ 	.word	0x0001d9b0


	//   ....[108]....
        /*0a28*/ 	.word	0x0001db00


	//   ....[109]....
        /*0a2c*/ 	.word	0x0001db60


	//   ....[110]....
        /*0a30*/ 	.word	0x0001db80


	//   ....[111]....
        /*0a34*/ 	.word	0x0001db90


	//   ....[112]....
        /*0a38*/ 	.word	0x0001de20


	//   ....[113]....
        /*0a3c*/ 	.word	0x0001e380


	//   ....[114]....
        /*0a40*/ 	.word	0x0001e3b0


	//   ....[115]....
        /*0a44*/ 	.word	0x0001e5a0


	//   ....[116]....
        /*0a48*/ 	.word	0x0001e5e0


	//   ....[117]....
        /*0a4c*/ 	.word	0x0001e5f0


	//   ....[118]....
        /*0a50*/ 	.word	0x0001e600


	//   ....[119]....
        /*0a54*/ 	.word	0x0001e750


	//   ....[120]....
        /*0a58*/ 	.word	0x0001e8a0


	//   ....[121]....
        /*0a5c*/ 	.word	0x0001f0b0


	//   ....[122]....
        /*0a60*/ 	.word	0x0001f0d0


	//   ....[123]....
        /*0a64*/ 	.word	0x0001f120


	//   ....[124]....
        /*0a68*/ 	.word	0x0001f130


	//   ....[125]....
        /*0a6c*/ 	.word	0x0001f170


	//   ....[126]....
        /*0a70*/ 	.word	0x0001f180


	//   ....[127]....
        /*0a74*/ 	.word	0x0001f190


	//   ....[128]....
        /*0a78*/ 	.word	0x0001f1d0


	//   ....[129]....
        /*0a7c*/ 	.word	0x0001f4f0


	//   ....[130]....
        /*0a80*/ 	.word	0x0001f530


	//   ....[131]....
        /*0a84*/ 	.word	0x0001f550


	//   ....[132]....
        /*0a88*/ 	.word	0x0001f570


	//   ....[133]....
        /*0a8c*/ 	.word	0x0001f5a0


	//   ....[134]....
        /*0a90*/ 	.word	0x0001f5c0


	//   ....[135]....
        /*0a94*/ 	.word	0x0001f6c0


	//   ....[136]....
        /*0a98*/ 	.word	0x0001f810


	//   ....[137]....
        /*0a9c*/ 	.word	0x0001fe00


	//   ....[138]....
        /*0aa0*/ 	.word	0x0001fe30


	//   ....[139]....
        /*0aa4*/ 	.word	0x0001fe70


	//   ....[140]....
        /*0aa8*/ 	.word	0x0001fea0


	//   ....[141]....
        /*0aac*/ 	.word	0x0001fed0


	//   ....[142]....
        /*0ab0*/ 	.word	0x0001ff00


	//   ....[143]....
        /*0ab4*/ 	.word	0x0001ff30


	//   ....[144]....
        /*0ab8*/ 	.word	0x0001ff60


	//   ....[145]....
        /*0abc*/ 	.word	0x000200e0


	//   ....[146]....
        /*0ac0*/ 	.word	0x00020110


	//   ....[147]....
        /*0ac4*/ 	.word	0x00020140


	//   ....[148]....
        /*0ac8*/ 	.word	0x00020170


	//   ....[149]....
        /*0acc*/ 	.word	0x000201a0


	//   ....[150]....
        /*0ad0*/ 	.word	0x000201d0


	//   ....[151]....
        /*0ad4*/ 	.word	0x00020290


	//   ....[152]....
        /*0ad8*/ 	.word	0x000202b0


	//   ....[153]....
        /*0adc*/ 	.word	0x00020320


	//   ....[154]....
        /*0ae0*/ 	.word	0x000209c0


	//   ....[155]....
        /*0ae4*/ 	.word	0x00020ce0


	//   ....[156]....
        /*0ae8*/ 	.word	0x00020d70


	//   ....[157]....
        /*0aec*/ 	.word	0x00020e50


	//   ....[158]....
        /*0af0*/ 	.word	0x00020ee0


	//   ....[159]....
        /*0af4*/ 	.word	0x00020fc0


	//   ....[160]....
        /*0af8*/ 	.word	0x00021050


	//   ....[161]....
        /*0afc*/ 	.word	0x00021130


	//   ....[162]....
        /*0b00*/ 	.word	0x000211c0


	//   ....[163]....
        /*0b04*/ 	.word	0x00021210


	//   ....[164]....
        /*0b08*/ 	.word	0x00021260


	//   ....[165]....
        /*0b0c*/ 	.word	0x000212f0


	//   ....[166]....
        /*0b10*/ 	.word	0x00021380


	//   ....[167]....
        /*0b14*/ 	.word	0x000213d0


	//   ....[168]....
        /*0b18*/ 	.word	0x00021420


	//   ....[169]....
        /*0b1c*/ 	.word	0x00021520


	//   ....[170]....
        /*0b20*/ 	.word	0x000215d0


	//   ....[171]....
        /*0b24*/ 	.word	0x00021650


	//   ....[172]....
        /*0b28*/ 	.word	0x000216e0


	//   ....[173]....
        /*0b2c*/ 	.word	0x00021800


	//   ....[174]....
        /*0b30*/ 	.word	0x00021930


	//   ....[175]....
        /*0b34*/ 	.word	0x000219f0


	//   ....[176]....
        /*0b38*/ 	.word	0x00021a40


	//   ....[177]....
        /*0b3c*/ 	.word	0x00021d80


	//   ....[178]....
        /*0b40*/ 	.word	0x00022060


	//   ....[179]....
        /*0b44*/ 	.word	0x00022150


	//   ....[180]....
        /*0b48*/ 	.word	0x000221f0


	//   ....[181]....
        /*0b4c*/ 	.word	0x00022250


	//   ....[182]....
        /*0b50*/ 	.word	0x00022340


	//   ....[183]....
        /*0b54*/ 	.word	0x000223b0


	//   ....[184]....
        /*0b58*/ 	.word	0x000224a0


	//   ....[185]....
        /*0b5c*/ 	.word	0x00022510


	//   ....[186]....
        /*0b60*/ 	.word	0x000225b0


	//   ....[187]....
        /*0b64*/ 	.word	0x000226a0


	//   ....[188]....
        /*0b68*/ 	.word	0x00022740


	//   ....[189]....
        /*0b6c*/ 	.word	0x000227a0


	//   ....[190]....
        /*0b70*/ 	.word	0x00022860


	//   ....[191]....
        /*0b74*/ 	.word	0x000228c0


	//   ....[192]....
        /*0b78*/ 	.word	0x00022960


	//   ....[193]....
        /*0b7c*/ 	.word	0x00022a10


	//   ....[194]....
        /*0b80*/ 	.word	0x00022ab0


	//   ....[195]....
        /*0b84*/ 	.word	0x00022de0


	//   ....[196]....
        /*0b88*/ 	.word	0x00022ea0


	//   ....[197]....
        /*0b8c*/ 	.word	0x00023110


	//   ....[198]....
        /*0b90*/ 	.word	0x00023190


	//   ....[199]....
        /*0b94*/ 	.word	0x000233a0


	//   ....[200]....
        /*0b98*/ 	.word	0x000233f0


	//   ....[201]....
        /*0b9c*/ 	.word	0x00023560


	//   ....[202]....
        /*0ba0*/ 	.word	0x000235f0


	//   ....[203]....
        /*0ba4*/ 	.word	0x00023730


	//   ....[204]....
        /*0ba8*/ 	.word	0x00023830


	//   ....[205]....
        /*0bac*/ 	.word	0x00023aa0


	//   ....[206]....
        /*0bb0*/ 	.word	0x00023af0


	//   ....[207]....
        /*0bb4*/ 	.word	0x00023cc0


	//   ....[208]....
        /*0bb8*/ 	.word	0x00023d10


	//   ....[209]....
        /*0bbc*/ 	.word	0x00023ee0


	//   ....[210]....
        /*0bc0*/ 	.word	0x00023f30


	//   ....[211]....
        /*0bc4*/ 	.word	0x00024020


	//   ....[212]....
        /*0bc8*/ 	.word	0x000240c0


	//   ....[213]....
        /*0bcc*/ 	.word	0x00024120


	//   ....[214]....
        /*0bd0*/ 	.word	0x000241d0


	//   ....[215]....
        /*0bd4*/ 	.word	0x00024230


	//   ....[216]....
        /*0bd8*/ 	.word	0x000242e0


	//   ....[217]....
        /*0bdc*/ 	.word	0x00024340


	//   ....[218]....
        /*0be0*/ 	.word	0x000243f0


	//   ....[219]....
        /*0be4*/ 	.word	0x000244e0


	//   ....[220]....
        /*0be8*/ 	.word	0x000245c0


	//   ....[221]....
        /*0bec*/ 	.word	0x000246d0


	//   ....[222]....
        /*0bf0*/ 	.word	0x000247d0


	//   ....[223]....
        /*0bf4*/ 	.word	0x00024900


	//   ....[224]....
        /*0bf8*/ 	.word	0x000249e0


	//   ....[225]....
        /*0bfc*/ 	.word	0x00024ae0


	//   ....[226]....
        /*0c00*/ 	.word	0x00024bc0


	//   ....[227]....
        /*0c04*/ 	.word	0x00024c50


	//   ....[228]....
        /*0c08*/ 	.word	0x00024cf0


	//   ....[229]....
        /*0c0c*/ 	.word	0x00024e10


	//   ....[230]....
        /*0c10*/ 	.word	0x00024e80


	//   ....[231]....
        /*0c14*/ 	.word	0x00024ef0


	//   ....[232]....
        /*0c18*/ 	.word	0x00024f60


	//   ....[233]....
        /*0c1c*/ 	.word	0x00024fd0


	//   ....[234]....
        /*0c20*/ 	.word	0x00025050


	//   ....[235]....
        /*0c24*/ 	.word	0x000250e0


	//   ....[236]....
        /*0c28*/ 	.word	0x00025170


	//   ....[237]....
        /*0c2c*/ 	.word	0x000251e0


	//   ....[238]....
        /*0c30*/ 	.word	0x00025250


	//   ....[239]....
        /*0c34*/ 	.word	0x000252c0


	//   ....[240]....
        /*0c38*/ 	.word	0x00025340


	//   ....[241]....
        /*0c3c*/ 	.word	0x000253b0


	//   ....[242]....
        /*0c40*/ 	.word	0x00025450


	//   ....[243]....
        /*0c44*/ 	.word	0x000254e0


	//   ....[244]....
        /*0c48*/ 	.word	0x00025610


	//----- nvinfo : EIATTR_REG_RECONFIG
	.align		4
.L_646:
        /*0c4c*/ 	.byte	0x01, 0x54
	.zero		2


	//----- nvinfo : EIATTR_SYSCALL_OFFSETS
	.align		4
        /*0c50*/ 	.byte	0x04, 0x46
        /*0c52*/ 	.short	(.L_648 - .L_647)


	//   ....[0]....
.L_647:
        /*0c54*/ 	.word	0x00001e50


	//   ....[1]....
        /*0c58*/ 	.word	0x00001fa0


	//   ....[2]....
        /*0c5c*/ 	.word	0x00007210


	//   ....[3]....
        /*0c60*/ 	.word	0x00007540


	//   ....[4]....
        /*0c64*/ 	.word	0x0001b840


	//   ....[5]....
        /*0c68*/ 	.word	0x0001b990


	//   ....[6]....
        /*0c6c*/ 	.word	0x0001ba80


	//   ....[7]....
        /*0c70*/ 	.word	0x0001c990


	//   ....[8]....
        /*0c74*/ 	.word	0x0001d200


	//----- nvinfo : EIATTR_MBARRIER_INSTR_OFFSETS
	.align		4
.L_648:
        /*0c78*/ 	.byte	0x04, 0x39
        /*0c7a*/ 	.short	(.L_650 - .L_649)


	//   ....[0]....
.L_649:
        /*0c7c*/ 	.word	0x00000270
        /*0c80*/ 	.word	0x000000ff
        /*0c84*/ 	.word	0x00038800
        /*0c88*/ 	.short	0x0100
        /*0c8a*/ 	.byte	0x08
	.zero		1


	//   ....[1]....
        /*0c8c*/ 	.word	0x00000280
        /*0c90*/ 	.word	0x000000ff
        /*0c94*/ 	.word	0x00038810
        /*0c98*/ 	.short	0x0100
        /*0c9a*/ 	.byte	0x08
	.zero		1


	//   ....[2]....
        /*0c9c*/ 	.word	0x00000290
        /*0ca0*/ 	.word	0x000000ff
        /*0ca4*/ 	.word	0x00038820
        /*0ca8*/ 	.short	0x0100
        /*0caa*/ 	.byte	0x08
	.zero		1


	//   ....[3]....
        /*0cac*/ 	.word	0x00000340
        /*0cb0*/ 	.word	0x000000ff
        /*0cb4*/ 	.word	0x00038830
        /*0cb8*/ 	.short	0x0100
        /*0cba*/ 	.byte	0x06
	.zero		1


	//   ....[4]....
        /*0cbc*/ 	.word	0x00000350
        /*0cc0*/ 	.word	0x000000ff
        /*0cc4*/ 	.word	0x00038840
        /*0cc8*/ 	.short	0x0100
        /*0cca*/ 	.byte	0x06
	.zero		1


	//   ....[5]....
        /*0ccc*/ 	.word	0x00000360
        /*0cd0*/ 	.word	0x000000ff
        /*0cd4*/ 	.word	0x00038838
        /*0cd8*/ 	.short	0x0100
        /*0cda*/ 	.byte	0x06
	.zero		1


	//   ....[6]....
        /*0cdc*/ 	.word	0x00000370
        /*0ce0*/ 	.word	0x000000ff
        /*0ce4*/ 	.word	0x00038848
        /*0ce8*/ 	.short	0x0100
        /*0cea*/ 	.byte	0x06
	.zero		1


	//   ....[7]....
        /*0cec*/ 	.word	0x000004a0
        /*0cf0*/ 	.word	0x000000ff
        /*0cf4*/ 	.word	0x00038850
        /*0cf8*/ 	.short	0x0100
        /*0cfa*/ 	.byte	0x08
	.zero		1


	//   ....[8]....
        /*0cfc*/ 	.word	0x000004b0
        /*0d00*/ 	.word	0x000000ff
        /*0d04*/ 	.word	0x00038860
        /*0d08*/ 	.short	0x0100
        /*0d0a*/ 	.byte	0x08
	.zero		1


	//   ....[9]....
        /*0d0c*/ 	.word	0x000004c0
        /*0d10*/ 	.word	0x000000ff
        /*0d14*/ 	.word	0x00038858
        /*0d18*/ 	.short	0x0100
        /*0d1a*/ 	.byte	0x08
	.zero		1


	//   ....[10]....
        /*0d1c*/ 	.word	0x000004d0
        /*0d20*/ 	.word	0x000000ff
        /*0d24*/ 	.word	0x00038868
        /*0d28*/ 	.short	0x0100
        /*0d2a*/ 	.byte	0x08
	.zero		1


	//   ....[11]....
        /*0d2c*/ 	.word	0x000005c0
        /*0d30*/ 	.word	0x000000ff
        /*0d34*/ 	.word	0x00038870
        /*0d38*/ 	.short	0x0100
        /*0d3a*/ 	.byte	0x06
	.zero		1


	//   ....[12]....
        /*0d3c*/ 	.word	0x000005d0
        /*0d40*/ 	.word	0x000000ff
        /*0d44*/ 	.word	0x00038880
        /*0d48*/ 	.short	0x0100
        /*0d4a*/ 	.byte	0x06
	.zero		1


	//   ....[13]....
        /*0d4c*/ 	.word	0x000005e0
        /*0d50*/ 	.word	0x000000ff
        /*0d54*/ 	.word	0x00038878
        /*0d58*/ 	.short	0x0100
        /*0d5a*/ 	.byte	0x06
	.zero		1


	//   ....[14]....
        /*0d5c*/ 	.word	0x000005f0
        /*0d60*/ 	.word	0x000000ff
        /*0d64*/ 	.word	0x00038888
        /*0d68*/ 	.short	0x0100
        /*0d6a*/ 	.byte	0x06
	.zero		1


	//   ....[15]....
        /*0d6c*/ 	.word	0x00000720
        /*0d70*/ 	.word	0x000000ff
        /*0d74*/ 	.word	0x00038890
        /*0d78*/ 	.short	0x0100
        /*0d7a*/ 	.byte	0x08
	.zero		1


	//   ....[16]....
        /*0d7c*/ 	.word	0x00000730
        /*0d80*/ 	.word	0x000000ff
        /*0d84*/ 	.word	0x000388a0
        /*0d88*/ 	.short	0x0100
        /*0d8a*/ 	.byte	0x08
	.zero		1


	//   ....[17]....
        /*0d8c*/ 	.word	0x00000740
        /*0d90*/ 	.word	0x000000ff
        /*0d94*/ 	.word	0x00038898
        /*0d98*/ 	.short	0x0100
        /*0d9a*/ 	.byte	0x08
	.zero		1


	//   ....[18]....
        /*0d9c*/ 	.word	0x00000750
        /*0da0*/ 	.word	0x000000ff
        /*0da4*/ 	.word	0x000388a8
        /*0da8*/ 	.short	0x0100
        /*0daa*/ 	.byte	0x08
	.zero		1


	//   ....[19]....
        /*0dac*/ 	.word	0x00000880
        /*0db0*/ 	.word	0x000000ff
        /*0db4*/ 	.word	0x000388b0
        /*0db8*/ 	.short	0x0100
        /*0dba*/ 	.byte	0x08
	.zero		1


	//   ....[20]....
        /*0dbc*/ 	.word	0x00000890
        /*0dc0*/ 	.word	0x000000ff
        /*0dc4*/ 	.word	0x000388c0
        /*0dc8*/ 	.short	0x0100
        /*0dca*/ 	.byte	0x08
	.zero		1


	//   ....[21]....
        /*0dcc*/ 	.word	0x000008a0
        /*0dd0*/ 	.word	0x000000ff
        /*0dd4*/ 	.word	0x000388b8
        /*0dd8*/ 	.short	0x0100
        /*0dda*/ 	.byte	0x08
	.zero		1


	//   ....[22]....
        /*0ddc*/ 	.word	0x000008b0
        /*0de0*/ 	.word	0x000000ff
        /*0de4*/ 	.word	0x000388c8
        /*0de8*/ 	.short	0x0100
        /*0dea*/ 	.byte	0x08
	.zero		1


	//   ....[23]....
        /*0dec*/ 	.word	0x00002bb0
        /*0df0*/ 	.word	0x0000003d
        /*0df4*/ 	.word	0x00038890
        /*0df8*/ 	.short	0x010a
        /*0dfa*/ 	.byte	0x3f
	.zero		1


	//   ....[24]....
        /*0dfc*/ 	.word	0x000035b0
        /*0e00*/ 	.word	0x0000003d
        /*0e04*/ 	.word	0x00038890
        /*0e08*/ 	.short	0x010a
        /*0e0a*/ 	.byte	0x3f
	.zero		1


	//   ....[25]....
        /*0e0c*/ 	.word	0x00003e00
        /*0e10*/ 	.word	0x0000003d
        /*0e14*/ 	.word	0x00038890
        /*0e18*/ 	.short	0x010a
        /*0e1a*/ 	.byte	0x3f
	.zero		1


	//   ....[26]....
        /*0e1c*/ 	.word	0x000041e0
        /*0e20*/ 	.word	0x00000004
        /*0e24*/ 	.word	0x00000000
        /*0e28*/ 	.short	0x0101
        /*0e2a*/ 	.byte	0x3f
	.zero		1


	//   ....[27]....
        /*0e2c*/ 	.word	0x00004220
        /*0e30*/ 	.word	0x0000003d
        /*0e34*/ 	.word	0x000388b0
        /*0e38*/ 	.short	0x010a
        /*0e3a*/ 	.byte	0x3f
	.zero		1


	//   ....[28]....
        /*0e3c*/ 	.word	0x00004b30
        /*0e40*/ 	.word	0x0000003d
        /*0e44*/ 	.word	0x00000000
        /*0e48*/ 	.short	0x0101
        /*0e4a*/ 	.byte	0x3f
	.zero		1


	//   ....[29]....
        /*0e4c*/ 	.word	0x000055e0
        /*0e50*/ 	.word	0x00000005
        /*0e54*/ 	.word	0x00000000
        /*0e58*/ 	.short	0x0101
        /*0e5a*/ 	.byte	0x3f
	.zero		1


	//   ....[30]....
        /*0e5c*/ 	.word	0x00006190
        /*0e60*/ 	.word	0x00000004
        /*0e64*/ 	.word	0x00000000
        /*0e68*/ 	.short	0x0101
        /*0e6a*/ 	.byte	0x3f
	.zero		1


	//   ....[31]....
        /*0e6c*/ 	.word	0x000072b0
        /*0e70*/ 	.word	0x00000012
        /*0e74*/ 	.word	0x00038800
        /*0e78*/ 	.short	0x010a
        /*0e7a*/ 	.byte	0x3f
	.zero		1


	//   ....[32]....
        /*0e7c*/ 	.word	0x00007300
        /*0e80*/ 	.word	0x00000012
        /*0e84*/ 	.word	0x00038800
        /*0e88*/ 	.short	0x010a
        /*0e8a*/ 	.byte	0x3f
	.zero		1


	//   ....[33]....
        /*0e8c*/ 	.word	0x00007d90
        /*0e90*/ 	.word	0x00000012
        /*0e94*/ 	.word	0x00038800
        /*0e98*/ 	.short	0x010a
        /*0e9a*/ 	.byte	0x3f
	.zero		1


	//   ....[34]....
        /*0e9c*/ 	.word	0x00009270
        /*0ea0*/ 	.word	0x00000012
        /*0ea4*/ 	.word	0x00038800
        /*0ea8*/ 	.short	0x010a
        /*0eaa*/ 	.byte	0x3f
	.zero		1


	//   ....[35]....
        /*0eac*/ 	.word	0x0000a140
        /*0eb0*/ 	.word	0x0000000f
        /*0eb4*/ 	.word	0x00038830
        /*0eb8*/ 	.short	0x010a
        /*0eba*/ 	.byte	0x3f
	.zero		1


	//   ....[36]....
        /*0ebc*/ 	.word	0x0000a1f0
        /*0ec0*/ 	.word	0x0000000f
        /*0ec4*/ 	.word	0x00038830
        /*0ec8*/ 	.short	0x010a
        /*0eca*/ 	.byte	0x3f
	.zero		1


	//   ....[37]....
        /*0ecc*/ 	.word	0x0000a500
        /*0ed0*/ 	.word	0x00000012
        /*0ed4*/ 	.word	0x00038810
        /*0ed8*/ 	.short	0x010a
        /*0eda*/ 	.byte	0x3f
	.zero		1


	//   ....[38]....
        /*0edc*/ 	.word	0x0000a550
        /*0ee0*/ 	.word	0x0000000f
        /*0ee4*/ 	.word	0x00038850
        /*0ee8*/ 	.short	0x010a
        /*0eea*/ 	.byte	0x3f
	.zero		1


	//   ....[39]....
        /*0eec*/ 	.word	0x0000a5c0
        /*0ef0*/ 	.word	0x0000000f
        /*0ef4*/ 	.word	0x00038850
        /*0ef8*/ 	.short	0x010a
        /*0efa*/ 	.byte	0x3f
	.zero		1


	//   ....[40]....
        /*0efc*/ 	.word	0x0000cf10
        /*0f00*/ 	.word	0x00000000
        /*0f04*/ 	.word	0x00000000
        /*0f08*/ 	.short	0x0101
        /*0f0a*/ 	.byte	0x3f
	.zero		1


	//   ....[41]....
        /*0f0c*/ 	.word	0x0000d590
        /*0f10*/ 	.word	0x0000000f
        /*0f14*/ 	.word	0x00000000
        /*0f18*/ 	.short	0x0101
        /*0f1a*/ 	.byte	0x3f
	.zero		1


	//   ....[42]....
        /*0f1c*/ 	.word	0x0000d720
        /*0f20*/ 	.word	0x00000014
        /*0f24*/ 	.word	0x00038830
        /*0f28*/ 	.short	0x010a
        /*0f2a*/ 	.byte	0x3f
	.zero		1


	//   ....[43]....
        /*0f2c*/ 	.word	0x0000d790
        /*0f30*/ 	.word	0x00000014
        /*0f34*/ 	.word	0x00038830
        /*0f38*/ 	.short	0x010a
        /*0f3a*/ 	.byte	0x3f
	.zero		1


	//   ....[44]....
        /*0f3c*/ 	.word	0x0000da00
        /*0f40*/ 	.word	0x00000014
        /*0f44*/ 	.word	0x00038850
        /*0f48*/ 	.short	0x010a
        /*0f4a*/ 	.byte	0x3f
	.zero		1


	//   ....[45]....
        /*0f4c*/ 	.word	0x0000da50
        /*0f50*/ 	.word	0x00000014
        /*0f54*/ 	.word	0x00038850
        /*0f58*/ 	.short	0x010a
        /*0f5a*/ 	.byte	0x3f
	.zero		1


	//   ....[46]....
        /*0f5c*/ 	.word	0x0000fcd0
        /*0f60*/ 	.word	0x0000000c
        /*0f64*/ 	.word	0x00000000
        /*0f68*/ 	.short	0x0101
        /*0f6a*/ 	.byte	0x3f
	.zero		1


	//   ....[47]....
        /*0f6c*/ 	.word	0x00011230
        /*0f70*/ 	.word	0x00000014
        /*0f74*/ 	.word	0x00000000
        /*0f78*/ 	.short	0x0101
        /*0f7a*/ 	.byte	0x3f
	.zero		1


	//   ....[48]....
        /*0f7c*/ 	.word	0x00011360
        /*0f80*/ 	.word	0x00000014
        /*0f84*/ 	.word	0x00038830
        /*0f88*/ 	.short	0x010a
        /*0f8a*/ 	.byte	0x3f
	.zero		1


	//   ....[49]....
        /*0f8c*/ 	.word	0x000113d0
        /*0f90*/ 	.word	0x00000014
        /*0f94*/ 	.word	0x00038830
        /*0f98*/ 	.short	0x010a
        /*0f9a*/ 	.byte	0x3f
	.zero		1


	//   ....[50]....
        /*0f9c*/ 	.word	0x00011640
        /*0fa0*/ 	.word	0x00000014
        /*0fa4*/ 	.word	0x00038850
        /*0fa8*/ 	.short	0x010a
        /*0faa*/ 	.byte	0x3f
	.zero		1


	//   ....[51]....
        /*0fac*/ 	.word	0x00011690
        /*0fb0*/ 	.word	0x00000014
        /*0fb4*/ 	.word	0x00038850
        /*0fb8*/ 	.short	0x010a
        /*0fba*/ 	.byte	0x3f
	.zero		1


	//   ....[52]....
        /*0fbc*/ 	.word	0x000136b0
        /*0fc0*/ 	.word	0x000000a9
        /*0fc4*/ 	.word	0x00000000
        /*0fc8*/ 	.short	0x0101
        /*0fca*/ 	.byte	0x3f
	.zero		1


	//   ....[53]....
        /*0fcc*/ 	.word	0x00014930
        /*0fd0*/ 	.word	0x00000014
        /*0fd4*/ 	.word	0x00000000
        /*0fd8*/ 	.short	0x0101
        /*0fda*/ 	.byte	0x3f
	.zero		1


	//   ....[54]....
        /*0fdc*/ 	.word	0x000171b0
        /*0fe0*/ 	.word	0x00000000
        /*0fe4*/ 	.word	0x00000000
        /*0fe8*/ 	.short	0x0101
        /*0fea*/ 	.byte	0x3f
	.zero		1


	//   ....[55]....
        /*0fec*/ 	.word	0x00019c90
        /*0ff0*/ 	.word	0x00000017
        /*0ff4*/ 	.word	0x00038820
        /*0ff8*/ 	.short	0x010a
        /*0ffa*/ 	.byte	0x3f
	.zero		1


	//   ....[56]....
        /*0ffc*/ 	.word	0x00019d20
        /*1000*/ 	.word	0x00000003
        /*1004*/ 	.word	0x000388a0
        /*1008*/ 	.short	0x010a
        /*100a*/ 	.byte	0x3f
	.zero		1


	//   ....[57]....
        /*100c*/ 	.word	0x00019f70
        /*1010*/ 	.word	0x00000003
        /*1014*/ 	.word	0x000388c0
        /*1018*/ 	.short	0x010a
        /*101a*/ 	.byte	0x3f
	.zero		1


	//   ....[58]....
        /*101c*/ 	.word	0x0001a940
        /*1020*/ 	.word	0x00000008
        /*1024*/ 	.word	0x000388a0
        /*1028*/ 	.short	0x010a
        /*102a*/ 	.byte	0x3f
	.zero		1


	//   ....[59]....
        /*102c*/ 	.word	0x0001ab80
        /*1030*/ 	.word	0x00000008
        /*1034*/ 	.word	0x000388c0
        /*1038*/ 	.short	0x010a
        /*103a*/ 	.byte	0x3f
	.zero		1


	//   ....[60]....
        /*103c*/ 	.word	0x0001c1d0
        /*1040*/ 	.word	0x0000001f
        /*1044*/ 	.word	0x00038840
        /*1048*/ 	.short	0x010a
        /*104a*/ 	.byte	0x3f
	.zero		1


	//   ....[61]....
        /*104c*/ 	.word	0x0001c6c0
        /*1050*/ 	.word	0x0000001f
        /*1054*/ 	.word	0x00038830
        /*1058*/ 	.short	0x0107
        /*105a*/ 	.byte	0x3f
	.zero		1


	//   ....[62]....
        /*105c*/ 	.word	0x0001c790
        /*1060*/ 	.word	0x0000001f
        /*1064*/ 	.word	0x00038830
        /*1068*/ 	.short	0x0101
        /*106a*/ 	.byte	0x3f
	.zero		1


	//   ....[63]....
        /*106c*/ 	.word	0x0001d040
        /*1070*/ 	.word	0x00000017
        /*1074*/ 	.word	0x00038800
        /*1078*/ 	.short	0x0107
        /*107a*/ 	.byte	0x3f
	.zero		1


	//   ....[64]....
        /*107c*/ 	.word	0x0001d0d0
        /*1080*/ 	.word	0x00000017
        /*1084*/ 	.word	0x00038800
        /*1088*/ 	.short	0x0101
        /*108a*/ 	.byte	0x3f
	.zero		1


	//   ....[65]....
        /*108c*/ 	.word	0x0001dfe0
        /*1090*/ 	.word	0x00000017
        /*1094*/ 	.word	0x00038810
        /*1098*/ 	.short	0x0107
        /*109a*/ 	.byte	0x3f
	.zero		1


	//   ....[66]....
        /*109c*/ 	.word	0x0001e0e0
        /*10a0*/ 	.word	0x00000017
        /*10a4*/ 	.word	0x00038810
        /*10a8*/ 	.short	0x0101
        /*10aa*/ 	.byte	0x3f
	.zero		1


	//   ....[67]....
        /*10ac*/ 	.word	0x0001e100
        /*10b0*/ 	.word	0x00000017
        /*10b4*/ 	.word	0x00038820
        /*10b8*/ 	.short	0x010a
        /*10ba*/ 	.byte	0x3f
	.zero		1


	//   ....[68]....
        /*10bc*/ 	.word	0x0001e190
        /*10c0*/ 	.word	0x0000001f
        /*10c4*/ 	.word	0x00038860
        /*10c8*/ 	.short	0x010a
        /*10ca*/ 	.byte	0x3f
	.zero		1


	//   ....[69]....
        /*10cc*/ 	.word	0x0001eac0
        /*10d0*/ 	.word	0x0000001f
        /*10d4*/ 	.word	0x00038850
        /*10d8*/ 	.short	0x0107
        /*10da*/ 	.byte	0x3f
	.zero		1


	//   ....[70]....
        /*10dc*/ 	.word	0x0001eb90
        /*10e0*/ 	.word	0x0000001f
        /*10e4*/ 	.word	0x00038850
        /*10e8*/ 	.short	0x0101
        /*10ea*/ 	.byte	0x3f
	.zero		1


	//   ....[71]....
        /*10ec*/ 	.word	0x0001ef10
        /*10f0*/ 	.word	0x00000006
        /*10f4*/ 	.word	0x00038840
        /*10f8*/ 	.short	0x010a
        /*10fa*/ 	.byte	0x3f
	.zero		1


	//   ....[72]....
        /*10fc*/ 	.word	0x0001f250
        /*1100*/ 	.word	0x00000006
        /*1104*/ 	.word	0x00038830
        /*1108*/ 	.short	0x0107
        /*110a*/ 	.byte	0x3f
	.zero		1


	//   ....[73]....
        /*110c*/ 	.word	0x0001f310
        /*1110*/ 	.word	0x00000006
        /*1114*/ 	.word	0x00038830
        /*1118*/ 	.short	0x0101
        /*111a*/ 	.byte	0x3f
	.zero		1


	//   ....[74]....
        /*111c*/ 	.word	0x0001f340
        /*1120*/ 	.word	0x00000006
        /*1124*/ 	.word	0x00038860
        /*1128*/ 	.short	0x010a
        /*112a*/ 	.byte	0x3f
	.zero		1


	//   ....[75]....
        /*112c*/ 	.word	0x0001fa10
        /*1130*/ 	.word	0x00000006
        /*1134*/ 	.word	0x00038850
        /*1138*/ 	.short	0x0107
        /*113a*/ 	.byte	0x3f
	.zero		1


	//   ....[76]....
        /*113c*/ 	.word	0x0001fad0
        /*1140*/ 	.word	0x00000006
        /*1144*/ 	.word	0x00038850
        /*1148*/ 	.short	0x0101
        /*114a*/ 	.byte	0x3f
	.zero		1


	//   ....[77]....
        /*114c*/ 	.word	0x00020940
        /*1150*/ 	.word	0x00000004
        /*1154*/ 	.word	0x00038820
        /*1158*/ 	.short	0x010a
        /*115a*/ 	.byte	0x3f
	.zero		1


	//   ....[78]....
        /*115c*/ 	.word	0x00020ab0
        /*1160*/ 	.word	0x00000005
        /*1164*/ 	.word	0x00038840
        /*1168*/ 	.short	0x010a
        /*116a*/ 	.byte	0x3f
	.zero		1


	//   ....[79]....
        /*116c*/ 	.word	0x00020b50
        /*1170*/ 	.word	0x00000019
        /*1174*/ 	.word	0x00038840
        /*1178*/ 	.short	0x010a
        /*117a*/ 	.byte	0x3f
	.zero		1


	//   ....[80]....
        /*117c*/ 	.word	0x00020b90
        /*1180*/ 	.word	0x00000005
        /*1184*/ 	.word	0x00038860
        /*1188*/ 	.short	0x010a
        /*118a*/ 	.byte	0x3f
	.zero		1


	//   ....[81]....
        /*118c*/ 	.word	0x00020bd0
        /*1190*/ 	.word	0x00000019
        /*1194*/ 	.word	0x00038860
        /*1198*/ 	.short	0x010a
        /*119a*/ 	.byte	0x3f
	.zero		1


	//   ....[82]....
        /*119c*/ 	.word	0x00020c30
        /*11a0*/ 	.word	0x0000003d
        /*11a4*/ 	.word	0x00038890
        /*11a8*/ 	.short	0x010a
        /*11aa*/ 	.byte	0x3f
	.zero		1


	//   ....[83]....
        /*11ac*/ 	.word	0x00020da0
        /*11b0*/ 	.word	0x0000003d
        /*11b4*/ 	.word	0x00038890
        /*11b8*/ 	.short	0x010a
        /*11ba*/ 	.byte	0x3f
	.zero		1


	//   ....[84]....
        /*11bc*/ 	.word	0x00020f20
        /*11c0*/ 	.word	0x0000003d
        /*11c4*/ 	.word	0x00038890
        /*11c8*/ 	.short	0x010a
        /*11ca*/ 	.byte	0x3f
	.zero		1


	//   ....[85]....
        /*11cc*/ 	.word	0x00021080
        /*11d0*/ 	.word	0x0000003d
        /*11d4*/ 	.word	0x000388b0
        /*11d8*/ 	.short	0x010a
        /*11da*/ 	.byte	0x3f
	.zero		1


	//   ....[86]....
        /*11dc*/ 	.word	0x00021460
        /*11e0*/ 	.word	0x00000012
        /*11e4*/ 	.word	0x00038800
        /*11e8*/ 	.short	0x010a
        /*11ea*/ 	.byte	0x3f
	.zero		1


	//   ....[87]....
        /*11ec*/ 	.word	0x00021a70
        /*11f0*/ 	.word	0x00000012
        /*11f4*/ 	.word	0x00038800
        /*11f8*/ 	.short	0x010a
        /*11fa*/ 	.byte	0x3f
	.zero		1


	//   ....[88]....
        /*11fc*/ 	.word	0x00021ac0
        /*1200*/ 	.word	0x0000000f
        /*1204*/ 	.word	0x00038830
        /*1208*/ 	.short	0x010a
        /*120a*/ 	.byte	0x3f
	.zero		1


	//   ....[89]....
        /*120c*/ 	.word	0x00021b10
        /*1210*/ 	.word	0x00000012
        /*1214*/ 	.word	0x00038810
        /*1218*/ 	.short	0x010a
        /*121a*/ 	.byte	0x3f
	.zero		1


	//   ....[90]....
        /*121c*/ 	.word	0x00021b60
        /*1220*/ 	.word	0x0000000f
        /*1224*/ 	.word	0x00038850
        /*1228*/ 	.short	0x010a
        /*122a*/ 	.byte	0x3f
	.zero		1


	//   ....[91]....
        /*122c*/ 	.word	0x00021bb0
        /*1230*/ 	.word	0x00000014
        /*1234*/ 	.word	0x00038830
        /*1238*/ 	.short	0x010a
        /*123a*/ 	.byte	0x3f
	.zero		1


	//   ....[92]....
        /*123c*/ 	.word	0x00021c00
        /*1240*/ 	.word	0x00000014
        /*1244*/ 	.word	0x00038850
        /*1248*/ 	.short	0x010a
        /*124a*/ 	.byte	0x3f
	.zero		1


	//   ....[93]....
        /*124c*/ 	.word	0x00021c50
        /*1250*/ 	.word	0x00000014
        /*1254*/ 	.word	0x00038830
        /*1258*/ 	.short	0x010a
        /*125a*/ 	.byte	0x3f
	.zero		1


	//   ....[94]....
        /*125c*/ 	.word	0x00021ca0
        /*1260*/ 	.word	0x00000014
        /*1264*/ 	.word	0x00038850
        /*1268*/ 	.short	0x010a
        /*126a*/ 	.byte	0x3f
	.zero		1


	//   ....[95]....
        /*126c*/ 	.word	0x00021e40
        /*1270*/ 	.word	0x00000017
        /*1274*/ 	.word	0x00038820
        /*1278*/ 	.short	0x010a
        /*127a*/ 	.byte	0x3f
	.zero		1


	//   ....[96]....
        /*127c*/ 	.word	0x00021e90
        /*1280*/ 	.word	0x00000003
        /*1284*/ 	.word	0x000388a0
        /*1288*/ 	.short	0x010a
        /*128a*/ 	.byte	0x3f
	.zero		1


	//   ....[97]....
        /*128c*/ 	.word	0x00021ee0
        /*1290*/ 	.word	0x00000003
        /*1294*/ 	.word	0x000388c0
        /*1298*/ 	.short	0x010a
        /*129a*/ 	.byte	0x3f
	.zero		1


	//   ....[98]....
        /*129c*/ 	.word	0x00021f30
        /*12a0*/ 	.word	0x00000008
        /*12a4*/ 	.word	0x000388a0
        /*12a8*/ 	.short	0x010a
        /*12aa*/ 	.byte	0x3f
	.zero		1


	//   ....[99]....
        /*12ac*/ 	.word	0x00021f80
        /*12b0*/ 	.word	0x00000008
        /*12b4*/ 	.word	0x000388c0
        /*12b8*/ 	.short	0x010a
        /*12ba*/ 	.byte	0x3f
	.zero		1


	//   ....[100]....
        /*12bc*/ 	.word	0x000220a0
        /*12c0*/ 	.word	0x0000001f
        /*12c4*/ 	.word	0x00038840
        /*12c8*/ 	.short	0x010a
        /*12ca*/ 	.byte	0x3f
	.zero		1


	//   ....[101]....
        /*12cc*/ 	.word	0x00023630
        /*12d0*/ 	.word	0x00000017
        /*12d4*/ 	.word	0x00038820
        /*12d8*/ 	.short	0x010a
        /*12da*/ 	.byte	0x3f
	.zero		1


	//   ....[102]....
        /*12dc*/ 	.word	0x00023680
        /*12e0*/ 	.word	0x0000001f
        /*12e4*/ 	.word	0x00038860
        /*12e8*/ 	.short	0x010a
        /*12ea*/ 	.byte	0x3f
	.zero		1


	//   ....[103]....
        /*12ec*/ 	.word	0x00023f70
        /*12f0*/ 	.word	0x00000006
        /*12f4*/ 	.word	0x00038840
        /*12f8*/ 	.short	0x010a
        /*12fa*/ 	.byte	0x3f
	.zero		1


	//   ....[104]....
        /*12fc*/ 	.word	0x00024430
        /*1300*/ 	.word	0x00000006
        /*1304*/ 	.word	0x00038860
        /*1308*/ 	.short	0x010a
        /*130a*/ 	.byte	0x3f
	.zero		1


	//   ....[105]....
        /*130c*/ 	.word	0x00025530
        /*1310*/ 	.word	0x00000004
        /*1314*/ 	.word	0x00038820
        /*1318*/ 	.short	0x010a
        /*131a*/ 	.byte	0x3f
	.zero		1


	//   ....[106]....
        /*131c*/ 	.word	0x000256d0
        /*1320*/ 	.word	0x00000005
        /*1324*/ 	.word	0x00038840
        /*1328*/ 	.short	0x010a
        /*132a*/ 	.byte	0x3f
	.zero		1


	//   ....[107]....
        /*132c*/ 	.word	0x00025720
        /*1330*/ 	.word	0x00000019
        /*1334*/ 	.word	0x00038840
        /*1338*/ 	.short	0x010a
        /*133a*/ 	.byte	0x3f
	.zero		1


	//   ....[108]....
        /*133c*/ 	.word	0x00025770
        /*1340*/ 	.word	0x00000005
        /*1344*/ 	.word	0x00038860
        /*1348*/ 	.short	0x010a
        /*134a*/ 	.byte	0x3f
	.zero		1


	//----- nvinfo : EIATTR_NUM_MBARRIERS
	.align		4
.L_650:
        /*134c*/ 	.byte	0x03, 0x38
        /*134e*/ 	.short	0x0017


	//----- nvinfo : EIATTR_EXIT_INSTR_OFFSETS
	.align		4
        /*1350*/ 	.byte	0x04, 0x1c
        /*1352*/ 	.short	(.L_652 - .L_651)


	//   ....[0]....
.L_651:
        /*1354*/ 	.word	0x00020c20


	//----- nvinfo : EIATTR_MAX_THREADS
	.align		4
.L_652:
        /*1358*/ 	.byte	0x04, 0x05
        /*135a*/ 	.short	(.L_654 - .L_653)
.L_653:
        /*135c*/ 	.word	0x00000180
        /*1360*/ 	.word	0x00000001
        /*1364*/ 	.word	0x00000001


	//----- nvinfo : EIATTR_CRS_STACK_SIZE
	.align		4
.L_654:
        /*1368*/ 	.byte	0x04, 0x1e
        /*136a*/ 	.short	(.L_656 - .L_655)
.L_655:
        /*136c*/ 	.word	0x00000000


	//----- nvinfo : EIATTR_CBANK_PARAM_SIZE
	.align		4
.L_656:
        /*1370*/ 	.byte	0x03, 0x19
        /*1372*/ 	.short	0x0bf0


	//----- nvinfo : EIATTR_PARAM_CBANK
	.align		4
        /*1374*/ 	.byte	0x04, 0x0a
        /*1376*/ 	.short	(.L_658 - .L_657)
	.align		4
.L_657:
        /*1378*/ 	.word	index@(.nv.constant0._ZN7cutlass13device_kernelIN5flash11enable_sm90INS1_16FlashAttnFwdSm90INS1_25CollectiveMainloopFwdSm90ILi2EN4cute5tupleIJNS5_1CILi1EEES8_S8_EEENS6_IJNS7_ILi64EEESA_SA_EEELi512ENS_6half_tEfNS_4arch4Sm90ELb1ELb0ELb1ELb1ELb1ELb1ELb1ELb0ELb0ELb1ELb0ELb0EEENS1_21CollectiveEpilogueFwdINS6_IJSA_NS7_ILi512EEESA_EEES9_SC_SE_Li256ELb1ELb1ELb0ELb0EEENS1_36VarlenDynamicPersistentTileSchedulerILi64ELi64ELi256ELi128ELb0ELb1ELb1ELb1ELb1ELb1EEEEEEEEEvNT_6ParamsE)
        /*137c*/ 	.short	0x0210
        /*137e*/ 	.short	0x0bf0


	//----- nvinfo : EIATTR_SW_WAR
	.align		4
.L_658:
        /*1380*/ 	.byte	0x04, 0x36
        /*1382*/ 	.short	(.L_660 - .L_659)
.L_659:
        /*1384*/ 	.word	0x00000008
.L_660:


//--------------------- .nv.callgraph             --------------------------
	.section	.nv.callgraph,"",@"SHT_CUDA_CALLGRAPH"
	.align	4
	.sectionentsize	8
	.align		4
        /*0000*/ 	.word	0x00000000
	.align		4
        /*0004*/ 	.word	0xffffffff
	.align		4
        /*0008*/ 	.word	index@(_ZN7cutlass13device_kernelIN5flash11enable_sm90INS1_16FlashAttnFwdSm90INS1_25CollectiveMainloopFwdSm90ILi2EN4cute5tupleIJNS5_1CILi1EEES8_S8_EEENS6_IJNS7_ILi64EEESA_SA_EEELi512ENS_6half_tEfNS_4arch4Sm90ELb0ELb0ELb1ELb0ELb1ELb0ELb0ELb0ELb0ELb1ELb0ELb0EEENS1_21CollectiveEpilogueFwdINS6_IJSA_NS7_ILi512EEESA_EEES9_SC_SE_Li256ELb0ELb1ELb0ELb0EEENS1_29StaticPersistentTileSchedulerILb0EEEEEEEEEvNT_6ParamsE)
	.align		4
        /*000c*/ 	.word	index@(__assertfail)
	.align		4
        /*0010*/ 	.word	index@(_ZN7cutlass13device_kernelIN5flash11enable_sm90INS1_16FlashAttnFwdSm90INS1_25CollectiveMainloopFwdSm90ILi2EN4cute5tupleIJNS5_1CILi1EEES8_S8_EEENS6_IJNS7_ILi64EEESA_SA_EEELi512ENS_6half_tEfNS_4arch4Sm90ELb0ELb0ELb1ELb0ELb1ELb0ELb1ELb0ELb0ELb1ELb0ELb0EEENS1_21CollectiveEpilogueFwdINS6_IJSA_NS7_ILi512EEESA_EEES9_SC_SE_Li256ELb0ELb1ELb0ELb0EEENS1_29StaticPersistentTileSchedulerILb0EEEEEEEEEvNT_6ParamsE)
	.align		4
        /*0014*/ 	.word	index@(__assertfail)
	.align		4
        /*0018*/ 	.word	index@(_ZN7cutlass13device_kernelIN5flash11enable_sm90INS1_16FlashAttnFwdSm90INS1_25CollectiveMainloopFwdSm90ILi2EN4cute5tupleIJNS5_1CILi1EEES8_S8_EEENS6_IJNS7_ILi64EEESA_SA_EEELi512ENS_6half_tEfNS_4arch4Sm90ELb0ELb0ELb1ELb1ELb1ELb0ELb0ELb0ELb0ELb1ELb0ELb0EEENS1_21CollectiveEpilogueFwdINS6_IJSA_NS7_ILi512EEESA_EEES9_SC_SE_Li256ELb1ELb1ELb0ELb0EEENS1_36VarlenDynamicPersistentTileSchedulerILi64ELi64ELi256ELi128ELb0ELb1ELb1ELb0ELb1ELb1EEEEEEEEEvNT_6ParamsE)
	.align		4
        /*001c*/ 	.word	index@(__assertfail)
	.align		4
        /*0020*/ 	.word	index@(_ZN7cutlass13device_kernelIN5flash11enable_sm90INS1_16FlashAttnFwdSm90INS1_25CollectiveMainloopFwdSm90ILi2EN4cute5tupleIJNS5_1CILi1EEES8_S8_EEENS6_IJNS7_ILi64EEESA_SA_EEELi512ENS_6half_tEfNS_4arch4Sm90ELb0ELb0ELb1ELb1ELb1ELb1ELb0ELb0ELb0ELb1ELb0ELb0EEENS1_21CollectiveEpilogueFwdINS6_IJSA_NS7_ILi512EEESA_EEES9_SC_SE_Li256ELb1ELb1ELb0ELb0EEENS1_36VarlenDynamicPersistentTileSchedulerILi64ELi64ELi256ELi128ELb0ELb1ELb1ELb0ELb1ELb1EEEEEEEEEvNT_6ParamsE)
	.align		4
        /*0024*/ 	.word	index@(__assertfail)
	.align		4
        /*0028*/ 	.word	index@(_ZN7cutlass13device_kernelIN5flash11enable_sm90INS1_16FlashAttnFwdSm90INS1_25CollectiveMainloopFwdSm90ILi2EN4cute5tupleIJNS5_1CILi1EEES8_S8_EEENS6_IJNS7_ILi64EEESA_SA_EEELi512ENS_6half_tEfNS_4arch4Sm90ELb0ELb0ELb1ELb1ELb1ELb0ELb1ELb0ELb0ELb1ELb0ELb0EEENS1_21CollectiveEpilogueFwdINS6_IJSA_NS7_ILi512EEESA_EEES9_SC_SE_Li256ELb1ELb1ELb0ELb0EEENS1_36VarlenDynamicPersistentTileSchedulerILi64ELi64ELi256ELi128ELb0ELb1ELb1ELb0ELb1ELb1EEEEEEEEEvNT_6ParamsE)
	.align		4
        /*002c*/ 	.word	index@(__assertfail)
	.align		4
        /*0030*/ 	.word	index@(_ZN7cutlass13device_kernelIN5flash11enable_sm90INS1_16FlashAttnFwdSm90INS1_25CollectiveMainloopFwdSm90ILi2EN4cute5tupleIJNS5_1CILi1EEES8_S8_EEENS6_IJNS7_ILi64EEESA_SA_EEELi512ENS_6half_tEfNS_4arch4Sm90ELb0ELb0ELb1ELb1ELb1ELb1ELb1ELb0ELb0ELb1ELb0ELb0EEENS1_21CollectiveEpilogueFwdINS6_IJSA_NS7_ILi512EEESA_EEES9_SC_SE_Li256ELb1ELb1ELb0ELb0EEENS1_36VarlenDynamicPersistentTileSchedulerILi64ELi64ELi256ELi128ELb0ELb1ELb1ELb0ELb1ELb1EEEEEEEEEvNT_6ParamsE)
	.align		4
        /*0034*/ 	.word	index@(__assertfail)
	.align		4
        /*0038*/ 	.word	index@(_ZN7cutlass13device_kernelIN5flash11enable_sm90INS1_16FlashAttnFwdSm90INS1_25CollectiveMainloopFwdSm90ILi2EN4cute5tupleIJNS5_1CILi1EEES8_S8_EEENS6_IJNS7_ILi64EEESA_SA_EEELi512ENS_6half_tEfNS_4arch4Sm90ELb0ELb1ELb1ELb0ELb1ELb0ELb0ELb0ELb0ELb1ELb0ELb0EEENS1_21CollectiveEpilogueFwdINS6_IJSA_NS7_ILi512EEESA_EEES9_SC_SE_Li256ELb0ELb1ELb0ELb0EEENS1_30DynamicPersistentTileSchedulerILi256ELi128ELb0ELb1ELb1EEEEEEEEEvNT_6ParamsE)
	.align		4
        /*003c*/ 	.word	index@(__assertfail)
	.align		4
        /*0040*/ 	.word	index@(_ZN7cutlass13device_kernelIN5flash11enable_sm90INS1_16FlashAttnFwdSm90INS1_25CollectiveMainloopFwdSm90ILi2EN4cute5tupleIJNS5_1CILi1EEES8_S8_EEENS6_IJNS7_ILi64EEESA_SA_EEELi512ENS_6half_tEfNS_4arch4Sm90ELb0ELb1ELb1ELb0ELb1ELb0ELb1ELb0ELb0ELb1ELb0ELb0EEENS1_21CollectiveEpilogueFwdINS6_IJSA_NS7_ILi512EEESA_EEES9_SC_SE_Li256ELb0ELb1ELb0ELb0EEENS1_30DynamicPersistentTileSchedulerILi256ELi128ELb0ELb1ELb1EEEEEEEEEvNT_6ParamsE)
	.align		4
        /*0044*/ 	.word	index@(__assertfail)
	.align		4
        /*0048*/ 	.word	index@(_ZN7cutlass13device_kernelIN5flash11enable_sm90INS1_16FlashAttnFwdSm90INS1_25CollectiveMainloopFwdSm90ILi2EN4cute5tupleIJNS5_1CILi1EEES8_S8_EEENS6_IJNS7_ILi64EEESA_SA_EEELi512ENS_6half_tEfNS_4arch4Sm90ELb0ELb1ELb1ELb1ELb1ELb0ELb0ELb0ELb0ELb1ELb0ELb0EEENS1_21CollectiveEpilogueFwdINS6_IJSA_NS7_ILi512EEESA_EEES9_SC_SE_Li256ELb1ELb1ELb0ELb0EEENS1_36VarlenDynamicPersistentTileSchedulerILi64ELi64ELi256ELi128ELb0ELb1ELb1ELb1ELb0ELb1EEEEEEEEEvNT_6ParamsE)
	.align		4
        /*004c*/ 	.word	index@(__assertfail)
	.align		4
        /*0050*/ 	.word	index@(_ZN7cutlass13device_kernelIN5flash11enable_sm90INS1_16FlashAttnFwdSm90INS1_25CollectiveMainloopFwdSm90ILi2EN4cute5tupleIJNS5_1CILi1EEES8_S8_EEENS6_IJNS7_ILi64EEESA_SA_EEELi512ENS_6half_tEfNS_4arch4Sm90ELb0ELb1ELb1ELb1ELb1ELb1ELb0ELb0ELb0ELb1ELb0ELb0EEENS1_21CollectiveEpilogueFwdINS6_IJSA_NS7_ILi512EEESA_EEES9_SC_SE_Li256ELb1ELb1ELb0ELb0EEENS1_36VarlenDynamicPersistentTileSchedulerILi64ELi64ELi256ELi128ELb0ELb1ELb1ELb1ELb0ELb1EEEEEEEEEvNT_6ParamsE)
	.align		4
        /*0054*/ 	.word	index@(__assertfail)
	.align		4
        /*0058*/ 	.word	index@(_ZN7cutlass13device_kernelIN5flash11enable_sm90INS1_16FlashAttnFwdSm90INS1_25CollectiveMainloopFwdSm90ILi2EN4cute5tupleIJNS5_1CILi1EEES8_S8_EEENS6_IJNS7_ILi64EEESA_SA_EEELi512ENS_6half_tEfNS_4arch4Sm90ELb0ELb1ELb1ELb1ELb1ELb0ELb1ELb0ELb0ELb1ELb0ELb0EEENS1_21CollectiveEpilogueFwdINS6_IJSA_NS7_ILi512EEESA_EEES9_SC_SE_Li256ELb1ELb1ELb0ELb0EEENS1_36VarlenDynamicPersistentTileSchedulerILi64ELi64ELi256ELi128ELb0ELb1ELb1ELb1ELb0ELb1EEEEEEEEEvNT_6ParamsE)
	.align		4
        /*005c*/ 	.word	index@(__assertfail)
	.align		4
        /*0060*/ 	.word	index@(_ZN7cutlass13device_kernelIN5flash11enable_sm90INS1_16FlashAttnFwdSm90INS1_25CollectiveMainloopFwdSm90ILi2EN4cute5tupleIJNS5_1CILi1EEES8_S8_EEENS6_IJNS7_ILi64EEESA_SA_EEELi512ENS_6half_tEfNS_4arch4Sm90ELb0ELb1ELb1ELb1ELb1ELb1ELb1ELb0ELb0ELb1ELb0ELb0EEENS1_21CollectiveEpilogueFwdINS6_IJSA_NS7_ILi512EEESA_EEES9_SC_SE_Li256ELb1ELb1ELb0ELb0EEENS1_36VarlenDynamicPersistentTileSchedulerILi64ELi64ELi256ELi128ELb0ELb1ELb1ELb1ELb0ELb1EEEEEEEEEvNT_6ParamsE)
	.align		4
        /*0064*/ 	.word	index@(__assertfail)
	.align		4
        /*0068*/ 	.word	index@(_ZN7cutlass13device_kernelIN5flash11enable_sm90INS1_16FlashAttnFwdSm90INS1_25CollectiveMainloopFwdSm90ILi2EN4cute5tupleIJNS5_1CILi1EEES8_S8_EEENS6_IJNS7_ILi64EEESA_SA_EEELi512ENS_6half_tEfNS_4arch4Sm90ELb1ELb0ELb1ELb0ELb1ELb0ELb0ELb0ELb0ELb1ELb0ELb0EEENS1_21CollectiveEpilogueFwdINS6_IJSA_NS7_ILi512EEESA_EEES9_SC_SE_Li256ELb0ELb1ELb0ELb0EEENS1_30DynamicPersistentTileSchedulerILi256ELi128ELb0ELb1ELb1EEEEEEEEEvNT_6ParamsE)
	.align		4
        /*006c*/ 	.word	index@(__assertfail)
	.align		4
        /*0070*/ 	.word	index@(_ZN7cutlass13device_kernelIN5flash11enable_sm90INS1_16FlashAttnFwdSm90INS1_25CollectiveMainloopFwdSm90ILi2EN4cute5tupleIJNS5_1CILi1EEES8_S8_EEENS6_IJNS7_ILi64EEESA_SA_EEELi512ENS_6half_tEfNS_4arch4Sm90ELb1ELb0ELb1ELb0ELb1ELb0ELb1ELb0ELb0ELb1ELb0ELb0EEENS1_21CollectiveEpilogueFwdINS6_IJSA_NS7_ILi512EEESA_EEES9_SC_SE_Li256ELb0ELb1ELb0ELb0EEENS1_30DynamicPersistentTileSchedulerILi256ELi128ELb0ELb1ELb1EEEEEEEEEvNT_6ParamsE)
	.align		4
        /*0074*/ 	.word	index@(__assertfail)
	.align		4
        /*0078*/ 	.word	index@(_ZN7cutlass13device_kernelIN5flash11enable_sm90INS1_16FlashAttnFwdSm90INS1_25CollectiveMainloopFwdSm90ILi2EN4cute5tupleIJNS5_1CILi1EEES8_S8_EEENS6_IJNS7_ILi64EEESA_SA_EEELi512ENS_6half_tEfNS_4arch4Sm90ELb1ELb0ELb1ELb1ELb1ELb0ELb0ELb0ELb0ELb1ELb0ELb0EEENS1_21CollectiveEpilogueFwdINS6_IJSA_NS7_ILi512EEESA_EEES9_SC_SE_Li256ELb1ELb1ELb0ELb0EEENS1_36VarlenDynamicPersistentTileSchedulerILi64ELi64ELi256ELi128ELb0ELb1ELb1ELb1ELb1ELb1EEEEEEEEEvNT_6ParamsE)
	.align		4
        /*007c*/ 	.word	index@(__assertfail)
	.align		4
        /*0080*/ 	.word	index@(_ZN7cutlass13device_kernelIN5flash11enable_sm90INS1_16FlashAttnFwdSm90INS1_25CollectiveMainloopFwdSm90ILi2EN4cute5tupleIJNS5_1CILi1EEES8_S8_EEENS6_IJNS7_ILi64EEESA_SA_EEELi512ENS_6half_tEfNS_4arch4Sm90ELb1ELb0ELb1ELb1ELb1ELb1ELb0ELb0ELb0ELb1ELb0ELb0EEENS1_21CollectiveEpilogueFwdINS6_IJSA_NS7_ILi512EEESA_EEES9_SC_SE_Li256ELb1ELb1ELb0ELb0EEENS1_36VarlenDynamicPersistentTileSchedulerILi64ELi64ELi256ELi128ELb0ELb1ELb1ELb1ELb1ELb1EEEEEEEEEvNT_6ParamsE)
	.align		4
        /*0084*/ 	.word	index@(__assertfail)
	.align		4
        /*0088*/ 	.word	index@(_ZN7cutlass13device_kernelIN5flash11enable_sm90INS1_16FlashAttnFwdSm90INS1_25CollectiveMainloopFwdSm90ILi2EN4cute5tupleIJNS5_1CILi1EEES8_S8_EEENS6_IJNS7_ILi64EEESA_SA_EEELi512ENS_6half_tEfNS_4arch4Sm90ELb1ELb0ELb1ELb1ELb1ELb0ELb1ELb0ELb0ELb1ELb0ELb0EEENS1_21CollectiveEpilogueFwdINS6_IJSA_NS7_ILi512EEESA_EEES9_SC_SE_Li256ELb1ELb1ELb0ELb0EEENS1_36VarlenDynamicPersistentTileSchedulerILi64ELi64ELi256ELi128ELb0ELb1ELb1ELb1ELb1ELb1EEEEEEEEEvNT_6ParamsE)
	.align		4
        /*008c*/ 	.word	index@(__assertfail)
	.align		4
        /*0090*/ 	.word	index@(_ZN7cutlass13device_kernelIN5flash11enable_sm90INS1_16FlashAttnFwdSm90INS1_25CollectiveMainloopFwdSm90ILi2EN4cute5tupleIJNS5_1CILi1EEES8_S8_EEENS6_IJNS7_ILi64EEESA_SA_EEELi512ENS_6half_tEfNS_4arch4Sm90ELb1ELb0ELb1ELb1ELb1ELb1ELb1ELb0ELb0ELb1ELb0ELb0EEENS1_21CollectiveEpilogueFwdINS6_IJSA_NS7_ILi512EEESA_EEES9_SC_SE_Li256ELb1ELb1ELb0ELb0EEENS1_36VarlenDynamicPersistentTileSchedulerILi64ELi64ELi256ELi128ELb0ELb1ELb1ELb1ELb1ELb1EEEEEEEEEvNT_6ParamsE)
	.align		4
        /*0094*/ 	.word	index@(__assertfail)
	.align		4
        /*0098*/ 	.word	0x00000000
	.align		4
        /*009c*/ 	.word	0xfffffffe
	.align		4
        /*00a0*/ 	.word	0x00000000
	.align		4
        /*00a4*/ 	.word	0xfffffffd
	.align		4
        /*00a8*/ 	.word	0x00000000
	.align		4
        /*00ac*/ 	.word	0xfffffffc


//--------------------- .nv.constant4             --------------------------
	.section	.nv.constant4,"a",@progbits
	.align	8
	.align		8
.nv.constant4:
        /*0000*/ 	.dword	__assertfail
	.align		8
        /*0008*/ 	.dword	__unnamed_1
	.align		8
        /*0010*/ 	.dword	__unnamed_2
	.align		8
        /*0018*/ 	.dword	__unnamed_3
	.align		8
        /*0020*/ 	.dword	__unnamed_4
	.align		8
        /*0028*/ 	.dword	__unnamed_5
	.align		8
        /*0030*/ 	.dword	__unnamed_6
	.align		8
        /*0038*/ 	.dword	_ZN83_INTERNAL_14de0d54_47_flash_fwd_hdim64_512_fp16_paged_softcap_sm90_cu_9afb97bd_38114cuda3std3__45__cpo5beginE
	.align		8
        /*0040*/ 	.dword	_ZN83_INTERNAL_14de0d54_47_flash_fwd_hdim64_512_fp16_paged_softcap_sm90_cu_9afb97bd_38114cuda3std3__45__cpo3endE
	.align		8
        /*0048*/ 	.dword	_ZN83_INTERNAL_14de0d54_47_flash_fwd_hdim64_512_fp16_paged_softcap_sm90_cu_9afb97bd_38114cuda3std3__45__cpo6cbeginE
	.align		8
        /*0050*/ 	.dword	_ZN83_INTERNAL_14de0d54_47_flash_fwd_hdim64_512_fp16_paged_softcap_sm90_cu_9afb97bd_38114cuda3std3__45__cpo4cendE
	.align		8
        /*0058*/ 	.dword	_ZN83_INTERNAL_14de0d54_47_flash_fwd_hdim64_512_fp16_paged_softcap_sm90_cu_9afb97bd_38114cuda3std3__485_GLOBAL__N__14de0d54_47_flash_fwd_hdim64_512_fp16_paged_softcap_sm90_cu_9afb97bd_38116ignoreE
	.align		8
        /*0060*/ 	.dword	_ZN83_INTERNAL_14de0d54_47_flash_fwd_hdim64_512_fp16_paged_softcap_sm90_cu_9afb97bd_38114cuda3std3__419piecewise_constructE
	.align		8
        /*0068*/ 	.dword	_ZN83_INTERNAL_14de0d54_47_flash_fwd_hdim64_512_fp16_paged_softcap_sm90_cu_9afb97bd_38114cuda3std3__48in_placeE
	.align		8
        /*0070*/ 	.dword	_ZN83_INTERNAL_14de0d54_47_flash_fwd_hdim64_512_fp16_paged_softcap_sm90_cu_9afb97bd_38114cuda3std6ranges3__45__cpo4swapE
	.align		8
        /*0078*/ 	.dword	_ZN83_INTERNAL_14de0d54_47_flash_fwd_hdim64_512_fp16_paged_softcap_sm90_cu_9afb97bd_38114cuda3std6ranges3__45__cpo9iter_moveE
	.align		8
        /*0080*/ 	.dword	_ZN83_INTERNAL_14de0d54_47_flash_fwd_hdim64_512_fp16_paged_softcap_sm90_cu_9afb97bd_38114cute7productE
	.align		8
        /*0088*/ 	.dword	_ZN83_INTERNAL_14de0d54_47_flash_fwd_hdim64_512_fp16_paged_softcap_sm90_cu_9afb97bd_38114cute1_E
	.align		8
        /*0090*/ 	.dword	$str$23
	.align		8
        /*0098*/ 	.dword	$str$24


//--------------------- .text._ZN7cutlass13device_kernelIN5flash11enable_sm90INS1_16FlashAttnFwdSm90INS1_25CollectiveMainloopFwdSm90ILi2EN4cute5tupleIJNS5_1CILi1EEES8_S8_EEENS6_IJNS7_ILi64EEESA_SA_EEELi512ENS_6half_tEfNS_4arch4Sm90ELb0ELb0ELb1ELb0ELb1ELb0ELb0ELb0ELb0ELb1ELb0ELb0EEENS1_21CollectiveEpilogueFwdINS6_IJSA_NS7_ILi512EEESA_EEES9_SC_SE_Li256ELb0ELb1ELb0ELb0EEENS1_29StaticPersistentTileSchedulerILb0EEEEEEEEEvNT_6ParamsE --------------------------
	.section	.text._ZN7cutlass13device_kernelIN5flash11enable_sm90INS1_16FlashAttnFwdSm90INS1_25CollectiveMainloopFwdSm90ILi2EN4cute5tupleIJNS5_1CILi1EEES8_S8_EEENS6_IJNS7_ILi64EEESA_SA_EEELi512ENS_6half_tEfNS_4arch4Sm90ELb0ELb0ELb1ELb0ELb1ELb0ELb0ELb0ELb0ELb1ELb0ELb0EEENS1_21CollectiveEpilogueFwdINS6_IJSA_NS7_ILi512EEESA_EEES9_SC_SE_Li256ELb0ELb1ELb0ELb0EEENS1_29StaticPersistentTileSchedulerILb0EEEEEEEEEvNT_6ParamsE,"ax",@progbits
	.align	128
.text._ZN7cutlass13device_kernelIN5flash11enable_sm90INS1_16FlashAttnFwdSm90INS1_25CollectiveMainloopFwdSm90ILi2EN4cute5tupleIJNS5_1CILi1EEES8_S8_EEENS6_IJNS7_ILi64EEESA_SA_EEELi512ENS_6half_tEfNS_4arch4Sm90ELb0ELb0ELb1ELb0ELb1ELb0ELb0ELb0ELb0ELb1ELb0ELb0EEENS1_21CollectiveEpilogueFwdINS6_IJSA_NS7_ILi512EEESA_EEES9_SC_SE_Li256ELb0ELb1ELb0ELb0EEENS1_29StaticPersistentTileSchedulerILb0EEEEEEEEEvNT_6ParamsE:
        .type           _ZN7cutlass13device_kernelIN5flash11enable_sm90INS1_16FlashAttnFwdSm90INS1_25CollectiveMainloopFwdSm90ILi2EN4cute5tupleIJNS5_1CILi1EEES8_S8_EEENS6_IJNS7_ILi64EEESA_SA_EEELi512ENS_6half_tEfNS_4arch4Sm90ELb0ELb0ELb1ELb0ELb1ELb0ELb0ELb0ELb0ELb1ELb0ELb0EEENS1_21CollectiveEpilogueFwdINS6_IJSA_NS7_ILi512EEESA_EEES9_SC_SE_Li256ELb0ELb1ELb0ELb0EEENS1_29StaticPersistentTileSchedulerILb0EEEEEEEEEvNT_6ParamsE,@function
        .size           _ZN7cutlass13device_kernelIN5flash11enable_sm90INS1_16FlashAttnFwdSm90INS1_25CollectiveMainloopFwdSm90ILi2EN4cute5tupleIJNS5_1CILi1EEES8_S8_EEENS6_IJNS7_ILi64EEESA_SA_EEELi512ENS_6half_tEfNS_4arch4Sm90ELb0ELb0ELb1ELb0ELb1ELb0ELb0ELb0ELb0ELb1ELb0ELb0EEENS1_21CollectiveEpilogueFwdINS6_IJSA_NS7_ILi512EEESA_EEES9_SC_SE_Li256ELb0ELb1ELb0ELb0EEENS1_29StaticPersistentTileSchedulerILb0EEEEEEEEEvNT_6ParamsE,(.L_x_5802 - _ZN7cutlass13device_kernelIN5flash11enable_sm90INS1_16FlashAttnFwdSm90INS1_25CollectiveMainloopFwdSm90ILi2EN4cute5tupleIJNS5_1CILi1EEES8_S8_EEENS6_IJNS7_ILi64EEESA_SA_EEELi512ENS_6half_tEfNS_4arch4Sm90ELb0ELb0ELb1ELb0ELb1ELb0ELb0ELb0ELb0ELb1ELb0ELb0EEENS1_21CollectiveEpilogueFwdINS6_IJSA_NS7_ILi512EEESA_EEES9_SC_SE_Li256ELb0ELb1ELb0ELb0EEENS1_29StaticPersistentTileSchedulerILb0EEEEEEEEEvNT_6ParamsE)
        .other          _ZN7cutlass13device_kernelIN5flash11enable_sm90INS1_16FlashAttnFwdSm90INS1_25CollectiveMainloopFwdSm90ILi2EN4cute5tupleIJNS5_1CILi1EEES8_S8_EEENS6_IJNS7_ILi64EEESA_SA_EEELi512ENS_6half_tEfNS_4arch4Sm90ELb0ELb0ELb1ELb0ELb1ELb0ELb0ELb0ELb0ELb1ELb0ELb0EEENS1_21CollectiveEpilogueFwdINS6_IJSA_NS7_ILi512EEESA_EEES9_SC_SE_Li256ELb0ELb1ELb0ELb0EEENS1_29StaticPersistentTileSchedulerILb0EEEEEEEEEvNT_6ParamsE,@"STO_CUDA_ENTRY STV_DEFAULT"
_ZN7cutlass13device_kernelIN5flash11enable_sm90INS1_16FlashAttnFwdSm90INS1_25CollectiveMainloopFwdSm90ILi2EN4cute5tupleIJNS5_1CILi1EEES8_S8_EEENS6_IJNS7_ILi64EEESA_SA_EEELi512ENS_6half_tEfNS_4arch4Sm90ELb0ELb0ELb1ELb0ELb1ELb0ELb0ELb0ELb0ELb1ELb0ELb0EEENS1_21CollectiveEpilogueFwdINS6_IJSA_NS7_ILi512EEESA_EEES9_SC_SE_Li256ELb0ELb1ELb0ELb0EEENS1_29StaticPersistentTileSchedulerILb0EEEEEEEEEvNT_6ParamsE:
[----:B------:R-:W0:Y:S02]  /*0000*/  LDC R1, c[0x0][0x28] ;  /* 0x00000a00ff017b82 */ /* 0x000e240000000800 */
[----:B0-----:R-:W-:Y:S01]  /*0010*/  VIADD R1, R1, 0xffffffd0 ;  /* 0xffffffd001017836 */ /* 0x001fe20000000000 */
[----:B------:R-:W0:Y:S01]  /*0020*/  S2R R0, SR_TID.X ;  /* 0x0000000000007919 */ /* 0x000e220000002100 */
[----:B------:R-:W-:Y:S01]  /*0030*/  ELECT P0, URZ, PT ;  /* 0x00000000003f782f */ /* 0x000fe20003800000 */
[----:B------:R-:W-:Y:S01]  /*0040*/  UMOV UR4, 0x80 ;  /* 0x0000008000047882 */ /* 0x000fe20000000000 */
[----:B------:R-:W-:Y:S01]  /*0050*/  UMOV UR7, 0x100 ;  /* 0x0000010000077882 */ /* 0x000fe20000000000 */
[----:B0-----:R-:W-:-:S05]  /*0060*/  SHF.R.U32.HI R2, RZ, 0x5, R0 ;  /* 0x00000005ff027819 */ /* 0x001fca0000011600 */
[----:B------:R-:W0:Y:S02]  /*0070*/  SHFL.IDX PT, R3, R2, RZ, 0x1f ;  /* 0x00001fff02037589 */ /* 0x000e2400000e0000 */
[C---:B0-----:R-:W-:Y:S02]  /*0080*/  ISETP.NE.OR P0, PT, R3.reuse, RZ, !P0 ;  /* 0x000000ff0300720c */ /* 0x041fe40004705670 */
[----:B------:R-:W-:Y:S02]  /*0090*/  ISETP.NE.AND P1, PT, R3, RZ, PT ;  /* 0x000000ff0300720c */ /* 0x000fe40003f25270 */
[----:B------:R-:W-:-:S06]  /*00a0*/  SHF.R.U32.HI R3, RZ, 0x7, R0 ;  /* 0x00000007ff037819 */ /* 0x000fcc0000011600 */
[----:B------:R-:W0:Y:S03]  /*00b0*/  SHFL.IDX PT, R3, R3, RZ, 0x1f ;  /* 0x00001fff03037589 */ /* 0x000e2600000e0000 */
[----:B------:R-:W-:Y:S01]  /*00c0*/  VOTEU.ALL UP0, P0 ;  /* 0x00000000003f7886 */ /* 0x000fe20000000000 */
[----:B------:R-:W-:-:S04]  /*00d0*/  VOTEU.ALL UP1, P0 ;  /* 0x00000000003f7886 */ /* 0x000fc80000020000 */
[----:B------:R-:W1:Y:S01]  /*00e0*/  @!UP0 S2UR UR8, SR_CgaCtaId ;  /* 0x00000000000889c3 */ /* 0x000e620000008800 */
[----:B------:R-:W-:Y:S01]  /*00f0*/  @!UP0 UMOV UR6, 0x400 ;  /* 0x0000040000068882 */ /* 0x000fe20000000000 */
[----:B------:R-:W-:-:S04]  /*0100*/  @!UP0 UIADD3 UR4, -UR4, 0x100000, URZ ;  /* 0x0010000004048890 */ /* 0x000fc8000fffe13f */
[----:B------:R-:W-:Y:S02]  /*0110*/  @!UP0 USHF.L.U32 UR5, UR4, 0xb, URZ ;  /* 0x0000000b04058899 */ /* 0x000fe4000800063f */
[----:B------:R-:W-:Y:S02]  /*0120*/  @!UP0 USHF.L.U32 UR4, UR4, 0x1, URZ ;  /* 0x0000000104048899 */ /* 0x000fe4000800063f */
[----:B-1----:R-:W-:Y:S02]  /*0130*/  @!UP0 ULEA UR8, UR8, UR6, 0x18 ;  /* 0x0000000608088291 */ /* 0x002fe4000f8ec03f */
[----:B------:R-:W-:-:S04]  /*0140*/  @!UP0 UIADD3 UR6, -UR7, 0x100000, URZ ;  /* 0x0010000007068890 */ /* 0x000fc8000fffe13f */
[----:B------:R-:W-:Y:S02]  /*0150*/  @!UP0 USHF.L.U32 UR7, UR6, 0xb, URZ ;  /* 0x0000000b06078899 */ /* 0x000fe4000800063f */
[----:B------:R-:W-:Y:S01]  /*0160*/  @!UP0 USHF.L.U32 UR6, UR6, 0x1, URZ ;  /* 0x0000000106068899 */ /* 0x000fe2000800063f */
[----:B------:R-:W-:-:S05]  /*0170*/  VOTEU.ALL UP0, P0 ;  /* 0x00000000003f7886 */ /* 0x000fca0000000000 */
[----:B------:R1:W2:Y:S06]  /*0180*/  @!UP0 SYNCS.EXCH.64 URZ, [UR8+0x28c00], UR4 ;  /* 0x028c0004083f85b2 */ /* 0x0002ac0008000100 */
[----:B------:R1:W3:Y:S02]  /*0190*/  @!UP1 SYNCS.EXCH.64 URZ, [UR8+0x28c20], UR6 ;  /* 0x028c2006083f95b2 */ /* 0x0002e40008000100 */
[----:B01----:R-:W-:Y:S05]  /*01a0*/  @P1 BRA `(.L_x_0) ;  /* 0x0000000000381947 */ /* 0x003fea0003800000 */
[----:B------:R-:W0:Y:S01]  /*01b0*/  S2UR UR5, SR_CgaCtaId ;  /* 0x00000000000579c3 */ /* 0x000e220000008800 */
[----:B------:R-:W-:Y:S01]  /*01c0*/  UMOV UR4, 0x400 ;  /* 0x0000040000047882 */ /* 0x000fe20000000000 */
[----:B------:R-:W-:Y:S01]  /*01d0*/  UMOV UR7, 0x80 ;  /* 0x0000008000077882 */ /* 0x000fe20000000000 */
[----:B------:R-:W-:Y:S01]  /*01e0*/  ELECT P0, URZ, PT ;  /* 0x00000000003f782f */ /* 0x000fe20003800000 */
[----:B0-----:R-:W-:Y:S02]  /*01f0*/  ULEA UR6, UR5, UR4, 0x18 ;  /* 0x0000000405067291 */ /* 0x001fe4000f8ec03f */
[----:B------:R-:W-:-:S04]  /*0200*/  UIADD3 UR4, -UR7, 0x100000, URZ ;  /* 0x0010000007047890 */ /* 0x000fc8000fffe13f */
[----:B------:R-:W-:Y:S02]  /*0210*/  USHF.L.U32 UR5, UR4, 0xb, URZ ;  /* 0x0000000b04057899 */ /* 0x000fe4000800063f */
[----:B------:R-:W-:Y:S01]  /*0220*/  USHF.L.U32 UR4, UR4, 0x1, URZ ;  /* 0x0000000104047899 */ /* 0x000fe2000800063f */
[----:B------:R-:W0:Y:S11]  /*0230*/  FENCE.VIEW.ASYNC.S ;  /* 0x00000000000073c6 */ /* 0x000e360000000000 */
[----:B0-----:R0:W1:Y:S01]  /*0240*/  SYNCS.EXCH.64 URZ, [UR6+0x28c30], UR4 ;  /* 0x028c3004063f75b2 */ /* 0x0010620008000100 */
[----:B------:R0:W4:Y:S01]  /*0250*/  SYNCS.EXCH.64 URZ, [UR6+0x28c40], UR4 ;  /* 0x028c4004063f75b2 */ /* 0x0001220008000100 */
[----:B------:R0:W0:Y:S01]  /*0260*/  SYNCS.EXCH.64 URZ, [UR6+0x28c38], UR4 ;  /* 0x028c3804063f75b2 */ /* 0x0000220008000100 */
[----:B------:R0:W0:Y:S01]  /*0270*/  SYNCS.EXCH.64 URZ, [UR6+0x28c48], UR4 ;  /* 0x028c4804063f75b2 */ /* 0x0000220008000100 */
[----:B------:R-:W-:Y:S01]  /*0280*/  NOP ;  /* 0x0000000000007918 */ /* 0x000fe20000000000 */
.L_x_0:
[----:B------:R-:W5:Y:S01]  /*0290*/  SHFL.IDX PT, R4, R2, RZ, 0x1f ;  /* 0x00001fff02047589 */ /* 0x000f6200000e0000 */
[----:B------:R-:W-:Y:S01]  /*02a0*/  NOP ;  /* 0x0000000000007918 */ /* 0x000fe20000000000 */
[----:B-----5:R-:W-:-:S13]  /*02b0*/  ISETP.NE.AND P0, PT, R4, RZ, PT ;  /* 0x000000ff0400720c */ /* 0x020fda0003f05270 */
[----:B------:R-:W-:Y:S05]  /*02c0*/  @P0 BRA `(.L_x_1) ;  /* 0x0000000000480947 */ /* 0x000fea0003800000 */
[----:B0-----:R-:W0:Y:S01]  /*02d0*/  S2UR UR5, SR_CgaCtaId ;  /* 0x00000000000579c3 */ /* 0x001e220000008800 */
[----:B------:R-:W-:Y:S01]  /*02e0*/  UMOV UR4, 0x400 ;  /* 0x0000040000047882 */ /* 0x000fe20000000000 */
[----:B------:R-:W-:Y:S01]  /*02f0*/  UMOV UR6, 0x80 ;  /* 0x0000008000067882 */ /* 0x000fe20000000000 */
[----:B------:R-:W-:Y:S01]  /*0300*/  UMOV UR7, 0x100 ;  /* 0x0000010000077882 */ /* 0x000fe20000000000 */
[----:B------:R-:W-:Y:S01]  /*0310*/  ELECT P0, URZ, PT ;  /* 0x00000000003f782f */ /* 0x000fe20003800000 */
[----:B0-----:R-:W-:Y:S02]  /*0320*/  ULEA UR8, UR5, UR4, 0x18 ;  /* 0x0000000405087291 */ /* 0x001fe4000f8ec03f */
[----:B------:R-:W-:-:S04]  /*0330*/  UIADD3 UR4, -UR6, 0x100000, URZ ;  /* 0x0010000006047890 */ /* 0x000fc8000fffe13f */
[----:B------:R-:W-:Y:S02]  /*0340*/  USHF.L.U32 UR5, UR4, 0xb, URZ ;  /* 0x0000000b04057899 */ /* 0x000fe4000800063f */
[----:B------:R-:W-:Y:S02]  /*0350*/  USHF.L.U32 UR4, UR4, 0x1, URZ ;  /* 0x0000000104047899 */ /* 0x000fe4000800063f */
[----:B------:R-:W-:-:S04]  /*0360*/  UIADD3 UR6, -UR7, 0x100000, URZ ;  /* 0x0010000007067890 */ /* 0x000fc8000fffe13f */
[----:B------:R-:W-:Y:S02]  /*0370*/  USHF.L.U32 UR7, UR6, 0xb, URZ ;  /* 0x0000000b06077899 */ /* 0x000fe4000800063f */
[----:B------:R-:W-:Y:S01]  /*0380*/  USHF.L.U32 UR6, UR6, 0x1, URZ ;  /* 0x0000000106067899 */ /* 0x000fe2000800063f */
[----:B------:R-:W0:Y:S03]  /*0390*/  FENCE.VIEW.ASYNC.S ;  /* 0x00000000000073c6 */ /* 0x000e260000000000 */
[----:B0-----:R0:W0:Y:S08]  /*03a0*/  SYNCS.EXCH.64 URZ, [UR8+0x28c50], UR4 ;  /* 0x028c5004083f75b2 */ /* 0x0010300008000100 */
[----:B------:R0:W0:Y:S01]  /*03b0*/  SYNCS.EXCH.64 URZ, [UR8+0x28c60], UR6 ;  /* 0x028c6006083f75b2 */ /* 0x0000220008000100 */
[----:B------:R0:W0:Y:S01]  /*03c0*/  SYNCS.EXCH.64 URZ, [UR8+0x28c58], UR4 ;  /* 0x028c5804083f75b2 */ /* 0x0000220008000100 */
[----:B------:R0:W0:Y:S01]  /*03d0*/  SYNCS.EXCH.64 URZ, [UR8+0x28c68], UR6 ;  /* 0x028c6806083f75b2 */ /* 0x0000220008000100 */
[----:B------:R-:W-:Y:S01]  /*03e0*/  NOP ;  /* 0x0000000000007918 */ /* 0x000fe20000000000 */
.L_x_1:
[----:B------:R-:W5:Y:S01]  /*03f0*/  SHFL.IDX PT, R4, R2, RZ, 0x1f ;  /* 0x00001fff02047589 */ /* 0x000f6200000e0000 */
[----:B------:R-:W-:Y:S01]  /*0400*/  NOP ;  /* 0x0000000000007918 */ /* 0x000fe20000000000 */
[----:B-----5:R-:W-:-:S13]  /*0410*/  ISETP.NE.AND P0, PT, R4, RZ, PT ;  /* 0x000000ff0400720c */ /* 0x020fda0003f05270 */
[----:B------:R-:W-:Y:S05]  /*0420*/  @P0 BRA `(.L_x_2) ;  /* 0x0000000000380947 */ /* 0x000fea0003800000 */
[----:B0-----:R-:W0:Y:S01]  /*0430*/  S2UR UR5, SR_CgaCtaId ;  /* 0x00000000000579c3 */ /* 0x001e220000008800 */
        /* <DEDUP_REMOVED lines=8> */
[----:B0-----:R0:W0:Y:S01]  /*04c0*/  SYNCS.EXCH.64 URZ, [UR6+0x28c70], UR4 ;  /* 0x028c7004063f75b2 */ /* 0x0010220008000100 */
[----:B------:R0:W0:Y:S01]  /*04d0*/  SYNCS.EXCH.64 URZ, [UR6+0x28c80], UR4 ;  /* 0x028c8004063f75b2 */ /* 0x0000220008000100 */
[----:B------:R0:W0:Y:S01]  /*04e0*/  SYNCS.EXCH.64 URZ, [UR6+0x28c78], UR4 ;  /* 0x028c7804063f75b2 */ /* 0x0000220008000100 */
[----:B------:R0:W0:Y:S01]  /*04f0*/  SYNCS.EXCH.64 URZ, [UR6+0x28c88], UR4 ;  /* 0x028c8804063f75b2 */ /* 0x0000220008000100 */
[----:B------:R-:W-:Y:S01]  /*0500*/  NOP ;  /* 0x0000000000007918 */ /* 0x000fe20000000000 */
.L_x_2:
        /* <DEDUP_REMOVED lines=22> */
.L_x_3:
[----:B------:R-:W5:Y:S01]  /*0670*/  SHFL.IDX PT, R4, R2, RZ, 0x1f ;  /* 0x00001fff02047589 */ /* 0x000f6200000e0000 */
[----:B------:R-:W-:Y:S01]  /*0680*/  R2UR UR46, R3 ;  /* 0x00000000032e72ca */ /* 0x000fe200000e0000 */
        /* <DEDUP_REMOVED lines=21> */
.L_x_4:
[----:B------:R-:W-:Y:S01]  /*07e0*/  UISETP.NE.AND UP0, UPT, UR46, URZ, UPT ;  /* 0x0000003f2e00728c */ /* 0x000fe2000bf05270 */
[----:B------:R-:W-:Y:S01]  /*07f0*/  NOP ;  /* 0x0000000000007918 */ /* 0x000fe20000000000 */
[----:B------:R-:W-:Y:S01]  /*0800*/  UMOV UR38, 0x1 ;  /* 0x0000000100267882 */ /* 0x000fe20000000000 */
[----:B------:R-:W-:Y:S01]  /*0810*/  ULDC.64 UR50, c[0x0][0x208] ;  /* 0x0000820000327ab9 */ /* 0x000fe20000000a00 */
[----:B------:R-:W-:Y:S01]  /*0820*/  USEL UR38, UR38, 0x2, !UP0 ;  /* 0x0000000226267887 */ /* 0x000fe2000c000000 */
[----:B01234-:R-:W-:Y:S01]  /*0830*/  BAR.SYNC.DEFER_BLOCKING 0x0 ;  /* 0x0000000000007b1d */ /* 0x01ffe20000010000 */
[----:B------:R-:W-:-:S13]  /*0840*/  PLOP3.LUT P0, PT, PT, PT, UP0, 0x80, 0x0 ;  /* 0x000000000000781c */ /* 0x000fda0003f0f008 */
[----:B------:R-:W-:Y:S05]  /*0850*/  @!P0 BRA `(.L_x_5) ;  /* 0x0000008000b48947 */ /* 0x000fea0003800000 */
.L_x_6:
[----:B------:R-:W-:-:S08]  /*0860*/  NOP ;  /* 0x0000000000007918 */ /* 0x000fd00000000000 */
[----:B------:R-:W0:Y:S02]  /*0870*/  USETMAXREG.TRY_ALLOC.CTAPOOL UP0, 0xe8 ;  /* 0x000000e8000079c8 */ /* 0x000e240008000600 */
[----:B0-----:R-:W-:-:S13]  /*0880*/  PLOP3.LUT P0, PT, PT, PT, UP0, 0x80, 0x0 ;  /* 0x000000000000781c */ /* 0x001fda0003f0f008 */
[----:B------:R-:W-:Y:S05]  /*0890*/  @!P0 BRA `(.L_x_6) ;  /* 0xfffffffc00f08947 */ /* 0x000fea000383ffff */
[----:B------:R-:W-:Y:S01]  /*08a0*/  LOP3.LUT R2, R0, 0xffffff80, RZ, 0xc0, !PT ;  /* 0xffffff8000027812 */ /* 0x000fe200078ec0ff */
[----:B------:R-:W0:Y:S03]  /*08b0*/  S2UR UR40, SR_CTAID.X ;  /* 0x00000000002879c3 */ /* 0x000e260000002500 */
[----:B------:R-:W-:-:S05]  /*08c0*/  ISETP.NE.AND P0, PT, R2, 0x80, PT ;  /* 0x000000800200780c */ /* 0x000fca0003f05270 */
[----:B------:R-:W0:Y:S08]  /*08d0*/  LDC R2, c[0x0][0xc34] ;  /* 0x00030d00ff027b82 */ /* 0x000e300000000800 */
[----:B------:R-:W-:Y:S06]  /*08e0*/  @!P0 BAR.ARV 0x8, 0x100 ;  /* 0x0204000000008b1d */ /* 0x000fec0000002000 */
[----:B------:R-:W-:-:S13]  /*08f0*/  ISETP.GE.U32.AND P0, PT, R0, 0x100, PT ;  /* 0x000001000000780c */ /* 0x000fda0003f06070 */
[----:B------:R-:W-:Y:S06]  /*0900*/  @P0 BAR.ARV 0xf, 0x100 ;  /* 0x03c4000000000b1d */ /* 0x000fec0000002000 */
[----:B0-----:R-:W-:-:S13]  /*0910*/  ISETP.LE.AND P0, PT, R2, UR40, PT ;  /* 0x0000002802007c0c */ /* 0x001fda000bf03270 */
[----:B------:R-:W-:Y:S05]  /*0920*/  @P0 EXIT ;  /* 0x000000000000094d */ /* 0x000fea0003800000 */
[----:B------:R-:W-:Y:S01]  /*0930*/  VIADD R0, R0, 0xffffff80 ;  /* 0xffffff8000007836 */ /* 0x000fe20000000000 */
[----:B------:R-:W0:Y:S01]  /*0940*/  S2UR UR39, SR_CgaCtaId ;  /* 0x00000000002779c3 */ /* 0x000e220000008800 */
[----:B------:R-:W-:Y:S01]  /*0950*/  UMOV UR42, 0x400 ;  /* 0x00000400002a7882 */ /* 0x000fe20000000000 */
[----:B------:R-:W-:Y:S01]  /*0960*/  IMAD.MOV.U32 R23, RZ, RZ, 0x40 ;  /* 0x00000040ff177424 */ /* 0x000fe200078e00ff */
[----:B------:R-:W-:Y:S01]  /*0970*/  ULOP3.LUT UR41, UR38, 0x1, URZ, 0xfc, !UPT ;  /* 0x0000000126297892 */ /* 0x000fe2000f8efc3f */
[----:B------:R-:W-:Y:S01]  /*0980*/  SHF.R.S32.HI R3, RZ, 0x1f, R0 ;  /* 0x0000001fff037819 */ /* 0x000fe20000011400 */
[----:B------:R-:W-:Y:S01]  /*0990*/  UMOV UR36, URZ ;  /* 0x0000003f00247c82 */ /* 0x000fe20008000000 */
[----:B------:R-:W-:Y:S01]  /*09a0*/  UMOV UR37, URZ ;  /* 0x0000003f00257c82 */ /* 0x000fe20008000000 */
[----:B------:R-:W-:Y:S01]  /*09b0*/  UMOV UR47, URZ ;  /* 0x0000003f002f7c82 */ /* 0x000fe20008000000 */
[CC--:B------:R-:W-:Y:S02]  /*09c0*/  LEA.HI R2, R3.reuse, R0.reuse, RZ, 0x4 ;  /* 0x0000000003027211 */ /* 0x0c0fe400078f20ff */
[----:B------:R-:W-:-:S02]  /*09d0*/  LEA.HI R4, R3, R0, RZ, 0x5 ;  /* 0x0000000003047211 */ /* 0x000fc400078f28ff */
[----:B------:R-:W-:Y:S02]  /*09e0*/  SHF.R.S32.HI R9, RZ, 0x4, R2 ;  /* 0x00000004ff097819 */ /* 0x000fe40000011402 */
[CC--:B------:R-:W-:Y:S02]  /*09f0*/  LEA.HI R5, R3.reuse, R0.reuse, RZ, 0x7 ;  /* 0x0000000003057211 */ /* 0x0c0fe400078f38ff */
[C---:B------:R-:W-:Y:S02]  /*0a00*/  LOP3.LUT R7, R2.reuse, 0xfffffff0, RZ, 0xc0, !PT ;  /* 0xfffffff002077812 */ /* 0x040fe400078ec0ff */
[----:B------:R-:W-:Y:S02]  /*0a10*/  SHF.R.S32.HI R11, RZ, 0x5, R4 ;  /* 0x00000005ff0b7819 */ /* 0x000fe40000011404 */
[----:B------:R-:W-:Y:S01]  /*0a20*/  LEA.HI R2, R2, R9, RZ, 0x1 ;  /* 0x0000000902027211 */ /* 0x000fe200078f08ff */
[----:B------:R-:W-:Y:S01]  /*0a30*/  IMAD.IADD R7, R0, 0x1, -R7 ;  /* 0x0000000100077824 */ /* 0x000fe200078e0a07 */
[----:B------:R-:W-:-:S02]  /*0a40*/  LEA.HI R6, R3, R0, RZ, 0x2 ;  /* 0x0000000003067211 */ /* 0x000fc400078f10ff */
[----:B------:R-:W-:Y:S01]  /*0a50*/  LEA.HI R211, R3, R0, RZ, 0x3 ;  /* 0x0000000003d37211 */ /* 0x000fe200078f18ff */
[----:B0-----:R-:W-:Y:S01]  /*0a60*/  ULEA UR42, UR39, UR42, 0x18 ;  /* 0x0000002a272a7291 */ /* 0x001fe2000f8ec03f */
[----:B------:R-:W-:Y:S02]  /*0a70*/  SHF.R.S32.HI R4, RZ, 0x1f, R4 ;  /* 0x0000001fff047819 */ /* 0x000fe40000011404 */
[----:B------:R-:W-:Y:S02]  /*0a80*/  LOP3.LUT R3, R5, 0xffffff80, RZ, 0xc0, !PT ;  /* 0xffffff8005037812 */ /* 0x000fe400078ec0ff */
[----:B------:R-:W-:Y:S02]  /*0a90*/  LOP3.LUT R2, R2, 0x1ffffffe, RZ, 0xc0, !PT ;  /* 0x1ffffffe02027812 */ /* 0x000fe400078ec0ff */
[----:B------:R-:W-:Y:S01]  /*0aa0*/  LEA.HI R4, R4, R11, RZ, 0x2 ;  /* 0x0000000b04047211 */ /* 0x000fe200078f10ff */
[----:B------:R-:W-:Y:S01]  /*0ab0*/  IMAD.IADD R3, R0, 0x1, -R3 ;  /* 0x0000000100037824 */ /* 0x000fe200078e0a03 */
[----:B------:R-:W-:Y:S01]  /*0ac0*/  LOP3.LUT R209, R211, 0xfffffff8, RZ, 0xc0, !PT ;  /* 0xfffffff8d3d17812 */ /* 0x000fe200078ec0ff */
[----:B------:R-:W-:Y:S01]  /*0ad0*/  IMAD.IADD R9, R9, 0x1, -R2 ;  /* 0x0000000109097824 */ /* 0x000fe200078e0a02 */
[----:B------:R-:W-:-:S02]  /*0ae0*/  LOP3.LUT R13, R6, 0xfffffffc, RZ, 0xc0, !PT ;  /* 0xfffffffc060d7812 */ /* 0x000fc400078ec0ff */
[----:B------:R-:W-:Y:S01]  /*0af0*/  SHF.R.S32.HI R210, RZ, 0x7, R5 ;  /* 0x00000007ffd27819 */ /* 0x000fe20000011405 */
[----:B------:R-:W-:Y:S01]  /*0b00*/  IMAD.IADD R209, R0, 0x1, -R209 ;  /* 0x0000000100d17824 */ /* 0x000fe200078e0ad1 */
[----:B------:R-:W-:Y:S01]  /*0b10*/  LOP3.LUT R4, R4, 0x3ffffc, RZ, 0xc0, !PT ;  /* 0x003ffffc04047812 */ /* 0x000fe200078ec0ff */
[----:B------:R-:W-:Y:S01]  /*0b20*/  IMAD.SHL.U32 R9, R9, 0x8, RZ ;  /* 0x0000000809097824 */ /* 0x000fe200078e00ff */
[--C-:B------:R-:W-:Y:S01]  /*0b30*/  SHF.R.S32.HI R2, RZ, 0x1f, R7.reuse ;  /* 0x0000001fff027819 */ /* 0x100fe20000011407 */
[----:B------:R-:W-:Y:S01]  /*0b40*/  IMAD R15, R210, 0x100, R7 ;  /* 0x00000100d20f7824 */ /* 0x000fe200078e0207 */
[----:B------:R-:W-:Y:S01]  /*0b50*/  IADD3 R13, R0, -R13, RZ ;  /* 0x8000000d000d7210 */ /* 0x000fe20007ffe0ff */
[----:B------:R-:W-:Y:S01]  /*0b60*/  IMAD.IADD R8, R11, 0x1, -R4 ;  /* 0x000000010b087824 */ /* 0x000fe200078e0a04 */
[----:B------:R-:W-:Y:S01]  /*0b70*/  SHF.R.S32.HI R0, RZ, 0x1f, R3 ;  /* 0x0000001fff007819 */ /* 0x000fe20000011403 */
[----:B------:R-:W-:Y:S01]  /*0b80*/  IMAD.SHL.U32 R16, R209, 0x8, RZ ;  /* 0x00000008d1107824 */ /* 0x000fe200078e00ff */
[----:B------:R-:W-:-:S02]  /*0b90*/  LEA.HI R6, R2, R7, RZ, 0x3 ;  /* 0x0000000702067211 */ /* 0x000fc400078f18ff */
[----:B------:R-:W-:Y:S01]  /*0ba0*/  LEA.HI R2, R0, R3, RZ, 0x2 ;  /* 0x0000000300027211 */ /* 0x000fe200078f10ff */
[----:B------:R-:W-:Y:S01]  /*0bb0*/  VIADD R188, R16, 0x80 ;  /* 0x0000008010bc7836 */ /* 0x000fe20000000000 */
[----:B------:R-:W-:Y:S01]  /*0bc0*/  LOP3.LUT R4, R6, 0xfffffff8, RZ, 0xc0, !PT ;  /* 0xfffffff806047812 */ /* 0x000fe200078ec0ff */
[----:B------:R-:W-:Y:S01]  /*0bd0*/  VIADD R187, R16, 0xc0 ;  /* 0x000000c010bb7836 */ /* 0x000fe20000000000 */
[----:B------:R-:W-:Y:S01]  /*0be0*/  LEA R12, R8, R15, 0x4 ;  /* 0x0000000f080c7211 */ /* 0x000fe200078e20ff */
[----:B------:R-:W-:Y:S01]  /*0bf0*/  VIADD R186, R16, 0x100 ;  /* 0x0000010010ba7836 */ /* 0x000fe20000000000 */
[----:B------:R-:W-:Y:S01]  /*0c00*/  LOP3.LUT R8, R2, 0x7ffffffc, RZ, 0xc0, !PT ;  /* 0x7ffffffc02087812 */ /* 0x000fe200078ec0ff */
[----:B------:R-:W-:Y:S01]  /*0c10*/  IMAD.IADD R7, R7, 0x1, -R4 ;  /* 0x0000000107077824 */ /* 0x000fe200078e0a04 */
[----:B------:R-:W-:Y:S01]  /*0c20*/  LEA.HI R4, R0, R3, RZ, 0x5 ;  /* 0x0000000300047211 */ /* 0x000fe200078f28ff */
[----:B------:R-:W-:Y:S01]  /*0c30*/  IMAD.U32 R215, R12, 0x40, R9 ;  /* 0x000000400cd77824 */ /* 0x000fe200078e0009 */
[----:B------:R-:W-:Y:S01]  /*0c40*/  SHF.R.S32.HI R0, RZ, 0x2, R2 ;  /* 0x00000002ff007819 */ /* 0x000fe20000011402 */
[----:B------:R-:W-:Y:S01]  /*0c50*/  IMAD.IADD R17, R3, 0x1, -R8 ;  /* 0x0000000103117824 */ /* 0x000fe200078e0a08 */
[----:B------:R-:W-:Y:S01]  /*0c60*/  SHF.R.S32.HI R3, RZ, 0x1f, R2 ;  /* 0x0000001fff037819 */ /* 0x000fe20000011402 */
[----:B------:R-:W-:Y:S01]  /*0c70*/  IMAD.SHL.U32 R2, R7, 0x40, RZ ;  /* 0x0000004007027824 */ /* 0x000fe200078e00ff */
[----:B------:R-:W-:Y:S01]  /*0c80*/  SHF.L.U32 R6, R6, 0x6, RZ ;  /* 0x0000000606067819 */ /* 0x000fe200000006ff */
[C---:B------:R-:W-:Y:S01]  /*0c90*/  VIADD R185, R16.reuse, 0x140 ;  /* 0x0000014010b97836 */ /* 0x040fe20000000000 */
[----:B------:R-:W-:Y:S01]  /*0ca0*/  LEA.HI R3, R3, R0, RZ, 0x3 ;  /* 0x0000000003037211 */ /* 0x000fe200078f18ff */
[----:B------:R-:W-:Y:S01]  /*0cb0*/  VIADD R212, R16, 0x1c0 ;  /* 0x000001c010d47836 */ /* 0x000fe20000000000 */
[----:B------:R-:W-:Y:S01]  /*0cc0*/  LOP3.LUT R2, R2, 0x1c0, RZ, 0xc0, !PT ;  /* 0x000001c002027812 */ /* 0x000fe200078ec0ff */
[----:B------:R-:W-:Y:S01]  /*0cd0*/  IMAD.SHL.U32 R17, R17, 0x2, RZ ;  /* 0x0000000211117824 */ /* 0x000fe200078e00ff */
[----:B------:R-:W-:-:S02]  /*0ce0*/  LOP3.LUT R6, R6, 0x7ffffe00, RZ, 0xc0, !PT ;  /* 0x7ffffe0006067812 */ /* 0x000fc400078ec0ff */
[----:B------:R-:W-:Y:S02]  /*0cf0*/  LOP3.LUT R9, R2, 0x8, R9, 0xf8, !PT ;  /* 0x0000000802097812 */ /* 0x000fe400078ef809 */
[----:B------:R-:W-:Y:S01]  /*0d00*/  SHF.R.U32.HI R8, RZ, 0x3, R2 ;  /* 0x00000003ff087819 */ /* 0x000fe20000011602 */
[----:B------:R-:W-:Y:S01]  /*0d10*/  IMAD R6, R11, 0x400, R6 ;  /* 0x000004000b067824 */ /* 0x000fe200078e0206 */
[----:B------:R-:W-:Y:S02]  /*0d20*/  R2P PR, R7, 0x6 ;  /* 0x0000000607007804 */ /* 0x000fe40000000000 */
[----:B------:R-:W-:Y:S02]  /*0d30*/  LOP3.LUT R9, R9, R8, RZ, 0x3c, !PT ;  /* 0x0000000809097212 */ /* 0x000fe400078e3cff */
[----:B------:R-:W-:Y:S02]  /*0d40*/  LOP3.LUT R3, R3, 0xfffffff8, RZ, 0xc0, !PT ;  /* 0xfffffff803037812 */ /* 0x000fe400078ec0ff */
[----:B------:R-:W-:Y:S01]  /*0d50*/  LEA.HI R10, R13, R13, RZ, 0x1 ;  /* 0x0000000d0d0a7211 */ /* 0x000fe200078f08ff */
[----:B------:R-:W-:Y:S01]  /*0d60*/  IMAD.IADD R6, R6, 0x1, R9 ;  /* 0x0000000106067824 */ /* 0x000fe200078e0209 */
[----:B------:R-:W-:Y:S01]  /*0d70*/  LEA.HI R5, R5, R210, RZ, 0x1 ;  /* 0x000000d205057211 */ /* 0x000fe200078f08ff */
[----:B------:R-:W-:Y:S01]  /*0d80*/  IMAD.IADD R3, R0, 0x1, -R3 ;  /* 0x0000000100037824 */ /* 0x000fe200078e0a03 */
[----:B------:R-:W-:-:S02]  /*0d90*/  LOP3.LUT R10, R10, 0x1ffffffe, RZ, 0xc0, !PT ;  /* 0x1ffffffe0a0a7812 */ /* 0x000fc400078ec0ff */
[----:B------:R-:W-:Y:S02]  /*0da0*/  LEA R22, R6, UR42, 0x1 ;  /* 0x0000002a06167c11 */ /* 0x000fe4000f8e08ff */
[----:B------:R-:W-:Y:S01]  /*0db0*/  SHF.R.S32.HI R2, RZ, 0x5, R4 ;  /* 0x00000005ff027819 */ /* 0x000fe20000011404 */
[----:B------:R-:W-:Y:S01]  /*0dc0*/  IMAD.IADD R13, R13, 0x1, -R10 ;  /* 0x000000010d0d7824 */ /* 0x000fe200078e0a0a */
[----:B------:R-:W-:Y:S01]  /*0dd0*/  LOP3.LUT R5, R5, 0xfffffe, RZ, 0xc0, !PT ;  /* 0x00fffffe05057812 */ /* 0x000fe200078ec0ff */
[C---:B------:R-:W-:Y:S01]  /*0de0*/  VIADD R184, R22.reuse, 0x26800 ;  /* 0x0002680016b87836 */ /* 0x040fe20000000000 */
[----:B------:R-:W-:Y:S01]  /*0df0*/  SEL R23, R23, 0xffffffc0, !P2 ;  /* 0xffffffc017177807 */ /* 0x000fe20005000000 */
[----:B------:R-:W-:Y:S01]  /*0e00*/  VIADD R19, R22, 0x26820 ;  /* 0x0002682016137836 */ /* 0x000fe20000000000 */
[----:B------:R-:W-:Y:S01]  /*0e10*/  LEA R2, R2, R3, 0x4 ;  /* 0x0000000302027211 */ /* 0x000fe200078e20ff */
[----:B------:R-:W-:Y:S01]  /*0e20*/  IMAD.IADD R5, R210, 0x1, -R5 ;  /* 0x00000001d2057824 */ /* 0x000fe200078e0a05 */
[C---:B------:R-:W-:Y:S01]  /*0e30*/  @P1 IADD3 R19, R184.reuse, -0x20, RZ ;  /* 0xffffffe0b8131810 */ /* 0x040fe20007ffe0ff */
[----:B------:R-:W-:Y:S01]  /*0e40*/  IMAD.IADD R184, R184, 0x1, R23 ;  /* 0x00000001b8b87824 */ /* 0x000fe200078e0217 */
[C---:B------:R-:W-:Y:S01]  /*0e50*/  IADD3 R189, R16.reuse, 0x40, RZ ;  /* 0x0000004010bd7810 */ /* 0x040fe20007ffe0ff */
[----:B------:R-:W-:Y:S01]  /*0e60*/  IMAD.SHL.U32 R18, R5, 0x100, RZ ;  /* 0x0000010005127824 */ /* 0x000fe200078e00ff */
[----:B------:R-:W-:Y:S01]  /*0e70*/  IADD3 R213, R16, 0x180, RZ ;  /* 0x0000018010d57810 */ /* 0x000fe20007ffe0ff */
[----:B------:R-:W-:Y:S01]  /*0e80*/  IMAD R214, R13, 0x8, R2 ;  /* 0x000000080dd67824 */ /* 0x000fe200078e0202 */
[----:B------:R-:W-:Y:S01]  /*0e90*/  SHF.R.S32.HI R211, RZ, 0x3, R211 ;  /* 0x00000003ffd37819 */ /* 0x000fe200000114d3 */
[----:B------:R-:W-:Y:S01]  /*0ea0*/  IMAD.IADD R23, R23, 0x1, R19 ;  /* 0x0000000117177824 */ /* 0x000fe200078e0213 */
[----:B------:R-:W-:-:S02]  /*0eb0*/  SHF.R.S32.HI R222, RZ, 0x1f, R189 ;  /* 0x0000001fffde7819 */ /* 0x000fc400000114bd */
[----:B------:R-:W-:Y:S02]  /*0ec0*/  SHF.R.S32.HI R221, RZ, 0x1f, R188 ;  /* 0x0000001fffdd7819 */ /* 0x000fe400000114bc */
[----:B------:R-:W-:Y:S02]  /*0ed0*/  SHF.R.S32.HI R220, RZ, 0x1f, R187 ;  /* 0x0000001fffdc7819 */ /* 0x000fe400000114bb */
[----:B------:R-:W-:Y:S02]  /*0ee0*/  SHF.R.S32.HI R219, RZ, 0x1f, R186 ;  /* 0x0000001fffdb7819 */ /* 0x000fe400000114ba */
[----:B------:R-:W-:Y:S02]  /*0ef0*/  SHF.R.S32.HI R218, RZ, 0x1f, R185 ;  /* 0x0000001fffda7819 */ /* 0x000fe400000114b9 */
[----:B------:R-:W-:Y:S02]  /*0f00*/  SHF.R.S32.HI R217, RZ, 0x1f, R213 ;  /* 0x0000001fffd97819 */ /* 0x000fe400000114d5 */
[----:B------:R-:W-:-:S07]  /*0f10*/  SHF.R.S32.HI R216, RZ, 0x1f, R212 ;  /* 0x0000001fffd87819 */ /* 0x000fce00000114d4 */
.L_x_48:
[----:B------:R-:W-:Y:S01]  /*0f20*/  ULDC UR4, c[0x0][0xc38] ;  /* 0x00030e0000047ab9 */ /* 0x000fe20000000800 */
[----:B------:R-:W-:Y:S01]  /*0f30*/  ULDC UR49, c[0x0][0x424] ;  /* 0x0001090000317ab9 */ /* 0x000fe20000000800 */
[----:B------:R-:W-:Y:S01]  /*0f40*/  UISETP.NE.AND UP1, UPT, UR4, 0x1, UPT ;  /* 0x000000010400788c */ /* 0x000fe2000bf25270 */
[----:B------:R-:W-:Y:S02]  /*0f50*/  ULDC UR6, c[0x0][0x2f0] ;  /* 0x0000bc0000067ab9 */ /* 0x000fe40000000800 */
[----:B------:R-:W-:Y:S01]  /*0f60*/  ULDC.64 UR4, c[0x0][0x418] ;  /* 0x0001060000047ab9 */ /* 0x000fe20000000a00 */
[----:B------:R-:W-:Y:S01]  /*0f70*/  UMOV UR43, UR40 ;  /* 0x00000028002b7c82 */ /* 0x000fe20008000000 */
[----:B------:R-:W-:Y:S01]  /*0f80*/  UISETP.NE.U32.AND UP0, UPT, UR4, URZ, UPT ;  /* 0x0000003f0400728c */ /* 0x000fe2000bf05070 */
[----:B------:R-:W-:Y:S02]  /*0f90*/  UMOV UR45, UR40 ;  /* 0x00000028002d7c82 */ /* 0x000fe40008000000 */
[----:B------:R-:W-:Y:S01]  /*0fa0*/  ULDC UR4, c[0x0][0xc44] ;  /* 0x0003110000047ab9 */ /* 0x000fe20000000800 */
[----:B------:R-:W-:-:S02]  /*0fb0*/  UISETP.NE.AND.EX UP0, UPT, UR5, URZ, UPT, UP0 ;  /* 0x0000003f0500728c */ /* 0x000fc4000bf05300 */
[----:B------:R-:W-:Y:S02]  /*0fc0*/  UISETP.NE.AND UP2, UPT, UR4, 0x1, UPT ;  /* 0x000000010400788c */ /* 0x000fe4000bf45270 */
[----:B------:R-:W-:Y:S01]  /*0fd0*/  USEL UR49, UR49, 0x1, UP0 ;  /* 0x0000000131317887 */ /* 0x000fe20008000000 */
[----:B------:R-:W-:Y:S01]  /*0fe0*/  @UP1 ULDC UR4, c[0x0][0xc3c] ;  /* 0x00030f0000041ab9 */ /* 0x000fe20000000800 */
[----:B------:R-:W-:Y:S02]  /*0ff0*/  UISETP.NE.AND UP0, UPT, UR46, 0x1, UPT ;  /* 0x000000012e00788c */ /* 0x000fe4000bf05270 */
[----:B------:R-:W-:Y:S02]  /*1000*/  UIMAD.WIDE.U32 UR4, UR40, UR4, URZ ;  /* 0x00000004280472a5 */ /* 0x000fe4000f8e003f */
[----:B------:R-:W-:Y:S02]  /*1010*/  UIMAD UR49, UR49, UR6, URZ ;  /* 0x00000006313172a4 */ /* 0x000fe4000f8e023f */
[----:B------:R-:W-:Y:S01]  /*1020*/  PLOP3.LUT P0, PT, PT, PT, UP0, 0x80, 0x0 ;  /* 0x000000000000781c */ /* 0x000fe20003f0f008 */
[----:B------:R-:W-:Y:S01]  /*1030*/  @UP1 ULDC UR6, c[0x0][0xc40] ;  /* 0x0003100000061ab9 */ /* 0x000fe20000000800 */
[----:B------:R-:W-:Y:S01]  /*1040*/  @UP2 ULDC.64 UR8, c[0x0][0xc48] ;  /* 0x0003120000082ab9 */ /* 0x000fe20000000a00 */
[----:B------:R-:W-:-:S02]  /*1050*/  @UP1 USHF.R.U32.HI UR43, URZ, UR6, UR5 ;  /* 0x000000063f2b1299 */ /* 0x000fc40008011605 */
[----:B------:R-:W-:Y:S02]  /*1060*/  UIADD3 UR6, UR49, 0x3f, URZ ;  /* 0x0000003f31067890 */ /* 0x000fe4000fffe03f */
[----:B------:R-:W-:Y:S02]  /*1070*/  UIMAD.WIDE.U32 UR4, UR43, UR8, URZ ;  /* 0x000000082b0472a5 */ /* 0x000fe4000f8e003f */
[----:B------:R-:W-:Y:S01]  /*1080*/  USHF.R.S32.HI UR7, URZ, 0x1f, UR6 ;  /* 0x0000001f3f077899 */ /* 0x000fe20008011406 */
[----:B------:R-:W-:Y:S01]  /*1090*/  UMOV UR44, UR43 ;  /* 0x0000002b002c7c82 */ /* 0x000fe20008000000 */
[----:B------:R-:W-:Y:S02]  /*10a0*/  @UP2 USHF.R.U32.HI UR44, URZ, UR9, UR5 ;  /* 0x000000093f2c2299 */ /* 0x000fe40008011605 */
[----:B------:R-:W-:-:S04]  /*10b0*/  ULEA.HI UR7, UR7, UR6, URZ, 0x6 ;  /* 0x0000000607077291 */ /* 0x000fc8000f8f303f */
[----:B------:R-:W-:Y:S01]  /*10c0*/  USHF.R.S32.HI UR48, URZ, 0x6, UR7 ;  /* 0x000000063f307899 */ /* 0x000fe20008011407 */
[----:B0123-5:R-:W-:Y:S11]  /*10d0*/  @!P0 BRA `(.L_x_7) ;  /* 0x0000001800388947 */ /* 0x02fff60003800000 */
[----:B------:R-:W0:Y:S01]  /*10e0*/  SHFL.IDX PT, R0, R210, RZ, 0x1f ;  /* 0x00001fffd2007589 */ /* 0x000e2200000e0000 */
[----:B------:R-:W-:-:S06]  /*10f0*/  UISETP.NE.AND UP0, UPT, UR41, 0x3, UPT ;  /* 0x000000032900788c */ /* 0x000fcc000bf05270 */
[----:B------:R-:W-:Y:S02]  /*1100*/  PLOP3.LUT P0, PT, PT, PT, UP0, 0x80, 0x0 ;  /* 0x000000000000781c */ /* 0x000fe40003f0f008 */
[----:B0-----:R-:W-:-:S13]  /*1110*/  R2UR UR4, R0 ;  /* 0x00000000000472ca */ /* 0x001fda00000e0000 */
[----:B------:R-:W-:-:S04]  /*1120*/  ULEA.HI UR5, UR4, UR4, URZ, 0x1 ;  /* 0x0000000404057291 */ /* 0x000fc8000f8f083f */
[----:B------:R-:W-:-:S04]  /*1130*/  ULOP3.LUT UR5, UR5, 0x1fffe, URZ, 0xc0, !UPT ;  /* 0x0001fffe05057892 */ /* 0x000fc8000f8ec03f */
[----:B------:R-:W-:-:S04]  /*1140*/  UIADD3 UR5, UR4, -UR5, URZ ;  /* 0x8000000504057290 */ /* 0x000fc8000fffe03f */
[----:B------:R-:W-:-:S04]  /*1150*/  ULEA UR5, UR5, UR42, 0xf ;  /* 0x0000002a05057291 */ /* 0x000fc8000f8e783f */
[----:B------:R-:W-:-:S04]  /*1160*/  UIADD3 UR5, UR5, 0x400, URZ ;  /* 0x0000040005057890 */ /* 0x000fc8000fffe03f */
[----:B------:R-:W-:-:S04]  /*1170*/  USHF.R.U32.HI UR5, URZ, 0x4, UR5 ;  /* 0x000000043f057899 */ /* 0x000fc80008011605 */
[----:B------:R-:W-:-:S04]  /*1180*/  ULOP3.LUT UR5, UR5, 0x3fff, URZ, 0xc0, !UPT ;  /* 0x00003fff05057892 */ /* 0x000fc8000f8ec03f */
[----:B------:R-:W-:Y:S01]  /*1190*/  ULOP3.LUT UR20, UR5, 0x2000000, URZ, 0xfc, !UPT ;  /* 0x0200000005147892 */ /* 0x000fe2000f8efc3f */
[----:B------:R-:W-:Y:S11]  /*11a0*/  @!P0 BRA `(.L_x_8) ;  /* 0x0000000000048947 */ /* 0x000ff60003800000 */
[----:B------:R-:W-:Y:S01]  /*11b0*/  BPT.TRAP 0x1 ;  /* 0x000000040000795c */ /* 0x000fe20000300000 */
.L_x_8:
[----:B------:R-:W-:Y:S01]  /*11c0*/  ULEA UR16, UR47, UR42, 0x3 ;  /* 0x0000002a2f107291 */ /* 0x000fe2000f8e183f */
[----:B------:R-:W-:-:S04]  /*11d0*/  MOV R0, UR37 ;  /* 0x0000002500007c02 */ /* 0x000fc80008000f00 */
[----:B------:R-:W-:-:S04]  /*11e0*/  SHF.L.U32 R0, R0, 0x1f, RZ ;  /* 0x0000001f00007819 */ /* 0x000fc800000006ff */
[----:B------:R-:W0:Y:S02]  /*11f0*/  SYNCS.PHASECHK.TRANS64.TRYWAIT P1, [UR16+0x28c50], R0 ;  /* 0x028c5000ff0075a7 */ /* 0x000e240008020150 */
[----:B0-----:R-:W-:Y:S05]  /*1200*/  @!P1 BRA `(.L_x_9) ;  /* 0x000000b800389947 */ /* 0x001fea0003800000 */
.L_x_98:
[----:B------:R-:W-:Y:S01]  /*1210*/  BAR.SYNC.DEFER_BLOCKING 0xe, 0x100 ;  /* 0x0384000000007b1d */ /* 0x000fe20000010000 */
[----:B------:R-:W-:Y:S02]  /*1220*/  UIADD3 UR4, UR42, 0x26800, URZ ;  /* 0x000268002a047890 */ /* 0x000fe4000fffe03f */
[----:B------:R-:W-:Y:S02]  /*1230*/  ULEA UR12, UR47, UR20, 0xc ;  /* 0x000000142f0c7291 */ /* 0x000fe4000f8e603f */
[----:B------:R-:W-:Y:S01]  /*1240*/  USHF.R.U32.HI UR4, URZ, 0x4, UR4 ;  /* 0x000000043f047899 */ /* 0x000fe20008011604 */
[----:B------:R-:W-:Y:S01]  /*1250*/  UMOV UR7, 0x40000040 ;  /* 0x4000004000077882 */ /* 0x000fe20000000000 */
[----:B------:R-:W-:Y:S02]  /*1260*/  UMOV UR5, 0x40000040 ;  /* 0x4000004000057882 */ /* 0x000fe40000000000 */
[----:B------:R-:W-:Y:S01]  /*1270*/  ULOP3.LUT UR4, UR4, 0x3fff, URZ, 0xc0, !UPT ;  /* 0x00003fff04047892 */ /* 0x000fe2000f8ec03f */
[----:B------:R-:W-:Y:S01]  /*1280*/  UMOV UR6, UR12 ;  /* 0x0000000c00067c82 */ /* 0x000fe20008000000 */
[----:B------:R-:W-:-:S02]  /*1290*/  UIADD3 UR10, UR12, 0x100, URZ ;  /* 0x000001000c0a7890 */ /* 0x000fc4000fffe03f */
[----:B------:R-:W-:Y:S01]  /*12a0*/  ULOP3.LUT UR13, UR4, 0x10000, URZ, 0xfc, !UPT ;  /* 0x00010000040d7892 */ /* 0x000fe2000f8efc3f */
[----:B------:R-:W-:Y:S01]  /*12b0*/  UMOV UR11, 0x40000040 ;  /* 0x40000040000b7882 */ /* 0x000fe20000000000 */
[----:B------:R-:W-:Y:S02]  /*12c0*/  UMOV UR9, 0x40000040 ;  /* 0x4000004000097882 */ /* 0x000fe40000000000 */
[----:B------:R-:W-:Y:S02]  /*12d0*/  UIADD3 UR8, UR13, 0x4, URZ ;  /* 0x000000040d087890 */ /* 0x000fe4000fffe03f */
[----:B------:R-:W-:Y:S01]  /*12e0*/  UIADD3 UR14, UR12, 0x180, URZ ;  /* 0x000001800c0e7890 */ /* 0x000fe2000fffe03f */
[----:B------:R-:W-:Y:S01]  /*12f0*/  UMOV UR4, UR13 ;  /* 0x0000000d00047c82 */ /* 0x000fe20008000000 */
[----:B------:R-:W-:Y:S01]  /*1300*/  UMOV UR15, 0x40000040 ;  /* 0x40000040000f7882 */ /* 0x000fe20000000000 */
[----:B------:R-:W-:-:S06]  /*1310*/  WARPGROUP.ARRIVE ;  /* 0x00000000000079c5 */ /* 0x000fcc0000000000 */
[----:B------:R-:W-:Y:S01]  /*1320*/  HGMMA.64x256x16.F32 R24, gdesc[UR4].tnspB, RZ, !UPT, gsb0 ;  /* 0x43e00000041879f0 */ /* 0x000fe2000c0008ff */
[----:B------:R-:W-:Y:S02]  /*1330*/  UIADD3 UR6, UR12, 0x80, URZ ;  /* 0x000000800c067890 */ /* 0x000fe4000fffe03f */
[----:B------:R-:W-:Y:S01]  /*1340*/  UIADD3 UR4, UR13, 0x2, URZ ;  /* 0x000000020d047890 */ /* 0x000fe2000fffe03f */
[----:B------:R-:W-:Y:S01]  /*1350*/  UMOV UR7, 0x40000040 ;  /* 0x4000004000077882 */ /* 0x000fe20000000000 */
[----:B------:R-:W-:Y:S01]  /*1360*/  UMOV UR5, 0x40000040 ;  /* 0x4000004000057882 */ /* 0x000fe20000000000 */
[----:B------:R-:W-:-:S03]  /*1370*/  UIADD3 UR12, UR13, 0x6, URZ ;  /* 0x000000060d0c7890 */ /* 0x000fc6000fffe03f */
[----:B------:R-:W-:Y:S01]  /*1380*/  UMOV UR13, 0x40000040 ;  /* 0x40000040000d7882 */ /* 0x000fe20000000000 */
[----:B------:R-:W-:Y:S02]  /*1390*/  WARPGROUP.DEPBAR.LE gsb0, 0x0 ;  /* 0x00008000000079c5 */ /* 0x000fe40000010000 */
[----:B------:R-:W-:-:S15]  /*13a0*/  WARPGROUP.ARRIVE ;  /* 0x00000000000079c5 */ /* 0x000fde0000000000 */
[----:B------:R-:W-:-:S01]  /*13b0*/  NOP ;  /* 0x0000000000007918 */ /* 0x000fc20000000000 */
[----:B------:R-:W-:Y:S03]  /*13c0*/  HGMMA.64x256x16.F32 R24, gdesc[UR4].tnspB, R24, gsb0 ;  /* 0x43e00000041879f0 */ /* 0x000fe60008000818 */
[----:B------:R-:W-:Y:S02]  /*13d0*/  WARPGROUP.DEPBAR.LE gsb0, 0x0 ;  /* 0x00008000000079c5 */ /* 0x000fe40000010000 */
[----:B------:R-:W-:-:S15]  /*13e0*/  WARPGROUP.ARRIVE ;  /* 0x00000000000079c5 */ /* 0x000fde0000000000 */
[----:B------:R-:W-:-:S08]  /*13f0*/  NOP ;  /* 0x0000000000007918 */ /* 0x000fd00000000000 */
[----:B------:R-:W-:Y:S03]  /*1400*/  HGMMA.64x256x16.F32 R24, gdesc[UR8].tnspB, R24, gsb0 ;  /* 0x43e00000081879f0 */ /* 0x000fe60008000818 */
[----:B------:R-:W-:Y:S02]  /*1410*/  WARPGROUP.DEPBAR.LE gsb0, 0x0 ;  /* 0x00008000000079c5 */ /* 0x000fe40000010000 */
[----:B------:R-:W-:-:S15]  /*1420*/  WARPGROUP.ARRIVE ;  /* 0x00000000000079c5 */ /* 0x000fde0000000000 */
[----:B------:R-:W-:-:S08]  /*1430*/  NOP ;  /* 0x0000000000007918 */ /* 0x000fd00000000000 */
[----:B------:R-:W-:Y:S03]  /*1440*/  HGMMA.64x256x16.F32 R24, gdesc[UR12].tnspB, R24, gsb0 ;  /* 0x43e000000c1879f0 */ /* 0x000fe60008000818 */
[----:B------:R-:W-:Y:S02]  /*1450*/  WARPGROUP.DEPBAR.LE gsb0, 0x0 ;  /* 0x00008000000079c5 */ /* 0x000fe40000010000 */
[----:B------:R-:W-:Y:S06]  /*1460*/  BAR.ARV 0xf, 0x100 ;  /* 0x03c4000000007b1d */ /* 0x000fec0000002000 */
[----:B------:R-:W-:Y:S05]  /*1470*/  @!P0 BRA `(.L_x_10) ;  /* 0x0000000000048947 */ /* 0x000fea0003800000 */
[----:B------:R-:W-:Y:S01]  /*1480*/  BPT.TRAP 0x1 ;  /* 0x000000040000795c */ /* 0x000fe20000300000 */
.L_x_10:
[----:B------:R-:W-:Y:S02]  /*1490*/  UISETP.GE.AND UP0, UPT, UR49, 0x41, UPT ;  /* 0x000000413100788c */ /* 0x000fe4000bf06270 */
[----:B------:R-:W-:-:S04]  /*14a0*/  UIADD3 UR6, UR16, 0x28c60, URZ ;  /* 0x00028c6010067890 */ /* 0x000fc8000fffe03f */
[----:B------:R-:W-:Y:S01]  /*14b0*/  PLOP3.LUT P1, PT, PT, PT, UP0, 0x80, 0x0 ;  /* 0x000000000000781c */ /* 0x000fe20003f2f008 */
[----:B------:R-:W-:-:S09]  /*14c0*/  UPRMT UR6, UR39, 0x654, UR6 ;  /* 0x0000065427067896 */ /* 0x000fd20008000006 */
[----:B------:R-:W-:Y:S03]  /*14d0*/  SYNCS.ARRIVE.TRANS64.RED.A1T0 RZ, [UR6], RZ ;  /* 0x000000ffffff79a7 */ /* 0x000fe60008100406 */
[----:B------:R-:W-:Y:S05]  /*14e0*/  @!P1 BRA `(.L_x_11) ;  /* 0x0000000800f89947 */ /* 0x000fea0003800000 */
[----:B------:R-:W-:-:S06]  /*14f0*/  UIADD3 UR48, UR48, -0x2, URZ ;  /* 0xfffffffe30307890 */ /* 0x000fcc000fffe03f */
[----:B0-----:R-:W-:-:S07]  /*1500*/  IMAD.U32 R0, RZ, RZ, UR48 ;  /* 0x00000030ff007e24 */ /* 0x001fce000f8e00ff */
.L_x_17:
[----:B------:R-:W-:Y:S01]  /*1510*/  BAR.SYNC.DEFER_BLOCKING 0xe, 0x100 ;  /* 0x0384000000007b1d */ /* 0x000fe20000010000 */
[----:B01----:R-:W-:Y:S01]  /*1520*/  IMAD.U32 R3, RZ, RZ, UR47 ;  /* 0x0000002fff037e24 */ /* 0x003fe2000f8e00ff */
[----:B------:R-:W-:-:S03]  /*1530*/  UIADD3 UR47, UR47, 0x1, URZ ;  /* 0x000000012f2f7890 */ /* 0x000fc6000fffe03f */
[----:B------:R-:W-:Y:S01]  /*1540*/  IMAD R3, R3, 0x40, R2 ;  /* 0x0000004003037824 */ /* 0x000fe200078e0202 */
[----:B------:R-:W-:-:S04]  /*1550*/  UISETP.NE.AND UP0, UPT, UR47, 0x2, UPT ;  /* 0x000000022f00788c */ /* 0x000fc8000bf05270 */
[----:B------:R-:W-:Y:S01]  /*1560*/  LEA R3, R3, UR42, 0x2 ;  /* 0x0000002a03037c11 */ /* 0x000fe2000f8e10ff */
[----:B------:R-:W-:Y:S02]  /*1570*/  USEL UR6, URZ, 0x1, UP0 ;  /* 0x000000013f067887 */ /* 0x000fe40008000000 */
[----:B------:R-:W-:Y:S02]  /*1580*/  USEL UR47, UR47, URZ, UP0 ;  /* 0x0000003f2f2f7287 */ /* 0x000fe40008000000 */
[----:B------:R-:W-:Y:S01]  /*1590*/  ULOP3.LUT UR37, UR37, UR6, URZ, 0x3c, !UPT ;  /* 0x0000000625257292 */ /* 0x000fe2000f8e3c3f */
[----:B------:R-:W0:Y:S04]  /*15a0*/  LDS R4, [R3+0x28800] ;  /* 0x0288000003047984 */ /* 0x000e280000000800 */
[----:B------:R-:W1:Y:S01]  /*15b0*/  LDS R5, [R3+0x28820] ;  /* 0x0288200003057984 */ /* 0x000e620000000800 */
[-C--:B0-----:R-:W-:Y:S01]  /*15c0*/  FMUL.FTZ R24, R24, R4.reuse ;  /* 0x0000000418187220 */ /* 0x081fe20000410000 */
[-C--:B------:R-:W-:Y:S01]  /*15d0*/  FMUL.FTZ R25, R25, R4.reuse ;  /* 0x0000000419197220 */ /* 0x080fe20000410000 */
        /* <DEDUP_REMOVED lines=61> */
[----:B------:R-:W-:Y:S01]  /*19b0*/  FMUL.FTZ R149, R149, R4 ;  /* 0x0000000495957220 */ /* 0x000fe20000410000 */
[-C--:B-1----:R-:W-:Y:S01]  /*19c0*/  FMUL.FTZ R26, R26, R5.reuse ;  /* 0x000000051a1a7220 */ /* 0x082fe20000410000 */
        /* <DEDUP_REMOVED lines=63> */
[----:B------:R-:W-:Y:S06]  /*1dc0*/  @!P0 BRA `(.L_x_12) ;  /* 0x0000000000048947 */ /* 0x000fec0003800000 */
[----:B------:R-:W-:Y:S01]  /*1dd0*/  BPT.TRAP 0x1 ;  /* 0x000000040000795c */ /* 0x000fe20000300000 */
.L_x_12:
[----:B------:R-:W-:Y:S01]  /*1de0*/  ULEA UR6, UR47, UR42, 0x3 ;  /* 0x0000002a2f067291 */ /* 0x000fe2000f8e183f */
[----:B------:R-:W-:-:S05]  /*1df0*/  IMAD.U32 R3, RZ, RZ, UR37 ;  /* 0x00000025ff037e24 */ /* 0x000fca000f8e00ff */
[----:B------:R-:W-:-:S04]  /*1e00*/  SHF.L.U32 R3, R3, 0x1f, RZ ;  /* 0x0000001f03037819 */ /* 0x000fc800000006ff */
[----:B------:R0:W1:Y:S01]  /*1e10*/  SYNCS.PHASECHK.TRANS64.TRYWAIT P1, [UR6+0x28c50], R3 ;  /* 0x028c5003ff0075a7 */ /* 0x0000620008020146 */
[----:B------:R-:W-:Y:S05]  /*1e20*/  @!P0 BRA `(.L_x_13) ;  /* 0x0000000000048947 */ /* 0x000fea0003800000 */
[----:B------:R-:W-:Y:S01]  /*1e30*/  BPT.TRAP 0x1 ;  /* 0x000000040000795c */ /* 0x000fe20000300000 */
.L_x_13:
[----:B-1----:R-:W-:Y:S05]  /*1e40*/  @P1 BRA `(.L_x_14) ;  /* 0x0000000000081947 */ /* 0x002fea0003800000 */
[----:B------:R-:W1:Y:S02]  /*1e50*/  SYNCS.PHASECHK.TRANS64.TRYWAIT P1, [UR6+0x28c50], R3 ;  /* 0x028c5003ff0075a7 */ /* 0x000e640008020146 */
[----:B-1----:R-:W-:Y:S05]  /*1e60*/  @!P1 BRA `(.L_x_15) ;  /* 0x000000ac00389947 */ /* 0x002fea0003800000 */
.L_x_14:
[----:B------:R-:W-:Y:S01]  /*1e70*/  UIADD3 UR6, UR42, 0x26800, URZ ;  /* 0x000268002a067890 */ /* 0x000fe2000fffe03f */
[----:B------:R-:W-:Y:S01]  /*1e80*/  WARPGROUP.ARRIVE ;  /* 0x00000000000079c5 */ /* 0x000fe20000000000 */
[----:B------:R-:W-:Y:S02]  /*1e90*/  ULEA UR18, UR47, UR20, 0xc ;  /* 0x000000142f127291 */ /* 0x000fe4000f8e603f */
[----:B------:R-:W-:Y:S01]  /*1ea0*/  USHF.R.U32.HI UR6, URZ, 0x4, UR6 ;  /* 0x000000043f067899 */ /* 0x000fe20008011606 */
[----:B------:R-:W-:Y:S01]  /*1eb0*/  UMOV UR19, 0x40000040 ;  /* 0x4000004000137882 */ /* 0x000fe20000000000 */
[----:B------:R-:W-:Y:S02]  /*1ec0*/  UMOV UR17, 0x40000040 ;  /* 0x4000004000117882 */ /* 0x000fe40000000000 */
[----:B------:R-:W-:Y:S01]  /*1ed0*/  ULOP3.LUT UR6, UR6, 0x3fff, URZ, 0xc0, !UPT ;  /* 0x00003fff06067892 */ /* 0x000fe2000f8ec03f */
[----:B------:R-:W-:Y:S01]  /*1ee0*/  UMOV UR7, 0x40000040 ;  /* 0x4000004000077882 */ /* 0x000fe20000000000 */
[----:B------:R-:W-:-:S02]  /*1ef0*/  UIADD3 UR10, UR18, 0x100, URZ ;  /* 0x00000100120a7890 */ /* 0x000fc4000fffe03f */
[----:B------:R-:W-:Y:S02]  /*1f00*/  ULOP3.LUT UR16, UR6, 0x10000, URZ, 0xfc, !UPT ;  /* 0x0001000006107892 */ /* 0x000fe4000f8efc3f */
[----:B------:R-:W-:Y:S01]  /*1f10*/  UIADD3 UR6, UR18, 0x80, URZ ;  /* 0x0000008012067890 */ /* 0x000fe2000fffe03f */
[----:B------:R-:W-:Y:S01]  /*1f20*/  UMOV UR11, 0x40000040 ;  /* 0x40000040000b7882 */ /* 0x000fe20000000000 */
[----:B------:R-:W-:Y:S01]  /*1f30*/  UIADD3 UR14, UR18, 0x180, URZ ;  /* 0x00000180120e7890 */ /* 0x000fe2000fffe03f */
[----:B------:R-:W-:-:S04]  /*1f40*/  UMOV UR15, 0x40000040 ;  /* 0x40000040000f7882 */ /* 0x000fc80000000000 */
        /* <DEDUP_REMOVED lines=17> */
.L_x_16:
[----:B------:R-:W-:Y:S01]  /*2060*/  ULEA UR6, UR47, UR42, 0x3 ;  /* 0x0000002a2f067291 */ /* 0x000fe2000f8e183f */
[C---:B------:R-:W-:Y:S02]  /*2070*/  ISETP.GT.AND P1, PT, R0.reuse, RZ, PT ;  /* 0x000000ff0000720c */ /* 0x040fe40003f24270 */
[----:B------:R-:W-:Y:S01]  /*2080*/  IADD3 R0, R0, -0x1, RZ ;  /* 0xffffffff00007810 */ /* 0x000fe20007ffe0ff */
[----:B------:R-:W-:-:S04]  /*2090*/  UIADD3 UR6, UR6, 0x28c60, URZ ;  /* 0x00028c6006067890 */ /* 0x000fc8000fffe03f */
[----:B------:R-:W-:-:S09]  /*20a0*/  UPRMT UR6, UR39, 0x654, UR6 ;  /* 0x0000065427067896 */ /* 0x000fd20008000006 */
[----:B------:R-:W-:Y:S01]  /*20b0*/  SYNCS.ARRIVE.TRANS64.RED.A1T0 RZ, [UR6], RZ ;  /* 0x000000ffffff79a7 */ /* 0x000fe20008100406 */
[----:B------:R-:W-:Y:S05]  /*20c0*/  @P1 BRA `(.L_x_17) ;  /* 0xfffffff400101947 */ /* 0x000fea000383ffff */
.L_x_11:
        /* <DEDUP_REMOVED lines=10> */
[----:B------:R1:W2:Y:S02]  /*2170*/  LDS R4, [R3+0x28800] ;  /* 0x0288000003047984 */ /* 0x0002a40000000800 */
[----:B-1----:R-:W-:-:S02]  /*2180*/  IMAD.MOV.U32 R3, RZ, RZ, RZ ;  /* 0x000000ffff037224 */ /* 0x002fc400078e00ff */
        /* <DEDUP_REMOVED lines=64> */
[-C--:B--2---:R-:W-:Y:S01]  /*2590*/  FMUL.FTZ R208, R24, R4.reuse ;  /* 0x0000000418d07220 */ /* 0x084fe20000410000 */
        /* <DEDUP_REMOVED lines=63> */
[----:B------:R-:W-:Y:S01]  /*2990*/  IMAD.MOV.U32 R0, RZ, RZ, RZ ;  /* 0x000000ffff007224 */ /* 0x000fe200078e00ff */
[----:B------:R-:W-:Y:S06]  /*29a0*/  BAR.ARV 0xf, 0x100 ;  /* 0x03c4000000007b1d */ /* 0x000fec0000002000 */
[----:B------:R-:W-:Y:S05]  /*29b0*/  BRA `(.L_x_18) ;  /* 0x0000004000947947 */ /* 0x000fea0003800000 */
.L_x_7:
[----:B------:R-:W0:Y:S02]  /*29c0*/  SHFL.IDX PT, R0, R210, RZ, 0x1f ;  /* 0x00001fffd2007589 */ /* 0x000e2400000e0000 */
[----:B0-----:R-:W-:-:S13]  /*29d0*/  R2UR UR4, R0 ;  /* 0x00000000000472ca */ /* 0x001fda00000e0000 */
[----:B------:R-:W-:-:S04]  /*29e0*/  ULEA.HI UR5, UR4, UR4, URZ, 0x1 ;  /* 0x0000000404057291 */ /* 0x000fc8000f8f083f */
[----:B------:R-:W-:-:S04]  /*29f0*/  ULOP3.LUT UR5, UR5, 0x1fffe, URZ, 0xc0, !UPT ;  /* 0x0001fffe05057892 */ /* 0x000fc8000f8ec03f */
[----:B------:R-:W-:Y:S02]  /*2a00*/  UIADD3 UR5, UR4, -UR5, URZ ;  /* 0x8000000504057290 */ /* 0x000fe4000fffe03f */
[----:B------:R-:W-:Y:S02]  /*2a10*/  UIADD3 UR4, UR42, 0x26800, URZ ;  /* 0x000268002a047890 */ /* 0x000fe4000fffe03f */
[----:B------:R-:W-:Y:S02]  /*2a20*/  ULEA UR5, UR5, UR42, 0xf ;  /* 0x0000002a05057291 */ /* 0x000fe4000f8e783f */
[----:B------:R-:W-:Y:S02]  /*2a30*/  ULOP3.LUT UP0, URZ, UR4, 0x3ff, URZ, 0xc0, !UPT ;  /* 0x000003ff043f7892 */ /* 0x000fe4000f80c03f */
[----:B------:R-:W-:-:S04]  /*2a40*/  UIADD3 UR5, UR5, 0x400, URZ ;  /* 0x0000040005057890 */ /* 0x000fc8000fffe03f */
[----:B------:R-:W-:Y:S01]  /*2a50*/  PLOP3.LUT P0, PT, PT, PT, UP0, 0x80, 0x0 ;  /* 0x000000000000781c */ /* 0x000fe20003f0f008 */
[----:B------:R-:W-:-:S04]  /*2a60*/  USHF.R.U32.HI UR5, URZ, 0x4, UR5 ;  /* 0x000000043f057899 */ /* 0x000fc80008011605 */
[----:B------:R-:W-:-:S08]  /*2a70*/  ULOP3.LUT UR52, UR5, 0x3fff, URZ, 0xc0, !UPT ;  /* 0x00003fff05347892 */ /* 0x000fd0000f8ec03f */
[----:B------:R-:W-:Y:S05]  /*2a80*/  @!P0 BRA `(.L_x_19) ;  /* 0x0000000000408947 */ /* 0x000fea0003800000 */
[----:B------:R-:W-:Y:S01]  /*2a90*/  MOV R0, 0x0 ;  /* 0x0000000000007802 */ /* 0x000fe20000000f00 */
[----:B------:R-:W-:Y:S01]  /*2aa0*/  ULDC.64 UR4, c[0x4][0x90] ;  /* 0x0100240000047ab9 */ /* 0x000fe20000000a00 */
[----:B------:R-:W-:Y:S01]  /*2ab0*/  ULDC.64 UR6, c[0x4][0x20] ;  /* 0x0100080000067ab9 */ /* 0x000fe20000000a00 */
[----:B------:R-:W-:Y:S01]  /*2ac0*/  MOV R4, UR4 ;  /* 0x0000000400047c02 */ /* 0x000fe20008000f00 */
[----:B------:R0:W1:Y:S01]  /*2ad0*/  LDC.64 R14, c[0x4][R0] ;  /* 0x01000000000e7b82 */ /* 0x0000620000000a00 */
[----:B------:R-:W-:Y:S01]  /*2ae0*/  IMAD.U32 R5, RZ, RZ, UR5 ;  /* 0x00000005ff057e24 */ /* 0x000fe2000f8e00ff */
[----:B------:R-:W-:Y:S01]  /*2af0*/  ULDC.64 UR4, c[0x4][0x98] ;  /* 0x0100260000047ab9 */ /* 0x000fe20000000a00 */
[----:B------:R-:W-:Y:S01]  /*2b00*/  IMAD.U32 R10, RZ, RZ, UR6 ;  /* 0x00000006ff0a7e24 */ /* 0x000fe2000f8e00ff */
[----:B------:R-:W-:Y:S01]  /*2b10*/  MOV R11, UR7 ;  /* 0x00000007000b7c02 */ /* 0x000fe20008000f00 */
[----:B------:R-:W-:Y:S02]  /*2b20*/  IMAD.U32 R6, RZ, RZ, UR4 ;  /* 0x00000004ff067e24 */ /* 0x000fe4000f8e00ff */
[----:B------:R-:W-:-:S02]  /*2b30*/  IMAD.U32 R7, RZ, RZ, UR5 ;  /* 0x00000005ff077e24 */ /* 0x000fc4000f8e00ff */
[----:B------:R-:W-:Y:S02]  /*2b40*/  IMAD.MOV.U32 R8, RZ, RZ, 0x70 ;  /* 0x00000070ff087424 */ /* 0x000fe400078e00ff */
[----:B------:R-:W-:Y:S02]  /*2b50*/  IMAD.MOV.U32 R12, RZ, RZ, 0x1 ;  /* 0x00000001ff0c7424 */ /* 0x000fe400078e00ff */
[----:B0-----:R-:W-:-:S07]  /*2b60*/  IMAD.MOV.U32 R13, RZ, RZ, RZ ;  /* 0x000000ffff0d7224 */ /* 0x001fce00078e00ff */
[----:B------:R-:W-:-:S07]  /*2b70*/  LEPC R20, `(.L_x_19) ;  /* 0x000000001014794e */ /* 0x000fce0000000000 */
[----:B-1----:R-:W-:Y:S05]  /*2b80*/  CALL.ABS.NOINC R14 ;  /* 0x000000000e007343 */ /* 0x002fea0003c00000 */
.L_x_19:
[----:B------:R-:W-:Y:S01]  /*2b90*/  ULEA.HI UR4, UR36, UR36, URZ, 0x1 ;  /* 0x0000002424047291 */ /* 0x000fe2000f8f083f */
[----:B------:R-:W-:-:S03]  /*2ba0*/  MOV R3, UR41 ;  /* 0x0000002900037c02 */ /* 0x000fc60008000f00 */
[----:B------:R-:W-:Y:S01]  /*2bb0*/  ULOP3.LUT UR4, UR4, 0xfffffffe, URZ, 0xc0, !UPT ;  /* 0xfffffffe04047892 */ /* 0x000fe2000f8ec03f */
[----:B------:R-:W-:-:S03]  /*2bc0*/  ISETP.NE.AND P0, PT, R3, 0x3, PT ;  /* 0x000000030300780c */ /* 0x000fc60003f05270 */
[----:B------:R-:W-:-:S06]  /*2bd0*/  UIADD3 UR4, UR36, -UR4, URZ ;  /* 0x8000000424047290 */ /* 0x000fcc000fffe03f */
[----:B------:R-:W-:-:S05]  /*2be0*/  IMAD.U32 R0, RZ, RZ, UR4 ;  /* 0x00000004ff007e24 */ /* 0x000fca000f8e00ff */
[----:B------:R-:W-:-:S04]  /*2bf0*/  SHF.L.U32 R0, R0, 0x1f, RZ ;  /* 0x0000001f00007819 */ /* 0x000fc800000006ff */
[----:B------:R-:W0:Y:S02]  /*2c00*/  SYNCS.PHASECHK.TRANS64.TRYWAIT P1, [UR42+0x28c00], R0 ;  /* 0x028c0000ff0075a7 */ /* 0x000e24000802016a */
[----:B0-----:R-:W-:Y:S05]  /*2c10*/  @!P1 BRA `(.L_x_20) ;  /* 0x0000009c00e49947 */ /* 0x001fea0003800000 */
.L_x_99:
[----:B------:R-:W-:Y:S05]  /*2c20*/  @!P0 BRA `(.L_x_21) ;  /* 0x0000000000048947 */ /* 0x000fea0003800000 */
[----:B------:R-:W-:Y:S01]  /*2c30*/  BPT.TRAP 0x1 ;  /* 0x000000040000795c */ /* 0x000fe20000300000 */
.L_x_21:
[----:B------:R-:W-:Y:S02]  /*2c40*/  IMAD.U32 R7, RZ, RZ, UR47 ;  /* 0x0000002fff077e24 */ /* 0x000fe4000f8e00ff */
[----:B------:R-:W-:-:S03]  /*2c50*/  IMAD.U32 R8, RZ, RZ, UR37 ;  /* 0x00000025ff087e24 */ /* 0x000fc6000f8e00ff */
[----:B------:R-:W-:Y:S02]  /*2c60*/  LEA R7, R7, UR42, 0x3 ;  /* 0x0000002a07077c11 */ /* 0x000fe4000f8e18ff */
[----:B------:R-:W-:-:S04]  /*2c70*/  SHF.L.U32 R8, R8, 0x1f, RZ ;  /* 0x0000001f08087819 */ /* 0x000fc800000006ff */
[----:B------:R1:W2:Y:S01]  /*2c80*/  SYNCS.PHASECHK.TRANS64.TRYWAIT P1, [R7+URZ+0x28c30], R8 ;  /* 0x028c3008070075a7 */ /* 0x0002a2000802017f */
[----:B------:R-:W-:Y:S05]  /*2c90*/  @!P0 BRA `(.L_x_22) ;  /* 0x0000000000048947 */ /* 0x000fea0003800000 */
[----:B------:R-:W-:Y:S01]  /*2ca0*/  BPT.TRAP 0x1 ;  /* 0x000000040000795c */ /* 0x000fe20000300000 */
.L_x_22:
[----:B--2---:R-:W-:Y:S05]  /*2cb0*/  @P1 BRA `(.L_x_23) ;  /* 0x0000000000081947 */ /* 0x004fea0003800000 */
[----:B------:R-:W2:Y:S02]  /*2cc0*/  SYNCS.PHASECHK.TRANS64.TRYWAIT P1, [R7+URZ+0x28c30], R8 ;  /* 0x028c3008070075a7 */ /* 0x000ea4000802017f */
[----:B--2---:R-:W-:Y:S05]  /*2cd0*/  @!P1 BRA `(.L_x_24) ;  /* 0x0000009c00cc9947 */ /* 0x004fea0003800000 */
.L_x_23:
[----:B------:R-:W-:-:S04]  /*2ce0*/  UIADD3 UR4, UR42, 0x22400, URZ ;  /* 0x000224002a047890 */ /* 0x000fc8000fffe03f */
[----:B------:R-:W-:-:S04]  /*2cf0*/  USHF.R.U32.HI UR4, URZ, 0x4, UR4 ;  /* 0x000000043f047899 */ /* 0x000fc80008011604 */
[----:B------:R-:W-:-:S06]  /*2d00*/  ULOP3.LUT UR4, UR4, 0x3fff, URZ, 0xc0, !UPT ;  /* 0x00003fff04047892 */ /* 0x000fcc000f8ec03f */
[----:B0-----:R-:W-:Y:S01]  /*2d10*/  IMAD.U32 R0, RZ, RZ, UR4 ;  /* 0x00000004ff007e24 */ /* 0x001fe2000f8e00ff */
[----:B------:R-:W-:Y:S05]  /*2d20*/  WARPSYNC.ALL ;  /* 0x0000000000007948 */ /* 0x000fea0003800000 */
[----:B------:R-:W-:-:S04]  /*2d30*/  LOP3.LUT R0, R0, 0x10000, RZ, 0xfc, !PT ;  /* 0x0001000000007812 */ /* 0x000fc800078efcff */
[----:B------:R-:W-:Y:S01]  /*2d40*/  R2UR UR12, R0 ;  /* 0x00000000000c72ca */ /* 0x000fe200000e0000 */
[----:B------:R-:W-:Y:S01]  /*2d50*/  UIADD3 UR4, UR42, 0x20400, URZ ;  /* 0x000204002a047890 */ /* 0x000fe2000fffe03f */
[----:B------:R-:W-:Y:S01]  /*2d60*/  WARPGROUP.ARRIVE ;  /* 0x00000000000079c5 */ /* 0x000fe20000000000 */
[----:B------:R-:W-:Y:S01]  /*2d70*/  UMOV UR7, 0x40000040 ;  /* 0x4000004000077882 */ /* 0x000fe20000000000 */
[----:B------:R-:W-:Y:S01]  /*2d80*/  UMOV UR5, 0x40000040 ;  /* 0x4000004000057882 */ /* 0x000fe20000000000 */
[----:B------:R-:W-:Y:S01]  /*2d90*/  USHF.R.U32.HI UR4, URZ, 0x4, UR4 ;  /* 0x000000043f047899 */ /* 0x000fe20008011604 */
[----:B------:R-:W-:Y:S01]  /*2da0*/  UMOV UR11, 0x40000040 ;  /* 0x40000040000b7882 */ /* 0x000fe20000000000 */
[----:B------:R-:W-:Y:S02]  /*2db0*/  UMOV UR9, 0x40000040 ;  /* 0x4000004000097882 */ /* 0x000fe40000000000 */
[----:B------:R-:W-:Y:S01]  /*2dc0*/  ULOP3.LUT UR4, UR4, 0x3fff, URZ, 0xc0, !UPT ;  /* 0x00003fff04047892 */ /* 0x000fe2000f8ec03f */
[----:B------:R-:W-:-:S03]  /*2dd0*/  UMOV UR15, 0x40000040 ;  /* 0x40000040000f7882 */ /* 0x000fc60000000000 */
[----:B------:R-:W-:Y:S02]  /*2de0*/  ULEA UR12, UR47, UR12, 0x9 ;  /* 0x0000000c2f0c7291 */ /* 0x000fe4000f8e483f */
[----:B------:R-:W-:Y:S02]  /*2df0*/  ULOP3.LUT UR13, UR4, 0x10000, URZ, 0xfc, !UPT ;  /* 0x00010000040d7892 */ /* 0x000fe4000f8efc3f */
[----:B------:R-:W-:Y:S02]  /*2e00*/  UIADD3 UR10, UR12, 0x4, URZ ;  /* 0x000000040c0a7890 */ /* 0x000fe4000fffe03f */
[----:B------:R-:W-:Y:S01]  /*2e10*/  UIADD3 UR8, UR13, 0x4, URZ ;  /* 0x000000040d087890 */ /* 0x000fe2000fffe03f */
[----:B------:R-:W-:Y:S02]  /*2e20*/  UMOV UR6, UR12 ;  /* 0x0000000c00067c82 */ /* 0x000fe40008000000 */
[----:B------:R-:W-:Y:S01]  /*2e30*/  UMOV UR4, UR13 ;  /* 0x0000000d00047c82 */ /* 0x000fe20008000000 */
[----:B------:R-:W-:Y:S01]  /*2e40*/  UIADD3 UR14, UR12, 0x6, URZ ;  /* 0x000000060c0e7890 */ /* 0x000fe2000fffe03f */
[----:B------:R-:W-:Y:S01]  /*2e50*/  HGMMA.64x64x16.F32 R24, gdesc[UR4], RZ, !UPT, gsb0 ;  /* 0x00e00000041879f0 */ /* 0x000fe2000c0008ff */
[----:B------:R-:W-:-:S02]  /*2e60*/  UIADD3 UR6, UR12, 0x2, URZ ;  /* 0x000000020c067890 */ /* 0x000fc4000fffe03f */
[----:B------:R-:W-:Y:S01]  /*2e70*/  UIADD3 UR4, UR13, 0x2, URZ ;  /* 0x000000020d047890 */ /* 0x000fe2000fffe03f */
[----:B------:R-:W-:Y:S01]  /*2e80*/  UMOV UR7, 0x40000040 ;  /* 0x4000004000077882 */ /* 0x000fe20000000000 */
[----:B------:R-:W-:Y:S01]  /*2e90*/  UMOV UR5, 0x40000040 ;  /* 0x4000004000057882 */ /* 0x000fe20000000000 */
[----:B------:R-:W-:-:S03]  /*2ea0*/  UIADD3 UR12, UR13, 0x6, URZ ;  /* 0x000000060d0c7890 */ /* 0x000fc6000fffe03f */
[----:B------:R-:W-:Y:S01]  /*2eb0*/  UMOV UR13, 0x40000040 ;  /* 0x40000040000d7882 */ /* 0x000fe20000000000 */
[----:B------:R-:W-:Y:S02]  /*2ec0*/  WARPGROUP.DEPBAR.LE gsb0, 0x0 ;  /* 0x00008000000079c5 */ /* 0x000fe40000010000 */
[----:B------:R-:W-:-:S06]  /*2ed0*/  WARPGROUP.ARRIVE ;  /* 0x00000000000079c5 */ /* 0x000fcc0000000000 */
[----:B------:R-:W-:Y:S03]  /*2ee0*/  HGMMA.64x64x16.F32 R24, gdesc[UR4], R24, gsb0 ;  /* 0x00e00000041879f0 */ /* 0x000fe60008000818 */
[----:B------:R-:W-:Y:S02]  /*2ef0*/  WARPGROUP.DEPBAR.LE gsb0, 0x0 ;  /* 0x00008000000079c5 */ /* 0x000fe40000010000 */
[----:B------:R-:W-:-:S06]  /*2f00*/  WARPGROUP.ARRIVE ;  /* 0x00000000000079c5 */ /* 0x000fcc0000000000 */
[----:B------:R-:W-:Y:S03]  /*2f10*/  HGMMA.64x64x16.F32 R24, gdesc[UR8], R24, gsb0 ;  /* 0x00e00000081879f0 */ /* 0x000fe60008000818 */
[----:B------:R-:W-:Y:S02]  /*2f20*/  WARPGROUP.DEPBAR.LE gsb0, 0x0 ;  /* 0x00008000000079c5 */ /* 0x000fe40000010000 */
[----:B------:R-:W-:-:S06]  /*2f30*/  WARPGROUP.ARRIVE ;  /* 0x00000000000079c5 */ /* 0x000fcc0000000000 */
[----:B------:R-:W-:Y:S03]  /*2f40*/  HGMMA.64x64x16.F32 R24, gdesc[UR12], R24, gsb0 ;  /* 0x00e000000c1879f0 */ /* 0x000fe60008000818 */
[----:B------:R-:W-:Y:S02]  /*2f50*/  WARPGROUP.DEPBAR.LE gsb0, 0x0 ;  /* 0x00008000000079c5 */ /* 0x000fe40000010000 */
[----:B------:R-:W-:Y:S05]  /*2f60*/  @!P0 BRA `(.L_x_25) ;  /* 0x0000000000048947 */ /* 0x000fea0003800000 */
[----:B------:R-:W-:Y:S01]  /*2f70*/  BPT.TRAP 0x1 ;  /* 0x000000040000795c */ /* 0x000fe20000300000 */
.L_x_25:
[----:B------:R-:W-:Y:S01]  /*2f80*/  ULDC UR7, c[0x0][0x9d8] ;  /* 0x0002760000077ab9 */ /* 0x000fe20000000800 */
[----:B------:R-:W-:Y:S01]  /*2f90*/  UIMAD UR6, UR48, -0x40, UR49 ;  /* 0xffffffc0300678a4 */ /* 0x000fe2000f8e0231 */
[----:B------:R-:W-:Y:S01]  /*2fa0*/  FMUL.FTZ R24, R24, UR7 ;  /* 0x0000000718187c20 */ /* 0x000fe20008410000 */
[----:B------:R-:W-:Y:S01]  /*2fb0*/  FMUL.FTZ R25, R25, UR7 ;  /* 0x0000000719197c20 */ /* 0x000fe20008410000 */
[----:B------:R-:W-:Y:S01]  /*2fc0*/  FMUL.FTZ R28, R28, UR7 ;  /* 0x000000071c1c7c20 */ /* 0x000fe20008410000 */
[----:B------:R-:W-:Y:S01]  /*2fd0*/  FMUL.FTZ R29, R29, UR7 ;  /* 0x000000071d1d7c20 */ /* 0x000fe20008410000 */
[----:B------:R-:W-:Y:S01]  /*2fe0*/  FMUL.FTZ R32, R32, UR7 ;  /* 0x0000000720207c20 */ /* 0x000fe20008410000 */
[----:B------:R-:W-:Y:S01]  /*2ff0*/  IMAD.U32 R4, RZ, RZ, UR6 ;  /* 0x00000006ff047e24 */ /* 0x000fe2000f8e00ff */
[----:B------:R-:W0:Y:S01]  /*3000*/  MUFU.TANH R24, R24 ;  /* 0x0000001800187308 */ /* 0x000e220000002400 */
[----:B------:R-:W-:Y:S01]  /*3010*/  FMUL.FTZ R26, R26, UR7 ;  /* 0x000000071a1a7c20 */ /* 0x000fe20008410000 */
[----:B------:R-:W-:Y:S01]  /*3020*/  FMUL.FTZ R33, R33, UR7 ;  /* 0x0000000721217c20 */ /* 0x000fe20008410000 */
[----:B------:R-:W-:Y:S01]  /*3030*/  FMUL.FTZ R27, R27, UR7 ;  /* 0x000000071b1b7c20 */ /* 0x000fe20008410000 */
[----:B------:R-:W-:Y:S01]  /*3040*/  IADD3 R3, -R17, 0x40, R4 ;  /* 0x0000004011037810 */ /* 0x000fe20007ffe104 */
[----:B------:R-:W-:Y:S01]  /*3050*/  FMUL.FTZ R36, R36, UR7 ;  /* 0x0000000724247c20 */ /* 0x000fe20008410000 */
[----:B------:R-:W-:Y:S01]  /*3060*/  FMUL.FTZ R30, R30, UR7 ;  /* 0x000000071e1e7c20 */ /* 0x000fe20008410000 */
[----:B------:R-:W-:Y:S01]  /*3070*/  FMUL.FTZ R37, R37, UR7 ;  /* 0x0000000725257c20 */ /* 0x000fe20008410000 */
[----:B------:R-:W3:Y:S01]  /*3080*/  MUFU.TANH R25, R25 ;  /* 0x0000001900197308 */ /* 0x000ee20000002400 */
[----:B------:R-:W-:Y:S01]  /*3090*/  ISETP.GT.AND P5, PT, R3, RZ, PT ;  /* 0x000000ff0300720c */ /* 0x000fe20003fa4270 */
[----:B------:R-:W-:Y:S01]  /*30a0*/  FMUL.FTZ R31, R31, UR7 ;  /* 0x000000071f1f7c20 */ /* 0x000fe20008410000 */
[C---:B------:R-:W-:Y:S01]  /*30b0*/  ISETP.GT.AND P4, PT, R3.reuse, 0x1, PT ;  /* 0x000000010300780c */ /* 0x040fe20003f84270 */
[----:B------:R-:W-:Y:S01]  /*30c0*/  FMUL.FTZ R40, R40, UR7 ;  /* 0x0000000728287c20 */ /* 0x000fe20008410000 */
[C---:B------:R-:W-:Y:S01]  /*30d0*/  ISETP.GT.AND P3, PT, R3.reuse, 0x8, PT ;  /* 0x000000080300780c */ /* 0x040fe20003f64270 */
[----:B------:R-:W-:Y:S01]  /*30e0*/  FMUL.FTZ R34, R34, UR7 ;  /* 0x0000000722227c20 */ /* 0x000fe20008410000 */
[----:B------:R-:W-:Y:S01]  /*30f0*/  ISETP.GT.AND P2, PT, R3, 0x9, PT ;  /* 0x000000090300780c */ /* 0x000fe20003f44270 */
[----:B------:R-:W4:Y:S01]  /*3100*/  MUFU.TANH R28, R28 ;  /* 0x0000001c001c7308 */ /* 0x000f220000002400 */
[----:B0-----:R-:W-:Y:S01]  /*3110*/  FSEL R24, R24, -INF , P5 ;  /* 0xff80000018187808 */ /* 0x001fe20002800000 */
[----:B------:R-:W-:Y:S01]  /*3120*/  FMUL.FTZ R41, R41, UR7 ;  /* 0x0000000729297c20 */ /* 0x000fe20008410000 */
[----:B------:R-:W-:Y:S01]  /*3130*/  ISETP.GT.AND P1, PT, R3, 0x10, PT ;  /* 0x000000100300780c */ /* 0x000fe20003f24270 */
[----:B------:R-:W-:Y:S01]  /*3140*/  FMUL.FTZ R35, R35, UR7 ;  /* 0x0000000723237c20 */ /* 0x000fe20008410000 */
[----:B------:R-:W-:Y:S01]  /*3150*/  ISETP.GT.AND P6, PT, R3, 0x11, PT ;  /* 0x000000110300780c */ /* 0x000fe20003fc4270 */
[----:B------:R-:W-:Y:S01]  /*3160*/  FMUL.FTZ R44, R44, UR7 ;  /* 0x000000072c2c7c20 */ /* 0x000fe20008410000 */
[----:B------:R-:W-:Y:S01]  /*3170*/  FMUL.FTZ R38, R38, UR7 ;  /* 0x0000000726267c20 */ /* 0x000fe20008410000 */
[----:B------:R-:W0:Y:S01]  /*3180*/  MUFU.TANH R29, R29 ;  /* 0x0000001d001d7308 */ /* 0x000e220000002400 */
[----:B---3--:R-:W-:Y:S01]  /*3190*/  FSEL R25, R25, -INF , P4 ;  /* 0xff80000019197808 */ /* 0x008fe20002000000 */
[----:B------:R-:W-:Y:S01]  /*31a0*/  FMUL.FTZ R45, R45, UR7 ;  /* 0x000000072d2d7c20 */ /* 0x000fe20008410000 */
[----:B------:R-:W-:Y:S01]  /*31b0*/  FMUL.FTZ R39, R39, UR7 ;  /* 0x0000000727277c20 */ /* 0x000fe20008410000 */
[----:B------:R-:W-:Y:S01]  /*31c0*/  FMUL.FTZ R48, R48, UR7 ;  /* 0x0000000730307c20 */ /* 0x000fe20008410000 */
[----:B------:R-:W-:Y:S01]  /*31d0*/  FMNMX.FTZ R5, R24, R25, !PT ;  /* 0x0000001918057209 */ /* 0x000fe20007810000 */
[----:B------:R-:W-:Y:S01]  /*31e0*/  FMUL.FTZ R42, R42, UR7 ;  /* 0x000000072a2a7c20 */ /* 0x000fe20008410000 */
[----:B------:R-:W-:Y:S01]  /*31f0*/  FMUL.FTZ R49, R49, UR7 ;  /* 0x0000000731317c20 */ /* 0x000fe20008410000 */
[----:B------:R-:W3:Y:S01]  /*3200*/  MUFU.TANH R32, R32 ;  /* 0x0000002000207308 */ /* 0x000ee20000002400 */
[----:B----4-:R-:W-:Y:S01]  /*3210*/  FSEL R28, R28, -INF , P3 ;  /* 0xff8000001c1c7808 */ /* 0x010fe20001800000 */
[----:B------:R-:W-:Y:S01]  /*3220*/  FMUL.FTZ R43, R43, UR7 ;  /* 0x000000072b2b7c20 */ /* 0x000fe20008410000 */
[----:B------:R-:W-:Y:S01]  /*3230*/  FMUL.FTZ R52, R52, UR7 ;  /* 0x0000000734347c20 */ /* 0x000fe20008410000 */
[----:B------:R-:W-:Y:S01]  /*3240*/  FMUL.FTZ R53, R53, UR7 ;  /* 0x0000000735357c20 */ /* 0x000fe20008410000 */
[----:B------:R-:W-:Y:S01]  /*3250*/  FMNMX.FTZ R4, R28, R5, !PT ;  /* 0x000000051c047209 */ /* 0x000fe20007810000 */
[----:B------:R-:W-:Y:S01]  /*3260*/  FMUL.FTZ R46, R46, UR7 ;  /* 0x000000072e2e7c20 */ /* 0x000fe20008410000 */
[----:B------:R-:W-:Y:S01]  /*3270*/  FMUL.FTZ R47, R47, UR7 ;  /* 0x000000072f2f7c20 */ /* 0x000fe20008410000 */
[----:B------:R-:W4:Y:S01]  /*3280*/  MUFU.TANH R26, R26 ;  /* 0x0000001a001a7308 */ /* 0x000f220000002400 */
[----:B0-----:R-:W-:Y:S01]  /*3290*/  FSEL R29, R29, -INF , P2 ;  /* 0xff8000001d1d7808 */ /* 0x001fe20001000000 */
[----:B------:R-:W-:Y:S01]  /*32a0*/  FMUL.FTZ R50, R50, UR7 ;  /* 0x0000000732327c20 */ /* 0x000fe20008410000 */
[----:B------:R-:W-:Y:S01]  /*32b0*/  FMUL.FTZ R51, R51, UR7 ;  /* 0x0000000733337c20 */ /* 0x000fe20008410000 */
[----:B------:R-:W-:Y:S01]  /*32c0*/  FMUL.FTZ R54, R54, UR7 ;  /* 0x0000000736367c20 */ /* 0x000fe20008410000 */
[----:B------:R-:W-:Y:S01]  /*32d0*/  FMNMX.FTZ R5, R29, R4, !PT ;  /* 0x000000041d057209 */ /* 0x000fe20007810000 */
[----:B------:R-:W-:Y:S01]  /*32e0*/  FMUL.FTZ R55, R55, UR7 ;  /* 0x0000000737377c20 */ /* 0x000fe20008410000 */
[----:B------:R-:W-:Y:S01]  /*32f0*/  ULDC UR20, c[0x0][0x988] ;  /* 0x0002620000147ab9 */ /* 0x000fe20000000800 */
[----:B------:R-:W0:Y:S01]  /*3300*/  MUFU.TANH R33, R33 ;  /* 0x0000002100217308 */ /* 0x000e220000002400 */
[----:B---3--:R-:W-:-:S02]  /*3310*/  FSEL R32, R32, -INF , P1 ;  /* 0xff80000020207808 */ /* 0x008fc40000800000 */
[----:B------:R-:W-:Y:S02]  /*3320*/  R2UR UR6, R7 ;  /* 0x00000000070672ca */ /* 0x000fe400000e0000 */
[----:B------:R-:W-:-:S03]  /*3330*/  FMNMX.FTZ R4, R32, R5, !PT ;  /* 0x0000000520047209 */ /* 0x000fc60007810000 */
[----:B------:R-:W3:Y:S01]  /*3340*/  MUFU.TANH R27, R27 ;  /* 0x0000001b001b7308 */ /* 0x000ee20000002400 */
[----:B----4-:R-:W-:Y:S02]  /*3350*/  FSEL R26, R26, -INF , P5 ;  /* 0xff8000001a1a7808 */ /* 0x010fe40002800000 */
[----:B------:R-:W-:-:S05]  /*3360*/  ISETP.GT.AND P5, PT, R3, 0x18, PT ;  /* 0x000000180300780c */ /* 0x000fca0003fa4270 */
[----:B------:R-:W4:Y:S01]  /*3370*/  MUFU.TANH R36, R36 ;  /* 0x0000002400247308 */ /* 0x000f220000002400 */
[----:B0-----:R-:W-:Y:S01]  /*3380*/  FSEL R33, R33, -INF , P6 ;  /* 0xff80000021217808 */ /* 0x001fe20003000000 */
[----:B------:R-:W-:-:S03]  /*3390*/  UIADD3 UR6, UR6, 0x28c40, URZ ;  /* 0x00028c4006067890 */ /* 0x000fc6000fffe03f */
[----:B------:R-:W-:Y:S01]  /*33a0*/  FMNMX.FTZ R5, R33, R4, !PT ;  /* 0x0000000421057209 */ /* 0x000fe20007810000 */
[----:B------:R-:W-:Y:S02]  /*33b0*/  UPRMT UR6, UR39, 0x654, UR6 ;  /* 0x0000065427067896 */ /* 0x000fe40008000006 */
[----:B------:R-:W0:Y:S01]  /*33c0*/  MUFU.TANH R30, R30 ;  /* 0x0000001e001e7308 */ /* 0x000e220000002400 */
[----:B---3--:R-:W-:Y:S02]  /*33d0*/  FSEL R27, R27, -INF , P4 ;  /* 0xff8000001b1b7808 */ /* 0x008fe40002000000 */
[----:B------:R-:W-:-:S04]  /*33e0*/  ISETP.GT.AND P4, PT, R3, 0x19, PT ;  /* 0x000000190300780c */ /* 0x000fc80003f84270 */
[----:B------:R-:W-:Y:S01]  /*33f0*/  SYNCS.ARRIVE.TRANS64.RED.A1T0 RZ, [UR6], RZ ;  /* 0x000000ffffff79a7 */ /* 0x000fe20008100406 */
[----:B------:R-:W3:Y:S01]  /*3400*/  MUFU.TANH R37, R37 ;  /* 0x0000002500257308 */ /* 0x000ee20000002400 */
[----:B----4-:R-:W-:-:S04]  /*3410*/  FSEL R36, R36, -INF , P5 ;  /* 0xff80000024247808 */ /* 0x010fc80002800000 */
[----:B------:R-:W-:-:S03]  /*3420*/  FMNMX.FTZ R4, R36, R5, !PT ;  /* 0x0000000524047209 */ /* 0x000fc60007810000 */
[----:B------:R-:W4:Y:S01]  /*3430*/  MUFU.TANH R31, R31 ;  /* 0x0000001f001f7308 */ /* 0x000f220000002400 */
[----:B0-----:R-:W-:Y:S02]  /*3440*/  FSEL R30, R30, -INF , P3 ;  /* 0xff8000001e1e7808 */ /* 0x001fe40001800000 */
[----:B------:R-:W-:-:S05]  /*3450*/  ISETP.GT.AND P3, PT, R3, 0x20, PT ;  /* 0x000000200300780c */ /* 0x000fca0003f64270 */
[----:B------:R-:W0:Y:S01]  /*3460*/  MUFU.TANH R40, R40 ;  /* 0x0000002800287308 */ /* 0x000e220000002400 */
[----:B---3--:R-:W-:-:S04]  /*3470*/  FSEL R37, R37, -INF , P4 ;  /* 0xff80000025257808 */ /* 0x008fc80002000000 */
[----:B------:R-:W-:-:S03]  /*3480*/  FMNMX.FTZ R5, R37, R4, !PT ;  /* 0x0000000425057209 */ /* 0x000fc60007810000 */
[----:B------:R-:W3:Y:S01]  /*3490*/  MUFU.TANH R34, R34 ;  /* 0x0000002200227308 */ /* 0x000ee20000002400 */
[----:B----4-:R-:W-:Y:S02]  /*34a0*/  FSEL R31, R31, -INF , P2 ;  /* 0xff8000001f1f7808 */ /* 0x010fe40001000000 */
[----:B------:R-:W-:-:S05]  /*34b0*/  ISETP.GT.AND P2, PT, R3, 0x21, PT ;  /* 0x000000210300780c */ /* 0x000fca0003f44270 */
[----:B------:R-:W4:Y:S01]  /*34c0*/  MUFU.TANH R41, R41 ;  /* 0x0000002900297308 */ /* 0x000f220000002400 */
[----:B0-----:R-:W-:-:S04]  /*34d0*/  FSEL R40, R40, -INF , P3 ;  /* 0xff80000028287808 */ /* 0x001fc80001800000 */
[----:B------:R-:W-:-:S03]  /*34e0*/  FMNMX.FTZ R4, R40, R5, !PT ;  /* 0x0000000528047209 */ /* 0x000fc60007810000 */
[----:B------:R-:W0:Y:S01]  /*34f0*/  MUFU.TANH R35, R35 ;  /* 0x0000002300237308 */ /* 0x000e220000002400 */
[----:B---3--:R-:W-:Y:S02]  /*3500*/  FSEL R34, R34, -INF , P1 ;  /* 0xff80000022227808 */ /* 0x008fe40000800000 */
[----:B------:R-:W-:-:S05]  /*3510*/  ISETP.GT.AND P1, PT, R3, 0x28, PT ;  /* 0x000000280300780c */ /* 0x000fca0003f24270 */
        /* <DEDUP_REMOVED lines=25> */
[----:B---3--:R-:W-:-:S07]  /*36b0*/  FSEL R49, R49, -INF , P4 ;  /* 0xff80000031317808 */ /* 0x008fce0002000000 */
[----:B------:R-:W3:Y:S01]  /*36c0*/  MUFU.TANH R53, R53 ;  /* 0x0000003500357308 */ /* 0x000ee20000002400 */
[----:B----4-:R-:W-:Y:S02]  /*36d0*/  FSEL R43, R43, -INF , P2 ;  /* 0xff8000002b2b7808 */ /* 0x010fe40001000000 */
[----:B------:R-:W-:Y:S02]  /*36e0*/  ISETP.GT.AND P2, PT, R3, 0x39, PT ;  /* 0x000000390300780c */ /* 0x000fe40003f44270 */
[----:B------:R-:W-:-:S03]  /*36f0*/  FMNMX.FTZ R3, R49, R4, !PT ;  /* 0x0000000431037209 */ /* 0x000fc60007810000 */
[----:B------:R-:W4:Y:S01]  /*3700*/  MUFU.TANH R46, R46 ;  /* 0x0000002e002e7308 */ /* 0x000f220000002400 */
[----:B0-----:R-:W-:-:S04]  /*3710*/  FSEL R52, R52, -INF , P3 ;  /* 0xff80000034347808 */ /* 0x001fc80001800000 */
[----:B------:R-:W-:Y:S02]  /*3720*/  FMNMX.FTZ R4, R52, R3, !PT ;  /* 0x0000000334047209 */ /* 0x000fe40007810000 */
[----:B------:R-:W-:Y:S01]  /*3730*/  FMNMX.FTZ R3, R26, R27, !PT ;  /* 0x0000001b1a037209 */ /* 0x000fe20007810000 */
[----:B------:R-:W0:Y:S01]  /*3740*/  MUFU.TANH R47, R47 ;  /* 0x0000002f002f7308 */ /* 0x000e220000002400 */
[----:B---3--:R-:W-:-:S04]  /*3750*/  FSEL R53, R53, -INF , P2 ;  /* 0xff80000035357808 */ /* 0x008fc80001000000 */
[----:B------:R-:W-:-:S03]  /*3760*/  FMNMX.FTZ R5, R53, R4, !PT ;  /* 0x0000000435057209 */ /* 0x000fc60007810000 */
[----:B------:R-:W3:Y:S01]  /*3770*/  MUFU.TANH R50, R50 ;  /* 0x0000003200327308 */ /* 0x000ee20000002400 */
[----:B----4-:R-:W-:Y:S01]  /*3780*/  FSEL R46, R46, -INF , P1 ;  /* 0xff8000002e2e7808 */ /* 0x010fe20000800000 */
[----:B------:R-:W4:Y:S06]  /*3790*/  SHFL.BFLY PT, R4, R5, 0x2, 0x1f ;  /* 0x0c401f0005047f89 */ /* 0x000f2c00000e0000 */
[----:B------:R-:W5:Y:S01]  /*37a0*/  MUFU.TANH R51, R51 ;  /* 0x0000003300337308 */ /* 0x000f620000002400 */
[----:B0-----:R-:W-:-:S07]  /*37b0*/  FSEL R47, R47, -INF , P6 ;  /* 0xff8000002f2f7808 */ /* 0x001fce0003000000 */
[----:B------:R-:W0:Y:S01]  /*37c0*/  MUFU.TANH R54, R54 ;  /* 0x0000003600367308 */ /* 0x000e220000002400 */
[----:B---3--:R-:W-:-:S07]  /*37d0*/  FSEL R50, R50, -INF , P5 ;  /* 0xff80000032327808 */ /* 0x008fce0002800000 */
[----:B------:R-:W3:Y:S01]  /*37e0*/  MUFU.TANH R55, R55 ;  /* 0x0000003700377308 */ /* 0x000ee20000002400 */
[----:B-----5:R-:W-:Y:S02]  /*37f0*/  FSEL R51, R51, -INF , P4 ;  /* 0xff80000033337808 */ /* 0x020fe40002000000 */
[----:B----4-:R-:W-:Y:S02]  /*3800*/  FMNMX.FTZ R9, R5, R4, !PT ;  /* 0x0000000405097209 */ /* 0x010fe40007810000 */
[----:B------:R-:W-:-:S03]  /*3810*/  FMNMX.FTZ R4, R30, R3, !PT ;  /* 0x000000031e047209 */ /* 0x000fc60007810000 */
[----:B------:R-:W4:Y:S01]  /*3820*/  SHFL.BFLY PT, R10, R9, 0x1, 0x1f ;  /* 0x0c201f00090a7f89 */ /* 0x000f2200000e0000 */
[----:B------:R-:W-:Y:S02]  /*3830*/  FMNMX.FTZ R3, R31, R4, !PT ;  /* 0x000000041f037209 */ /* 0x000fe40007810000 */
[----:B0-----:R-:W-:Y:S02]  /*3840*/  FSEL R54, R54, -INF , P3 ;  /* 0xff80000036367808 */ /* 0x001fe40001800000 */
[----:B------:R-:W-:-:S04]  /*3850*/  FMNMX.FTZ R4, R34, R3, !PT ;  /* 0x0000000322047209 */ /* 0x000fc80007810000 */
[----:B------:R-:W-:Y:S02]  /*3860*/  FMNMX.FTZ R3, R35, R4, !PT ;  /* 0x0000000423037209 */ /* 0x000fe40007810000 */
[----:B---3--:R-:W-:Y:S02]  /*3870*/  FSEL R55, R55, -INF , P2 ;  /* 0xff80000037377808 */ /* 0x008fe40001000000 */
[----:B------:R-:W-:-:S04]  /*3880*/  FMNMX.FTZ R6, R38, R3, !PT ;  /* 0x0000000326067209 */ /* 0x000fc80007810000 */
[----:B------:R-:W-:-:S04]  /*3890*/  FMNMX.FTZ R3, R39, R6, !PT ;  /* 0x0000000627037209 */ /* 0x000fc80007810000 */
[----:B------:R-:W-:Y:S02]  /*38a0*/  FMNMX.FTZ R6, R42, R3, !PT ;  /* 0x000000032a067209 */ /* 0x000fe40007810000 */
[----:B----4-:R-:W-:Y:S02]  /*38b0*/  FMNMX.FTZ R4, R9, R10, !PT ;  /* 0x0000000a09047209 */ /* 0x010fe40007810000 */
[----:B------:R-:W-:Y:S01]  /*38c0*/  FMNMX.FTZ R3, R43, R6, !PT ;  /* 0x000000062b037209 */ /* 0x000fe20007810000 */
[----:B------:R-:W-:Y:S01]  /*38d0*/  BAR.SYNC.DEFER_BLOCKING 0xf, 0x100 ;  /* 0x03c4000000007b1d */ /* 0x000fe20000010000 */
[C---:B------:R-:W-:Y:S01]  /*38e0*/  FSETP.NEU.FTZ.AND P1, PT, R4.reuse, -INF , PT ;  /* 0xff8000000400780b */ /* 0x040fe20003f3d000 */
[----:B------:R-:W-:Y:S01]  /*38f0*/  FMUL.FTZ R5, R4, UR20 ;  /* 0x0000001404057c20 */ /* 0x000fe20008410000 */
[----:B------:R-:W-:-:S04]  /*3900*/  FMNMX.FTZ R6, R46, R3, !PT ;  /* 0x000000032e067209 */ /* 0x000fc80007810000 */
[----:B------:R-:W-:Y:S02]  /*3910*/  FMNMX.FTZ R3, R47, R6, !PT ;  /* 0x000000062f037209 */ /* 0x000fe40007810000 */
[----:B------:R-:W-:Y:S02]  /*3920*/  FSEL R9, R5, RZ, P1 ;  /* 0x000000ff05097208 */ /* 0x000fe40000800000 */
[----:B------:R-:W-:-:S03]  /*3930*/  FMNMX.FTZ R6, R50, R3, !PT ;  /* 0x0000000332067209 */ /* 0x000fc60007810000 */
[--C-:B------:R-:W-:Y:S01]  /*3940*/  FFMA.FTZ R24, R24, UR20, -R9.reuse ;  /* 0x0000001418187c23 */ /* 0x100fe20008010809 */
[----:B------:R-:W-:Y:S01]  /*3950*/  FMNMX.FTZ R3, R51, R6, !PT ;  /* 0x0000000633037209 */ /* 0x000fe20007810000 */
[--C-:B------:R-:W-:Y:S01]  /*3960*/  FFMA.FTZ R25, R25, UR20, -R9.reuse ;  /* 0x0000001419197c23 */ /* 0x100fe20008010809 */
[--C-:B------:R-:W-:Y:S01]  /*3970*/  FFMA.FTZ R28, R28, UR20, -R9.reuse ;  /* 0x000000141c1c7c23 */ /* 0x100fe20008010809 */
[--C-:B------:R-:W-:Y:S01]  /*3980*/  FFMA.FTZ R29, R29, UR20, -R9.reuse ;  /* 0x000000141d1d7c23 */ /* 0x100fe20008010809 */
[----:B------:R-:W-:Y:S01]  /*3990*/  FMNMX.FTZ R6, R54, R3, !PT ;  /* 0x0000000336067209 */ /* 0x000fe20007810000 */
[----:B------:R-:W-:Y:S01]  /*39a0*/  MUFU.EX2 R24, R24 ;  /* 0x0000001800187308 */ /* 0x000fe20000000800 */
[--C-:B------:R-:W-:Y:S01]  /*39b0*/  FFMA.FTZ R32, R32, UR20, -R9.reuse ;  /* 0x0000001420207c23 */ /* 0x100fe20008010809 */
[--C-:B------:R-:W-:Y:S01]  /*39c0*/  FFMA.FTZ R33, R33, UR20, -R9.reuse ;  /* 0x0000001421217c23 */ /* 0x100fe20008010809 */
[----:B------:R-:W-:Y:S01]  /*39d0*/  FMNMX.FTZ R6, R55, R6, !PT ;  /* 0x0000000637067209 */ /* 0x000fe20007810000 */
[--C-:B------:R-:W-:Y:S01]  /*39e0*/  FFMA.FTZ R36, R36, UR20, -R9.reuse ;  /* 0x0000001424247c23 */ /* 0x100fe20008010809 */
[--C-:B------:R-:W-:Y:S01]  /*39f0*/  FFMA.FTZ R37, R37, UR20, -R9.reuse ;  /* 0x0000001425257c23 */ /* 0x100fe20008010809 */
[--C-:B------:R-:W-:Y:S01]  /*3a00*/  FFMA.FTZ R40, R40, UR20, -R9.reuse ;  /* 0x0000001428287c23 */ /* 0x100fe20008010809 */
[--C-:B------:R-:W-:Y:S01]  /*3a10*/  FFMA.FTZ R41, R41, UR20, -R9.reuse ;  /* 0x0000001429297c23 */ /* 0x100fe20008010809 */
[----:B------:R-:W0:Y:S01]  /*3a20*/  SHFL.BFLY PT, R3, R6, 0x2, 0x1f ;  /* 0x0c401f0006037f89 */ /* 0x000e2200000e0000 */
[----:B------:R-:W3:Y:S01]  /*3a30*/  MUFU.EX2 R25, R25 ;  /* 0x0000001900197308 */ /* 0x000ee20000000800 */
[--C-:B------:R-:W-:Y:S01]  /*3a40*/  FFMA.FTZ R44, R44, UR20, -R9.reuse ;  /* 0x000000142c2c7c23 */ /* 0x100fe20008010809 */
[--C-:B------:R-:W-:Y:S01]  /*3a50*/  FFMA.FTZ R45, R45, UR20, -R9.reuse ;  /* 0x000000142d2d7c23 */ /* 0x100fe20008010809 */
[--C-:B------:R-:W-:Y:S01]  /*3a60*/  FFMA.FTZ R48, R48, UR20, -R9.reuse ;  /* 0x0000001430307c23 */ /* 0x100fe20008010809 */
[--C-:B------:R-:W-:Y:S01]  /*3a70*/  FFMA.FTZ R49, R49, UR20, -R9.reuse ;  /* 0x0000001431317c23 */ /* 0x100fe20008010809 */
[--C-:B------:R-:W-:Y:S01]  /*3a80*/  FFMA.FTZ R52, R52, UR20, -R9.reuse ;  /* 0x0000001434347c23 */ /* 0x100fe20008010809 */
[----:B------:R-:W-:-:S02]  /*3a90*/  FFMA.FTZ R9, R53, UR20, -R9 ;  /* 0x0000001435097c23 */ /* 0x000fc40008010809 */
[----:B------:R-:W-:Y:S08]  /*3aa0*/  MUFU.EX2 R28, R28 ;  /* 0x0000001c001c7308 */ /* 0x000ff00000000800 */
[----:B------:R-:W4:Y:S01]  /*3ab0*/  MUFU.EX2 R29, R29 ;  /* 0x0000001d001d7308 */ /* 0x000f220000000800 */
[----:B---3--:R-:W-:Y:S01]  /*3ac0*/  FADD.FTZ R11, R24, R25 ;  /* 0x00000019180b7221 */ /* 0x008fe20000010000 */
[----:B------:R-:W-:-:S02]  /*3ad0*/  F2FP.F16.F32.PACK_AB R152, R25, R24 ;  /* 0x000000181998723e */ /* 0x000fc400000000ff */
[----:B0-----:R-:W-:-:S04]  /*3ae0*/  FMNMX.FTZ R3, R6, R3, !PT ;  /* 0x0000000306037209 */ /* 0x001fc80007810000 */
[----:B------:R-:W-:Y:S01]  /*3af0*/  MUFU.EX2 R32, R32 ;  /* 0x0000002000207308 */ /* 0x000fe20000000800 */
[----:B------:R-:W0:Y:S07]  /*3b00*/  SHFL.BFLY PT, R6, R3, 0x1, 0x1f ;  /* 0x0c201f0003067f89 */ /* 0x000e2e00000e0000 */
[----:B------:R-:W3:Y:S01]  /*3b10*/  MUFU.EX2 R33, R33 ;  /* 0x0000002100217308 */ /* 0x000ee20000000800 */
[----:B----4-:R-:W-:-:S07]  /*3b20*/  F2FP.F16.F32.PACK_AB R154, R29, R28 ;  /* 0x0000001c1d9a723e */ /* 0x010fce00000000ff */
[----:B------:R-:W-:Y:S08]  /*3b30*/  MUFU.EX2 R36, R36 ;  /* 0x0000002400247308 */ /* 0x000ff00000000800 */
[----:B------:R-:W4:Y:S01]  /*3b40*/  MUFU.EX2 R37, R37 ;  /* 0x0000002500257308 */ /* 0x000f220000000800 */
[----:B---3--:R-:W-:Y:S02]  /*3b50*/  F2FP.F16.F32.PACK_AB R156, R33, R32 ;  /* 0x00000020219c723e */ /* 0x008fe400000000ff */
[----:B0-----:R-:W-:Y:S01]  /*3b60*/  FMNMX.FTZ R5, R3, R6, !PT ;  /* 0x0000000603057209 */ /* 0x001fe20007810000 */
[----:B------:R-:W-:-:S03]  /*3b70*/  FADD.FTZ R6, R28, R11 ;  /* 0x0000000b1c067221 */ /* 0x000fc60000010000 */
[C---:B------:R-:W-:Y:S01]  /*3b80*/  FSETP.NEU.FTZ.AND P1, PT, R5.reuse, -INF , PT ;  /* 0xff8000000500780b */ /* 0x040fe20003f3d000 */
[----:B------:R-:W-:Y:S01]  /*3b90*/  FMUL.FTZ R3, R5, UR20 ;  /* 0x0000001405037c20 */ /* 0x000fe20008410000 */
[----:B------:R-:W-:Y:S01]  /*3ba0*/  FADD.FTZ R13, R29, R6 ;  /* 0x000000061d0d7221 */ /* 0x000fe20000010000 */
[----:B------:R-:W0:Y:S03]  /*3bb0*/  MUFU.EX2 R40, R40 ;  /* 0x0000002800287308 */ /* 0x000e260000000800 */
[----:B------:R-:W-:Y:S01]  /*3bc0*/  FSEL R3, R3, RZ, P1 ;  /* 0x000000ff03037208 */ /* 0x000fe20000800000 */
[----:B------:R-:W-:Y:S01]  /*3bd0*/  FADD.FTZ R10, R32, R13 ;  /* 0x0000000d200a7221 */ /* 0x000fe20000010000 */
[----:B----4-:R-:W-:-:S03]  /*3be0*/  F2FP.F16.F32.PACK_AB R158, R37, R36 ;  /* 0x00000024259e723e */ /* 0x010fc600000000ff */
[--C-:B------:R-:W-:Y:S01]  /*3bf0*/  FFMA.FTZ R26, R26, UR20, -R3.reuse ;  /* 0x000000141a1a7c23 */ /* 0x100fe20008010803 */
[--C-:B------:R-:W-:Y:S01]  /*3c00*/  FFMA.FTZ R27, R27, UR20, -R3.reuse ;  /* 0x000000141b1b7c23 */ /* 0x100fe20008010803 */
[--C-:B------:R-:W-:Y:S01]  /*3c10*/  FFMA.FTZ R30, R30, UR20, -R3.reuse ;  /* 0x000000141e1e7c23 */ /* 0x100fe20008010803 */
[--C-:B------:R-:W-:Y:S01]  /*3c20*/  FFMA.FTZ R31, R31, UR20, -R3.reuse ;  /* 0x000000141f1f7c23 */ /* 0x100fe20008010803 */
[--C-:B------:R-:W-:Y:S01]  /*3c30*/  FFMA.FTZ R34, R34, UR20, -R3.reuse ;  /* 0x0000001422227c23 */ /* 0x100fe20008010803 */
[--C-:B------:R-:W-:Y:S01]  /*3c40*/  FFMA.FTZ R35, R35, UR20, -R3.reuse ;  /* 0x0000001423237c23 */ /* 0x100fe20008010803 */
[----:B------:R-:W-:Y:S01]  /*3c50*/  MUFU.EX2 R26, R26 ;  /* 0x0000001a001a7308 */ /* 0x000fe20000000800 */
[--C-:B------:R-:W-:Y:S01]  /*3c60*/  FFMA.FTZ R38, R38, UR20, -R3.reuse ;  /* 0x0000001426267c23 */ /* 0x100fe20008010803 */
[--C-:B------:R-:W-:Y:S01]  /*3c70*/  FFMA.FTZ R39, R39, UR20, -R3.reuse ;  /* 0x0000001427277c23 */ /* 0x100fe20008010803 */
[--C-:B------:R-:W-:Y:S01]  /*3c80*/  FFMA.FTZ R42, R42, UR20, -R3.reuse ;  /* 0x000000142a2a7c23 */ /* 0x100fe20008010803 */
[--C-:B------:R-:W-:Y:S01]  /*3c90*/  FFMA.FTZ R43, R43, UR20, -R3.reuse ;  /* 0x000000142b2b7c23 */ /* 0x100fe20008010803 */
[--C-:B------:R-:W-:Y:S01]  /*3ca0*/  FFMA.FTZ R46, R46, UR20, -R3.reuse ;  /* 0x000000142e2e7c23 */ /* 0x100fe20008010803 */
[--C-:B------:R-:W-:Y:S01]  /*3cb0*/  FFMA.FTZ R47, R47, UR20, -R3.reuse ;  /* 0x000000142f2f7c23 */ /* 0x100fe20008010803 */
[----:B------:R-:W-:Y:S01]  /*3cc0*/  FADD.FTZ R13, R33, R10 ;  /* 0x0000000a210d7221 */ /* 0x000fe20000010000 */
[----:B------:R-:W3:Y:S01]  /*3cd0*/  MUFU.EX2 R27, R27 ;  /* 0x0000001b001b7308 */ /* 0x000ee20000000800 */
[--C-:B------:R-:W-:Y:S01]  /*3ce0*/  FFMA.FTZ R50, R50, UR20, -R3.reuse ;  /* 0x0000001432327c23 */ /* 0x100fe20008010803 */
[----:B------:R-:W-:Y:S01]  /*3cf0*/  FFMA.FTZ R51, R51, UR20, -R3 ;  /* 0x0000001433337c23 */ /* 0x000fe20008010803 */
[----:B------:R-:W-:Y:S01]  /*3d00*/  FADD.FTZ R10, R36, R13 ;  /* 0x0000000d240a7221 */ /* 0x000fe20000010000 */
[--C-:B------:R-:W-:Y:S01]  /*3d10*/  FFMA.FTZ R54, R54, UR20, -R3.reuse ;  /* 0x0000001436367c23 */ /* 0x100fe20008010803 */
[----:B------:R-:W-:-:S02]  /*3d20*/  FFMA.FTZ R3, R55, UR20, -R3 ;  /* 0x0000001437037c23 */ /* 0x000fc40008010803 */
[----:B------:R-:W-:Y:S01]  /*3d30*/  FADD.FTZ R13, R37, R10 ;  /* 0x0000000a250d7221 */ /* 0x000fe20000010000 */
[----:B------:R-:W4:Y:S03]  /*3d40*/  MUFU.EX2 R30, R30 ;  /* 0x0000001e001e7308 */ /* 0x000f260000000800 */
[----:B0-----:R-:W-:-:S05]  /*3d50*/  FADD.FTZ R10, R40, R13 ;  /* 0x0000000d280a7221 */ /* 0x001fca0000010000 */
[----:B------:R-:W0:Y:S01]  /*3d60*/  MUFU.EX2 R31, R31 ;  /* 0x0000001f001f7308 */ /* 0x000e220000000800 */
[----:B---3--:R-:W-:Y:S01]  /*3d70*/  FADD.FTZ R11, R26, R27 ;  /* 0x0000001b1a0b7221 */ /* 0x008fe20000010000 */
[----:B------:R-:W-:-:S06]  /*3d80*/  F2FP.F16.F32.PACK_AB R153, R27, R26 ;  /* 0x0000001a1b99723e */ /* 0x000fcc00000000ff */
[----:B------:R-:W3:Y:S01]  /*3d90*/  MUFU.EX2 R34, R34 ;  /* 0x0000002200227308 */ /* 0x000ee20000000800 */
[----:B----4-:R-:W-:-:S07]  /*3da0*/  FADD.FTZ R6, R30, R11 ;  /* 0x0000000b1e067221 */ /* 0x010fce0000010000 */
[----:B------:R-:W4:Y:S01]  /*3db0*/  MUFU.EX2 R35, R35 ;  /* 0x0000002300237308 */ /* 0x000f220000000800 */
[C---:B0-----:R-:W-:Y:S01]  /*3dc0*/  FADD.FTZ R11, R31.reuse, R6 ;  /* 0x000000061f0b7221 */ /* 0x041fe20000010000 */
[----:B------:R-:W-:-:S05]  /*3dd0*/  F2FP.F16.F32.PACK_AB R155, R31, R30 ;  /* 0x0000001e1f9b723e */ /* 0x000fca00000000ff */
[----:B------:R0:W-:Y:S01]  /*3de0*/  STSM.16.M88.4 [R22+0x26800], R152 ;  /* 0x0268009816007844 */ /* 0x0001e20000000200 */
[----:B------:R-:W5:Y:S01]  /*3df0*/  MUFU.EX2 R38, R38 ;  /* 0x0000002600267308 */ /* 0x000f620000000800 */
[----:B---3--:R-:W-:-:S07]  /*3e00*/  FADD.FTZ R6, R34, R11 ;  /* 0x0000000b22067221 */ /* 0x008fce0000010000 */
[----:B------:R-:W3:Y:S01]  /*3e10*/  MUFU.EX2 R39, R39 ;  /* 0x0000002700277308 */ /* 0x000ee20000000800 */
[C---:B----4-:R-:W-:Y:S01]  /*3e20*/  FADD.FTZ R11, R35.reuse, R6 ;  /* 0x00000006230b7221 */ /* 0x050fe20000010000 */
[----:B------:R-:W-:-:S06]  /*3e30*/  F2FP.F16.F32.PACK_AB R157, R35, R34 ;  /* 0x00000022239d723e */ /* 0x000fcc00000000ff */
[----:B------:R-:W4:Y:S01]  /*3e40*/  MUFU.EX2 R42, R42 ;  /* 0x0000002a002a7308 */ /* 0x000f220000000800 */
[----:B-----5:R-:W-:-:S07]  /*3e50*/  FADD.FTZ R6, R38, R11 ;  /* 0x0000000b26067221 */ /* 0x020fce0000010000 */
[----:B------:R-:W5:Y:S01]  /*3e60*/  MUFU.EX2 R41, R41 ;  /* 0x0000002900297308 */ /* 0x000f620000000800 */
[C---:B---3--:R-:W-:Y:S01]  /*3e70*/  FADD.FTZ R11, R39.reuse, R6 ;  /* 0x00000006270b7221 */ /* 0x048fe20000010000 */
[----:B------:R-:W-:-:S05]  /*3e80*/  F2FP.F16.F32.PACK_AB R159, R39, R38 ;  /* 0x00000026279f723e */ /* 0x000fca00000000ff */
[----:B------:R0:W-:Y:S01]  /*3e90*/  STSM.16.M88.4 [R19], R156 ;  /* 0x0000009c13007844 */ /* 0x0001e20000000200 */
[----:B------:R-:W3:Y:S01]  /*3ea0*/  MUFU.EX2 R43, R43 ;  /* 0x0000002b002b7308 */ /* 0x000ee20000000800 */
[----:B----4-:R-:W-:-:S07]  /*3eb0*/  FADD.FTZ R6, R42, R11 ;  /* 0x0000000b2a067221 */ /* 0x010fce0000010000 */
[----:B------:R-:W4:Y:S01]  /*3ec0*/  MUFU.EX2 R44, R44 ;  /* 0x0000002c002c7308 */ /* 0x000f220000000800 */
[C---:B-----5:R-:W-:Y:S01]  /*3ed0*/  FADD.FTZ R13, R41.reuse, R10 ;  /* 0x0000000a290d7221 */ /* 0x060fe20000010000 */
[----:B------:R-:W-:-:S06]  /*3ee0*/  F2FP.F16.F32.PACK_AB R160, R41, R40 ;  /* 0x0000002829a0723e */ /* 0x000fcc00000000ff */
[----:B------:R-:W5:Y:S01]  /*3ef0*/  MUFU.EX2 R46, R46 ;  /* 0x0000002e002e7308 */ /* 0x000f620000000800 */
[C---:B---3--:R-:W-:Y:S01]  /*3f00*/  FADD.FTZ R11, R43.reuse, R6 ;  /* 0x000000062b0b7221 */ /* 0x048fe20000010000 */
[----:B------:R-:W-:-:S06]  /*3f10*/  F2FP.F16.F32.PACK_AB R161, R43, R42 ;  /* 0x0000002a2ba1723e */ /* 0x000fcc00000000ff */
[----:B------:R-:W3:Y:S01]  /*3f20*/  MUFU.EX2 R45, R45 ;  /* 0x0000002d002d7308 */ /* 0x000ee20000000800 */
[----:B----4-:R-:W-:-:S07]  /*3f30*/  FADD.FTZ R6, R44, R13 ;  /* 0x0000000d2c067221 */ /* 0x010fce0000010000 */
[----:B------:R-:W4:Y:S01]  /*3f40*/  MUFU.EX2 R47, R47 ;  /* 0x0000002f002f7308 */ /* 0x000f220000000800 */
[----:B-----5:R-:W-:-:S07]  /*3f50*/  FADD.FTZ R10, R46, R11 ;  /* 0x0000000b2e0a7221 */ /* 0x020fce0000010000 */
[----:B------:R-:W-:Y:S01]  /*3f60*/  MUFU.EX2 R48, R48 ;  /* 0x0000003000307308 */ /* 0x000fe20000000800 */
[C---:B---3--:R-:W-:Y:S01]  /*3f70*/  F2FP.F16.F32.PACK_AB R162, R45.reuse, R44 ;  /* 0x0000002c2da2723e */ /* 0x048fe200000000ff */
[----:B------:R-:W-:-:S06]  /*3f80*/  FADD.FTZ R45, R45, R6 ;  /* 0x000000062d2d7221 */ /* 0x000fcc0000010000 */
[----:B------:R-:W3:Y:S01]  /*3f90*/  MUFU.EX2 R49, R49 ;  /* 0x0000003100317308 */ /* 0x000ee20000000800 */
[C---:B----4-:R-:W-:Y:S01]  /*3fa0*/  F2FP.F16.F32.PACK_AB R163, R47.reuse, R46 ;  /* 0x0000002e2fa3723e */ /* 0x050fe200000000ff */
[----:B------:R-:W-:-:S04]  /*3fb0*/  FADD.FTZ R47, R47, R10 ;  /* 0x0000000a2f2f7221 */ /* 0x000fc80000010000 */
[----:B------:R0:W-:Y:S02]  /*3fc0*/  STSM.16.M88.4 [R184], R160 ;  /* 0x000000a0b8007844 */ /* 0x0001e40000000200 */
[----:B------:R-:W-:Y:S08]  /*3fd0*/  MUFU.EX2 R50, R50 ;  /* 0x0000003200327308 */ /* 0x000ff00000000800 */
[----:B------:R-:W4:Y:S01]  /*3fe0*/  MUFU.EX2 R51, R51 ;  /* 0x0000003300337308 */ /* 0x000f220000000800 */
[----:B---3--:R-:W-:Y:S01]  /*3ff0*/  F2FP.F16.F32.PACK_AB R164, R49, R48 ;  /* 0x0000003031a4723e */ /* 0x008fe200000000ff */
[----:B------:R-:W-:-:S04]  /*4000*/  FADD.FTZ R48, R48, R45 ;  /* 0x0000002d30307221 */ /* 0x000fc80000010000 */
[----:B------:R-:W-:Y:S02]  /*4010*/  FADD.FTZ R49, R49, R48 ;  /* 0x0000003031317221 */ /* 0x000fe40000010000 */
[----:B------:R-:W3:Y:S08]  /*4020*/  MUFU.EX2 R52, R52 ;  /* 0x0000003400347308 */ /* 0x000ef00000000800 */
[----:B------:R-:W5:Y:S01]  /*4030*/  MUFU.EX2 R9, R9 ;  /* 0x0000000900097308 */ /* 0x000f620000000800 */
[----:B----4-:R-:W-:Y:S01]  /*4040*/  F2FP.F16.F32.PACK_AB R165, R51, R50 ;  /* 0x0000003233a5723e */ /* 0x010fe200000000ff */
[----:B------:R-:W-:-:S04]  /*4050*/  FADD.FTZ R50, R50, R47 ;  /* 0x0000002f32327221 */ /* 0x000fc80000010000 */
[----:B------:R-:W-:Y:S02]  /*4060*/  FADD.FTZ R51, R51, R50 ;  /* 0x0000003233337221 */ /* 0x000fe40000010000 */
[----:B------:R-:W-:Y:S01]  /*4070*/  MUFU.EX2 R54, R54 ;  /* 0x0000003600367308 */ /* 0x000fe20000000800 */
[----:B---3--:R-:W-:-:S07]  /*4080*/  FADD.FTZ R6, R52, R49 ;  /* 0x0000003134067221 */ /* 0x008fce0000010000 */
[----:B------:R-:W3:Y:S01]  /*4090*/  MUFU.EX2 R3, R3 ;  /* 0x0000000300037308 */ /* 0x000ee20000000800 */
[C---:B-----5:R-:W-:Y:S01]  /*40a0*/  F2FP.F16.F32.PACK_AB R166, R9.reuse, R52 ;  /* 0x0000003409a6723e */ /* 0x060fe200000000ff */
[----:B------:R-:W-:Y:S01]  /*40b0*/  FADD.FTZ R6, R9, R6 ;  /* 0x0000000609067221 */ /* 0x000fe20000010000 */
[----:B---3--:R-:W-:Y:S01]  /*40c0*/  F2FP.F16.F32.PACK_AB R167, R3, R54 ;  /* 0x0000003603a7723e */ /* 0x008fe200000000ff */
[----:B------:R-:W-:-:S04]  /*40d0*/  FADD.FTZ R54, R54, R51 ;  /* 0x0000003336367221 */ /* 0x000fc80000010000 */
[----:B------:R0:W-:Y:S01]  /*40e0*/  STSM.16.M88.4 [R23], R164 ;  /* 0x000000a417007844 */ /* 0x0001e20000000200 */
[----:B------:R-:W-:Y:S01]  /*40f0*/  FADD.FTZ R3, R3, R54 ;  /* 0x0000003603037221 */ /* 0x000fe20000010000 */
[----:B------:R-:W-:Y:S06]  /*4100*/  @!P0 BRA `(.L_x_26) ;  /* 0x0000000000048947 */ /* 0x000fec0003800000 */
[----:B------:R-:W-:Y:S01]  /*4110*/  BPT.TRAP 0x1 ;  /* 0x000000040000795c */ /* 0x000fe20000300000 */
.L_x_26:
[----:B------:R3:W4:Y:S01]  /*4120*/  SYNCS.PHASECHK.TRANS64.TRYWAIT P1, [R7+URZ+0x28c50], R8 ;  /* 0x028c5008070075a7 */ /* 0x000722000802017f */
[----:B------:R-:W-:Y:S05]  /*4130*/  @!P0 BRA `(.L_x_27) ;  /* 0x0000000000048947 */ /* 0x000fea0003800000 */
[----:B------:R-:W-:Y:S01]  /*4140*/  BPT.TRAP 0x1 ;  /* 0x000000040000795c */ /* 0x000fe20000300000 */
.L_x_27:
[----:B------:R-:W-:Y:S01]  /*4150*/  ULOP3.LUT UR52, UR52, 0x2000000, URZ, 0xfc, !UPT ;  /* 0x0200000034347892 */ /* 0x000fe2000f8efc3f */
[----:B----4-:R-:W-:Y:S11]  /*4160*/  @P1 BRA `(.L_x_28) ;  /* 0x0000000000081947 */ /* 0x010ff60003800000 */
[----:B------:R-:W4:Y:S02]  /*4170*/  SYNCS.PHASECHK.TRANS64.TRYWAIT P1, [R7+URZ+0x28c50], R8 ;  /* 0x028c5008070075a7 */ /* 0x000f24000802017f */
[----:B----4-:R-:W-:Y:S05]  /*4180*/  @!P1 BRA `(.L_x_29) ;  /* 0x0000008800b49947 */ /* 0x010fea0003800000 */
.L_x_28:
[----:B------:R-:W-:Y:S01]  /*4190*/  ULEA UR10, UR47, UR52, 0xc ;  /* 0x000000342f0a7291 */ /* 0x000fe2000f8e603f */
[----:B------:R-:W-:Y:S01]  /*41a0*/  WARPGROUP.ARRIVE ;  /* 0x00000000000079c5 */ /* 0x000fe20000000000 */
[----:B------:R-:W-:-:S05]  /*41b0*/  UMOV UR7, 0x40000040 ;  /* 0x4000004000077882 */ /* 0x000fca0000000000 */
[----:B------:R-:W-:Y:S02]  /*41c0*/  UMOV UR6, UR10 ;  /* 0x0000000a00067c82 */ /* 0x000fe40008000000 */
[----:B------:R-:W-:Y:S01]  /*41d0*/  HGMMA.64x256x16.F32 R24, R152, gdesc[UR4].tnspB, RZ, !UPT, gsb0 ;  /* 0x43e0000498187df0 */ /* 0x000fe2000c0008ff */
[----:B------:R-:W-:Y:S01]  /*41e0*/  UIADD3 UR6, UR10, 0x80, URZ ;  /* 0x000000800a067890 */ /* 0x000fe2000fffe03f */
[----:B------:R-:W-:Y:S01]  /*41f0*/  UMOV UR7, 0x40000040 ;  /* 0x4000004000077882 */ /* 0x000fe20000000000 */
[----:B------:R-:W-:Y:S02]  /*4200*/  WARPGROUP.DEPBAR.LE gsb0, 0x0 ;  /* 0x00008000000079c5 */ /* 0x000fe40000010000 */
[----:B------:R-:W-:-:S15]  /*4210*/  WARPGROUP.ARRIVE ;  /* 0x00000000000079c5 */ /* 0x000fde0000000000 */
[----:B------:R-:W-:-:S08]  /*4220*/  NOP ;  /* 0x0000000000007918 */ /* 0x000fd00000000000 */
[----:B------:R-:W-:Y:S01]  /*4230*/  HGMMA.64x256x16.F32 R24, R156, gdesc[UR4].tnspB, R24, gsb0 ;  /* 0x43e000049c187df0 */ /* 0x000fe20008000818 */
        /* <DEDUP_REMOVED lines=11> */
[----:B------:R-:W-:Y:S03]  /*42f0*/  HGMMA.64x256x16.F32 R24, R164, gdesc[UR4].tnspB, R24, gsb0 ;  /* 0x43e00004a4187df0 */ /* 0x000fe60008000818 */
[----:B------:R-:W-:Y:S02]  /*4300*/  WARPGROUP.DEPBAR.LE gsb0, 0x0 ;  /* 0x00008000000079c5 */ /* 0x000fe40000010000 */
[----:B------:R-:W-:Y:S01]  /*4310*/  @!PT LDS RZ, [RZ] ;  /* 0x00000000fffff984 */ /* 0x000fe20000000800 */
[----:B------:R-:W-:Y:S01]  /*4320*/  @!PT LDS RZ, [RZ] ;  /* 0x00000000fffff984 */ /* 0x000fe20000000800 */
[----:B------:R-:W-:Y:S01]  /*4330*/  @!PT LDS RZ, [RZ] ;  /* 0x00000000fffff984 */ /* 0x000fe20000000800 */
[----:B------:R-:W-:Y:S01]  /*4340*/  @!PT LDS RZ, [RZ] ;  /* 0x00000000fffff984 */ /* 0x000fe20000000800 */
[----:B------:R5:W-:Y:S06]  /*4350*/  MEMBAR.ALL.CTA ;  /* 0x0000000000007992 */ /* 0x000bec0000008000 */
[----:B-----5:R-:W5:Y:S02]  /*4360*/  FENCE.VIEW.ASYNC.S ;  /* 0x00000000000073c6 */ /* 0x020f640000000000 */
[----:B-----5:R-:W-:Y:S01]  /*4370*/  NOP ;  /* 0x0000000000007918 */ /* 0x020fe20000000000 */
[----:B------:R-:W-:Y:S06]  /*4380*/  BAR.ARV 0xe, 0x100 ;  /* 0x0384000000007b1d */ /* 0x000fec0000002000 */
[----:B------:R-:W-:Y:S05]  /*4390*/  @!P0 BRA `(.L_x_30) ;  /* 0x0000000000048947 */ /* 0x000fea0003800000 */
[----:B------:R-:W-:Y:S01]  /*43a0*/  BPT.TRAP 0x1 ;  /* 0x000000040000795c */ /* 0x000fe20000300000 */
.L_x_30:
[----:B------:R-:W-:Y:S01]  /*43b0*/  R2UR UR6, R7 ;  /* 0x00000000070672ca */ /* 0x000fe200000e0000 */
[----:B------:R-:W-:-:S06]  /*43c0*/  UISETP.GE.AND UP0, UPT, UR49, 0x41, UPT ;  /* 0x000000413100788c */ /* 0x000fcc000bf06270 */
[----:B------:R-:W-:-:S06]  /*43d0*/  PLOP3.LUT P1, PT, PT, PT, UP0, 0x80, 0x0 ;  /* 0x000000000000781c */ /* 0x000fcc0003f2f008 */
[----:B------:R-:W-:-:S04]  /*43e0*/  UIADD3 UR6, UR6, 0x28c60, URZ ;  /* 0x00028c6006067890 */ /* 0x000fc8000fffe03f */
[----:B------:R-:W-:-:S09]  /*43f0*/  UPRMT UR6, UR39, 0x654, UR6 ;  /* 0x0000065427067896 */ /* 0x000fd20008000006 */
[----:B------:R-:W-:Y:S01]  /*4400*/  SYNCS.ARRIVE.TRANS64.RED.A1T0 RZ, [UR6], RZ ;  /* 0x000000ffffff79a7 */ /* 0x000fe20008100406 */
[----:B------:R-:W-:Y:S05]  /*4410*/  @!P1 BRA `(.L_x_31) ;  /* 0x0000001c00549947 */ /* 0x000fea0003800000 */
[----:B-1234-:R-:W-:Y:S01]  /*4420*/  MOV R8, R5 ;  /* 0x0000000500087202 */ /* 0x01efe20000000f00 */
[----:B------:R-:W-:Y:S01]  /*4430*/  IMAD.MOV.U32 R13, RZ, RZ, R4 ;  /* 0x000000ffff0d7224 */ /* 0x000fe200078e0004 */
[----:B------:R-:W-:Y:S01]  /*4440*/  UIADD3 UR48, UR48, -0x2, URZ ;  /* 0xfffffffe30307890 */ /* 0x000fe2000fffe03f */
[----:B------:R-:W-:Y:S01]  /*4450*/  UMOV UR22, UR47 ;  /* 0x0000002f00167c82 */ /* 0x000fe20008000000 */
[----:B------:R-:W-:Y:S01]  /*4460*/  ULDC UR23, c[0x0][0x9d8] ;  /* 0x0002760000177ab9 */ /* 0x000fe20000000800 */
[----:B------:R-:W-:-:S09]  /*4470*/  ULDC UR20, c[0x0][0x988] ;  /* 0x0002620000147ab9 */ /* 0x000fd20000000800 */
.L_x_42:
[----:B------:R-:W-:Y:S01]  /*4480*/  UIADD3 UR47, UR22, 0x1, URZ ;  /* 0x00000001162f7890 */ /* 0x000fe2000fffe03f */
[----:B------:R-:W-:Y:S01]  /*4490*/  IMAD.U32 R4, RZ, RZ, UR48 ;  /* 0x00000030ff047e24 */ /* 0x000fe2000f8e00ff */
[----:B------:R-:W-:Y:S02]  /*44a0*/  UIADD3 UR48, UR48, -0x1, URZ ;  /* 0xffffffff30307890 */ /* 0x000fe4000fffe03f */
[----:B------:R-:W-:Y:S02]  /*44b0*/  UISETP.NE.AND UP0, UPT, UR47, 0x2, UPT ;  /* 0x000000022f00788c */ /* 0x000fe4000bf05270 */
[----:B------:R-:W-:Y:S02]  /*44c0*/  ISETP.GT.AND P1, PT, R4, RZ, PT ;  /* 0x000000ff0400720c */ /* 0x000fe40003f24270 */
[----:B------:R-:W-:Y:S02]  /*44d0*/  USEL UR6, URZ, 0x1, UP0 ;  /* 0x000000013f067887 */ /* 0x000fe40008000000 */
[----:B------:R-:W-:-:S02]  /*44e0*/  USEL UR47, UR47, URZ, UP0 ;  /* 0x0000003f2f2f7287 */ /* 0x000fc40008000000 */
[----:B------:R-:W-:Y:S01]  /*44f0*/  ULOP3.LUT UR37, UR37, UR6, URZ, 0x3c, !UPT ;  /* 0x0000000625257292 */ /* 0x000fe2000f8e3c3f */
[----:B-12---:R-:W-:Y:S11]  /*4500*/  @!P0 BRA `(.L_x_32) ;  /* 0x0000000000048947 */ /* 0x006ff60003800000 */
[----:B------:R-:W-:Y:S01]  /*4510*/  BPT.TRAP 0x1 ;  /* 0x000000040000795c */ /* 0x000fe20000300000 */
.L_x_32:
[----:B------:R-:W-:Y:S01]  /*4520*/  ULEA UR21, UR47, UR42, 0x3 ;  /* 0x0000002a2f157291 */ /* 0x000fe2000f8e183f */
[----:B------:R-:W-:-:S05]  /*4530*/  IMAD.U32 R7, RZ, RZ, UR37 ;  /* 0x00000025ff077e24 */ /* 0x000fca000f8e00ff */
[----:B------:R-:W-:-:S04]  /*4540*/  SHF.L.U32 R7, R7, 0x1f, RZ ;  /* 0x0000001f07077819 */ /* 0x000fc800000006ff */
[----:B------:R1:W2:Y:S01]  /*4550*/  SYNCS.PHASECHK.TRANS64.TRYWAIT P2, [UR21+0x28c30], R7 ;  /* 0x028c3007ff0075a7 */ /* 0x0002a20008040155 */
[----:B------:R-:W-:Y:S05]  /*4560*/  @!P0 BRA `(.L_x_33) ;  /* 0x0000000000048947 */ /* 0x000fea0003800000 */
[----:B------:R-:W-:Y:S01]  /*4570*/  BPT.TRAP 0x1 ;  /* 0x000000040000795c */ /* 0x000fe20000300000 */
.L_x_33:
[----:B--2---:R-:W-:Y:S05]  /*4580*/  @P2 BRA `(.L_x_34) ;  /* 0x0000000000082947 */ /* 0x004fea0003800000 */
[----:B------:R-:W2:Y:S02]  /*4590*/  SYNCS.PHASECHK.TRANS64.TRYWAIT P2, [UR21+0x28c30], R7 ;  /* 0x028c3007ff0075a7 */ /* 0x000ea40008040155 */
[----:B--2---:R-:W-:Y:S05]  /*45a0*/  @!P2 BRA `(.L_x_35) ;  /* 0x0000008400c0a947 */ /* 0x004fea0003800000 */
.L_x_34:
[----:B------:R-:W-:Y:S01]  /*45b0*/  R2UR UR18, R0 ;  /* 0x00000000001272ca */ /* 0x000fe200000e0000 */
[----:B------:R-:W-:Y:S01]  /*45c0*/  UIADD3 UR6, UR42, 0x20400, URZ ;  /* 0x000204002a067890 */ /* 0x000fe2000fffe03f */
[----:B0-----:R-:W-:Y:S01]  /*45d0*/  WARPGROUP.ARRIVE ;  /* 0x00000000000079c5 */ /* 0x001fe20000000000 */
        /* <DEDUP_REMOVED lines=10> */
[----:B------:R-:W-:Y:S02]  /*4680*/  UIADD3 UR10, UR18, 0x4, URZ ;  /* 0x00000004120a7890 */ /* 0x000fe4000fffe03f */
[----:B------:R-:W-:-:S03]  /*4690*/  UIADD3 UR14, UR18, 0x6, URZ ;  /* 0x00000006120e7890 */ /* 0x000fc6000fffe03f */
[----:B------:R-:W-:Y:S03]  /*46a0*/  HGMMA.64x64x16.F32 R152, gdesc[UR16], RZ, !UPT, gsb0 ;  /* 0x00e00000109879f0 */ /* 0x000fe6000c0008ff */
        /* <DEDUP_REMOVED lines=12> */
.L_x_36:
[----:B------:R-:W-:Y:S01]  /*4770*/  FMUL.FTZ R190, R152, UR23 ;  /* 0x0000001798be7c20 */ /* 0x000fe20008410000 */
[----:B------:R-:W-:Y:S01]  /*4780*/  FMUL.FTZ R5, R153, UR23 ;  /* 0x0000001799057c20 */ /* 0x000fe20008410000 */
[----:B------:R-:W-:Y:S01]  /*4790*/  FMUL.FTZ R10, R155, UR23 ;  /* 0x000000179b0a7c20 */ /* 0x000fe20008410000 */
[----:B------:R-:W-:Y:S01]  /*47a0*/  FMUL.FTZ R155, R156, UR23 ;  /* 0x000000179c9b7c20 */ /* 0x000fe20008410000 */
[----:B------:R-:W-:Y:S01]  /*47b0*/  FMUL.FTZ R156, R157, UR23 ;  /* 0x000000179d9c7c20 */ /* 0x000fe20008410000 */
[----:B------:R-:W-:Y:S01]  /*47c0*/  FMUL.FTZ R157, R160, UR23 ;  /* 0x00000017a09d7c20 */ /* 0x000fe20008410000 */
[----:B------:R-:W2:Y:S01]  /*47d0*/  MUFU.TANH R190, R190 ;  /* 0x000000be00be7308 */ /* 0x000ea20000002400 */
[----:B------:R-:W-:Y:S01]  /*47e0*/  FMUL.FTZ R11, R158, UR23 ;  /* 0x000000179e0b7c20 */ /* 0x000fe20008410000 */
[----:B------:R-:W-:Y:S01]  /*47f0*/  FMUL.FTZ R158, R161, UR23 ;  /* 0x00000017a19e7c20 */ /* 0x000fe20008410000 */
[----:B------:R-:W-:Y:S01]  /*4800*/  FMUL.FTZ R12, R159, UR23 ;  /* 0x000000179f0c7c20 */ /* 0x000fe20008410000 */
[----:B------:R-:W-:Y:S01]  /*4810*/  FMUL.FTZ R159, R164, UR23 ;  /* 0x00000017a49f7c20 */ /* 0x000fe20008410000 */
[----:B------:R-:W-:Y:S01]  /*4820*/  FMUL.FTZ R160, R165, UR23 ;  /* 0x00000017a5a07c20 */ /* 0x000fe20008410000 */
[----:B------:R-:W-:Y:S01]  /*4830*/  FMUL.FTZ R161, R168, UR23 ;  /* 0x00000017a8a17c20 */ /* 0x000fe20008410000 */
[----:B------:R-:W-:Y:S01]  /*4840*/  FMUL.FTZ R165, R169, UR23 ;  /* 0x00000017a9a57c20 */ /* 0x000fe20008410000 */
[----:B------:R-:W0:Y:S01]  /*4850*/  MUFU.TANH R5, R5 ;  /* 0x0000000500057308 */ /* 0x000e220000002400 */
[----:B------:R-:W-:Y:S01]  /*4860*/  FMUL.FTZ R168, R172, UR23 ;  /* 0x00000017aca87c20 */ /* 0x000fe20008410000 */
[----:B------:R-:W-:Y:S01]  /*4870*/  FMUL.FTZ R191, R173, UR23 ;  /* 0x00000017adbf7c20 */ /* 0x000fe20008410000 */
[----:B------:R-:W-:Y:S01]  /*4880*/  FMUL.FTZ R169, R176, UR23 ;  /* 0x00000017b0a97c20 */ /* 0x000fe20008410000 */
[----:B------:R-:W-:Y:S01]  /*4890*/  FMUL.FTZ R173, R177, UR23 ;  /* 0x00000017b1ad7c20 */ /* 0x000fe20008410000 */
[----:B------:R-:W-:Y:S01]  /*48a0*/  FMUL.FTZ R172, R180, UR23 ;  /* 0x00000017b4ac7c20 */ /* 0x000fe20008410000 */
[----:B------:R-:W-:Y:S01]  /*48b0*/  FMUL.FTZ R164, R181, UR23 ;  /* 0x00000017b5a47c20 */ /* 0x000fe20008410000 */
[----:B------:R-:W-:Y:S01]  /*48c0*/  FMUL.FTZ R14, R163, UR23 ;  /* 0x00000017a30e7c20 */ /* 0x000fe20008410000 */
[----:B------:R-:W3:Y:S01]  /*48d0*/  MUFU.TANH R155, R155 ;  /* 0x0000009b009b7308 */ /* 0x000ee20000002400 */
[----:B--2---:R-:W-:Y:S01]  /*48e0*/  FMNMX.FTZ R4, R190, R13, !PT ;  /* 0x0000000dbe047209 */ /* 0x004fe20007810000 */
[----:B------:R-:W-:Y:S01]  /*48f0*/  FMUL.FTZ R9, R154, UR23 ;  /* 0x000000179a097c20 */ /* 0x000fe20008410000 */
[----:B------:R-:W-:Y:S01]  /*4900*/  FMUL.FTZ R154, R174, UR23 ;  /* 0x00000017ae9a7c20 */ /* 0x000fe20008410000 */
[----:B------:R-:W-:Y:S01]  /*4910*/  FMUL.FTZ R20, R167, UR23 ;  /* 0x00000017a7147c20 */ /* 0x000fe20008410000 */
[----:B------:R-:W-:Y:S01]  /*4920*/  FMUL.FTZ R152, R170, UR23 ;  /* 0x00000017aa987c20 */ /* 0x000fe20008410000 */
[----:B------:R-:W-:Y:S01]  /*4930*/  FMUL.FTZ R170, R183, UR23 ;  /* 0x00000017b7aa7c20 */ /* 0x000fe20008410000 */
[----:B------:R-:W-:Y:S01]  /*4940*/  UIADD3 UR6, UR21, 0x28c40, URZ ;  /* 0x00028c4015067890 */ /* 0x000fe2000fffe03f */
[----:B------:R-:W2:Y:S01]  /*4950*/  MUFU.TANH R156, R156 ;  /* 0x0000009c009c7308 */ /* 0x000ea20000002400 */
[----:B0-----:R-:W-:-:S02]  /*4960*/  FMNMX.FTZ R4, R5, R4, !PT ;  /* 0x0000000405047209 */ /* 0x001fc40007810000 */
[----:B------:R-:W-:-:S05]  /*4970*/  UPRMT UR6, UR39, 0x654, UR6 ;  /* 0x0000065427067896 */ /* 0x000fca0008000006 */
[----:B------:R-:W0:Y:S01]  /*4980*/  MUFU.TANH R157, R157 ;  /* 0x0000009d009d7308 */ /* 0x000e220000002400 */
[----:B---3--:R-:W-:-:S03]  /*4990*/  FMNMX.FTZ R15, R155, R4, !PT ;  /* 0x000000049b0f7209 */ /* 0x008fc60007810000 */
[----:B------:R-:W-:Y:S04]  /*49a0*/  SYNCS.ARRIVE.TRANS64.RED.A1T0 RZ, [UR6], RZ ;  /* 0x000000ffffff79a7 */ /* 0x000fe80008100406 */
[----:B------:R-:W3:Y:S01]  /*49b0*/  MUFU.TANH R158, R158 ;  /* 0x0000009e009e7308 */ /* 0x000ee20000002400 */
[----:B--2---:R-:W-:-:S07]  /*49c0*/  FMNMX.FTZ R4, R156, R15, !PT ;  /* 0x0000000f9c047209 */ /* 0x004fce0007810000 */
[----:B------:R-:W2:Y:S01]  /*49d0*/  MUFU.TANH R159, R159 ;  /* 0x0000009f009f7308 */ /* 0x000ea20000002400 */
[----:B0-----:R-:W-:-:S07]  /*49e0*/  FMNMX.FTZ R15, R157, R4, !PT ;  /* 0x000000049d0f7209 */ /* 0x001fce0007810000 */
[----:B------:R-:W0:Y:S01]  /*49f0*/  MUFU.TANH R160, R160 ;  /* 0x000000a000a07308 */ /* 0x000e220000002400 */
[----:B---3--:R-:W-:-:S07]  /*4a00*/  FMNMX.FTZ R4, R158, R15, !PT ;  /* 0x0000000f9e047209 */ /* 0x008fce0007810000 */
        /* <DEDUP_REMOVED lines=9> */
[----:B0-----:R-:W-:Y:S01]  /*4aa0*/  FMNMX.FTZ R4, R168, R15, !PT ;  /* 0x0000000fa8047209 */ /* 0x001fe20007810000 */
[----:B------:R-:W-:Y:S01]  /*4ab0*/  FMUL.FTZ R15, R162, UR23 ;  /* 0x00000017a20f7c20 */ /* 0x000fe20008410000 */
[----:B------:R-:W-:-:S05]  /*4ac0*/  FMUL.FTZ R162, R175, UR23 ;  /* 0x00000017afa27c20 */ /* 0x000fca0008410000 */
[----:B------:R-:W0:Y:S01]  /*4ad0*/  MUFU.TANH R173, R173 ;  /* 0x000000ad00ad7308 */ /* 0x000e220000002400 */
[----:B---3--:R-:W-:-:S07]  /*4ae0*/  FMNMX.FTZ R4, R191, R4, !PT ;  /* 0x00000004bf047209 */ /* 0x008fce0007810000 */
[----:B------:R-:W3:Y:S01]  /*4af0*/  MUFU.TANH R172, R172 ;  /* 0x000000ac00ac7308 */ /* 0x000ee20000002400 */
[----:B--2---:R-:W-:-:S07]  /*4b00*/  FMNMX.FTZ R4, R169, R4, !PT ;  /* 0x00000004a9047209 */ /* 0x004fce0007810000 */
[----:B------:R-:W2:Y:S01]  /*4b10*/  MUFU.TANH R164, R164 ;  /* 0x000000a400a47308 */ /* 0x000ea20000002400 */
[----:B0-----:R-:W-:-:S07]  /*4b20*/  FMNMX.FTZ R21, R173, R4, !PT ;  /* 0x00000004ad157209 */ /* 0x001fce0007810000 */
[----:B------:R-:W0:Y:S01]  /*4b30*/  MUFU.TANH R9, R9 ;  /* 0x0000000900097308 */ /* 0x000e220000002400 */
[----:B---3--:R-:W-:Y:S01]  /*4b40*/  FMNMX.FTZ R153, R172, R21, !PT ;  /* 0x00000015ac997209 */ /* 0x008fe20007810000 */
[----:B------:R-:W-:Y:S01]  /*4b50*/  FMUL.FTZ R21, R166, UR23 ;  /* 0x00000017a6157c20 */ /* 0x000fe20008410000 */
[----:B------:R-:W-:-:S05]  /*4b60*/  FMUL.FTZ R166, R179, UR23 ;  /* 0x00000017b3a67c20 */ /* 0x000fca0008410000 */
[----:B------:R-:W3:Y:S01]  /*4b70*/  MUFU.TANH R10, R10 ;  /* 0x0000000a000a7308 */ /* 0x000ee20000002400 */
[----:B--2---:R-:W-:Y:S01]  /*4b80*/  FMNMX.FTZ R4, R164, R153, !PT ;  /* 0x00000099a4047209 */ /* 0x004fe20007810000 */
[----:B------:R-:W-:-:S04]  /*4b90*/  FMUL.FTZ R153, R171, UR23 ;  /* 0x00000017ab997c20 */ /* 0x000fc80008410000 */
[----:B------:R-:W2:Y:S02]  /*4ba0*/  SHFL.BFLY PT, R163, R4, 0x2, 0x1f ;  /* 0x0c401f0004a37f89 */ /* 0x000ea400000e0000 */
[----:B------:R-:W4:Y:S01]  /*4bb0*/  MUFU.TANH R11, R11 ;  /* 0x0000000b000b7308 */ /* 0x000f220000002400 */
[----:B0-----:R-:W-:-:S07]  /*4bc0*/  FMNMX.FTZ R167, R9, R8, !PT ;  /* 0x0000000809a77209 */ /* 0x001fce0007810000 */
[----:B------:R-:W0:Y:S08]  /*4bd0*/  MUFU.TANH R12, R12 ;  /* 0x0000000c000c7308 */ /* 0x000e300000002400 */
[----:B------:R-:W5:Y:S01]  /*4be0*/  MUFU.TANH R15, R15 ;  /* 0x0000000f000f7308 */ /* 0x000f620000002400 */
[----:B--2---:R-:W-:Y:S01]  /*4bf0*/  FMNMX.FTZ R174, R4, R163, !PT ;  /* 0x000000a304ae7209 */ /* 0x004fe20007810000 */
[----:B------:R-:W-:-:S06]  /*4c00*/  FMUL.FTZ R163, R178, UR23 ;  /* 0x00000017b2a37c20 */ /* 0x000fcc0008410000 */
[----:B------:R-:W2:Y:S01]  /*4c10*/  MUFU.TANH R14, R14 ;  /* 0x0000000e000e7308 */ /* 0x000ea20000002400 */
[----:B---3--:R-:W-:Y:S01]  /*4c20*/  FMNMX.FTZ R4, R10, R167, !PT ;  /* 0x000000a70a047209 */ /* 0x008fe20007810000 */
[----:B------:R-:W-:Y:S01]  /*4c30*/  FMUL.FTZ R167, R182, UR23 ;  /* 0x00000017b6a77c20 */ /* 0x000fe20008410000 */
[----:B------:R-:W3:Y:S02]  /*4c40*/  SHFL.BFLY PT, R175, R174, 0x1, 0x1f ;  /* 0x0c201f00aeaf7f89 */ /* 0x000ee400000e0000 */
[----:B----4-:R-:W-:-:S03]  /*4c50*/  FMNMX.FTZ R171, R11, R4, !PT ;  /* 0x000000040bab7209 */ /* 0x010fc60007810000 */
[----:B------:R-:W4:Y:S01]  /*4c60*/  MUFU.TANH R21, R21 ;  /* 0x0000001500157308 */ /* 0x000f220000002400 */
[----:B0-----:R-:W-:-:S04]  /*4c70*/  FMNMX.FTZ R4, R12, R171, !PT ;  /* 0x000000ab0c047209 */ /* 0x001fc80007810000 */
[----:B-----5:R-:W-:-:S03]  /*4c80*/  FMNMX.FTZ R171, R15, R4, !PT ;  /* 0x000000040fab7209 */ /* 0x020fc60007810000 */
[----:B------:R-:W0:Y:S08]  /*4c90*/  MUFU.TANH R20, R20 ;  /* 0x0000001400147308 */ /* 0x000e300000002400 */
[----:B------:R-:W5:Y:S01]  /*4ca0*/  MUFU.TANH R152, R152 ;  /* 0x0000009800987308 */ /* 0x000f620000002400 */
[----:B---3--:R-:W-:Y:S02]  /*4cb0*/  FMNMX.FTZ R4, R174, R175, !PT ;  /* 0x000000afae047209 */ /* 0x008fe40007810000 */
[----:B--2---:R-:W-:-:S05]  /*4cc0*/  FMNMX.FTZ R174, R14, R171, !PT ;  /* 0x000000ab0eae7209 */ /* 0x004fca0007810000 */
[----:B------:R-:W2:Y:S01]  /*4cd0*/  MUFU.TANH R153, R153 ;  /* 0x0000009900997308 */ /* 0x000ea20000002400 */
[C---:B------:R-:W-:Y:S01]  /*4ce0*/  FADD.FTZ R171, -R4.reuse, R13 ;  /* 0x0000000d04ab7221 */ /* 0x040fe20000010100 */
[----:B----4-:R-:W-:Y:S01]  /*4cf0*/  FMNMX.FTZ R13, R21, R174, !PT ;  /* 0x000000ae150d7209 */ /* 0x010fe20007810000 */
[----:B------:R-:W-:Y:S02]  /*4d00*/  FMUL.FTZ R180, R4, UR20 ;  /* 0x0000001404b47c20 */ /* 0x000fe40008410000 */
[----:B------:R-:W-:Y:S01]  /*4d10*/  FMUL.FTZ R175, R171, UR20 ;  /* 0x00000014abaf7c20 */ /* 0x000fe20008410000 */
[----:B0-----:R-:W-:Y:S01]  /*4d20*/  FMNMX.FTZ R171, R20, R13, !PT ;  /* 0x0000000d14ab7209 */ /* 0x001fe20007810000 */
[--C-:B------:R-:W-:Y:S01]  /*4d30*/  FFMA.FTZ R177, R5, UR20, -R180.reuse ;  /* 0x0000001405b17c23 */ /* 0x100fe200080108b4 */
[----:B------:R-:W0:Y:S01]  /*4d40*/  MUFU.TANH R154, R154 ;  /* 0x0000009a009a7308 */ /* 0x000e220000002400 */
[--C-:B------:R-:W-:Y:S01]  /*4d50*/  FFMA.FTZ R190, R190, UR20, -R180.reuse ;  /* 0x00000014bebe7c23 */ /* 0x100fe200080108b4 */
[----:B-----5:R-:W-:Y:S01]  /*4d60*/  FMNMX.FTZ R174, R152, R171, !PT ;  /* 0x000000ab98ae7209 */ /* 0x020fe20007810000 */
[--C-:B------:R-:W-:Y:S01]  /*4d70*/  FFMA.FTZ R155, R155, UR20, -R180.reuse ;  /* 0x000000149b9b7c23 */ /* 0x100fe200080108b4 */
[----:B------:R-:W-:-:S04]  /*4d80*/  FFMA.FTZ R168, R168, UR20, -R180 ;  /* 0x00000014a8a87c23 */ /* 0x000fc800080108b4 */
        /* <DEDUP_REMOVED lines=10> */
[----:B------:R-:W-:Y:S01]  /*4e30*/  MUFU.EX2 R171, R177 ;  /* 0x000000b100ab7308 */ /* 0x000fe20000000800 */
[----:B---3--:R-:W-:Y:S01]  /*4e40*/  FMNMX.FTZ R5, R167, R176, !PT ;  /* 0x000000b0a7057209 */ /* 0x008fe20007810000 */
[--C-:B------:R-:W-:Y:S01]  /*4e50*/  FFMA.FTZ R176, R156, UR20, -R180.reuse ;  /* 0x000000149cb07c23 */ /* 0x100fe200080108b4 */
[--C-:B------:R-:W-:Y:S01]  /*4e60*/  FFMA.FTZ R156, R157, UR20, -R180.reuse ;  /* 0x000000149d9c7c23 */ /* 0x100fe200080108b4 */
[--C-:B------:R-:W-:Y:S01]  /*4e70*/  FFMA.FTZ R157, R158, UR20, -R180.reuse ;  /* 0x000000149e9d7c23 */ /* 0x100fe200080108b4 */
[--C-:B------:R-:W-:Y:S01]  /*4e80*/  FFMA.FTZ R158, R159, UR20, -R180.reuse ;  /* 0x000000149f9e7c23 */ /* 0x100fe200080108b4 */
[--C-:B------:R-:W-:Y:S01]  /*4e90*/  FFMA.FTZ R159, R160, UR20, -R180.reuse ;  /* 0x00000014a09f7c23 */ /* 0x100fe200080108b4 */
[--C-:B------:R-:W-:Y:S01]  /*4ea0*/  FFMA.FTZ R160, R161, UR20, -R180.reuse ;  /* 0x00000014a1a07c23 */ /* 0x100fe200080108b4 */
[--C-:B------:R-:W-:Y:S01]  /*4eb0*/  FFMA.FTZ R161, R165, UR20, -R180.reuse ;  /* 0x00000014a5a17c23 */ /* 0x100fe200080108b4 */
[----:B--2---:R-:W-:Y:S01]  /*4ec0*/  FMNMX.FTZ R5, R170, R5, !PT ;  /* 0x00000005aa057209 */ /* 0x004fe20007810000 */
[----:B------:R0:W2:Y:S01]  /*4ed0*/  MUFU.EX2 R13, R175 ;  /* 0x000000af000d7308 */ /* 0x0000a20000000800 */
[--C-:B------:R-:W-:Y:S01]  /*4ee0*/  FFMA.FTZ R165, R169, UR20, -R180.reuse ;  /* 0x00000014a9a57c23 */ /* 0x100fe200080108b4 */
[----:B------:R-:W-:-:S02]  /*4ef0*/  FFMA.FTZ R169, R172, UR20, -R180 ;  /* 0x00000014aca97c23 */ /* 0x000fc400080108b4 */
[----:B------:R-:W3:Y:S04]  /*4f00*/  SHFL.BFLY PT, R178, R5, 0x2, 0x1f ;  /* 0x0c401f0005b27f89 */ /* 0x000ee800000e0000 */
[----:B------:R-:W4:Y:S01]  /*4f10*/  MUFU.EX2 R174, R190 ;  /* 0x000000be00ae7308 */ /* 0x000f220000000800 */
[----:B0-----:R-:W-:-:S07]  /*4f20*/  FFMA.FTZ R175, R191, UR20, -R180 ;  /* 0x00000014bfaf7c23 */ /* 0x001fce00080108b4 */
[----:B------:R-:W-:Y:S01]  /*4f30*/  MUFU.EX2 R155, R155 ;  /* 0x0000009b009b7308 */ /* 0x000fe20000000800 */
[-C--:B--2---:R-:W-:Y:S01]  /*4f40*/  FMUL.FTZ R24, R24, R13.reuse ;  /* 0x0000000d18187220 */ /* 0x084fe20000410000 */
[-C--:B------:R-:W-:Y:S01]  /*4f50*/  FMUL.FTZ R25, R25, R13.reuse ;  /* 0x0000000d19197220 */ /* 0x080fe20000410000 */
[-C--:B------:R-:W-:Y:S01]  /*4f60*/  FMUL.FTZ R28, R28, R13.reuse ;  /* 0x0000000d1c1c7220 */ /* 0x080fe20000410000 */
[-C--:B------:R-:W-:Y:S01]  /*4f70*/  FMUL.FTZ R29, R29, R13.reuse ;  /* 0x0000000d1d1d7220 */ /* 0x080fe20000410000 */
[-C--:B------:R-:W-:Y:S01]  /*4f80*/  FMUL.FTZ R32, R32, R13.reuse ;  /* 0x0000000d20207220 */ /* 0x080fe20000410000 */
[-C--:B------:R-:W-:Y:S01]  /*4f90*/  FMUL.FTZ R33, R33, R13.reuse ;  /* 0x0000000d21217220 */ /* 0x080fe20000410000 */
[-C--:B------:R-:W-:Y:S01]  /*4fa0*/  FMUL.FTZ R36, R36, R13.reuse ;  /* 0x0000000d24247220 */ /* 0x080fe20000410000 */
[----:B------:R-:W-:Y:S01]  /*4fb0*/  MUFU.EX2 R176, R176 ;  /* 0x000000b000b07308 */ /* 0x000fe20000000800 */
[-C--:B------:R-:W-:Y:S01]  /*4fc0*/  FMUL.FTZ R37, R37, R13.reuse ;  /* 0x0000000d25257220 */ /* 0x080fe20000410000 */
[-C--:B------:R-:W-:Y:S01]  /*4fd0*/  FMUL.FTZ R40, R40, R13.reuse ;  /* 0x0000000d28287220 */ /* 0x080fe20000410000 */
[-C--:B------:R-:W-:Y:S01]  /*4fe0*/  FMUL.FTZ R41, R41, R13.reuse ;  /* 0x0000000d29297220 */ /* 0x080fe20000410000 */
[----:B---3--:R-:W-:Y:S01]  /*4ff0*/  FMNMX.FTZ R177, R5, R178, !PT ;  /* 0x000000b205b17209 */ /* 0x008fe20007810000 */
[--C-:B------:R-:W-:Y:S01]  /*5000*/  FFMA.FTZ R178, R173, UR20, -R180.reuse ;  /* 0x00000014adb27c23 */ /* 0x100fe200080108b4 */
[----:B------:R-:W-:Y:S01]  /*5010*/  FFMA.FTZ R180, R164, UR20, -R180 ;  /* 0x00000014a4b47c23 */ /* 0x000fe200080108b4 */
[-C--:B------:R-:W-:Y:S01]  /*5020*/  FMUL.FTZ R44, R44, R13.reuse ;  /* 0x0000000d2c2c7220 */ /* 0x080fe20000410000 */
[----:B------:R-:W-:Y:S01]  /*5030*/  MUFU.EX2 R156, R156 ;  /* 0x0000009c009c7308 */ /* 0x000fe20000000800 */
[----:B------:R-:W0:Y:S01]  /*5040*/  SHFL.BFLY PT, R182, R177, 0x1, 0x1f ;  /* 0x0c201f00b1b67f89 */ /* 0x000e2200000e0000 */
        /* <DEDUP_REMOVED lines=23> */
[----:B0-----:R-:W-:Y:S01]  /*51c0*/  FMNMX.FTZ R5, R177, R182, !PT ;  /* 0x000000b6b1057209 */ /* 0x001fe20007810000 */
[-C--:B------:R-:W-:Y:S01]  /*51d0*/  FMUL.FTZ R85, R85, R13.reuse ;  /* 0x0000000d55557220 */ /* 0x080fe20000410000 */
[-C--:B------:R-:W-:Y:S01]  /*51e0*/  FMUL.FTZ R88, R88, R13.reuse ;  /* 0x0000000d58587220 */ /* 0x080fe20000410000 */
[-C--:B------:R-:W-:Y:S01]  /*51f0*/  FMUL.FTZ R89, R89, R13.reuse ;  /* 0x0000000d59597220 */ /* 0x080fe20000410000 */
[-C--:B------:R-:W-:Y:S01]  /*5200*/  FMUL.FTZ R92, R92, R13.reuse ;  /* 0x0000000d5c5c7220 */ /* 0x080fe20000410000 */
[C---:B------:R-:W-:Y:S01]  /*5210*/  FADD.FTZ R164, -R5.reuse, R8 ;  /* 0x0000000805a47221 */ /* 0x040fe20000010100 */
[----:B------:R-:W-:Y:S01]  /*5220*/  FMUL.FTZ R173, R5, UR20 ;  /* 0x0000001405ad7c20 */ /* 0x000fe20008410000 */
[----:B------:R4:W-:Y:S01]  /*5230*/  MUFU.EX2 R8, R180 ;  /* 0x000000b400087308 */ /* 0x0009e20000000800 */
[-C--:B------:R-:W-:Y:S01]  /*5240*/  FMUL.FTZ R93, R93, R13.reuse ;  /* 0x0000000d5d5d7220 */ /* 0x080fe20000410000 */
[----:B------:R-:W-:Y:S01]  /*5250*/  FMUL.FTZ R172, R164, UR20 ;  /* 0x00000014a4ac7c20 */ /* 0x000fe20008410000 */
[--C-:B------:R-:W-:Y:S01]  /*5260*/  FFMA.FTZ R164, R12, UR20, -R173.reuse ;  /* 0x000000140ca47c23 */ /* 0x100fe200080108ad */
[--C-:B------:R-:W-:Y:S01]  /*5270*/  FFMA.FTZ R9, R9, UR20, -R173.reuse ;  /* 0x0000001409097c23 */ /* 0x100fe200080108ad */
[--C-:B------:R-:W-:Y:S01]  /*5280*/  FFMA.FTZ R12, R15, UR20, -R173.reuse ;  /* 0x000000140f0c7c23 */ /* 0x100fe200080108ad */
[--C-:B------:R-:W-:Y:S01]  /*5290*/  FFMA.FTZ R15, R14, UR20, -R173.reuse ;  /* 0x000000140e0f7c23 */ /* 0x100fe200080108ad */
[--C-:B------:R-:W-:Y:S01]  /*52a0*/  FFMA.FTZ R14, R21, UR20, -R173.reuse ;  /* 0x00000014150e7c23 */ /* 0x100fe200080108ad */
[--C-:B------:R-:W-:Y:S01]  /*52b0*/  FFMA.FTZ R21, R20, UR20, -R173.reuse ;  /* 0x0000001414157c23 */ /* 0x100fe200080108ad */
[--C-:B------:R-:W-:Y:S01]  /*52c0*/  FFMA.FTZ R10, R10, UR20, -R173.reuse ;  /* 0x000000140a0a7c23 */ /* 0x100fe200080108ad */
[----:B------:R-:W-:Y:S01]  /*52d0*/  IMAD.MOV R20, RZ, RZ, -R18 ;  /* 0x000000ffff147224 */ /* 0x000fe200078e0a12 */
[----:B------:R-:W-:Y:S01]  /*52e0*/  MUFU.EX2 R172, R172 ;  /* 0x000000ac00ac7308 */ /* 0x000fe20000000800 */
[--C-:B------:R-:W-:Y:S01]  /*52f0*/  FFMA.FTZ R11, R11, UR20, -R173.reuse ;  /* 0x000000140b0b7c23 */ /* 0x100fe200080108ad */
[--C-:B------:R-:W-:Y:S01]  /*5300*/  FFMA.FTZ R177, R153, UR20, -R173.reuse ;  /* 0x0000001499b17c23 */ /* 0x100fe200080108ad */
[----:B------:R-:W-:Y:S01]  /*5310*/  MOV R153, UR22 ;  /* 0x0000001600997c02 */ /* 0x000fe20008000f00 */
[----:B----4-:R-:W-:Y:S01]  /*5320*/  FFMA.FTZ R180, R13, R6, R174 ;  /* 0x000000060db47223 */ /* 0x010fe200000100ae */
[----:B------:R-:W-:Y:S01]  /*5330*/  ISETP.NE.AND P2, PT, R17, R20, PT ;  /* 0x000000141100720c */ /* 0x000fe20003f45270 */
[--C-:B------:R-:W-:Y:S01]  /*5340*/  FFMA.FTZ R20, R152, UR20, -R173.reuse ;  /* 0x0000001498147c23 */ /* 0x100fe200080108ad */
[--C-:B------:R-:W-:Y:S01]  /*5350*/  FFMA.FTZ R6, R162, UR20, -R173.reuse ;  /* 0x00000014a2067c23 */ /* 0x100fe200080108ad */
[----:B------:R-:W0:Y:S01]  /*5360*/  MUFU.EX2 R9, R9 ;  /* 0x0000000900097308 */ /* 0x000e220000000800 */
[----:B------:R-:W-:Y:S01]  /*5370*/  FADD.FTZ R180, R171, R180 ;  /* 0x000000b4abb47221 */ /* 0x000fe20000010000 */
[--C-:B------:R-:W-:Y:S01]  /*5380*/  FFMA.FTZ R154, R154, UR20, -R173.reuse ;  /* 0x000000149a9a7c23 */ /* 0x100fe200080108ad */
[--C-:B------:R-:W-:Y:S01]  /*5390*/  FFMA.FTZ R163, R163, UR20, -R173.reuse ;  /* 0x00000014a3a37c23 */ /* 0x100fe200080108ad */
[--C-:B------:R-:W-:Y:S01]  /*53a0*/  FFMA.FTZ R179, R166, UR20, -R173.reuse ;  /* 0x00000014a6b37c23 */ /* 0x100fe200080108ad */
[--C-:B------:R-:W-:Y:S01]  /*53b0*/  FFMA.FTZ R167, R167, UR20, -R173.reuse ;  /* 0x00000014a7a77c23 */ /* 0x100fe200080108ad */
[----:B------:R-:W-:Y:S01]  /*53c0*/  FFMA.FTZ R170, R170, UR20, -R173 ;  /* 0x00000014aaaa7c23 */ /* 0x000fe200080108ad */
[-C--:B------:R-:W-:Y:S01]  /*53d0*/  FMUL.FTZ R96, R96, R13.reuse ;  /* 0x0000000d60607220 */ /* 0x080fe20000410000 */
[----:B------:R-:W2:Y:S01]  /*53e0*/  MUFU.EX2 R10, R10 ;  /* 0x0000000a000a7308 */ /* 0x000ea20000000800 */
[----:B------:R-:W-:Y:S01]  /*53f0*/  FMUL.FTZ R97, R97, R13 ;  /* 0x0000000d61617220 */ /* 0x000fe20000410000 */
[----:B------:R-:W-:-:S02]  /*5400*/  @!P2 IMAD R152, R153, 0x40, R2 ;  /* 0x000000409998a824 */ /* 0x000fc400078e0202 */
[-C--:B------:R-:W-:Y:S01]  /*5410*/  FMUL.FTZ R100, R100, R13.reuse ;  /* 0x0000000d64647220 */ /* 0x080fe20000410000 */
[-C--:B------:R-:W-:Y:S01]  /*5420*/  FMUL.FTZ R101, R101, R13.reuse ;  /* 0x0000000d65657220 */ /* 0x080fe20000410000 */
[-C--:B------:R-:W-:Y:S01]  /*5430*/  FMUL.FTZ R104, R104, R13.reuse ;  /* 0x0000000d68687220 */ /* 0x080fe20000410000 */
[-C--:B------:R-:W-:Y:S01]  /*5440*/  FMUL.FTZ R105, R105, R13.reuse ;  /* 0x0000000d69697220 */ /* 0x080fe20000410000 */
[----:B------:R-:W-:Y:S01]  /*5450*/  FMUL.FTZ R108, R108, R13 ;  /* 0x0000000d6c6c7220 */ /* 0x000fe20000410000 */
[----:B------:R-:W3:Y:S01]  /*5460*/  MUFU.EX2 R11, R11 ;  /* 0x0000000b000b7308 */ /* 0x000ee20000000800 */
[----:B0-----:R-:W-:Y:S01]  /*5470*/  FFMA.FTZ R153, R172, R3, R9 ;  /* 0x00000003ac997223 */ /* 0x001fe20000010009 */
[-C--:B------:R-:W-:Y:S01]  /*5480*/  FMUL.FTZ R109, R109, R13.reuse ;  /* 0x0000000d6d6d7220 */ /* 0x080fe20000410000 */
[-C--:B------:R-:W-:Y:S01]  /*5490*/  FMUL.FTZ R112, R112, R13.reuse ;  /* 0x0000000d70707220 */ /* 0x080fe20000410000 */
[-C--:B------:R-:W-:Y:S01]  /*54a0*/  FMUL.FTZ R113, R113, R13.reuse ;  /* 0x0000000d71717220 */ /* 0x080fe20000410000 */
[-C--:B------:R-:W-:Y:S01]  /*54b0*/  FMUL.FTZ R116, R116, R13.reuse ;  /* 0x0000000d74747220 */ /* 0x080fe20000410000 */
[-C--:B------:R-:W-:Y:S01]  /*54c0*/  FMUL.FTZ R117, R117, R13.reuse ;  /* 0x0000000d75757220 */ /* 0x080fe20000410000 */
[-C--:B------:R-:W-:Y:S01]  /*54d0*/  FMUL.FTZ R120, R120, R13.reuse ;  /* 0x0000000d78787220 */ /* 0x080fe20000410000 */
[----:B------:R-:W0:Y:S01]  /*54e0*/  MUFU.EX2 R164, R164 ;  /* 0x000000a400a47308 */ /* 0x000e220000000800 */
[----:B--2---:R-:W-:Y:S01]  /*54f0*/  FADD.FTZ R162, R10, R153 ;  /* 0x000000990aa27221 */ /* 0x004fe20000010000 */
[----:B------:R-:W-:Y:S01]  /*5500*/  FADD.FTZ R153, R155, R180 ;  /* 0x000000b49b997221 */ /* 0x000fe20000010000 */
[-C--:B------:R-:W-:Y:S01]  /*5510*/  FMUL.FTZ R121, R121, R13.reuse ;  /* 0x0000000d79797220 */ /* 0x080fe20000410000 */
[-C--:B------:R-:W-:Y:S01]  /*5520*/  FMUL.FTZ R124, R124, R13.reuse ;  /* 0x0000000d7c7c7220 */ /* 0x080fe20000410000 */
[-C--:B------:R-:W-:Y:S01]  /*5530*/  FMUL.FTZ R125, R125, R13.reuse ;  /* 0x0000000d7d7d7220 */ /* 0x080fe20000410000 */
[----:B------:R-:W-:Y:S01]  /*5540*/  FADD.FTZ R153, R176, R153 ;  /* 0x00000099b0997221 */ /* 0x000fe20000010000 */
[-C--:B------:R-:W-:Y:S01]  /*5550*/  FMUL.FTZ R128, R128, R13.reuse ;  /* 0x0000000d80807220 */ /* 0x080fe20000410000 */
[----:B------:R-:W2:Y:S01]  /*5560*/  MUFU.EX2 R12, R12 ;  /* 0x0000000c000c7308 */ /* 0x000ea20000000800 */
[----:B---3--:R-:W-:Y:S01]  /*5570*/  FADD.FTZ R181, R11, R162 ;  /* 0x000000a20bb57221 */ /* 0x008fe20000010000 */
[----:B------:R-:W-:Y:S01]  /*5580*/  @!P2 LEA R162, R152, UR42, 0x2 ;  /* 0x0000002a98a2ac11 */ /* 0x000fe2000f8e10ff */
[-C--:B------:R-:W-:Y:S01]  /*5590*/  FMUL.FTZ R129, R129, R13.reuse ;  /* 0x0000000d81817220 */ /* 0x080fe20000410000 */
[-C--:B------:R-:W-:Y:S01]  /*55a0*/  FMUL.FTZ R132, R132, R13.reuse ;  /* 0x0000000d84847220 */ /* 0x080fe20000410000 */
[-C--:B------:R-:W-:Y:S01]  /*55b0*/  FMUL.FTZ R133, R133, R13.reuse ;  /* 0x0000000d85857220 */ /* 0x080fe20000410000 */
[-C--:B------:R-:W-:Y:S01]  /*55c0*/  FMUL.FTZ R136, R136, R13.reuse ;  /* 0x0000000d88887220 */ /* 0x080fe20000410000 */
[----:B------:R-:W-:Y:S01]  /*55d0*/  @!P2 STS [R162+0x28800], R13 ;  /* 0x0288000da200a388 */ /* 0x000fe20000000800 */
[----:B------:R-:W3:Y:S01]  /*55e0*/  MUFU.EX2 R15, R15 ;  /* 0x0000000f000f7308 */ /* 0x000ee20000000800 */
[----:B0-----:R-:W-:Y:S01]  /*55f0*/  FADD.FTZ R181, R164, R181 ;  /* 0x000000b5a4b57221 */ /* 0x001fe20000010000 */
[-C--:B------:R-:W-:Y:S01]  /*5600*/  FMUL.FTZ R137, R137, R13.reuse ;  /* 0x0000000d89897220 */ /* 0x080fe20000410000 */
[----:B------:R0:W-:Y:S01]  /*5610*/  @!P2 STS [R162+0x28820], R172 ;  /* 0x028820aca200a388 */ /* 0x0001e20000000800 */
[-C--:B------:R-:W-:Y:S01]  /*5620*/  FMUL.FTZ R140, R140, R13.reuse ;  /* 0x0000000d8c8c7220 */ /* 0x080fe20000410000 */
[-C--:B------:R-:W-:Y:S01]  /*5630*/  FMUL.FTZ R141, R141, R13.reuse ;  /* 0x0000000d8d8d7220 */ /* 0x080fe20000410000 */
[-C--:B------:R-:W-:Y:S01]  /*5640*/  FMUL.FTZ R144, R144, R13.reuse ;  /* 0x0000000d90907220 */ /* 0x080fe20000410000 */
[-C--:B------:R-:W-:Y:S01]  /*5650*/  FMUL.FTZ R145, R145, R13.reuse ;  /* 0x0000000d91917220 */ /* 0x080fe20000410000 */
[----:B------:R-:W4:Y:S01]  /*5660*/  MUFU.EX2 R14, R14 ;  /* 0x0000000e000e7308 */ /* 0x000f220000000800 */
[----:B--2---:R-:W-:Y:S01]  /*5670*/  FADD.FTZ R152, R12, R181 ;  /* 0x000000b50c987221 */ /* 0x004fe20000010000 */
[-C--:B------:R-:W-:Y:S01]  /*5680*/  FMUL.FTZ R148, R148, R13.reuse ;  /* 0x0000000d94947220 */ /* 0x080fe20000410000 */
[----:B------:R-:W-:Y:S01]  /*5690*/  FMUL.FTZ R149, R149, R13 ;  /* 0x0000000d95957220 */ /* 0x000fe20000410000 */
[-C--:B------:R-:W-:Y:S01]  /*56a0*/  FMUL.FTZ R26, R26, R172.reuse ;  /* 0x000000ac1a1a7220 */ /* 0x080fe20000410000 */
[-C--:B------:R-:W-:Y:S01]  /*56b0*/  FMUL.FTZ R27, R27, R172.reuse ;  /* 0x000000ac1b1b7220 */ /* 0x080fe20000410000 */
[-C--:B------:R-:W-:Y:S01]  /*56c0*/  FMUL.FTZ R30, R30, R172.reuse ;  /* 0x000000ac1e1e7220 */ /* 0x080fe20000410000 */
[----:B------:R-:W-:Y:S01]  /*56d0*/  FMUL.FTZ R31, R31, R172 ;  /* 0x000000ac1f1f7220 */ /* 0x000fe20000410000 */
[----:B------:R-:W2:Y:S01]  /*56e0*/  MUFU.EX2 R21, R21 ;  /* 0x0000001500157308 */ /* 0x000ea20000000800 */
[----:B---3--:R-:W-:Y:S01]  /*56f0*/  FADD.FTZ R173, R15, R152 ;  /* 0x000000980fad7221 */ /* 0x008fe20000010000 */
[----:B------:R-:W-:Y:S01]  /*5700*/  F2FP.F16.F32.PACK_AB R152, R171, R174 ;  /* 0x000000aeab98723e */ /* 0x000fe200000000ff */
[-C--:B------:R-:W-:Y:S01]  /*5710*/  FMUL.FTZ R34, R34, R172.reuse ;  /* 0x000000ac22227220 */ /* 0x080fe20000410000 */
[-C--:B------:R-:W-:Y:S01]  /*5720*/  FMUL.FTZ R35, R35, R172.reuse ;  /* 0x000000ac23237220 */ /* 0x080fe20000410000 */
[-C--:B------:R-:W-:Y:S01]  /*5730*/  FMUL.FTZ R38, R38, R172.reuse ;  /* 0x000000ac26267220 */ /* 0x080fe20000410000 */
[-C--:B------:R-:W-:Y:S01]  /*5740*/  FMUL.FTZ R39, R39, R172.reuse ;  /* 0x000000ac27277220 */ /* 0x080fe20000410000 */
[-C--:B------:R-:W-:Y:S01]  /*5750*/  FMUL.FTZ R42, R42, R172.reuse ;  /* 0x000000ac2a2a7220 */ /* 0x080fe20000410000 */
[----:B------:R-:W3:Y:S01]  /*5760*/  MUFU.EX2 R160, R160 ;  /* 0x000000a000a07308 */ /* 0x000ee20000000800 */
[----:B----4-:R-:W-:Y:S01]  /*5770*/  FADD.FTZ R180, R14, R173 ;  /* 0x000000ad0eb47221 */ /* 0x010fe20000010000 */
[-C--:B------:R-:W-:Y:S01]  /*5780*/  FMUL.FTZ R43, R43, R172.reuse ;  /* 0x000000ac2b2b7220 */ /* 0x080fe20000410000 */
[-C--:B------:R-:W-:Y:S01]  /*5790*/  FMUL.FTZ R46, R46, R172.reuse ;  /* 0x000000ac2e2e7220 */ /* 0x080fe20000410000 */
[-C--:B------:R-:W-:Y:S01]  /*57a0*/  FMUL.FTZ R47, R47, R172.reuse ;  /* 0x000000ac2f2f7220 */ /* 0x080fe20000410000 */
[-C--:B------:R-:W-:Y:S01]  /*57b0*/  FMUL.FTZ R50, R50, R172.reuse ;  /* 0x000000ac32327220 */ /* 0x080fe20000410000 */
[-C--:B------:R-:W-:Y:S01]  /*57c0*/  FMUL.FTZ R51, R51, R172.reuse ;  /* 0x000000ac33337220 */ /* 0x080fe20000410000 */
[-C--:B------:R-:W-:Y:S01]  /*57d0*/  FMUL.FTZ R54, R54, R172.reuse ;  /* 0x000000ac36367220 */ /* 0x080fe20000410000 */
[----:B------:R4:W-:Y:S01]  /*57e0*/  MUFU.EX2 R3, R154 ;  /* 0x0000009a00037308 */ /* 0x0009e20000000800 */
[----:B--2---:R-:W-:Y:S01]  /*57f0*/  FADD.FTZ R171, R21, R180 ;  /* 0x000000b415ab7221 */ /* 0x004fe20000010000 */
[-C--:B------:R-:W-:Y:S01]  /*5800*/  FMUL.FTZ R55, R55, R172.reuse ;  /* 0x000000ac37377220 */ /* 0x080fe20000410000 */
[-C--:B------:R-:W-:Y:S01]  /*5810*/  FMUL.FTZ R58, R58, R172.reuse ;  /* 0x000000ac3a3a7220 */ /* 0x080fe20000410000 */
[-C--:B------:R-:W-:Y:S01]  /*5820*/  FMUL.FTZ R59, R59, R172.reuse ;  /* 0x000000ac3b3b7220 */ /* 0x080fe20000410000 */
[-C--:B------:R-:W-:Y:S01]  /*5830*/  FMUL.FTZ R62, R62, R172.reuse ;  /* 0x000000ac3e3e7220 */ /* 0x080fe20000410000 */
[-C--:B------:R-:W-:Y:S01]  /*5840*/  FMUL.FTZ R63, R63, R172.reuse ;  /* 0x000000ac3f3f7220 */ /* 0x080fe20000410000 */
[----:B------:R-:W-:Y:S01]  /*5850*/  FMUL.FTZ R66, R66, R172 ;  /* 0x000000ac42427220 */ /* 0x000fe20000410000 */
[----:B------:R-:W2:Y:S01]  /*5860*/  MUFU.EX2 R20, R20 ;  /* 0x0000001400147308 */ /* 0x000ea20000000800 */
[----:B----4-:R-:W-:Y:S01]  /*5870*/  FADD.FTZ R154, R156, R153 ;  /* 0x000000999c9a7221 */ /* 0x010fe20000010000 */
[----:B------:R-:W-:Y:S01]  /*5880*/  F2FP.F16.F32.PACK_AB R156, R157, R156 ;  /* 0x0000009c9d9c723e */ /* 0x000fe200000000ff */
[-C--:B------:R-:W-:Y:S01]  /*5890*/  FMUL.FTZ R67, R67, R172.reuse ;  /* 0x000000ac43437220 */ /* 0x080fe20000410000 */
[----:B------:R-:W-:Y:S01]  /*58a0*/  FMUL.FTZ R70, R70, R172 ;  /* 0x000000ac46467220 */ /* 0x000fe20000410000 */
[----:B------:R-:W-:Y:S01]  /*58b0*/  FADD.FTZ R153, R157, R154 ;  /* 0x0000009a9d997221 */ /* 0x000fe20000010000 */
[----:B------:R-:W-:Y:S01]  /*58c0*/  F2FP.F16.F32.PACK_AB R157, R15, R12 ;  /* 0x0000000c0f9d723e */ /* 0x000fe200000000ff */
[----:B------:R-:W-:Y:S01]  /*58d0*/  FMUL.FTZ R71, R71, R172 ;  /* 0x000000ac47477220 */ /* 0x000fe20000410000 */
[----:B------:R-:W4:Y:S01]  /*58e0*/  MUFU.EX2 R161, R161 ;  /* 0x000000a100a17308 */ /* 0x000f220000000800 */
[----:B------:R-:W-:Y:S01]  /*58f0*/  FADD.FTZ R154, R158, R153 ;  /* 0x000000999e9a7221 */ /* 0x000fe20000010000 */
[----:B------:R-:W-:Y:S01]  /*5900*/  F2FP.F16.F32.PACK_AB R158, R159, R158 ;  /* 0x0000009e9f9e723e */ /* 0x000fe200000000ff */
[-C--:B------:R-:W-:Y:S01]  /*5910*/  FMUL.FTZ R74, R74, R172.reuse ;  /* 0x000000ac4a4a7220 */ /* 0x080fe20000410000 */
[-C--:B------:R-:W-:Y:S01]  /*5920*/  FMUL.FTZ R75, R75, R172.reuse ;  /* 0x000000ac4b4b7220 */ /* 0x080fe20000410000 */
[----:B------:R-:W-:Y:S01]  /*5930*/  FADD.FTZ R153, R159, R154 ;  /* 0x0000009a9f997221 */ /* 0x000fe20000010000 */
[----:B------:R-:W-:Y:S01]  /*5940*/  F2FP.F16.F32.PACK_AB R154, R176, R155 ;  /* 0x0000009bb09a723e */ /* 0x000fe200000000ff */
[----:B------:R-:W-:Y:S01]  /*5950*/  FMUL.FTZ R78, R78, R172 ;  /* 0x000000ac4e4e7220 */ /* 0x000fe20000410000 */
[----:B------:R-:W5:Y:S01]  /*5960*/  MUFU.EX2 R177, R177 ;  /* 0x000000b100b17308 */ /* 0x000f620000000800 */
[----:B---3--:R-:W-:Y:S01]  /*5970*/  FADD.FTZ R174, R160, R153 ;  /* 0x00000099a0ae7221 */ /* 0x008fe20000010000 */
[----:B------:R-:W-:Y:S01]  /*5980*/  F2FP.F16.F32.PACK_AB R153, R10, R9 ;  /* 0x000000090a99723e */ /* 0x000fe200000000ff */
[----:B--2---:R-:W-:Y:S01]  /*5990*/  FADD.FTZ R10, R20, R171 ;  /* 0x000000ab140a7221 */ /* 0x004fe20000010000 */
[----:B------:R-:W-:Y:S01]  /*59a0*/  F2FP.F16.F32.PACK_AB R155, R164, R11 ;  /* 0x0000000ba49b723e */ /* 0x000fe200000000ff */
[----:B------:R-:W-:Y:S01]  /*59b0*/  BAR.SYNC.DEFER_BLOCKING 0xf, 0x100 ;  /* 0x03c4000000007b1d */ /* 0x000fe20000010000 */
[----:B------:R-:W-:Y:S01]  /*59c0*/  F2FP.F16.F32.PACK_AB R159, R21, R14 ;  /* 0x0000000e159f723e */ /* 0x000fe200000000ff */
[-C--:B------:R-:W-:Y:S01]  /*59d0*/  FMUL.FTZ R79, R79, R172.reuse ;  /* 0x000000ac4f4f7220 */ /* 0x080fe20000410000 */
[----:B------:R-:W-:Y:S01]  /*59e0*/  FMUL.FTZ R82, R82, R172 ;  /* 0x000000ac52527220 */ /* 0x000fe20000410000 */
[C---:B----4-:R-:W-:Y:S01]  /*59f0*/  FADD.FTZ R9, R161.reuse, R174 ;  /* 0x000000aea1097221 */ /* 0x050fe20000010000 */
[----:B------:R-:W-:Y:S01]  /*5a00*/  F2FP.F16.F32.PACK_AB R160, R161, R160 ;  /* 0x000000a0a1a0723e */ /* 0x000fe200000000ff */
[----:B------:R-:W0:Y:S01]  /*5a10*/  MUFU.EX2 R168, R168 ;  /* 0x000000a800a87308 */ /* 0x000e220000000800 */
[-C--:B------:R-:W-:Y:S01]  /*5a20*/  FMUL.FTZ R83, R83, R172.reuse ;  /* 0x000000ac53537220 */ /* 0x080fe20000410000 */
[-C--:B------:R-:W-:Y:S01]  /*5a30*/  FMUL.FTZ R86, R86, R172.reuse ;  /* 0x000000ac56567220 */ /* 0x080fe20000410000 */
[-C--:B------:R-:W-:Y:S01]  /*5a40*/  FMUL.FTZ R87, R87, R172.reuse ;  /* 0x000000ac57577220 */ /* 0x080fe20000410000 */
[-C--:B------:R-:W-:Y:S01]  /*5a50*/  FMUL.FTZ R90, R90, R172.reuse ;  /* 0x000000ac5a5a7220 */ /* 0x080fe20000410000 */
[----:B------:R-:W-:Y:S01]  /*5a60*/  FMUL.FTZ R91, R91, R172 ;  /* 0x000000ac5b5b7220 */ /* 0x000fe20000410000 */
[C---:B-----5:R-:W-:Y:S01]  /*5a70*/  FADD.FTZ R10, R177.reuse, R10 ;  /* 0x0000000ab10a7221 */ /* 0x060fe20000010000 */
[----:B------:R-:W-:Y:S01]  /*5a80*/  F2FP.F16.F32.PACK_AB R161, R177, R20 ;  /* 0x00000014b1a1723e */ /* 0x000fe200000000ff */
[----:B------:R-:W2:Y:S01]  /*5a90*/  MUFU.EX2 R6, R6 ;  /* 0x0000000600067308 */ /* 0x000ea20000000800 */
[-C--:B------:R-:W-:Y:S01]  /*5aa0*/  FMUL.FTZ R94, R94, R172.reuse ;  /* 0x000000ac5e5e7220 */ /* 0x080fe20000410000 */
[-C--:B------:R-:W-:Y:S01]  /*5ab0*/  FMUL.FTZ R95, R95, R172.reuse ;  /* 0x000000ac5f5f7220 */ /* 0x080fe20000410000 */
[-C--:B------:R-:W-:Y:S01]  /*5ac0*/  FMUL.FTZ R98, R98, R172.reuse ;  /* 0x000000ac62627220 */ /* 0x080fe20000410000 */
[-C--:B------:R-:W-:Y:S01]  /*5ad0*/  FMUL.FTZ R99, R99, R172.reuse ;  /* 0x000000ac63637220 */ /* 0x080fe20000410000 */
[-C--:B------:R-:W-:Y:S01]  /*5ae0*/  FMUL.FTZ R102, R102, R172.reuse ;  /* 0x000000ac66667220 */ /* 0x080fe20000410000 */
[-C--:B------:R-:W-:Y:S01]  /*5af0*/  FMUL.FTZ R103, R103, R172.reuse ;  /* 0x000000ac67677220 */ /* 0x080fe20000410000 */
[-C--:B------:R-:W-:Y:S01]  /*5b00*/  FMUL.FTZ R106, R106, R172.reuse ;  /* 0x000000ac6a6a7220 */ /* 0x080fe20000410000 */
[----:B------:R-:W3:Y:S01]  /*5b10*/  MUFU.EX2 R175, R175 ;  /* 0x000000af00af7308 */ /* 0x000ee20000000800 */
[----:B0-----:R-:W-:Y:S01]  /*5b20*/  FADD.FTZ R162, R168, R9 ;  /* 0x00000009a8a27221 */ /* 0x001fe20000010000 */
[----:B------:R-:W-:Y:S01]  /*5b30*/  FADD.FTZ R9, R3, R10 ;  /* 0x0000000a03097221 */ /* 0x000fe20000010000 */
[----:B------:R0:W-:Y:S01]  /*5b40*/  STSM.16.M88.4 [R22+0x26800], R152 ;  /* 0x0268009816007844 */ /* 0x0001e20000000200 */
[-C--:B------:R-:W-:Y:S01]  /*5b50*/  FMUL.FTZ R107, R107, R172.reuse ;  /* 0x000000ac6b6b7220 */ /* 0x080fe20000410000 */
[-C--:B------:R-:W-:Y:S01]  /*5b60*/  FMUL.FTZ R110, R110, R172.reuse ;  /* 0x000000ac6e6e7220 */ /* 0x080fe20000410000 */
[-C--:B------:R-:W-:Y:S01]  /*5b70*/  FMUL.FTZ R111, R111, R172.reuse ;  /* 0x000000ac6f6f7220 */ /* 0x080fe20000410000 */
[----:B------:R0:W-:Y:S01]  /*5b80*/  STSM.16.M88.4 [R19], R156 ;  /* 0x0000009c13007844 */ /* 0x0001e20000000200 */
[----:B------:R4:W5:Y:S01]  /*5b90*/  MUFU.EX2 R166, R163 ;  /* 0x000000a300a67308 */ /* 0x0009620000000800 */
[----:B--2---:R-:W-:Y:S01]  /*5ba0*/  FADD.FTZ R9, R6, R9 ;  /* 0x0000000906097221 */ /* 0x004fe20000010000 */
[-C--:B------:R-:W-:Y:S01]  /*5bb0*/  FMUL.FTZ R114, R114, R172.reuse ;  /* 0x000000ac72727220 */ /* 0x080fe20000410000 */
[-C--:B------:R-:W-:Y:S01]  /*5bc0*/  FMUL.FTZ R115, R115, R172.reuse ;  /* 0x000000ac73737220 */ /* 0x080fe20000410000 */
[-C--:B------:R-:W-:Y:S01]  /*5bd0*/  FMUL.FTZ R118, R118, R172.reuse ;  /* 0x000000ac76767220 */ /* 0x080fe20000410000 */
[-C--:B------:R-:W-:Y:S01]  /*5be0*/  FMUL.FTZ R119, R119, R172.reuse ;  /* 0x000000ac77777220 */ /* 0x080fe20000410000 */
[-C--:B------:R-:W-:Y:S01]  /*5bf0*/  FMUL.FTZ R122, R122, R172.reuse ;  /* 0x000000ac7a7a7220 */ /* 0x080fe20000410000 */
[-C--:B------:R-:W-:Y:S01]  /*5c00*/  FMUL.FTZ R123, R123, R172.reuse ;  /* 0x000000ac7b7b7220 */ /* 0x080fe20000410000 */
[----:B------:R-:W2:Y:S01]  /*5c10*/  MUFU.EX2 R165, R165 ;  /* 0x000000a500a57308 */ /* 0x000ea20000000800 */
[----:B---3--:R-:W-:Y:S01]  /*5c20*/  FADD.FTZ R162, R175, R162 ;  /* 0x000000a2afa27221 */ /* 0x008fe20000010000 */
[----:B----4-:R-:W-:Y:S01]  /*5c30*/  F2FP.F16.F32.PACK_AB R163, R6, R3 ;  /* 0x0000000306a3723e */ /* 0x010fe200000000ff */
[-C--:B------:R-:W-:Y:S01]  /*5c40*/  FMUL.FTZ R126, R126, R172.reuse ;  /* 0x000000ac7e7e7220 */ /* 0x080fe20000410000 */
[-C--:B------:R-:W-:Y:S01]  /*5c50*/  FMUL.FTZ R127, R127, R172.reuse ;  /* 0x000000ac7f7f7220 */ /* 0x080fe20000410000 */
[-C--:B------:R-:W-:Y:S01]  /*5c60*/  FMUL.FTZ R130, R130, R172.reuse ;  /* 0x000000ac82827220 */ /* 0x080fe20000410000 */
[-C--:B------:R-:W-:Y:S01]  /*5c70*/  FMUL.FTZ R131, R131, R172.reuse ;  /* 0x000000ac83837220 */ /* 0x080fe20000410000 */
[-C--:B------:R-:W-:Y:S01]  /*5c80*/  FMUL.FTZ R134, R134, R172.reuse ;  /* 0x000000ac86867220 */ /* 0x080fe20000410000 */
[----:B------:R-:W3:Y:S01]  /*5c90*/  MUFU.EX2 R179, R179 ;  /* 0x000000b300b37308 */ /* 0x000ee20000000800 */
[----:B-----5:R-:W-:Y:S01]  /*5ca0*/  FADD.FTZ R10, R166, R9 ;  /* 0x00000009a60a7221 */ /* 0x020fe20000010000 */
[-C--:B------:R-:W-:Y:S01]  /*5cb0*/  FMUL.FTZ R135, R135, R172.reuse ;  /* 0x000000ac87877220 */ /* 0x080fe20000410000 */
[-C--:B------:R-:W-:Y:S01]  /*5cc0*/  FMUL.FTZ R138, R138, R172.reuse ;  /* 0x000000ac8a8a7220 */ /* 0x080fe20000410000 */
[-C--:B------:R-:W-:Y:S01]  /*5cd0*/  FMUL.FTZ R139, R139, R172.reuse ;  /* 0x000000ac8b8b7220 */ /* 0x080fe20000410000 */
[-C--:B------:R-:W-:Y:S01]  /*5ce0*/  FMUL.FTZ R142, R142, R172.reuse ;  /* 0x000000ac8e8e7220 */ /* 0x080fe20000410000 */
[-C--:B------:R-:W-:Y:S01]  /*5cf0*/  FMUL.FTZ R143, R143, R172.reuse ;  /* 0x000000ac8f8f7220 */ /* 0x080fe20000410000 */
[----:B------:R-:W-:Y:S01]  /*5d00*/  FMUL.FTZ R146, R146, R172 ;  /* 0x000000ac92927220 */ /* 0x000fe20000410000 */
[----:B------:R-:W4:Y:S01]  /*5d10*/  MUFU.EX2 R178, R178 ;  /* 0x000000b200b27308 */ /* 0x000f220000000800 */
[----:B--2---:R-:W-:Y:S01]  /*5d20*/  FADD.FTZ R11, R165, R162 ;  /* 0x000000a2a50b7221 */ /* 0x004fe20000010000 */
[----:B------:R-:W-:Y:S01]  /*5d30*/  F2FP.F16.F32.PACK_AB R162, R175, R168 ;  /* 0x000000a8afa2723e */ /* 0x000fe200000000ff */
[-C--:B------:R-:W-:Y:S01]  /*5d40*/  FMUL.FTZ R147, R147, R172.reuse ;  /* 0x000000ac93937220 */ /* 0x080fe20000410000 */
[-C--:B------:R-:W-:Y:S01]  /*5d50*/  FMUL.FTZ R150, R150, R172.reuse ;  /* 0x000000ac96967220 */ /* 0x080fe20000410000 */
[----:B------:R-:W-:-:S02]  /*5d60*/  FMUL.FTZ R151, R151, R172 ;  /* 0x000000ac97977220 */ /* 0x000fc40000410000 */
[----:B------:R0:W-:Y:S01]  /*5d70*/  STSM.16.M88.4 [R184], R160 ;  /* 0x000000a0b8007844 */ /* 0x0001e20000000200 */
[----:B------:R-:W2:Y:S01]  /*5d80*/  MUFU.EX2 R167, R167 ;  /* 0x000000a700a77308 */ /* 0x000ea20000000800 */
[----:B---3--:R-:W-:-:S07]  /*5d90*/  FADD.FTZ R10, R179, R10 ;  /* 0x0000000ab30a7221 */ /* 0x008fce0000010000 */
[----:B------:R-:W3:Y:S01]  /*5da0*/  MUFU.EX2 R169, R169 ;  /* 0x000000a900a97308 */ /* 0x000ee20000000800 */
[C---:B----4-:R-:W-:Y:S01]  /*5db0*/  F2FP.F16.F32.PACK_AB R164, R178.reuse, R165 ;  /* 0x000000a5b2a4723e */ /* 0x050fe200000000ff */
[----:B------:R-:W-:Y:S01]  /*5dc0*/  FADD.FTZ R12, R178, R11 ;  /* 0x0000000bb20c7221 */ /* 0x000fe20000010000 */
[----:B------:R-:W-:-:S05]  /*5dd0*/  F2FP.F16.F32.PACK_AB R165, R179, R166 ;  /* 0x000000a6b3a5723e */ /* 0x000fca00000000ff */
[----:B------:R-:W4:Y:S01]  /*5de0*/  MUFU.EX2 R170, R170 ;  /* 0x000000aa00aa7308 */ /* 0x000f220000000800 */
[----:B--2---:R-:W-:Y:S01]  /*5df0*/  FADD.FTZ R9, R167, R10 ;  /* 0x0000000aa7097221 */ /* 0x004fe20000010000 */
[----:B---3--:R-:W-:Y:S01]  /*5e00*/  F2FP.F16.F32.PACK_AB R166, R8, R169 ;  /* 0x000000a908a6723e */ /* 0x008fe200000000ff */
[----:B------:R-:W-:-:S04]  /*5e10*/  FADD.FTZ R3, R169, R12 ;  /* 0x0000000ca9037221 */ /* 0x000fc80000010000 */
[----:B------:R-:W-:Y:S01]  /*5e20*/  FADD.FTZ R6, R8, R3 ;  /* 0x0000000308067221 */ /* 0x000fe20000010000 */
[C---:B----4-:R-:W-:Y:S01]  /*5e30*/  F2FP.F16.F32.PACK_AB R167, R170.reuse, R167 ;  /* 0x000000a7aaa7723e */ /* 0x050fe200000000ff */
[----:B------:R-:W-:-:S04]  /*5e40*/  FADD.FTZ R3, R170, R9 ;  /* 0x00000009aa037221 */ /* 0x000fc80000010000 */
[----:B------:R0:W-:Y:S01]  /*5e50*/  STSM.16.M88.4 [R23], R164 ;  /* 0x000000a417007844 */ /* 0x0001e20000000200 */
[----:B------:R-:W-:Y:S05]  /*5e60*/  @!P0 BRA `(.L_x_37) ;  /* 0x0000000000048947 */ /* 0x000fea0003800000 */
[----:B------:R-:W-:Y:S01]  /*5e70*/  BPT.TRAP 0x1 ;  /* 0x000000040000795c */ /* 0x000fe20000300000 */
.L_x_37:
[----:B------:R2:W3:Y:S01]  /*5e80*/  SYNCS.PHASECHK.TRANS64.TRYWAIT P2, [UR21+0x28c50], R7 ;  /* 0x028c5007ff0075a7 */ /* 0x0004e20008040155 */
[----:B------:R-:W-:Y:S05]  /*5e90*/  @!P0 BRA `(.L_x_38) ;  /* 0x0000000000048947 */ /* 0x000fea0003800000 */
[----:B------:R-:W-:Y:S01]  /*5ea0*/  BPT.TRAP 0x1 ;  /* 0x000000040000795c */ /* 0x000fe20000300000 */
.L_x_38:
[----:B---3--:R-:W-:Y:S05]  /*5eb0*/  @P2 BRA `(.L_x_39) ;  /* 0x0000000000082947 */ /* 0x008fea0003800000 */
[----:B------:R-:W3:Y:S02]  /*5ec0*/  SYNCS.PHASECHK.TRANS64.TRYWAIT P2, [UR21+0x28c50], R7 ;  /* 0x028c5007ff0075a7 */ /* 0x000ee40008040155 */
[----:B---3--:R-:W-:Y:S05]  /*5ed0*/  @!P2 BRA `(.L_x_40) ;  /* 0x0000006c008ca947 */ /* 0x008fea0003800000 */
.L_x_39:
[----:B------:R-:W-:Y:S01]  /*5ee0*/  ULEA UR10, UR47, UR52, 0xc ;  /* 0x000000342f0a7291 */ /* 0x000fe2000f8e603f */
[----:B------:R-:W-:Y:S01]  /*5ef0*/  WARPGROUP.ARRIVE ;  /* 0x00000000000079c5 */ /* 0x000fe20000000000 */
[----:B------:R-:W-:-:S05]  /*5f00*/  UMOV UR7, 0x40000040 ;  /* 0x4000004000077882 */ /* 0x000fca0000000000 */
[----:B------:R-:W-:Y:S02]  /*5f10*/  UMOV UR6, UR10 ;  /* 0x0000000a00067c82 */ /* 0x000fe40008000000 */
        /* <DEDUP_REMOVED lines=25> */
[----:B----4-:R-:W4:Y:S02]  /*60b0*/  FENCE.VIEW.ASYNC.S ;  /* 0x00000000000073c6 */ /* 0x010f240000000000 */
[----:B----4-:R-:W-:Y:S01]  /*60c0*/  NOP ;  /* 0x0000000000007918 */ /* 0x010fe20000000000 */
[----:B------:R-:W-:Y:S06]  /*60d0*/  BAR.ARV 0xe, 0x100 ;  /* 0x0384000000007b1d */ /* 0x000fec0000002000 */
[----:B------:R-:W-:Y:S05]  /*60e0*/  @!P0 BRA `(.L_x_41) ;  /* 0x0000000000048947 */ /* 0x000fea0003800000 */
[----:B------:R-:W-:Y:S01]  /*60f0*/  BPT.TRAP 0x1 ;  /* 0x000000040000795c */ /* 0x000fe20000300000 */
.L_x_41:
[----:B------:R-:W-:Y:S01]  /*6100*/  UIADD3 UR21, UR21, 0x28c60, URZ ;  /* 0x00028c6015157890 */ /* 0x000fe2000fffe03f */
[----:B---3--:R-:W-:Y:S01]  /*6110*/  IMAD.MOV.U32 R8, RZ, RZ, R5 ;  /* 0x000000ffff087224 */ /* 0x008fe200078e0005 */
[----:B------:R-:W-:Y:S01]  /*6120*/  UMOV UR22, UR47 ;  /* 0x0000002f00167c82 */ /* 0x000fe20008000000 */
[----:B------:R-:W-:Y:S01]  /*6130*/  IMAD.MOV.U32 R13, RZ, RZ, R4 ;  /* 0x000000ffff0d7224 */ /* 0x000fe200078e0004 */
[----:B------:R-:W-:-:S09]  /*6140*/  UPRMT UR21, UR39, 0x654, UR21 ;  /* 0x0000065427157896 */ /* 0x000fd20008000015 */
[----:B------:R-:W-:Y:S01]  /*6150*/  SYNCS.ARRIVE.TRANS64.RED.A1T0 RZ, [UR21], RZ ;  /* 0x000000ffffff79a7 */ /* 0x000fe20008100415 */
[----:B------:R-:W-:Y:S05]  /*6160*/  @P1 BRA `(.L_x_42) ;  /* 0xffffffe000c41947 */ /* 0x000fea000383ffff */
.L_x_31:
[----:B-1234-:R-:W1:Y:S01]  /*6170*/  SHFL.BFLY PT, R7, R6, 0x2, 0x1f ;  /* 0x0c401f0006077f89 */ /* 0x01ee6200000e0000 */
[----:B------:R-:W-:Y:S01]  /*6180*/  IMAD.U32 R14, RZ, RZ, UR20 ;  /* 0x00000014ff0e7e24 */ /* 0x000fe2000f8e00ff */
[----:B------:R-:W-:Y:S02]  /*6190*/  UIADD3 UR36, UR36, 0x1, URZ ;  /* 0x0000000124247890 */ /* 0x000fe4000fffe03f */
[----:B------:R-:W2:Y:S01]  /*61a0*/  SHFL.BFLY PT, R8, R3, 0x2, 0x1f ;  /* 0x0c401f0003087f89 */ /* 0x000ea200000e0000 */
[----:B------:R-:W-:Y:S08]  /*61b0*/  BAR.ARV 0x8, 0x100 ;  /* 0x0204000000007b1d */ /* 0x000ff00000002000 */
[----:B------:R-:W-:Y:S01]  /*61c0*/  BAR.SYNC.DEFER_BLOCKING 0xf, 0x100 ;  /* 0x03c4000000007b1d */ /* 0x000fe20000010000 */
[----:B-1----:R-:W-:Y:S01]  /*61d0*/  FADD.FTZ R7, R7, R6 ;  /* 0x0000000607077221 */ /* 0x002fe20000010000 */
[----:B------:R-:W-:-:S02]  /*61e0*/  IMAD.MOV.U32 R6, RZ, RZ, RZ ;  /* 0x000000ffff067224 */ /* 0x000fc400078e00ff */
[----:B--2---:R-:W-:Y:S02]  /*61f0*/  FADD.FTZ R9, R8, R3 ;  /* 0x0000000308097221 */ /* 0x004fe40000010000 */
[----:B------:R-:W1:Y:S01]  /*6200*/  SHFL.BFLY PT, R0, R7, 0x1, 0x1f ;  /* 0x0c201f0007007f89 */ /* 0x000e6200000e0000 */
[----:B------:R-:W-:Y:S01]  /*6210*/  MOV R8, RZ ;  /* 0x000000ff00087202 */ /* 0x000fe20000000f00 */
[----:B------:R-:W-:Y:S01]  /*6220*/  IMAD.U32 R3, RZ, RZ, UR47 ;  /* 0x0000002fff037e24 */ /* 0x000fe2000f8e00ff */
[----:B------:R-:W-:Y:S01]  /*6230*/  UIADD3 UR47, UR47, 0x1, URZ ;  /* 0x000000012f2f7890 */ /* 0x000fe2000fffe03f */
[----:B------:R-:W2:Y:S03]  /*6240*/  SHFL.BFLY PT, R10, R9, 0x1, 0x1f ;  /* 0x0c201f00090a7f89 */ /* 0x000ea600000e0000 */
[----:B------:R-:W-:-:S04]  /*6250*/  UISETP.NE.AND UP0, UPT, UR47, 0x2, UPT ;  /* 0x000000022f00788c */ /* 0x000fc8000bf05270 */
[----:B------:R-:W-:Y:S02]  /*6260*/  USEL UR4, URZ, 0x1, UP0 ;  /* 0x000000013f047887 */ /* 0x000fe40008000000 */
[----:B------:R-:W-:Y:S02]  /*6270*/  USEL UR47, UR47, URZ, UP0 ;  /* 0x0000003f2f2f7287 */ /* 0x000fe40008000000 */
[----:B------:R-:W-:Y:S01]  /*6280*/  ULOP3.LUT UR37, UR37, UR4, URZ, 0x3c, !UPT ;  /* 0x0000000425257292 */ /* 0x000fe2000f8e3c3f */
[----:B-1----:R-:W-:Y:S01]  /*6290*/  FADD.FTZ R11, R7, R0 ;  /* 0x00000000070b7221 */ /* 0x002fe20000010000 */
[----:B------:R-:W-:Y:S02]  /*62a0*/  IMAD.MOV R0, RZ, RZ, -R18 ;  /* 0x000000ffff007224 */ /* 0x000fe400078e0a12 */
[----:B--2---:R-:W-:Y:S02]  /*62b0*/  FADD.FTZ R10, R9, R10 ;  /* 0x0000000a090a7221 */ /* 0x004fe40000010000 */
[----:B------:R-:W-:Y:S01]  /*62c0*/  FSETP.NE.FTZ.AND P0, PT, R11, RZ, PT ;  /* 0x000000ff0b00720b */ /* 0x000fe20003f15000 */
[----:B------:R-:W-:Y:S01]  /*62d0*/  IMAD.U32 R9, RZ, RZ, UR20 ;  /* 0x00000014ff097e24 */ /* 0x000fe2000f8e00ff */
[----:B------:R-:W-:-:S02]  /*62e0*/  ISETP.NE.AND P2, PT, R17, R0, PT ;  /* 0x000000001100720c */ /* 0x000fc40003f45270 */
[----:B------:R-:W-:-:S09]  /*62f0*/  FSETP.NE.FTZ.AND P1, PT, R10, RZ, PT ;  /* 0x000000ff0a00720b */ /* 0x000fd20003f35000 */
[----:B------:R-:W1:Y:S01]  /*6300*/  @P0 MUFU.RCP R8, R11 ;  /* 0x0000000b00080308 */ /* 0x000e620000001000 */
[----:B------:R-:W-:Y:S01]  /*6310*/  @P0 FMUL.FTZ R9, R9, 0.69314718246459960938 ;  /* 0x3f31721809090820 */ /* 0x000fe20000410000 */
[----:B------:R-:W-:Y:S01]  /*6320*/  @!P2 IMAD R0, R3, 0x40, R2 ;  /* 0x000000400300a824 */ /* 0x000fe200078e0202 */
[----:B------:R-:W-:-:S04]  /*6330*/  MOV R3, 0xff800000 ;  /* 0xff80000000037802 */ /* 0x000fc80000000f00 */
[----:B------:R-:W-:Y:S01]  /*6340*/  @!P2 LEA R13, R0, UR42, 0x2 ;  /* 0x0000002a000dac11 */ /* 0x000fe2000f8e10ff */
[----:B------:R-:W2:Y:S01]  /*6350*/  @P1 MUFU.RCP R6, R10 ;  /* 0x0000000a00061308 */ /* 0x000ea20000001000 */
[----:B------:R-:W-:-:S07]  /*6360*/  IMAD.MOV.U32 R0, RZ, RZ, -0x800000 ;  /* 0xff800000ff007424 */ /* 0x000fce00078e00ff */
[----:B------:R-:W3:Y:S01]  /*6370*/  @P0 MUFU.LG2 R11, R11 ;  /* 0x0000000b000b0308 */ /* 0x000ee20000000c00 */
[----:B-1----:R1:W-:Y:S01]  /*6380*/  @!P2 STS [R13+0x28800], R8 ;  /* 0x028800080d00a388 */ /* 0x0023e20000000800 */
[-C--:B------:R-:W-:Y:S01]  /*6390*/  FMUL.FTZ R208, R24, R8.reuse ;  /* 0x0000000818d07220 */ /* 0x080fe20000410000 */
[-C--:B------:R-:W-:Y:S01]  /*63a0*/  FMUL.FTZ R206, R25, R8.reuse ;  /* 0x0000000819ce7220 */ /* 0x080fe20000410000 */
[-C--:B------:R-:W-:Y:S01]  /*63b0*/  FMUL.FTZ R205, R28, R8.reuse ;  /* 0x000000081ccd7220 */ /* 0x080fe20000410000 */
[-C--:B------:R-:W-:Y:S01]  /*63c0*/  FMUL.FTZ R7, R29, R8.reuse ;  /* 0x000000081d077220 */ /* 0x080fe20000410000 */
[-C--:B------:R-:W-:Y:S01]  /*63d0*/  FMUL.FTZ R207, R32, R8.reuse ;  /* 0x0000000820cf7220 */ /* 0x080fe20000410000 */
[-C--:B------:R-:W-:Y:S01]  /*63e0*/  FMUL.FTZ R204, R33, R8.reuse ;  /* 0x0000000821cc7220 */ /* 0x080fe20000410000 */
[----:B------:R3:W4:Y:S01]  /*63f0*/  @P1 MUFU.LG2 R12, R10 ;  /* 0x0000000a000c1308 */ /* 0x0007220000000c00 */
[----:B--2---:R2:W-:Y:S01]  /*6400*/  @!P2 STS [R13+0x28820], R6 ;  /* 0x028820060d00a388 */ /* 0x0045e20000000800 */
        /* <DEDUP_REMOVED lines=58> */
[----:B---3--:R-:W-:Y:S01]  /*67b0*/  @P0 FMUL.FTZ R10, R11, 0.69314718246459960938 ;  /* 0x3f3172180b0a0820 */ /* 0x008fe20000410000 */
[----:B-1----:R-:W-:Y:S01]  /*67c0*/  @P1 FMUL.FTZ R8, R14, 0.69314718246459960938 ;  /* 0x3f3172180e081820 */ /* 0x002fe20000410000 */
[----:B----4-:R-:W-:Y:S01]  /*67d0*/  @P1 FMUL.FTZ R11, R12, 0.69314718246459960938 ;  /* 0x3f3172180c0b1820 */ /* 0x010fe20000410000 */
        /* <DEDUP_REMOVED lines=64> */
[----:B------:R-:W-:Y:S01]  /*6be0*/  @P0 FFMA.FTZ R3, R9, R4, R10 ;  /* 0x0000000409030223 */ /* 0x000fe2000001000a */
[----:B------:R-:W-:Y:S01]  /*6bf0*/  @P1 FFMA.FTZ R0, R8, R5, R11 ;  /* 0x0000000508001223 */ /* 0x000fe2000001000b */
[----:B--2---:R-:W-:Y:S06]  /*6c00*/  BAR.ARV 0xe, 0x100 ;  /* 0x0384000000007b1d */ /* 0x004fec0000002000 */
.L_x_18:
[----:B------:R-:W0:Y:S01]  /*6c10*/  S2UR UR6, SR_SWINHI ;  /* 0x00000000000679c3 */ /* 0x000e220000002f00 */
[----:B------:R-:W-:-:S07]  /*6c20*/  LEA R9, R211, R16, 0x6 ;  /* 0x00000010d3097211 */ /* 0x000fce00078e30ff */
[----:B------:R-:W-:Y:S01]  /*6c30*/  BAR.SYNC.DEFER_BLOCKING 0x1, 0x100 ;  /* 0x0044000000007b1d */ /* 0x000fe20000010000 */
[----:B------:R-:W-:Y:S01]  /*6c40*/  F2FP.F16.F32.PACK_AB R6, R7, R205 ;  /* 0x000000cd0706723e */ /* 0x000fe200000000ff */
[----:B------:R-:W-:Y:S01]  /*6c50*/  USHF.R.S32.HI UR11, URZ, 0x1f, UR44 ;  /* 0x0000001f3f0b7899 */ /* 0x000fe2000801142c */
[----:B------:R-:W-:Y:S02]  /*6c60*/  F2FP.F16.F32.PACK_AB R7, R31, R30 ;  /* 0x0000001e1f07723e */ /* 0x000fe400000000ff */
[----:B------:R-:W-:Y:S01]  /*6c70*/  F2FP.F16.F32.PACK_AB R30, R172, R173 ;  /* 0x000000adac1e723e */ /* 0x000fe200000000ff */
[----:B------:R-:W-:Y:S01]  /*6c80*/  ULDC UR7, c[0x0][0xc44] ;  /* 0x0003110000077ab9 */ /* 0x000fe20000000800 */
[----:B------:R-:W-:Y:S02]  /*6c90*/  F2FP.F16.F32.PACK_AB R31, R87, R86 ;  /* 0x00000056571f723e */ /* 0x000fe400000000ff */
[----:B------:R-:W-:Y:S02]  /*6ca0*/  F2FP.F16.F32.PACK_AB R112, R113, R112 ;  /* 0x000000707170723e */ /* 0x000fe400000000ff */
[----:B------:R-:W-:-:S02]  /*6cb0*/  F2FP.F16.F32.PACK_AB R113, R115, R114 ;  /* 0x000000727371723e */ /* 0x000fc400000000ff */
[----:B------:R-:W-:Y:S02]  /*6cc0*/  F2FP.F16.F32.PACK_AB R114, R117, R116 ;  /* 0x000000747572723e */ /* 0x000fe400000000ff */
[----:B------:R-:W-:Y:S02]  /*6cd0*/  F2FP.F16.F32.PACK_AB R115, R153, R152 ;  /* 0x000000989973723e */ /* 0x000fe400000000ff */
[----:B------:R-:W-:Y:S02]  /*6ce0*/  F2FP.F16.F32.PACK_AB R120, R121, R120 ;  /* 0x000000787978723e */ /* 0x000fe400000000ff */
[----:B------:R-:W-:Y:S02]  /*6cf0*/  F2FP.F16.F32.PACK_AB R121, R155, R154 ;  /* 0x0000009a9b79723e */ /* 0x000fe400000000ff */
[----:B------:R-:W-:Y:S01]  /*6d00*/  F2FP.F16.F32.PACK_AB R161, R162, R161 ;  /* 0x000000a1a2a1723e */ /* 0x000fe200000000ff */
[----:B------:R-:W-:Y:S01]  /*6d10*/  UMOV UR4, UR42 ;  /* 0x0000002a00047c82 */ /* 0x000fe20008000000 */
[----:B0-----:R-:W-:Y:S01]  /*6d20*/  UMOV UR5, UR6 ;  /* 0x0000000600057c82 */ /* 0x001fe20008000000 */
[----:B------:R-:W-:Y:S01]  /*6d30*/  F2FP.F16.F32.PACK_AB R136, R137, R136 ;  /* 0x000000888988723e */ /* 0x000fe200000000ff */
[----:B------:R-:W-:Y:S01]  /*6d40*/  IMAD.U32 R96, RZ, RZ, UR4 ;  /* 0x00000004ff607e24 */ /* 0x000fe2000f8e00ff */
[----:B------:R-:W-:Y:S01]  /*6d50*/  F2FP.F16.F32.PACK_AB R162, R133, R132 ;  /* 0x0000008485a2723e */ /* 0x000fe200000000ff */
[----:B------:R-:W-:Y:S01]  /*6d60*/  IMAD.U32 R97, RZ, RZ, UR5 ;  /* 0x00000005ff617e24 */ /* 0x000fe2000f8e00ff */
[----:B------:R-:W-:Y:S01]  /*6d70*/  F2FP.F16.F32.PACK_AB R163, R164, R163 ;  /* 0x000000a3a4a3723e */ /* 0x000fe200000000ff */
[----:B------:R-:W-:Y:S01]  /*6d80*/  UIADD3 UR5, -UR44, URZ, URZ ;  /* 0x0000003f2c057290 */ /* 0x000fe2000fffe13f */
[----:B------:R-:W-:Y:S01]  /*6d90*/  F2FP.F16.F32.PACK_AB R137, R139, R138 ;  /* 0x0000008a8b89723e */ /* 0x000fe200000000ff */
[--C-:B------:R-:W-:Y:S01]  /*6da0*/  IMAD.WIDE R4, R215, 0x2, R96.reuse ;  /* 0x00000002d7047825 */ /* 0x100fe200078e0260 */
[----:B------:R-:W-:Y:S01]  /*6db0*/  F2FP.F16.F32.PACK_AB R144, R145, R144 ;  /* 0x000000909190723e */ /* 0x000fe200000000ff */
[----:B------:R-:W-:Y:S01]  /*6dc0*/  UIMAD UR7, UR7, UR5, UR43 ;  /* 0x00000005070772a4 */ /* 0x000fe2000f8e022b */
[----:B------:R-:W-:Y:S01]  /*6dd0*/  F2FP.F16.F32.PACK_AB R138, R141, R140 ;  /* 0x0000008c8d8a723e */ /* 0x000fe200000000ff */
[----:B------:R-:W-:Y:S01]  /*6de0*/  IMAD.WIDE R96, R9, 0x2, R96 ;  /* 0x0000000209607825 */ /* 0x000fe200078e0260 */
[C---:B------:R-:W-:Y:S01]  /*6df0*/  IADD3 R25, P2, R4.reuse, 0x60, RZ ;  /* 0x0000006004197810 */ /* 0x040fe20007f5e0ff */
[----:B------:R-:W-:Y:S01]  /*6e00*/  ULDC UR4, c[0x0][0xc] ;  /* 0x0000030000047ab9 */ /* 0x000fe20000000800 */
[----:B------:R-:W-:Y:S01]  /*6e10*/  IADD3 R29, P1, R4, 0x2000, RZ ;  /* 0x00002000041d7810 */ /* 0x000fe20007f3e0ff */
[----:B------:R-:W-:Y:S01]  /*6e20*/  UIADD3 UR40, UR4, UR40, URZ ;  /* 0x0000002804287290 */ /* 0x000fe2000fffe03f */
[----:B------:R-:W-:Y:S01]  /*6e30*/  LOP3.LUT R24, R25, 0x380, RZ, 0xc0, !PT ;  /* 0x0000038019187812 */ /* 0x000fe200078ec0ff */
[----:B------:R-:W-:Y:S01]  /*6e40*/  USHF.R.S32.HI UR10, URZ, 0x1f, UR7 ;  /* 0x0000001f3f0a7899 */ /* 0x000fe20008011407 */
[----:B------:R-:W-:-:S02]  /*6e50*/  LOP3.LUT R28, R29, 0x380, RZ, 0xc0, !PT ;  /* 0x000003801d1c7812 */ /* 0x000fc400078ec0ff */
[----:B------:R-:W-:Y:S02]  /*6e60*/  SHF.R.U64 R24, R24, 0x3, RZ ;  /* 0x0000000318187819 */ /* 0x000fe400000012ff */
[----:B------:R-:W-:Y:S02]  /*6e70*/  IADD3 R11, P4, R4, 0x20, RZ ;  /* 0x00000020040b7810 */ /* 0x000fe40007f9e0ff */
[----:B------:R-:W-:Y:S01]  /*6e80*/  LOP3.LUT R24, R24, R25, RZ, 0x3c, !PT ;  /* 0x0000001918187212 */ /* 0x000fe200078e3cff */
[--C-:B------:R-:W-:Y:S01]  /*6e90*/  IMAD.X R25, RZ, RZ, R5.reuse, P2 ;  /* 0x000000ffff197224 */ /* 0x100fe200010e0605 */
[----:B------:R-:W-:Y:S01]  /*6ea0*/  IADD3 R123, P2, R4, 0x4040, RZ ;  /* 0x00004040047b7810 */ /* 0x000fe20007f5e0ff */
[----:B------:R-:W-:Y:S01]  /*6eb0*/  IMAD.X R9, RZ, RZ, R5, P4 ;  /* 0x000000ffff097224 */ /* 0x000fe200020e0605 */
[----:B------:R-:W-:Y:S02]  /*6ec0*/  SHF.R.U64 R28, R28, 0x3, RZ ;  /* 0x000000031c1c7819 */ /* 0x000fe400000012ff */
[----:B------:R-:W-:-:S02]  /*6ed0*/  LOP3.LUT R122, R123, 0x380, RZ, 0xc0, !PT ;  /* 0x000003807b7a7812 */ /* 0x000fc400078ec0ff */
[----:B------:R-:W-:Y:S02]  /*6ee0*/  LOP3.LUT R8, R11, 0x380, RZ, 0xc0, !PT ;  /* 0x000003800b087812 */ /* 0x000fe400078ec0ff */
[----:B------:R-:W-:Y:S02]  /*6ef0*/  SHF.R.U64 R122, R122, 0x3, RZ ;  /* 0x000000037a7a7819 */ /* 0x000fe400000012ff */
[----:B------:R-:W-:Y:S01]  /*6f00*/  LOP3.LUT R28, R28, R29, RZ, 0x3c, !PT ;  /* 0x0000001d1c1c7212 */ /* 0x000fe200078e3cff */
[----:B------:R-:W-:Y:S01]  /*6f10*/  IMAD.X R29, RZ, RZ, R5, P1 ;  /* 0x000000ffff1d7224 */ /* 0x000fe200008e0605 */
[----:B------:R-:W-:Y:S02]  /*6f20*/  LOP3.LUT R122, R122, R123, RZ, 0x3c, !PT ;  /* 0x0000007b7a7a7212 */ /* 0x000fe400078e3cff */
[----:B------:R-:W-:Y:S02]  /*6f30*/  IADD3.X R123, RZ, R5, RZ, P2, !PT ;  /* 0x00000005ff7b7210 */ /* 0x000fe400017fe4ff */
[----:B------:R-:W-:-:S02]  /*6f40*/  IADD3 R13, P3, R4, 0x40, RZ ;  /* 0x00000040040d7810 */ /* 0x000fc40007f7e0ff */
[----:B------:R-:W-:Y:S02]  /*6f50*/  SHF.R.U64 R8, R8, 0x3, RZ ;  /* 0x0000000308087819 */ /* 0x000fe400000012ff */
[----:B------:R-:W-:Y:S02]  /*6f60*/  IADD3 R127, P1, R4, 0x4060, RZ ;  /* 0x00004060047f7810 */ /* 0x000fe40007f3e0ff */
[----:B------:R-:W-:Y:S02]  /*6f70*/  IADD3 R33, P2, R96, 0x2000, RZ ;  /* 0x0000200060217810 */ /* 0x000fe40007f5e0ff */
[----:B------:R-:W-:Y:S01]  /*6f80*/  LOP3.LUT R8, R8, R11, RZ, 0x3c, !PT ;  /* 0x0000000b08087212 */ /* 0x000fe200078e3cff */
[----:B------:R-:W-:Y:S01]  /*6f90*/  IMAD.X R11, RZ, RZ, R5, P3 ;  /* 0x000000ffff0b7224 */ /* 0x000fe200018e0605 */
[----:B------:R-:W-:Y:S02]  /*6fa0*/  LOP3.LUT R126, R127, 0x380, RZ, 0xc0, !PT ;  /* 0x000003807f7e7812 */ /* 0x000fe400078ec0ff */
[----:B------:R-:W-:-:S02]  /*6fb0*/  LOP3.LUT R32, R33, 0x380, RZ, 0xc0, !PT ;  /* 0x0000038021207812 */ /* 0x000fc400078ec0ff */
[C---:B------:R-:W-:Y:S02]  /*6fc0*/  IADD3 R65, P0, R4.reuse, 0x2020, RZ ;  /* 0x0000202004417810 */ /* 0x040fe40007f1e0ff */
[C---:B------:R-:W-:Y:S02]  /*6fd0*/  IADD3 R81, P6, R4.reuse, 0x2040, RZ ;  /* 0x0000204004517810 */ /* 0x040fe40007fde0ff */
[C---:B------:R-:W-:Y:S02]  /*6fe0*/  IADD3 R101, P5, R4.reuse, 0x2060, RZ ;  /* 0x0000206004657810 */ /* 0x040fe40007fbe0ff */
[C---:B------:R-:W-:Y:S02]  /*6ff0*/  IADD3 R105, P4, R4.reuse, 0x4000, RZ ;  /* 0x0000400004697810 */ /* 0x040fe40007f9e0ff */
[----:B------:R-:W-:Y:S02]  /*7000*/  IADD3 R119, P3, R4, 0x4020, RZ ;  /* 0x0000402004777810 */ /* 0x000fe40007f7e0ff */
[----:B------:R-:W-:-:S02]  /*7010*/  SHF.R.U64 R126, R126, 0x3, RZ ;  /* 0x000000037e7e7819 */ /* 0x000fc400000012ff */
[----:B------:R-:W-:Y:S02]  /*7020*/  SHF.R.U64 R32, R32, 0x3, RZ ;  /* 0x0000000320207819 */ /* 0x000fe400000012ff */
[----:B------:R-:W-:Y:S02]  /*7030*/  LOP3.LUT R64, R65, 0x380, RZ, 0xc0, !PT ;  /* 0x0000038041407812 */ /* 0x000fe400078ec0ff */
[----:B------:R-:W-:Y:S02]  /*7040*/  LOP3.LUT R80, R81, 0x380, RZ, 0xc0, !PT ;  /* 0x0000038051507812 */ /* 0x000fe400078ec0ff */
[----:B------:R-:W-:Y:S02]  /*7050*/  LOP3.LUT R100, R101, 0x380, RZ, 0xc0, !PT ;  /* 0x0000038065647812 */ /* 0x000fe400078ec0ff */
[----:B------:R-:W-:Y:S02]  /*7060*/  LOP3.LUT R104, R105, 0x380, RZ, 0xc0, !PT ;  /* 0x0000038069687812 */ /* 0x000fe400078ec0ff */
[----:B------:R-:W-:-:S02]  /*7070*/  LOP3.LUT R118, R119, 0x380, RZ, 0xc0, !PT ;  /* 0x0000038077767812 */ /* 0x000fc400078ec0ff */
[----:B------:R-:W-:Y:S02]  /*7080*/  LOP3.LUT R10, R13, 0x380, RZ, 0xc0, !PT ;  /* 0x000003800d0a7812 */ /* 0x000fe400078ec0ff */
[----:B------:R-:W-:Y:S01]  /*7090*/  LOP3.LUT R126, R126, R127, RZ, 0x3c, !PT ;  /* 0x0000007f7e7e7212 */ /* 0x000fe200078e3cff */
[----:B------:R-:W-:Y:S01]  /*70a0*/  IMAD.X R127, RZ, RZ, R5, P1 ;  /* 0x000000ffff7f7224 */ /* 0x000fe200008e0605 */
[----:B------:R-:W-:Y:S01]  /*70b0*/  LOP3.LUT R32, R32, R33, RZ, 0x3c, !PT ;  /* 0x0000002120207212 */ /* 0x000fe200078e3cff */
[----:B------:R-:W-:Y:S01]  /*70c0*/  IMAD.X R33, RZ, RZ, R97, P2 ;  /* 0x000000ffff217224 */ /* 0x000fe200010e0661 */
[----:B------:R-:W-:Y:S02]  /*70d0*/  SHF.R.U64 R64, R64, 0x3, RZ ;  /* 0x0000000340407819 */ /* 0x000fe400000012ff */
[----:B------:R-:W-:Y:S02]  /*70e0*/  SHF.R.U64 R80, R80, 0x3, RZ ;  /* 0x0000000350507819 */ /* 0x000fe400000012ff */
[----:B------:R-:W-:-:S02]  /*70f0*/  SHF.R.U64 R100, R100, 0x3, RZ ;  /* 0x0000000364647819 */ /* 0x000fc400000012ff */
[----:B------:R-:W-:Y:S02]  /*7100*/  SHF.R.U64 R104, R104, 0x3, RZ ;  /* 0x0000000368687819 */ /* 0x000fe400000012ff */
[----:B------:R-:W-:Y:S02]  /*7110*/  SHF.R.U64 R118, R118, 0x3, RZ ;  /* 0x0000000376767819 */ /* 0x000fe400000012ff */
[C---:B------:R-:W-:Y:S02]  /*7120*/  IADD3 R37, P1, R96.reuse, 0x3000, RZ ;  /* 0x0000300060257810 */ /* 0x040fe40007f3e0ff */
[----:B------:R-:W-:Y:S02]  /*7130*/  IADD3 R61, P2, R96, 0x9000, RZ ;  /* 0x00009000603d7810 */ /* 0x000fe40007f5e0ff */
[----:B------:R-:W-:Y:S02]  /*7140*/  SHF.R.U64 R10, R10, 0x3, RZ ;  /* 0x000000030a0a7819 */ /* 0x000fe400000012ff */
[----:B------:R-:W-:-:S02]  /*7150*/  LOP3.LUT R64, R64, R65, RZ, 0x3c, !PT ;  /* 0x0000004140407212 */ /* 0x000fc400078e3cff */
[----:B------:R-:W-:Y:S01]  /*7160*/  LOP3.LUT R80, R80, R81, RZ, 0x3c, !PT ;  /* 0x0000005150507212 */ /* 0x000fe200078e3cff */
[--C-:B------:R-:W-:Y:S01]  /*7170*/  IMAD.X R81, RZ, RZ, R5.reuse, P6 ;  /* 0x000000ffff517224 */ /* 0x100fe200030e0605 */
[----:B------:R-:W-:Y:S01]  /*7180*/  LOP3.LUT R100, R100, R101, RZ, 0x3c, !PT ;  /* 0x0000006564647212 */ /* 0x000fe200078e3cff */
[--C-:B------:R-:W-:Y:S01]  /*7190*/  IMAD.X R101, RZ, RZ, R5.reuse, P5 ;  /* 0x000000ffff657224 */ /* 0x100fe200028e0605 */
[----:B------:R-:W-:Y:S01]  /*71a0*/  LOP3.LUT R104, R104, R105, RZ, 0x3c, !PT ;  /* 0x0000006968687212 */ /* 0x000fe200078e3cff */
[--C-:B------:R-:W-:Y:S01]  /*71b0*/  IMAD.X R105, RZ, RZ, R5.reuse, P4 ;  /* 0x000000ffff697224 */ /* 0x100fe200020e0605 */
[----:B------:R-:W-:Y:S01]  /*71c0*/  LOP3.LUT R118, R118, R119, RZ, 0x3c, !PT ;  /* 0x0000007776767212 */ /* 0x000fe200078e3cff */
[----:B------:R-:W-:Y:S01]  /*71d0*/  IMAD.X R119, RZ, RZ, R5, P3 ;  /* 0x000000ffff777224 */ /* 0x000fe200018e0605 */
[----:B------:R-:W-:Y:S02]  /*71e0*/  LOP3.LUT R36, R37, 0x380, RZ, 0xc0, !PT ;  /* 0x0000038025247812 */ /* 0x000fe400078ec0ff */
[----:B------:R-:W-:-:S02]  /*71f0*/  LOP3.LUT R60, R61, 0x380, RZ, 0xc0, !PT ;  /* 0x000003803d3c7812 */ /* 0x000fc400078ec0ff */
[----:B------:R-:W-:Y:S02]  /*7200*/  LOP3.LUT R10, R10, R13, RZ, 0x3c, !PT ;  /* 0x0000000d0a0a7212 */ /* 0x000fe400078e3cff */
[----:B------:R-:W-:Y:S02]  /*7210*/  IADD3.X R65, RZ, R5, RZ, P0, !PT ;  /* 0x00000005ff417210 */ /* 0x000fe400007fe4ff */
[C---:B------:R-:W-:Y:S02]  /*7220*/  IADD3 R131, P0, R4.reuse, 0x6000, RZ ;  /* 0x0000600004837810 */ /* 0x040fe40007f1e0ff */
[C---:B------:R-:W-:Y:S02]  /*7230*/  IADD3 R135, P6, R4.reuse, 0x6020, RZ ;  /* 0x0000602004877810 */ /* 0x040fe40007fde0ff */
[C---:B------:R-:W-:Y:S02]  /*7240*/  IADD3 R13, P5, R4.reuse, 0x6040, RZ ;  /* 0x00006040040d7810 */ /* 0x040fe40007fbe0ff */
[----:B------:R-:W-:-:S02]  /*7250*/  IADD3 R15, P4, R4, 0x6060, RZ ;  /* 0x00006060040f7810 */ /* 0x000fc40007f9e0ff */
[----:B------:R-:W-:Y:S02]  /*7260*/  IADD3 R21, P3, R96, 0x1000, RZ ;  /* 0x0000100060157810 */ /* 0x000fe40007f7e0ff */
[----:B------:R-:W-:Y:S02]  /*7270*/  SHF.R.U64 R36, R36, 0x3, RZ ;  /* 0x0000000324247819 */ /* 0x000fe400000012ff */
[----:B------:R-:W-:Y:S02]  /*7280*/  SHF.R.U64 R60, R60, 0x3, RZ ;  /* 0x000000033c3c7819 */ /* 0x000fe400000012ff */
[----:B------:R-:W-:Y:S02]  /*7290*/  LOP3.LUT R130, R131, 0x380, RZ, 0xc0, !PT ;  /* 0x0000038083827812 */ /* 0x000fe400078ec0ff */
[----:B------:R-:W-:Y:S02]  /*72a0*/  LOP3.LUT R134, R135, 0x380, RZ, 0xc0, !PT ;  /* 0x0000038087867812 */ /* 0x000fe400078ec0ff */
[----:B------:R-:W-:-:S02]  /*72b0*/  LOP3.LUT R12, R13, 0x380, RZ, 0xc0, !PT ;  /* 0x000003800d0c7812 */ /* 0x000fc400078ec0ff */
[----:B------:R-:W-:Y:S02]  /*72c0*/  LOP3.LUT R14, R15, 0x380, RZ, 0xc0, !PT ;  /* 0x000003800f0e7812 */ /* 0x000fe400078ec0ff */
[----:B------:R-:W-:Y:S02]  /*72d0*/  LOP3.LUT R20, R21, 0x380, RZ, 0xc0, !PT ;  /* 0x0000038015147812 */ /* 0x000fe400078ec0ff */
[----:B------:R-:W-:Y:S01]  /*72e0*/  LOP3.LUT R36, R36, R37, RZ, 0x3c, !PT ;  /* 0x0000002524247212 */ /* 0x000fe200078e3cff */
[----:B------:R-:W-:Y:S01]  /*72f0*/  IMAD.X R37, RZ, RZ, R97, P1 ;  /* 0x000000ffff257224 */ /* 0x000fe200008e0661 */
[----:B------:R-:W-:Y:S02]  /*7300*/  LOP3.LUT R60, R60, R61, RZ, 0x3c, !PT ;  /* 0x0000003d3c3c7212 */ /* 0x000fe400078e3cff */
[----:B------:R-:W-:Y:S02]  /*7310*/  LOP3.LUT R61, R4, 0x380, RZ, 0xc0, !PT ;  /* 0x00000380043d7812 */ /* 0x000fe400078ec0ff */
[----:B------:R-:W-:-:S02]  /*7320*/  SHF.R.U64 R130, R130, 0x3, RZ ;  /* 0x0000000382827819 */ /* 0x000fc400000012ff */
[----:B------:R-:W-:Y:S02]  /*7330*/  SHF.R.U64 R134, R134, 0x3, RZ ;  /* 0x0000000386867819 */ /* 0x000fe400000012ff */
[----:B------:R-:W-:Y:S02]  /*7340*/  SHF.R.U64 R12, R12, 0x3, RZ ;  /* 0x000000030c0c7819 */ /* 0x000fe400000012ff */
[----:B------:R-:W-:Y:S02]  /*7350*/  SHF.R.U64 R14, R14, 0x3, RZ ;  /* 0x000000030e0e7819 */ /* 0x000fe400000012ff */
[----:B------:R-:W-:Y:S02]  /*7360*/  SHF.R.U64 R20, R20, 0x3, RZ ;  /* 0x0000000314147819 */ /* 0x000fe400000012ff */
[----:B------:R-:W-:Y:S02]  /*7370*/  IADD3 R69, P1, R96, 0xa000, RZ ;  /* 0x0000a00060457810 */ /* 0x000fe40007f3e0ff */
[----:B------:R-:W-:-:S02]  /*7380*/  SHF.R.U64 R61, R61, 0x3, RZ ;  /* 0x000000033d3d7819 */ /* 0x000fc400000012ff */
[----:B------:R-:W-:Y:S01]  /*7390*/  LOP3.LUT R130, R130, R131, RZ, 0x3c, !PT ;  /* 0x0000008382827212 */ /* 0x000fe200078e3cff */
[--C-:B------:R-:W-:Y:S01]  /*73a0*/  IMAD.X R131, RZ, RZ, R5.reuse, P0 ;  /* 0x000000ffff837224 */ /* 0x100fe200000e0605 */
[----:B------:R-:W-:Y:S01]  /*73b0*/  LOP3.LUT R134, R134, R135, RZ, 0x3c, !PT ;  /* 0x0000008786867212 */ /* 0x000fe200078e3cff */
[--C-:B------:R-:W-:Y:S01]  /*73c0*/  IMAD.X R135, RZ, RZ, R5.reuse, P6 ;  /* 0x000000ffff877224 */ /* 0x100fe200030e0605 */
[----:B------:R-:W-:Y:S01]  /*73d0*/  LOP3.LUT R12, R12, R13, RZ, 0x3c, !PT ;  /* 0x0000000d0c0c7212 */ /* 0x000fe200078e3cff */
[----:B------:R-:W-:Y:S01]  /*73e0*/  IMAD.X R13, RZ, RZ, R5, P5 ;  /* 0x000000ffff0d7224 */ /* 0x000fe200028e0605 */
[----:B------:R-:W-:Y:S02]  /*73f0*/  LOP3.LUT R14, R14, R15, RZ, 0x3c, !PT ;  /* 0x0000000f0e0e7212 */ /* 0x000fe400078e3cff */
[----:B------:R-:W-:Y:S01]  /*7400*/  LOP3.LUT R20, R20, R21, RZ, 0x3c, !PT ;  /* 0x0000001514147212 */ /* 0x000fe200078e3cff */
[----:B------:R-:W-:Y:S01]  /*7410*/  IMAD.X R21, RZ, RZ, R97, P3 ;  /* 0x000000ffff157224 */ /* 0x000fe200018e0661 */
[----:B------:R-:W-:-:S02]  /*7420*/  LOP3.LUT R68, R69, 0x380, RZ, 0xc0, !PT ;  /* 0x0000038045447812 */ /* 0x000fc400078ec0ff */
[----:B------:R-:W-:Y:S02]  /*7430*/  IADD3.X R15, RZ, R5, RZ, P4, !PT ;  /* 0x00000005ff0f7210 */ /* 0x000fe400027fe4ff */
[C---:B------:R-:W-:Y:S02]  /*7440*/  IADD3 R41, P0, R96.reuse, 0x4000, RZ ;  /* 0x0000400060297810 */ /* 0x040fe40007f1e0ff */
[C---:B------:R-:W-:Y:S02]  /*7450*/  IADD3 R45, P6, R96.reuse, 0x5000, RZ ;  /* 0x00005000602d7810 */ /* 0x040fe40007fde0ff */
[C---:B------:R-:W-:Y:S02]  /*7460*/  IADD3 R49, P5, R96.reuse, 0x6000, RZ ;  /* 0x0000600060317810 */ /* 0x040fe40007fbe0ff */
[C---:B------:R-:W-:Y:S02]  /*7470*/  IADD3 R53, P4, R96.reuse, 0x7000, RZ ;  /* 0x0000700060357810 */ /* 0x040fe40007f9e0ff */
[----:B------:R-:W-:-:S02]  /*7480*/  IADD3 R57, P3, R96, 0x8000, RZ ;  /* 0x0000800060397810 */ /* 0x000fc40007f7e0ff */
[----:B------:R-:W-:Y:S01]  /*7490*/  LOP3.LUT R4, R61, R4, RZ, 0x3c, !PT ;  /* 0x000000043d047212 */ /* 0x000fe200078e3cff */
[----:B------:R-:W-:Y:S01]  /*74a0*/  IMAD.X R61, RZ, RZ, R97, P2 ;  /* 0x000000ffff3d7224 */ /* 0x000fe200010e0661 */
[----:B------:R-:W-:Y:S02]  /*74b0*/  SHF.R.U64 R68, R68, 0x3, RZ ;  /* 0x0000000344447819 */ /* 0x000fe400000012ff */
[----:B------:R-:W-:Y:S02]  /*74c0*/  LOP3.LUT R40, R41, 0x380, RZ, 0xc0, !PT ;  /* 0x0000038029287812 */ /* 0x000fe400078ec0ff */
[----:B------:R-:W-:Y:S02]  /*74d0*/  LOP3.LUT R44, R45, 0x380, RZ, 0xc0, !PT ;  /* 0x000003802d2c7812 */ /* 0x000fe400078ec0ff */
[----:B------:R-:W-:Y:S02]  /*74e0*/  LOP3.LUT R48, R49, 0x380, RZ, 0xc0, !PT ;  /* 0x0000038031307812 */ /* 0x000fe400078ec0ff */
[----:B------:R-:W-:-:S02]  /*74f0*/  LOP3.LUT R52, R53, 0x380, RZ, 0xc0, !PT ;  /* 0x0000038035347812 */ /* 0x000fc400078ec0ff */
[----:B------:R-:W-:Y:S02]  /*7500*/  LOP3.LUT R56, R57, 0x380, RZ, 0xc0, !PT ;  /* 0x0000038039387812 */ /* 0x000fe400078ec0ff */
[----:B------:R-:W-:Y:S02]  /*7510*/  MOV R223, R4 ;  /* 0x0000000400df7202 */ /* 0x000fe40000000f00 */
[----:B------:R-:W-:Y:S02]  /*7520*/  LOP3.LUT R68, R68, R69, RZ, 0x3c, !PT ;  /* 0x0000004544447212 */ /* 0x000fe400078e3cff */
[----:B------:R-:W-:Y:S01]  /*7530*/  F2FP.F16.F32.PACK_AB R5, R27, R26 ;  /* 0x0000001a1b05723e */ /* 0x000fe200000000ff */
[----:B------:R-:W0:Y:S01]  /*7540*/  SHFL.IDX PT, R69, R210, RZ, 0x1f ;  /* 0x00001fffd2457589 */ /* 0x000e2200000e0000 */
[----:B------:R-:W-:Y:S02]  /*7550*/  LOP3.LUT R27, R96, 0x380, RZ, 0xc0, !PT ;  /* 0x00000380601b7812 */ /* 0x000fe400078ec0ff */
[----:B------:R-:W-:-:S02]  /*7560*/  SHF.R.U64 R40, R40, 0x3, RZ ;  /* 0x0000000328287819 */ /* 0x000fc400000012ff */
[----:B------:R-:W-:Y:S02]  /*7570*/  SHF.R.U64 R44, R44, 0x3, RZ ;  /* 0x000000032c2c7819 */ /* 0x000fe400000012ff */
[----:B------:R-:W-:Y:S02]  /*7580*/  SHF.R.U64 R48, R48, 0x3, RZ ;  /* 0x0000000330307819 */ /* 0x000fe400000012ff */
[----:B------:R-:W-:Y:S02]  /*7590*/  SHF.R.U64 R52, R52, 0x3, RZ ;  /* 0x0000000334347819 */ /* 0x000fe400000012ff */
[----:B------:R-:W-:Y:S02]  /*75a0*/  SHF.R.U64 R56, R56, 0x3, RZ ;  /* 0x0000000338387819 */ /* 0x000fe400000012ff */
[----:B------:R-:W-:Y:S02]  /*75b0*/  F2FP.F16.F32.PACK_AB R4, R206, R208 ;  /* 0x000000d0ce04723e */ /* 0x000fe400000000ff */
[----:B------:R-:W-:-:S02]  /*75c0*/  SHF.R.U64 R27, R27, 0x3, RZ ;  /* 0x000000031b1b7819 */ /* 0x000fc400000012ff */
[----:B------:R-:W-:Y:S01]  /*75d0*/  LOP3.LUT R40, R40, R41, RZ, 0x3c, !PT ;  /* 0x0000002928287212 */ /* 0x000fe200078e3cff */
[--C-:B------:R-:W-:Y:S01]  /*75e0*/  IMAD.X R41, RZ, RZ, R97.reuse, P0 ;  /* 0x000000ffff297224 */ /* 0x100fe200000e0661 */
[----:B------:R-:W-:Y:S01]  /*75f0*/  LOP3.LUT R44, R44, R45, RZ, 0x3c, !PT ;  /* 0x0000002d2c2c7212 */ /* 0x000fe200078e3cff */
[----:B------:R1:W-:Y:S01]  /*7600*/  STSM.16.M88.4 [R223], R4 ;  /* 0x00000004df007844 */ /* 0x0003e20000000200 */
[----:B------:R-:W-:Y:S01]  /*7610*/  LOP3.LUT R48, R48, R49, RZ, 0x3c, !PT ;  /* 0x0000003130307212 */ /* 0x000fe200078e3cff */
[--C-:B------:R-:W-:Y:S01]  /*7620*/  IMAD.X R49, RZ, RZ, R97.reuse, P5 ;  /* 0x000000ffff317224 */ /* 0x100fe200028e0661 */
[----:B------:R-:W-:Y:S01]  /*7630*/  LOP3.LUT R52, R52, R53, RZ, 0x3c, !PT ;  /* 0x0000003534347212 */ /* 0x000fe200078e3cff */
[--C-:B------:R-:W-:Y:S01]  /*7640*/  IMAD.X R53, RZ, RZ, R97.reuse, P4 ;  /* 0x000000ffff357224 */ /* 0x100fe200020e0661 */
[----:B------:R-:W-:Y:S01]  /*7650*/  LOP3.LUT R56, R56, R57, RZ, 0x3c, !PT ;  /* 0x0000003938387212 */ /* 0x000fe200078e3cff */
[----:B------:R-:W-:Y:S01]  /*7660*/  IMAD.X R57, RZ, RZ, R97, P3 ;  /* 0x000000ffff397224 */ /* 0x000fe200018e0661 */
[----:B------:R-:W-:-:S02]  /*7670*/  IADD3.X R45, RZ, R97, RZ, P6, !PT ;  /* 0x00000061ff2d7210 */ /* 0x000fc400037fe4ff */
[C---:B------:R-:W-:Y:S02]  /*7680*/  IADD3 R73, P0, R96.reuse, 0xb000, RZ ;  /* 0x0000b00060497810 */ /* 0x040fe40007f1e0ff */
[C---:B------:R-:W-:Y:S02]  /*7690*/  IADD3 R77, P6, R96.reuse, 0xc000, RZ ;  /* 0x0000c000604d7810 */ /* 0x040fe40007fde0ff */
[C---:B------:R-:W-:Y:S02]  /*76a0*/  IADD3 R85, P5, R96.reuse, 0xd000, RZ ;  /* 0x0000d00060557810 */ /* 0x040fe40007fbe0ff */
[C---:B------:R-:W-:Y:S02]  /*76b0*/  IADD3 R89, P4, R96.reuse, 0xe000, RZ ;  /* 0x0000e00060597810 */ /* 0x040fe40007f9e0ff */
[----:B------:R-:W-:Y:S02]  /*76c0*/  IADD3 R92, P3, R96, 0xf000, RZ ;  /* 0x0000f000605c7810 */ /* 0x000fe40007f7e0ff */
[----:B------:R-:W-:-:S02]  /*76d0*/  LOP3.LUT R96, R27, R96, RZ, 0x3c, !PT ;  /* 0x000000601b607212 */ /* 0x000fc400078e3cff */
[----:B------:R-:W-:Y:S02]  /*76e0*/  MOV R26, R8 ;  /* 0x00000008001a7202 */ /* 0x000fe40000000f00 */
[----:B------:R-:W-:Y:S02]  /*76f0*/  MOV R27, R10 ;  /* 0x0000000a001b7202 */ /* 0x000fe40000000f00 */
[----:B-1----:R-:W-:Y:S02]  /*7700*/  F2FP.F16.F32.PACK_AB R4, R204, R207 ;  /* 0x000000cfcc04723e */ /* 0x002fe400000000ff */
[----:B------:R-:W-:Y:S02]  /*7710*/  F2FP.F16.F32.PACK_AB R5, R35, R34 ;  /* 0x000000222305723e */ /* 0x000fe400000000ff */
[----:B------:R-:W-:Y:S02]  /*7720*/  F2FP.F16.F32.PACK_AB R6, R202, R203 ;  /* 0x000000cbca06723e */ /* 0x000fe400000000ff */
[----:B------:R-:W-:-:S02]  /*7730*/  F2FP.F16.F32.PACK_AB R7, R39, R38 ;  /* 0x000000262707723e */ /* 0x000fc400000000ff */
[----:B------:R-:W-:Y:S02]  /*7740*/  F2FP.F16.F32.PACK_AB R8, R200, R201 ;  /* 0x000000c9c808723e */ /* 0x000fe400000000ff */
[----:B------:R-:W-:Y:S01]  /*7750*/  F2FP.F16.F32.PACK_AB R9, R43, R42 ;  /* 0x0000002a2b09723e */ /* 0x000fe200000000ff */
[----:B------:R1:W-:Y:S01]  /*7760*/  STSM.16.M88.4 [R26], R4 ;  /* 0x000000041a007844 */ /* 0x0003e20000000200 */
[----:B------:R-:W-:Y:S02]  /*7770*/  F2FP.F16.F32.PACK_AB R10, R198, R199 ;  /* 0x000000c7c60a723e */ /* 0x000fe400000000ff */
[----:B------:R-:W-:Y:S02]  /*7780*/  F2FP.F16.F32.PACK_AB R11, R47, R46 ;  /* 0x0000002e2f0b723e */ /* 0x000fe400000000ff */
[----:B------:R-:W-:Y:S02]  /*7790*/  MOV R34, R12 ;  /* 0x0000000c00227202 */ /* 0x000fe40000000f00 */
[----:B------:R-:W-:Y:S01]  /*77a0*/  MOV R35, R14 ;  /* 0x0000000e00237202 */ /* 0x000fe20000000f00 */
[----:B------:R2:W-:Y:S01]  /*77b0*/  STSM.16.M88.4 [R27], R8 ;  /* 0x000000081b007844 */ /* 0x0005e20000000200 */
[----:B------:R-:W-:-:S02]  /*77c0*/  MOV R205, R24 ;  /* 0x0000001800cd7202 */ /* 0x000fc40000000f00 */
[----:B------:R-:W-:Y:S02]  /*77d0*/  F2FP.F16.F32.PACK_AB R12, R196, R197 ;  /* 0x000000c5c40c723e */ /* 0x000fe400000000ff */
[----:B------:R-:W-:Y:S02]  /*77e0*/  F2FP.F16.F32.PACK_AB R13, R51, R50 ;  /* 0x00000032330d723e */ /* 0x000fe400000000ff */
[----:B------:R-:W-:Y:S02]  /*77f0*/  F2FP.F16.F32.PACK_AB R14, R194, R195 ;  /* 0x000000c3c20e723e */ /* 0x000fe400000000ff */
[----:B------:R-:W-:Y:S02]  /*7800*/  F2FP.F16.F32.PACK_AB R15, R55, R54 ;  /* 0x00000036370f723e */ /* 0x000fe400000000ff */
[----:B------:R-:W-:Y:S02]  /*7810*/  MOV R206, R28 ;  /* 0x0000001c00ce7202 */ /* 0x000fe40000000f00 */
[----:B------:R-:W-:Y:S01]  /*7820*/  F2FP.F16.F32.PACK_AB R24, R192, R193 ;  /* 0x000000c1c018723e */ /* 0x000fe200000000ff */
[----:B------:R-:W-:Y:S01]  /*7830*/  STSM.16.M88.4 [R205], R12 ;  /* 0x0000000ccd007844 */ /* 0x000fe20000000200 */
[----:B------:R-:W-:-:S02]  /*7840*/  F2FP.F16.F32.PACK_AB R25, R59, R58 ;  /* 0x0000003a3b19723e */ /* 0x000fc400000000ff */
[----:B-1----:R-:W-:Y:S02]  /*7850*/  F2FP.F16.F32.PACK_AB R26, R190, R191 ;  /* 0x000000bfbe1a723e */ /* 0x002fe400000000ff */
[----:B--2---:R-:W-:Y:S02]  /*7860*/  F2FP.F16.F32.PACK_AB R27, R63, R62 ;  /* 0x0000003e3f1b723e */ /* 0x004fe400000000ff */
[----:B------:R-:W-:Y:S02]  /*7870*/  MOV R64, R64 ;  /* 0x0000004000407202 */ /* 0x000fe40000000f00 */
[----:B------:R-:W-:Y:S01]  /*7880*/  F2FP.F16.F32.PACK_AB R4, R182, R183 ;  /* 0x000000b7b604723e */ /* 0x000fe200000000ff */
[----:B------:R-:W-:Y:S01]  /*7890*/  STSM.16.M88.4 [R206], R24 ;  /* 0x00000018ce007844 */ /* 0x000fe20000000200 */
[----:B------:R-:W-:Y:S02]  /*78a0*/  F2FP.F16.F32.PACK_AB R5, R67, R66 ;  /* 0x000000424305723e */ /* 0x000fe400000000ff */
[----:B------:R-:W-:-:S02]  /*78b0*/  F2FP.F16.F32.PACK_AB R6, R180, R181 ;  /* 0x000000b5b406723e */ /* 0x000fc400000000ff */
[----:B------:R-:W-:Y:S02]  /*78c0*/  F2FP.F16.F32.PACK_AB R7, R71, R70 ;  /* 0x000000464707723e */ /* 0x000fe400000000ff */
[----:B------:R-:W-:Y:S02]  /*78d0*/  MOV R80, R80 ;  /* 0x0000005000507202 */ /* 0x000fe40000000f00 */
[----:B------:R-:W-:Y:S01]  /*78e0*/  F2FP.F16.F32.PACK_AB R8, R178, R179 ;  /* 0x000000b3b208723e */ /* 0x000fe200000000ff */
[----:B------:R1:W-:Y:S01]  /*78f0*/  STSM.16.M88.4 [R64], R4 ;  /* 0x0000000440007844 */ /* 0x0003e20000000200 */
[----:B------:R-:W-:Y:S02]  /*7900*/  F2FP.F16.F32.PACK_AB R9, R75, R74 ;  /* 0x0000004a4b09723e */ /* 0x000fe400000000ff */
[----:B------:R-:W-:Y:S02]  /*7910*/  F2FP.F16.F32.PACK_AB R10, R176, R177 ;  /* 0x000000b1b00a723e */ /* 0x000fe400000000ff */
[----:B------:R-:W-:-:S02]  /*7920*/  F2FP.F16.F32.PACK_AB R11, R79, R78 ;  /* 0x0000004e4f0b723e */ /* 0x000fc400000000ff */
[----:B------:R-:W-:Y:S02]  /*7930*/  MOV R101, R100 ;  /* 0x0000006400657202 */ /* 0x000fe40000000f00 */
[----:B------:R-:W-:Y:S01]  /*7940*/  F2FP.F16.F32.PACK_AB R28, R174, R175 ;  /* 0x000000afae1c723e */ /* 0x000fe200000000ff */
[----:B------:R2:W-:Y:S01]  /*7950*/  STSM.16.M88.4 [R80], R8 ;  /* 0x0000000850007844 */ /* 0x0005e20000000200 */
[----:B------:R-:W-:Y:S02]  /*7960*/  F2FP.F16.F32.PACK_AB R29, R83, R82 ;  /* 0x00000052531d723e */ /* 0x000fe400000000ff */
[----:B------:R-:W-:Y:S02]  /*7970*/  MOV R104, R104 ;  /* 0x0000006800687202 */ /* 0x000fe40000000f00 */
[----:B------:R-:W-:Y:S01]  /*7980*/  F2FP.F16.F32.PACK_AB R65, R91, R90 ;  /* 0x0000005a5b41723e */ /* 0x000fe200000000ff */
[----:B------:R3:W-:Y:S01]  /*7990*/  STSM.16.M88.4 [R101], R28 ;  /* 0x0000001c65007844 */ /* 0x0007e20000000200 */
[----:B-1----:R-:W-:-:S02]  /*79a0*/  F2FP.F16.F32.PACK_AB R64, R170, R171 ;  /* 0x000000abaa40723e */ /* 0x002fc400000000ff */
[----:B------:R-:W-:Y:S02]  /*79b0*/  F2FP.F16.F32.PACK_AB R66, R168, R169 ;  /* 0x000000a9a842723e */ /* 0x000fe400000000ff */
[----:B------:R-:W-:Y:S02]  /*79c0*/  F2FP.F16.F32.PACK_AB R67, R95, R94 ;  /* 0x0000005e5f43723e */ /* 0x000fe400000000ff */
[----:B0-----:R-:W-:Y:S02]  /*79d0*/  ISETP.NE.AND P2, PT, R69, RZ, PT ;  /* 0x000000ff4500720c */ /* 0x001fe40003f45270 */
[----:B------:R-:W-:Y:S01]  /*79e0*/  MOV R118, R118 ;  /* 0x0000007600767202 */ /* 0x000fe20000000f00 */
[----:B------:R3:W-:Y:S01]  /*79f0*/  STSM.16.M88.4 [R104], R64 ;  /* 0x0000004068007844 */ /* 0x0007e20000000200 */
[----:B--2---:R-:W-:Y:S02]  /*7a00*/  F2FP.F16.F32.PACK_AB R80, R166, R167 ;  /* 0x000000a7a650723e */ /* 0x004fe400000000ff */
[----:B------:R-:W-:-:S02]  /*7a10*/  F2FP.F16.F32.PACK_AB R81, R99, R98 ;  /* 0x000000626351723e */ /* 0x000fc400000000ff */
[----:B------:R-:W-:Y:S02]  /*7a20*/  F2FP.F16.F32.PACK_AB R82, R160, R165 ;  /* 0x000000a5a052723e */ /* 0x000fe400000000ff */
[----:B------:R-:W-:Y:S02]  /*7a30*/  F2FP.F16.F32.PACK_AB R83, R103, R102 ;  /* 0x000000666753723e */ /* 0x000fe400000000ff */
[----:B------:R-:W-:Y:S02]  /*7a40*/  MOV R100, R122 ;  /* 0x0000007a00647202 */ /* 0x000fe40000000f00 */
[----:B------:R-:W-:Y:S01]  /*7a50*/  F2FP.F16.F32.PACK_AB R4, R156, R158 ;  /* 0x0000009e9c04723e */ /* 0x000fe200000000ff */
[----:B------:R3:W-:Y:S01]  /*7a60*/  STSM.16.M88.4 [R118], R80 ;  /* 0x0000005076007844 */ /* 0x0007e20000000200 */
[----:B------:R-:W-:Y:S02]  /*7a70*/  F2FP.F16.F32.PACK_AB R5, R107, R106 ;  /* 0x0000006a6b05723e */ /* 0x000fe400000000ff */
[----:B------:R-:W-:-:S02]  /*7a80*/  F2FP.F16.F32.PACK_AB R6, R109, R108 ;  /* 0x0000006c6d06723e */ /* 0x000fc400000000ff */
[----:B------:R-:W-:Y:S02]  /*7a90*/  F2FP.F16.F32.PACK_AB R7, R111, R110 ;  /* 0x0000006e6f07723e */ /* 0x000fe400000000ff */
[----:B------:R-:W-:Y:S02]  /*7aa0*/  MOV R126, R126 ;  /* 0x0000007e007e7202 */ /* 0x000fe40000000f00 */
[----:B------:R-:W-:Y:S01]  /*7ab0*/  MOV R130, R130 ;  /* 0x0000008200827202 */ /* 0x000fe20000000f00 */
[----:B------:R3:W-:Y:S01]  /*7ac0*/  STSM.16.M88.4 [R100], R4 ;  /* 0x0000000464007844 */ /* 0x0007e20000000200 */
[----:B------:R-:W-:Y:S02]  /*7ad0*/  F2FP.F16.F32.PACK_AB R122, R125, R124 ;  /* 0x0000007c7d7a723e */ /* 0x000fe400000000ff */
[----:B------:R-:W-:Y:S01]  /*7ae0*/  F2FP.F16.F32.PACK_AB R123, R159, R157 ;  /* 0x0000009d9f7b723e */ /* 0x000fe200000000ff */
[----:B------:R3:W-:Y:S01]  /*7af0*/  STSM.16.M88.4 [R126], R112 ;  /* 0x000000707e007844 */ /* 0x0007e20000000200 */
[----:B------:R-:W-:-:S02]  /*7b00*/  MOV R134, R134 ;  /* 0x0000008600867202 */ /* 0x000fc40000000f00 */
[----:B------:R-:W-:Y:S01]  /*7b10*/  F2FP.F16.F32.PACK_AB R160, R129, R128 ;  /* 0x0000008081a0723e */ /* 0x000fe200000000ff */
[----:B------:R3:W-:Y:S01]  /*7b20*/  STSM.16.M88.4 [R130], R120 ;  /* 0x0000007882007844 */ /* 0x0007e20000000200 */
[----:B------:R-:W-:Y:S02]  /*7b30*/  F2FP.F16.F32.PACK_AB R139, R143, R142 ;  /* 0x0000008e8f8b723e */ /* 0x000fe400000000ff */
[----:B------:R-:W-:Y:S01]  /*7b40*/  F2FP.F16.F32.PACK_AB R145, R147, R146 ;  /* 0x000000929391723e */ /* 0x000fe200000000ff */
[----:B------:R3:W-:Y:S01]  /*7b50*/  STSM.16.M88.4 [R134], R160 ;  /* 0x000000a086007844 */ /* 0x0007e20000000200 */
[----:B------:R-:W-:Y:S02]  /*7b60*/  LOP3.LUT R72, R73, 0x380, RZ, 0xc0, !PT ;  /* 0x0000038049487812 */ /* 0x000fe400078ec0ff */
[----:B------:R-:W-:Y:S01]  /*7b70*/  LOP3.LUT R76, R77, 0x380, RZ, 0xc0, !PT ;  /* 0x000003804d4c7812 */ /* 0x000fe200078ec0ff */
[----:B------:R3:W-:Y:S01]  /*7b80*/  STSM.16.M88.4 [R34], R136 ;  /* 0x0000008822007844 */ /* 0x0007e20000000200 */
[----:B------:R-:W-:-:S02]  /*7b90*/  LOP3.LUT R84, R85, 0x380, RZ, 0xc0, !PT ;  /* 0x0000038055547812 */ /* 0x000fc400078ec0ff */
[----:B------:R-:W-:Y:S02]  /*7ba0*/  LOP3.LUT R88, R89, 0x380, RZ, 0xc0, !PT ;  /* 0x0000038059587812 */ /* 0x000fe400078ec0ff */
[----:B------:R-:W-:Y:S02]  /*7bb0*/  LOP3.LUT R93, R92, 0x380, RZ, 0xc0, !PT ;  /* 0x000003805c5d7812 */ /* 0x000fe400078ec0ff */
[----:B------:R-:W-:Y:S02]  /*7bc0*/  F2FP.F16.F32.PACK_AB R146, R149, R148 ;  /* 0x000000949592723e */ /* 0x000fe400000000ff */
[----:B------:R-:W-:Y:S02]  /*7bd0*/  F2FP.F16.F32.PACK_AB R147, R151, R150 ;  /* 0x000000969793723e */ /* 0x000fe400000000ff */
[----:B------:R-:W-:Y:S02]  /*7be0*/  SHF.R.U64 R72, R72, 0x3, RZ ;  /* 0x0000000348487819 */ /* 0x000fe400000012ff */
[----:B------:R-:W-:Y:S01]  /*7bf0*/  SHF.R.U64 R76, R76, 0x3, RZ ;  /* 0x000000034c4c7819 */ /* 0x000fe200000012ff */
[----:B------:R3:W-:Y:S01]  /*7c00*/  STSM.16.M88.4 [R35], R144 ;  /* 0x0000009023007844 */ /* 0x0007e20000000200 */
[----:B------:R-:W-:-:S02]  /*7c10*/  SHF.R.U64 R84, R84, 0x3, RZ ;  /* 0x0000000354547819 */ /* 0x000fc400000012ff */
[----:B------:R-:W-:Y:S02]  /*7c20*/  SHF.R.U64 R88, R88, 0x3, RZ ;  /* 0x0000000358587819 */ /* 0x000fe400000012ff */
[----:B------:R-:W-:Y:S02]  /*7c30*/  SHF.R.U64 R93, R93, 0x3, RZ ;  /* 0x000000035d5d7819 */ /* 0x000fe400000012ff */
        /* <DEDUP_REMOVED lines=8> */
[----:B------:R-:W-:-:S02]  /*7cc0*/  LOP3.LUT R92, R93, R92, RZ, 0x3c, !PT ;  /* 0x0000005c5d5c7212 */ /* 0x000fc400078e3cff */
[-C--:B------:R-:W-:Y:S02]  /*7cd0*/  IADD3.X R69, RZ, R97.reuse, RZ, P1, !PT ;  /* 0x00000061ff457210 */ /* 0x080fe40000ffe4ff */
[----:B------:R-:W-:Y:S01]  /*7ce0*/  IADD3.X R93, RZ, R97, RZ, P3, !PT ;  /* 0x00000061ff5d7210 */ /* 0x000fe20001ffe4ff */
[----:B------:R-:W-:Y:S06]  /*7cf0*/  BAR.SYNC.DEFER_BLOCKING 0x1, 0x100 ;  /* 0x0044000000007b1d */ /* 0x000fec0000010000 */
[----:B---3--:R-:W-:Y:S05]  /*7d00*/  @P2 BRA `(.L_x_43) ;  /* 0x0000000000cc2947 */ /* 0x008fea0003800000 */
[----:B------:R-:W0:Y:S01]  /*7d10*/  LDC R10, c[0x0][0xbe8] ;  /* 0x0002fa00ff0a7b82 */ /* 0x000e220000000800 */
[----:B------:R-:W-:Y:S01]  /*7d20*/  IMAD R4, RZ, RZ, -UR43 ;  /* 0x8000002bff047e24 */ /* 0x000fe2000f8e02ff */
[----:B------:R-:W-:Y:S01]  /*7d30*/  ULDC.64 UR8, c[0x0][0xb90] ;  /* 0x0002e40000087ab9 */ /* 0x000fe20000000a00 */
[----:B------:R-:W-:Y:S01]  /*7d40*/  IMAD.MOV R14, RZ, RZ, -R18 ;  /* 0x000000ffff0e7224 */ /* 0x000fe200078e0a12 */
[----:B------:R-:W-:Y:S02]  /*7d50*/  UIMAD UR6, UR10, UR8, URZ ;  /* 0x000000080a0672a4 */ /* 0x000fe4000f8e023f */
[----:B------:R-:W-:Y:S02]  /*7d60*/  UIMAD.WIDE.U32 UR4, UR7, UR8, URZ ;  /* 0x00000008070472a5 */ /* 0x000fe4000f8e003f */
[----:B------:R-:W1:Y:S01]  /*7d70*/  LDC R15, c[0x0][0xc38] ;  /* 0x00030e00ff0f7b82 */ /* 0x000e620000000800 */
[----:B------:R-:W-:-:S04]  /*7d80*/  UIMAD UR6, UR7, UR9, UR6 ;  /* 0x00000009070672a4 */ /* 0x000fc8000f8e0206 */
[----:B------:R-:W-:-:S03]  /*7d90*/  UIADD3 UR6, UR5, UR6, URZ ;  /* 0x0000000605067290 */ /* 0x000fc6000fffe03f */
[----:B------:R-:W2:Y:S01]  /*7da0*/  LDC.64 R12, c[0x0][0xb98] ;  /* 0x0002e600ff0c7b82 */ /* 0x000ea20000000a00 */
[----:B0-----:R-:W-:Y:S01]  /*7db0*/  ISETP.NE.AND P0, PT, R10, 0x1, PT ;  /* 0x000000010a00780c */ /* 0x001fe20003f05270 */
[----:B-1----:R-:W-:-:S04]  /*7dc0*/  IMAD R15, R15, R4, UR45 ;  /* 0x0000002d0f0f7e24 */ /* 0x002fc8000f8e0204 */
[----:B------:R-:W-:-:S08]  /*7dd0*/  IMAD R8, R15, 0x40, R214 ;  /* 0x000000400f087824 */ /* 0x000fd000078e02d6 */
[----:B------:R-:W0:Y:S01]  /*7de0*/  @P0 LDC R5, c[0x0][0xbec] ;  /* 0x0002fb00ff050b82 */ /* 0x000e220000000800 */
[----:B------:R-:W-:Y:S01]  /*7df0*/  LEA R15, R15, R2, 0x6 ;  /* 0x000000020f0f7211 */ /* 0x000fe200078e30ff */
[----:B------:R-:W-:Y:S02]  /*7e00*/  IMAD.MOV.U32 R7, RZ, RZ, R8 ;  /* 0x000000ffff077224 */ /* 0x000fe400078e0008 */
[----:B--2---:R-:W-:-:S04]  /*7e10*/  IMAD R6, R12, UR11, RZ ;  /* 0x0000000b0c067c24 */ /* 0x004fc8000f8e02ff */
[----:B------:R-:W1:Y:S01]  /*7e20*/  @P0 LDC R9, c[0x0][0xbf0] ;  /* 0x0002fc00ff090b82 */ /* 0x000e620000000800 */
[----:B0-----:R-:W-:Y:S01]  /*7e30*/  @P0 IMAD.HI.U32 R4, R8, R5, RZ ;  /* 0x0000000508040227 */ /* 0x001fe200078e00ff */
[----:B------:R-:W-:-:S03]  /*7e40*/  MOV R5, UR5 ;  /* 0x0000000500057c02 */ /* 0x000fc60008000f00 */
[----:B------:R-:W-:Y:S01]  /*7e50*/  IMAD.U32 R5, RZ, RZ, UR6 ;  /* 0x00000006ff057e24 */ /* 0x000fe2000f8e00ff */
[----:B-1----:R-:W-:Y:S01]  /*7e60*/  @P0 SHF.R.U32.HI R7, RZ, R9, R4 ;  /* 0x00000009ff070219 */ /* 0x002fe20000011604 */
[----:B------:R-:W-:Y:S01]  /*7e70*/  IMAD.U32 R4, RZ, RZ, UR4 ;  /* 0x00000004ff047e24 */ /* 0x000fe2000f8e00ff */
[----:B------:R-:W-:Y:S02]  /*7e80*/  ULDC.64 UR4, c[0x0][0xb88] ;  /* 0x0002e20000047ab9 */ /* 0x000fe40000000a00 */
[--C-:B------:R-:W-:Y:S01]  /*7e90*/  SHF.R.S32.HI R11, RZ, 0x1f, R7.reuse ;  /* 0x0000001fff0b7819 */ /* 0x100fe20000011407 */
[----:B------:R-:W-:Y:S02]  /*7ea0*/  IMAD.MOV R9, RZ, RZ, -R7 ;  /* 0x000000ffff097224 */ /* 0x000fe400078e0a07 */
[----:B------:R-:W-:-:S04]  /*7eb0*/  IMAD.WIDE.U32 R4, R12, UR44, R4 ;  /* 0x0000002c0c047c25 */ /* 0x000fc8000f8e0004 */
[----:B------:R-:W-:Y:S01]  /*7ec0*/  IMAD R9, R10, R9, R8 ;  /* 0x000000090a097224 */ /* 0x000fe200078e0208 */
[----:B------:R-:W-:Y:S01]  /*7ed0*/  IADD3 R4, P0, R7, R4, RZ ;  /* 0x0000000407047210 */ /* 0x000fe20007f1e0ff */
[----:B------:R-:W-:-:S03]  /*7ee0*/  IMAD R8, R13, UR44, R6 ;  /* 0x0000002c0d087c24 */ /* 0x000fc6000f8e0206 */
[----:B------:R-:W-:Y:S02]  /*7ef0*/  SHF.R.S32.HI R6, RZ, 0x1f, R9 ;  /* 0x0000001fff067819 */ /* 0x000fe40000011409 */
[----:B------:R-:W-:-:S03]  /*7f00*/  IADD3.X R5, R11, R5, R8, P0, !PT ;  /* 0x000000050b057210 */ /* 0x000fc600007fe408 */
[----:B------:R-:W-:Y:S02]  /*7f10*/  IMAD R6, R6, UR4, RZ ;  /* 0x0000000406067c24 */ /* 0x000fe4000f8e02ff */
[----:B------:R-:W-:-:S04]  /*7f20*/  IMAD.WIDE.U32 R4, R9, UR4, R4 ;  /* 0x0000000409047c25 */ /* 0x000fc8000f8e0004 */
[----:B------:R-:W-:Y:S01]  /*7f30*/  IMAD R7, R9, UR5, R6 ;  /* 0x0000000509077c24 */ /* 0x000fe2000f8e0206 */
[----:B------:R-:W-:Y:S01]  /*7f40*/  ULDC.64 UR4, c[0x0][0xb50] ;  /* 0x0002d40000047ab9 */ /* 0x000fe20000000a00 */
[----:B------:R-:W-:Y:S01]  /*7f50*/  VIADD R9, R15, 0x8 ;  /* 0x000000080f097836 */ /* 0x000fe20000000000 */
[----:B------:R-:W-:Y:S01]  /*7f60*/  LEA R11, P0, R4, UR4, 0x2 ;  /* 0x00000004040b7c11 */ /* 0x000fe2000f8010ff */
[----:B------:R-:W-:Y:S01]  /*7f70*/  IMAD.IADD R5, R5, 0x1, R7 ;  /* 0x0000000105057824 */ /* 0x000fe200078e0207 */
[----:B------:R-:W-:Y:S02]  /*7f80*/  ULDC UR4, c[0x0][0xa88] ;  /* 0x0002a20000047ab9 */ /* 0x000fe40000000800 */
[----:B------:R-:W-:Y:S01]  /*7f90*/  IMAD R8, R10, UR4, RZ ;  /* 0x000000040a087c24 */ /* 0x000fe2000f8e02ff */
[----:B------:R-:W-:Y:S01]  /*7fa0*/  SHFL.IDX PT, R6, R11, 0x1, 0x1c1f ;  /* 0x003c1f000b067f89 */ /* 0x000fe200000e0000 */
[----:B------:R-:W-:Y:S02]  /*7fb0*/  LEA.HI.X R12, R4, UR5, R5, 0x2, P0 ;  /* 0x00000005040c7c11 */ /* 0x000fe400080f1405 */
[----:B------:R-:W-:Y:S01]  /*7fc0*/  ISETP.NE.AND P0, PT, R17, R14, PT ;  /* 0x0000000e1100720c */ /* 0x000fe20003f05270 */
[----:B------:R-:W-:Y:S03]  /*7fd0*/  SHFL.IDX PT, R4, R11, RZ, 0x1c1f ;  /* 0x001c1fff0b047589 */ /* 0x000fe600000e0000 */
[-C--:B------:R-:W-:Y:S01]  /*7fe0*/  ISETP.GE.OR P1, PT, R15, R8.reuse, P0 ;  /* 0x000000080f00720c */ /* 0x080fe20000726670 */
[----:B------:R-:W0:Y:S01]  /*7ff0*/  SHFL.IDX PT, R5, R12, RZ, 0x1c1f ;  /* 0x001c1fff0c057589 */ /* 0x000e2200000e0000 */
[----:B------:R-:W-:-:S03]  /*8000*/  ISETP.GE.OR P0, PT, R9, R8, P0 ;  /* 0x000000080900720c */ /* 0x000fc60000706670 */
[----:B------:R-:W1:Y:S08]  /*8010*/  SHFL.IDX PT, R7, R12, 0x1, 0x1c1f ;  /* 0x003c1f000c077f89 */ /* 0x000e7000000e0000 */
[----:B0-----:R0:W-:Y:S04]  /*8020*/  @!P1 ST.E desc[UR50][R4.64], R3 ;  /* 0x0000000304009985 */ /* 0x0011e8000c101932 */
[----:B-1----:R0:W-:Y:S02]  /*8030*/  @!P0 ST.E desc[UR50][R6.64], R0 ;  /* 0x0000000006008985 */ /* 0x0021e4000c101932 */
.L_x_43:
[----:B------:R-:W1:Y:S01]  /*8040*/  LDC R14, c[0x0][0xbe8] ;  /* 0x0002fa00ff0e7b82 */ /* 0x000e620000000800 */
[----:B------:R-:W-:Y:S01]  /*8050*/  ULDC UR12, c[0x0][0xac8] ;  /* 0x0002b200000c7ab9 */ /* 0x000fe20000000800 */
[----:B0-----:R0:W5:Y:S04]  /*8060*/  LD.E.128 R4, desc[UR50][R20.64] ;  /* 0x0000003214047980 */ /* 0x001168000c101d00 */
[----:B------:R-:W5:Y:S02]  /*8070*/  LD.E.128 R96, desc[UR50][R96.64] ;  /* 0x0000003260607980 */ /* 0x000f64000c101d00 */
[----:B------:R-:W2:Y:S01]  /*8080*/  LDC R10, c[0x0][0xc38] ;  /* 0x00030e00ff0a7b82 */ /* 0x000ea20000000800 */
[----:B------:R-:W-:Y:S01]  /*8090*/  ISETP.GE.AND P1, PT, R189, UR12, PT ;  /* 0x0000000cbd007c0c */ /* 0x000fe2000bf26270 */
[----:B------:R-:W-:Y:S01]  /*80a0*/  IMAD R9, RZ, RZ, -UR43 ;  /* 0x8000002bff097e24 */ /* 0x000fe2000f8e02ff */
[----:B------:R-:W-:Y:S01]  /*80b0*/  ULDC.64 UR8, c[0x0][0xae8] ;  /* 0x0002ba0000087ab9 */ /* 0x000fe20000000a00 */
[----:B------:R-:W5:Y:S04]  /*80c0*/  LD.E.128 R32, desc[UR50][R32.64] ;  /* 0x0000003220207980 */ /* 0x000f68000c101d00 */
[----:B------:R-:W3:Y:S01]  /*80d0*/  LDC.64 R12, c[0x0][0xae0] ;  /* 0x0002b800ff0c7b82 */ /* 0x000ee20000000a00 */
[----:B------:R-:W5:Y:S04]  /*80e0*/  LD.E.128 R36, desc[UR50][R36.64] ;  /* 0x0000003224247980 */ /* 0x000f68000c101d00 */
[----:B------:R-:W5:Y:S01]  /*80f0*/  LD.E.128 R40, desc[UR50][R40.64] ;  /* 0x0000003228287980 */ /* 0x000f62000c101d00 */
[----:B-1----:R-:W-:-:S03]  /*8100*/  ISETP.NE.AND P3, PT, R14, 0x1, PT ;  /* 0x000000010e00780c */ /* 0x002fc60003f65270 */
[----:B------:R-:W5:Y:S01]  /*8110*/  LD.E.128 R44, desc[UR50][R44.64] ;  /* 0x000000322c2c7980 */ /* 0x000f62000c101d00 */
[----:B------:R-:W-:Y:S02]  /*8120*/  ISETP.GE.AND P0, PT, R188, UR12, PT ;  /* 0x0000000cbc007c0c */ /* 0x000fe4000bf06270 */
[----:B------:R-:W-:Y:S01]  /*8130*/  SEL R3, RZ, 0xffffffff, P1 ;  /* 0xffffffffff037807 */ /* 0x000fe20000800000 */
[----:B------:R-:W5:Y:S01]  /*8140*/  LD.E.128 R48, desc[UR50][R48.64] ;  /* 0x0000003230307980 */ /* 0x000f62000c101d00 */
[----:B------:R-:W-:-:S03]  /*8150*/  ISETP.GE.AND P2, PT, R16, UR12, PT ;  /* 0x0000000c10007c0c */ /* 0x000fc6000bf46270 */
[----:B------:R-:W5:Y:S02]  /*8160*/  LD.E.128 R52, desc[UR50][R52.64] ;  /* 0x0000003234347980 */ /* 0x000f64000c101d00 */
[----:B0-----:R-:W0:Y:S01]  /*8170*/  @P3 LDC R20, c[0x0][0xbec] ;  /* 0x0002fb00ff143b82 */ /* 0x001e220000000800 */
[----:B------:R-:W-:Y:S01]  /*8180*/  SEL R8, RZ, 0xffffffff, P0 ;  /* 0xffffffffff087807 */ /* 0x000fe20000000000 */
[----:B------:R-:W-:Y:S01]  /*8190*/  IMAD.SHL.U32 R3, R3, 0x2, RZ ;  /* 0x0000000203037824 */ /* 0x000fe200078e00ff */
[----:B------:R-:W-:Y:S01]  /*81a0*/  SEL R0, RZ, 0x1, P2 ;  /* 0x00000001ff007807 */ /* 0x000fe20001000000 */
[----:B------:R-:W5:Y:S04]  /*81b0*/  LD.E.128 R56, desc[UR50][R56.64] ;  /* 0x0000003238387980 */ /* 0x000f68000c101d00 */
[----:B------:R-:W1:Y:S01]  /*81c0*/  @P3 LDC R11, c[0x0][0xbf0] ;  /* 0x0002fc00ff0b3b82 */ /* 0x000e620000000800 */
[----:B------:R-:W-:Y:S01]  /*81d0*/  IMAD.SHL.U32 R8, R8, 0x4, RZ ;  /* 0x0000000408087824 */ /* 0x000fe200078e00ff */
[----:B------:R-:W-:Y:S01]  /*81e0*/  LOP3.LUT R3, R3, 0x2, R0, 0xe2, !PT ;  /* 0x0000000203037812 */ /* 0x000fe200078ee200 */
[----:B------:R-:W5:Y:S01]  /*81f0*/  LD.E.128 R60, desc[UR50][R60.64] ;  /* 0x000000323c3c7980 */ /* 0x000f62000c101d00 */
[----:B------:R-:W-:Y:S01]  /*8200*/  ISETP.GE.AND P0, PT, R187, UR12, PT ;  /* 0x0000000cbb007c0c */ /* 0x000fe2000bf06270 */
[----:B--2---:R-:W-:Y:S01]  /*8210*/  IMAD R28, R10, R9, UR45 ;  /* 0x0000002d0a1c7e24 */ /* 0x004fe2000f8e0209 */
[----:B------:R-:W-:Y:S01]  /*8220*/  LEA R0, R209, R211, 0x5 ;  /* 0x000000d3d1007211 */ /* 0x000fe200078e28ff */
[----:B------:R-:W5:Y:S01]  /*8230*/  LD.E.128 R68, desc[UR50][R68.64] ;  /* 0x0000003244447980 */ /* 0x000f62000c101d00 */
[----:B------:R-:W-:-:S02]  /*8240*/  LOP3.LUT R3, R8, 0x4, R3, 0xe2, !PT ;  /* 0x0000000408037812 */ /* 0x000fc400078ee203 */
[----:B------:R-:W-:Y:S01]  /*8250*/  SEL R8, RZ, 0xffffffff, P0 ;  /* 0xffffffffff087807 */ /* 0x000fe20000000000 */
[----:B------:R-:W-:Y:S01]  /*8260*/  IMAD R15, R28, 0x40, R0 ;  /* 0x000000401c0f7824 */ /* 0x000fe200078e0200 */
[----:B------:R-:W5:Y:S03]  /*8270*/  LD.E.128 R72, desc[UR50][R72.64] ;  /* 0x0000003248487980 */ /* 0x000f66000c101d00 */
[----:B------:R-:W-:Y:S01]  /*8280*/  IMAD.SHL.U32 R8, R8, 0x8, RZ ;  /* 0x0000000808087824 */ /* 0x000fe200078e00ff */
[----:B------:R-:W5:Y:S01]  /*8290*/  LD.E.128 R76, desc[UR50][R76.64] ;  /* 0x000000324c4c7980 */ /* 0x000f62000c101d00 */
[----:B0-----:R-:W-:Y:S01]  /*82a0*/  @P3 IMAD.HI.U32 R0, R15, R20, RZ ;  /* 0x000000140f003227 */ /* 0x001fe200078e00ff */
[----:B------:R-:W-:Y:S02]  /*82b0*/  ISETP.GE.AND P1, PT, R186, UR12, PT ;  /* 0x0000000cba007c0c */ /* 0x000fe4000bf26270 */
[----:B------:R-:W-:Y:S01]  /*82c0*/  LOP3.LUT R3, R8, 0x8, R3, 0xe2, !PT ;  /* 0x0000000808037812 */ /* 0x000fe200078ee203 */
[----:B------:R-:W-:Y:S01]  /*82d0*/  IMAD.MOV.U32 R8, RZ, RZ, R15 ;  /* 0x000000ffff087224 */ /* 0x000fe200078e000f */
[----:B------:R-:W-:Y:S01]  /*82e0*/  UIMAD UR6, UR10, UR8, URZ ;  /* 0x000000080a0672a4 */ /* 0x000fe2000f8e023f */
[----:B------:R-:W5:Y:S01]  /*82f0*/  LD.E.128 R84, desc[UR50][R84.64] ;  /* 0x0000003254547980 */ /* 0x000f62000c101d00 */
[----:B-1----:R-:W-:-:S02]  /*8300*/  @P3 SHF.R.U32.HI R8, RZ, R11, R0 ;  /* 0x0000000bff083219 */ /* 0x002fc40000011600 */
[----:B------:R-:W-:Y:S01]  /*8310*/  SEL R0, RZ, 0xffffffff, P1 ;  /* 0xffffffffff007807 */ /* 0x000fe20000800000 */
[----:B------:R-:W-:Y:S01]  /*8320*/  UIMAD.WIDE.U32 UR4, UR7, UR8, URZ ;  /* 0x00000008070472a5 */ /* 0x000fe2000f8e003f */
[----:B------:R-:W-:Y:S01]  /*8330*/  SHF.R.S32.HI R11, RZ, 0x1f, R8 ;  /* 0x0000001fff0b7819 */ /* 0x000fe20000011408 */
[----:B------:R-:W-:Y:S01]  /*8340*/  UIMAD UR6, UR7, UR9, UR6 ;  /* 0x00000009070672a4 */ /* 0x000fe2000f8e0206 */
[----:B------:R-:W-:Y:S01]  /*8350*/  ISETP.GE.AND P0, PT, R185, UR12, PT ;  /* 0x0000000cb9007c0c */ /* 0x000fe2000bf06270 */
[----:B------:R-:W-:Y:S01]  /*8360*/  IMAD.SHL.U32 R0, R0, 0x10, RZ ;  /* 0x0000001000007824 */ /* 0x000fe200078e00ff */
[----:B------:R-:W-:Y:S01]  /*8370*/  ULDC.64 UR8, c[0x0][0xaf0] ;  /* 0x0002bc0000087ab9 */ /* 0x000fe20000000a00 */
[----:B------:R-:W-:Y:S01]  /*8380*/  IADD3 R10, -R8, RZ, RZ ;  /* 0x000000ff080a7210 */ /* 0x000fe20007ffe1ff */
[----:B------:R-:W-:Y:S01]  /*8390*/  UIADD3 UR5, UR5, UR6, URZ ;  /* 0x0000000605057290 */ /* 0x000fe2000fffe03f */
[----:B------:R-:W-:Y:S01]  /*83a0*/  SEL R9, RZ, 0xffffffff, P0 ;  /* 0xffffffffff097807 */ /* 0x000fe20000000000 */
[----:B------:R-:W-:Y:S01]  /*83b0*/  UIMAD UR6, UR11, UR8, URZ ;  /* 0x000000080b0672a4 */ /* 0x000fe2000f8e023f */
[----:B---3--:R-:W-:Y:S01]  /*83c0*/  IMAD R11, R11, R12, RZ ;  /* 0x0000000c0b0b7224 */ /* 0x008fe200078e02ff */
[----:B------:R-:W-:Y:S01]  /*83d0*/  LOP3.LUT R0, R0, 0x10, R3, 0xe2, !PT ;  /* 0x0000001000007812 */ /* 0x000fe200078ee203 */
[----:B------:R-:W-:Y:S01]  /*83e0*/  IMAD R3, R14, R10, R15 ;  /* 0x0000000a0e037224 */ /* 0x000fe200078e020f */
[----:B------:R-:W-:Y:S01]  /*83f0*/  UIMAD UR6, UR44, UR9, UR6 ;  /* 0x000000092c0672a4 */ /* 0x000fe2000f8e0206 */
[----:B------:R-:W-:Y:S01]  /*8400*/  IMAD R13, R8, R13, R11 ;  /* 0x0000000d080d7224 */ /* 0x000fe200078e020b */
[----:B------:R-:W-:Y:S01]  /*8410*/  UIMAD.WIDE.U32 UR44, UR44, UR8, UR4 ;  /* 0x000000082c2c72a5 */ /* 0x000fe2000f8e0004 */
[----:B------:R-:W-:Y:S01]  /*8420*/  IMAD.SHL.U32 R11, R9, 0x20, RZ ;  /* 0x00000020090b7824 */ /* 0x000fe200078e00ff */
[----:B------:R-:W-:Y:S01]  /*8430*/  ISETP.GE.AND P0, PT, R213, UR12, PT ;  /* 0x0000000cd5007c0c */ /* 0x000fe2000bf06270 */
[----:B------:R-:W-:Y:S01]  /*8440*/  ULDC.64 UR4, c[0x0][0xad8] ;  /* 0x0002b60000047ab9 */ /* 0x000fe20000000a00 */
[----:B------:R-:W-:Y:S01]  /*8450*/  SHF.R.S32.HI R10, RZ, 0x1f, R3 ;  /* 0x0000001fff0a7819 */ /* 0x000fe20000011403 */
[----:B------:R-:W-:Y:S01]  /*8460*/  UIADD3 UR45, UR45, UR6, URZ ;  /* 0x000000062d2d7290 */ /* 0x000fe2000fffe03f */
[----:B------:R-:W-:Y:S01]  /*8470*/  LOP3.LUT R0, R11, 0x20, R0, 0xe2, !PT ;  /* 0x000000200b007812 */ /* 0x000fe200078ee200 */
[----:B------:R-:W5:Y:S01]  /*8480*/  LD.E.128 R88, desc[UR50][R88.64] ;  /* 0x0000003258587980 */ /* 0x000f62000c101d00 */
[----:B------:R-:W-:Y:S01]  /*8490*/  SEL R11, RZ, 0x40, P0 ;  /* 0x00000040ff0b7807 */ /* 0x000fe20000000000 */
[----:B------:R-:W-:Y:S01]  /*84a0*/  IMAD R10, R10, UR4, RZ ;  /* 0x000000040a0a7c24 */ /* 0x000fe2000f8e02ff */
[----:B------:R-:W-:Y:S01]  /*84b0*/  ULDC.64 UR6, c[0x0][0xa80] ;  /* 0x0002a00000067ab9 */ /* 0x000fe20000000a00 */
[----:B------:R-:W5:Y:S01]  /*84c0*/  LD.E.128 R92, desc[UR50][R92.64] ;  /* 0x000000325c5c7980 */ /* 0x000f62000c101d00 */
[----:B------:R-:W-:Y:S01]  /*84d0*/  IMAD.WIDE.U32 R8, R8, R12, UR44 ;  /* 0x0000002c08087e25 */ /* 0x000fe2000f8e000c */
[----:B------:R-:W-:Y:S01]  /*84e0*/  @!PT LDS RZ, [RZ] ;  /* 0x00000000fffff984 */ /* 0x000fe20000000800 */
[----:B------:R-:W-:Y:S01]  /*84f0*/  @!PT LDS RZ, [RZ] ;  /* 0x00000000fffff984 */ /* 0x000fe20000000800 */
[----:B------:R-:W-:Y:S01]  /*8500*/  @!PT LDS RZ, [RZ] ;  /* 0x00000000fffff984 */ /* 0x000fe20000000800 */
[----:B------:R-:W-:Y:S01]  /*8510*/  @!PT LDS RZ, [RZ] ;  /* 0x00000000fffff984 */ /* 0x000fe20000000800 */
[----:B------:R0:W-:Y:S06]  /*8520*/  MEMBAR.ALL.CTA ;  /* 0x0000000000007992 */ /* 0x0001ec0000008000 */
[----:B0-----:R-:W0:Y:S01]  /*8530*/  FENCE.VIEW.ASYNC.S ;  /* 0x00000000000073c6 */ /* 0x001e220000000000 */
[----:B------:R-:W-:Y:S01]  /*8540*/  LOP3.LUT R0, R0, R11, RZ, 0xfc, !PT ;  /* 0x0000000b00007212 */ /* 0x000fe200078efcff */
[----:B------:R-:W-:Y:S01]  /*8550*/  IMAD R11, R3, UR5, R10 ;  /* 0x00000005030b7c24 */ /* 0x000fe2000f8e020a */
[----:B------:R-:W-:Y:S01]  /*8560*/  ULDC UR5, c[0x0][0xa88] ;  /* 0x0002a20000057ab9 */ /* 0x000fe20000000800 */
[----:B------:R-:W-:Y:S01]  /*8570*/  IMAD.IADD R9, R9, 0x1, R13 ;  /* 0x0000000109097824 */ /* 0x000fe200078e020d */
[----:B------:R-:W-:Y:S01]  /*8580*/  ISETP.GE.AND P0, PT, R212, UR12, PT ;  /* 0x0000000cd4007c0c */ /* 0x000fe2000bf06270 */
[----:B------:R-:W-:-:S02]  /*8590*/  IMAD R29, R14, UR5, RZ ;  /* 0x000000050e1d7c24 */ /* 0x000fc4000f8e02ff */
[----:B------:R-:W-:Y:S02]  /*85a0*/  IMAD R28, R28, 0x40, R211 ;  /* 0x000000401c1c7824 */ /* 0x000fe400078e02d3 */
[----:B------:R-:W-:Y:S01]  /*85b0*/  IMAD.WIDE.U32 R8, R3, UR4, R8 ;  /* 0x0000000403087c25 */ /* 0x000fe2000f8e0008 */
[----:B------:R-:W-:Y:S01]  /*85c0*/  SEL R3, RZ, 0x80, P0 ;  /* 0x00000080ff037807 */ /* 0x000fe20000000000 */
[----:B------:R-:W-:Y:S01]  /*85d0*/  UIADD3 UR4, UR42, 0x28c20, URZ ;  /* 0x00028c202a047890 */ /* 0x000fe2000fffe03f */
[----:B------:R-:W-:Y:S01]  /*85e0*/  ISETP.GE.AND P0, PT, R28, R29, PT ;  /* 0x0000001d1c00720c */ /* 0x000fe20003f06270 */
[----:B------:R-:W-:Y:S01]  /*85f0*/  IMAD.IADD R9, R9, 0x1, R11 ;  /* 0x0000000109097824 */ /* 0x000fe200078e020b */
[----:B------:R-:W-:Y:S01]  /*8600*/  LEA R26, P1, R8, UR6, 0x1 ;  /* 0x00000006081a7c11 */ /* 0x000fe2000f8208ff */
[----:B------:R-:W-:-:S03]  /*8610*/  UPRMT UR4, URZ, 0x654, UR4 ;  /* 0x000006543f047896 */ /* 0x000fc60008000004 */
[----:B------:R-:W-:Y:S01]  /*8620*/  LEA.HI.X R27, R8, UR7, R9, 0x1, P1 ;  /* 0x00000007081b7c11 */ /* 0x000fe200088f0c09 */
[----:B0-----:R0:W1:Y:S01]  /*8630*/  SHFL.IDX PT, R10, R26, RZ, 0x181f ;  /* 0x00181fff1a0a7589 */ /* 0x00106200000e0000 */
[----:B------:R-:W-:Y:S03]  /*8640*/  BSSY B0, `(.L_x_44) ;  /* 0x0000024000007945 */ /* 0x000fe60003800000 */
[----:B------:R0:W2:Y:S01]  /*8650*/  SHFL.IDX PT, R11, R27, RZ, 0x181f ;  /* 0x00181fff1b0b7589 */ /* 0x0000a200000e0000 */
[----:B------:R-:W-:Y:S01]  /*8660*/  SYNCS.ARRIVE.TRANS64.RED.A1T0 RZ, [UR4], RZ ;  /* 0x000000ffffff79a7 */ /* 0x000fe20008100404 */
[----:B------:R-:W-:Y:S01]  /*8670*/  LOP3.LUT R3, R0, R3, RZ, 0xfc, !PT ;  /* 0x0000000300037212 */ /* 0x000fe200078efcff */
[----:B------:R-:W-:Y:S06]  /*8680*/  @P0 BRA `(.L_x_45) ;  /* 0x00000000007c0947 */ /* 0x000fec0003800000 */
[----:B------:R-:W-:Y:S02]  /*8690*/  ISETP.GE.AND P1, PT, R189, UR12, PT ;  /* 0x0000000cbd007c0c */ /* 0x000fe4000bf26270 */
[----:B------:R-:W-:Y:S02]  /*86a0*/  ISETP.GE.AND P0, PT, R16, UR12, PT ;  /* 0x0000000c10007c0c */ /* 0x000fe4000bf06270 */
[----:B------:R-:W-:Y:S02]  /*86b0*/  ISETP.GE.AND P5, PT, R188, UR12, PT ;  /* 0x0000000cbc007c0c */ /* 0x000fe4000bfa6270 */
[----:B------:R-:W-:-:S07]  /*86c0*/  ISETP.GE.AND P3, PT, R187, UR12, PT ;  /* 0x0000000cbb007c0c */ /* 0x000fce000bf66270 */
[CC--:B-1----:R-:W-:Y:S02]  /*86d0*/  @!P1 LEA R12, P2, R189.reuse, R10.reuse, 0x1 ;  /* 0x0000000abd0c9211 */ /* 0x0c2fe400078408ff */
[----:B--2---:R-:W-:Y:S02]  /*86e0*/  @!P0 IMAD.WIDE R8, R16, 0x2, R10 ;  /* 0x0000000210088825 */ /* 0x004fe400078e020a */
[----:B------:R-:W-:Y:S02]  /*86f0*/  @!P1 LEA.HI.X R13, R189, R11, R222, 0x1, P2 ;  /* 0x0000000bbd0d9211 */ /* 0x000fe400010f0cde */
[----:B------:R-:W-:Y:S01]  /*8700*/  ISETP.GE.AND P2, PT, R186, UR12, PT ;  /* 0x0000000cba007c0c */ /* 0x000fe2000bf46270 */
[----:B-----5:R1:W-:Y:S01]  /*8710*/  @!P0 ST.E.128 desc[UR50][R8.64], R96 ;  /* 0x0000006008008985 */ /* 0x0203e2000c101d32 */
[----:B------:R-:W-:Y:S02]  /*8720*/  @!P5 LEA R14, P4, R188, R10, 0x1 ;  /* 0x0000000abc0ed211 */ /* 0x000fe400078808ff */
[----:B------:R-:W-:Y:S01]  /*8730*/  LOP3.LUT P0, RZ, R0, 0x40, RZ, 0xc0, !PT ;  /* 0x0000004000ff7812 */ /* 0x000fe2000780c0ff */
[----:B------:R2:W-:Y:S01]  /*8740*/  @!P1 ST.E.128 desc[UR50][R12.64], R32 ;  /* 0x000000200c009985 */ /* 0x0005e2000c101d32 */
[----:B------:R-:W-:-:S02]  /*8750*/  ISETP.GE.AND P1, PT, R185, UR12, PT ;  /* 0x0000000cb9007c0c */ /* 0x000fc4000bf26270 */
[-C--:B------:R-:W-:Y:S02]  /*8760*/  @!P5 LEA.HI.X R15, R188, R11.reuse, R221, 0x1, P4 ;  /* 0x0000000bbc0fd211 */ /* 0x080fe400020f0cdd */
[----:B------:R-:W-:Y:S02]  /*8770*/  LOP3.LUT P4, RZ, R3, 0x80, RZ, 0xc0, !PT ;  /* 0x0000008003ff7812 */ /* 0x000fe4000788c0ff */
[CC--:B------:R-:W-:Y:S01]  /*8780*/  @!P3 LEA R20, P6, R187.reuse, R10.reuse, 0x1 ;  /* 0x0000000abb14b211 */ /* 0x0c0fe200078c08ff */
[----:B------:R3:W-:Y:S03]  /*8790*/  @!P5 ST.E.128 desc[UR50][R14.64], R40 ;  /* 0x000000280e00d985 */ /* 0x0007e6000c101d32 */
[----:B------:R-:W-:Y:S02]  /*87a0*/  @!P3 LEA.HI.X R21, R187, R11, R220, 0x1, P6 ;  /* 0x0000000bbb15b211 */ /* 0x000fe400030f0cdc */
[----:B-1----:R-:W-:-:S03]  /*87b0*/  @!P2 LEA R8, P5, R186, R10, 0x1 ;  /* 0x0000000aba08a211 */ /* 0x002fc600078a08ff */
[----:B------:R3:W-:Y:S01]  /*87c0*/  @!P3 ST.E.128 desc[UR50][R20.64], R48 ;  /* 0x000000301400b985 */ /* 0x0007e2000c101d32 */
[-C--:B------:R-:W-:Y:S02]  /*87d0*/  @P0 LEA R24, P3, R213, R10.reuse, 0x1 ;  /* 0x0000000ad5180211 */ /* 0x080fe400078608ff */
[CC--:B--2---:R-:W-:Y:S02]  /*87e0*/  @!P1 LEA R12, P6, R185.reuse, R10.reuse, 0x1 ;  /* 0x0000000ab90c9211 */ /* 0x0c4fe400078c08ff */
[-C--:B------:R-:W-:Y:S02]  /*87f0*/  @!P2 LEA.HI.X R9, R186, R11.reuse, R219, 0x1, P5 ;  /* 0x0000000bba09a211 */ /* 0x080fe400028f0cdb */
[----:B------:R-:W-:Y:S02]  /*8800*/  @P4 LEA R10, P5, R212, R10, 0x1 ;  /* 0x0000000ad40a4211 */ /* 0x000fe400078a08ff */
[-C--:B------:R-:W-:Y:S01]  /*8810*/  @!P1 LEA.HI.X R13, R185, R11.reuse, R218, 0x1, P6 ;  /* 0x0000000bb90d9211 */ /* 0x080fe200030f0cda */
[----:B------:R3:W-:Y:S01]  /*8820*/  @!P2 ST.E.128 desc[UR50][R8.64], R56 ;  /* 0x000000380800a985 */ /* 0x0007e2000c101d32 */
[----:B------:R-:W-:-:S02]  /*8830*/  @P0 LEA.HI.X R25, R213, R11, R217, 0x1, P3 ;  /* 0x0000000bd5190211 */ /* 0x000fc400018f0cd9 */
[----:B------:R-:W-:Y:S01]  /*8840*/  @P4 LEA.HI.X R11, R212, R11, R216, 0x1, P5 ;  /* 0x0000000bd40b4211 */ /* 0x000fe200028f0cd8 */
[----:B------:R3:W-:Y:S04]  /*8850*/  @!P1 ST.E.128 desc[UR50][R12.64], R68 ;  /* 0x000000440c009985 */ /* 0x0007e8000c101d32 */
[----:B------:R3:W-:Y:S04]  /*8860*/  @P0 ST.E.128 desc[UR50][R24.64], R76 ;  /* 0x0000004c18000985 */ /* 0x0007e8000c101d32 */
[----:B------:R3:W-:Y:S02]  /*8870*/  @P4 ST.E.128 desc[UR50][R10.64], R88 ;  /* 0x000000580a004985 */ /* 0x0007e4000c101d32 */
.L_x_45:
[----:B------:R-:W-:Y:S05]  /*8880*/  BSYNC B0 ;  /* 0x0000000000007941 */ /* 0x000fea0003800000 */
.L_x_44:
[----:B---3--:R-:W-:Y:S01]  /*8890*/  IADD3 R8, R28, 0x20, RZ ;  /* 0x000000201c087810 */ /* 0x008fe20007ffe0ff */
[----:B--2---:R2:W3:Y:S01]  /*88a0*/  SHFL.IDX PT, R11, R27, 0x1, 0x181f ;  /* 0x00381f001b0b7f89 */ /* 0x0044e200000e0000 */
[----:B------:R-:W-:Y:S02]  /*88b0*/  BSSY B0, `(.L_x_46) ;  /* 0x0000023000007945 */ /* 0x000fe40003800000 */
[----:B------:R-:W-:Y:S01]  /*88c0*/  ISETP.GE.AND P0, PT, R8, R29, PT ;  /* 0x0000001d0800720c */ /* 0x000fe20003f06270 */
[----:B-1----:R2:W1:-:S12]  /*88d0*/  SHFL.IDX PT, R10, R26, 0x1, 0x181f ;  /* 0x00381f001a0a7f89 */ /* 0x00245800000e0000 */
[----:B--2---:R-:W-:Y:S05]  /*88e0*/  @P0 BRA `(.L_x_47) ;  /* 0x00000000007c0947 */ /* 0x004fea0003800000 */
[----:B------:R-:W-:Y:S02]  /*88f0*/  ISETP.GE.AND P2, PT, R189, UR12, PT ;  /* 0x0000000cbd007c0c */ /* 0x000fe4000bf46270 */
[----:B------:R-:W-:Y:S02]  /*8900*/  ISETP.GE.AND P3, PT, R16, UR12, PT ;  /* 0x0000000c10007c0c */ /* 0x000fe4000bf66270 */
[----:B------:R-:W-:Y:S02]  /*8910*/  ISETP.GE.AND P5, PT, R188, UR12, PT ;  /* 0x0000000cbc007c0c */ /* 0x000fe4000bfa6270 */
[----:B------:R-:W-:Y:S02]  /*8920*/  ISETP.GE.AND P4, PT, R187, UR12, PT ;  /* 0x0000000cbb007c0c */ /* 0x000fe4000bf86270 */
[----:B------:R-:W-:-:S05]  /*8930*/  LOP3.LUT P1, RZ, R0, 0x40, RZ, 0xc0, !PT ;  /* 0x0000004000ff7812 */ /* 0x000fca000782c0ff */
[CC--:B-1----:R-:W-:Y:S02]  /*8940*/  @!P2 LEA R12, P0, R189.reuse, R10.reuse, 0x1 ;  /* 0x0000000abd0ca211 */ /* 0x0c2fe400078008ff */
[----:B---3--:R-:W-:Y:S02]  /*8950*/  @!P3 IMAD.WIDE R8, R16, 0x2, R10 ;  /* 0x000000021008b825 */ /* 0x008fe400078e020a */
[-C--:B------:R-:W-:Y:S02]  /*8960*/  @!P2 LEA.HI.X R13, R189, R11.reuse, R222, 0x1, P0 ;  /* 0x0000000bbd0da211 */ /* 0x080fe400000f0cde */
[----:B------:R-:W-:Y:S01]  /*8970*/  @!P5 LEA R14, P0, R188, R10, 0x1 ;  /* 0x0000000abc0ed211 */ /* 0x000fe200078008ff */
[----:B-----5:R1:W-:Y:S01]  /*8980*/  @!P3 ST.E.128 desc[UR50][R8.64], R4 ;  /* 0x000000040800b985 */ /* 0x0203e2000c101d32 */
[----:B------:R-:W-:Y:S02]  /*8990*/  ISETP.GE.AND P3, PT, R186, UR12, PT ;  /* 0x0000000cba007c0c */ /* 0x000fe4000bf66270 */
[----:B------:R-:W-:Y:S01]  /*89a0*/  @!P5 LEA.HI.X R15, R188, R11, R221, 0x1, P0 ;  /* 0x0000000bbc0fd211 */ /* 0x000fe200000f0cdd */
[----:B------:R2:W-:Y:S01]  /*89b0*/  @!P2 ST.E.128 desc[UR50][R12.64], R36 ;  /* 0x000000240c00a985 */ /* 0x0005e2000c101d32 */
[----:B------:R-:W-:-:S02]  /*89c0*/  ISETP.GE.AND P2, PT, R185, UR12, PT ;  /* 0x0000000cb9007c0c */ /* 0x000fc4000bf46270 */
[----:B------:R-:W-:Y:S01]  /*89d0*/  LOP3.LUT P0, RZ, R3, 0x80, RZ, 0xc0, !PT ;  /* 0x0000008003ff7812 */ /* 0x000fe2000780c0ff */
[----:B------:R2:W-:Y:S01]  /*89e0*/  @!P5 ST.E.128 desc[UR50][R14.64], R44 ;  /* 0x0000002c0e00d985 */ /* 0x0005e2000c101d32 */
[----:B------:R-:W-:-:S04]  /*89f0*/  @!P4 LEA R20, P6, R187, R10, 0x1 ;  /* 0x0000000abb14c211 */ /* 0x000fc800078c08ff */
[----:B------:R-:W-:Y:S02]  /*8a00*/  @!P4 LEA.HI.X R21, R187, R11, R220, 0x1, P6 ;  /* 0x0000000bbb15c211 */ /* 0x000fe400030f0cdc */
[----:B------:R-:W-:-:S03]  /*8a10*/  @!P3 LEA R24, P5, R186, R10, 0x1 ;  /* 0x0000000aba18b211 */ /* 0x000fc600078a08ff */
[----:B------:R2:W-:Y:S01]  /*8a20*/  @!P4 ST.E.128 desc[UR50][R20.64], R52 ;  /* 0x000000341400c985 */ /* 0x0005e2000c101d32 */
[-C--:B-1----:R-:W-:Y:S02]  /*8a30*/  @!P2 LEA R4, P6, R185, R10.reuse, 0x1 ;  /* 0x0000000ab904a211 */ /* 0x082fe400078c08ff */
[-C--:B------:R-:W-:Y:S02]  /*8a40*/  @P1 LEA R6, P4, R213, R10.reuse, 0x1 ;  /* 0x0000000ad5061211 */ /* 0x080fe400078808ff */
        /* <DEDUP_REMOVED lines=9> */
.L_x_47:
[----:B------:R-:W-:Y:S05]  /*8ae0*/  BSYNC B0 ;  /* 0x0000000000007941 */ /* 0x000fea0003800000 */
.L_x_46:
[----:B------:R-:W4:Y:S02]  /*8af0*/  LDC R0, c[0x0][0xc34] ;  /* 0x00030d00ff007b82 */ /* 0x000f240000000800 */
[----:B----4-:R-:W-:-:S13]  /*8b00*/  ISETP.LE.AND P0, PT, R0, UR40, PT ;  /* 0x0000002800007c0c */ /* 0x010fda000bf03270 */
[----:B------:R-:W-:Y:S05]  /*8b10*/  @!P0 BRA `(.L_x_48) ;  /* 0xffffff8400008947 */ /* 0x000fea000383ffff */
[----:B------:R-:W-:Y:S05]  /*8b20*/  EXIT ;  /* 0x000000000000794d */ /* 0x000fea0003800000 */
.L_x_5:
[----:B------:R-:W-:-:S08]  /*8b30*/  NOP ;  /* 0x0000000000007918 */ /* 0x000fd00000000000 */
[----:B------:R-:W0:-:S00]  /*8b40*/  USETMAXREG.DEALLOC.CTAPOOL 0x28 ;  /* 0x00000028000079c8 */ /* 0x000e0000080e0500 */
[----:B------:R-:W1:Y:S01]  /*8b50*/  S2UR UR11, SR_CTAID.X ;  /* 0x00000000000b79c3 */ /* 0x000e620000002500 */
[----:B0-----:R-:W-:Y:S02]  /*8b60*/  IMAD.MOV.U32 R2, RZ, RZ, 0x1 ;  /* 0x00000001ff027424 */ /* 0x001fe400078e00ff */
[----:B------:R-:W-:Y:S02]  /*8b70*/  IMAD.MOV.U32 R17, RZ, RZ, RZ ;  /* 0x000000ffff117224 */ /* 0x000fe400078e00ff */
[----:B------:R-:W-:-:S03]  /*8b80*/  IMAD.MOV.U32 R22, RZ, RZ, 0x1 ;  /* 0x00000001ff167424 */ /* 0x000fc600078e00ff */
[----:B------:R-:W1:Y:S02]  /*8b90*/  LDC R3, c[0x0][0xc34] ;  /* 0x00030d00ff037b82 */ /* 0x000e640000000800 */
[----:B-1----:R-:W-:-:S13]  /*8ba0*/  ISETP.LE.AND P0, PT, R3, UR11, PT ;  /* 0x0000000b03007c0c */ /* 0x002fda000bf03270 */
[----:B------:R-:W-:Y:S05]  /*8bb0*/  @P0 BRA `(.L_x_49) ;  /* 0x0000003800f80947 */ /* 0x000fea0003800000 */
[----:B------:R-:W-:Y:S01]  /*8bc0*/  IMAD.SHL.U32 R33, R0, 0x8, RZ ;  /* 0x0000000800217824 */ /* 0x000fe200078e00ff */
[----:B------:R-:W-:Y:S01]  /*8bd0*/  ULDC UR9, c[0x0][0x320] ;  /* 0x0000c80000097ab9 */ /* 0x000fe20000000800 */
[----:B------:R-:W-:Y:S01]  /*8be0*/  LOP3.LUT R16, R16, 0xffffffdf, RZ, 0xc0, !PT ;  /* 0xffffffdf10107812 */ /* 0x000fe200078ec0ff */
[----:B------:R-:W-:Y:S01]  /*8bf0*/  ULDC.64 UR4, c[0x0][0x418] ;  /* 0x0001060000047ab9 */ /* 0x000fe20000000a00 */
[----:B------:R-:W-:Y:S01]  /*8c00*/  ULDC.64 UR6, c[0x0][0x2f0] ;  /* 0x0000bc0000067ab9 */ /* 0x000fe20000000a00 */
[----:B------:R-:W-:Y:S01]  /*8c10*/  LOP3.LUT R7, R33, 0x38, RZ, 0xc0, !PT ;  /* 0x0000003821077812 */ /* 0x000fe200078ec0ff */
[----:B------:R-:W-:Y:S01]  /*8c20*/  UISETP.NE.U32.AND UP0, UPT, UR4, URZ, UPT ;  /* 0x0000003f0400728c */ /* 0x000fe2000bf05070 */
[--C-:B------:R-:W-:Y:S01]  /*8c30*/  SHF.R.U32.HI R37, RZ, 0x3, R0.reuse ;  /* 0x00000003ff257819 */ /* 0x100fe20000011600 */
[----:B------:R-:W-:Y:S01]  /*8c40*/  ULDC UR37, c[0x0][0x448] ;  /* 0x0001120000257ab9 */ /* 0x000fe20000000800 */
[C---:B------:R-:W-:Y:S01]  /*8c50*/  LOP3.LUT R2, R7.reuse, 0x40, RZ, 0xfc, !PT ;  /* 0x0000004007027812 */ /* 0x040fe200078efcff */
[----:B------:R-:W-:Y:S01]  /*8c60*/  UISETP.NE.AND.EX UP0, UPT, UR5, URZ, UPT, UP0 ;  /* 0x0000003f0500728c */ /* 0x000fe2000bf05300 */
[----:B------:R-:W-:Y:S01]  /*8c70*/  LOP3.LUT R3, R7, 0x80, RZ, 0xfc, !PT ;  /* 0x0000008007037812 */ /* 0x000fe200078efcff */
[----:B------:R-:W-:Y:S01]  /*8c80*/  ULDC UR4, c[0x0][0x424] ;  /* 0x0001090000047ab9 */ /* 0x000fe20000000800 */
[----:B------:R-:W-:Y:S01]  /*8c90*/  ISETP.GE.AND P5, PT, R2, UR9, PT ;  /* 0x0000000902007c0c */ /* 0x000fe2000bfa6270 */
[----:B------:R-:W-:Y:S01]  /*8ca0*/  USEL UR4, UR4, 0x1, UP0 ;  /* 0x0000000104047887 */ /* 0x000fe20008000000 */
[----:B------:R-:W-:Y:S01]  /*8cb0*/  ISETP.GE.AND P4, PT, R3, UR9, PT ;  /* 0x0000000903007c0c */ /* 0x000fe2000bf86270 */
[----:B------:R-:W0:Y:S01]  /*8cc0*/  S2UR UR8, SR_CgaCtaId ;  /* 0x00000000000879c3 */ /* 0x000e220000008800 */
[C---:B------:R-:W-:Y:S01]  /*8cd0*/  LOP3.LUT R4, R7.reuse, 0xc0, RZ, 0xfc, !PT ;  /* 0x000000c007047812 */ /* 0x040fe200078efcff */
[----:B------:R-:W-:Y:S01]  /*8ce0*/  UIMAD UR36, UR4, UR6, URZ ;  /* 0x00000006042472a4 */ /* 0x000fe2000f8e023f */
[C---:B------:R-:W-:Y:S01]  /*8cf0*/  LOP3.LUT R2, R7.reuse, 0x100, RZ, 0xfc, !PT ;  /* 0x0000010007027812 */ /* 0x040fe200078efcff */
[----:B------:R-:W-:Y:S01]  /*8d00*/  UMOV UR39, 0x400 ;  /* 0x0000040000277882 */ /* 0x000fe20000000000 */
[----:B------:R-:W-:Y:S01]  /*8d10*/  ISETP.GE.AND P3, PT, R4, UR9, PT ;  /* 0x0000000904007c0c */ /* 0x000fe2000bf66270 */
[----:B------:R-:W-:Y:S01]  /*8d20*/  UIADD3 UR5, UR36, 0x3f, URZ ;  /* 0x0000003f24057890 */ /* 0x000fe2000fffe03f */
[----:B------:R-:W-:Y:S01]  /*8d30*/  LOP3.LUT R5, R7, 0x140, RZ, 0xfc, !PT ;  /* 0x0000014007057812 */ /* 0x000fe200078efcff */
[----:B------:R-:W-:Y:S01]  /*8d40*/  ULDC UR4, c[0x0][0x288] ;  /* 0x0000a20000047ab9 */ /* 0x000fe20000000800 */
[----:B------:R-:W-:Y:S01]  /*8d50*/  ISETP.GE.AND P2, PT, R2, UR9, PT ;  /* 0x0000000902007c0c */ /* 0x000fe2000bf46270 */
[----:B------:R-:W-:Y:S01]  /*8d60*/  USHF.R.S32.HI UR6, URZ, 0x1f, UR5 ;  /* 0x0000001f3f067899 */ /* 0x000fe20008011405 */
[----:B------:R-:W-:Y:S01]  /*8d70*/  @P5 LOP3.LUT R16, R16, 0x20, RZ, 0xfc, !PT ;  /* 0x0000002010105812 */ /* 0x000fe200078efcff */
[----:B------:R-:W-:Y:S01]  /*8d80*/  UIMAD UR37, UR37, UR4, URZ ;  /* 0x00000004252572a4 */ /* 0x000fe2000f8e023f */
[----:B------:R-:W-:Y:S01]  /*8d90*/  ISETP.GE.AND P1, PT, R5, UR9, PT ;  /* 0x0000000905007c0c */ /* 0x000fe2000bf26270 */
[----:B------:R-:W-:Y:S01]  /*8da0*/  ULEA.HI UR6, UR6, UR5, URZ, 0x6 ;  /* 0x0000000506067291 */ /* 0x000fe2000f8f303f */
[----:B------:R-:W-:Y:S01]  /*8db0*/  LOP3.LUT R16, R16, 0xffffffef, RZ, 0xc0, !PT ;  /* 0xffffffef10107812 */ /* 0x000fe200078ec0ff */
[----:B------:R-:W-:Y:S01]  /*8dc0*/  ULDC UR10, c[0x0][0x2b8] ;  /* 0x0000ae00000a7ab9 */ /* 0x000fe20000000800 */
[----:B------:R-:W-:Y:S01]  /*8dd0*/  LOP3.LUT R3, R33, 0x1f8, RZ, 0xc0, !PT ;  /* 0x000001f821037812 */ /* 0x000fe200078ec0ff */
[----:B------:R-:W-:Y:S01]  /*8de0*/  ULOP3.LUT UR4, UR6, 0xffffffc0, URZ, 0xc0, !UPT ;  /* 0xffffffc006047892 */ /* 0x000fe2000f8ec03f */
[----:B------:R-:W-:Y:S01]  /*8df0*/  @P4 LOP3.LUT R16, R16, 0x10, RZ, 0xfc, !PT ;  /* 0x0000001010104812 */ /* 0x000fe200078efcff */
[----:B------:R-:W-:Y:S01]  /*8e00*/  IMAD.MOV.U32 R22, RZ, RZ, 0x1 ;  /* 0x00000001ff167424 */ /* 0x000fe200078e00ff */
[----:B------:R-:W-:Y:S01]  /*8e10*/  ISETP.GE.AND P0, PT, R7, UR9, PT ;  /* 0x0000000907007c0c */ /* 0x000fe2000bf06270 */
[----:B------:R-:W-:Y:S01]  /*8e20*/  UIADD3 UR5, UR36, 0x40, -UR4 ;  /* 0x0000004024057890 */ /* 0x000fe2000fffe804 */
[----:B------:R-:W-:Y:S01]  /*8e30*/  LOP3.LUT R16, R16, 0xfffffff7, RZ, 0xc0, !PT ;  /* 0xfffffff710107812 */ /* 0x000fe200078ec0ff */
[----:B0-----:R-:W-:Y:S01]  /*8e40*/  ULEA UR39, UR8, UR39, 0x18 ;  /* 0x0000002708277291 */ /* 0x001fe2000f8ec03f */
[----:B------:R-:W-:Y:S01]  /*8e50*/  SEL R4, RZ, 0xffffffff, P5 ;  /* 0xffffffffff047807 */ /* 0x000fe20002800000 */
[----:B------:R-:W-:Y:S01]  /*8e60*/  IMAD.MOV.U32 R17, RZ, RZ, RZ ;  /* 0x000000ffff117224 */ /* 0x000fe200078e00ff */
[----:B------:R-:W-:Y:S01]  /*8e70*/  @P3 LOP3.LUT R16, R16, 0x8, RZ, 0xfc, !PT ;  /* 0x0000000810103812 */ /* 0x000fe200078efcff */
[----:B------:R-:W-:Y:S01]  /*8e80*/  ULOP3.LUT UR41, UR38, 0x2, URZ, 0xfc, !UPT ;  /* 0x0000000226297892 */ /* 0x000fe2000f8efc3f */
[----:B------:R-:W-:Y:S01]  /*8e90*/  LOP3.LUT R2, R3, 0x38, R0, 0x78, !PT ;  /* 0x0000003803027812 */ /* 0x000fe200078e7800 */
[----:B------:R-:W-:Y:S01]  /*8ea0*/  IMAD.SHL.U32 R0, R0, 0x10, RZ ;  /* 0x0000001000007824 */ /* 0x000fe200078e00ff */
[----:B------:R-:W-:Y:S01]  /*8eb0*/  LOP3.LUT R16, R16, 0xfffffffd, RZ, 0xc0, !PT ;  /* 0xfffffffd10107812 */ /* 0x000fe200078ec0ff */
[----:B------:R-:W-:Y:S01]  /*8ec0*/  ULDC UR42, c[0x0][0xc] ;  /* 0x00000300002a7ab9 */ /* 0x000fe20000000800 */
[----:B------:R-:W-:Y:S01]  /*8ed0*/  SEL R3, RZ, 0x1, P0 ;  /* 0x00000001ff037807 */ /* 0x000fe20000000000 */
[----:B------:R-:W-:Y:S01]  /*8ee0*/  ULEA.HI.SX32 UR40, UR6, 0xfffffffe, 0x1a ;  /* 0xfffffffe06287891 */ /* 0x000fe2000f8fd23f */
[----:B------:R-:W-:-:S02]  /*8ef0*/  LOP3.LUT R16, R16, 0xfffffffb, RZ, 0xc0, !PT ;  /* 0xfffffffb10107812 */ /* 0x000fc400078ec0ff */
[----:B------:R-:W-:Y:S02]  /*8f00*/  SHF.L.U32 R4, R4, 0x1, RZ ;  /* 0x0000000104047819 */ /* 0x000fe400000006ff */
[----:B------:R-:W-:Y:S02]  /*8f10*/  @P2 LOP3.LUT R16, R16, 0x4, RZ, 0xfc, !PT ;  /* 0x0000000410102812 */ /* 0x000fe400078efcff */
[----:B------:R-:W-:Y:S02]  /*8f20*/  LOP3.LUT R33, R2, 0x200, R33, 0xf8, !PT ;  /* 0x0000020002217812 */ /* 0x000fe400078ef821 */
[----:B------:R-:W-:Y:S02]  /*8f30*/  @P1 LOP3.LUT R16, R16, 0x2, RZ, 0xfc, !PT ;  /* 0x0000000210101812 */ /* 0x000fe400078efcff */
[----:B------:R-:W-:Y:S02]  /*8f40*/  LOP3.LUT R3, R4, 0x2, R3, 0xe2, !PT ;  /* 0x0000000204037812 */ /* 0x000fe400078ee203 */
[----:B------:R-:W-:-:S02]  /*8f50*/  SEL R2, RZ, 0x4, P4 ;  /* 0x00000004ff027807 */ /* 0x000fc40002000000 */
[----:B------:R-:W-:Y:S02]  /*8f60*/  SEL R4, RZ, 0x8, P3 ;  /* 0x00000008ff047807 */ /* 0x000fe40001800000 */
[----:B------:R-:W-:Y:S02]  /*8f70*/  LOP3.LUT R16, R16, 0xffffffbf, RZ, 0xc0, !PT ;  /* 0xffffffbf10107812 */ /* 0x000fe400078ec0ff */
[----:B------:R-:W-:Y:S02]  /*8f80*/  LOP3.LUT R5, R7, 0x180, RZ, 0xfc, !PT ;  /* 0x0000018007057812 */ /* 0x000fe400078efcff */
[----:B------:R-:W-:Y:S02]  /*8f90*/  LOP3.LUT R2, R4, R3, R2, 0xfe, !PT ;  /* 0x0000000304027212 */ /* 0x000fe400078efe02 */
[----:B------:R-:W-:Y:S02]  /*8fa0*/  SEL R3, RZ, 0x10, P2 ;  /* 0x00000010ff037807 */ /* 0x000fe40001000000 */
[----:B------:R-:W-:-:S02]  /*8fb0*/  SEL R4, RZ, 0x20, P1 ;  /* 0x00000020ff047807 */ /* 0x000fc40000800000 */
[----:B------:R-:W-:Y:S02]  /*8fc0*/  @P0 LOP3.LUT R16, R16, 0x40, RZ, 0xfc, !PT ;  /* 0x0000004010100812 */ /* 0x000fe400078efcff */
[----:B------:R-:W-:Y:S02]  /*8fd0*/  ISETP.GE.AND P0, PT, R5, UR9, PT ;  /* 0x0000000905007c0c */ /* 0x000fe4000bf06270 */
[----:B------:R-:W-:Y:S02]  /*8fe0*/  LOP3.LUT R6, R7, 0x1c0, RZ, 0xfc, !PT ;  /* 0x000001c007067812 */ /* 0x000fe400078efcff */
[----:B------:R-:W-:Y:S01]  /*8ff0*/  LOP3.LUT R2, R4, R2, R3, 0xfe, !PT ;  /* 0x0000000204027212 */ /* 0x000fe200078efe03 */
[----:B------:R-:W-:Y:S01]  /*9000*/  IMAD.U32 R3, RZ, RZ, UR11 ;  /* 0x0000000bff037e24 */ /* 0x000fe2000f8e00ff */
[----:B------:R-:W-:Y:S02]  /*9010*/  SEL R5, RZ, 0x40, P0 ;  /* 0x00000040ff057807 */ /* 0x000fe40000000000 */
[----:B------:R-:W-:-:S02]  /*9020*/  ISETP.GE.AND P0, PT, R6, UR9, PT ;  /* 0x0000000906007c0c */ /* 0x000fc4000bf06270 */
[----:B------:R-:W-:Y:S01]  /*9030*/  LOP3.LUT R37, R37, 0xf, RZ, 0xc0, !PT ;  /* 0x0000000f25257812 */ /* 0x000fe200078ec0ff */
[----:B------:R0:W-:Y:S01]  /*9040*/  STL [R1], R3 ;  /* 0x0000000301007387 */ /* 0x0001e20000100800 */
[----:B------:R-:W-:Y:S02]  /*9050*/  LOP3.LUT R30, R30, 0xffffffbf, RZ, 0xc0, !PT ;  /* 0xffffffbf1e1e7812 */ /* 0x000fe400078ec0ff */
[C---:B------:R-:W-:Y:S01]  /*9060*/  IADD3 R35, -R37.reuse, UR5, RZ ;  /* 0x0000000525237c10 */ /* 0x040fe2000fffe1ff */
[----:B------:R1:W-:Y:S01]  /*9070*/  STL [R1+0xc], RZ ;  /* 0x00000cff01007387 */ /* 0x0003e20000100800 */
[----:B------:R-:W-:Y:S02]  /*9080*/  LOP3.LUT R2, R2, R5, RZ, 0xfc, !PT ;  /* 0x0000000502027212 */ /* 0x000fe400078efcff */
[----:B------:R-:W-:Y:S02]  /*9090*/  LOP3.LUT R16, R16, 0x7fffffff, RZ, 0xc0, !PT ;  /* 0x7fffffff10107812 */ /* 0x000fe400078ec0ff */
[----:B------:R-:W-:-:S02]  /*90a0*/  LOP3.LUT R23, R37, 0x70, R0, 0xf8, !PT ;  /* 0x0000007025177812 */ /* 0x000fc400078ef800 */
[----:B0-----:R-:W-:Y:S02]  /*90b0*/  SEL R3, RZ, 0x80, P0 ;  /* 0x00000080ff037807 */ /* 0x001fe40000000000 */
[----:B------:R-:W-:Y:S02]  /*90c0*/  ISETP.GE.AND P0, PT, R7, UR9, PT ;  /* 0x0000000907007c0c */ /* 0x000fe4000bf06270 */
[----:B------:R-:W-:Y:S02]  /*90d0*/  LOP3.LUT R3, R2, R3, RZ, 0xfc, !PT ;  /* 0x0000000302037212 */ /* 0x000fe400078efcff */
[C---:B------:R-:W-:Y:S02]  /*90e0*/  ISETP.LT.OR P3, PT, R35.reuse, 0x1, P0 ;  /* 0x000000012300780c */ /* 0x040fe40000761670 */
[C---:B------:R-:W-:Y:S02]  /*90f0*/  ISETP.LT.OR P2, PT, R35.reuse, 0x11, P0 ;  /* 0x000000112300780c */ /* 0x040fe40000741670 */
[----:B------:R-:W-:-:S02]  /*9100*/  ISETP.LT.OR P1, PT, R35, 0x21, P0 ;  /* 0x000000212300780c */ /* 0x000fc40000721670 */
[----:B------:R-:W-:Y:S02]  /*9110*/  ISETP.LT.OR P0, PT, R35, 0x31, P0 ;  /* 0x000000312300780c */ /* 0x000fe40000701670 */
[----:B------:R-:W-:Y:S02]  /*9120*/  MOV R0, UR4 ;  /* 0x0000000400007c02 */ /* 0x000fe40008000f00 */
[----:B------:R-:W-:Y:S02]  /*9130*/  LEA R4, R33, UR39, 0x1 ;  /* 0x0000002721047c11 */ /* 0x000fe4000f8e08ff */
[----:B------:R-:W-:Y:S02]  /*9140*/  IADD3 R4, R23, -0x40, R0 ;  /* 0xffffffc017047810 */ /* 0x000fe40007ffe000 */
[----:B------:R-:W-:Y:S02]  /*9150*/  @P3 LOP3.LUT R30, R30, 0x40, RZ, 0xfc, !PT ;  /* 0x000000401e1e3812 */ /* 0x000fe400078efcff */
[----:B------:R-:W-:Y:S01]  /*9160*/  PRMT R0, R3, 0x8880, RZ ;  /* 0x0000888003007816 */ /* 0x000fe200000000ff */
[----:B------:R1:W-:Y:S01]  /*9170*/  STL [R1+0x10], R4 ;  /* 0x0000100401007387 */ /* 0x0003e20000100800 */
[----:B------:R-:W-:-:S02]  /*9180*/  LOP3.LUT R30, R30, 0xffffffdf, RZ, 0xc0, !PT ;  /* 0xffffffdf1e1e7812 */ /* 0x000fc400078ec0ff */
[----:B------:R-:W-:Y:S02]  /*9190*/  LOP3.LUT R29, R2, 0x40, RZ, 0xc0, !PT ;  /* 0x00000040021d7812 */ /* 0x000fe400078ec0ff */
[----:B------:R-:W-:Y:S02]  /*91a0*/  @P2 LOP3.LUT R30, R30, 0x20, RZ, 0xfc, !PT ;  /* 0x000000201e1e2812 */ /* 0x000fe400078efcff */
[----:B------:R-:W-:Y:S02]  /*91b0*/  LOP3.LUT R27, R3, 0x80, RZ, 0xc0, !PT ;  /* 0x00000080031b7812 */ /* 0x000fe400078ec0ff */
[----:B------:R-:W-:Y:S02]  /*91c0*/  LOP3.LUT R30, R30, 0xffffffef, RZ, 0xc0, !PT ;  /* 0xffffffef1e1e7812 */ /* 0x000fe400078ec0ff */
[----:B------:R-:W-:Y:S02]  /*91d0*/  SHF.R.U32.HI R29, RZ, 0x2, R29 ;  /* 0x00000002ff1d7819 */ /* 0x000fe4000001161d */
[----:B------:R-:W-:-:S02]  /*91e0*/  @P1 LOP3.LUT R30, R30, 0x10, RZ, 0xfc, !PT ;  /* 0x000000101e1e1812 */ /* 0x000fc400078efcff */
[----:B------:R-:W-:Y:S02]  /*91f0*/  SHF.R.U32.HI R27, RZ, 0x3, R27 ;  /* 0x00000003ff1b7819 */ /* 0x000fe4000001161b */
[----:B------:R-:W-:-:S04]  /*9200*/  LOP3.LUT R30, R30, 0xffffbfff, RZ, 0xc0, !PT ;  /* 0xffffbfff1e1e7812 */ /* 0x000fc800078ec0ff */
[----:B------:R-:W-:Y:S02]  /*9210*/  @P0 LOP3.LUT R30, R30, 0x4000, RZ, 0xfc, !PT ;  /* 0x000040001e1e0812 */ /* 0x000fe400078efcff */
[----:B------:R-:W-:Y:S02]  /*9220*/  LOP3.LUT P0, RZ, R3, 0x2, RZ, 0xc0, !PT ;  /* 0x0000000203ff7812 */ /* 0x000fe4000780c0ff */
[----:B------:R-:W-:Y:S02]  /*9230*/  LOP3.LUT R30, R30, 0xfffffff7, RZ, 0xc0, !PT ;  /* 0xfffffff71e1e7812 */ /* 0x000fe400078ec0ff */
[C---:B------:R-:W-:Y:S02]  /*9240*/  ISETP.LT.OR P1, PT, R35.reuse, 0x1, !P0 ;  /* 0x000000012300780c */ /* 0x040fe40004721670 */
[C---:B------:R-:W-:Y:S02]  /*9250*/  ISETP.LT.OR P3, PT, R35.reuse, 0x11, !P0 ;  /* 0x000000112300780c */ /* 0x040fe40004761670 */
[----:B------:R-:W-:-:S09]  /*9260*/  ISETP.LT.OR P2, PT, R35, 0x21, !P0 ;  /* 0x000000212300780c */ /* 0x000fd20004741670 */
[----:B------:R-:W-:Y:S02]  /*9270*/  @P1 LOP3.LUT R30, R30, 0x8, RZ, 0xfc, !PT ;  /* 0x000000081e1e1812 */ /* 0x000fe400078efcff */
[----:B------:R-:W-:Y:S02]  /*9280*/  ISETP.LT.OR P1, PT, R35, 0x31, !P0 ;  /* 0x000000312300780c */ /* 0x000fe40004721670 */
[----:B------:R-:W-:Y:S02]  /*9290*/  LOP3.LUT R30, R30, 0xfffffffb, RZ, 0xc0, !PT ;  /* 0xfffffffb1e1e7812 */ /* 0x000fe400078ec0ff */
[----:B------:R-:W-:Y:S02]  /*92a0*/  LOP3.LUT P0, RZ, R3, 0x4, RZ, 0xc0, !PT ;  /* 0x0000000403ff7812 */ /* 0x000fe4000780c0ff */
[----:B------:R-:W-:Y:S02]  /*92b0*/  @P3 LOP3.LUT R30, R30, 0x4, RZ, 0xfc, !PT ;  /* 0x000000041e1e3812 */ /* 0x000fe400078efcff */
[----:B------:R-:W-:-:S02]  /*92c0*/  ISETP.LT.OR P3, PT, R35, 0x11, !P0 ;  /* 0x000000112300780c */ /* 0x000fc40004761670 */
[----:B------:R-:W-:-:S04]  /*92d0*/  LOP3.LUT R30, R30, 0xfffffffd, RZ, 0xc0, !PT ;  /* 0xfffffffd1e1e7812 */ /* 0x000fc800078ec0ff */
[----:B------:R-:W-:Y:S02]  /*92e0*/  @P2 LOP3.LUT R30, R30, 0x2, RZ, 0xfc, !PT ;  /* 0x000000021e1e2812 */ /* 0x000fe400078efcff */
[----:B------:R-:W-:Y:S02]  /*92f0*/  ISETP.LT.OR P2, PT, R35, 0x1, !P0 ;  /* 0x000000012300780c */ /* 0x000fe40004741670 */
[----:B------:R-:W-:-:S03]  /*9300*/  LOP3.LUT R30, R30, 0xffffdfff, RZ, 0xc0, !PT ;  /* 0xffffdfff1e1e7812 */ /* 0x000fc600078ec0ff */
[----:B------:R-:W-:Y:S02]  /*9310*/  @P3 LOP3.LUT R16, R16, 0x80000000, RZ, 0xfc, !PT ;  /* 0x8000000010103812 */ /* 0x000fe400078efcff */
[----:B------:R-:W-:Y:S02]  /*9320*/  @P1 LOP3.LUT R30, R30, 0x2000, RZ, 0xfc, !PT ;  /* 0x000020001e1e1812 */ /* 0x000fe400078efcff */
[----:B------:R-:W-:Y:S02]  /*9330*/  ISETP.LT.OR P1, PT, R35, 0x21, !P0 ;  /* 0x000000212300780c */ /* 0x000fe40004721670 */
[----:B------:R-:W-:Y:S02]  /*9340*/  LOP3.LUT R30, R30, 0xfffffffe, RZ, 0xc0, !PT ;  /* 0xfffffffe1e1e7812 */ /* 0x000fe400078ec0ff */
[----:B------:R-:W-:Y:S02]  /*9350*/  LOP3.LUT R16, R16, 0xbfffffff, RZ, 0xc0, !PT ;  /* 0xbfffffff10107812 */ /* 0x000fe400078ec0ff */
[----:B------:R-:W-:-:S02]  /*9360*/  @P2 LOP3.LUT R30, R30, 0x1, RZ, 0xfc, !PT ;  /* 0x000000011e1e2812 */ /* 0x000fc400078efcff */
[----:B------:R-:W-:Y:S02]  /*9370*/  ISETP.LT.OR P2, PT, R35, 0x31, !P0 ;  /* 0x000000312300780c */ /* 0x000fe40004741670 */
[----:B------:R-:W-:Y:S02]  /*9380*/  LOP3.LUT P0, RZ, R3, 0x8, RZ, 0xc0, !PT ;  /* 0x0000000803ff7812 */ /* 0x000fe4000780c0ff */
[----:B------:R-:W-:Y:S02]  /*9390*/  LOP3.LUT R30, R30, 0xffffefff, RZ, 0xc0, !PT ;  /* 0xffffefff1e1e7812 */ /* 0x000fe400078ec0ff */
[----:B------:R-:W-:Y:S02]  /*93a0*/  @P1 LOP3.LUT R16, R16, 0x40000000, RZ, 0xfc, !PT ;  /* 0x4000000010101812 */ /* 0x000fe400078efcff */
[C---:B------:R-:W-:Y:S02]  /*93b0*/  ISETP.LT.OR P1, PT, R35.reuse, 0x1, !P0 ;  /* 0x000000012300780c */ /* 0x040fe40004721670 */
[----:B------:R-:W-:-:S02]  /*93c0*/  ISETP.LT.OR P3, PT, R35, 0x11, !P0 ;  /* 0x000000112300780c */ /* 0x000fc40004761670 */
[----:B------:R-:W-:Y:S02]  /*93d0*/  LOP3.LUT R16, R16, 0xdfffffff, RZ, 0xc0, !PT ;  /* 0xdfffffff10107812 */ /* 0x000fe400078ec0ff */
[----:B------:R-:W-:Y:S02]  /*93e0*/  @P2 LOP3.LUT R30, R30, 0x1000, RZ, 0xfc, !PT ;  /* 0x000010001e1e2812 */ /* 0x000fe400078efcff */
[----:B------:R-:W-:Y:S02]  /*93f0*/  ISETP.LT.OR P2, PT, R35, 0x21, !P0 ;  /* 0x000000212300780c */ /* 0x000fe40004741670 */
[----:B------:R-:W-:-:S03]  /*9400*/  LOP3.LUT R30, R30, 0xfffff7ff, RZ, 0xc0, !PT ;  /* 0xfffff7ff1e1e7812 */ /* 0x000fc600078ec0ff */
[----:B------:R-:W-:Y:S02]  /*9410*/  @P1 LOP3.LUT R16, R16, 0x20000000, RZ, 0xfc, !PT ;  /* 0x2000000010101812 */ /* 0x000fe400078efcff */
[----:B------:R-:W-:Y:S02]  /*9420*/  ISETP.LT.OR P1, PT, R35, 0x31, !P0 ;  /* 0x000000312300780c */ /* 0x000fe40004721670 */
[----:B------:R-:W-:Y:S02]  /*9430*/  LOP3.LUT R16, R16, 0xefffffff, RZ, 0xc0, !PT ;  /* 0xefffffff10107812 */ /* 0x000fe400078ec0ff */
[----:B------:R-:W-:Y:S02]  /*9440*/  LOP3.LUT P0, RZ, R3, 0x10, RZ, 0xc0, !PT ;  /* 0x0000001003ff7812 */ /* 0x000fe4000780c0ff */
[----:B------:R-:W-:Y:S02]  /*9450*/  @P3 LOP3.LUT R16, R16, 0x10000000, RZ, 0xfc, !PT ;  /* 0x1000000010103812 */ /* 0x000fe400078efcff */
[----:B------:R-:W-:-:S02]  /*9460*/  ISETP.LT.OR P3, PT, R35, 0x11, !P0 ;  /* 0x000000112300780c */ /* 0x000fc40004761670 */
[----:B------:R-:W-:-:S03]  /*9470*/  LOP3.LUT R16, R16, 0xf7ffffff, RZ, 0xc0, !PT ;  /* 0xf7ffffff10107812 */ /* 0x000fc600078ec0ff */
[----:B------:R-:W-:Y:S02]  /*9480*/  @P1 LOP3.LUT R30, R30, 0x800, RZ, 0xfc, !PT ;  /* 0x000008001e1e1812 */ /* 0x000fe400078efcff */
[----:B------:R-:W-:Y:S02]  /*9490*/  @P2 LOP3.LUT R16, R16, 0x8000000, RZ, 0xfc, !PT ;  /* 0x0800000010102812 */ /* 0x000fe400078efcff */
[C---:B------:R-:W-:Y:S02]  /*94a0*/  ISETP.LT.OR P2, PT, R35.reuse, 0x1, !P0 ;  /* 0x000000012300780c */ /* 0x040fe40004741670 */
[----:B------:R-:W-:Y:S02]  /*94b0*/  LOP3.LUT R16, R16, 0xfbffffff, RZ, 0xc0, !PT ;  /* 0xfbffffff10107812 */ /* 0x000fe400078ec0ff */
[----:B------:R-:W-:Y:S02]  /*94c0*/  ISETP.LT.OR P1, PT, R35, 0x21, !P0 ;  /* 0x000000212300780c */ /* 0x000fe40004721670 */
[----:B------:R-:W-:-:S07]  /*94d0*/  LOP3.LUT R30, R30, 0xfffffbff, RZ, 0xc0, !PT ;  /* 0xfffffbff1e1e7812 */ /* 0x000fce00078ec0ff */
        /* <DEDUP_REMOVED lines=29> */
[----:B------:R-:W-:Y:S02]  /*96b0*/  ISETP.GE.AND P0, PT, R4, UR36, PT ;  /* 0x0000002404007c0c */ /* 0x000fe4000bf06270 */
[----:B------:R-:W-:-:S04]  /*96c0*/  @P3 LOP3.LUT R16, R16, 0x80000, RZ, 0xfc, !PT ;  /* 0x0008000010103812 */ /* 0x000fc800078efcff */
[----:B------:R-:W-:-:S03]  /*96d0*/  LOP3.LUT R16, R16, 0xfffeffff, RZ, 0xc0, !PT ;  /* 0xfffeffff10107812 */ /* 0x000fc600078ec0ff */
[----:B------:R-:W-:Y:S02]  /*96e0*/  @P2 LOP3.LUT R30, R30, 0x100, RZ, 0xfc, !PT ;  /* 0x000001001e1e2812 */ /* 0x000fe400078efcff */
[----:B------:R-:W-:Y:S02]  /*96f0*/  @P1 LOP3.LUT R16, R16, 0x10000, RZ, 0xfc, !PT ;  /* 0x0001000010101812 */ /* 0x000fe400078efcff */
[----:B------:R-:W-:Y:S02]  /*9700*/  ISETP.LT.U32.AND P1, PT, R23, 0x40, !P0 ;  /* 0x000000401700780c */ /* 0x000fe40004721070 */
[----:B------:R-:W-:Y:S02]  /*9710*/  ISETP.GT.AND P0, PT, R0, -0x1, PT ;  /* 0xffffffff0000780c */ /* 0x000fe40003f04270 */
[----:B------:R-:W-:Y:S02]  /*9720*/  LOP3.LUT R16, R16, 0xfffffdff, RZ, 0xc0, !PT ;  /* 0xfffffdff10107812 */ /* 0x000fe400078ec0ff */
[----:B------:R-:W-:-:S02]  /*9730*/  ISETP.LT.OR P3, PT, R35, 0x1, P0 ;  /* 0x000000012300780c */ /* 0x000fc40000761670 */
[----:B------:R-:W-:Y:S02]  /*9740*/  ISETP.LT.OR P2, PT, R35, 0x11, P0 ;  /* 0x000000112300780c */ /* 0x000fe40000741670 */
[----:B------:R-:W-:-:S03]  /*9750*/  LOP3.LUT R30, R30, 0xffffff7f, RZ, 0xc0, !PT ;  /* 0xffffff7f1e1e7812 */ /* 0x000fc600078ec0ff */
[----:B------:R-:W-:Y:S02]  /*9760*/  @P1 LOP3.LUT R16, R16, 0x200, RZ, 0xfc, !PT ;  /* 0x0000020010101812 */ /* 0x000fe400078efcff */
[C---:B------:R-:W-:Y:S02]  /*9770*/  ISETP.LT.OR P1, PT, R35.reuse, 0x21, P0 ;  /* 0x000000212300780c */ /* 0x040fe40000721670 */
[----:B------:R-:W-:Y:S02]  /*9780*/  LOP3.LUT R16, R16, 0xffdfffff, RZ, 0xc0, !PT ;  /* 0xffdfffff10107812 */ /* 0x000fe400078ec0ff */
[----:B------:R-:W-:Y:S02]  /*9790*/  ISETP.LT.OR P0, PT, R35, 0x31, P0 ;  /* 0x000000312300780c */ /* 0x000fe40000701670 */
[----:B------:R-:W-:-:S04]  /*97a0*/  @P3 LOP3.LUT R16, R16, 0x200000, RZ, 0xfc, !PT ;  /* 0x0020000010103812 */ /* 0x000fc800078efcff */
[----:B------:R-:W-:-:S04]  /*97b0*/  LOP3.LUT R16, R16, 0xfffbffff, RZ, 0xc0, !PT ;  /* 0xfffbffff10107812 */ /* 0x000fc800078ec0ff */
[----:B------:R-:W-:Y:S02]  /*97c0*/  @P2 LOP3.LUT R16, R16, 0x40000, RZ, 0xfc, !PT ;  /* 0x0004000010102812 */ /* 0x000fe400078efcff */
[C---:B------:R-:W-:Y:S02]  /*97d0*/  ISETP.GE.AND P2, PT, R35.reuse, 0x1, PT ;  /* 0x000000012300780c */ /* 0x040fe40003f46270 */
[----:B------:R-:W-:Y:S02]  /*97e0*/  LOP3.LUT R16, R16, 0xffff7fff, RZ, 0xc0, !PT ;  /* 0xffff7fff10107812 */ /* 0x000fe400078ec0ff */
[----:B------:R-:W-:Y:S02]  /*97f0*/  @P0 LOP3.LUT R30, R30, 0x80, RZ, 0xfc, !PT ;  /* 0x000000801e1e0812 */ /* 0x000fe400078efcff */
[----:B------:R-:W-:Y:S02]  /*9800*/  @P1 LOP3.LUT R16, R16, 0x8000, RZ, 0xfc, !PT ;  /* 0x0000800010101812 */ /* 0x000fe400078efcff */
[----:B------:R-:W-:-:S02]  /*9810*/  ISETP.GE.AND P1, PT, R35, 0x11, PT ;  /* 0x000000112300780c */ /* 0x000fc40003f26270 */
[----:B------:R-:W-:Y:S02]  /*9820*/  LOP3.LUT R16, R16, 0xffffefff, RZ, 0xc0, !PT ;  /* 0xffffefff10107812 */ /* 0x000fe400078ec0ff */
[C---:B------:R-:W-:Y:S02]  /*9830*/  ISETP.GE.AND P0, PT, R35.reuse, 0x21, PT ;  /* 0x000000212300780c */ /* 0x040fe40003f06270 */
[----:B------:R-:W-:Y:S02]  /*9840*/  @P2 LOP3.LUT R16, R16, 0x1000, RZ, 0xfc, !PT ;  /* 0x0000100010102812 */ /* 0x000fe400078efcff */
[----:B------:R-:W-:Y:S02]  /*9850*/  ISETP.GE.AND P2, PT, R35, 0x31, PT ;  /* 0x000000312300780c */ /* 0x000fe40003f46270 */
[----:B------:R-:W-:-:S04]  /*9860*/  LOP3.LUT R16, R16, 0xfffff7ff, RZ, 0xc0, !PT ;  /* 0xfffff7ff10107812 */ /* 0x000fc800078ec0ff */
[----:B------:R-:W-:Y:S02]  /*9870*/  @P1 LOP3.LUT R16, R16, 0x800, RZ, 0xfc, !PT ;  /* 0x0000080010101812 */ /* 0x000fe400078efcff */
[----:B------:R-:W-:Y:S02]  /*9880*/  ISETP.GE.AND P1, PT, R7, UR7, PT ;  /* 0x0000000707007c0c */ /* 0x000fe4000bf26270 */
[----:B------:R-:W-:-:S04]  /*9890*/  LOP3.LUT R16, R16, 0xfffffbff, RZ, 0xc0, !PT ;  /* 0xfffffbff10107812 */ /* 0x000fc800078ec0ff */
[----:B------:R-:W-:Y:S02]  /*98a0*/  @P0 LOP3.LUT R16, R16, 0x400, RZ, 0xfc, !PT ;  /* 0x0000040010100812 */ /* 0x000fe400078efcff */
[----:B------:R-:W-:Y:S02]  /*98b0*/  ISETP.GE.AND P0, PT, R7, UR10, PT ;  /* 0x0000000a07007c0c */ /* 0x000fe4000bf06270 */
[----:B------:R-:W-:-:S04]  /*98c0*/  LOP3.LUT R16, R16, 0xffffbfff, RZ, 0xc0, !PT ;  /* 0xffffbfff10107812 */ /* 0x000fc800078ec0ff */
[----:B------:R-:W-:-:S04]  /*98d0*/  @P2 LOP3.LUT R16, R16, 0x4000, RZ, 0xfc, !PT ;  /* 0x0000400010102812 */ /* 0x000fc800078efcff */
[----:B------:R-:W-:-:S04]  /*98e0*/  LOP3.LUT R16, R16, 0xffffdfff, RZ, 0xc0, !PT ;  /* 0xffffdfff10107812 */ /* 0x000fc800078ec0ff */
[----:B------:R-:W-:-:S04]  /*98f0*/  LOP3.LUT R16, R16, 0xfffffffe, RZ, 0xc0, !PT ;  /* 0xfffffffe10107812 */ /* 0x000fc800078ec0ff */
[----:B------:R-:W-:-:S04]  /*9900*/  @P1 LOP3.LUT R16, R16, 0x1, RZ, 0xfc, !PT ;  /* 0x0000000110101812 */ /* 0x000fc800078efcff */
[----:B-1----:R-:W-:-:S07]  /*9910*/  @P0 LOP3.LUT R16, R16, 0x2000, RZ, 0xfc, !PT ;  /* 0x0000200010100812 */ /* 0x002fce00078efcff */
.L_x_84:
[----:B------:R-:W2:Y:S01]  /*9920*/  LDL R2, [R1] ;  /* 0x0000000001027983 */ /* 0x000ea20000100800 */
[----:B------:R-:W0:Y:S01]  /*9930*/  LDC R0, c[0x0][0xc38] ;  /* 0x00030e00ff007b82 */ /* 0x000e220000000800 */
[----:B------:R-:W-:Y:S05]  /*9940*/  YIELD ;  /* 0x0000000000007946 */ /* 0x000fea0003800000 */
[----:B------:R-:W-:Y:S01]  /*9950*/  ULDC.64 UR4, c[0x0][0xa28] ;  /* 0x00028a0000047ab9 */ /* 0x000fe20000000a00 */
[----:B------:R-:W-:Y:S01]  /*9960*/  IMAD.MOV.U32 R31, RZ, RZ, RZ ;  /* 0x000000ffff1f7224 */ /* 0x000fe200078e00ff */
[----:B0-----:R-:W-:-:S13]  /*9970*/  ISETP.NE.AND P0, PT, R0, 0x1, PT ;  /* 0x000000010000780c */ /* 0x001fda0003f05270 */
[----:B------:R-:W2:Y:S08]  /*9980*/  @P0 LDC R0, c[0x0][0xc3c] ;  /* 0x00030f00ff000b82 */ /* 0x000eb00000000800 */
[----:B------:R-:W0:Y:S01]  /*9990*/  @P0 LDC R3, c[0x0][0xc40] ;  /* 0x00031000ff030b82 */ /* 0x000e220000000800 */
[----:B--2---:R-:W-:-:S04]  /*99a0*/  @P0 IMAD.HI.U32 R0, R2, R0, RZ ;  /* 0x0000000002000227 */ /* 0x004fc800078e00ff */
[----:B------:R-:W-:Y:S01]  /*99b0*/  IMAD.MOV.U32 R36, RZ, RZ, R2 ;  /* 0x000000ffff247224 */ /* 0x000fe200078e0002 */
[----:B0-----:R-:W-:Y:S02]  /*99c0*/  @P0 SHF.R.U32.HI R36, RZ, R3, R0 ;  /* 0x00000003ff240219 */ /* 0x001fe40000011600 */
[----:B------:R-:W0:Y:S03]  /*99d0*/  LDC R0, c[0x0][0xc44] ;  /* 0x00031100ff007b82 */ /* 0x000e260000000800 */
[----:B------:R-:W-:Y:S01]  /*99e0*/  IMAD.MOV.U32 R26, RZ, RZ, R36 ;  /* 0x000000ffff1a7224 */ /* 0x000fe200078e0024 */
[----:B0-----:R-:W-:-:S13]  /*99f0*/  ISETP.NE.AND P0, PT, R0, 0x1, PT ;  /* 0x000000010000780c */ /* 0x001fda0003f05270 */
[----:B------:R-:W0:Y:S02]  /*9a00*/  @P0 LDC.64 R2, c[0x0][0xc48] ;  /* 0x00031200ff020b82 */ /* 0x000e240000000a00 */
[----:B0-----:R-:W-:-:S05]  /*9a10*/  @P0 IMAD.HI.U32 R2, R36, R2, RZ ;  /* 0x0000000224020227 */ /* 0x001fca00078e00ff */
[----:B------:R-:W-:Y:S02]  /*9a20*/  @P0 SHF.R.U32.HI R26, RZ, R3, R2 ;  /* 0x00000003ff1a0219 */ /* 0x000fe40000011602 */
[----:B------:R-:W-:-:S04]  /*9a30*/  ISETP.NE.U32.AND P0, PT, RZ, UR4, PT ;  /* 0x00000004ff007c0c */ /* 0x000fc8000bf05070 */
[----:B------:R-:W-:-:S13]  /*9a40*/  ISETP.NE.AND.EX P0, PT, RZ, UR5, PT, P0 ;  /* 0x00000005ff007c0c */ /* 0x000fda000bf05300 */
[----:B------:R-:W0:Y:S01]  /*9a50*/  @P0 LDC.64 R2, c[0x0][0xa28] ;  /* 0x00028a00ff020b82 */ /* 0x000e220000000a00 */
[----:B------:R-:W-:-:S04]  /*9a60*/  UIADD3 UR4, UR39, 0x22400, URZ ;  /* 0x0002240027047890 */ /* 0x000fc8000fffe03f */
[----:B------:R-:W-:Y:S01]  /*9a70*/  ULOP3.LUT UP0, URZ, UR4, 0x3ff, URZ, 0xc0, !UPT ;  /* 0x000003ff043f7892 */ /* 0x000fe2000f80c03f */
[----:B0-----:R-:W-:-:S05]  /*9a80*/  @P0 IMAD.WIDE R2, R26, 0x4, R2 ;  /* 0x000000041a020825 */ /* 0x001fca00078e0202 */
[----:B------:R0:W5:Y:S01]  /*9a90*/  @P0 LDG.E R31, desc[UR50][R2.64] ;  /* 0x00000032021f0981 */ /* 0x000162000c1e1900 */
[----:B------:R-:W-:-:S13]  /*9aa0*/  PLOP3.LUT P0, PT, PT, PT, UP0, 0x80, 0x0 ;  /* 0x000000000000781c */ /* 0x000fda0003f0f008 */
[----:B01----:R-:W-:Y:S05]  /*9ab0*/  @!P0 BRA `(.L_x_50) ;  /* 0x0000000000408947 */ /* 0x003fea0003800000 */
[----:B------:R-:W-:Y:S01]  /*9ac0*/  MOV R2, 0x0 ;  /* 0x0000000000027802 */ /* 0x000fe20000000f00 */
[----:B------:R-:W-:Y:S01]  /*9ad0*/  ULDC.64 UR6, c[0x4][0x90] ;  /* 0x0100240000067ab9 */ /* 0x000fe20000000a00 */
[----:B------:R-:W-:Y:S01]  /*9ae0*/  ULDC.64 UR8, c[0x4][0x98] ;  /* 0x0100260000087ab9 */ /* 0x000fe20000000a00 */
[----:B------:R-:W-:Y:S01]  /*9af0*/  ULDC.64 UR4, c[0x4][0x8] ;  /* 0x0100020000047ab9 */ /* 0x000fe20000000a00 */
[----:B------:R-:W-:Y:S01]  /*9b00*/  IMAD.U32 R4, RZ, RZ, UR6 ;  /* 0x00000006ff047e24 */ /* 0x000fe2000f8e00ff */
[----:B------:R-:W-:Y:S01]  /*9b10*/  MOV R5, UR7 ;  /* 0x0000000700057c02 */ /* 0x000fe20008000f00 */
[----:B------:R-:W0:Y:S01]  /*9b20*/  LDC.64 R2, c[0x4][R2] ;  /* 0x0100000002027b82 */ /* 0x000e220000000a00 */
[----:B------:R-:W-:Y:S01]  /*9b30*/  IMAD.U32 R6, RZ, RZ, UR8 ;  /* 0x00000008ff067e24 */ /* 0x000fe2000f8e00ff */
[----:B------:R-:W-:Y:S01]  /*9b40*/  MOV R8, 0x70 ;  /* 0x0000007000087802 */ /* 0x000fe20000000f00 */
[----:B------:R-:W-:Y:S02]  /*9b50*/  IMAD.U32 R7, RZ, RZ, UR9 ;  /* 0x00000009ff077e24 */ /* 0x000fe4000f8e00ff */
[----:B------:R-:W-:-:S02]  /*9b60*/  IMAD.U32 R10, RZ, RZ, UR4 ;  /* 0x00000004ff0a7e24 */ /* 0x000fc4000f8e00ff */
[----:B------:R-:W-:Y:S02]  /*9b70*/  IMAD.U32 R11, RZ, RZ, UR5 ;  /* 0x00000005ff0b7e24 */ /* 0x000fe4000f8e00ff */
[----:B------:R-:W-:Y:S02]  /*9b80*/  IMAD.MOV.U32 R12, RZ, RZ, 0x1 ;  /* 0x00000001ff0c7424 */ /* 0x000fe400078e00ff */
[----:B------:R-:W-:-:S07]  /*9b90*/  IMAD.MOV.U32 R13, RZ, RZ, RZ ;  /* 0x000000ffff0d7224 */ /* 0x000fce00078e00ff */
[----:B------:R-:W-:-:S07]  /*9ba0*/  LEPC R20, `(.L_x_50) ;  /* 0x000000001014794e */ /* 0x000fce0000000000 */
[----:B0----5:R-:W-:Y:S05]  /*9bb0*/  CALL.ABS.NOINC R2 ;  /* 0x0000000002007343 */ /* 0x021fea0003c00000 */
.L_x_50:
[----:B------:R-:W-:-:S04]  /*9bc0*/  UIADD3 UR4, UR39, 0x400, URZ ;  /* 0x0000040027047890 */ /* 0x000fc8000fffe03f */
[----:B------:R-:W-:-:S06]  /*9bd0*/  ULOP3.LUT UP0, URZ, UR4, 0x3ff, URZ, 0xc0, !UPT ;  /* 0x000003ff043f7892 */ /* 0x000fcc000f80c03f */
[----:B------:R-:W-:-:S13]  /*9be0*/  PLOP3.LUT P0, PT, PT, PT, UP0, 0x80, 0x0 ;  /* 0x000000000000781c */ /* 0x000fda0003f0f008 */
[----:B------:R-:W-:Y:S05]  /*9bf0*/  @!P0 BRA `(.L_x_51) ;  /* 0x00000000007c8947 */ /* 0x000fea0003800000 */
[----:B------:R-:W-:Y:S01]  /*9c00*/  MOV R18, 0x0 ;  /* 0x0000000000127802 */ /* 0x000fe20000000f00 */
[----:B------:R-:W-:Y:S01]  /*9c10*/  ULDC.64 UR6, c[0x4][0x90] ;  /* 0x0100240000067ab9 */ /* 0x000fe20000000a00 */
[----:B------:R-:W-:Y:S01]  /*9c20*/  ULDC.64 UR8, c[0x4][0x98] ;  /* 0x0100260000087ab9 */ /* 0x000fe20000000a00 */
[----:B------:R-:W-:Y:S01]  /*9c30*/  ULDC.64 UR4, c[0x4][0x10] ;  /* 0x0100040000047ab9 */ /* 0x000fe20000000a00 */
[----:B------:R0:W1:Y:S01]  /*9c40*/  LDC.64 R2, c[0x4][R18] ;  /* 0x0100000012027b82 */ /* 0x0000620000000a00 */
[----:B------:R-:W-:Y:S01]  /*9c50*/  IMAD.U32 R4, RZ, RZ, UR6 ;  /* 0x00000006ff047e24 */ /* 0x000fe2000f8e00ff */
[----:B------:R-:W-:Y:S01]  /*9c60*/  MOV R6, UR8 ;  /* 0x0000000800067c02 */ /* 0x000fe20008000f00 */
[----:B------:R-:W-:Y:S01]  /*9c70*/  IMAD.U32 R5, RZ, RZ, UR7 ;  /* 0x00000007ff057e24 */ /* 0x000fe2000f8e00ff */
[----:B------:R-:W-:Y:S01]  /*9c80*/  MOV R12, 0x1 ;  /* 0x00000001000c7802 */ /* 0x000fe20000000f00 */
[----:B------:R-:W-:Y:S02]  /*9c90*/  IMAD.U32 R7, RZ, RZ, UR9 ;  /* 0x00000009ff077e24 */ /* 0x000fe4000f8e00ff */
[----:B------:R-:W-:-:S02]  /*9ca0*/  IMAD.U32 R10, RZ, RZ, UR4 ;  /* 0x00000004ff0a7e24 */ /* 0x000fc4000f8e00ff */
[----:B------:R-:W-:Y:S02]  /*9cb0*/  IMAD.U32 R11, RZ, RZ, UR5 ;  /* 0x00000005ff0b7e24 */ /* 0x000fe4000f8e00ff */
[----:B------:R-:W-:Y:S02]  /*9cc0*/  IMAD.MOV.U32 R8, RZ, RZ, 0x70 ;  /* 0x00000070ff087424 */ /* 0x000fe400078e00ff */
[----:B0-----:R-:W-:-:S07]  /*9cd0*/  IMAD.MOV.U32 R13, RZ, RZ, RZ ;  /* 0x000000ffff0d7224 */ /* 0x001fce00078e00ff */
[----:B------:R-:W-:-:S07]  /*9ce0*/  LEPC R20, `(.L_x_52) ;  /* 0x000000001014794e */ /* 0x000fce0000000000 */
[----:B-1---5:R-:W-:Y:S05]  /*9cf0*/  CALL.ABS.NOINC R2 ;  /* 0x0000000002007343 */ /* 0x022fea0003c00000 */
.L_x_52:
[----:B------:R0:W1:Y:S01]  /*9d00*/  LDC.64 R2, c[0x4][R18] ;  /* 0x0100000012027b82 */ /* 0x0000620000000a00 */
[----:B------:R-:W-:Y:S01]  /*9d10*/  ULDC.64 UR6, c[0x4][0x90] ;  /* 0x0100240000067ab9 */ /* 0x000fe20000000a00 */
[----:B------:R-:W-:Y:S01]  /*9d20*/  ULDC.64 UR8, c[0x4][0x98] ;  /* 0x0100260000087ab9 */ /* 0x000fe20000000a00 */
[----:B------:R-:W-:Y:S01]  /*9d30*/  ULDC.64 UR4, c[0x4][0x18] ;  /* 0x0100060000047ab9 */ /* 0x000fe20000000a00 */
[----:B------:R-:W-:Y:S01]  /*9d40*/  IMAD.U32 R4, RZ, RZ, UR6 ;  /* 0x00000006ff047e24 */ /* 0x000fe2000f8e00ff */
[----:B------:R-:W-:Y:S01]  /*9d50*/  MOV R7, UR9 ;  /* 0x0000000900077c02 */ /* 0x000fe20008000f00 */
[----:B------:R-:W-:Y:S01]  /*9d60*/  IMAD.U32 R5, RZ, RZ, UR7 ;  /* 0x00000007ff057e24 */ /* 0x000fe2000f8e00ff */
[----:B------:R-:W-:Y:S01]  /*9d70*/  MOV R13, RZ ;  /* 0x000000ff000d7202 */ /* 0x000fe20000000f00 */
[----:B------:R-:W-:Y:S02]  /*9d80*/  IMAD.U32 R6, RZ, RZ, UR8 ;  /* 0x00000008ff067e24 */ /* 0x000fe4000f8e00ff */
[----:B------:R-:W-:-:S02]  /*9d90*/  IMAD.U32 R10, RZ, RZ, UR4 ;  /* 0x00000004ff0a7e24 */ /* 0x000fc4000f8e00ff */
[----:B------:R-:W-:Y:S02]  /*9da0*/  IMAD.U32 R11, RZ, RZ, UR5 ;  /* 0x00000005ff0b7e24 */ /* 0x000fe4000f8e00ff */
[----:B------:R-:W-:Y:S02]  /*9db0*/  IMAD.MOV.U32 R8, RZ, RZ, 0x70 ;  /* 0x00000070ff087424 */ /* 0x000fe400078e00ff */
[----:B0-----:R-:W-:-:S07]  /*9dc0*/  IMAD.MOV.U32 R12, RZ, RZ, 0x1 ;  /* 0x00000001ff0c7424 */ /* 0x001fce00078e00ff */
[----:B------:R-:W-:-:S07]  /*9dd0*/  LEPC R20, `(.L_x_51) ;  /* 0x000000001014794e */ /* 0x000fce0000000000 */
[----:B-1----:R-:W-:Y:S05]  /*9de0*/  CALL.ABS.NOINC R2 ;  /* 0x0000000002007343 */ /* 0x002fea0003c00000 */
.L_x_51:
[----:B------:R-:W-:Y:S01]  /*9df0*/  ULDC.64 UR4, c[0x0][0x9f8] ;  /* 0x00027e0000047ab9 */ /* 0x000fe20000000a00 */
[--C-:B------:R-:W-:Y:S01]  /*9e00*/  IMAD.MOV.U32 R25, RZ, RZ, R26.reuse ;  /* 0x000000ffff197224 */ /* 0x100fe200078e001a */
[----:B------:R-:W-:Y:S01]  /*9e10*/  ISETP.NE.U32.AND P0, PT, RZ, UR4, PT ;  /* 0x00000004ff007c0c */ /* 0x000fe2000bf05070 */
[----:B------:R-:W0:Y:S01]  /*9e20*/  LDC R8, c[0x0][0x430] ;  /* 0x00010c00ff087b82 */ /* 0x000e220000000800 */
[----:B------:R-:W-:Y:S01]  /*9e30*/  IMAD.MOV R5, RZ, RZ, -R26 ;  /* 0x000000ffff057224 */ /* 0x000fe200078e0a1a */
[----:B------:R-:W-:Y:S01]  /*9e40*/  ULDC UR4, c[0x0][0xc44] ;  /* 0x0003110000047ab9 */ /* 0x000fe20000000800 */
[----:B------:R-:W-:-:S13]  /*9e50*/  ISETP.NE.AND.EX P0, PT, RZ, UR5, PT, P0 ;  /* 0x00000005ff007c0c */ /* 0x000fda000bf05300 */
[----:B------:R-:W1:Y:S02]  /*9e60*/  @P0 LDC.64 R2, c[0x0][0x9f8] ;  /* 0x00027e00ff020b82 */ /* 0x000e640000000a00 */
[----:B-1----:R-:W-:-:S05]  /*9e70*/  @P0 IMAD.WIDE R2, R26, 0x4, R2 ;  /* 0x000000041a020825 */ /* 0x002fca00078e0202 */
[----:B------:R1:W5:Y:S01]  /*9e80*/  @P0 LDG.E R25, desc[UR50][R2.64] ;  /* 0x0000003202190981 */ /* 0x000362000c1e1900 */
[----:B------:R-:W-:Y:S01]  /*9e90*/  UMOV UR5, 0xffffffff ;  /* 0xffffffff00057882 */ /* 0x000fe20000000000 */
[----:B------:R-:W-:Y:S02]  /*9ea0*/  IMAD R18, R5, UR4, R36 ;  /* 0x0000000405127c24 */ /* 0x000fe4000f8e0224 */
[----:B0-----:R-:W-:Y:S05]  /*9eb0*/  BRA.DIV UR5, `(.L_x_53) ;  /* 0x0000002e05ac7947 */ /* 0x001fea000b800000 */
.L_x_102:
[----:B------:R-:W2:Y:S01]  /*9ec0*/  LDL R0, [R1+0x10] ;  /* 0x0000100001007983 */ /* 0x000ea20000100800 */
[----:B------:R-:W-:Y:S01]  /*9ed0*/  ISETP.NE.AND P0, PT, R8, 0x1, PT ;  /* 0x000000010800780c */ /* 0x000fe20003f05270 */
[----:B------:R-:W-:Y:S01]  /*9ee0*/  IMAD.MOV.U32 R28, RZ, RZ, RZ ;  /* 0x000000ffff1c7224 */ /* 0x000fe200078e00ff */
[C---:B------:R-:W-:Y:S02]  /*9ef0*/  LOP3.LUT P1, RZ, R16.reuse, 0x200, RZ, 0xc0, !PT ;  /* 0x0000020010ff7812 */ /* 0x040fe4000782c0ff */
[----:B-----5:R-:W-:Y:S02]  /*9f00*/  SHF.R.S32.HI R32, RZ, 0x1f, R25 ;  /* 0x0000001fff207819 */ /* 0x020fe40000011419 */
[----:B------:R-:W-:-:S07]  /*9f10*/  LOP3.LUT R16, R16, 0xfffffeff, RZ, 0xc0, !PT ;  /* 0xfffffeff10107812 */ /* 0x000fce00078ec0ff */
[----:B-1----:R-:W0:Y:S01]  /*9f20*/  @P0 LDC R3, c[0x0][0x434] ;  /* 0x00010d00ff030b82 */ /* 0x002e220000000800 */
[----:B------:R-:W-:-:S07]  /*9f30*/  @P0 LOP3.LUT R16, R16, 0x100, RZ, 0xfc, !PT ;  /* 0x0000010010100812 */ /* 0x000fce00078efcff */
[----:B------:R-:W1:Y:S08]  /*9f40*/  @P0 LDC R5, c[0x0][0x438] ;  /* 0x00010e00ff050b82 */ /* 0x000e700000000800 */
[----:B------:R-:W3:Y:S01]  /*9f50*/  @P1 LDC.64 R6, c[0x0][0x428] ;  /* 0x00010a00ff061b82 */ /* 0x000ee20000000a00 */
[----:B--2---:R-:W-:-:S04]  /*9f60*/  IMAD.IADD R34, R0, 0x1, R31 ;  /* 0x0000000100227824 */ /* 0x004fc800078e021f */
[----:B0-----:R-:W-:-:S04]  /*9f70*/  @P0 IMAD.HI.U32 R0, R34, R3, RZ ;  /* 0x0000000322000227 */ /* 0x001fc800078e00ff */
[----:B------:R-:W-:Y:S01]  /*9f80*/  IMAD.MOV.U32 R9, RZ, RZ, R34 ;  /* 0x000000ffff097224 */ /* 0x000fe200078e0022 */
[----:B-1----:R-:W-:Y:S01]  /*9f90*/  @P0 SHF.R.U32.HI R9, RZ, R5, R0 ;  /* 0x00000005ff090219 */ /* 0x002fe20000011600 */
[----:B---3--:R-:W-:Y:S01]  /*9fa0*/  @P1 IMAD R0, R32, R6, RZ ;  /* 0x0000000620001224 */ /* 0x008fe200078e02ff */
[----:B------:R-:W0:Y:S02]  /*9fb0*/  @P1 LDC.64 R4, c[0x0][0x418] ;  /* 0x00010600ff041b82 */ /* 0x000e240000000a00 */
[----:B------:R-:W-:Y:S01]  /*9fc0*/  @P1 SHF.R.S32.HI R3, RZ, 0x1f, R9 ;  /* 0x0000001fff031819 */ /* 0x000fe20000011409 */
[----:B------:R-:W-:Y:S01]  /*9fd0*/  @P1 IMAD R7, R25, R7, R0 ;  /* 0x0000000719071224 */ /* 0x000fe200078e0200 */
[----:B------:R-:W-:-:S05]  /*9fe0*/  @P1 MOV R2, R9 ;  /* 0x0000000900021202 */ /* 0x000fca0000000f00 */
[----:B------:R-:W-:-:S04]  /*9ff0*/  @P1 IMAD.WIDE.U32 R2, R25, R6, R2 ;  /* 0x0000000619021225 */ /* 0x000fc800078e0002 */
[----:B------:R-:W-:Y:S01]  /*a000*/  @P1 IMAD.IADD R0, R3, 0x1, R7 ;  /* 0x0000000103001824 */ /* 0x000fe200078e0207 */
[----:B0-----:R-:W-:-:S04]  /*a010*/  @P1 LEA R4, P0, R2, R4, 0x2 ;  /* 0x0000000402041211 */ /* 0x001fc800078010ff */
[----:B------:R-:W-:-:S05]  /*a020*/  @P1 LEA.HI.X R5, R2, R5, R0, 0x2, P0 ;  /* 0x0000000502051211 */ /* 0x000fca00000f1400 */
[----:B------:R0:W5:Y:S01]  /*a030*/  @P1 LDG.E R28, desc[UR50][R4.64] ;  /* 0x00000032041c1981 */ /* 0x000162000c1e1900 */
[----:B------:R-:W-:Y:S01]  /*a040*/  IMAD.U32 R0, RZ, RZ, UR41 ;  /* 0x00000029ff007e24 */ /* 0x000fe2000f8e00ff */
[----:B------:R-:W-:Y:S01]  /*a050*/  LOP3.LUT R16, R16, 0xffffff7f, RZ, 0xc0, !PT ;  /* 0xffffff7f10107812 */ /* 0x000fe200078ec0ff */
[----:B------:R-:W-:Y:S01]  /*a060*/  IMAD.MOV R3, RZ, RZ, -R9 ;  /* 0x000000ffff037224 */ /* 0x000fe200078e0a09 */
[----:B------:R-:W-:Y:S02]  /*a070*/  SHF.R.S32.HI R24, RZ, 0x1f, R18 ;  /* 0x0000001fff187819 */ /* 0x000fe40000011412 */
[----:B------:R-:W-:Y:S01]  /*a080*/  ISETP.NE.AND P0, PT, R0, 0x3, PT ;  /* 0x000000030000780c */ /* 0x000fe20003f05270 */
[----:B------:R-:W-:-:S12]  /*a090*/  IMAD R34, R8, R3, R34 ;  /* 0x0000000308227224 */ /* 0x000fd800078e0222 */
[----:B------:R-:W-:Y:S01]  /*a0a0*/  @P0 LOP3.LUT R16, R16, 0x80, RZ, 0xfc, !PT ;  /* 0x0000008010100812 */ /* 0x000fe200078efcff */
[----:B0-----:R-:W-:Y:S06]  /*a0b0*/  @!P0 BRA `(.L_x_54) ;  /* 0x0000000000048947 */ /* 0x001fec0003800000 */
[----:B------:R-:W-:Y:S01]  /*a0c0*/  BPT.TRAP 0x1 ;  /* 0x000000040000795c */ /* 0x000fe20000300000 */
.L_x_54:
[----:B------:R-:W-:Y:S01]  /*a0d0*/  LEA R19, R17, UR39, 0x3 ;  /* 0x0000002711137c11 */ /* 0x000fe2000f8e18ff */
[----:B------:R-:W-:Y:S01]  /*a0e0*/  BSSY B0, `(.L_x_55) ;  /* 0x0000004000007945 */ /* 0x000fe20003800000 */
[----:B------:R-:W-:-:S04]  /*a0f0*/  SHF.L.U32 R0, R22, 0x1f, RZ ;  /* 0x0000001f16007819 */ /* 0x000fc800000006ff */
[----:B------:R-:W0:Y:S02]  /*a100*/  SYNCS.PHASECHK.TRANS64.TRYWAIT P0, [R19+URZ+0x28c40], R0 ;  /* 0x028c4000130075a7 */ /* 0x000e24000800017f */
[----:B0-----:R-:W-:Y:S05]  /*a110*/  @!P0 BRA `(.L_x_56) ;  /* 0x0000002c00488947 */ /* 0x001fea0003800000 */
.L_x_103:
[----:B------:R-:W-:Y:S05]  /*a120*/  BSYNC B0 ;  /* 0x0000000000007941 */ /* 0x000fea0003800000 */
.L_x_55:
[----:B0-----:R-:W-:Y:S01]  /*a130*/  SHF.R.S32.HI R0, RZ, 0x1f, R34 ;  /* 0x0000001fff007819 */ /* 0x001fe20000011422 */
[----:B------:R-:W-:Y:S01]  /*a140*/  ULDC.64 UR4, c[0x0][0x300] ;  /* 0x0000c00000047ab9 */ /* 0x000fe20000000a00 */
[----:B------:R-:W0:Y:S01]  /*a150*/  S2R R20, SR_TID.X ;  /* 0x0000000000147919 */ /* 0x000e220000002100 */
[----:B------:R-:W-:Y:S01]  /*a160*/  LOP3.LUT P1, RZ, R16, 0x1, RZ, 0xc0, !PT ;  /* 0x0000000110ff7812 */ /* 0x000fe2000782c0ff */
[----:B------:R-:W-:Y:S02]  /*a170*/  IMAD R4, R17, 0x1000, R33 ;  /* 0x0000100011047824 */ /* 0x000fe400078e0221 */
[----:B------:R-:W-:Y:S01]  /*a180*/  IMAD R3, R0, UR4, RZ ;  /* 0x0000000400037c24 */ /* 0x000fe2000f8e02ff */
[----:B------:R1:W-:Y:S03]  /*a190*/  STL [R1+0x4], R0 ;  /* 0x0000040001007387 */ /* 0x0003e60000100800 */
[----:B------:R-:W-:-:S02]  /*a1a0*/  IMAD R5, R34, UR5, R3 ;  /* 0x0000000522057c24 */ /* 0x000fc4000f8e0203 */
[----:B------:R-:W-:Y:S01]  /*a1b0*/  IMAD.WIDE.U32 R2, R34, UR4, RZ ;  /* 0x0000000422027c25 */ /* 0x000fe2000f8e00ff */
[----:B------:R-:W-:Y:S01]  /*a1c0*/  ULDC.64 UR4, c[0x0][0x310] ;  /* 0x0000c40000047ab9 */ /* 0x000fe20000000a00 */
[----:B-1---5:R-:W-:-:S03]  /*a1d0*/  SHF.R.S32.HI R0, RZ, 0x1f, R28 ;  /* 0x0000001fff007819 */ /* 0x022fc6000001141c */
[----:B------:R-:W-:Y:S02]  /*a1e0*/  IADD3 R3, R3, R5, RZ ;  /* 0x0000000503037210 */ /* 0x000fe40007ffe0ff */
[----:B------:R-:W-:Y:S01]  /*a1f0*/  IMAD R5, R0, UR4, RZ ;  /* 0x0000000400057c24 */ /* 0x000fe2000f8e02ff */
[----:B------:R1:W-:Y:S01]  /*a200*/  STL [R1+0x8], R0 ;  /* 0x0000080001007387 */ /* 0x0003e20000100800 */
[----:B------:R-:W-:-:S04]  /*a210*/  IMAD.WIDE.U32 R2, R28, UR4, R2 ;  /* 0x000000041c027c25 */ /* 0x000fc8000f8e0002 */
[----:B------:R-:W-:Y:S01]  /*a220*/  IMAD R5, R28, UR5, R5 ;  /* 0x000000051c057c24 */ /* 0x000fe2000f8e0205 */
[----:B------:R-:W-:-:S03]  /*a230*/  ULDC.64 UR4, c[0x0][0x308] ;  /* 0x0000c20000047ab9 */ /* 0x000fc60000000a00 */
[----:B------:R-:W-:Y:S02]  /*a240*/  IMAD.IADD R3, R3, 0x1, R5 ;  /* 0x0000000103037824 */ /* 0x000fe400078e0205 */
[----:B------:R-:W-:Y:S02]  /*a250*/  IMAD R5, R24, UR4, RZ ;  /* 0x0000000418057c24 */ /* 0x000fe4000f8e02ff */
[----:B------:R-:W-:-:S04]  /*a260*/  IMAD.WIDE.U32 R2, R18, UR4, R2 ;  /* 0x0000000412027c25 */ /* 0x000fc8000f8e0002 */
[----:B------:R-:W-:Y:S01]  /*a270*/  IMAD R5, R18, UR5, R5 ;  /* 0x0000000512057c24 */ /* 0x000fe2000f8e0205 */
[----:B------:R-:W-:Y:S01]  /*a280*/  ULDC.64 UR4, c[0x0][0x2e8] ;  /* 0x0000ba0000047ab9 */ /* 0x000fe20000000a00 */
[----:B0-----:R-:W-:Y:S01]  /*a290*/  IMAD.SHL.U32 R20, R20, 0x8, RZ ;  /* 0x0000000814147824 */ /* 0x001fe200078e00ff */
[----:B-1----:R-:W-:Y:S01]  /*a2a0*/  LEA R0, P0, R2, UR4, 0x1 ;  /* 0x0000000402007c11 */ /* 0x002fe2000f8008ff */
[----:B------:R-:W-:Y:S01]  /*a2b0*/  IMAD.IADD R5, R3, 0x1, R5 ;  /* 0x0000000103057824 */ /* 0x000fe200078e0205 */
[----:B------:R-:W-:Y:S02]  /*a2c0*/  UMOV UR4, 0xffffffff ;  /* 0xffffffff00047882 */ /* 0x000fe40000000000 */
[----:B------:R-:W-:Y:S02]  /*a2d0*/  LOP3.LUT R20, R20, 0x38, RZ, 0xc0, !PT ;  /* 0x0000003814147812 */ /* 0x000fe400078ec0ff */
[----:B------:R-:W-:Y:S01]  /*a2e0*/  LEA.HI.X R5, R2, UR5, R5, 0x1, P0 ;  /* 0x0000000502057c11 */ /* 0x000fe200080f0c05 */
[----:B------:R-:W-:Y:S06]  /*a2f0*/  BRA.DIV UR4, `(.L_x_57) ;  /* 0x0000002a04e47947 */ /* 0x000fec000b800000 */
[----:B------:R-:W0:Y:S01]  /*a300*/  SHFL.IDX PT, R14, R0, RZ, 0x181f ;  /* 0x00181fff000e7589 */ /* 0x000e2200000e0000 */
[C---:B------:R-:W-:Y:S02]  /*a310*/  ISETP.GE.AND P4, PT, R35.reuse, 0x1, PT ;  /* 0x000000012300780c */ /* 0x040fe40003f86270 */
[C---:B------:R-:W-:Y:S01]  /*a320*/  ISETP.GE.AND P3, PT, R35.reuse, 0x11, PT ;  /* 0x000000112300780c */ /* 0x040fe20003f66270 */
[----:B------:R-:W1:Y:S01]  /*a330*/  SHFL.IDX PT, R2, R5, RZ, 0x181f ;  /* 0x00181fff05027589 */ /* 0x000e6200000e0000 */
[----:B------:R-:W-:-:S03]  /*a340*/  ISETP.GE.AND P2, PT, R35, 0x21, PT ;  /* 0x000000212300780c */ /* 0x000fc60003f46270 */
[----:B------:R-:W-:Y:S06]  /*a350*/  SHFL.IDX PT, R8, R5, 0x1, 0x181f ;  /* 0x00381f0005087f89 */ /* 0x000fec00000e0000 */
[C---:B------:R-:W-:Y:S02]  /*a360*/  @P4 LEA R7, R4.reuse, UR39, 0x1 ;  /* 0x0000002704074c11 */ /* 0x040fe4000f8e08ff */
[----:B------:R-:W-:Y:S02]  /*a370*/  @P3 LEA R9, R4, UR39, 0x1 ;  /* 0x0000002704093c11 */ /* 0x000fe4000f8e08ff */
[----:B0-----:R-:W-:-:S02]  /*a380*/  @P4 LEA R3, P0, R20, R14, 0x1 ;  /* 0x0000000e14034211 */ /* 0x001fc400078008ff */
[----:B------:R-:W0:Y:S02]  /*a390*/  SHFL.IDX PT, R14, R0, 0x1, 0x181f ;  /* 0x00381f00000e7f89 */ /* 0x000e2400000e0000 */
[----:B-1----:R-:W-:-:S04]  /*a3a0*/  @P4 IADD3.X R2, RZ, R2, RZ, P0, !PT ;  /* 0x00000002ff024210 */ /* 0x002fc800007fe4ff */
[----:B------:R-:W-:-:S04]  /*a3b0*/  @P4 LOP3.LUT R3, R3, R2, RZ, 0x3c, !PT ;  /* 0x0000000203034212 */ /* 0x000fc800078e3cff */
[----:B------:R-:W-:-:S04]  /*a3c0*/  @P4 LOP3.LUT R2, R3, R2, RZ, 0x3c, !PT ;  /* 0x0000000203024212 */ /* 0x000fc800078e3cff */
[----:B------:R-:W-:-:S05]  /*a3d0*/  @P4 LOP3.LUT R3, R3, R2, RZ, 0x3c, !PT ;  /* 0x0000000203034212 */ /* 0x000fca00078e3cff */
[----:B------:R1:W-:Y:S01]  /*a3e0*/  @P4 LDGSTS.E.BYPASS.LTC128B.128 [R7+0x22400], desc[UR50][R2.64], !P1 ;  /* 0x2240000002074fae */ /* 0x0003e2000c901d72 */
[----:B0-----:R-:W-:-:S03]  /*a3f0*/  @P3 LEA R6, P0, R20, R14, 0x1 ;  /* 0x0000000e14063211 */ /* 0x001fc600078008ff */
[----:B------:R-:W0:Y:S02]  /*a400*/  SHFL.IDX PT, R14, R0, 0x2, 0x181f ;  /* 0x00581f00000e7f89 */ /* 0x000e2400000e0000 */
[----:B------:R-:W-:Y:S02]  /*a410*/  @P3 IMAD.X R8, RZ, RZ, R8, P0 ;  /* 0x000000ffff083224 */ /* 0x000fe400000e0608 */
[----:B-1----:R-:W1:Y:S02]  /*a420*/  SHFL.IDX PT, R2, R5, 0x2, 0x181f ;  /* 0x00581f0005027f89 */ /* 0x002e6400000e0000 */
[----:B------:R-:W-:Y:S02]  /*a430*/  @P3 IMAD.MOV.U32 R3, RZ, RZ, R8 ;  /* 0x000000ffff033224 */ /* 0x000fe400078e0008 */
[----:B------:R-:W2:Y:S01]  /*a440*/  SHFL.IDX PT, R5, R5, 0x3, 0x181f ;  /* 0x00781f0005057f89 */ /* 0x000ea200000e0000 */
[----:B0-----:R-:W-:-:S03]  /*a450*/  @P2 LEA R7, P0, R20, R14, 0x1 ;  /* 0x0000000e14072211 */ /* 0x001fc600078008ff */
[----:B------:R0:W3:Y:S02]  /*a460*/  SHFL.IDX PT, R14, R0, 0x3, 0x181f ;  /* 0x00781f00000e7f89 */ /* 0x0000e400000e0000 */
[----:B-1----:R-:W-:Y:S02]  /*a470*/  @P2 IMAD.X R10, RZ, RZ, R2, P0 ;  /* 0x000000ffff0a2224 */ /* 0x002fe400000e0602 */
[----:B------:R-:W-:Y:S01]  /*a480*/  @P3 IMAD.MOV.U32 R2, RZ, RZ, R6 ;  /* 0x000000ffff023224 */ /* 0x000fe200078e0006 */
[----:B------:R-:W-:-:S04]  /*a490*/  @P2 LEA R6, R4, UR39, 0x1 ;  /* 0x0000002704062c11 */ /* 0x000fc8000f8e08ff */
[----:B------:R1:W-:Y:S02]  /*a4a0*/  @P3 LDGSTS.E.BYPASS.LTC128B.128 [R9+0x22c00], desc[UR50][R2.64], !P1 ;  /* 0x22c0000002093fae */ /* 0x0003e4000c901d72 */
[----:B-1----:R-:W-:Y:S01]  /*a4b0*/  @P2 MOV R2, R7 ;  /* 0x0000000700022202 */ /* 0x002fe20000000f00 */
[----:B------:R-:W-:-:S05]  /*a4c0*/  @P2 IMAD.MOV.U32 R3, RZ, RZ, R10 ;  /* 0x000000ffff032224 */ /* 0x000fca00078e000a */
[----:B--23--:R0:W-:Y:S02]  /*a4d0*/  @P2 LDGSTS.E.BYPASS.LTC128B.128 [R6+0x23400], desc[UR50][R2.64], !P1 ;  /* 0x2340000002062fae */ /* 0x00c1e4000c901d72 */
.L_x_113:
[----:B------:R-:W-:-:S13]  /*a4e0*/  ISETP.GE.AND P2, PT, R35, 0x31, PT ;  /* 0x000000312300780c */ /* 0x000fda0003f46270 */
[----:B0-----:R-:W-:-:S05]  /*a4f0*/  @P2 LEA R2, P0, R20, R14, 0x1 ;  /* 0x0000000e14022211 */ /* 0x001fca00078008ff */
[----:B------:R-:W-:Y:S01]  /*a500*/  @P2 IMAD.X R3, RZ, RZ, R5, P0 ;  /* 0x000000ffff032224 */ /* 0x000fe200000e0605 */
[----:B------:R-:W-:Y:S02]  /*a510*/  @P2 LEA R5, R4, UR39, 0x1 ;  /* 0x0000002704052c11 */ /* 0x000fe4000f8e08ff */
[----:B------:R-:W-:-:S03]  /*a520*/  PLOP3.LUT P0, PT, PT, PT, PT, 0x80, 0x0 ;  /* 0x000000000000781c */ /* 0x000fc60003f0f070 */
[----:B------:R-:W-:Y:S01]  /*a530*/  @!PT LDS RZ, [RZ] ;  /* 0x00000000fffff984 */ /* 0x000fe20000000800 */
[----:B------:R-:W-:Y:S01]  /*a540*/  @!PT LDS RZ, [RZ] ;  /* 0x00000000fffff984 */ /* 0x000fe20000000800 */
[----:B------:R-:W-:Y:S01]  /*a550*/  @!PT LDS RZ, [RZ] ;  /* 0x00000000fffff984 */ /* 0x000fe20000000800 */
[----:B------:R0:W-:Y:S01]  /*a560*/  @P2 LDGSTS.E.BYPASS.LTC128B.128 [R5+0x23c00], desc[UR50][R2.64], !P1 ;  /* 0x23c0000002052fae */ /* 0x0001e2000c901d72 */
[----:B------:R-:W-:-:S09]  /*a570*/  NOP ;  /* 0x0000000000007918 */ /* 0x000fd20000000000 */
.L_x_58:
[----:B------:R-:W-:Y:S02]  /*a580*/  PLOP3.LUT P1, PT, P1, P0, PT, 0xa2, 0x0 ;  /* 0x000000000000781c */ /* 0x000fe40000f21472 */
[----:B------:R-:W-:-:S08]  /*a590*/  @P0 R2UR P1, UR4, R19 ;  /* 0x00000000130402ca */ /* 0x000fd00000020000 */
[----:B------:R-:W-:-:S05]  /*a5a0*/  @P0 PLOP3.LUT P0, PT, P1, PT, PT, 0x80, 0x0 ;  /* 0x000000000000081c */ /* 0x000fca0000f0f070 */
[----:B------:R-:W-:Y:S01]  /*a5b0*/  @!P1 SYNCS.ARRIVE.TRANS64.RED.A0T1 RZ, [UR4+0x28c30], RZ ;  /* 0x028c30ffffff99a7 */ /* 0x000fe20008200404 */
[----:B------:R-:W-:Y:S07]  /*a5c0*/  @!P1 ARRIVES.LDGSTSBAR.64.TRANSCNT [UR4+0x28c30] ;  /* 0x028c3000ff0099b0 */ /* 0x000fee0008000a84 */
[----:B------:R-:W-:Y:S05]  /*a5d0*/  @P0 BRA.U.ANY `(.L_x_58) ;  /* 0xfffffffd00e80947 */ /* 0x000fea000393ffff */
[----:B------:R-:W-:Y:S01]  /*a5e0*/  NOP ;  /* 0x0000000000007918 */ /* 0x000fe20000000000 */
[----:B------:R-:W-:-:S05]  /*a5f0*/  IMAD.U32 R0, RZ, RZ, UR41 ;  /* 0x00000029ff007e24 */ /* 0x000fca000f8e00ff */
[----:B------:R-:W-:-:S13]  /*a600*/  ISETP.NE.AND P2, PT, R0, 0x3, PT ;  /* 0x000000030000780c */ /* 0x000fda0003f45270 */
[----:B------:R-:W-:Y:S05]  /*a610*/  @!P2 BRA `(.L_x_59) ;  /* 0x000000000004a947 */ /* 0x000fea0003800000 */
[----:B------:R-:W-:Y:S01]  /*a620*/  BPT.TRAP 0x1 ;  /* 0x000000040000795c */ /* 0x000fe20000300000 */
.L_x_59:
[----:B------:R1:W-:Y:S02]  /*a630*/  SYNCS.ARRIVE.TRANS64.A1T0 RZ, [R19+URZ+0x28c30], RZ ;  /* 0x028c30ff13ff79a7 */ /* 0x0003e4000810003f */
[----:B------:R-:W-:Y:S05]  /*a640*/  WARPSYNC.ALL ;  /* 0x0000000000007948 */ /* 0x000fea0003800000 */
[----:B------:R-:W-:-:S04]  /*a650*/  UIADD3 UR4, UR39, 0x20400, URZ ;  /* 0x0002040027047890 */ /* 0x000fc8000fffe03f */
[----:B------:R-:W-:Y:S01]  /*a660*/  ULOP3.LUT UP0, URZ, UR4, 0x3ff, URZ, 0xc0, !UPT ;  /* 0x000003ff043f7892 */ /* 0x000fe2000f80c03f */
[----:B------:R-:W-:Y:S05]  /*a670*/  BAR.SYNC.DEFER_BLOCKING 0x8, 0x100 ;  /* 0x0204000000007b1d */ /* 0x000fea0000010000 */
[----:B------:R-:W-:-:S13]  /*a680*/  PLOP3.LUT P0, PT, PT, PT, UP0, 0x80, 0x0 ;  /* 0x000000000000781c */ /* 0x000fda0003f0f008 */
[----:B------:R-:W-:Y:S05]  /*a690*/  @!P0 BRA `(.L_x_60) ;  /* 0x0000000000408947 */ /* 0x000fea0003800000 */
[----:B0-----:R-:W-:Y:S01]  /*a6a0*/  MOV R2, 0x0 ;  /* 0x0000000000027802 */ /* 0x001fe20000000f00 */
        /* <DEDUP_REMOVED lines=14> */
[----:B01----:R-:W-:Y:S05]  /*a790*/  CALL.ABS.NOINC R2 ;  /* 0x0000000002007343 */ /* 0x003fea0003c00000 */
.L_x_60:
[----:B------:R-:W2:Y:S01]  /*a7a0*/  LDL R20, [R1] ;  /* 0x0000000001147983 */ /* 0x000ea20000100800 */
[----:B------:R-:W3:Y:S01]  /*a7b0*/  LDC R4, c[0x0][0x448] ;  /* 0x00011200ff047b82 */ /* 0x000ee20000000800 */
[----:B------:R-:W-:Y:S01]  /*a7c0*/  IMAD.MOV R0, RZ, RZ, -R36 ;  /* 0x000000ffff007224 */ /* 0x000fe200078e0a24 */
[----:B------:R-:W-:Y:S01]  /*a7d0*/  ULDC UR4, c[0x0][0xc38] ;  /* 0x00030e0000047ab9 */ /* 0x000fe20000000800 */
[----:B------:R-:W4:Y:S01]  /*a7e0*/  S2R R9, SR_TID.X ;  /* 0x0000000000097919 */ /* 0x000f220000002100 */
[----:B------:R-:W-:Y:S02]  /*a7f0*/  LOP3.LUT P5, RZ, R16, 0x2000, RZ, 0xc0, !PT ;  /* 0x0000200010ff7812 */ /* 0x000fe400078ac0ff */
[----:B------:R-:W-:Y:S02]  /*a800*/  LEA R8, R33, UR39, 0x1 ;  /* 0x0000002721087c11 */ /* 0x000fe4000f8e08ff */
[----:B---3--:R-:W-:Y:S01]  /*a810*/  ISETP.NE.AND P0, PT, R4, 0x1, PT ;  /* 0x000000010400780c */ /* 0x008fe20003f05270 */
[----:B----4-:R-:W-:-:S12]  /*a820*/  IMAD.SHL.U32 R9, R9, 0x8, RZ ;  /* 0x0000000809097824 */ /* 0x010fd800078e00ff */
[----:B0-----:R-:W0:Y:S01]  /*a830*/  @P0 LDC R3, c[0x0][0x44c] ;  /* 0x00011300ff030b82 */ /* 0x001e220000000800 */
[----:B------:R-:W-:-:S07]  /*a840*/  LOP3.LUT R9, R9, 0x38, RZ, 0xc0, !PT ;  /* 0x0000003809097812 */ /* 0x000fce00078ec0ff */
[----:B------:R-:W3:Y:S01]  /*a850*/  @P0 LDC R2, c[0x0][0x450] ;  /* 0x00011400ff020b82 */ /* 0x000ee20000000800 */
[----:B--2---:R-:W-:Y:S01]  /*a860*/  IMAD R0, R0, UR4, R20 ;  /* 0x0000000400007c24 */ /* 0x004fe2000f8e0214 */
[----:B------:R-:W-:-:S03]  /*a870*/  ULDC.64 UR4, c[0x0][0x2d8] ;  /* 0x0000b60000047ab9 */ /* 0x000fc60000000a00 */
[----:B------:R-:W-:-:S04]  /*a880*/  IMAD R6, R0, 0x40, R23 ;  /* 0x0000004000067824 */ /* 0x000fc800078e0217 */
[----:B0-----:R-:W-:Y:S01]  /*a890*/  @P0 IMAD.HI.U32 R3, R6, R3, RZ ;  /* 0x0000000306030227 */ /* 0x001fe200078e00ff */
[----:B------:R-:W-:-:S04]  /*a8a0*/  MOV R5, R6 ;  /* 0x0000000600057202 */ /* 0x000fc80000000f00 */
[----:B---3--:R-:W-:-:S05]  /*a8b0*/  @P0 SHF.R.U32.HI R5, RZ, R2, R3 ;  /* 0x00000002ff050219 */ /* 0x008fca0000011603 */
[----:B------:R-:W-:-:S04]  /*a8c0*/  IMAD.MOV R3, RZ, RZ, -R5 ;  /* 0x000000ffff037224 */ /* 0x000fc800078e0a05 */
[----:B------:R-:W-:Y:S01]  /*a8d0*/  IMAD R4, R4, R3, R6 ;  /* 0x0000000304047224 */ /* 0x000fe200078e0206 */
[----:B------:R-:W-:Y:S01]  /*a8e0*/  SHF.R.S32.HI R6, RZ, 0x1f, R26 ;  /* 0x0000001fff067819 */ /* 0x000fe2000001141a */
[----:B------:R-:W-:-:S04]  /*a8f0*/  IMAD R3, R24, UR4, RZ ;  /* 0x0000000418037c24 */ /* 0x000fc8000f8e02ff */
[C---:B------:R-:W-:Y:S02]  /*a900*/  IMAD R7, R18.reuse, UR5, R3 ;  /* 0x0000000512077c24 */ /* 0x040fe4000f8e0203 */
[----:B------:R-:W-:Y:S01]  /*a910*/  IMAD.WIDE.U32 R2, R18, UR4, RZ ;  /* 0x0000000412027c25 */ /* 0x000fe2000f8e00ff */
[----:B------:R-:W-:-:S03]  /*a920*/  ULDC.64 UR4, c[0x0][0x2e0] ;  /* 0x0000b80000047ab9 */ /* 0x000fc60000000a00 */
[----:B------:R-:W-:Y:S02]  /*a930*/  IMAD.IADD R3, R3, 0x1, R7 ;  /* 0x0000000103037824 */ /* 0x000fe400078e0207 */
[----:B------:R-:W-:Y:S01]  /*a940*/  IMAD R7, R6, UR4, RZ ;  /* 0x0000000406077c24 */ /* 0x000fe2000f8e02ff */
[----:B------:R-:W-:Y:S01]  /*a950*/  SHF.R.S32.HI R6, RZ, 0x1f, R5 ;  /* 0x0000001fff067819 */ /* 0x000fe20000011405 */
[----:B------:R-:W-:-:S04]  /*a960*/  IMAD.WIDE.U32 R2, R26, UR4, R2 ;  /* 0x000000041a027c25 */ /* 0x000fc8000f8e0002 */
[----:B------:R-:W-:Y:S01]  /*a970*/  IMAD R7, R26, UR5, R7 ;  /* 0x000000051a077c24 */ /* 0x000fe2000f8e0207 */
[----:B------:R-:W-:Y:S02]  /*a980*/  ULDC.64 UR4, c[0x0][0x2d0] ;  /* 0x0000b40000047ab9 */ /* 0x000fe40000000a00 */
[----:B------:R-:W-:Y:S02]  /*a990*/  IMAD R6, R6, UR4, RZ ;  /* 0x0000000406067c24 */ /* 0x000fe4000f8e02ff */
[----:B------:R-:W-:Y:S02]  /*a9a0*/  IMAD.IADD R3, R3, 0x1, R7 ;  /* 0x0000000103037824 */ /* 0x000fe400078e0207 */
[C---:B------:R-:W-:Y:S02]  /*a9b0*/  IMAD R7, R5.reuse, UR5, R6 ;  /* 0x0000000505077c24 */ /* 0x040fe4000f8e0206 */
[----:B------:R-:W-:Y:S01]  /*a9c0*/  IMAD.WIDE.U32 R2, R5, UR4, R2 ;  /* 0x0000000405027c25 */ /* 0x000fe2000f8e0002 */
[----:B------:R-:W-:Y:S01]  /*a9d0*/  SHF.R.S32.HI R5, RZ, 0x1f, R4 ;  /* 0x0000001fff057819 */ /* 0x000fe20000011404 */
[----:B------:R-:W-:-:S02]  /*a9e0*/  ULDC.64 UR4, c[0x0][0x2c8] ;  /* 0x0000b20000047ab9 */ /* 0x000fc40000000a00 */
[----:B------:R-:W-:Y:S02]  /*a9f0*/  IMAD.IADD R3, R3, 0x1, R7 ;  /* 0x0000000103037824 */ /* 0x000fe400078e0207 */
[----:B------:R-:W-:Y:S02]  /*aa00*/  IMAD R5, R5, UR4, RZ ;  /* 0x0000000405057c24 */ /* 0x000fe4000f8e02ff */
[----:B------:R-:W-:-:S04]  /*aa10*/  IMAD.WIDE.U32 R2, R4, UR4, R2 ;  /* 0x0000000404027c25 */ /* 0x000fc8000f8e0002 */
[----:B------:R-:W-:Y:S01]  /*aa20*/  IMAD R5, R4, UR5, R5 ;  /* 0x0000000504057c24 */ /* 0x000fe2000f8e0205 */
[----:B------:R-:W-:Y:S02]  /*aa30*/  ULDC.64 UR4, c[0x0][0x280] ;  /* 0x0000a00000047ab9 */ /* 0x000fe40000000a00 */
[----:B------:R-:W-:Y:S01]  /*aa40*/  LEA R4, P0, R2, UR4, 0x1 ;  /* 0x0000000402047c11 */ /* 0x000fe2000f8008ff */
[----:B------:R-:W-:Y:S01]  /*aa50*/  UMOV UR4, 0xffffffff ;  /* 0xffffffff00047882 */ /* 0x000fe20000000000 */
[----:B------:R-:W-:-:S04]  /*aa60*/  IADD3 R5, R3, R5, RZ ;  /* 0x0000000503057210 */ /* 0x000fc80007ffe0ff */
[----:B------:R-:W-:Y:S01]  /*aa70*/  LEA.HI.X R5, R2, UR5, R5, 0x1, P0 ;  /* 0x0000000502057c11 */ /* 0x000fe200080f0c05 */
[----:B------:R-:W-:Y:S06]  /*aa80*/  BRA.DIV UR4, `(.L_x_61) ;  /* 0x0000002a043c7947 */ /* 0x000fec000b800000 */
[----:B------:R-:W0:Y:S01]  /*aa90*/  SHFL.IDX PT, R14, R4, RZ, 0x181f ;  /* 0x00181fff040e7589 */ /* 0x000e2200000e0000 */
[----:B------:R-:W-:-:S03]  /*aaa0*/  IMAD R0, R0, 0x40, R37 ;  /* 0x0000004000007824 */ /* 0x000fc600078e0225 */
[----:B------:R-:W2:Y:S02]  /*aab0*/  SHFL.IDX PT, R2, R5, RZ, 0x181f ;  /* 0x00181fff05027589 */ /* 0x000ea400000e0000 */
[C---:B------:R-:W-:Y:S02]  /*aac0*/  ISETP.GE.AND P0, PT, R0.reuse, UR37, PT ;  /* 0x0000002500007c0c */ /* 0x040fe4000bf06270 */
[----:B------:R-:W-:Y:S01]  /*aad0*/  SHFL.IDX PT, R6, R5, 0x1, 0x181f ;  /* 0x00381f0005067f89 */ /* 0x000fe200000e0000 */
[----:B------:R-:W-:-:S10]  /*aae0*/  IADD3 R7, R0, 0x10, RZ ;  /* 0x0000001000077810 */ /* 0x000fd40007ffe0ff */
[----:B0-----:R-:W-:-:S05]  /*aaf0*/  @!P0 LEA R14, P1, R9, R14, 0x1 ;  /* 0x0000000e090e8211 */ /* 0x001fca00078208ff */
[----:B--2---:R-:W-:Y:S02]  /*ab00*/  @!P0 IMAD.X R3, RZ, RZ, R2, P1 ;  /* 0x000000ffff038224 */ /* 0x004fe400008e0602 */
[----:B------:R-:W-:Y:S02]  /*ab10*/  @!P0 IMAD.MOV.U32 R2, RZ, RZ, R14 ;  /* 0x000000ffff028224 */ /* 0x000fe400078e000e */
[----:B------:R-:W0:Y:S04]  /*ab20*/  SHFL.IDX PT, R14, R4, 0x1, 0x181f ;  /* 0x00381f00040e7f89 */ /* 0x000e2800000e0000 */
[----:B------:R0:W-:Y:S01]  /*ab30*/  @!P0 LDGSTS.E.BYPASS.LTC128B.128 [R8+0x20400], desc[UR50][R2.64], !P5 ;  /* 0x2040000002088fae */ /* 0x0001e2000e901d72 */
[----:B------:R-:W-:Y:S01]  /*ab40*/  ISETP.GE.AND P0, PT, R7, UR37, PT ;  /* 0x0000002507007c0c */ /* 0x000fe2000bf06270 */
[----:B------:R-:W-:-:S12]  /*ab50*/  VIADD R7, R0, 0x20 ;  /* 0x0000002000077836 */ /* 0x000fd80000000000 */
[----:B0-----:R-:W-:Y:S02]  /*ab60*/  @!P0 LEA R2, P1, R9, R14, 0x1 ;  /* 0x0000000e09028211 */ /* 0x001fe400078208ff */
[----:B------:R-:W0:Y:S03]  /*ab70*/  SHFL.IDX PT, R14, R4, 0x2, 0x181f ;  /* 0x00581f00040e7f89 */ /* 0x000e2600000e0000 */
[----:B------:R-:W-:Y:S02]  /*ab80*/  @!P0 IMAD.X R3, RZ, RZ, R6, P1 ;  /* 0x000000ffff038224 */ /* 0x000fe400008e0606 */
[----:B------:R-:W2:Y:S04]  /*ab90*/  SHFL.IDX PT, R6, R5, 0x2, 0x181f ;  /* 0x00581f0005067f89 */ /* 0x000ea800000e0000 */
[----:B------:R0:W-:Y:S01]  /*aba0*/  @!P0 LDGSTS.E.BYPASS.LTC128B.128 [R8+0x20c00], desc[UR50][R2.64], !P5 ;  /* 0x20c0000002088fae */ /* 0x0001e2000e901d72 */
[----:B------:R-:W-:-:S03]  /*abb0*/  ISETP.GE.AND P0, PT, R7, UR37, PT ;  /* 0x0000002507007c0c */ /* 0x000fc6000bf06270 */
[----:B------:R-:W3:Y:S10]  /*abc0*/  SHFL.IDX PT, R5, R5, 0x3, 0x181f ;  /* 0x00781f0005057f89 */ /* 0x000ef400000e0000 */
[----:B0-----:R-:W-:-:S02]  /*abd0*/  @!P0 LEA R2, P1, R9, R14, 0x1 ;  /* 0x0000000e09028211 */ /* 0x001fc400078208ff */
[----:B------:R0:W4:Y:S03]  /*abe0*/  SHFL.IDX PT, R14, R4, 0x3, 0x181f ;  /* 0x00781f00040e7f89 */ /* 0x00012600000e0000 */
[----:B--2---:R-:W-:-:S05]  /*abf0*/  @!P0 IMAD.X R3, RZ, RZ, R6, P1 ;  /* 0x000000ffff038224 */ /* 0x004fca00008e0606 */
[----:B------:R0:W-:Y:S03]  /*ac00*/  @!P0 LDGSTS.E.BYPASS.LTC128B.128 [R8+0x21400], desc[UR50][R2.64], !P5 ;  /* 0x2140000002088fae */ /* 0x0001e6000e901d72 */
.L_x_122:
[----:B------:R-:W2:Y:S01]  /*ac10*/  LDL R6, [R1+0xc] ;  /* 0x00000c0001067983 */ /* 0x000ea20000100800 */
[----:B------:R-:W-:-:S05]  /*ac20*/  VIADD R0, R0, 0x30 ;  /* 0x0000003000007836 */ /* 0x000fca0000000000 */
[----:B------:R-:W-:-:S13]  /*ac30*/  ISETP.GE.AND P0, PT, R0, UR37, PT ;  /* 0x0000002500007c0c */ /* 0x000fda000bf06270 */
[----:B0---4-:R-:W-:-:S04]  /*ac40*/  @!P0 LEA R2, P1, R9, R14, 0x1 ;  /* 0x0000000e09028211 */ /* 0x011fc800078208ff */
[----:B---3--:R-:W-:-:S05]  /*ac50*/  @!P0 IADD3.X R3, RZ, R5, RZ, P1, !PT ;  /* 0x00000005ff038210 */ /* 0x008fca0000ffe4ff */
[----:B------:R-:W-:Y:S01]  /*ac60*/  @!PT LDS RZ, [RZ] ;  /* 0x00000000fffff984 */ /* 0x000fe20000000800 */
[----:B------:R-:W-:Y:S01]  /*ac70*/  @!PT LDS RZ, [RZ] ;  /* 0x00000000fffff984 */ /* 0x000fe20000000800 */
[----:B------:R-:W-:Y:S01]  /*ac80*/  @!PT LDS RZ, [RZ] ;  /* 0x00000000fffff984 */ /* 0x000fe20000000800 */
[----:B------:R0:W-:Y:S01]  /*ac90*/  @!P0 LDGSTS.E.BYPASS.LTC128B.128 [R8+0x21c00], desc[UR50][R2.64], !P5 ;  /* 0x21c0000002088fae */ /* 0x0001e2000e901d72 */
[----:B------:R-:W-:Y:S01]  /*aca0*/  NOP ;  /* 0x0000000000007918 */ /* 0x000fe20000000000 */
[----:B------:R-:W-:Y:S02]  /*acb0*/  SYNCS.ARRIVE.TRANS64.RED.A0T1 RZ, [UR39+0x28c00], RZ ;  /* 0x028c00ffffff79a7 */ /* 0x000fe40008200427 */
[----:B------:R-:W-:Y:S01]  /*acc0*/  ARRIVES.LDGSTSBAR.64.TRANSCNT [UR39+0x28c00] ;  /* 0x028c0000ff0079b0 */ /* 0x000fe20008000aa7 */
[----:B--2---:R-:W-:-:S04]  /*acd0*/  LOP3.LUT R0, R6, 0x1, RZ, 0xc, !PT ;  /* 0x0000000106007812 */ /* 0x004fc800078e0cff */
[----:B------:R-:W-:Y:S01]  /*ace0*/  SHF.L.U32 R0, R0, 0x1f, RZ ;  /* 0x0000001f00007819 */ /* 0x000fe200000006ff */
[----:B------:R-:W-:Y:S01]  /*acf0*/  NOP ;  /* 0x0000000000007918 */ /* 0x000fe20000000000 */
[----:B------:R-:W-:Y:S01]  /*ad00*/  SYNCS.ARRIVE.TRANS64.A1T0 RZ, [UR39+0x28c00], RZ ;  /* 0x028c00ffffff79a7 */ /* 0x000fe20008100027 */
[----:B------:R-:W-:Y:S01]  /*ad10*/  BSSY B0, `(.L_x_62) ;  /* 0x0000003000007945 */ /* 0x000fe20003800000 */
[----:B------:R-:W2:Y:S03]  /*ad20*/  SYNCS.PHASECHK.TRANS64.TRYWAIT P0, [UR39+0x28c20], R0 ;  /* 0x028c2000ff0075a7 */ /* 0x000ea60008000167 */
[----:B0-2---:R-:W-:Y:S05]  /*ad30*/  @!P0 BRA `(.L_x_63) ;  /* 0x0000002800a08947 */ /* 0x005fea0003800000 */
.L_x_123:
[----:B------:R-:W-:Y:S05]  /*ad40*/  BSYNC B0 ;  /* 0x0000000000007941 */ /* 0x000fea0003800000 */
.L_x_62:
[----:B------:R-:W-:-:S05]  /*ad50*/  IMAD.U32 R2, RZ, RZ, UR41 ;  /* 0x00000029ff027e24 */ /* 0x000fca000f8e00ff */
[----:B------:R-:W-:-:S13]  /*ad60*/  ISETP.NE.AND P0, PT, R2, 0x3, PT ;  /* 0x000000030200780c */ /* 0x000fda0003f05270 */
[----:B------:R-:W-:Y:S05]  /*ad70*/  @!P0 BRA `(.L_x_64) ;  /* 0x0000000000048947 */ /* 0x000fea0003800000 */
[----:B------:R-:W-:Y:S01]  /*ad80*/  BPT.TRAP 0x1 ;  /* 0x000000040000795c */ /* 0x000fe20000300000 */
.L_x_64:
[----:B0-----:R-:W-:Y:S01]  /*ad90*/  SHF.L.U32 R0, R22, 0x1f, RZ ;  /* 0x0000001f16007819 */ /* 0x001fe200000006ff */
[----:B------:R-:W-:Y:S03]  /*ada0*/  BSSY B0, `(.L_x_65) ;  /* 0x0000003000007945 */ /* 0x000fe60003800000 */
[----:B------:R-:W0:Y:S02]  /*adb0*/  SYNCS.PHASECHK.TRANS64.TRYWAIT P0, [R19+URZ+0x28c60], R0 ;  /* 0x028c6000130075a7 */ /* 0x000e24000800017f */
[----:B0-----:R-:W-:Y:S05]  /*adc0*/  @!P0 BRA `(.L_x_66) ;  /* 0x0000002800948947 */ /* 0x001fea0003800000 */
.L_x_124:
[----:B------:R-:W-:Y:S05]  /*add0*/  BSYNC B0 ;  /* 0x0000000000007941 */ /* 0x000fea0003800000 */
.L_x_65:
[----:B------:R-:W2:Y:S01]  /*ade0*/  LDL.LU R2, [R1+0x4] ;  /* 0x0000040001027983 */ /* 0x000ea20000300800 */
[----:B------:R-:W-:-:S03]  /*adf0*/  ULDC.64 UR4, c[0x0][0x328] ;  /* 0x0000ca0000047ab9 */ /* 0x000fc60000000a00 */
[----:B------:R-:W3:Y:S01]  /*ae00*/  LDL.LU R4, [R1+0x8] ;  /* 0x0000080001047983 */ /* 0x000ee20000300800 */
[----:B------:R-:W-:Y:S01]  /*ae10*/  LEA R9, R17, R33, 0xf ;  /* 0x0000002111097211 */ /* 0x000fe200078e78ff */
[----:B--2---:R-:W-:-:S04]  /*ae20*/  IMAD R3, R2, UR4, RZ ;  /* 0x0000000402037c24 */ /* 0x004fc8000f8e02ff */
[C---:B------:R-:W-:Y:S02]  /*ae30*/  IMAD R5, R34.reuse, UR5, R3 ;  /* 0x0000000522057c24 */ /* 0x040fe4000f8e0203 */
[----:B------:R-:W-:Y:S01]  /*ae40*/  IMAD.WIDE.U32 R2, R34, UR4, RZ ;  /* 0x0000000422027c25 */ /* 0x000fe2000f8e00ff */
[----:B------:R-:W-:-:S03]  /*ae50*/  ULDC.64 UR4, c[0x0][0x338] ;  /* 0x0000ce0000047ab9 */ /* 0x000fc60000000a00 */
[----:B------:R-:W-:Y:S02]  /*ae60*/  IMAD.IADD R3, R3, 0x1, R5 ;  /* 0x0000000103037824 */ /* 0x000fe400078e0205 */
[----:B---3--:R-:W-:Y:S02]  /*ae70*/  IMAD R5, R4, UR4, RZ ;  /* 0x0000000404057c24 */ /* 0x008fe4000f8e02ff */
[----:B------:R-:W-:-:S04]  /*ae80*/  IMAD.WIDE.U32 R2, R28, UR4, R2 ;  /* 0x000000041c027c25 */ /* 0x000fc8000f8e0002 */
[----:B------:R-:W-:Y:S01]  /*ae90*/  IMAD R5, R28, UR5, R5 ;  /* 0x000000051c057c24 */ /* 0x000fe2000f8e0205 */
[----:B------:R-:W-:-:S03]  /*aea0*/  ULDC.64 UR4, c[0x0][0x330] ;  /* 0x0000cc0000047ab9 */ /* 0x000fc60000000a00 */
[----:B------:R-:W-:Y:S02]  /*aeb0*/  IMAD.IADD R3, R3, 0x1, R5 ;  /* 0x0000000103037824 */ /* 0x000fe400078e0205 */
[----:B------:R-:W-:Y:S02]  /*aec0*/  IMAD R5, R24, UR4, RZ ;  /* 0x0000000418057c24 */ /* 0x000fe4000f8e02ff */
[----:B------:R-:W-:-:S04]  /*aed0*/  IMAD.WIDE.U32 R2, R18, UR4, R2 ;  /* 0x0000000412027c25 */ /* 0x000fc8000f8e0002 */
[----:B------:R-:W-:Y:S01]  /*aee0*/  IMAD R5, R18, UR5, R5 ;  /* 0x0000000512057c24 */ /* 0x000fe2000f8e0205 */
[----:B------:R-:W-:Y:S02]  /*aef0*/  ULDC.64 UR4, c[0x0][0x318] ;  /* 0x0000c60000047ab9 */ /* 0x000fe40000000a00 */
[----:B------:R-:W-:Y:S01]  /*af00*/  LEA R8, P0, R2, UR4, 0x1 ;  /* 0x0000000402087c11 */ /* 0x000fe2000f8008ff */
[----:B------:R-:W-:Y:S01]  /*af10*/  IMAD.IADD R3, R3, 0x1, R5 ;  /* 0x0000000103037824 */ /* 0x000fe200078e0205 */
[----:B------:R-:W-:-:S04]  /*af20*/  UMOV UR4, 0xffffffff ;  /* 0xffffffff00047882 */ /* 0x000fc80000000000 */
[----:B------:R-:W-:Y:S01]  /*af30*/  LEA.HI.X R10, R2, UR5, R3, 0x1, P0 ;  /* 0x00000005020a7c11 */ /* 0x000fe200080f0c03 */
[----:B------:R-:W-:Y:S06]  /*af40*/  BRA.DIV UR4, `(.L_x_67) ;  /* 0x0000002a04487947 */ /* 0x000fec000b800000 */
[----:B------:R-:W-:Y:S01]  /*af50*/  LOP3.LUT P6, RZ, R16, 0x40000000, RZ, 0xc0, !PT ;  /* 0x4000000010ff7812 */ /* 0x000fe200078cc0ff */
[----:B------:R-:W2:Y:S01]  /*af60*/  S2R R4, SR_TID.X ;  /* 0x0000000000047919 */ /* 0x000ea20000002100 */
[----:B------:R-:W-:Y:S02]  /*af70*/  LEA R9, R9, UR39, 0x1 ;  /* 0x0000002709097c11 */ /* 0x000fe4000f8e08ff */
[----:B------:R-:W-:Y:S01]  /*af80*/  P2R R12, PR, RZ, 0x40 ;  /* 0x00000040ff0c7803 */ /* 0x000fe20000000000 */
[----:B------:R-:W-:Y:S01]  /*af90*/  STL [R1+0x28], R24 ;  /* 0x0000281801007387 */ /* 0x000fe20000100800 */
[----:B------:R-:W-:Y:S02]  /*afa0*/  LOP3.LUT P6, RZ, R30, 0x10, RZ, 0xc0, !PT ;  /* 0x000000101eff7812 */ /* 0x000fe400078cc0ff */
[----:B------:R-:W-:Y:S01]  /*afb0*/  LOP3.LUT P5, RZ, R16, 0x8000000, RZ, 0xc0, !PT ;  /* 0x0800000010ff7812 */ /* 0x000fe200078ac0ff */
[----:B------:R-:W-:Y:S01]  /*afc0*/  STL [R1+0x24], R23 ;  /* 0x0000241701007387 */ /* 0x000fe20000100800 */
[----:B------:R-:W-:-:S02]  /*afd0*/  P2R R13, PR, RZ, 0x40 ;  /* 0x00000040ff0d7803 */ /* 0x000fc40000000000 */
[C---:B------:R-:W-:Y:S01]  /*afe0*/  LOP3.LUT P6, RZ, R16.reuse, 0x40000, RZ, 0xc0, !PT ;  /* 0x0004000010ff7812 */ /* 0x040fe200078cc0ff */
[----:B------:R-:W-:Y:S01]  /*aff0*/  STL [R1+0x20], R22 ;  /* 0x0000201601007387 */ /* 0x000fe20000100800 */
[C---:B------:R-:W-:Y:S02]  /*b000*/  LOP3.LUT P4, RZ, R16.reuse, 0x1000000, RZ, 0xc0, !PT ;  /* 0x0100000010ff7812 */ /* 0x040fe4000788c0ff */
[----:B------:R-:W-:Y:S01]  /*b010*/  P2R R15, PR, RZ, 0x40 ;  /* 0x00000040ff0f7803 */ /* 0x000fe20000000000 */
[----:B------:R-:W-:Y:S01]  /*b020*/  STL [R1+0x1c], R19 ;  /* 0x00001c1301007387 */ /* 0x000fe20000100800 */
[C---:B------:R-:W-:Y:S02]  /*b030*/  LOP3.LUT P6, RZ, R16.reuse, 0x80000, RZ, 0xc0, !PT ;  /* 0x0008000010ff7812 */ /* 0x040fe400078cc0ff */
[----:B------:R-:W-:Y:S01]  /*b040*/  LOP3.LUT P3, RZ, R16, 0x20000, RZ, 0xc0, !PT ;  /* 0x0002000010ff7812 */ /* 0x000fe2000786c0ff */
[----:B------:R-:W-:Y:S01]  /*b050*/  STL [R1+0x18], R18 ;  /* 0x0000181201007387 */ /* 0x000fe20000100800 */
[----:B------:R-:W-:-:S02]  /*b060*/  P2R R20, PR, RZ, 0x40 ;  /* 0x00000040ff147803 */ /* 0x000fc40000000000 */
[C---:B------:R-:W-:Y:S01]  /*b070*/  LOP3.LUT P6, RZ, R16.reuse, 0x100000, RZ, 0xc0, !PT ;  /* 0x0010000010ff7812 */ /* 0x040fe200078cc0ff */
[----:B------:R-:W-:Y:S01]  /*b080*/  STL [R1+0x14], R17 ;  /* 0x0000141101007387 */ /* 0x000fe20000100800 */
[C---:B------:R-:W-:Y:S02]  /*b090*/  LOP3.LUT P2, RZ, R16.reuse, 0x10000, RZ, 0xc0, !PT ;  /* 0x0001000010ff7812 */ /* 0x040fe4000784c0ff */
[----:B------:R-:W-:Y:S01]  /*b0a0*/  P2R R11, PR, RZ, 0x40 ;  /* 0x00000040ff0b7803 */ /* 0x000fe20000000000 */
[----:B------:R-:W3:Y:S01]  /*b0b0*/  SHFL.IDX PT, R2, R8, RZ, 0x181f ;  /* 0x00181fff08027589 */ /* 0x000ee200000e0000 */
[C---:B------:R-:W-:Y:S02]  /*b0c0*/  LOP3.LUT P6, RZ, R16.reuse, 0x2000000, RZ, 0xc0, !PT ;  /* 0x0200000010ff7812 */ /* 0x040fe400078cc0ff */
[----:B------:R-:W-:Y:S01]  /*b0d0*/  LOP3.LUT P1, RZ, R16, 0x8000, RZ, 0xc0, !PT ;  /* 0x0000800010ff7812 */ /* 0x000fe2000782c0ff */
[----:B------:R-:W4:Y:S01]  /*b0e0*/  SHFL.IDX PT, R3, R10, RZ, 0x181f ;  /* 0x00181fff0a037589 */ /* 0x000f2200000e0000 */
[----:B------:R-:W-:Y:S01]  /*b0f0*/  P2R R14, PR, RZ, 0x40 ;  /* 0x00000040ff0e7803 */ /* 0x000fe20000000000 */
[----:B--2---:R-:W-:Y:S01]  /*b100*/  IMAD.SHL.U32 R4, R4, 0x8, RZ ;  /* 0x0000000804047824 */ /* 0x004fe200078e00ff */
[----:B------:R-:W-:-:S04]  /*b110*/  LOP3.LUT P6, RZ, R16, 0x10000000, RZ, 0xc0, !PT ;  /* 0x1000000010ff7812 */ /* 0x000fc800078cc0ff */
[----:B------:R-:W-:Y:S02]  /*b120*/  P2R R21, PR, RZ, 0x40 ;  /* 0x00000040ff157803 */ /* 0x000fe40000000000 */
[----:B------:R-:W-:Y:S02]  /*b130*/  LOP3.LUT P6, RZ, R16, 0x80000000, RZ, 0xc0, !PT ;  /* 0x8000000010ff7812 */ /* 0x000fe400078cc0ff */
[----:B------:R-:W-:Y:S02]  /*b140*/  LOP3.LUT R4, R4, 0x38, RZ, 0xc0, !PT ;  /* 0x0000003804047812 */ /* 0x000fe400078ec0ff */
[----:B------:R-:W-:Y:S02]  /*b150*/  P2R R26, PR, RZ, 0x40 ;  /* 0x00000040ff1a7803 */ /* 0x000fe40000000000 */
[----:B------:R-:W-:Y:S01]  /*b160*/  LOP3.LUT P6, RZ, R30, 0x4, RZ, 0xc0, !PT ;  /* 0x000000041eff7812 */ /* 0x000fe200078cc0ff */
[----:B0-----:R-:W-:-:S03]  /*b170*/  IMAD.SHL.U32 R0, R4, 0x2, RZ ;  /* 0x0000000204007824 */ /* 0x001fc600078e00ff */
[----:B------:R-:W-:Y:S02]  /*b180*/  P2R R28, PR, RZ, 0x40 ;  /* 0x00000040ff1c7803 */ /* 0x000fe40000000000 */
[----:B------:R-:W-:Y:S02]  /*b190*/  LOP3.LUT P6, RZ, R30, 0x20, RZ, 0xc0, !PT ;  /* 0x000000201eff7812 */ /* 0x000fe400078cc0ff */
[----:B---3--:R-:W-:Y:S02]  /*b1a0*/  IADD3 R6, P0, R2, R0, RZ ;  /* 0x0000000002067210 */ /* 0x008fe40007f1e0ff */
[----:B------:R-:W-:Y:S01]  /*b1b0*/  P2R R34, PR, RZ, 0x40 ;  /* 0x00000040ff227803 */ /* 0x000fe20000000000 */
[----:B------:R-:W0:Y:S01]  /*b1c0*/  SHFL.IDX PT, R2, R8, 0x1, 0x181f ;  /* 0x00381f0008027f89 */ /* 0x000e2200000e0000 */
[----:B------:R-:W-:Y:S01]  /*b1d0*/  LOP3.LUT P6, RZ, R16, 0x200000, RZ, 0xc0, !PT ;  /* 0x0020000010ff7812 */ /* 0x000fe200078cc0ff */
[----:B----4-:R-:W-:Y:S02]  /*b1e0*/  IMAD.X R7, RZ, RZ, R3, P0 ;  /* 0x000000ffff077224 */ /* 0x010fe400000e0603 */
[----:B------:R-:W2:Y:S01]  /*b1f0*/  SHFL.IDX PT, R3, R10, 0x1, 0x181f ;  /* 0x00381f000a037f89 */ /* 0x000ea200000e0000 */
[----:B------:R-:W-:-:S02]  /*b200*/  P2R R36, PR, RZ, 0x40 ;  /* 0x00000040ff247803 */ /* 0x000fc40000000000 */
[----:B------:R-:W-:-:S04]  /*b210*/  LOP3.LUT P6, RZ, R16, 0x400000, RZ, 0xc0, !PT ;  /* 0x0040000010ff7812 */ /* 0x000fc800078cc0ff */
[----:B------:R-:W-:Y:S02]  /*b220*/  P2R R17, PR, RZ, 0x40 ;  /* 0x00000040ff117803 */ /* 0x000fe40000000000 */
[----:B------:R-:W-:-:S04]  /*b230*/  LOP3.LUT P6, RZ, R16, 0x800000, RZ, 0xc0, !PT ;  /* 0x0080000010ff7812 */ /* 0x000fc800078cc0ff */
[----:B------:R-:W-:Y:S02]  /*b240*/  P2R R18, PR, RZ, 0x40 ;  /* 0x00000040ff127803 */ /* 0x000fe40000000000 */
[----:B------:R-:W-:-:S04]  /*b250*/  LOP3.LUT P6, RZ, R16, 0x4000000, RZ, 0xc0, !PT ;  /* 0x0400000010ff7812 */ /* 0x000fc800078cc0ff */
[----:B-1----:R-:W-:Y:S02]  /*b260*/  P2R R19, PR, RZ, 0x40 ;  /* 0x00000040ff137803 */ /* 0x002fe40000000000 */
[----:B------:R-:W-:Y:S02]  /*b270*/  LOP3.LUT P6, RZ, R16, 0x20000000, RZ, 0xc0, !PT ;  /* 0x2000000010ff7812 */ /* 0x000fe400078cc0ff */
[----:B0-----:R-:W-:Y:S02]  /*b280*/  IADD3 R4, P0, R2, R0, RZ ;  /* 0x0000000002047210 */ /* 0x001fe40007f1e0ff */
[----:B------:R-:W-:Y:S01]  /*b290*/  P2R R22, PR, RZ, 0x40 ;  /* 0x00000040ff167803 */ /* 0x000fe20000000000 */
[----:B------:R-:W0:Y:S01]  /*b2a0*/  SHFL.IDX PT, R2, R8, 0x2, 0x181f ;  /* 0x00581f0008027f89 */ /* 0x000e2200000e0000 */
[----:B------:R-:W-:Y:S01]  /*b2b0*/  LOP3.LUT P6, RZ, R30, 0x1, RZ, 0xc0, !PT ;  /* 0x000000011eff7812 */ /* 0x000fe200078cc0ff */
[----:B--2---:R-:W-:Y:S02]  /*b2c0*/  IMAD.X R5, RZ, RZ, R3, P0 ;  /* 0x000000ffff057224 */ /* 0x004fe400000e0603 */
[----:B------:R-:W1:Y:S01]  /*b2d0*/  SHFL.IDX PT, R3, R10, 0x2, 0x181f ;  /* 0x00581f000a037f89 */ /* 0x000e6200000e0000 */
[----:B------:R-:W-:-:S02]  /*b2e0*/  P2R R23, PR, RZ, 0x40 ;  /* 0x00000040ff177803 */ /* 0x000fc40000000000 */
[----:B------:R-:W-:-:S04]  /*b2f0*/  LOP3.LUT P6, RZ, R30, 0x8, RZ, 0xc0, !PT ;  /* 0x000000081eff7812 */ /* 0x000fc800078cc0ff */
[----:B------:R-:W-:Y:S02]  /*b300*/  P2R R24, PR, RZ, 0x40 ;  /* 0x00000040ff187803 */ /* 0x000fe40000000000 */
[----:B------:R-:W-:Y:S02]  /*b310*/  LOP3.LUT P6, RZ, R30, 0x40, RZ, 0xc0, !PT ;  /* 0x000000401eff7812 */ /* 0x000fe400078cc0ff */
[----:B0-----:R-:W-:-:S11]  /*b320*/  IADD3 R2, P0, R2, R0, RZ ;  /* 0x0000000002027210 */ /* 0x001fd60007f1e0ff */
[----:B------:R0:W-:Y:S01]  /*b330*/  LDGSTS.E.BYPASS.LTC128B.128 [R9+0x400], desc[UR50][R6.64], !P6 ;  /* 0x0040000006097fae */ /* 0x0001e2000f101d72 */
[----:B------:R-:W-:Y:S02]  /*b340*/  ISETP.NE.AND P6, PT, R24, RZ, PT ;  /* 0x000000ff1800720c */ /* 0x000fe40003fc5270 */
[----:B-1----:R-:W-:Y:S01]  /*b350*/  IADD3.X R3, RZ, R3, RZ, P0, !PT ;  /* 0x00000003ff037210 */ /* 0x002fe200007fe4ff */
[----:B------:R0:W5:Y:S01]  /*b360*/  LDL.LU R24, [R1+0x28] ;  /* 0x0000280001187983 */ /* 0x0001620000300800 */
[----:B------:R-:W-:-:S09]  /*b370*/  LOP3.LUT P0, RZ, R30, 0x2, RZ, 0xc0, !PT ;  /* 0x000000021eff7812 */ /* 0x000fd2000780c0ff */
[----:B------:R0:W-:Y:S01]  /*b380*/  LDGSTS.E.BYPASS.LTC128B.128 [R9+0x2400], desc[UR50][R6.64+0x80], !P6 ;  /* 0x0240008006097fae */ /* 0x0001e2000f101d72 */
[----:B------:R-:W-:-:S03]  /*b390*/  ISETP.NE.AND P6, PT, R23, RZ, PT ;  /* 0x000000ff1700720c */ /* 0x000fc60003fc5270 */
[----:B------:R0:W5:Y:S10]  /*b3a0*/  LDL.LU R23, [R1+0x24] ;  /* 0x0000240001177983 */ /* 0x0001740000300800 */
        /* <DEDUP_REMOVED lines=13> */
[----:B------:R-:W-:-:S13]  /*b480*/  ISETP.NE.AND P6, PT, R36, RZ, PT ;  /* 0x000000ff2400720c */ /* 0x000fda0003fc5270 */
        /* <DEDUP_REMOVED lines=19> */
[----:B------:R-:W-:-:S03]  /*b5c0*/  ISETP.NE.AND P6, PT, R12, RZ, PT ;  /* 0x000000ff0c00720c */ /* 0x000fc60003fc5270 */
[----:B------:R0:W-:Y:S04]  /*b5d0*/  LDGSTS.E.BYPASS.LTC128B.128 [R9+0x3400], desc[UR50][R2.64+0x80], !P0 ;  /* 0x0340008002097fae */ /* 0x0001e8000c101d72 */
[----:B------:R0:W1:Y:S06]  /*b5e0*/  SHFL.IDX PT, R14, R8, 0x3, 0x181f ;  /* 0x00781f00080e7f89 */ /* 0x00006c00000e0000 */
[----:B------:R0:W-:Y:S04]  /*b5f0*/  LDGSTS.E.BYPASS.LTC128B.128 [R9+0x5400], desc[UR50][R2.64+0x100], !P6 ;  /* 0x0540010002097fae */ /* 0x0001e8000f101d72 */
[----:B------:R0:W-:Y:S04]  /*b600*/  LDGSTS.E.BYPASS.LTC128B.128 [R9+0x7400], desc[UR50][R2.64+0x180], !P5 ;  /* 0x0740018002097fae */ /* 0x0001e8000e901d72 */
[----:B------:R0:W-:Y:S04]  /*b610*/  LDGSTS.E.BYPASS.LTC128B.128 [R9+0x9400], desc[UR50][R2.64+0x200], !P4 ;  /* 0x0940020002097fae */ /* 0x0001e8000e101d72 */
[----:B------:R0:W-:Y:S04]  /*b620*/  LDGSTS.E.BYPASS.LTC128B.128 [R9+0xb400], desc[UR50][R2.64+0x280], !P3 ;  /* 0x0b40028002097fae */ /* 0x0001e8000d901d72 */
[----:B------:R0:W-:Y:S04]  /*b630*/  LDGSTS.E.BYPASS.LTC128B.128 [R9+0xd400], desc[UR50][R2.64+0x300], !P2 ;  /* 0x0d40030002097fae */ /* 0x0001e8000d101d72 */
[----:B------:R0:W-:Y:S04]  /*b640*/  LDGSTS.E.BYPASS.LTC128B.128 [R9+0xf400], desc[UR50][R2.64+0x380], !P1 ;  /* 0x0f40038002097fae */ /* 0x0001e8000c901d72 */
[----:B-1----:R-:W2:Y:S02]  /*b650*/  SHFL.IDX PT, R10, R10, 0x3, 0x181f ;  /* 0x00781f000a0a7f89 */ /* 0x002ea400000e0000 */
.L_x_134:
[----:B------:R-:W-:Y:S02]  /*b660*/  LOP3.LUT P6, RZ, R30, 0x1000, RZ, 0xc0, !PT ;  /* 0x000010001eff7812 */ /* 0x000fe400078cc0ff */
[----:B0-----:R-:W-:Y:S02]  /*b670*/  IADD3 R2, P0, R14, R0, RZ ;  /* 0x000000000e027210 */ /* 0x001fe40007f1e0ff */
[----:B------:R-:W-:Y:S02]  /*b680*/  P2R R4, PR, RZ, 0x40 ;  /* 0x00000040ff047803 */ /* 0x000fe40000000000 */
[C---:B------:R-:W-:Y:S01]  /*b690*/  LOP3.LUT P6, RZ, R30.reuse, 0x4000, RZ, 0xc0, !PT ;  /* 0x000040001eff7812 */ /* 0x040fe200078cc0ff */
[----:B--2---:R-:W-:Y:S01]  /*b6a0*/  IMAD.X R3, RZ, RZ, R10, P0 ;  /* 0x000000ffff037224 */ /* 0x004fe200000e060a */
[C---:B------:R-:W-:Y:S02]  /*b6b0*/  LOP3.LUT P0, RZ, R30.reuse, 0x2000, RZ, 0xc0, !PT ;  /* 0x000020001eff7812 */ /* 0x040fe4000780c0ff */
[----:B------:R-:W-:-:S02]  /*b6c0*/  LOP3.LUT P5, RZ, R30, 0x800, RZ, 0xc0, !PT ;  /* 0x000008001eff7812 */ /* 0x000fc400078ac0ff */
[C---:B------:R-:W-:Y:S02]  /*b6d0*/  LOP3.LUT P4, RZ, R30.reuse, 0x400, RZ, 0xc0, !PT ;  /* 0x000004001eff7812 */ /* 0x040fe4000788c0ff */
[C---:B------:R-:W-:Y:S02]  /*b6e0*/  LOP3.LUT P3, RZ, R30.reuse, 0x200, RZ, 0xc0, !PT ;  /* 0x000002001eff7812 */ /* 0x040fe4000786c0ff */
[C---:B------:R-:W-:Y:S02]  /*b6f0*/  LOP3.LUT P2, RZ, R30.reuse, 0x100, RZ, 0xc0, !PT ;  /* 0x000001001eff7812 */ /* 0x040fe4000784c0ff */
[----:B------:R-:W-:Y:S01]  /*b700*/  LOP3.LUT P1, RZ, R30, 0x80, RZ, 0xc0, !PT ;  /* 0x000000801eff7812 */ /* 0x000fe2000782c0ff */
[----:B------:R-:W-:Y:S01]  /*b710*/  @!PT LDS RZ, [RZ] ;  /* 0x00000000fffff984 */ /* 0x000fe20000000800 */
[----:B------:R-:W-:Y:S01]  /*b720*/  @!PT LDS RZ, [RZ] ;  /* 0x00000000fffff984 */ /* 0x000fe20000000800 */
[----:B------:R-:W-:Y:S01]  /*b730*/  @!PT LDS RZ, [RZ] ;  /* 0x00000000fffff984 */ /* 0x000fe20000000800 */
[----:B------:R0:W-:Y:S01]  /*b740*/  LDGSTS.E.BYPASS.LTC128B.128 [R9+0x1c00], desc[UR50][R2.64], !P6 ;  /* 0x01c0000002097fae */ /* 0x0001e2000f101d72 */
[----:B------:R-:W-:-:S03]  /*b750*/  ISETP.NE.AND P6, PT, R4, RZ, PT ;  /* 0x000000ff0400720c */ /* 0x000fc60003fc5270 */
[----:B------:R0:W-:Y:S01]  /*b760*/  LDGSTS.E.BYPASS.LTC128B.128 [R9+0x3c00], desc[UR50][R2.64+0x80], !P0 ;  /* 0x03c0008002097fae */ /* 0x0001e2000c101d72 */
[----:B------:R-:W-:-:S09]  /*b770*/  PLOP3.LUT P0, PT, PT, PT, PT, 0x80, 0x0 ;  /* 0x000000000000781c */ /* 0x000fd20003f0f070 */
[----:B------:R0:W-:Y:S04]  /*b780*/  LDGSTS.E.BYPASS.LTC128B.128 [R9+0x5c00], desc[UR50][R2.64+0x100], !P6 ;  /* 0x05c0010002097fae */ /* 0x0001e8000f101d72 */
[----:B------:R0:W-:Y:S04]  /*b790*/  LDGSTS.E.BYPASS.LTC128B.128 [R9+0x7c00], desc[UR50][R2.64+0x180], !P5 ;  /* 0x07c0018002097fae */ /* 0x0001e8000e901d72 */
[----:B------:R0:W-:Y:S04]  /*b7a0*/  LDGSTS.E.BYPASS.LTC128B.128 [R9+0x9c00], desc[UR50][R2.64+0x200], !P4 ;  /* 0x09c0020002097fae */ /* 0x0001e8000e101d72 */
[----:B------:R0:W-:Y:S04]  /*b7b0*/  LDGSTS.E.BYPASS.LTC128B.128 [R9+0xbc00], desc[UR50][R2.64+0x280], !P3 ;  /* 0x0bc0028002097fae */ /* 0x0001e8000d901d72 */
[----:B------:R0:W-:Y:S04]  /*b7c0*/  LDGSTS.E.BYPASS.LTC128B.128 [R9+0xdc00], desc[UR50][R2.64+0x300], !P2 ;  /* 0x0dc0030002097fae */ /* 0x0001e8000d101d72 */
[----:B------:R0:W-:Y:S01]  /*b7d0*/  LDGSTS.E.BYPASS.LTC128B.128 [R9+0xfc00], desc[UR50][R2.64+0x380], !P1 ;  /* 0x0fc0038002097fae */ /* 0x0001e2000c901d72 */
[----:B------:R-:W-:Y:S01]  /*b7e0*/  NOP ;  /* 0x0000000000007918 */ /* 0x000fe20000000000 */
.L_x_68:
[----:B------:R-:W-:Y:S02]  /*b7f0*/  PLOP3.LUT P1, PT, P1, P0, PT, 0xa2, 0x0 ;  /* 0x000000000000781c */ /* 0x000fe40000f21472 */
[----:B-----5:R-:W-:-:S08]  /*b800*/  @P0 R2UR P1, UR4, R19 ;  /* 0x00000000130402ca */ /* 0x020fd00000020000 */
[----:B------:R-:W-:-:S05]  /*b810*/  @P0 PLOP3.LUT P0, PT, P1, PT, PT, 0x80, 0x0 ;  /* 0x000000000000081c */ /* 0x000fca0000f0f070 */
[----:B------:R-:W-:Y:S01]  /*b820*/  @!P1 SYNCS.ARRIVE.TRANS64.RED.A0T1 RZ, [UR4+0x28c50], RZ ;  /* 0x028c50ffffff99a7 */ /* 0x000fe20008200404 */
[----:B------:R-:W-:Y:S07]  /*b830*/  @!P1 ARRIVES.LDGSTSBAR.64.TRANSCNT [UR4+0x28c50] ;  /* 0x028c5000ff0099b0 */ /* 0x000fee0008000a84 */
[----:B------:R-:W-:Y:S05]  /*b840*/  @P0 BRA.U.ANY `(.L_x_68) ;  /* 0xfffffffd00e80947 */ /* 0x000fea000393ffff */
[----:B------:R-:W-:Y:S01]  /*b850*/  NOP ;  /* 0x0000000000007918 */ /* 0x000fe20000000000 */
[----:B0-----:R-:W-:-:S05]  /*b860*/  IMAD.U32 R2, RZ, RZ, UR41 ;  /* 0x00000029ff027e24 */ /* 0x001fca000f8e00ff */
[----:B------:R-:W-:-:S13]  /*b870*/  ISETP.NE.AND P2, PT, R2, 0x3, PT ;  /* 0x000000030200780c */ /* 0x000fda0003f45270 */
[----:B------:R-:W-:Y:S05]  /*b880*/  @!P2 BRA `(.L_x_69) ;  /* 0x000000000004a947 */ /* 0x000fea0003800000 */
[----:B------:R-:W-:Y:S01]  /*b890*/  BPT.TRAP 0x1 ;  /* 0x000000040000795c */ /* 0x000fe20000300000 */
.L_x_69:
[----:B------:R-:W-:Y:S01]  /*b8a0*/  VIADD R17, R17, 0x1 ;  /* 0x0000000111117836 */ /* 0x000fe20000000000 */
[----:B------:R-:W-:Y:S01]  /*b8b0*/  UISETP.GE.AND UP0, UPT, UR36, 0x41, UPT ;  /* 0x000000412400788c */ /* 0x000fe2000bf06270 */
[----:B------:R0:W-:Y:S03]  /*b8c0*/  SYNCS.ARRIVE.TRANS64.A1T0 RZ, [R19+URZ+0x28c50], RZ ;  /* 0x028c50ff13ff79a7 */ /* 0x0001e6000810003f */
[----:B------:R-:W-:-:S04]  /*b8d0*/  ISETP.NE.AND P0, PT, R17, 0x2, PT ;  /* 0x000000021100780c */ /* 0x000fc80003f05270 */
[----:B------:R-:W-:Y:S02]  /*b8e0*/  SEL R17, R17, RZ, P0 ;  /* 0x000000ff11117207 */ /* 0x000fe40000000000 */
[----:B------:R-:W-:Y:S02]  /*b8f0*/  SEL R3, RZ, 0x1, P0 ;  /* 0x00000001ff037807 */ /* 0x000fe40000000000 */
[----:B------:R-:W-:Y:S02]  /*b900*/  PLOP3.LUT P0, PT, PT, PT, UP0, 0x40, 0x0 ;  /* 0x000000000000781c */ /* 0x000fe40003f0e808 */
[----:B------:R-:W-:-:S11]  /*b910*/  LOP3.LUT R22, R22, R3, RZ, 0x3c, !PT ;  /* 0x0000000316167212 */ /* 0x000fd600078e3cff */
[----:B0-----:R-:W-:Y:S05]  /*b920*/  @P0 BRA `(.L_x_70) ;  /* 0x0000000c00740947 */ /* 0x001fea0003800000 */
[----:B------:R-:W-:Y:S01]  /*b930*/  BSSY B0, `(.L_x_70) ;  /* 0x00000dc000007945 */ /* 0x000fe20003800000 */
[----:B------:R-:W-:-:S07]  /*b940*/  IMAD.U32 R8, RZ, RZ, UR40 ;  /* 0x00000028ff087e24 */ /* 0x000fce000f8e00ff */
.L_x_83:
[----:B------:R-:W0:Y:S01]  /*b950*/  LDC R2, c[0x0][0x430] ;  /* 0x00010c00ff027b82 */ /* 0x000e220000000800 */
[----:B------:R-:W-:Y:S01]  /*b960*/  ISETP.GT.U32.AND P0, PT, R23, 0x3f, PT ;  /* 0x0000003f1700780c */ /* 0x000fe20003f04070 */
[----:B------:R-:W-:Y:S01]  /*b970*/  ULDC UR4, c[0x0][0x430] ;  /* 0x00010c0000047ab9 */ /* 0x000fe20000000800 */
[----:B------:R-:W-:-:S11]  /*b980*/  MOV R11, UR41 ;  /* 0x00000029000b7c02 */ /* 0x000fd60008000f00 */
[----:B-1----:R-:W1:Y:S01]  /*b990*/  @!P0 LDC.64 R4, c[0x0][0x428] ;  /* 0x00010a00ff048b82 */ /* 0x002e620000000a00 */
[----:B0-----:R-:W-:Y:S02]  /*b9a0*/  ISETP.NE.AND P1, PT, R2, 0x1, PT ;  /* 0x000000010200780c */ /* 0x001fe40003f25270 */
[----:B------:R-:W-:-:S05]  /*b9b0*/  LEA R2, R8, R31, 0x6 ;  /* 0x0000001f08027211 */ /* 0x000fca00078e30ff */
[----:B------:R-:W-:-:S04]  /*b9c0*/  IMAD.IADD R9, R23, 0x1, R2 ;  /* 0x0000000117097824 */ /* 0x000fc800078e0202 */
[----:B------:R-:W-:Y:S02]  /*b9d0*/  IMAD.MOV.U32 R10, RZ, RZ, R9 ;  /* 0x000000ffff0a7224 */ /* 0x000fe400078e0009 */
[----:B------:R-:W0:Y:S08]  /*b9e0*/  @P1 LDC R6, c[0x0][0x434] ;  /* 0x00010d00ff061b82 */ /* 0x000e300000000800 */
[----:B------:R-:W2:Y:S01]  /*b9f0*/  @P1 LDC R3, c[0x0][0x438] ;  /* 0x00010e00ff031b82 */ /* 0x000ea20000000800 */
[----:B0-----:R-:W-:-:S07]  /*ba00*/  @P1 IMAD.HI.U32 R2, R9, R6, RZ ;  /* 0x0000000609021227 */ /* 0x001fce00078e00ff */
[----:B------:R-:W0:Y:S01]  /*ba10*/  @!P0 LDC.64 R6, c[0x0][0x418] ;  /* 0x00010600ff068b82 */ /* 0x000e220000000a00 */
[----:B--2---:R-:W-:Y:S01]  /*ba20*/  @P1 SHF.R.U32.HI R10, RZ, R3, R2 ;  /* 0x00000003ff0a1219 */ /* 0x004fe20000011602 */
[----:B-1----:R-:W-:-:S03]  /*ba30*/  @!P0 IMAD R2, R32, R4, RZ ;  /* 0x0000000420028224 */ /* 0x002fc600078e02ff */
[----:B------:R-:W-:Y:S01]  /*ba40*/  @!P0 SHF.R.S32.HI R3, RZ, 0x1f, R10 ;  /* 0x0000001fff038819 */ /* 0x000fe2000001140a */
[----:B------:R-:W-:Y:S02]  /*ba50*/  @!P0 IMAD R5, R25, R5, R2 ;  /* 0x0000000519058224 */ /* 0x000fe400078e0202 */
[----:B------:R-:W-:-:S04]  /*ba60*/  @!P0 IMAD.MOV.U32 R2, RZ, RZ, R10 ;  /* 0x000000ffff028224 */ /* 0x000fc800078e000a */
[----:B------:R-:W-:-:S04]  /*ba70*/  @!P0 IMAD.WIDE.U32 R2, R25, R4, R2 ;  /* 0x0000000419028225 */ /* 0x000fc800078e0002 */
[----:B------:R-:W-:Y:S02]  /*ba80*/  @!P0 IMAD.IADD R3, R5, 0x1, R3 ;  /* 0x0000000105038824 */ /* 0x000fe400078e0203 */
[----:B------:R-:W-:Y:S01]  /*ba90*/  IMAD.MOV.U32 R4, RZ, RZ, RZ ;  /* 0x000000ffff047224 */ /* 0x000fe200078e00ff */
[----:B0-----:R-:W-:-:S04]  /*baa0*/  @!P0 LEA R6, P1, R2, R6, 0x2 ;  /* 0x0000000602068211 */ /* 0x001fc800078210ff */
[----:B------:R-:W-:-:S05]  /*bab0*/  @!P0 LEA.HI.X R7, R2, R7, R3, 0x2, P1 ;  /* 0x0000000702078211 */ /* 0x000fca00008f1403 */
[----:B------:R0:W5:Y:S01]  /*bac0*/  @!P0 LDG.E R4, desc[UR50][R6.64] ;  /* 0x0000003206048981 */ /* 0x000162000c1e1900 */
[----:B------:R-:W-:Y:S01]  /*bad0*/  ISETP.NE.AND P2, PT, R11, 0x3, PT ;  /* 0x000000030b00780c */ /* 0x000fe20003f45270 */
[----:B------:R-:W-:-:S04]  /*bae0*/  IMAD.MOV R2, RZ, RZ, -R10 ;  /* 0x000000ffff027224 */ /* 0x000fc800078e0a0a */
[----:B------:R-:W-:-:S08]  /*baf0*/  IMAD R5, R2, UR4, R9 ;  /* 0x0000000402057c24 */ /* 0x000fd0000f8e0209 */
[----:B0-----:R-:W-:Y:S05]  /*bb00*/  @!P2 BRA `(.L_x_71) ;  /* 0x000000000004a947 */ /* 0x001fea0003800000 */
[----:B------:R-:W-:Y:S01]  /*bb10*/  BPT.TRAP 0x1 ;  /* 0x000000040000795c */ /* 0x000fe20000300000 */
.L_x_71:
[----:B------:R-:W-:Y:S01]  /*bb20*/  LEA R9, R17, UR39, 0x3 ;  /* 0x0000002711097c11 */ /* 0x000fe2000f8e18ff */
[----:B------:R-:W-:Y:S01]  /*bb30*/  BSSY B1, `(.L_x_72) ;  /* 0x0000005000017945 */ /* 0x000fe20003800000 */
[----:B------:R-:W-:Y:S02]  /*bb40*/  SHF.L.U32 R20, R22, 0x1f, RZ ;  /* 0x0000001f16147819 */ /* 0x000fe400000006ff */
[----:B------:R-:W-:Y:S02]  /*bb50*/  SHF.R.S32.HI R7, RZ, 0x1f, R5 ;  /* 0x0000001fff077819 */ /* 0x000fe40000011405 */
[----:B------:R-:W0:Y:S02]  /*bb60*/  SYNCS.PHASECHK.TRANS64.TRYWAIT P0, [R9+URZ+0x28c40], R20 ;  /* 0x028c4014090075a7 */ /* 0x000e24000800017f */
[----:B0-----:R-:W-:Y:S05]  /*bb70*/  @!P0 BRA `(.L_x_73) ;  /* 0x0000002400548947 */ /* 0x001fea0003800000 */
.L_x_135:
[----:B------:R-:W-:Y:S05]  /*bb80*/  BSYNC B1 ;  /* 0x0000000000017941 */ /* 0x000fea0003800000 */
.L_x_72:
[----:B------:R-:W-:Y:S01]  /*bb90*/  ULDC.64 UR4, c[0x0][0x300] ;  /* 0x0000c00000047ab9 */ /* 0x000fe20000000a00 */
[----:B-----5:R-:W-:Y:S01]  /*bba0*/  SHF.R.S32.HI R19, RZ, 0x1f, R4 ;  /* 0x0000001fff137819 */ /* 0x020fe20000011404 */
[----:B------:R-:W-:Y:S01]  /*bbb0*/  IMAD R2, R7, UR4, RZ ;  /* 0x0000000407027c24 */ /* 0x000fe2000f8e02ff */
[----:B------:R-:W-:Y:S01]  /*bbc0*/  LOP3.LUT P1, RZ, R16, 0x1, RZ, 0xc0, !PT ;  /* 0x0000000110ff7812 */ /* 0x000fe2000782c0ff */
[----:B------:R-:W-:Y:S02]  /*bbd0*/  IMAD R6, R17, 0x1000, R33 ;  /* 0x0000100011067824 */ /* 0x000fe400078e0221 */
[C---:B------:R-:W-:Y:S02]  /*bbe0*/  IMAD R11, R5.reuse, UR5, R2 ;  /* 0x00000005050b7c24 */ /* 0x040fe4000f8e0202 */
[----:B------:R-:W-:Y:S01]  /*bbf0*/  IMAD.WIDE.U32 R2, R5, UR4, RZ ;  /* 0x0000000405027c25 */ /* 0x000fe2000f8e00ff */
[----:B------:R-:W-:-:S03]  /*bc00*/  ULDC.64 UR4, c[0x0][0x310] ;  /* 0x0000c40000047ab9 */ /* 0x000fc60000000a00 */
[----:B------:R-:W-:Y:S02]  /*bc10*/  IMAD.IADD R3, R3, 0x1, R11 ;  /* 0x0000000103037824 */ /* 0x000fe400078e020b */
[----:B------:R-:W-:Y:S02]  /*bc20*/  IMAD R11, R19, UR4, RZ ;  /* 0x00000004130b7c24 */ /* 0x000fe4000f8e02ff */
        /* <DEDUP_REMOVED lines=13> */
[----:B------:R-:W1:Y:S01]  /*bd00*/  SHFL.IDX PT, R14, R21, RZ, 0x181f ;  /* 0x00181fff150e7589 */ /* 0x000e6200000e0000 */
[----:B------:R-:W-:-:S03]  /*bd10*/  LEA R26, R6, UR39, 0x1 ;  /* 0x00000027061a7c11 */ /* 0x000fc6000f8e08ff */
[----:B------:R-:W2:Y:S04]  /*bd20*/  SHFL.IDX PT, R3, R28, RZ, 0x181f ;  /* 0x00181fff1c037589 */ /* 0x000ea800000e0000 */
[----:B------:R-:W3:Y:S04]  /*bd30*/  SHFL.IDX PT, R10, R21, 0x1, 0x181f ;  /* 0x00381f00150a7f89 */ /* 0x000ee800000e0000 */
[----:B------:R-:W4:Y:S01]  /*bd40*/  SHFL.IDX PT, R34, R28, 0x1, 0x181f ;  /* 0x00381f001c227f89 */ /* 0x000f2200000e0000 */
[----:B-1----:R-:W-:-:S03]  /*bd50*/  IADD3 R2, P0, R14, R0, RZ ;  /* 0x000000000e027210 */ /* 0x002fc60007f1e0ff */
[----:B------:R-:W-:Y:S02]  /*bd60*/  SHFL.IDX PT, R14, R21, 0x3, 0x181f ;  /* 0x00781f00150e7f89 */ /* 0x000fe400000e0000 */
[----:B--2---:R-:W-:Y:S01]  /*bd70*/  IMAD.X R3, RZ, RZ, R3, P0 ;  /* 0x000000ffff037224 */ /* 0x004fe200000e0603 */
[----:B---3--:R-:W-:-:S04]  /*bd80*/  IADD3 R10, P0, R10, R0, RZ ;  /* 0x000000000a0a7210 */ /* 0x008fc80007f1e0ff */
[----:B------:R1:W-:Y:S01]  /*bd90*/  LDGSTS.E.BYPASS.LTC128B.128 [R26+0x22400], desc[UR50][R2.64], !P1 ;  /* 0x22400000021a7fae */ /* 0x0003e2000c901d72 */
[----:B----4-:R-:W-:-:S05]  /*bda0*/  IMAD.X R11, RZ, RZ, R34, P0 ;  /* 0x000000ffff0b7224 */ /* 0x010fca00000e0622 */
[----:B------:R2:W-:Y:S04]  /*bdb0*/  LDGSTS.E.BYPASS.LTC128B.128 [R26+0x22c00], desc[UR50][R10.64], !P1 ;  /* 0x22c000000a1a7fae */ /* 0x0005e8000c901d72 */
[----:B-1----:R-:W1:Y:S04]  /*bdc0*/  SHFL.IDX PT, R2, R21, 0x2, 0x181f ;  /* 0x00581f0015027f89 */ /* 0x002e6800000e0000 */
[----:B------:R-:W3:Y:S04]  /*bdd0*/  SHFL.IDX PT, R3, R28, 0x2, 0x181f ;  /* 0x00581f001c037f89 */ /* 0x000ee800000e0000 */
[----:B------:R-:W4:Y:S01]  /*bde0*/  SHFL.IDX PT, R28, R28, 0x3, 0x181f ;  /* 0x00781f001c1c7f89 */ /* 0x000f2200000e0000 */
[----:B-1----:R-:W-:-:S04]  /*bdf0*/  IADD3 R2, P0, R2, R0, RZ ;  /* 0x0000000002027210 */ /* 0x002fc80007f1e0ff */
[----:B---3--:R-:W-:-:S05]  /*be00*/  IADD3.X R3, RZ, R3, RZ, P0, !PT ;  /* 0x00000003ff037210 */ /* 0x008fca00007fe4ff */
[----:B----4-:R2:W-:Y:S04]  /*be10*/  LDGSTS.E.BYPASS.LTC128B.128 [R26+0x23400], desc[UR50][R2.64], !P1 ;  /* 0x23400000021a7fae */ /* 0x0105e8000c901d72 */
.L_x_145:
[----:B--2---:R-:W-:-:S05]  /*be20*/  IADD3 R2, P0, R14, R0, RZ ;  /* 0x000000000e027210 */ /* 0x004fca0007f1e0ff */
[----:B------:R-:W-:Y:S01]  /*be30*/  IMAD.X R3, RZ, RZ, R28, P0 ;  /* 0x000000ffff037224 */ /* 0x000fe200000e061c */
[----:B------:R-:W-:-:S04]  /*be40*/  PLOP3.LUT P0, PT, PT, PT, PT, 0x80, 0x0 ;  /* 0x000000000000781c */ /* 0x000fc80003f0f070 */
[----:B------:R-:W-:Y:S01]  /*be50*/  @!PT LDS RZ, [RZ] ;  /* 0x00000000fffff984 */ /* 0x000fe20000000800 */
[----:B------:R-:W-:Y:S01]  /*be60*/  @!PT LDS RZ, [RZ] ;  /* 0x00000000fffff984 */ /* 0x000fe20000000800 */
[----:B------:R-:W-:Y:S01]  /*be70*/  @!PT LDS RZ, [RZ] ;  /* 0x00000000fffff984 */ /* 0x000fe20000000800 */
[----:B------:R1:W-:Y:S01]  /*be80*/  LDGSTS.E.BYPASS.LTC128B.128 [R26+0x23c00], desc[UR50][R2.64], !P1 ;  /* 0x23c00000021a7fae */ /* 0x0003e2000c901d72 */
[----:B------:R-:W-:-:S08]  /*be90*/  NOP ;  /* 0x0000000000007918 */ /* 0x000fd00000000000 */
.L_x_75:
[----:B------:R-:W-:Y:S02]  /*bea0*/  PLOP3.LUT P1, PT, P1, P0, PT, 0xa2, 0x0 ;  /* 0x000000000000781c */ /* 0x000fe40000f21472 */
[----:B------:R-:W-:-:S08]  /*beb0*/  @P0 R2UR P1, UR4, R9 ;  /* 0x00000000090402ca */ /* 0x000fd00000020000 */
[----:B------:R-:W-:-:S05]  /*bec0*/  @P0 PLOP3.LUT P0, PT, P1, PT, PT, 0x80, 0x0 ;  /* 0x000000000000081c */ /* 0x000fca0000f0f070 */
[----:B------:R-:W-:Y:S01]  /*bed0*/  @!P1 SYNCS.ARRIVE.TRANS64.RED.A0T1 RZ, [UR4+0x28c30], RZ ;  /* 0x028c30ffffff99a7 */ /* 0x000fe20008200404 */
[----:B------:R-:W-:Y:S07]  /*bee0*/  @!P1 ARRIVES.LDGSTSBAR.64.TRANSCNT [UR4+0x28c30] ;  /* 0x028c3000ff0099b0 */ /* 0x000fee0008000a84 */
[----:B------:R-:W-:Y:S05]  /*bef0*/  @P0 BRA.U.ANY `(.L_x_75) ;  /* 0xfffffffd00e80947 */ /* 0x000fea000393ffff */
[----:B------:R-:W-:Y:S01]  /*bf00*/  NOP ;  /* 0x0000000000007918 */ /* 0x000fe20000000000 */
[----:B-1----:R-:W-:-:S05]  /*bf10*/  IMAD.U32 R2, RZ, RZ, UR41 ;  /* 0x00000029ff027e24 */ /* 0x002fca000f8e00ff */
[----:B------:R-:W-:-:S13]  /*bf20*/  ISETP.NE.AND P2, PT, R2, 0x3, PT ;  /* 0x000000030200780c */ /* 0x000fda0003f45270 */
[----:B------:R-:W-:Y:S05]  /*bf30*/  @!P2 BRA `(.L_x_76) ;  /* 0x000000000004a947 */ /* 0x000fea0003800000 */
[----:B------:R-:W-:Y:S01]  /*bf40*/  BPT.TRAP 0x1 ;  /* 0x000000040000795c */ /* 0x000fe20000300000 */
.L_x_76:
[----:B------:R1:W-:Y:S01]  /*bf50*/  SYNCS.ARRIVE.TRANS64.A1T0 RZ, [R9+URZ+0x28c30], RZ ;  /* 0x028c30ff09ff79a7 */ /* 0x0003e2000810003f */
[----:B------:R-:W-:Y:S05]  /*bf60*/  @!P2 BRA `(.L_x_77) ;  /* 0x000000000004a947 */ /* 0x000fea0003800000 */
[----:B------:R-:W-:Y:S01]  /*bf70*/  BPT.TRAP 0x1 ;  /* 0x000000040000795c */ /* 0x000fe20000300000 */
.L_x_77:
[----:B------:R-:W2:Y:S01]  /*bf80*/  SYNCS.PHASECHK.TRANS64.TRYWAIT P0, [R9+URZ+0x28c60], R20 ;  /* 0x028c6014090075a7 */ /* 0x000ea2000800017f */
[----:B------:R-:W-:Y:S04]  /*bf90*/  BSSY B1, `(.L_x_78) ;  /* 0x0000002000017945 */ /* 0x000fe80003800000 */
[----:B--2---:R-:W-:Y:S05]  /*bfa0*/  @!P0 BRA `(.L_x_79) ;  /* 0x0000002400708947 */ /* 0x004fea0003800000 */
.L_x_146:
[----:B------:R-:W-:Y:S05]  /*bfb0*/  BSYNC B1 ;  /* 0x0000000000017941 */ /* 0x000fea0003800000 */
.L_x_78:
[----:B------:R-:W-:Y:S01]  /*bfc0*/  ULDC.64 UR4, c[0x0][0x328] ;  /* 0x0000ca0000047ab9 */ /* 0x000fe20000000a00 */
[C---:B------:R-:W-:Y:S01]  /*bfd0*/  LOP3.LUT P5, RZ, R16.reuse, 0x8, RZ, 0xc0, !PT ;  /* 0x0000000810ff7812 */ /* 0x040fe200078ac0ff */
[----:B------:R-:W-:Y:S01]  /*bfe0*/  IMAD R2, R7, UR4, RZ ;  /* 0x0000000407027c24 */ /* 0x000fe2000f8e02ff */
[C---:B------:R-:W-:Y:S02]  /*bff0*/  LOP3.LUT P4, RZ, R16.reuse, 0x4, RZ, 0xc0, !PT ;  /* 0x0000000410ff7812 */ /* 0x040fe4000788c0ff */
[----:B------:R-:W-:Y:S01]  /*c000*/  LOP3.LUT P3, RZ, R16, 0x2, RZ, 0xc0, !PT ;  /* 0x0000000210ff7812 */ /* 0x000fe2000786c0ff */
[C---:B------:R-:W-:Y:S02]  /*c010*/  IMAD R7, R5.reuse, UR5, R2 ;  /* 0x0000000505077c24 */ /* 0x040fe4000f8e0202 */
[----:B------:R-:W-:Y:S01]  /*c020*/  IMAD.WIDE.U32 R2, R5, UR4, RZ ;  /* 0x0000000405027c25 */ /* 0x000fe2000f8e00ff */
[----:B------:R-:W-:-:S03]  /*c030*/  ULDC.64 UR4, c[0x0][0x338] ;  /* 0x0000ce0000047ab9 */ /* 0x000fc60000000a00 */
[----:B------:R-:W-:Y:S02]  /*c040*/  IMAD.IADD R3, R3, 0x1, R7 ;  /* 0x0000000103037824 */ /* 0x000fe400078e0207 */
[----:B------:R-:W-:Y:S02]  /*c050*/  IMAD R19, R19, UR4, RZ ;  /* 0x0000000413137c24 */ /* 0x000fe4000f8e02ff */
[----:B------:R-:W-:-:S04]  /*c060*/  IMAD.WIDE.U32 R2, R4, UR4, R2 ;  /* 0x0000000404027c25 */ /* 0x000fc8000f8e0002 */
[----:B------:R-:W-:Y:S01]  /*c070*/  IMAD R19, R4, UR5, R19 ;  /* 0x0000000504137c24 */ /* 0x000fe2000f8e0213 */
[----:B------:R-:W-:Y:S02]  /*c080*/  ULDC.64 UR4, c[0x0][0x330] ;  /* 0x0000cc0000047ab9 */ /* 0x000fe40000000a00 */
[----:B------:R-:W-:Y:S02]  /*c090*/  IMAD R5, R24, UR4, RZ ;  /* 0x0000000418057c24 */ /* 0x000fe4000f8e02ff */
[----:B------:R-:W-:Y:S01]  /*c0a0*/  IADD3 R3, R3, R19, RZ ;  /* 0x0000001303037210 */ /* 0x000fe20007ffe0ff */
[----:B------:R-:W-:Y:S02]  /*c0b0*/  IMAD R19, R17, 0x7000, R6 ;  /* 0x0000700011137824 */ /* 0x000fe400078e0206 */
[C---:B------:R-:W-:Y:S02]  /*c0c0*/  IMAD R5, R18.reuse, UR5, R5 ;  /* 0x0000000512057c24 */ /* 0x040fe4000f8e0205 */
[----:B------:R-:W-:Y:S01]  /*c0d0*/  IMAD.WIDE.U32 R2, R18, UR4, R2 ;  /* 0x0000000412027c25 */ /* 0x000fe2000f8e0002 */
[----:B------:R-:W-:-:S03]  /*c0e0*/  ULDC.64 UR4, c[0x0][0x318] ;  /* 0x0000c60000047ab9 */ /* 0x000fc60000000a00 */
[----:B------:R-:W-:Y:S01]  /*c0f0*/  IMAD.IADD R3, R5, 0x1, R3 ;  /* 0x0000000105037824 */ /* 0x000fe200078e0203 */
[----:B------:R-:W-:Y:S01]  /*c100*/  LEA R10, P0, R2, UR4, 0x1 ;  /* 0x00000004020a7c11 */ /* 0x000fe2000f8008ff */
[----:B------:R-:W-:-:S03]  /*c110*/  UMOV UR4, 0xffffffff ;  /* 0xffffffff00047882 */ /* 0x000fc60000000000 */
[----:B0-2---:R-:W-:Y:S01]  /*c120*/  LEA.HI.X R20, R2, UR5, R3, 0x1, P0 ;  /* 0x0000000502147c11 */ /* 0x005fe200080f0c03 */
[----:B------:R-:W-:Y:S08]  /*c130*/  BRA.DIV UR4, `(.L_x_80) ;  /* 0x0000002604207947 */ /* 0x000ff0000b800000 */
[----:B------:R-:W0:Y:S01]  /*c140*/  SHFL.IDX PT, R14, R10, RZ, 0x181f ;  /* 0x00181fff0a0e7589 */ /* 0x000e2200000e0000 */
[C---:B------:R-:W-:Y:S02]  /*c150*/  LOP3.LUT P1, RZ, R16.reuse, 0x40, RZ, 0xc0, !PT ;  /* 0x0000004010ff7812 */ /* 0x040fe4000782c0ff */
[C---:B------:R-:W-:Y:S01]  /*c160*/  LOP3.LUT P6, RZ, R16.reuse, 0x20, RZ, 0xc0, !PT ;  /* 0x0000002010ff7812 */ /* 0x040fe200078cc0ff */
[----:B------:R-:W2:Y:S01]  /*c170*/  SHFL.IDX PT, R3, R20, RZ, 0x181f ;  /* 0x00181fff14037589 */ /* 0x000ea200000e0000 */
[----:B------:R-:W-:Y:S02]  /*c180*/  LEA R19, R19, UR39, 0x1 ;  /* 0x0000002713137c11 */ /* 0x000fe4000f8e08ff */
[----:B------:R-:W-:Y:S02]  /*c190*/  LOP3.LUT P2, RZ, R16, 0x10, RZ, 0xc0, !PT ;  /* 0x0000001010ff7812 */ /* 0x000fe4000784c0ff */
[----:B------:R-:W-:Y:S02]  /*c1a0*/  P2R R11, PR, RZ, 0x40 ;  /* 0x00000040ff0b7803 */ /* 0x000fe40000000000 */
[----:B0-----:R-:W-:-:S02]  /*c1b0*/  IADD3 R6, P0, R14, R0, RZ ;  /* 0x000000000e067210 */ /* 0x001fc40007f1e0ff */
[----:B------:R-:W0:Y:S03]  /*c1c0*/  SHFL.IDX PT, R14, R10, 0x1, 0x181f ;  /* 0x00381f000a0e7f89 */ /* 0x000e2600000e0000 */
[----:B--2---:R-:W-:Y:S02]  /*c1d0*/  IMAD.X R7, RZ, RZ, R3, P0 ;  /* 0x000000ffff077224 */ /* 0x004fe400000e0603 */
[----:B------:R-:W2:Y:S04]  /*c1e0*/  SHFL.IDX PT, R3, R20, 0x1, 0x181f ;  /* 0x00381f0014037f89 */ /* 0x000ea800000e0000 */
[----:B------:R-:W-:Y:S01]  /*c1f0*/  LDGSTS.E.BYPASS.LTC128B.128 [R19+0x400], desc[UR50][R6.64], !P1 ;  /* 0x0040000006137fae */ /* 0x000fe2000c901d72 */
[----:B------:R-:W-:-:S03]  /*c200*/  ISETP.NE.U32.AND P1, PT, R27, RZ, PT ;  /* 0x000000ff1b00720c */ /* 0x000fc60003f25070 */
[----:B------:R-:W-:Y:S01]  /*c210*/  LDGSTS.E.BYPASS.LTC128B.128 [R19+0x2400], desc[UR50][R6.64+0x80], !P6 ;  /* 0x0240008006137fae */ /* 0x000fe2000f101d72 */
[----:B------:R-:W-:-:S03]  /*c220*/  LOP3.LUT P6, RZ, R16, 0x40, RZ, 0xc0, !PT ;  /* 0x0000004010ff7812 */ /* 0x000fc600078cc0ff */
[----:B------:R-:W-:Y:S04]  /*c230*/  LDGSTS.E.BYPASS.LTC128B.128 [R19+0x4400], desc[UR50][R6.64+0x100], !P2 ;  /* 0x0440010006137fae */ /* 0x000fe8000d101d72 */
[----:B------:R-:W-:Y:S01]  /*c240*/  LDGSTS.E.BYPASS.LTC128B.128 [R19+0x6400], desc[UR50][R6.64+0x180], !P5 ;  /* 0x0640018006137fae */ /* 0x000fe2000e901d72 */
[----:B0-----:R-:W-:-:S03]  /*c250*/  IADD3 R4, P0, R14, R0, RZ ;  /* 0x000000000e047210 */ /* 0x001fc60007f1e0ff */
[----:B------:R-:W-:Y:S04]  /*c260*/  LDGSTS.E.BYPASS.LTC128B.128 [R19+0x8400], desc[UR50][R6.64+0x200], !P4 ;  /* 0x0840020006137fae */ /* 0x000fe8000e101d72 */
[----:B------:R-:W0:Y:S01]  /*c270*/  SHFL.IDX PT, R14, R10, 0x2, 0x181f ;  /* 0x00581f000a0e7f89 */ /* 0x000e2200000e0000 */
[----:B--2---:R-:W-:-:S03]  /*c280*/  IMAD.X R5, RZ, RZ, R3, P0 ;  /* 0x000000ffff057224 */ /* 0x004fc600000e0603 */
[----:B------:R-:W2:Y:S04]  /*c290*/  SHFL.IDX PT, R3, R20, 0x2, 0x181f ;  /* 0x00581f0014037f89 */ /* 0x000ea800000e0000 */
[----:B------:R-:W-:Y:S04]  /*c2a0*/  LDGSTS.E.BYPASS.LTC128B.128 [R19+0xa400], desc[UR50][R6.64+0x280], !P3 ;  /* 0x0a40028006137fae */ /* 0x000fe8000d901d72 */
[----:B------:R-:W3:Y:S01]  /*c2b0*/  SHFL.IDX PT, R20, R20, 0x3, 0x181f ;  /* 0x00781f0014147f89 */ /* 0x000ee200000e0000 */
[----:B0-----:R-:W-:-:S03]  /*c2c0*/  IADD3 R2, P0, R14, R0, RZ ;  /* 0x000000000e027210 */ /* 0x001fc60007f1e0ff */
[----:B------:R0:W4:Y:S01]  /*c2d0*/  SHFL.IDX PT, R14, R10, 0x3, 0x181f ;  /* 0x00781f000a0e7f89 */ /* 0x00012200000e0000 */
[----:B--2---:R-:W-:Y:S02]  /*c2e0*/  IADD3.X R3, RZ, R3, RZ, P0, !PT ;  /* 0x00000003ff037210 */ /* 0x004fe400007fe4ff */
[----:B------:R-:W-:-:S13]  /*c2f0*/  ISETP.NE.U32.AND P0, PT, R29, RZ, PT ;  /* 0x000000ff1d00720c */ /* 0x000fda0003f05070 */
[----:B------:R-:W-:Y:S04]  /*c300*/  LDGSTS.E.BYPASS.LTC128B.128 [R19+0xc400], desc[UR50][R6.64+0x300], P0 ;  /* 0x0c40030006137fae */ /* 0x000fe80008101d72 */
[----:B------:R2:W-:Y:S04]  /*c310*/  LDGSTS.E.BYPASS.LTC128B.128 [R19+0xe400], desc[UR50][R6.64+0x380], P1 ;  /* 0x0e40038006137fae */ /* 0x0005e80008901d72 */
[----:B------:R0:W-:Y:S01]  /*c320*/  LDGSTS.E.BYPASS.LTC128B.128 [R19+0xc00], desc[UR50][R4.64], !P6 ;  /* 0x00c0000004137fae */ /* 0x0001e2000f101d72 */
[----:B------:R-:W-:-:S04]  /*c330*/  ISETP.NE.AND P6, PT, R11, RZ, PT ;  /* 0x000000ff0b00720c */ /* 0x000fc80003fc5270 */
[----:B--2---:R-:W-:-:S09]  /*c340*/  P2R R6, PR, RZ, 0x40 ;  /* 0x00000040ff067803 */ /* 0x004fd20000000000 */
[----:B------:R0:W-:Y:S01]  /*c350*/  LDGSTS.E.BYPASS.LTC128B.128 [R19+0x2c00], desc[UR50][R4.64+0x80], !P6 ;  /* 0x02c0008004137fae */ /* 0x0001e2000f101d72 */
[----:B------:R-:W-:-:S03]  /*c360*/  LOP3.LUT P6, RZ, R16, 0x40, RZ, 0xc0, !PT ;  /* 0x0000004010ff7812 */ /* 0x000fc600078cc0ff */
[----:B------:R0:W-:Y:S04]  /*c370*/  LDGSTS.E.BYPASS.LTC128B.128 [R19+0x4c00], desc[UR50][R4.64+0x100], !P2 ;  /* 0x04c0010004137fae */ /* 0x0001e8000d101d72 */
[----:B------:R0:W-:Y:S04]  /*c380*/  LDGSTS.E.BYPASS.LTC128B.128 [R19+0x6c00], desc[UR50][R4.64+0x180], !P5 ;  /* 0x06c0018004137fae */ /* 0x0001e8000e901d72 */
[----:B------:R0:W-:Y:S04]  /*c390*/  LDGSTS.E.BYPASS.LTC128B.128 [R19+0x8c00], desc[UR50][R4.64+0x200], !P4 ;  /* 0x08c0020004137fae */ /* 0x0001e8000e101d72 */
[----:B------:R0:W-:Y:S04]  /*c3a0*/  LDGSTS.E.BYPASS.LTC128B.128 [R19+0xac00], desc[UR50][R4.64+0x280], !P3 ;  /* 0x0ac0028004137fae */ /* 0x0001e8000d901d72 */
[----:B------:R0:W-:Y:S04]  /*c3b0*/  LDGSTS.E.BYPASS.LTC128B.128 [R19+0xcc00], desc[UR50][R4.64+0x300], P0 ;  /* 0x0cc0030004137fae */ /* 0x0001e80008101d72 */
[----:B------:R0:W-:Y:S04]  /*c3c0*/  LDGSTS.E.BYPASS.LTC128B.128 [R19+0xec00], desc[UR50][R4.64+0x380], P1 ;  /* 0x0ec0038004137fae */ /* 0x0001e80008901d72 */
[----:B------:R0:W-:Y:S01]  /*c3d0*/  LDGSTS.E.BYPASS.LTC128B.128 [R19+0x1400], desc[UR50][R2.64], !P6 ;  /* 0x0140000002137fae */ /* 0x0001e2000f101d72 */
[----:B------:R-:W-:-:S13]  /*c3e0*/  ISETP.NE.AND P6, PT, R6, RZ, PT ;  /* 0x000000ff0600720c */ /* 0x000fda0003fc5270 */
[----:B------:R0:W-:Y:S04]  /*c3f0*/  LDGSTS.E.BYPASS.LTC128B.128 [R19+0x3400], desc[UR50][R2.64+0x80], !P6 ;  /* 0x0340008002137fae */ /* 0x0001e8000f101d72 */
[----:B------:R0:W-:Y:S04]  /*c400*/  LDGSTS.E.BYPASS.LTC128B.128 [R19+0x5400], desc[UR50][R2.64+0x100], !P2 ;  /* 0x0540010002137fae */ /* 0x0001e8000d101d72 */
[----:B------:R0:W-:Y:S04]  /*c410*/  LDGSTS.E.BYPASS.LTC128B.128 [R19+0x7400], desc[UR50][R2.64+0x180], !P5 ;  /* 0x0740018002137fae */ /* 0x0001e8000e901d72 */
[----:B------:R0:W-:Y:S04]  /*c420*/  LDGSTS.E.BYPASS.LTC128B.128 [R19+0x9400], desc[UR50][R2.64+0x200], !P4 ;  /* 0x0940020002137fae */ /* 0x0001e8000e101d72 */
[----:B------:R0:W-:Y:S04]  /*c430*/  LDGSTS.E.BYPASS.LTC128B.128 [R19+0xb400], desc[UR50][R2.64+0x280], !P3 ;  /* 0x0b40028002137fae */ /* 0x0001e8000d901d72 */
[----:B------:R0:W-:Y:S04]  /*c440*/  LDGSTS.E.BYPASS.LTC128B.128 [R19+0xd400], desc[UR50][R2.64+0x300], P0 ;  /* 0x0d40030002137fae */ /* 0x0001e80008101d72 */
[----:B---34-:R0:W-:Y:S02]  /*c450*/  LDGSTS.E.BYPASS.LTC128B.128 [R19+0xf400], desc[UR50][R2.64+0x380], P1 ;  /* 0x0f40038002137fae */ /* 0x0181e40008901d72 */
.L_x_156:
[----:B0-----:R-:W-:Y:S02]  /*c460*/  P2R R4, PR, RZ, 0x2 ;  /* 0x00000002ff047803 */ /* 0x001fe40000000000 */
[----:B------:R-:W-:Y:S02]  /*c470*/  LOP3.LUT P1, RZ, R16, 0x40, RZ, 0xc0, !PT ;  /* 0x0000004010ff7812 */ /* 0x000fe4000782c0ff */
[----:B------:R-:W-:Y:S02]  /*c480*/  IADD3 R2, P2, R14, R0, RZ ;  /* 0x000000000e027210 */ /* 0x000fe40007f5e0ff */
[----:B------:R-:W-:-:S03]  /*c490*/  LOP3.LUT P6, RZ, R16, 0x10, RZ, 0xc0, !PT ;  /* 0x0000001010ff7812 */ /* 0x000fc600078cc0ff */
[----:B------:R-:W-:Y:S01]  /*c4a0*/  IMAD.X R3, RZ, RZ, R20, P2 ;  /* 0x000000ffff037224 */ /* 0x000fe200010e0614 */
[----:B------:R-:W-:-:S05]  /*c4b0*/  LOP3.LUT P2, RZ, R16, 0x20, RZ, 0xc0, !PT ;  /* 0x0000002010ff7812 */ /* 0x000fca000784c0ff */
[----:B------:R-:W-:Y:S01]  /*c4c0*/  @!PT LDS RZ, [RZ] ;  /* 0x00000000fffff984 */ /* 0x000fe20000000800 */
[----:B------:R-:W-:Y:S01]  /*c4d0*/  @!PT LDS RZ, [RZ] ;  /* 0x00000000fffff984 */ /* 0x000fe20000000800 */
[----:B------:R-:W-:Y:S01]  /*c4e0*/  @!PT LDS RZ, [RZ] ;  /* 0x00000000fffff984 */ /* 0x000fe20000000800 */
[----:B------:R0:W-:Y:S01]  /*c4f0*/  LDGSTS.E.BYPASS.LTC128B.128 [R19+0x1c00], desc[UR50][R2.64], !P1 ;  /* 0x01c0000002137fae */ /* 0x0001e2000c901d72 */
[----:B------:R-:W-:-:S07]  /*c500*/  ISETP.NE.AND P1, PT, R4, RZ, PT ;  /* 0x000000ff0400720c */ /* 0x000fce0003f25270 */
[----:B------:R0:W-:Y:S04]  /*c510*/  LDGSTS.E.BYPASS.LTC128B.128 [R19+0x3c00], desc[UR50][R2.64+0x80], !P2 ;  /* 0x03c0008002137fae */ /* 0x0001e8000d101d72 */
[----:B------:R0:W-:Y:S04]  /*c520*/  LDGSTS.E.BYPASS.LTC128B.128 [R19+0x5c00], desc[UR50][R2.64+0x100], !P6 ;  /* 0x05c0010002137fae */ /* 0x0001e8000f101d72 */
[----:B------:R0:W-:Y:S04]  /*c530*/  LDGSTS.E.BYPASS.LTC128B.128 [R19+0x7c00], desc[UR50][R2.64+0x180], !P5 ;  /* 0x07c0018002137fae */ /* 0x0001e8000e901d72 */
[----:B------:R0:W-:Y:S04]  /*c540*/  LDGSTS.E.BYPASS.LTC128B.128 [R19+0x9c00], desc[UR50][R2.64+0x200], !P4 ;  /* 0x09c0020002137fae */ /* 0x0001e8000e101d72 */
[----:B------:R0:W-:Y:S04]  /*c550*/  LDGSTS.E.BYPASS.LTC128B.128 [R19+0xbc00], desc[UR50][R2.64+0x280], !P3 ;  /* 0x0bc0028002137fae */ /* 0x0001e8000d901d72 */
[----:B------:R0:W-:Y:S01]  /*c560*/  LDGSTS.E.BYPASS.LTC128B.128 [R19+0xdc00], desc[UR50][R2.64+0x300], P0 ;  /* 0x0dc0030002137fae */ /* 0x0001e20008101d72 */
[----:B------:R-:W-:-:S03]  /*c570*/  PLOP3.LUT P0, PT, PT, PT, PT, 0x80, 0x0 ;  /* 0x000000000000781c */ /* 0x000fc60003f0f070 */
[----:B------:R0:W-:Y:S01]  /*c580*/  LDGSTS.E.BYPASS.LTC128B.128 [R19+0xfc00], desc[UR50][R2.64+0x380], P1 ;  /* 0x0fc0038002137fae */ /* 0x0001e20008901d72 */
[----:B------:R-:W-:-:S09]  /*c590*/  NOP ;  /* 0x0000000000007918 */ /* 0x000fd20000000000 */
.L_x_81:
[----:B------:R-:W-:Y:S02]  /*c5a0*/  PLOP3.LUT P1, PT, P1, P0, PT, 0xa2, 0x0 ;  /* 0x000000000000781c */ /* 0x000fe40000f21472 */
[----:B------:R-:W-:-:S08]  /*c5b0*/  @P0 R2UR P1, UR4, R9 ;  /* 0x00000000090402ca */ /* 0x000fd00000020000 */
        /* <DEDUP_REMOVED lines=9> */
.L_x_82:
[----:B------:R-:W-:Y:S01]  /*c650*/  VIADD R17, R17, 0x1 ;  /* 0x0000000111117836 */ /* 0x000fe20000000000 */
[----:B------:R-:W-:Y:S01]  /*c660*/  IADD3 R2, R8, -0x1, RZ ;  /* 0xffffffff08027810 */ /* 0x000fe20007ffe0ff */
[----:B------:R0:W-:Y:S03]  /*c670*/  SYNCS.ARRIVE.TRANS64.A1T0 RZ, [R9+URZ+0x28c50], RZ ;  /* 0x028c50ff09ff79a7 */ /* 0x0001e6000810003f */
[----:B------:R-:W-:-:S04]  /*c680*/  ISETP.NE.AND P0, PT, R17, 0x2, PT ;  /* 0x000000021100780c */ /* 0x000fc80003f05270 */
[----:B------:R-:W-:Y:S02]  /*c690*/  SEL R17, R17, RZ, P0 ;  /* 0x000000ff11117207 */ /* 0x000fe40000000000 */
[----:B------:R-:W-:Y:S02]  /*c6a0*/  SEL R3, RZ, 0x1, P0 ;  /* 0x00000001ff037807 */ /* 0x000fe40000000000 */
[----:B------:R-:W-:Y:S01]  /*c6b0*/  ISETP.GT.AND P0, PT, R8, RZ, PT ;  /* 0x000000ff0800720c */ /* 0x000fe20003f04270 */
[----:B------:R-:W-:Y:S01]  /*c6c0*/  IMAD.MOV.U32 R8, RZ, RZ, R2 ;  /* 0x000000ffff087224 */ /* 0x000fe200078e0002 */
[----:B------:R-:W-:-:S11]  /*c6d0*/  LOP3.LUT R22, R22, R3, RZ, 0x3c, !PT ;  /* 0x0000000316167212 */ /* 0x000fd600078e3cff */
[----:B0-----:R-:W-:Y:S05]  /*c6e0*/  @P0 BRA `(.L_x_83) ;  /* 0xfffffff000980947 */ /* 0x001fea000383ffff */
[----:B------:R-:W-:Y:S05]  /*c6f0*/  BSYNC B0 ;  /* 0x0000000000007941 */ /* 0x000fea0003800000 */
.L_x_70:
[----:B------:R-:W2:Y:S01]  /*c700*/  LDL.LU R2, [R1] ;  /* 0x0000000001027983 */ /* 0x000ea20000300800 */
[----:B------:R-:W-:-:S03]  /*c710*/  ULDC UR4, c[0x0][0xc34] ;  /* 0x00030d0000047ab9 */ /* 0x000fc60000000800 */
[----:B------:R-:W3:Y:S01]  /*c720*/  LDL.LU R0, [R1+0xc] ;  /* 0x00000c0001007983 */ /* 0x000ee20000300800 */
[----:B--2---:R-:W-:Y:S02]  /*c730*/  VIADD R2, R2, UR42 ;  /* 0x0000002a02027c36 */ /* 0x004fe40008000000 */
[----:B---3--:R-:W-:-:S03]  /*c740*/  VIADD R0, R0, 0x1 ;  /* 0x0000000100007836 */ /* 0x008fc60000000000 */
[----:B------:R0:W-:Y:S01]  /*c750*/  STL [R1], R2 ;  /* 0x0000000201007387 */ /* 0x0001e20000100800 */
[----:B------:R-:W-:-:S03]  /*c760*/  ISETP.GE.AND P0, PT, R2, UR4, PT ;  /* 0x0000000402007c0c */ /* 0x000fc6000bf06270 */
[----:B------:R0:W-:Y:S10]  /*c770*/  STL [R1+0xc], R0 ;  /* 0x00000c0001007387 */ /* 0x0001f40000100800 */
[----:B0-----:R-:W-:Y:S05]  /*c780*/  @!P0 BRA `(.L_x_84) ;  /* 0xffffffd000648947 */ /* 0x001fea000383ffff */
[----:B------:R-:W-:-:S07]  /*c790*/  LOP3.LUT R2, R0, 0x1, RZ, 0xc, !PT ;  /* 0x0000000100027812 */ /* 0x000fce00078e0cff */
.L_x_49:
[----:B------:R-:W0:Y:S01]  /*c7a0*/  S2R R3, SR_CgaCtaId ;  /* 0x0000000000037919 */ /* 0x000e220000008800 */
[----:B------:R-:W-:Y:S01]  /*c7b0*/  MOV R0, 0x400 ;  /* 0x0000040000007802 */ /* 0x000fe20000000f00 */
[----:B------:R-:W-:Y:S01]  /*c7c0*/  BSSY B0, `(.L_x_85) ;  /* 0x0000005000007945 */ /* 0x000fe20003800000 */
[----:B------:R-:W-:Y:S02]  /*c7d0*/  SHF.L.U32 R2, R2, 0x1f, RZ ;  /* 0x0000001f02027819 */ /* 0x000fe400000006ff */
[----:B0-----:R-:W-:-:S04]  /*c7e0*/  LEA R4, R3, R0, 0x18 ;  /* 0x0000000003047211 */ /* 0x001fc800078ec0ff */
[----:B------:R-:W0:Y:S02]  /*c7f0*/  SYNCS.PHASECHK.TRANS64.TRYWAIT P0, [R4+URZ+0x28c20], R2 ;  /* 0x028c2002040075a7 */ /* 0x000e24000800017f */
[----:B0-----:R-:W-:Y:S05]  /*c800*/  @!P0 BRA `(.L_x_86) ;  /* 0x00000024002c8947 */ /* 0x001fea0003800000 */
.L_x_157:
[----:B------:R-:W-:Y:S05]  /*c810*/  BSYNC B0 ;  /* 0x0000000000007941 */ /* 0x000fea0003800000 */
.L_x_85:
[----:B------:R-:W-:-:S03]  /*c820*/  UMOV UR4, 0xffffffff ;  /* 0xffffffff00047882 */ /* 0x000fc60000000000 */
[----:B------:R-:W-:Y:S05]  /*c830*/  BRA.DIV UR4, `(.L_x_87) ;  /* 0x0000002604347947 */ /* 0x000fea000b800000 */
[----:B------:R-:W2:Y:S02]  /*c840*/  S2R R0, SR_TID.X ;  /* 0x0000000000007919 */ /* 0x000ea40000002100 */
[----:B--2---:R-:W-:-:S04]  /*c850*/  SHF.R.U32.HI R0, RZ, 0x5, R0 ;  /* 0x00000005ff007819 */ /* 0x004fc80000011600 */
[----:B------:R-:W-:-:S05]  /*c860*/  LOP3.LUT R0, R0, 0x3, RZ, 0xc0, !PT ;  /* 0x0000000300007812 */ /* 0x000fca00078ec0ff */
[----:B------:R2:W3:Y:S02]  /*c870*/  SHFL.IDX PT, R14, R0, RZ, 0x1f ;  /* 0x00001fff000e7589 */ /* 0x0004e400000e0000 */
.L_x_160:
[----:B---3--:R-:W-:Y:S01]  /*c880*/  ISETP.NE.AND P0, PT, R14, RZ, PT ;  /* 0x000000ff0e00720c */ /* 0x008fe20003f05270 */
[----:B------:R-:W-:-:S12]  /*c890*/  BSSY B0, `(.L_x_88) ;  /* 0x0000024000007945 */ /* 0x000fd80003800000 */
[----:B------:R-:W-:Y:S05]  /*c8a0*/  @P0 BRA `(.L_x_89) ;  /* 0x0000000000880947 */ /* 0x000fea0003800000 */
[----:B------:R-:W-:-:S03]  /*c8b0*/  UMOV UR4, 0xffffffff ;  /* 0xffffffff00047882 */ /* 0x000fc60000000000 */
[----:B------:R-:W-:Y:S05]  /*c8c0*/  BRA.DIV UR4, `(.L_x_90) ;  /* 0x0000002604447947 */ /* 0x000fea000b800000 */
[----:B------:R-:W-:-:S13]  /*c8d0*/  ELECT P6, URZ, PT ;  /* 0x00000000003f782f */ /* 0x000fda00038c0000 */
.L_x_163:
[----:B------:R-:W-:Y:S05]  /*c8e0*/  @!P6 BRA `(.L_x_89) ;  /* 0x000000000078e947 */ /* 0x000fea0003800000 */
[----:B------:R-:W-:-:S06]  /*c8f0*/  ULOP3.LUT UR4, UR38, 0x2, URZ, 0xfc, !UPT ;  /* 0x0000000226047892 */ /* 0x000fcc000f8efc3f */
[----:B--2---:R-:W-:-:S04]  /*c900*/  MOV R0, UR4 ;  /* 0x0000000400007c02 */ /* 0x004fc80008000f00 */
[----:B------:R-:W-:-:S13]  /*c910*/  ISETP.NE.AND P0, PT, R0, 0x3, PT ;  /* 0x000000030000780c */ /* 0x000fda0003f05270 */
[----:B------:R-:W-:Y:S05]  /*c920*/  @!P0 BRA `(.L_x_91) ;  /* 0x0000000000048947 */ /* 0x000fea0003800000 */
[----:B------:R-:W-:Y:S01]  /*c930*/  BPT.TRAP 0x1 ;  /* 0x000000040000795c */ /* 0x000fe20000300000 */
.L_x_91:
[C---:B------:R-:W-:Y:S01]  /*c940*/  IMAD R5, R17.reuse, 0x8, R4 ;  /* 0x0000000811057824 */ /* 0x040fe200078e0204 */
[----:B------:R-:W-:Y:S01]  /*c950*/  SHF.L.U32 R0, R22, 0x1f, RZ ;  /* 0x0000001f16007819 */ /* 0x000fe200000006ff */
[----:B------:R-:W-:-:S03]  /*c960*/  VIADD R17, R17, 0x1 ;  /* 0x0000000111117836 */ /* 0x000fc60000000000 */
[----:B------:R-:W2:Y:S02]  /*c970*/  SYNCS.PHASECHK.TRANS64.TRYWAIT P1, [R5+URZ+0x28c40], R0 ;  /* 0x028c4000050075a7 */ /* 0x000ea4000802017f */
[----:B------:R-:W-:-:S04]  /*c980*/  ISETP.NE.AND P2, PT, R17, 0x2, PT ;  /* 0x000000021100780c */ /* 0x000fc80003f45270 */
[----:B------:R-:W-:Y:S01]  /*c990*/  SEL R3, RZ, 0x1, P2 ;  /* 0x00000001ff037807 */ /* 0x000fe20001000000 */
[----:B--2---:R-:W-:Y:S08]  /*c9a0*/  @!P1 BRA `(.L_x_92) ;  /* 0x00000024002c9947 */ /* 0x004ff00003800000 */
.L_x_164:
[----:B------:R-:W-:Y:S02]  /*c9b0*/  SEL R17, R17, RZ, P2 ;  /* 0x000000ff11117207 */ /* 0x000fe40001000000 */
[----:B0-----:R-:W-:Y:S01]  /*c9c0*/  LOP3.LUT R2, R22, R3, RZ, 0x3c, !PT ;  /* 0x0000000316027212 */ /* 0x001fe200078e3cff */
[----:B------:R-:W-:Y:S06]  /*c9d0*/  @!P0 BRA `(.L_x_93) ;  /* 0x0000000000048947 */ /* 0x000fec0003800000 */
[----:B------:R-:W-:Y:S01]  /*c9e0*/  BPT.TRAP 0x1 ;  /* 0x000000040000795c */ /* 0x000fe20000300000 */
.L_x_93:
[----:B------:R-:W-:Y:S01]  /*c9f0*/  IMAD R17, R17, 0x8, R4 ;  /* 0x0000000811117824 */ /* 0x000fe200078e0204 */
[----:B------:R-:W-:-:S04]  /*ca00*/  SHF.L.U32 R2, R2, 0x1f, RZ ;  /* 0x0000001f02027819 */ /* 0x000fc800000006ff */
[----:B------:R-:W0:Y:S02]  /*ca10*/  SYNCS.PHASECHK.TRANS64.TRYWAIT P1, [R17+URZ+0x28c40], R2 ;  /* 0x028c4002110075a7 */ /* 0x000e24000802017f */
[----:B0-----:R-:W-:Y:S05]  /*ca20*/  @!P1 BRA `(.L_x_94) ;  /* 0x0000002400209947 */ /* 0x001fea0003800000 */
.L_x_165:
[----:B------:R-:W-:Y:S05]  /*ca30*/  @!P0 BRA `(.L_x_95) ;  /* 0x0000000000048947 */ /* 0x000fea0003800000 */
[----:B------:R-:W-:Y:S01]  /*ca40*/  BPT.TRAP 0x1 ;  /* 0x000000040000795c */ /* 0x000fe20000300000 */
.L_x_95:
[----:B------:R-:W3:Y:S02]  /*ca50*/  SYNCS.PHASECHK.TRANS64.TRYWAIT P1, [R5+URZ+0x28c60], R0 ;  /* 0x028c6000050075a7 */ /* 0x000ee4000802017f */
[----:B---3--:R-:W-:Y:S05]  /*ca60*/  @!P1 BRA `(.L_x_96) ;  /* 0x0000002400249947 */ /* 0x008fea0003800000 */
.L_x_166:
[----:B------:R-:W-:Y:S05]  /*ca70*/  @!P0 BRA `(.L_x_97) ;  /* 0x0000000000048947 */ /* 0x000fea0003800000 */
[----:B------:R-:W-:Y:S01]  /*ca80*/  BPT.TRAP 0x1 ;  /* 0x000000040000795c */ /* 0x000fe20000300000 */
.L_x_97:
[----:B----4-:R4:W0:Y:S02]  /*ca90*/  SYNCS.PHASECHK.TRANS64.TRYWAIT P0, [R17+URZ+0x28c60], R2 ;  /* 0x028c6002110075a7 */ /* 0x010824000800017f */
[----:B0-----:R-:W-:Y:S05]  /*caa0*/  @!P0 NANOSLEEP.SYNCS 0x989680 ;  /* 0x009896800000895d */ /* 0x001fea0003900000 */
[----:B------:R-:W0:Y:S02]  /*cab0*/  @!P0 SYNCS.PHASECHK.TRANS64 P0, [R17+URZ+0x28c60], R2 ;  /* 0x028c6002110085a7 */ /* 0x000e24000800007f */
[----:B0-----:R-:W-:Y:S05]  /*cac0*/  @!P0 BRA `(.L_x_97) ;  /* 0xfffffffc00f08947 */ /* 0x001fea000383ffff */
.L_x_89:
[----:B------:R-:W-:Y:S05]  /*cad0*/  BSYNC B0 ;  /* 0x0000000000007941 */ /* 0x000fea0003800000 */
.L_x_88:
[----:B------:R-:W-:Y:S05]  /*cae0*/  EXIT ;  /* 0x000000000000794d */ /* 0x000fea0003800000 */
.L_x_9:
[----:B0-----:R-:W-:-:S04]  /*caf0*/  MOV R3, UR16 ;  /* 0x0000001000037c02 */ /* 0x001fc80008000f00 */
[----:B------:R0:W1:Y:S03]  /*cb00*/  SYNCS.PHASECHK.TRANS64.TRYWAIT P1, [R3+URZ+0x28c50], R0 ;  /* 0x028c5000030075a7 */ /* 0x000066000802017f */
[----:B-1----:R-:W-:Y:S05]  /*cb10*/  @!P1 NANOSLEEP.SYNCS 0x989680 ;  /* 0x009896800000995d */ /* 0x002fea0003900000 */
[----:B------:R-:W1:Y:S02]  /*cb20*/  @!P1 SYNCS.PHASECHK.TRANS64 P1, [R3+URZ+0x28c50], R0 ;  /* 0x028c5000030095a7 */ /* 0x000e64000802007f */
[----:B-1----:R-:W-:Y:S05]  /*cb30*/  @!P1 BRA `(.L_x_9) ;  /* 0xfffffffc00ec9947 */ /* 0x002fea000383ffff */
[----:B------:R-:W-:Y:S05]  /*cb40*/  BRA `(.L_x_98) ;  /* 0xffffff4400b07947 */ /* 0x000fea000383ffff */
.L_x_15:
[----:B-1----:R-:W-:-:S04]  /*cb50*/  IMAD.U32 R4, RZ, RZ, UR6 ;  /* 0x00000006ff047e24 */ /* 0x002fc8000f8e00ff */
[----:B------:R1:W2:Y:S03]  /*cb60*/  SYNCS.PHASECHK.TRANS64.TRYWAIT P1, [R4+URZ+0x28c50], R3 ;  /* 0x028c5003040075a7 */ /* 0x0002a6000802017f */
[----:B--2---:R-:W-:Y:S05]  /*cb70*/  @!P1 NANOSLEEP.SYNCS 0x989680 ;  /* 0x009896800000995d */ /* 0x004fea0003900000 */
[----:B------:R-:W2:Y:S02]  /*cb80*/  @!P1 SYNCS.PHASECHK.TRANS64 P1, [R4+URZ+0x28c50], R3 ;  /* 0x028c5003040095a7 */ /* 0x000ea4000802007f */
[----:B--2---:R-:W-:Y:S05]  /*cb90*/  @!P1 BRA `(.L_x_15) ;  /* 0xfffffffc00ec9947 */ /* 0x004fea000383ffff */
[----:B------:R-:W-:Y:S05]  /*cba0*/  BRA `(.L_x_14) ;  /* 0xffffff5000b07947 */ /* 0x000fea000383ffff */
.L_x_20:
[----:B0-----:R-:W-:-:S04]  /*cbb0*/  IMAD.U32 R3, RZ, RZ, UR42 ;  /* 0x0000002aff037e24 */ /* 0x001fc8000f8e00ff */
[----:B------:R0:W1:Y:S03]  /*cbc0*/  SYNCS.PHASECHK.TRANS64.TRYWAIT P1, [R3+URZ+0x28c00], R0 ;  /* 0x028c0000030075a7 */ /* 0x000066000802017f */
[----:B-1----:R-:W-:Y:S05]  /*cbd0*/  @!P1 NANOSLEEP.SYNCS 0x989680 ;  /* 0x009896800000995d */ /* 0x002fea0003900000 */
[----:B------:R-:W1:Y:S02]  /*cbe0*/  @!P1 SYNCS.PHASECHK.TRANS64 P1, [R3+URZ+0x28c00], R0 ;  /* 0x028c0000030095a7 */ /* 0x000e64000802007f */
[----:B-1----:R-:W-:Y:S05]  /*cbf0*/  @!P1 BRA `(.L_x_20) ;  /* 0xfffffffc00ec9947 */ /* 0x002fea000383ffff */
[----:B------:R-:W-:Y:S05]  /*cc00*/  BRA `(.L_x_99) ;  /* 0xffffff6000047947 */ /* 0x000fea000383ffff */
.L_x_24:
[----:B--2---:R2:W3:Y:S02]  /*cc10*/  SYNCS.PHASECHK.TRANS64.TRYWAIT P1, [R7+URZ+0x28c30], R8 ;  /* 0x028c3008070075a7 */ /* 0x0044e4000802017f */
[----:B---3--:R-:W-:Y:S05]  /*cc20*/  @!P1 NANOSLEEP.SYNCS 0x989680 ;  /* 0x009896800000995d */ /* 0x008fea0003900000 */
[----:B------:R-:W3:Y:S02]  /*cc30*/  @!P1 SYNCS.PHASECHK.TRANS64 P1, [R7+URZ+0x28c30], R8 ;  /* 0x028c3008070095a7 */ /* 0x000ee4000802007f */
[----:B---3--:R-:W-:Y:S05]  /*cc40*/  @!P1 BRA `(.L_x_24) ;  /* 0xfffffffc00f09947 */ /* 0x008fea000383ffff */
[----:B------:R-:W-:Y:S05]  /*cc50*/  BRA `(.L_x_23) ;  /* 0xffffff6000207947 */ /* 0x000fea000383ffff */
.L_x_29:
[----:B----4-:R4:W0:Y:S02]  /*cc60*/  SYNCS.PHASECHK.TRANS64.TRYWAIT P1, [R7+URZ+0x28c50], R8 ;  /* 0x028c5008070075a7 */ /* 0x010824000802017f */
[----:B0-----:R-:W-:Y:S05]  /*cc70*/  @!P1 NANOSLEEP.SYNCS 0x989680 ;  /* 0x009896800000995d */ /* 0x001fea0003900000 */
[----:B------:R-:W0:Y:S02]  /*cc80*/  @!P1 SYNCS.PHASECHK.TRANS64 P1, [R7+URZ+0x28c50], R8 ;  /* 0x028c5008070095a7 */ /* 0x000e24000802007f */
[----:B0-----:R-:W-:Y:S05]  /*cc90*/  @!P1 BRA `(.L_x_29) ;  /* 0xfffffffc00f09947 */ /* 0x001fea000383ffff */
[----:B------:R-:W-:Y:S05]  /*cca0*/  BRA `(.L_x_28) ;  /* 0xffffff7400387947 */ /* 0x000fea000383ffff */
.L_x_35:
[----:B--2---:R-:W-:-:S04]  /*ccb0*/  IMAD.U32 R4, RZ, RZ, UR21 ;  /* 0x00000015ff047e24 */ /* 0x004fc8000f8e00ff */
[----:B------:R2:W3:Y:S03]  /*ccc0*/  SYNCS.PHASECHK.TRANS64.TRYWAIT P2, [R4+URZ+0x28c30], R7 ;  /* 0x028c3007040075a7 */ /* 0x0004e6000804017f */
[----:B---3--:R-:W-:Y:S05]  /*ccd0*/  @!P2 NANOSLEEP.SYNCS 0x989680 ;  /* 0x009896800000a95d */ /* 0x008fea0003900000 */
[----:B------:R-:W3:Y:S02]  /*cce0*/  @!P2 SYNCS.PHASECHK.TRANS64 P2, [R4+URZ+0x28c30], R7 ;  /* 0x028c30070400a5a7 */ /* 0x000ee4000804007f */
[----:B---3--:R-:W-:Y:S05]  /*ccf0*/  @!P2 BRA `(.L_x_35) ;  /* 0xfffffffc00eca947 */ /* 0x008fea000383ffff */
[----:B------:R-:W-:Y:S05]  /*cd00*/  BRA `(.L_x_34) ;  /* 0xffffff7800287947 */ /* 0x000fea000383ffff */
.L_x_40:
[----:B---3--:R-:W-:-:S04]  /*cd10*/  MOV R8, UR21 ;  /* 0x0000001500087c02 */ /* 0x008fc80008000f00 */
[----:B------:R3:W4:Y:S03]  /*cd20*/  SYNCS.PHASECHK.TRANS64.TRYWAIT P2, [R8+URZ+0x28c50], R7 ;  /* 0x028c5007080075a7 */ /* 0x000726000804017f */
[----:B----4-:R-:W-:Y:S05]  /*cd30*/  @!P2 NANOSLEEP.SYNCS 0x989680 ;  /* 0x009896800000a95d */ /* 0x010fea0003900000 */
[----:B------:R-:W4:Y:S02]  /*cd40*/  @!P2 SYNCS.PHASECHK.TRANS64 P2, [R8+URZ+0x28c50], R7 ;  /* 0x028c50070800a5a7 */ /* 0x000f24000804007f */
[----:B----4-:R-:W-:Y:S05]  /*cd50*/  @!P2 BRA `(.L_x_40) ;  /* 0xfffffffc00eca947 */ /* 0x010fea000383ffff */
[----:B------:R-:W-:Y:S05]  /*cd60*/  BRA `(.L_x_39) ;  /* 0xffffff90005c7947 */ /* 0x000fea000383ffff */
.L_x_53:
[----:B------:R-:W0:Y:S01]  /*cd70*/  S2R R19, SR_TID.X ;  /* 0x0000000000137919 */ /* 0x000e220000002100 */
[----:B------:R-:W-:Y:S01]  /*cd80*/  BSSY B0, `(.L_x_100) ;  /* 0x000000a000007945 */ /* 0x000fe20003800000 */
[----:B------:R-:W-:Y:S01]  /*cd90*/  IMAD.MOV.U32 R12, RZ, RZ, RZ ;  /* 0x000000ffff0c7224 */ /* 0x000fe200078e00ff */
[----:B------:R-:W-:Y:S01]  /*cda0*/  MOV R15, 0xffffffff ;  /* 0xffffffff000f7802 */ /* 0x000fe20000000f00 */
[----:B------:R-:W-:Y:S01]  /*cdb0*/  IMAD.MOV.U32 R11, RZ, RZ, 0x1f ;  /* 0x0000001fff0b7424 */ /* 0x000fe200078e00ff */
[----:B0-----:R-:W-:-:S04]  /*cdc0*/  SHF.R.U32.HI R19, RZ, 0x5, R19 ;  /* 0x00000005ff137819 */ /* 0x001fc80000011613 */
[----:B------:R-:W-:-:S05]  /*cdd0*/  LOP3.LUT R19, R19, 0x3, RZ, 0xc0, !PT ;  /* 0x0000000313137812 */ /* 0x000fca00078ec0ff */
[----:B------:R-:W-:-:S07]  /*cde0*/  IMAD.MOV.U32 R13, RZ, RZ, R19 ;  /* 0x000000ffff0d7224 */ /* 0x000fce00078e0013 */
[----:B-1---5:R-:W-:Y:S05]  /*cdf0*/  WARPSYNC.COLLECTIVE R15, `(.L_x_101) ;  /* 0x000000000f087348 */ /* 0x022fea0003c00000 */
[----:B------:R0:W2:Y:S02]  /*ce00*/  SHFL.IDX P6, R14, R13, R12, R11 ;  /* 0x0000000c0d0e7389 */ /* 0x0000a400000c000b */
[----:B012--5:R-:W-:Y:S01]  /*ce10*/  ENDCOLLECTIVE ;  /* 0x000000000000791b */ /* 0x027fe20003800000 */
.L_x_101:
[----:B------:R-:W-:Y:S05]  /*ce20*/  BSYNC B0 ;  /* 0x0000000000007941 */ /* 0x000fea0003800000 */
.L_x_100:
[----:B------:R-:W-:Y:S05]  /*ce30*/  BRA `(.L_x_102) ;  /* 0xffffffd000207947 */ /* 0x000fea000383ffff */
.L_x_56:
[----:B0-----:R0:W1:Y:S02]  /*ce40*/  SYNCS.PHASECHK.TRANS64.TRYWAIT P0, [R19+URZ+0x28c40], R0 ;  /* 0x028c4000130075a7 */ /* 0x001064000800017f */
[----:B-1----:R-:W-:Y:S05]  /*ce50*/  @!P0 NANOSLEEP.SYNCS 0x989680 ;  /* 0x009896800000895d */ /* 0x002fea0003900000 */
[----:B------:R-:W1:Y:S02]  /*ce60*/  @!P0 SYNCS.PHASECHK.TRANS64 P0, [R19+URZ+0x28c40], R0 ;  /* 0x028c4000130085a7 */ /* 0x000e64000800007f */
[----:B-1----:R-:W-:Y:S05]  /*ce70*/  @!P0 BRA `(.L_x_56) ;  /* 0xfffffffc00f08947 */ /* 0x002fea000383ffff */
[----:B------:R-:W-:Y:S05]  /*ce80*/  BRA `(.L_x_103) ;  /* 0xffffffd000a47947 */ /* 0x000fea000383ffff */
.L_x_57:
[----:B------:R-:W-:Y:S01]  /*ce90*/  BSSY B0, `(.L_x_104) ;  /* 0x0000008000007945 */ /* 0x000fe20003800000 */
[----:B------:R-:W-:Y:S01]  /*cea0*/  IMAD.MOV.U32 R13, RZ, RZ, R5 ;  /* 0x000000ffff0d7224 */ /* 0x000fe200078e0005 */
[----:B------:R-:W-:Y:S01]  /*ceb0*/  MOV R15, 0xffffffff ;  /* 0xffffffff000f7802 */ /* 0x000fe20000000f00 */
[----:B------:R-:W-:Y:S02]  /*cec0*/  IMAD.MOV.U32 R12, RZ, RZ, RZ ;  /* 0x000000ffff0c7224 */ /* 0x000fe400078e00ff */
[----:B------:R-:W-:-:S07]  /*ced0*/  IMAD.MOV.U32 R11, RZ, RZ, 0x181f ;  /* 0x0000181fff0b7424 */ /* 0x000fce00078e00ff */
[----:B------:R-:W-:Y:S05]  /*cee0*/  WARPSYNC.COLLECTIVE R15, `(.L_x_105) ;  /* 0x000000000f087348 */ /* 0x000fea0003c00000 */
[----:B------:R0:W1:Y:S02]  /*cef0*/  SHFL.IDX P6, R14, R13, R12, R11 ;  /* 0x0000000c0d0e7389 */ /* 0x00006400000c000b */
[----:B01----:R-:W-:Y:S01]  /*cf00*/  ENDCOLLECTIVE ;  /* 0x000000000000791b */ /* 0x003fe20003800000 */
.L_x_105:
[----:B------:R-:W-:Y:S05]  /*cf10*/  BSYNC B0 ;  /* 0x0000000000007941 */ /* 0x000fea0003800000 */
.L_x_104:
[----:B------:R-:W-:Y:S01]  /*cf20*/  IMAD.MOV.U32 R13, RZ, RZ, R0 ;  /* 0x000000ffff0d7224 */ /* 0x000fe200078e0000 */
[----:B------:R-:W-:Y:S01]  /*cf30*/  MOV R11, 0x181f ;  /* 0x0000181f000b7802 */ /* 0x000fe20000000f00 */
[----:B------:R-:W-:Y:S01]  /*cf40*/  IMAD.MOV.U32 R12, RZ, RZ, RZ ;  /* 0x000000ffff0c7224 */ /* 0x000fe200078e00ff */
[----:B------:R-:W-:Y:S01]  /*cf50*/  ISETP.GE.AND P2, PT, R35, 0x1, PT ;  /* 0x000000012300780c */ /* 0x000fe20003f46270 */
[----:B------:R-:W-:Y:S02]  /*cf60*/  IMAD.MOV.U32 R15, RZ, RZ, -0x1 ;  /* 0xffffffffff0f7424 */ /* 0x000fe400078e00ff */
[----:B------:R-:W-:-:S10]  /*cf70*/  IMAD.MOV.U32 R2, RZ, RZ, R14 ;  /* 0x000000ffff027224 */ /* 0x000fd400078e000e */
[----:B------:R-:W-:Y:S05]  /*cf80*/  WARPSYNC.COLLECTIVE R15, `(.L_x_106) ;  /* 0x000000000f087348 */ /* 0x000fea0003c00000 */
[----:B------:R0:W1:Y:S02]  /*cf90*/  SHFL.IDX P6, R14, R13, R12, R11 ;  /* 0x0000000c0d0e7389 */ /* 0x00006400000c000b */
[----:B01----:R-:W-:Y:S01]  /*cfa0*/  ENDCOLLECTIVE ;  /* 0x000000000000791b */ /* 0x003fe20003800000 */
.L_x_106:
[----:B------:R-:W-:Y:S01]  /*cfb0*/  @P2 LEA R7, R4, UR39, 0x1 ;  /* 0x0000002704072c11 */ /* 0x000fe2000f8e08ff */
[----:B------:R-:W-:Y:S01]  /*cfc0*/  IMAD.MOV.U32 R13, RZ, RZ, R5 ;  /* 0x000000ffff0d7224 */ /* 0x000fe200078e0005 */
[----:B------:R-:W-:Y:S02]  /*cfd0*/  MOV R12, 0x1 ;  /* 0x00000001000c7802 */ /* 0x000fe40000000f00 */
[----:B------:R-:W-:-:S13]  /*cfe0*/  @P2 LEA R3, P0, R20, R14, 0x1 ;  /* 0x0000000e14032211 */ /* 0x000fda00078008ff */
[----:B------:R-:W-:Y:S05]  /*cff0*/  WARPSYNC.COLLECTIVE R15, `(.L_x_107) ;  /* 0x000000000f087348 */ /* 0x000fea0003c00000 */
[----:B------:R0:W1:Y:S02]  /*d000*/  SHFL.IDX P6, R14, R13, R12, R11 ;  /* 0x0000000c0d0e7389 */ /* 0x00006400000c000b */
[----:B01----:R-:W-:Y:S01]  /*d010*/  ENDCOLLECTIVE ;  /* 0x000000000000791b */ /* 0x003fe20003800000 */
.L_x_107:
[----:B------:R-:W-:-:S05]  /*d020*/  @P2 IMAD.X R2, RZ, RZ, R2, P0 ;  /* 0x000000ffff022224 */ /* 0x000fca00000e0602 */
[----:B------:R-:W-:-:S04]  /*d030*/  @P2 LOP3.LUT R3, R3, R2, RZ, 0x3c, !PT ;  /* 0x0000000203032212 */ /* 0x000fc800078e3cff */
[----:B------:R-:W-:Y:S01]  /*d040*/  @P2 LOP3.LUT R2, R3, R2, RZ, 0x3c, !PT ;  /* 0x0000000203022212 */ /* 0x000fe200078e3cff */
[----:B------:R-:W-:-:S03]  /*d050*/  IMAD.MOV.U32 R13, RZ, RZ, R0 ;  /* 0x000000ffff0d7224 */ /* 0x000fc600078e0000 */
[----:B------:R-:W-:-:S05]  /*d060*/  @P2 LOP3.LUT R3, R3, R2, RZ, 0x3c, !PT ;  /* 0x0000000203032212 */ /* 0x000fca00078e3cff */
[----:B------:R-:W-:Y:S01]  /*d070*/  @!PT LDS RZ, [RZ] ;  /* 0x00000000fffff984 */ /* 0x000fe20000000800 */
[----:B------:R-:W-:Y:S01]  /*d080*/  @!PT LDS RZ, [RZ] ;  /* 0x00000000fffff984 */ /* 0x000fe20000000800 */
[----:B------:R-:W-:Y:S01]  /*d090*/  @!PT LDS RZ, [RZ] ;  /* 0x00000000fffff984 */ /* 0x000fe20000000800 */
[----:B------:R0:W-:Y:S01]  /*d0a0*/  @P2 LDGSTS.E.BYPASS.LTC128B.128 [R7+0x22400], desc[UR50][R2.64], !P1 ;  /* 0x2240000002072fae */ /* 0x0001e2000c901d72 */
[----:B------:R-:W-:Y:S01]  /*d0b0*/  ISETP.GE.AND P2, PT, R35, 0x11, PT ;  /* 0x000000112300780c */ /* 0x000fe20003f46270 */
[----:B------:R-:W-:-:S12]  /*d0c0*/  IMAD.MOV.U32 R8, RZ, RZ, R14 ;  /* 0x000000ffff087224 */ /* 0x000fd800078e000e */
[----:B0-----:R-:W-:Y:S05]  /*d0d0*/  WARPSYNC.COLLECTIVE R15, `(.L_x_108) ;  /* 0x000000000f087348 */ /* 0x001fea0003c00000 */
[----:B------:R1:W2:Y:S02]  /*d0e0*/  SHFL.IDX P6, R14, R13, R12, R11 ;  /* 0x0000000c0d0e7389 */ /* 0x0002a400000c000b */
[----:B012---:R-:W-:Y:S01]  /*d0f0*/  ENDCOLLECTIVE ;  /* 0x000000000000791b */ /* 0x007fe20003800000 */
.L_x_108:
[----:B------:R-:W-:Y:S01]  /*d100*/  @P2 LEA R9, R4, UR39, 0x1 ;  /* 0x0000002704092c11 */ /* 0x000fe2000f8e08ff */
[----:B------:R-:W-:Y:S02]  /*d110*/  IMAD.MOV.U32 R13, RZ, RZ, R5 ;  /* 0x000000ffff0d7224 */ /* 0x000fe400078e0005 */
[----:B------:R-:W-:Y:S01]  /*d120*/  IMAD.MOV.U32 R12, RZ, RZ, 0x2 ;  /* 0x00000002ff0c7424 */ /* 0x000fe200078e00ff */
[----:B------:R-:W-:-:S13]  /*d130*/  @P2 LEA R6, P0, R20, R14, 0x1 ;  /* 0x0000000e14062211 */ /* 0x000fda00078008ff */
[----:B------:R-:W-:Y:S05]  /*d140*/  WARPSYNC.COLLECTIVE R15, `(.L_x_109) ;  /* 0x000000000f087348 */ /* 0x000fea0003c00000 */
[----:B------:R0:W1:Y:S02]  /*d150*/  SHFL.IDX P6, R14, R13, R12, R11 ;  /* 0x0000000c0d0e7389 */ /* 0x00006400000c000b */
[----:B01----:R-:W-:Y:S01]  /*d160*/  ENDCOLLECTIVE ;  /* 0x000000000000791b */ /* 0x003fe20003800000 */
.L_x_109:
[----:B------:R-:W-:Y:S01]  /*d170*/  @P2 MOV R2, R6 ;  /* 0x0000000600022202 */ /* 0x000fe20000000f00 */
[----:B------:R-:W-:-:S04]  /*d180*/  @P2 IMAD.X R8, RZ, RZ, R8, P0 ;  /* 0x000000ffff082224 */ /* 0x000fc800000e0608 */
[----:B------:R-:W-:-:S05]  /*d190*/  @P2 IMAD.MOV.U32 R3, RZ, RZ, R8 ;  /* 0x000000ffff032224 */ /* 0x000fca00078e0008 */
[----:B------:R-:W-:Y:S01]  /*d1a0*/  @!PT LDS RZ, [RZ] ;  /* 0x00000000fffff984 */ /* 0x000fe20000000800 */
[----:B------:R-:W-:Y:S01]  /*d1b0*/  @!PT LDS RZ, [RZ] ;  /* 0x00000000fffff984 */ /* 0x000fe20000000800 */
[----:B------:R-:W-:Y:S01]  /*d1c0*/  @!PT LDS RZ, [RZ] ;  /* 0x00000000fffff984 */ /* 0x000fe20000000800 */
[----:B------:R0:W-:Y:S01]  /*d1d0*/  @P2 LDGSTS.E.BYPASS.LTC128B.128 [R9+0x22c00], desc[UR50][R2.64], !P1 ;  /* 0x22c0000002092fae */ /* 0x0001e2000c901d72 */
[----:B------:R-:W-:Y:S01]  /*d1e0*/  ISETP.GE.AND P2, PT, R35, 0x21, PT ;  /* 0x000000212300780c */ /* 0x000fe20003f46270 */
[----:B------:R-:W-:Y:S01]  /*d1f0*/  IMAD.MOV.U32 R13, RZ, RZ, R0 ;  /* 0x000000ffff0d7224 */ /* 0x000fe200078e0000 */
[----:B0-----:R-:W-:-:S11]  /*d200*/  MOV R2, R14 ;  /* 0x0000000e00027202 */ /* 0x001fd60000000f00 */
[----:B------:R-:W-:Y:S05]  /*d210*/  WARPSYNC.COLLECTIVE R15, `(.L_x_110) ;  /* 0x000000000f087348 */ /* 0x000fea0003c00000 */
[----:B------:R0:W1:Y:S02]  /*d220*/  SHFL.IDX P6, R14, R13, R12, R11 ;  /* 0x0000000c0d0e7389 */ /* 0x00006400000c000b */
[----:B01----:R-:W-:Y:S01]  /*d230*/  ENDCOLLECTIVE ;  /* 0x000000000000791b */ /* 0x003fe20003800000 */
.L_x_110:
[----:B------:R-:W-:Y:S01]  /*d240*/  @P2 LEA R6, R4, UR39, 0x1 ;  /* 0x0000002704062c11 */ /* 0x000fe2000f8e08ff */
[----:B------:R-:W-:Y:S02]  /*d250*/  IMAD.MOV.U32 R13, RZ, RZ, R5 ;  /* 0x000000ffff0d7224 */ /* 0x000fe400078e0005 */
[----:B------:R-:W-:Y:S01]  /*d260*/  IMAD.MOV.U32 R12, RZ, RZ, 0x3 ;  /* 0x00000003ff0c7424 */ /* 0x000fe200078e00ff */
[----:B------:R-:W-:-:S13]  /*d270*/  @P2 LEA R7, P0, R20, R14, 0x1 ;  /* 0x0000000e14072211 */ /* 0x000fda00078008ff */
[----:B------:R-:W-:Y:S05]  /*d280*/  WARPSYNC.COLLECTIVE R15, `(.L_x_111) ;  /* 0x000000000f087348 */ /* 0x000fea0003c00000 */
[----:B------:R0:W1:Y:S02]  /*d290*/  SHFL.IDX P6, R14, R13, R12, R11 ;  /* 0x0000000c0d0e7389 */ /* 0x00006400000c000b */
[----:B01----:R-:W-:Y:S01]  /*d2a0*/  ENDCOLLECTIVE ;  /* 0x000000000000791b */ /* 0x003fe20003800000 */
.L_x_111:
[----:B------:R-:W-:Y:S02]  /*d2b0*/  @P2 IMAD.X R10, RZ, RZ, R2, P0 ;  /* 0x000000ffff0a2224 */ /* 0x000fe400000e0602 */
[----:B------:R-:W-:-:S03]  /*d2c0*/  @P2 IMAD.MOV.U32 R2, RZ, RZ, R7 ;  /* 0x000000ffff022224 */ /* 0x000fc600078e0007 */
[----:B------:R-:W-:-:S05]  /*d2d0*/  @P2 MOV R3, R10 ;  /* 0x0000000a00032202 */ /* 0x000fca0000000f00 */
[----:B------:R-:W-:Y:S01]  /*d2e0*/  @!PT LDS RZ, [RZ] ;  /* 0x00000000fffff984 */ /* 0x000fe20000000800 */
[----:B------:R-:W-:Y:S01]  /*d2f0*/  @!PT LDS RZ, [RZ] ;  /* 0x00000000fffff984 */ /* 0x000fe20000000800 */
[----:B------:R-:W-:Y:S01]  /*d300*/  @!PT LDS RZ, [RZ] ;  /* 0x00000000fffff984 */ /* 0x000fe20000000800 */
[----:B------:R0:W-:Y:S01]  /*d310*/  @P2 LDGSTS.E.BYPASS.LTC128B.128 [R6+0x23400], desc[UR50][R2.64], !P1 ;  /* 0x2340000002062fae */ /* 0x0001e2000c901d72 */
[----:B------:R-:W-:Y:S01]  /*d320*/  MOV R13, R0 ;  /* 0x00000000000d7202 */ /* 0x000fe20000000f00 */
[----:B------:R-:W-:-:S07]  /*d330*/  IMAD.MOV.U32 R5, RZ, RZ, R14 ;  /* 0x000000ffff057224 */ /* 0x000fce00078e000e */
[----:B0-----:R-:W-:Y:S05]  /*d340*/  WARPSYNC.COLLECTIVE R15, `(.L_x_112) ;  /* 0x000000000f087348 */ /* 0x001fea0003c00000 */
[----:B------:R1:W2:Y:S02]  /*d350*/  SHFL.IDX P6, R14, R13, R12, R11 ;  /* 0x0000000c0d0e7389 */ /* 0x0002a400000c000b */
[----:B012---:R-:W-:Y:S01]  /*d360*/  ENDCOLLECTIVE ;  /* 0x000000000000791b */ /* 0x007fe20003800000 */
.L_x_112:
[----:B------:R-:W-:Y:S05]  /*d370*/  BRA `(.L_x_113) ;  /* 0xffffffd000587947 */ /* 0x000fea000383ffff */
.L_x_61:
[----:B------:R-:W-:Y:S01]  /*d380*/  IMAD.MOV.U32 R13, RZ, RZ, R5 ;  /* 0x000000ffff0d7224 */ /* 0x000fe200078e0005 */
[----:B------:R-:W-:Y:S01]  /*d390*/  MOV R15, 0xffffffff ;  /* 0xffffffff000f7802 */ /* 0x000fe20000000f00 */
[----:B------:R-:W-:Y:S02]  /*d3a0*/  IMAD.MOV.U32 R12, RZ, RZ, RZ ;  /* 0x000000ffff0c7224 */ /* 0x000fe400078e00ff */
[----:B------:R-:W-:Y:S02]  /*d3b0*/  IMAD.MOV.U32 R11, RZ, RZ, 0x181f ;  /* 0x0000181fff0b7424 */ /* 0x000fe400078e00ff */
[----:B------:R-:W-:-:S07]  /*d3c0*/  IMAD R0, R0, 0x40, R37 ;  /* 0x0000004000007824 */ /* 0x000fce00078e0225 */
[----:B-1----:R-:W-:Y:S05]  /*d3d0*/  WARPSYNC.COLLECTIVE R15, `(.L_x_114) ;  /* 0x000000000f087348 */ /* 0x002fea0003c00000 */
[----:B------:R0:W2:Y:S02]  /*d3e0*/  SHFL.IDX P6, R14, R13, R12, R11 ;  /* 0x0000000c0d0e7389 */ /* 0x0000a400000c000b */
[----:B012---:R-:W-:Y:S01]  /*d3f0*/  ENDCOLLECTIVE ;  /* 0x000000000000791b */ /* 0x007fe20003800000 */
.L_x_114:
[C---:B------:R-:W-:Y:S01]  /*d400*/  VIADD R6, R0.reuse, 0x10 ;  /* 0x0000001000067836 */ /* 0x040fe20000000000 */
[----:B------:R-:W-:Y:S01]  /*d410*/  ISETP.GE.AND P0, PT, R0, UR37, PT ;  /* 0x0000002500007c0c */ /* 0x000fe2000bf06270 */
[----:B------:R-:W-:Y:S02]  /*d420*/  IMAD.MOV.U32 R13, RZ, RZ, R4 ;  /* 0x000000ffff0d7224 */ /* 0x000fe400078e0004 */
[----:B------:R-:W-:-:S10]  /*d430*/  IMAD.MOV.U32 R2, RZ, RZ, R14 ;  /* 0x000000ffff027224 */ /* 0x000fd400078e000e */
[----:B------:R-:W-:Y:S05]  /*d440*/  WARPSYNC.COLLECTIVE R15, `(.L_x_115) ;  /* 0x000000000f087348 */ /* 0x000fea0003c00000 */
[----:B------:R0:W1:Y:S02]  /*d450*/  SHFL.IDX P6, R14, R13, R12, R11 ;  /* 0x0000000c0d0e7389 */ /* 0x00006400000c000b */
[----:B01----:R-:W-:Y:S01]  /*d460*/  ENDCOLLECTIVE ;  /* 0x000000000000791b */ /* 0x003fe20003800000 */
.L_x_115:
[----:B------:R-:W-:Y:S01]  /*d470*/  IMAD.MOV.U32 R13, RZ, RZ, R5 ;  /* 0x000000ffff0d7224 */ /* 0x000fe200078e0005 */
[----:B------:R-:W-:Y:S02]  /*d480*/  MOV R12, 0x1 ;  /* 0x00000001000c7802 */ /* 0x000fe40000000f00 */
[----:B------:R-:W-:-:S04]  /*d490*/  @!P0 LEA R14, P1, R9, R14, 0x1 ;  /* 0x0000000e090e8211 */ /* 0x000fc800078208ff */
[----:B------:R-:W-:Y:S01]  /*d4a0*/  @!P0 IADD3.X R3, RZ, R2, RZ, P1, !PT ;  /* 0x00000002ff038210 */ /* 0x000fe20000ffe4ff */
[----:B------:R-:W-:-:S08]  /*d4b0*/  @!P0 IMAD.MOV.U32 R2, RZ, RZ, R14 ;  /* 0x000000ffff028224 */ /* 0x000fd000078e000e */
[----:B------:R-:W-:Y:S05]  /*d4c0*/  WARPSYNC.COLLECTIVE R15, `(.L_x_116) ;  /* 0x000000000f087348 */ /* 0x000fea0003c00000 */
[----:B------:R0:W1:Y:S02]  /*d4d0*/  SHFL.IDX P6, R14, R13, R12, R11 ;  /* 0x0000000c0d0e7389 */ /* 0x00006400000c000b */
[----:B01----:R-:W-:Y:S01]  /*d4e0*/  ENDCOLLECTIVE ;  /* 0x000000000000791b */ /* 0x003fe20003800000 */
.L_x_116:
[----:B------:R-:W-:Y:S01]  /*d4f0*/  @!PT LDS RZ, [RZ] ;  /* 0x00000000fffff984 */ /* 0x000fe20000000800 */
[----:B------:R-:W-:Y:S01]  /*d500*/  @!PT LDS RZ, [RZ] ;  /* 0x00000000fffff984 */ /* 0x000fe20000000800 */
[----:B------:R-:W-:Y:S01]  /*d510*/  @!PT LDS RZ, [RZ] ;  /* 0x00000000fffff984 */ /* 0x000fe20000000800 */
[----:B------:R0:W-:Y:S01]  /*d520*/  @!P0 LDGSTS.E.BYPASS.LTC128B.128 [R8+0x20400], desc[UR50][R2.64], !P5 ;  /* 0x2040000002088fae */ /* 0x0001e2000e901d72 */
[----:B------:R-:W-:Y:S01]  /*d530*/  ISETP.GE.AND P0, PT, R6, UR37, PT ;  /* 0x0000002506007c0c */ /* 0x000fe2000bf06270 */
[----:B------:R-:W-:Y:S02]  /*d540*/  IMAD.MOV.U32 R13, RZ, RZ, R4 ;  /* 0x000000ffff0d7224 */ /* 0x000fe400078e0004 */
[----:B------:R-:W-:-:S10]  /*d550*/  IMAD.MOV.U32 R6, RZ, RZ, R14 ;  /* 0x000000ffff067224 */ /* 0x000fd400078e000e */
[----:B0-----:R-:W-:Y:S05]  /*d560*/  WARPSYNC.COLLECTIVE R15, `(.L_x_117) ;  /* 0x000000000f087348 */ /* 0x001fea0003c00000 */
[----:B------:R1:W2:Y:S02]  /*d570*/  SHFL.IDX P6, R14, R13, R12, R11 ;  /* 0x0000000c0d0e7389 */ /* 0x0002a400000c000b */
[----:B012---:R-:W-:Y:S01]  /*d580*/  ENDCOLLECTIVE ;  /* 0x000000000000791b */ /* 0x007fe20003800000 */
.L_x_117:
[----:B------:R-:W-:Y:S02]  /*d590*/  IMAD.MOV.U32 R13, RZ, RZ, R5 ;  /* 0x000000ffff0d7224 */ /* 0x000fe400078e0005 */
[----:B------:R-:W-:Y:S01]  /*d5a0*/  IMAD.MOV.U32 R12, RZ, RZ, 0x2 ;  /* 0x00000002ff0c7424 */ /* 0x000fe200078e00ff */
[----:B------:R-:W-:-:S13]  /*d5b0*/  @!P0 LEA R2, P1, R9, R14, 0x1 ;  /* 0x0000000e09028211 */ /* 0x000fda00078208ff */
[----:B------:R-:W-:Y:S05]  /*d5c0*/  WARPSYNC.COLLECTIVE R15, `(.L_x_118) ;  /* 0x000000000f087348 */ /* 0x000fea0003c00000 */
[----:B------:R0:W1:Y:S02]  /*d5d0*/  SHFL.IDX P6, R14, R13, R12, R11 ;  /* 0x0000000c0d0e7389 */ /* 0x00006400000c000b */
[----:B01----:R-:W-:Y:S01]  /*d5e0*/  ENDCOLLECTIVE ;  /* 0x000000000000791b */ /* 0x003fe20003800000 */
.L_x_118:
[----:B------:R-:W-:Y:S01]  /*d5f0*/  @!P0 IMAD.X R3, RZ, RZ, R6, P1 ;  /* 0x000000ffff038224 */ /* 0x000fe200008e0606 */
[----:B------:R-:W-:-:S04]  /*d600*/  IADD3 R6, R0, 0x20, RZ ;  /* 0x0000002000067810 */ /* 0x000fc80007ffe0ff */
[----:B------:R-:W-:Y:S01]  /*d610*/  @!PT LDS RZ, [RZ] ;  /* 0x00000000fffff984 */ /* 0x000fe20000000800 */
[----:B------:R-:W-:Y:S01]  /*d620*/  @!PT LDS RZ, [RZ] ;  /* 0x00000000fffff984 */ /* 0x000fe20000000800 */
[----:B------:R-:W-:Y:S01]  /*d630*/  @!PT LDS RZ, [RZ] ;  /* 0x00000000fffff984 */ /* 0x000fe20000000800 */
[----:B------:R0:W-:Y:S01]  /*d640*/  @!P0 LDGSTS.E.BYPASS.LTC128B.128 [R8+0x20c00], desc[UR50][R2.64], !P5 ;  /* 0x20c0000002088fae */ /* 0x0001e2000e901d72 */
[----:B------:R-:W-:Y:S02]  /*d650*/  ISETP.GE.AND P0, PT, R6, UR37, PT ;  /* 0x0000002506007c0c */ /* 0x000fe4000bf06270 */
[----:B------:R-:W-:Y:S01]  /*d660*/  MOV R13, R4 ;  /* 0x00000004000d7202 */ /* 0x000fe20000000f00 */
[----:B------:R-:W-:-:S10]  /*d670*/  IMAD.MOV.U32 R6, RZ, RZ, R14 ;  /* 0x000000ffff067224 */ /* 0x000fd400078e000e */
[----:B0-----:R-:W-:Y:S05]  /*d680*/  WARPSYNC.COLLECTIVE R15, `(.L_x_119) ;  /* 0x000000000f087348 */ /* 0x001fea0003c00000 */
[----:B------:R1:W2:Y:S02]  /*d690*/  SHFL.IDX P6, R14, R13, R12, R11 ;  /* 0x0000000c0d0e7389 */ /* 0x0002a400000c000b */
[----:B012---:R-:W-:Y:S01]  /*d6a0*/  ENDCOLLECTIVE ;  /* 0x000000000000791b */ /* 0x007fe20003800000 */
.L_x_119:
[----:B------:R-:W-:Y:S02]  /*d6b0*/  IMAD.MOV.U32 R13, RZ, RZ, R5 ;  /* 0x000000ffff0d7224 */ /* 0x000fe400078e0005 */
[----:B------:R-:W-:Y:S01]  /*d6c0*/  IMAD.MOV.U32 R12, RZ, RZ, 0x3 ;  /* 0x00000003ff0c7424 */ /* 0x000fe200078e00ff */
[----:B------:R-:W-:-:S13]  /*d6d0*/  @!P0 LEA R2, P1, R9, R14, 0x1 ;  /* 0x0000000e09028211 */ /* 0x000fda00078208ff */
[----:B------:R-:W-:Y:S05]  /*d6e0*/  WARPSYNC.COLLECTIVE R15, `(.L_x_120) ;  /* 0x000000000f087348 */ /* 0x000fea0003c00000 */
[----:B------:R0:W1:Y:S02]  /*d6f0*/  SHFL.IDX P6, R14, R13, R12, R11 ;  /* 0x0000000c0d0e7389 */ /* 0x00006400000c000b */
[----:B01----:R-:W-:Y:S01]  /*d700*/  ENDCOLLECTIVE ;  /* 0x000000000000791b */ /* 0x003fe20003800000 */
.L_x_120:
[----:B------:R-:W-:-:S05]  /*d710*/  @!P0 IMAD.X R3, RZ, RZ, R6, P1 ;  /* 0x000000ffff038224 */ /* 0x000fca00008e0606 */
[----:B------:R-:W-:Y:S01]  /*d720*/  @!PT LDS RZ, [RZ] ;  /* 0x00000000fffff984 */ /* 0x000fe20000000800 */
[----:B------:R-:W-:Y:S01]  /*d730*/  @!PT LDS RZ, [RZ] ;  /* 0x00000000fffff984 */ /* 0x000fe20000000800 */
[----:B------:R-:W-:Y:S01]  /*d740*/  @!PT LDS RZ, [RZ] ;  /* 0x00000000fffff984 */ /* 0x000fe20000000800 */
[----:B------:R0:W-:Y:S01]  /*d750*/  @!P0 LDGSTS.E.BYPASS.LTC128B.128 [R8+0x21400], desc[UR50][R2.64], !P5 ;  /* 0x2140000002088fae */ /* 0x0001e2000e901d72 */
[----:B------:R-:W-:Y:S01]  /*d760*/  IMAD.MOV.U32 R13, RZ, RZ, R4 ;  /* 0x000000ffff0d7224 */ /* 0x000fe200078e0004 */
[----:B------:R-:W-:-:S07]  /*d770*/  MOV R5, R14 ;  /* 0x0000000e00057202 */ /* 0x000fce0000000f00 */
[----:B0-----:R-:W-:Y:S05]  /*d780*/  WARPSYNC.COLLECTIVE R15, `(.L_x_121) ;  /* 0x000000000f087348 */ /* 0x001fea0003c00000 */
[----:B------:R1:W2:Y:S02]  /*d790*/  SHFL.IDX P6, R14, R13, R12, R11 ;  /* 0x0000000c0d0e7389 */ /* 0x0002a400000c000b */
[----:B012---:R-:W-:Y:S01]  /*d7a0*/  ENDCOLLECTIVE ;  /* 0x000000000000791b */ /* 0x007fe20003800000 */
.L_x_121:
[----:B------:R-:W-:Y:S05]  /*d7b0*/  BRA `(.L_x_122) ;  /* 0xffffffd400147947 */ /* 0x000fea000383ffff */
.L_x_63:
[----:B0-----:R-:W-:-:S04]  /*d7c0*/  IMAD.U32 R3, RZ, RZ, UR39 ;  /* 0x00000027ff037e24 */ /* 0x001fc8000f8e00ff */
[----:B------:R0:W2:Y:S03]  /*d7d0*/  SYNCS.PHASECHK.TRANS64.TRYWAIT P0, [R3+URZ+0x28c20], R0 ;  /* 0x028c2000030075a7 */ /* 0x0000a6000800017f */
[----:B--2---:R-:W-:Y:S05]  /*d7e0*/  @!P0 NANOSLEEP.SYNCS 0x989680 ;  /* 0x009896800000895d */ /* 0x004fea0003900000 */
[----:B------:R-:W2:Y:S02]  /*d7f0*/  @!P0 SYNCS.PHASECHK.TRANS64 P0, [R3+URZ+0x28c20], R0 ;  /* 0x028c2000030085a7 */ /* 0x000ea4000800007f */
[----:B--2---:R-:W-:Y:S05]  /*d800*/  @!P0 BRA `(.L_x_63) ;  /* 0xfffffffc00ec8947 */ /* 0x004fea000383ffff */
[----:B------:R-:W-:Y:S05]  /*d810*/  BRA `(.L_x_123) ;  /* 0xffffffd400487947 */ /* 0x000fea000383ffff */
.L_x_66:
[----:B0-----:R0:W2:Y:S02]  /*d820*/  SYNCS.PHASECHK.TRANS64.TRYWAIT P0, [R19+URZ+0x28c60], R0 ;  /* 0x028c6000130075a7 */ /* 0x0010a4000800017f */
[----:B--2---:R-:W-:Y:S05]  /*d830*/  @!P0 NANOSLEEP.SYNCS 0x989680 ;  /* 0x009896800000895d */ /* 0x004fea0003900000 */
[----:B------:R-:W2:Y:S02]  /*d840*/  @!P0 SYNCS.PHASECHK.TRANS64 P0, [R19+URZ+0x28c60], R0 ;  /* 0x028c6000130085a7 */ /* 0x000ea4000800007f */
[----:B--2---:R-:W-:Y:S05]  /*d850*/  @!P0 BRA `(.L_x_66) ;  /* 0xfffffffc00f08947 */ /* 0x004fea000383ffff */
[----:B------:R-:W-:Y:S05]  /*d860*/  BRA `(.L_x_124) ;  /* 0xffffffd400587947 */ /* 0x000fea000383ffff */
.L_x_67:
[----:B------:R-:W-:Y:S01]  /*d870*/  BSSY B0, `(.L_x_125) ;  /* 0x0000008000007945 */ /* 0x000fe20003800000 */
[----:B------:R-:W-:Y:S01]  /*d880*/  IMAD.MOV.U32 R13, RZ, RZ, R10 ;  /* 0x000000ffff0d7224 */ /* 0x000fe200078e000a */
[----:B------:R-:W-:Y:S01]  /*d890*/  MOV R12, RZ ;  /* 0x000000ff000c7202 */ /* 0x000fe20000000f00 */
[----:B------:R-:W-:Y:S02]  /*d8a0*/  IMAD.MOV.U32 R11, RZ, RZ, 0x181f ;  /* 0x0000181fff0b7424 */ /* 0x000fe400078e00ff */
[----:B------:R-:W-:-:S07]  /*d8b0*/  IMAD.MOV.U32 R15, RZ, RZ, -0x1 ;  /* 0xffffffffff0f7424 */ /* 0x000fce00078e00ff */
[----:B01----:R-:W-:Y:S05]  /*d8c0*/  WARPSYNC.COLLECTIVE R15, `(.L_x_126) ;  /* 0x000000000f087348 */ /* 0x003fea0003c00000 */
[----:B------:R2:W3:Y:S02]  /*d8d0*/  SHFL.IDX P6, R14, R13, R12, R11 ;  /* 0x0000000c0d0e7389 */ /* 0x0004e400000c000b */
[----:B0123--:R-:W-:Y:S01]  /*d8e0*/  ENDCOLLECTIVE ;  /* 0x000000000000791b */ /* 0x00ffe20003800000 */
.L_x_126:
[----:B------:R-:W-:Y:S05]  /*d8f0*/  BSYNC B0 ;  /* 0x0000000000007941 */ /* 0x000fea0003800000 */
.L_x_125:
[----:B------:R-:W0:Y:S01]  /*d900*/  S2R R0, SR_TID.X ;  /* 0x0000000000007919 */ /* 0x000e220000002100 */
[----:B------:R-:W-:Y:S01]  /*d910*/  MOV R13, R8 ;  /* 0x00000008000d7202 */ /* 0x000fe20000000f00 */
[----:B------:R-:W-:Y:S01]  /*d920*/  IMAD.MOV.U32 R12, RZ, RZ, RZ ;  /* 0x000000ffff0c7224 */ /* 0x000fe200078e00ff */
[----:B------:R-:W-:Y:S01]  /*d930*/  LOP3.LUT P5, RZ, R16, 0x20000000, RZ, 0xc0, !PT ;  /* 0x2000000010ff7812 */ /* 0x000fe200078ac0ff */
[----:B------:R-:W-:Y:S01]  /*d940*/  IMAD.MOV.U32 R11, RZ, RZ, 0x181f ;  /* 0x0000181fff0b7424 */ /* 0x000fe200078e00ff */
[----:B------:R-:W-:Y:S01]  /*d950*/  LEA R9, R9, UR39, 0x1 ;  /* 0x0000002709097c11 */ /* 0x000fe2000f8e08ff */
[----:B------:R-:W-:Y:S01]  /*d960*/  IMAD.MOV.U32 R15, RZ, RZ, -0x1 ;  /* 0xffffffffff0f7424 */ /* 0x000fe200078e00ff */
[----:B------:R-:W-:Y:S01]  /*d970*/  P2R R4, PR, RZ, 0x20 ;  /* 0x00000020ff047803 */ /* 0x000fe20000000000 */
[----:B------:R-:W-:Y:S01]  /*d980*/  IMAD.MOV.U32 R3, RZ, RZ, R14 ;  /* 0x000000ffff037224 */ /* 0x000fe200078e000e */
[----:B------:R-:W-:-:S13]  /*d990*/  LOP3.LUT P5, RZ, R30, 0x40, RZ, 0xc0, !PT ;  /* 0x000000401eff7812 */ /* 0x000fda00078ac0ff */
[----:B0-----:R-:W-:Y:S05]  /*d9a0*/  WARPSYNC.COLLECTIVE R15, `(.L_x_127) ;  /* 0x000000000f087348 */ /* 0x001fea0003c00000 */
[----:B------:R1:W2:Y:S02]  /*d9b0*/  SHFL.IDX P6, R14, R13, R12, R11 ;  /* 0x0000000c0d0e7389 */ /* 0x0002a400000c000b */
[----:B012---:R-:W-:Y:S01]  /*d9c0*/  ENDCOLLECTIVE ;  /* 0x000000000000791b */ /* 0x007fe20003800000 */
.L_x_127:
[C---:B------:R-:W-:Y:S02]  /*d9d0*/  LOP3.LUT P4, RZ, R16.reuse, 0x4000000, RZ, 0xc0, !PT ;  /* 0x0400000010ff7812 */ /* 0x040fe4000788c0ff */
[C---:B------:R-:W-:Y:S02]  /*d9e0*/  LOP3.LUT P3, RZ, R16.reuse, 0x800000, RZ, 0xc0, !PT ;  /* 0x0080000010ff7812 */ /* 0x040fe4000786c0ff */
[C---:B------:R-:W-:Y:S02]  /*d9f0*/  LOP3.LUT P2, RZ, R16.reuse, 0x400000, RZ, 0xc0, !PT ;  /* 0x0040000010ff7812 */ /* 0x040fe4000784c0ff */
[----:B------:R-:W-:Y:S02]  /*da00*/  LOP3.LUT P1, RZ, R16, 0x200000, RZ, 0xc0, !PT ;  /* 0x0020000010ff7812 */ /* 0x000fe4000782c0ff */
[----:B------:R-:W-:Y:S01]  /*da10*/  MOV R13, R10 ;  /* 0x0000000a000d7202 */ /* 0x000fe20000000f00 */
[----:B------:R-:W-:Y:S01]  /*da20*/  IMAD.MOV.U32 R12, RZ, RZ, 0x1 ;  /* 0x00000001ff0c7424 */ /* 0x000fe200078e00ff */
[----:B------:R-:W-:Y:S01]  /*da30*/  SHF.L.U32 R0, R0, 0x3, RZ ;  /* 0x0000000300007819 */ /* 0x000fe200000006ff */
[----:B------:R-:W-:-:S03]  /*da40*/  IMAD.MOV.U32 R2, RZ, RZ, R14 ;  /* 0x000000ffff027224 */ /* 0x000fc600078e000e */
[----:B------:R-:W-:Y:S02]  /*da50*/  LOP3.LUT R0, R0, 0x38, RZ, 0xc0, !PT ;  /* 0x0000003800007812 */ /* 0x000fe400078ec0ff */
[----:B------:R-:W-:-:S03]  /*da60*/  LOP3.LUT P6, RZ, R30, 0x1, RZ, 0xc0, !PT ;  /* 0x000000011eff7812 */ /* 0x000fc600078cc0ff */
[----:B------:R-:W-:-:S05]  /*da70*/  IMAD.SHL.U32 R0, R0, 0x2, RZ ;  /* 0x0000000200007824 */ /* 0x000fca00078e00ff */
[----:B------:R-:W-:-:S05]  /*da80*/  IADD3 R2, P0, R2, R0, RZ ;  /* 0x0000000002027210 */ /* 0x000fca0007f1e0ff */
[----:B------:R-:W-:Y:S01]  /*da90*/  IMAD.X R3, RZ, RZ, R3, P0 ;  /* 0x000000ffff037224 */ /* 0x000fe200000e0603 */
[----:B------:R-:W-:-:S04]  /*daa0*/  LOP3.LUT P0, RZ, R30, 0x8, RZ, 0xc0, !PT ;  /* 0x000000081eff7812 */ /* 0x000fc8000780c0ff */
[----:B------:R-:W-:Y:S01]  /*dab0*/  @!PT LDS RZ, [RZ] ;  /* 0x00000000fffff984 */ /* 0x000fe20000000800 */
[----:B------:R-:W-:Y:S01]  /*dac0*/  @!PT LDS RZ, [RZ] ;  /* 0x00000000fffff984 */ /* 0x000fe20000000800 */
[----:B------:R-:W-:Y:S01]  /*dad0*/  @!PT LDS RZ, [RZ] ;  /* 0x00000000fffff984 */ /* 0x000fe20000000800 */
[----:B------:R0:W-:Y:S01]  /*dae0*/  LDGSTS.E.BYPASS.LTC128B.128 [R9+0x400], desc[UR50][R2.64], !P5 ;  /* 0x0040000002097fae */ /* 0x0001e2000e901d72 */
[----:B------:R-:W-:-:S08]  /*daf0*/  ISETP.NE.AND P5, PT, R4, RZ, PT ;  /* 0x000000ff0400720c */ /* 0x000fd00003fa5270 */
[----:B------:R0:W-:Y:S04]  /*db00*/  LDGSTS.E.BYPASS.LTC128B.128 [R9+0x2400], desc[UR50][R2.64+0x80], !P0 ;  /* 0x0240008002097fae */ /* 0x0001e8000c101d72 */
[----:B------:R0:W-:Y:S02]  /*db10*/  LDGSTS.E.BYPASS.LTC128B.128 [R9+0x4400], desc[UR50][R2.64+0x100], !P6 ;  /* 0x0440010002097fae */ /* 0x0001e4000f101d72 */
[----:B0-----:R-:W-:Y:S05]  /*db20*/  WARPSYNC.COLLECTIVE R15, `(.L_x_128) ;  /* 0x000000000f087348 */ /* 0x001fea0003c00000 */
[----:B------:R1:W2:Y:S02]  /*db30*/  SHFL.IDX P6, R14, R13, R12, R11 ;  /* 0x0000000c0d0e7389 */ /* 0x0002a400000c000b */
[----:B012---:R-:W-:Y:S01]  /*db40*/  ENDCOLLECTIVE ;  /* 0x000000000000791b */ /* 0x007fe20003800000 */
.L_x_128:
[----:B------:R-:W-:Y:S01]  /*db50*/  @!PT LDS RZ, [RZ] ;  /* 0x00000000fffff984 */ /* 0x000fe20000000800 */
[----:B------:R-:W-:Y:S01]  /*db60*/  @!PT LDS RZ, [RZ] ;  /* 0x00000000fffff984 */ /* 0x000fe20000000800 */
[----:B------:R-:W-:Y:S01]  /*db70*/  @!PT LDS RZ, [RZ] ;  /* 0x00000000fffff984 */ /* 0x000fe20000000800 */
[----:B------:R-:W-:Y:S01]  /*db80*/  LDGSTS.E.BYPASS.LTC128B.128 [R9+0x6400], desc[UR50][R2.64+0x180], !P5 ;  /* 0x0640018002097fae */ /* 0x000fe2000e901d72 */
[----:B------:R-:W-:-:S03]  /*db90*/  LOP3.LUT P5, RZ, R16, 0x10000000, RZ, 0xc0, !PT ;  /* 0x1000000010ff7812 */ /* 0x000fc600078ac0ff */
[----:B------:R-:W-:Y:S01]  /*dba0*/  LDGSTS.E.BYPASS.LTC128B.128 [R9+0x8400], desc[UR50][R2.64+0x200], !P4 ;  /* 0x0840020002097fae */ /* 0x000fe2000e101d72 */
[----:B------:R-:W-:Y:S02]  /*dbb0*/  P2R R4, PR, RZ, 0x20 ;  /* 0x00000020ff047803 */ /* 0x000fe40000000000 */
[----:B------:R-:W-:Y:S01]  /*dbc0*/  LOP3.LUT P5, RZ, R30, 0x20, RZ, 0xc0, !PT ;  /* 0x000000201eff7812 */ /* 0x000fe200078ac0ff */
[----:B------:R-:W-:Y:S01]  /*dbd0*/  LDGSTS.E.BYPASS.LTC128B.128 [R9+0xa400], desc[UR50][R2.64+0x280], !P3 ;  /* 0x0a40028002097fae */ /* 0x000fe2000d901d72 */
[C---:B------:R-:W-:Y:S01]  /*dbe0*/  LOP3.LUT P4, RZ, R16.reuse, 0x2000000, RZ, 0xc0, !PT ;  /* 0x0200000010ff7812 */ /* 0x040fe2000788c0ff */
[----:B------:R-:W-:Y:S01]  /*dbf0*/  IMAD.MOV.U32 R13, RZ, RZ, R8 ;  /* 0x000000ffff0d7224 */ /* 0x000fe200078e0008 */
[C---:B------:R-:W-:Y:S01]  /*dc00*/  LOP3.LUT P3, RZ, R16.reuse, 0x100000, RZ, 0xc0, !PT ;  /* 0x0010000010ff7812 */ /* 0x040fe2000786c0ff */
[----:B------:R-:W-:Y:S01]  /*dc10*/  LDGSTS.E.BYPASS.LTC128B.128 [R9+0xc400], desc[UR50][R2.64+0x300], !P2 ;  /* 0x0c40030002097fae */ /* 0x000fe2000d101d72 */
[----:B------:R-:W-:-:S03]  /*dc20*/  LOP3.LUT P2, RZ, R16, 0x80000, RZ, 0xc0, !PT ;  /* 0x0008000010ff7812 */ /* 0x000fc6000784c0ff */
[----:B------:R0:W-:Y:S01]  /*dc30*/  LDGSTS.E.BYPASS.LTC128B.128 [R9+0xe400], desc[UR50][R2.64+0x380], !P1 ;  /* 0x0e40038002097fae */ /* 0x0001e2000c901d72 */
[----:B------:R-:W-:Y:S01]  /*dc40*/  LOP3.LUT P1, RZ, R16, 0x40000, RZ, 0xc0, !PT ;  /* 0x0004000010ff7812 */ /* 0x000fe2000782c0ff */
[----:B0-----:R-:W-:-:S12]  /*dc50*/  IMAD.MOV.U32 R3, RZ, RZ, R14 ;  /* 0x000000ffff037224 */ /* 0x001fd800078e000e */
[----:B------:R-:W-:Y:S05]  /*dc60*/  WARPSYNC.COLLECTIVE R15, `(.L_x_129) ;  /* 0x000000000f087348 */ /* 0x000fea0003c00000 */
[----:B------:R0:W1:Y:S02]  /*dc70*/  SHFL.IDX P6, R14, R13, R12, R11 ;  /* 0x0000000c0d0e7389 */ /* 0x00006400000c000b */
[----:B01----:R-:W-:Y:S01]  /*dc80*/  ENDCOLLECTIVE ;  /* 0x000000000000791b */ /* 0x003fe20003800000 */
.L_x_129:
[----:B------:R-:W-:Y:S02]  /*dc90*/  IMAD.MOV.U32 R13, RZ, RZ, R10 ;  /* 0x000000ffff0d7224 */ /* 0x000fe400078e000a */
[----:B------:R-:W-:Y:S01]  /*dca0*/  IMAD.MOV.U32 R12, RZ, RZ, 0x2 ;  /* 0x00000002ff0c7424 */ /* 0x000fe200078e00ff */
[----:B------:R-:W-:Y:S02]  /*dcb0*/  MOV R2, R14 ;  /* 0x0000000e00027202 */ /* 0x000fe40000000f00 */
[----:B------:R-:W-:Y:S02]  /*dcc0*/  LOP3.LUT P6, RZ, R16, 0x80000000, RZ, 0xc0, !PT ;  /* 0x8000000010ff7812 */ /* 0x000fe400078cc0ff */
        /* <DEDUP_REMOVED lines=13> */
.L_x_130:
        /* <DEDUP_REMOVED lines=15> */
[----:B------:R-:W-:Y:S02]  /*de90*/  LOP3.LUT P1, RZ, R16, 0x8000, RZ, 0xc0, !PT ;  /* 0x0000800010ff7812 */ /* 0x000fe4000782c0ff */
[----:B0-----:R-:W-:-:S11]  /*dea0*/  MOV R3, R14 ;  /* 0x0000000e00037202 */ /* 0x001fd60000000f00 */
[----:B------:R-:W-:Y:S05]  /*deb0*/  WARPSYNC.COLLECTIVE R15, `(.L_x_131) ;  /* 0x000000000f087348 */ /* 0x000fea0003c00000 */
[----:B------:R0:W1:Y:S02]  /*dec0*/  SHFL.IDX P6, R14, R13, R12, R11 ;  /* 0x0000000c0d0e7389 */ /* 0x00006400000c000b */
[----:B01----:R-:W-:Y:S01]  /*ded0*/  ENDCOLLECTIVE ;  /* 0x000000000000791b */ /* 0x003fe20003800000 */
.L_x_131:
[----:B------:R-:W-:Y:S01]  /*dee0*/  MOV R13, R10 ;  /* 0x0000000a000d7202 */ /* 0x000fe20000000f00 */
[----:B------:R-:W-:Y:S02]  /*def0*/  IMAD.MOV.U32 R12, RZ, RZ, 0x3 ;  /* 0x00000003ff0c7424 */ /* 0x000fe400078e00ff */
[----:B------:R-:W-:Y:S01]  /*df00*/  IMAD.MOV.U32 R2, RZ, RZ, R14 ;  /* 0x000000ffff027224 */ /* 0x000fe200078e000e */
[----:B------:R-:W-:-:S04]  /*df10*/  LOP3.LUT P6, RZ, R16, 0x40000000, RZ, 0xc0, !PT ;  /* 0x4000000010ff7812 */ /* 0x000fc800078cc0ff */
        /* <DEDUP_REMOVED lines=13> */
.L_x_132:
[----:B------:R-:W-:Y:S01]  /*dff0*/  @!PT LDS RZ, [RZ] ;  /* 0x00000000fffff984 */ /* 0x000fe20000000800 */
[----:B------:R-:W-:Y:S01]  /*e000*/  @!PT LDS RZ, [RZ] ;  /* 0x00000000fffff984 */ /* 0x000fe20000000800 */
[----:B------:R-:W-:Y:S01]  /*e010*/  @!PT LDS RZ, [RZ] ;  /* 0x00000000fffff984 */ /* 0x000fe20000000800 */
[----:B------:R0:W-:Y:S04]  /*e020*/  LDGSTS.E.BYPASS.LTC128B.128 [R9+0x7400], desc[UR50][R2.64+0x180], !P5 ;  /* 0x0740018002097fae */ /* 0x0001e8000e901d72 */
[----:B------:R0:W-:Y:S04]  /*e030*/  LDGSTS.E.BYPASS.LTC128B.128 [R9+0x9400], desc[UR50][R2.64+0x200], !P4 ;  /* 0x0940020002097fae */ /* 0x0001e8000e101d72 */
[----:B------:R0:W-:Y:S01]  /*e040*/  LDGSTS.E.BYPASS.LTC128B.128 [R9+0xb400], desc[UR50][R2.64+0x280], !P3 ;  /* 0x0b40028002097fae */ /* 0x0001e2000d901d72 */
[----:B------:R-:W-:-:S03]  /*e050*/  IMAD.MOV.U32 R13, RZ, RZ, R8 ;  /* 0x000000ffff0d7224 */ /* 0x000fc600078e0008 */
[----:B------:R0:W-:Y:S04]  /*e060*/  LDGSTS.E.BYPASS.LTC128B.128 [R9+0xd400], desc[UR50][R2.64+0x300], !P2 ;  /* 0x0d40030002097fae */ /* 0x0001e8000d101d72 */
[----:B------:R0:W-:Y:S01]  /*e070*/  LDGSTS.E.BYPASS.LTC128B.128 [R9+0xf400], desc[UR50][R2.64+0x380], !P1 ;  /* 0x0f40038002097fae */ /* 0x0001e2000c901d72 */
[----:B------:R-:W-:-:S07]  /*e080*/  IMAD.MOV.U32 R10, RZ, RZ, R14 ;  /* 0x000000ffff0a7224 */ /* 0x000fce00078e000e */
[----:B0-----:R-:W-:Y:S05]  /*e090*/  WARPSYNC.COLLECTIVE R15, `(.L_x_133) ;  /* 0x000000000f087348 */ /* 0x001fea0003c00000 */
[----:B------:R1:W2:Y:S02]  /*e0a0*/  SHFL.IDX P6, R14, R13, R12, R11 ;  /* 0x0000000c0d0e7389 */ /* 0x0002a400000c000b */
[----:B012---:R-:W-:Y:S01]  /*e0b0*/  ENDCOLLECTIVE ;  /* 0x000000000000791b */ /* 0x007fe20003800000 */
.L_x_133:
[----:B------:R-:W-:Y:S05]  /*e0c0*/  BRA `(.L_x_134) ;  /* 0xffffffd400647947 */ /* 0x000fea000383ffff */
.L_x_73:
[----:B0-----:R0:W1:Y:S02]  /*e0d0*/  SYNCS.PHASECHK.TRANS64.TRYWAIT P0, [R9+URZ+0x28c40], R20 ;  /* 0x028c4014090075a7 */ /* 0x001064000800017f */
[----:B-1----:R-:W-:Y:S05]  /*e0e0*/  @!P0 NANOSLEEP.SYNCS 0x989680 ;  /* 0x009896800000895d */ /* 0x002fea0003900000 */
[----:B------:R-:W1:Y:S02]  /*e0f0*/  @!P0 SYNCS.PHASECHK.TRANS64 P0, [R9+URZ+0x28c40], R20 ;  /* 0x028c4014090085a7 */ /* 0x000e64000800007f */
[----:B-1----:R-:W-:Y:S05]  /*e100*/  @!P0 BRA `(.L_x_73) ;  /* 0xfffffffc00f08947 */ /* 0x002fea000383ffff */
[----:B------:R-:W-:Y:S05]  /*e110*/  BRA `(.L_x_135) ;  /* 0xffffffd800987947 */ /* 0x000fea000383ffff */
.L_x_74:
[----:B------:R-:W-:Y:S01]  /*e120*/  BSSY B1, `(.L_x_136) ;  /* 0x0000008000017945 */ /* 0x000fe20003800000 */
[----:B------:R-:W-:Y:S01]  /*e130*/  MOV R13, R28 ;  /* 0x0000001c000d7202 */ /* 0x000fe20000000f00 */
[----:B------:R-:W-:Y:S02]  /*e140*/  IMAD.MOV.U32 R12, RZ, RZ, RZ ;  /* 0x000000ffff0c7224 */ /* 0x000fe400078e00ff */
[----:B------:R-:W-:Y:S02]  /*e150*/  IMAD.MOV.U32 R11, RZ, RZ, 0x181f ;  /* 0x0000181fff0b7424 */ /* 0x000fe400078e00ff */
[----:B------:R-:W-:-:S07]  /*e160*/  IMAD.MOV.U32 R15, RZ, RZ, -0x1 ;  /* 0xffffffffff0f7424 */ /* 0x000fce00078e00ff */
[----:B0-----:R-:W-:Y:S05]  /*e170*/  WARPSYNC.COLLECTIVE R15, `(.L_x_137) ;  /* 0x000000000f087348 */ /* 0x001fea0003c00000 */
[----:B------:R1:W2:Y:S02]  /*e180*/  SHFL.IDX P6, R14, R13, R12, R11 ;  /* 0x0000000c0d0e7389 */ /* 0x0002a400000c000b */
[----:B012---:R-:W-:Y:S01]  /*e190*/  ENDCOLLECTIVE ;  /* 0x000000000000791b */ /* 0x007fe20003800000 */
.L_x_137:
[----:B------:R-:W-:Y:S05]  /*e1a0*/  BSYNC B1 ;  /* 0x0000000000017941 */ /* 0x000fea0003800000 */
.L_x_136:
[----:B------:R-:W-:Y:S01]  /*e1b0*/  IMAD.MOV.U32 R13, RZ, RZ, R21 ;  /* 0x000000ffff0d7224 */ /* 0x000fe200078e0015 */
[----:B------:R-:W-:Y:S01]  /*e1c0*/  MOV R15, 0xffffffff ;  /* 0xffffffff000f7802 */ /* 0x000fe20000000f00 */
[----:B------:R-:W-:Y:S01]  /*e1d0*/  IMAD.MOV.U32 R12, RZ, RZ, RZ ;  /* 0x000000ffff0c7224 */ /* 0x000fe200078e00ff */
[----:B------:R-:W-:Y:S01]  /*e1e0*/  MOV R3, R14 ;  /* 0x0000000e00037202 */ /* 0x000fe20000000f00 */
[----:B------:R-:W-:Y:S01]  /*e1f0*/  IMAD.MOV.U32 R11, RZ, RZ, 0x181f ;  /* 0x0000181fff0b7424 */ /* 0x000fe200078e00ff */
[----:B------:R-:W-:-:S07]  /*e200*/  LEA R26, R6, UR39, 0x1 ;  /* 0x00000027061a7c11 */ /* 0x000fce000f8e08ff */
[----:B------:R-:W-:Y:S05]  /*e210*/  WARPSYNC.COLLECTIVE R15, `(.L_x_138) ;  /* 0x000000000f087348 */ /* 0x000fea0003c00000 */
[----:B------:R0:W1:Y:S02]  /*e220*/  SHFL.IDX P6, R14, R13, R12, R11 ;  /* 0x0000000c0d0e7389 */ /* 0x00006400000c000b */
[----:B01----:R-:W-:Y:S01]  /*e230*/  ENDCOLLECTIVE ;  /* 0x000000000000791b */ /* 0x003fe20003800000 */
.L_x_138:
[----:B------:R-:W-:Y:S02]  /*e240*/  IMAD.MOV.U32 R13, RZ, RZ, R28 ;  /* 0x000000ffff0d7224 */ /* 0x000fe400078e001c */
[----:B------:R-:W-:Y:S01]  /*e250*/  IMAD.MOV.U32 R12, RZ, RZ, 0x1 ;  /* 0x00000001ff0c7424 */ /* 0x000fe200078e00ff */
[----:B------:R-:W-:-:S13]  /*e260*/  IADD3 R2, P0, R14, R0, RZ ;  /* 0x000000000e027210 */ /* 0x000fda0007f1e0ff */
[----:B------:R-:W-:Y:S05]  /*e270*/  WARPSYNC.COLLECTIVE R15, `(.L_x_139) ;  /* 0x000000000f087348 */ /* 0x000fea0003c00000 */
[----:B------:R0:W1:Y:S02]  /*e280*/  SHFL.IDX P6, R14, R13, R12, R11 ;  /* 0x0000000c0d0e7389 */ /* 0x00006400000c000b */
[----:B01----:R-:W-:Y:S01]  /*e290*/  ENDCOLLECTIVE ;  /* 0x000000000000791b */ /* 0x003fe20003800000 */
.L_x_139:
[----:B------:R-:W-:-:S05]  /*e2a0*/  IMAD.X R3, RZ, RZ, R3, P0 ;  /* 0x000000ffff037224 */ /* 0x000fca00000e0603 */
[----:B------:R-:W-:Y:S01]  /*e2b0*/  @!PT LDS RZ, [RZ] ;  /* 0x00000000fffff984 */ /* 0x000fe20000000800 */
[----:B------:R-:W-:Y:S01]  /*e2c0*/  @!PT LDS RZ, [RZ] ;  /* 0x00000000fffff984 */ /* 0x000fe20000000800 */
[----:B------:R-:W-:Y:S01]  /*e2d0*/  @!PT LDS RZ, [RZ] ;  /* 0x00000000fffff984 */ /* 0x000fe20000000800 */
[----:B------:R0:W-:Y:S01]  /*e2e0*/  LDGSTS.E.BYPASS.LTC128B.128 [R26+0x22400], desc[UR50][R2.64], !P1 ;  /* 0x22400000021a7fae */ /* 0x0001e2000c901d72 */
[----:B------:R-:W-:Y:S01]  /*e2f0*/  IMAD.MOV.U32 R13, RZ, RZ, R21 ;  /* 0x000000ffff0d7224 */ /* 0x000fe200078e0015 */
[----:B------:R-:W-:-:S07]  /*e300*/  MOV R34, R14 ;  /* 0x0000000e00227202 */ /* 0x000fce0000000f00 */
[----:B0-----:R-:W-:Y:S05]  /*e310*/  WARPSYNC.COLLECTIVE R15, `(.L_x_140) ;  /* 0x000000000f087348 */ /* 0x001fea0003c00000 */
[----:B------:R1:W2:Y:S02]  /*e320*/  SHFL.IDX P6, R14, R13, R12, R11 ;  /* 0x0000000c0d0e7389 */ /* 0x0002a400000c000b */
[----:B012---:R-:W-:Y:S01]  /*e330*/  ENDCOLLECTIVE ;  /* 0x000000000000791b */ /* 0x007fe20003800000 */
.L_x_140:
[----:B------:R-:W-:Y:S01]  /*e340*/  MOV R13, R28 ;  /* 0x0000001c000d7202 */ /* 0x000fe20000000f00 */
[----:B------:R-:W-:Y:S02]  /*e350*/  IMAD.MOV.U32 R12, RZ, RZ, 0x2 ;  /* 0x00000002ff0c7424 */ /* 0x000fe400078e00ff */
[----:B------:R-:W-:-:S07]  /*e360*/  IMAD.MOV.U32 R10, RZ, RZ, R14 ;  /* 0x000000ffff0a7224 */ /* 0x000fce00078e000e */
[----:B------:R-:W-:Y:S05]  /*e370*/  WARPSYNC.COLLECTIVE R15, `(.L_x_141) ;  /* 0x000000000f087348 */ /* 0x000fea0003c00000 */
[----:B------:R0:W1:Y:S02]  /*e380*/  SHFL.IDX P6, R14, R13, R12, R11 ;  /* 0x0000000c0d0e7389 */ /* 0x00006400000c000b */
[----:B01----:R-:W-:Y:S01]  /*e390*/  ENDCOLLECTIVE ;  /* 0x000000000000791b */ /* 0x003fe20003800000 */
.L_x_141:
[----:B------:R-:W-:-:S05]  /*e3a0*/  IADD3 R2, P0, R10, R0, RZ ;  /* 0x000000000a027210 */ /* 0x000fca0007f1e0ff */
[----:B------:R-:W-:-:S05]  /*e3b0*/  IMAD.X R3, RZ, RZ, R34, P0 ;  /* 0x000000ffff037224 */ /* 0x000fca00000e0622 */
[----:B------:R-:W-:Y:S01]  /*e3c0*/  @!PT LDS RZ, [RZ] ;  /* 0x00000000fffff984 */ /* 0x000fe20000000800 */
[----:B------:R-:W-:Y:S01]  /*e3d0*/  @!PT LDS RZ, [RZ] ;  /* 0x00000000fffff984 */ /* 0x000fe20000000800 */
[----:B------:R-:W-:Y:S01]  /*e3e0*/  @!PT LDS RZ, [RZ] ;  /* 0x00000000fffff984 */ /* 0x000fe20000000800 */
[----:B------:R0:W-:Y:S01]  /*e3f0*/  LDGSTS.E.BYPASS.LTC128B.128 [R26+0x22c00], desc[UR50][R2.64], !P1 ;  /* 0x22c00000021a7fae */ /* 0x0001e2000c901d72 */
[----:B------:R-:W-:Y:S02]  /*e400*/  IMAD.MOV.U32 R13, RZ, RZ, R21 ;  /* 0x000000ffff0d7224 */ /* 0x000fe400078e0015 */
[----:B0-----:R-:W-:-:S07]  /*e410*/  IMAD.MOV.U32 R3, RZ, RZ, R14 ;  /* 0x000000ffff037224 */ /* 0x001fce00078e000e */
[----:B------:R-:W-:Y:S05]  /*e420*/  WARPSYNC.COLLECTIVE R15, `(.L_x_142) ;  /* 0x000000000f087348 */ /* 0x000fea0003c00000 */
[----:B------:R0:W1:Y:S02]  /*e430*/  SHFL.IDX P6, R14, R13, R12, R11 ;  /* 0x0000000c0d0e7389 */ /* 0x00006400000c000b */
[----:B01----:R-:W-:Y:S01]  /*e440*/  ENDCOLLECTIVE ;  /* 0x000000000000791b */ /* 0x003fe20003800000 */
.L_x_142:
[----:B------:R-:W-:Y:S02]  /*e450*/  IMAD.MOV.U32 R13, RZ, RZ, R28 ;  /* 0x000000ffff0d7224 */ /* 0x000fe400078e001c */
[----:B------:R-:W-:Y:S01]  /*e460*/  IMAD.MOV.U32 R12, RZ, RZ, 0x3 ;  /* 0x00000003ff0c7424 */ /* 0x000fe200078e00ff */
[----:B------:R-:W-:-:S07]  /*e470*/  MOV R2, R14 ;  /* 0x0000000e00027202 */ /* 0x000fce0000000f00 */
[----:B------:R-:W-:Y:S05]  /*e480*/  WARPSYNC.COLLECTIVE R15, `(.L_x_143) ;  /* 0x000000000f087348 */ /* 0x000fea0003c00000 */
[----:B------:R0:W1:Y:S02]  /*e490*/  SHFL.IDX P6, R14, R13, R12, R11 ;  /* 0x0000000c0d0e7389 */ /* 0x00006400000c000b */
[----:B01----:R-:W-:Y:S01]  /*e4a0*/  ENDCOLLECTIVE ;  /* 0x000000000000791b */ /* 0x003fe20003800000 */
.L_x_143:
[----:B------:R-:W-:-:S05]  /*e4b0*/  IADD3 R2, P0, R2, R0, RZ ;  /* 0x0000000002027210 */ /* 0x000fca0007f1e0ff */
        /* <DEDUP_REMOVED lines=10> */
.L_x_144:
[----:B------:R-:W-:Y:S05]  /*e560*/  BRA `(.L_x_145) ;  /* 0xffffffd8002c7947 */ /* 0x000fea000383ffff */
.L_x_79:
[----:B--2---:R2:W3:Y:S02]  /*e570*/  SYNCS.PHASECHK.TRANS64.TRYWAIT P0, [R9+URZ+0x28c60], R20 ;  /* 0x028c6014090075a7 */ /* 0x0044e4000800017f */
[----:B---3--:R-:W-:Y:S05]  /*e580*/  @!P0 NANOSLEEP.SYNCS 0x989680 ;  /* 0x009896800000895d */ /* 0x008fea0003900000 */
[----:B------:R-:W3:Y:S02]  /*e590*/  @!P0 SYNCS.PHASECHK.TRANS64 P0, [R9+URZ+0x28c60], R20 ;  /* 0x028c6014090085a7 */ /* 0x000ee4000800007f */
[----:B---3--:R-:W-:Y:S05]  /*e5a0*/  @!P0 BRA `(.L_x_79) ;  /* 0xfffffffc00f08947 */ /* 0x008fea000383ffff */
[----:B------:R-:W-:Y:S05]  /*e5b0*/  BRA `(.L_x_146) ;  /* 0xffffffd8007c7947 */ /* 0x000fea000383ffff */
.L_x_80:
[----:B------:R-:W-:Y:S01]  /*e5c0*/  BSSY B1, `(.L_x_147) ;  /* 0x0000008000017945 */ /* 0x000fe20003800000 */
[----:B------:R-:W-:Y:S01]  /*e5d0*/  IMAD.MOV.U32 R13, RZ, RZ, R20 ;  /* 0x000000ffff0d7224 */ /* 0x000fe200078e0014 */
[----:B------:R-:W-:Y:S01]  /*e5e0*/  MOV R11, 0x181f ;  /* 0x0000181f000b7802 */ /* 0x000fe20000000f00 */
[----:B------:R-:W-:Y:S02]  /*e5f0*/  IMAD.MOV.U32 R12, RZ, RZ, RZ ;  /* 0x000000ffff0c7224 */ /* 0x000fe400078e00ff */
[----:B------:R-:W-:-:S07]  /*e600*/  IMAD.MOV.U32 R15, RZ, RZ, -0x1 ;  /* 0xffffffffff0f7424 */ /* 0x000fce00078e00ff */
[----:B-1----:R-:W-:Y:S05]  /*e610*/  WARPSYNC.COLLECTIVE R15, `(.L_x_148) ;  /* 0x000000000f087348 */ /* 0x002fea0003c00000 */
[----:B------:R0:W2:Y:S02]  /*e620*/  SHFL.IDX P6, R14, R13, R12, R11 ;  /* 0x0000000c0d0e7389 */ /* 0x0000a400000c000b */
[----:B012---:R-:W-:Y:S01]  /*e630*/  ENDCOLLECTIVE ;  /* 0x000000000000791b */ /* 0x007fe20003800000 */
.L_x_148:
[----:B------:R-:W-:Y:S05]  /*e640*/  BSYNC B1 ;  /* 0x0000000000017941 */ /* 0x000fea0003800000 */
.L_x_147:
[----:B------:R-:W-:Y:S01]  /*e650*/  IMAD.MOV.U32 R13, RZ, RZ, R10 ;  /* 0x000000ffff0d7224 */ /* 0x000fe200078e000a */
[----:B------:R-:W-:Y:S01]  /*e660*/  MOV R12, RZ ;  /* 0x000000ff000c7202 */ /* 0x000fe20000000f00 */
[----:B------:R-:W-:Y:S01]  /*e670*/  IMAD.MOV.U32 R11, RZ, RZ, 0x181f ;  /* 0x0000181fff0b7424 */ /* 0x000fe200078e00ff */
[----:B------:R-:W-:Y:S01]  /*e680*/  LEA R19, R19, UR39, 0x1 ;  /* 0x0000002713137c11 */ /* 0x000fe2000f8e08ff */
[----:B------:R-:W-:Y:S01]  /*e690*/  IMAD.MOV.U32 R15, RZ, RZ, -0x1 ;  /* 0xffffffffff0f7424 */ /* 0x000fe200078e00ff */
[C---:B------:R-:W-:Y:S01]  /*e6a0*/  LOP3.LUT P2, RZ, R16.reuse, 0x20, RZ, 0xc0, !PT ;  /* 0x0000002010ff7812 */ /* 0x040fe2000784c0ff */
[----:B------:R-:W-:Y:S01]  /*e6b0*/  IMAD.MOV.U32 R3, RZ, RZ, R14 ;  /* 0x000000ffff037224 */ /* 0x000fe200078e000e */
[----:B------:R-:W-:-:S13]  /*e6c0*/  LOP3.LUT P1, RZ, R16, 0x10, RZ, 0xc0, !PT ;  /* 0x0000001010ff7812 */ /* 0x000fda000782c0ff */
[----:B------:R-:W-:Y:S05]  /*e6d0*/  WARPSYNC.COLLECTIVE R15, `(.L_x_149) ;  /* 0x000000000f087348 */ /* 0x000fea0003c00000 */
[----:B------:R0:W1:Y:S02]  /*e6e0*/  SHFL.IDX P6, R14, R13, R12, R11 ;  /* 0x0000000c0d0e7389 */ /* 0x00006400000c000b */
[----:B01----:R-:W-:Y:S01]  /*e6f0*/  ENDCOLLECTIVE ;  /* 0x000000000000791b */ /* 0x003fe20003800000 */
.L_x_149:
[----:B------:R-:W-:Y:S02]  /*e700*/  P2R R4, PR, RZ, 0x20 ;  /* 0x00000020ff047803 */ /* 0x000fe40000000000 */
[----:B------:R-:W-:Y:S01]  /*e710*/  MOV R13, R20 ;  /* 0x00000014000d7202 */ /* 0x000fe20000000f00 */
[----:B------:R-:W-:Y:S01]  /*e720*/  IMAD.MOV.U32 R12, RZ, RZ, 0x1 ;  /* 0x00000001ff0c7424 */ /* 0x000fe200078e00ff */
[----:B------:R-:W-:Y:S02]  /*e730*/  LOP3.LUT P6, RZ, R16, 0x40, RZ, 0xc0, !PT ;  /* 0x0000004010ff7812 */ /* 0x000fe400078cc0ff */
[----:B------:R-:W-:-:S05]  /*e740*/  IADD3 R2, P0, R14, R0, RZ ;  /* 0x000000000e027210 */ /* 0x000fca0007f1e0ff */
[----:B------:R-:W-:Y:S01]  /*e750*/  IMAD.X R3, RZ, RZ, R3, P0 ;  /* 0x000000ffff037224 */ /* 0x000fe200000e0603 */
[----:B------:R-:W-:-:S05]  /*e760*/  ISETP.NE.U32.AND P0, PT, R29, RZ, PT ;  /* 0x000000ff1d00720c */ /* 0x000fca0003f05070 */
[----:B------:R-:W-:Y:S01]  /*e770*/  @!PT LDS RZ, [RZ] ;  /* 0x00000000fffff984 */ /* 0x000fe20000000800 */
[----:B------:R-:W-:Y:S01]  /*e780*/  @!PT LDS RZ, [RZ] ;  /* 0x00000000fffff984 */ /* 0x000fe20000000800 */
[----:B------:R-:W-:Y:S01]  /*e790*/  @!PT LDS RZ, [RZ] ;  /* 0x00000000fffff984 */ /* 0x000fe20000000800 */
[----:B------:R0:W-:Y:S08]  /*e7a0*/  LDGSTS.E.BYPASS.LTC128B.128 [R19+0x400], desc[UR50][R2.64], !P6 ;  /* 0x0040000002137fae */ /* 0x0001f0000f101d72 */
[----:B0-----:R-:W-:Y:S05]  /*e7b0*/  WARPSYNC.COLLECTIVE R15, `(.L_x_150) ;  /* 0x000000000f087348 */ /* 0x001fea0003c00000 */
[----:B------:R1:W2:Y:S02]  /*e7c0*/  SHFL.IDX P6, R14, R13, R12, R11 ;  /* 0x0000000c0d0e7389 */ /* 0x0002a400000c000b */
[----:B012---:R-:W-:Y:S01]  /*e7d0*/  ENDCOLLECTIVE ;  /* 0x000000000000791b */ /* 0x007fe20003800000 */
.L_x_150:
[----:B------:R-:W-:Y:S01]  /*e7e0*/  @!PT LDS RZ, [RZ] ;  /* 0x00000000fffff984 */ /* 0x000fe20000000800 */
[----:B------:R-:W-:Y:S01]  /*e7f0*/  @!PT LDS RZ, [RZ] ;  /* 0x00000000fffff984 */ /* 0x000fe20000000800 */
[----:B------:R-:W-:Y:S01]  /*e800*/  @!PT LDS RZ, [RZ] ;  /* 0x00000000fffff984 */ /* 0x000fe20000000800 */
[----:B------:R-:W-:Y:S04]  /*e810*/  LDGSTS.E.BYPASS.LTC128B.128 [R19+0x2400], desc[UR50][R2.64+0x80], !P2 ;  /* 0x0240008002137fae */ /* 0x000fe8000d101d72 */
[----:B------:R-:W-:Y:S01]  /*e820*/  LDGSTS.E.BYPASS.LTC128B.128 [R19+0x4400], desc[UR50][R2.64+0x100], !P1 ;  /* 0x0440010002137fae */ /* 0x000fe2000c901d72 */
[----:B------:R-:W-:-:S03]  /*e830*/  ISETP.NE.U32.AND P1, PT, R27, RZ, PT ;  /* 0x000000ff1b00720c */ /* 0x000fc60003f25070 */
[----:B------:R-:W-:Y:S01]  /*e840*/  LDGSTS.E.BYPASS.LTC128B.128 [R19+0x6400], desc[UR50][R2.64+0x180], !P5 ;  /* 0x0640018002137fae */ /* 0x000fe2000e901d72 */
[----:B------:R-:W-:Y:S01]  /*e850*/  LOP3.LUT P5, RZ, R16, 0x40, RZ, 0xc0, !PT ;  /* 0x0000004010ff7812 */ /* 0x000fe200078ac0ff */
[----:B------:R-:W-:Y:S02]  /*e860*/  IMAD.MOV.U32 R13, RZ, RZ, R10 ;  /* 0x000000ffff0d7224 */ /* 0x000fe400078e000a */
[----:B------:R-:W-:Y:S04]  /*e870*/  LDGSTS.E.BYPASS.LTC128B.128 [R19+0x8400], desc[UR50][R2.64+0x200], !P4 ;  /* 0x0840020002137fae */ /* 0x000fe8000e101d72 */
[----:B------:R-:W-:Y:S04]  /*e880*/  LDGSTS.E.BYPASS.LTC128B.128 [R19+0xa400], desc[UR50][R2.64+0x280], !P3 ;  /* 0x0a40028002137fae */ /* 0x000fe8000d901d72 */
[----:B------:R-:W-:Y:S04]  /*e890*/  LDGSTS.E.BYPASS.LTC128B.128 [R19+0xc400], desc[UR50][R2.64+0x300], P0 ;  /* 0x0c40030002137fae */ /* 0x000fe80008101d72 */
[----:B------:R0:W-:Y:S02]  /*e8a0*/  LDGSTS.E.BYPASS.LTC128B.128 [R19+0xe400], desc[UR50][R2.64+0x380], P1 ;  /* 0x0e40038002137fae */ /* 0x0001e40008901d72 */
[----:B0-----:R-:W-:-:S07]  /*e8b0*/  IMAD.MOV.U32 R3, RZ, RZ, R14 ;  /* 0x000000ffff037224 */ /* 0x001fce00078e000e */
[----:B------:R-:W-:Y:S05]  /*e8c0*/  WARPSYNC.COLLECTIVE R15, `(.L_x_151) ;  /* 0x000000000f087348 */ /* 0x000fea0003c00000 */
[----:B------:R0:W1:Y:S02]  /*e8d0*/  SHFL.IDX P6, R14, R13, R12, R11 ;  /* 0x0000000c0d0e7389 */ /* 0x00006400000c000b */
[----:B01----:R-:W-:Y:S01]  /*e8e0*/  ENDCOLLECTIVE ;  /* 0x000000000000791b */ /* 0x003fe20003800000 */
.L_x_151:
[----:B------:R-:W-:Y:S02]  /*e8f0*/  IMAD.MOV.U32 R13, RZ, RZ, R20 ;  /* 0x000000ffff0d7224 */ /* 0x000fe400078e0014 */
[----:B------:R-:W-:Y:S01]  /*e900*/  IMAD.MOV.U32 R12, RZ, RZ, 0x2 ;  /* 0x00000002ff0c7424 */ /* 0x000fe200078e00ff */
[----:B------:R-:W-:Y:S02]  /*e910*/  IADD3 R2, P2, R14, R0, RZ ;  /* 0x000000000e027210 */ /* 0x000fe40007f5e0ff */
[C---:B------:R-:W-:Y:S02]  /*e920*/  LOP3.LUT P6, RZ, R16.reuse, 0x10, RZ, 0xc0, !PT ;  /* 0x0000001010ff7812 */ /* 0x040fe400078cc0ff */
[----:B------:R-:W-:Y:S02]  /*e930*/  IADD3.X R3, RZ, R3, RZ, P2, !PT ;  /* 0x00000003ff037210 */ /* 0x000fe400017fe4ff */
[----:B------:R-:W-:-:S03]  /*e940*/  LOP3.LUT P2, RZ, R16, 0x20, RZ, 0xc0, !PT ;  /* 0x0000002010ff7812 */ /* 0x000fc6000784c0ff */
[----:B------:R-:W-:Y:S01]  /*e950*/  @!PT LDS RZ, [RZ] ;  /* 0x00000000fffff984 */ /* 0x000fe20000000800 */
[----:B------:R-:W-:Y:S01]  /*e960*/  @!PT LDS RZ, [RZ] ;  /* 0x00000000fffff984 */ /* 0x000fe20000000800 */
[----:B------:R-:W-:Y:S01]  /*e970*/  @!PT LDS RZ, [RZ] ;  /* 0x00000000fffff984 */ /* 0x000fe20000000800 */
[----:B------:R0:W-:Y:S01]  /*e980*/  LDGSTS.E.BYPASS.LTC128B.128 [R19+0xc00], desc[UR50][R2.64], !P5 ;  /* 0x00c0000002137fae */ /* 0x0001e2000e901d72 */
[----:B------:R-:W-:-:S04]  /*e990*/  ISETP.NE.AND P5, PT, R4, RZ, PT ;  /* 0x000000ff0400720c */ /* 0x000fc80003fa5270 */
[----:B------:R-:W-:-:S05]  /*e9a0*/  P2R R4, PR, RZ, 0x20 ;  /* 0x00000020ff047803 */ /* 0x000fca0000000000 */
[----:B------:R0:W-:Y:S04]  /*e9b0*/  LDGSTS.E.BYPASS.LTC128B.128 [R19+0x2c00], desc[UR50][R2.64+0x80], !P2 ;  /* 0x02c0008002137fae */ /* 0x0001e8000d101d72 */
[----:B------:R0:W-:Y:S02]  /*e9c0*/  LDGSTS.E.BYPASS.LTC128B.128 [R19+0x4c00], desc[UR50][R2.64+0x100], !P6 ;  /* 0x04c0010002137fae */ /* 0x0001e4000f101d72 */
[----:B0-----:R-:W-:Y:S05]  /*e9d0*/  WARPSYNC.COLLECTIVE R15, `(.L_x_152) ;  /* 0x000000000f087348 */ /* 0x001fea0003c00000 */
[----:B------:R1:W2:Y:S02]  /*e9e0*/  SHFL.IDX P6, R14, R13, R12, R11 ;  /* 0x0000000c0d0e7389 */ /* 0x0002a400000c000b */
[----:B012---:R-:W-:Y:S01]  /*e9f0*/  ENDCOLLECTIVE ;  /* 0x000000000000791b */ /* 0x007fe20003800000 */
.L_x_152:
[----:B------:R-:W-:Y:S01]  /*ea00*/  @!PT LDS RZ, [RZ] ;  /* 0x00000000fffff984 */ /* 0x000fe20000000800 */
[----:B------:R-:W-:Y:S01]  /*ea10*/  @!PT LDS RZ, [RZ] ;  /* 0x00000000fffff984 */ /* 0x000fe20000000800 */
[----:B------:R-:W-:Y:S01]  /*ea20*/  @!PT LDS RZ, [RZ] ;  /* 0x00000000fffff984 */ /* 0x000fe20000000800 */
[----:B------:R-:W-:Y:S01]  /*ea30*/  LDGSTS.E.BYPASS.LTC128B.128 [R19+0x6c00], desc[UR50][R2.64+0x180], !P5 ;  /* 0x06c0018002137fae */ /* 0x000fe2000e901d72 */
[----:B------:R-:W-:-:S03]  /*ea40*/  LOP3.LUT P5, RZ, R16, 0x40, RZ, 0xc0, !PT ;  /* 0x0000004010ff7812 */ /* 0x000fc600078ac0ff */
[----:B------:R-:W-:Y:S04]  /*ea50*/  LDGSTS.E.BYPASS.LTC128B.128 [R19+0x8c00], desc[UR50][R2.64+0x200], !P4 ;  /* 0x08c0020002137fae */ /* 0x000fe8000e101d72 */
[----:B------:R-:W-:Y:S01]  /*ea60*/  LDGSTS.E.BYPASS.LTC128B.128 [R19+0xac00], desc[UR50][R2.64+0x280], !P3 ;  /* 0x0ac0028002137fae */ /* 0x000fe2000d901d72 */
[----:B------:R-:W-:-:S03]  /*ea70*/  MOV R13, R10 ;  /* 0x0000000a000d7202 */ /* 0x000fc60000000f00 */
[----:B------:R-:W-:Y:S04]  /*ea80*/  LDGSTS.E.BYPASS.LTC128B.128 [R19+0xcc00], desc[UR50][R2.64+0x300], P0 ;  /* 0x0cc0030002137fae */ /* 0x000fe80008101d72 */
[----:B------:R0:W-:Y:S02]  /*ea90*/  LDGSTS.E.BYPASS.LTC128B.128 [R19+0xec00], desc[UR50][R2.64+0x380], P1 ;  /* 0x0ec0038002137fae */ /* 0x0001e40008901d72 */
[----:B0-----:R-:W-:-:S07]  /*eaa0*/  IMAD.MOV.U32 R3, RZ, RZ, R14 ;  /* 0x000000ffff037224 */ /* 0x001fce00078e000e */
[----:B------:R-:W-:Y:S05]  /*eab0*/  WARPSYNC.COLLECTIVE R15, `(.L_x_153) ;  /* 0x000000000f087348 */ /* 0x000fea0003c00000 */
[----:B------:R0:W1:Y:S02]  /*eac0*/  SHFL.IDX P6, R14, R13, R12, R11 ;  /* 0x0000000c0d0e7389 */ /* 0x00006400000c000b */
[----:B01----:R-:W-:Y:S01]  /*ead0*/  ENDCOLLECTIVE ;  /* 0x000000000000791b */ /* 0x003fe20003800000 */
.L_x_153:
[----:B------:R-:W-:Y:S02]  /*eae0*/  IMAD.MOV.U32 R13, RZ, RZ, R20 ;  /* 0x000000ffff0d7224 */ /* 0x000fe400078e0014 */
[----:B------:R-:W-:Y:S01]  /*eaf0*/  IMAD.MOV.U32 R12, RZ, RZ, 0x3 ;  /* 0x00000003ff0c7424 */ /* 0x000fe200078e00ff */
[----:B------:R-:W-:Y:S02]  /*eb00*/  IADD3 R2, P2, R14, R0, RZ ;  /* 0x000000000e027210 */ /* 0x000fe40007f5e0ff */
[----:B------:R-:W-:-:S03]  /*eb10*/  LOP3.LUT P6, RZ, R16, 0x10, RZ, 0xc0, !PT ;  /* 0x0000001010ff7812 */ /* 0x000fc600078cc0ff */
        /* <DEDUP_REMOVED lines=12> */
.L_x_154:
[----:B------:R-:W-:Y:S01]  /*ebe0*/  @!PT LDS RZ, [RZ] ;  /* 0x00000000fffff984 */ /* 0x000fe20000000800 */
[----:B------:R-:W-:Y:S01]  /*ebf0*/  @!PT LDS RZ, [RZ] ;  /* 0x00000000fffff984 */ /* 0x000fe20000000800 */
[----:B------:R-:W-:Y:S01]  /*ec00*/  @!PT LDS RZ, [RZ] ;  /* 0x00000000fffff984 */ /* 0x000fe20000000800 */
[----:B------:R0:W-:Y:S04]  /*ec10*/  LDGSTS.E.BYPASS.LTC128B.128 [R19+0x7400], desc[UR50][R2.64+0x180], !P5 ;  /* 0x0740018002137fae */ /* 0x0001e8000e901d72 */
[----:B------:R0:W-:Y:S04]  /*ec20*/  LDGSTS.E.BYPASS.LTC128B.128 [R19+0x9400], desc[UR50][R2.64+0x200], !P4 ;  /* 0x0940020002137fae */ /* 0x0001e8000e101d72 */
[----:B------:R0:W-:Y:S01]  /*ec30*/  LDGSTS.E.BYPASS.LTC128B.128 [R19+0xb400], desc[UR50][R2.64+0x280], !P3 ;  /* 0x0b40028002137fae */ /* 0x0001e2000d901d72 */
[----:B------:R-:W-:-:S03]  /*ec40*/  IMAD.MOV.U32 R13, RZ, RZ, R10 ;  /* 0x000000ffff0d7224 */ /* 0x000fc600078e000a */
[----:B------:R0:W-:Y:S04]  /*ec50*/  LDGSTS.E.BYPASS.LTC128B.128 [R19+0xd400], desc[UR50][R2.64+0x300], P0 ;  /* 0x0d40030002137fae */ /* 0x0001e80008101d72 */
[----:B------:R0:W-:Y:S01]  /*ec60*/  LDGSTS.E.BYPASS.LTC128B.128 [R19+0xf400], desc[UR50][R2.64+0x380], P1 ;  /* 0x0f40038002137fae */ /* 0x0001e20008901d72 */
[----:B------:R-:W-:-:S07]  /*ec70*/  MOV R20, R14 ;  /* 0x0000000e00147202 */ /* 0x000fce0000000f00 */
[----:B0-----:R-:W-:Y:S05]  /*ec80*/  WARPSYNC.COLLECTIVE R15, `(.L_x_155) ;  /* 0x000000000f087348 */ /* 0x001fea0003c00000 */
[----:B------:R1:W2:Y:S02]  /*ec90*/  SHFL.IDX P6, R14, R13, R12, R11 ;  /* 0x0000000c0d0e7389 */ /* 0x0002a400000c000b */
[----:B012---:R-:W-:Y:S01]  /*eca0*/  ENDCOLLECTIVE ;  /* 0x000000000000791b */ /* 0x007fe20003800000 */
.L_x_155:
[----:B------:R-:W-:Y:S05]  /*ecb0*/  BRA `(.L_x_156) ;  /* 0xffffffd400e87947 */ /* 0x000fea000383ffff */
.L_x_86:
[----:B0-----:R0:W2:Y:S02]  /*ecc0*/  SYNCS.PHASECHK.TRANS64.TRYWAIT P0, [R4+URZ+0x28c20], R2 ;  /* 0x028c2002040075a7 */ /* 0x0010a4000800017f */
[----:B--2---:R-:W-:Y:S05]  /*ecd0*/  @!P0 NANOSLEEP.SYNCS 0x989680 ;  /* 0x009896800000895d */ /* 0x004fea0003900000 */
[----:B------:R-:W2:Y:S02]  /*ece0*/  @!P0 SYNCS.PHASECHK.TRANS64 P0, [R4+URZ+0x28c20], R2 ;  /* 0x028c2002040085a7 */ /* 0x000ea4000800007f */
[----:B--2---:R-:W-:Y:S05]  /*ecf0*/  @!P0 BRA `(.L_x_86) ;  /* 0xfffffffc00f08947 */ /* 0x004fea000383ffff */
[----:B------:R-:W-:Y:S05]  /*ed00*/  BRA `(.L_x_157) ;  /* 0xffffffd800c07947 */ /* 0x000fea000383ffff */
.L_x_87:
[----:B------:R-:W2:Y:S01]  /*ed10*/  S2R R0, SR_TID.X ;  /* 0x0000000000007919 */ /* 0x000ea20000002100 */
[----:B------:R-:W-:Y:S01]  /*ed20*/  BSSY B0, `(.L_x_158) ;  /* 0x000000a000007945 */ /* 0x000fe20003800000 */
[----:B------:R-:W-:Y:S01]  /*ed30*/  IMAD.MOV.U32 R12, RZ, RZ, RZ ;  /* 0x000000ffff0c7224 */ /* 0x000fe200078e00ff */
[----:B------:R-:W-:Y:S01]  /*ed40*/  MOV R11, 0x1f ;  /* 0x0000001f000b7802 */ /* 0x000fe20000000f00 */
[----:B------:R-:W-:Y:S01]  /*ed50*/  IMAD.MOV.U32 R15, RZ, RZ, -0x1 ;  /* 0xffffffffff0f7424 */ /* 0x000fe200078e00ff */
[----:B--2---:R-:W-:-:S04]  /*ed60*/  SHF.R.U32.HI R0, RZ, 0x5, R0 ;  /* 0x00000005ff007819 */ /* 0x004fc80000011600 */
[----:B------:R-:W-:-:S05]  /*ed70*/  LOP3.LUT R0, R0, 0x3, RZ, 0xc0, !PT ;  /* 0x0000000300007812 */ /* 0x000fca00078ec0ff */
[----:B------:R-:W-:-:S07]  /*ed80*/  IMAD.MOV.U32 R13, RZ, RZ, R0 ;  /* 0x000000ffff0d7224 */ /* 0x000fce00078e0000 */
[----:B01----:R-:W-:Y:S05]  /*ed90*/  WARPSYNC.COLLECTIVE R15, `(.L_x_159) ;  /* 0x000000000f087348 */ /* 0x003fea0003c00000 */
[----:B------:R2:W3:Y:S02]  /*eda0*/  SHFL.IDX P6, R14, R13, R12, R11 ;  /* 0x0000000c0d0e7389 */ /* 0x0004e400000c000b */
[----:B0123--:R-:W-:Y:S01]  /*edb0*/  ENDCOLLECTIVE ;  /* 0x000000000000791b */ /* 0x00ffe20003800000 */
.L_x_159:
[----:B------:R-:W-:Y:S05]  /*edc0*/  BSYNC B0 ;  /* 0x0000000000007941 */ /* 0x000fea0003800000 */
.L_x_158:
[----:B------:R-:W-:Y:S05]  /*edd0*/  BRA `(.L_x_160) ;  /* 0xffffffd800a87947 */ /* 0x000fea000383ffff */
.L_x_90:
[----:B------:R-:W-:Y:S01]  /*ede0*/  BSSY B1, `(.L_x_161) ;  /* 0x0000006000017945 */ /* 0x000fe20003800000 */
[----:B------:R-:W-:-:S07]  /*edf0*/  IMAD.MOV.U32 R15, RZ, RZ, -0x1 ;  /* 0xffffffffff0f7424 */ /* 0x000fce00078e00ff */
[----:B012---:R-:W-:Y:S05]  /*ee00*/  WARPSYNC.COLLECTIVE R15, `(.L_x_162) ;  /* 0x000000000f0c7348 */ /* 0x007fea0003c00000 */
[----:B------:R-:W-:Y:S02]  /*ee10*/  ELECT P6, UR62, PT ;  /* 0x00000000003e782f */ /* 0x000fe400038c0000 */
[----:B------:R-:W-:Y:S01]  /*ee20*/  MOV R14, UR62 ;  /* 0x0000003e000e7c02 */ /* 0x000fe20008000f00 */
[----:B012---:R-:W-:Y:S10]  /*ee30*/  ENDCOLLECTIVE ;  /* 0x000000000000791b */ /* 0x007ff40003800000 */
.L_x_162:
[----:B------:R-:W-:Y:S05]  /*ee40*/  BSYNC B1 ;  /* 0x0000000000017941 */ /* 0x000fea0003800000 */
.L_x_161:
[----:B------:R-:W-:Y:S05]  /*ee50*/  BRA `(.L_x_163) ;  /* 0xffffffd800a07947 */ /* 0x000fea000383ffff */
.L_x_92:
[----:B--2---:R2:W3:Y:S02]  /*ee60*/  SYNCS.PHASECHK.TRANS64.TRYWAIT P1, [R5+URZ+0x28c40], R0 ;  /* 0x028c4000050075a7 */ /* 0x0044e4000802017f */
[----:B---3--:R-:W-:Y:S05]  /*ee70*/  @!P1 NANOSLEEP.SYNCS 0x989680 ;  /* 0x009896800000995d */ /* 0x008fea0003900000 */
[----:B------:R-:W3:Y:S02]  /*ee80*/  @!P1 SYNCS.PHASECHK.TRANS64 P1, [R5+URZ+0x28c40], R0 ;  /* 0x028c4000050095a7 */ /* 0x000ee4000802007f */
[----:B---3--:R-:W-:Y:S05]  /*ee90*/  @!P1 BRA `(.L_x_92) ;  /* 0xfffffffc00f09947 */ /* 0x008fea000383ffff */
[----:B------:R-:W-:Y:S05]  /*eea0*/  BRA `(.L_x_164) ;  /* 0xffffffd800c07947 */ /* 0x000fea000383ffff */
.L_x_94:
[----:B0-----:R0:W3:Y:S02]  /*eeb0*/  SYNCS.PHASECHK.TRANS64.TRYWAIT P1, [R17+URZ+0x28c40], R2 ;  /* 0x028c4002110075a7 */ /* 0x0010e4000802017f */
[----:B---3--:R-:W-:Y:S05]  /*eec0*/  @!P1 NANOSLEEP.SYNCS 0x989680 ;  /* 0x009896800000995d */ /* 0x008fea0003900000 */
[----:B------:R-:W3:Y:S02]  /*eed0*/  @!P1 SYNCS.PHASECHK.TRANS64 P1, [R17+URZ+0x28c40], R2 ;  /* 0x028c4002110095a7 */ /* 0x000ee4000802007f */
[----:B---3--:R-:W-:Y:S05]  /*eee0*/  @!P1 BRA `(.L_x_94) ;  /* 0xfffffffc00f09947 */ /* 0x008fea000383ffff */
[----:B------:R-:W-:Y:S05]  /*eef0*/  BRA `(.L_x_165) ;  /* 0xffffffd800cc7947 */ /* 0x000fea000383ffff */
.L_x_96:
[----:B---3--:R3:W4:Y:S02]  /*ef00*/  SYNCS.PHASECHK.TRANS64.TRYWAIT P1, [R5+URZ+0x28c60], R0 ;  /* 0x028c6000050075a7 */ /* 0x008724000802017f */
[----:B----4-:R-:W-:Y:S05]  /*ef10*/  @!P1 NANOSLEEP.SYNCS 0x989680 ;  /* 0x009896800000995d */ /* 0x010fea0003900000 */
[----:B------:R-:W4:Y:S02]  /*ef20*/  @!P1 SYNCS.PHASECHK.TRANS64 P1, [R5+URZ+0x28c60], R0 ;  /* 0x028c6000050095a7 */ /* 0x000f24000802007f */
[----:B----4-:R-:W-:Y:S05]  /*ef30*/  @!P1 BRA `(.L_x_96) ;  /* 0xfffffffc00f09947 */ /* 0x010fea000383ffff */
[----:B------:R-:W-:Y:S05]  /*ef40*/  BRA `(.L_x_166) ;  /* 0xffffffd800c87947 */ /* 0x000fea000383ffff */
.L_x_167:
[----:B------:R-:W-:-:S00]  /*ef50*/  BRA `(.L_x_167) ;  /* 0xfffffffc00fc7947 */ /* 0x000fc0000383ffff */
[----:B------:R-:W-:-:S00]  /*ef60*/  NOP ;  /* 0x0000000000007918 */ /* 0x000fc00000000000 */
        /* <DEDUP_REMOVED lines=9> */
.L_x_5802:


//--------------------- .text._ZN7cutlass13device_kernelIN5flash11enable_sm90INS1_16FlashAttnFwdSm90INS1_25CollectiveMainloopFwdSm90ILi2EN4cute5tupleIJNS5_1CILi1EEES8_S8_EEENS6_IJNS7_ILi64EEESA_SA_EEELi512ENS_6half_tEfNS_4arch4Sm90ELb0ELb0ELb1ELb0ELb1ELb0ELb1ELb0ELb0ELb1ELb0ELb0EEENS1_21CollectiveEpilogueFwdINS6_IJSA_NS7_ILi512EEESA_EEES9_SC_SE_Li256ELb0ELb1ELb0ELb0EEENS1_29StaticPersistentTileSchedulerILb0EEEEEEEEEvNT_6ParamsE --------------------------
	.section	.text._ZN7cutlass13device_kernelIN5flash11enable_sm90INS1_16FlashAttnFwdSm90INS1_25CollectiveMainloopFwdSm90ILi2EN4cute5tupleIJNS5_1CILi1EEES8_S8_EEENS6_IJNS7_ILi64EEESA_SA_EEELi512ENS_6half_tEfNS_4arch4Sm90ELb0ELb0ELb1ELb0ELb1ELb0ELb1ELb0ELb0ELb1ELb0ELb0EEENS1_21CollectiveEpilogueFwdINS6_IJSA_NS7_ILi512EEESA_EEES9_SC_SE_Li256ELb0ELb1ELb0ELb0EEENS1_29StaticPersistentTileSchedulerILb0EEEEEEEEEvNT_6ParamsE,"ax",@progbits
	.align	128
.text._ZN7cutlass13device_kernelIN5flash11enable_sm90INS1_16FlashAttnFwdSm90INS1_25CollectiveMainloopFwdSm90ILi2EN4cute5tupleIJNS5_1CILi1EEES8_S8_EEENS6_IJNS7_ILi64EEESA_SA_EEELi512ENS_6half_tEfNS_4arch4Sm90ELb0ELb0ELb1ELb0ELb1ELb0ELb1ELb0ELb0ELb1ELb0ELb0EEENS1_21CollectiveEpilogueFwdINS6_IJSA_NS7_ILi512EEESA_EEES9_SC_SE_Li256ELb0ELb1ELb0ELb0EEENS1_29StaticPersistentTileSchedulerILb0EEEEEEEEEvNT_6ParamsE:
        .type           _ZN7cutlass13device_kernelIN5flash11enable_sm90INS1_16FlashAttnFwdSm90INS1_25CollectiveMainloopFwdSm90ILi2EN4cute5tupleIJNS5_1CILi1EEES8_S8_EEENS6_IJNS7_ILi64EEESA_SA_EEELi512ENS_6half_tEfNS_4arch4Sm90ELb0ELb0ELb1ELb0ELb1ELb0ELb1ELb0ELb0ELb1ELb0ELb0EEENS1_21CollectiveEpilogueFwdINS6_IJSA_NS7_ILi512EEESA_EEES9_SC_SE_Li256ELb0ELb1ELb0ELb0EEENS1_29StaticPersistentTileSchedulerILb0EEEEEEEEEvNT_6ParamsE,@function
        .size           _ZN7cutlass13device_kernelIN5flash11enable_sm90INS1_16FlashAttnFwdSm90INS1_25CollectiveMainloopFwdSm90ILi2EN4cute5tupleIJNS5_1CILi1EEES8_S8_EEENS6_IJNS7_ILi64EEESA_SA_EEELi512ENS_6half_tEfNS_4arch4Sm90ELb0ELb0ELb1ELb0ELb1ELb0ELb1ELb0ELb0ELb1ELb0ELb0EEENS1_21CollectiveEpilogueFwdINS6_IJSA_NS7_ILi512EEESA_EEES9_SC_SE_Li256ELb0ELb1ELb0ELb0EEENS1_29StaticPersistentTileSchedulerILb0EEEEEEEEEvNT_6ParamsE,(.L_x_5803 - _ZN7cutlass13device_kernelIN5flash11enable_sm90INS1_16FlashAttnFwdSm90INS1_25CollectiveMainloopFwdSm90ILi2EN4cute5tupleIJNS5_1CILi1EEES8_S8_EEENS6_IJNS7_ILi64EEESA_SA_EEELi512ENS_6half_tEfNS_4arch4Sm90ELb0ELb0ELb1ELb0ELb1ELb0ELb1ELb0ELb0ELb1ELb0ELb0EEENS1_21CollectiveEpilogueFwdINS6_IJSA_NS7_ILi512EEESA_EEES9_SC_SE_Li256ELb0ELb1ELb0ELb0EEENS1_29StaticPersistentTileSchedulerILb0EEEEEEEEEvNT_6ParamsE)
        .other          _ZN7cutlass13device_kernelIN5flash11enable_sm90INS1_16FlashAttnFwdSm90INS1_25CollectiveMainloopFwdSm90ILi2EN4cute5tupleIJNS5_1CILi1EEES8_S8_EEENS6_IJNS7_ILi64EEESA_SA_EEELi512ENS_6half_tEfNS_4arch4Sm90ELb0ELb0ELb1ELb0ELb1ELb0ELb1ELb0ELb0ELb1ELb0ELb0EEENS1_21CollectiveEpilogueFwdINS6_IJSA_NS7_ILi512EEESA_EEES9_SC_SE_Li256ELb0ELb1ELb0ELb0EEENS1_29StaticPersistentTileSchedulerILb0EEEEEEEEEvNT_6ParamsE,@"STO_CUDA_ENTRY STV_DEFAULT"
_ZN7cutlass13device_kernelIN5flash11enable_sm90INS1_16FlashAttnFwdSm90INS1_25CollectiveMainloopFwdSm90ILi2EN4cute5tupleIJNS5_1CILi1EEES8_S8_EEENS6_IJNS7_ILi64EEESA_SA_EEELi512ENS_6half_tEfNS_4arch4Sm90ELb0ELb0ELb1ELb0ELb1ELb0ELb1ELb0ELb0ELb1ELb0ELb0EEENS1_21CollectiveEpilogueFwdINS6_IJSA_NS7_ILi512EEESA_EEES9_SC_SE_Li256ELb0ELb1ELb0ELb0EEENS1_29StaticPersistentTileSchedulerILb0EEEEEEEEEvNT_6ParamsE:
[----:B------:R-:W0:Y:S02]  /*0000*/  LDC R1, c[0x0][0x28] ;  /* 0x00000a00ff017b82 */ /* 0x000e240000000800 */
[----:B0-----:R-:W-:Y:S01]  /*0010*/  VIADD R1, R1, 0xffffffd0 ;  /* 0xffffffd001017836 */ /* 0x001fe20000000000 */
[----:B------:R-:W0:Y:S01]  /*0020*/  S2R R4, SR_TID.X ;  /* 0x0000000000047919 */ /* 0x000e220000002100 */
[----:B------:R-:W-:Y:S01]  /*0030*/  ELECT P0, URZ, PT ;  /* 0x00000000003f782f */ /* 0x000fe20003800000 */
[----:B------:R-:W-:Y:S01]  /*0040*/  UMOV UR4, 0x80 ;  /* 0x0000008000047882 */ /* 0x000fe20000000000 */
[----:B------:R-:W-:Y:S01]  /*0050*/  UMOV UR7, 0x100 ;  /* 0x0000010000077882 */ /* 0x000fe20000000000 */
[--C-:B0-----:R-:W-:Y:S02]  /*0060*/  SHF.R.U32.HI R0, RZ, 0x5, R4.reuse ;  /* 0x00000005ff007819 */ /* 0x101fe40000011604 */
[----:B------:R-:W-:-:S03]  /*0070*/  SHF.R.U32.HI R3, RZ, 0x7, R4 ;  /* 0x00000007ff037819 */ /* 0x000fc60000011604 */
[----:B------:R-:W0:Y:S04]  /*0080*/  SHFL.IDX PT, R2, R0, RZ, 0x1f ;  /* 0x00001fff00027589 */ /* 0x000e2800000e0000 */
[----:B------:R-:W1:Y:S01]  /*0090*/  SHFL.IDX PT, R3, R3, RZ, 0x1f ;  /* 0x00001fff03037589 */ /* 0x000e6200000e0000 */
[C---:B0-----:R-:W-:Y:S02]  /*00a0*/  ISETP.NE.OR P0, PT, R2.reuse, RZ, !P0 ;  /* 0x000000ff0200720c */ /* 0x041fe40004705670 */
[----:B------:R-:W-:Y:S01]  /*00b0*/  ISETP.NE.AND P1, PT, R2, RZ, PT ;  /* 0x000000ff0200720c */ /* 0x000fe20003f25270 */
[----:B-1----:R0:W-:Y:S10]  /*00c0*/  STL [R1], R3 ;  /* 0x0000000301007387 */ /* 0x0021f40000100800 */
[----:B------:R-:W-:Y:S01]  /*00d0*/  VOTEU.ALL UP0, P0 ;  /* 0x00000000003f7886 */ /* 0x000fe20000000000 */
[----:B------:R-:W-:Y:S01]  /*00e0*/  VOTEU.ALL UP1, P0 ;  /* 0x00000000003f7886 */ /* 0x000fe20000020000 */
[----:B------:R-:W-:-:S03]  /*00f0*/  VOTEU.ALL UP2, P0 ;  /* 0x00000000003f7886 */ /* 0x000fc60000040000 */
        /* <DEDUP_REMOVED lines=10> */
[----:B------:R0:W1:Y:S01]  /*01a0*/  @!UP0 SYNCS.EXCH.64 URZ, [UR8+0x38800], UR4 ;  /* 0x03880004083f85b2 */ /* 0x0000620008000100 */
[----:B------:R0:W2:Y:S05]  /*01b0*/  @!UP1 SYNCS.EXCH.64 URZ, [UR8+0x38810], UR4 ;  /* 0x03881004083f95b2 */ /* 0x0000aa0008000100 */
[----:B------:R0:W3:Y:S02]  /*01c0*/  @!UP2 SYNCS.EXCH.64 URZ, [UR8+0x38820], UR6 ;  /* 0x03882006083fa5b2 */ /* 0x0000e40008000100 */
[----:B0-----:R-:W-:Y:S05]  /*01d0*/  @P1 BRA `(.L_x_168) ;  /* 0x0000000000381947 */ /* 0x001fea0003800000 */
        /* <DEDUP_REMOVED lines=9> */
[----:B0-----:R0:W4:Y:S01]  /*0270*/  SYNCS.EXCH.64 URZ, [UR6+0x38830], UR4 ;  /* 0x03883004063f75b2 */ /* 0x0011220008000100 */
[----:B------:R0:W0:Y:S01]  /*0280*/  SYNCS.EXCH.64 URZ, [UR6+0x38840], UR4 ;  /* 0x03884004063f75b2 */ /* 0x0000220008000100 */
[----:B------:R0:W0:Y:S01]  /*0290*/  SYNCS.EXCH.64 URZ, [UR6+0x38838], UR4 ;  /* 0x03883804063f75b2 */ /* 0x0000220008000100 */
[----:B------:R0:W0:Y:S01]  /*02a0*/  SYNCS.EXCH.64 URZ, [UR6+0x38848], UR4 ;  /* 0x03884804063f75b2 */ /* 0x0000220008000100 */
[----:B------:R-:W-:Y:S01]  /*02b0*/  NOP ;  /* 0x0000000000007918 */ /* 0x000fe20000000000 */
.L_x_168:
        /* <DEDUP_REMOVED lines=22> */
.L_x_169:
        /* <DEDUP_REMOVED lines=18> */
.L_x_170:
        /* <DEDUP_REMOVED lines=22> */
.L_x_171:
        /* <DEDUP_REMOVED lines=22> */
.L_x_172:
[----:B------:R-:W-:Y:S01]  /*0800*/  ISETP.NE.AND P0, PT, R3, RZ, PT ;  /* 0x000000ff0300720c */ /* 0x000fe20003f05270 */
[----:B------:R-:W-:Y:S01]  /*0810*/  IMAD.MOV.U32 R37, RZ, RZ, 0x1 ;  /* 0x00000001ff257424 */ /* 0x000fe200078e00ff */
[----:B------:R-:W-:Y:S01]  /*0820*/  NOP ;  /* 0x0000000000007918 */ /* 0x000fe20000000000 */
[----:B------:R-:W-:-:S03]  /*0830*/  ULDC.64 UR42, c[0x0][0x208] ;  /* 0x00008200002a7ab9 */ /* 0x000fc60000000a00 */
[----:B------:R-:W-:Y:S01]  /*0840*/  SEL R37, R37, 0x2, !P0 ;  /* 0x0000000225257807 */ /* 0x000fe20004000000 */
[----:B01234-:R-:W-:Y:S06]  /*0850*/  BAR.SYNC.DEFER_BLOCKING 0x0 ;  /* 0x0000000000007b1d */ /* 0x01ffec0000010000 */
[----:B------:R-:W-:Y:S05]  /*0860*/  @!P0 BRA `(.L_x_173) ;  /* 0x000000a000d48947 */ /* 0x000fea0003800000 */
.L_x_174:
        /* <DEDUP_REMOVED lines=17> */
[----:B------:R-:W-:Y:S01]  /*0980*/  LOP3.LUT R17, R37, 0x1, RZ, 0xfc, !PT ;  /* 0x0000000125117812 */ /* 0x000fe200078efcff */
[----:B------:R-:W-:Y:S01]  /*0990*/  IMAD.MOV.U32 R207, RZ, RZ, RZ ;  /* 0x000000ffffcf7224 */ /* 0x000fe200078e00ff */
[----:B------:R-:W-:Y:S01]  /*09a0*/  SHF.R.S32.HI R3, RZ, 0x1f, R4 ;  /* 0x0000001fff037819 */ /* 0x000fe20000011404 */
[----:B------:R-:W-:-:S03]  /*09b0*/  UMOV UR36, URZ ;  /* 0x0000003f00247c82 */ /* 0x000fc60008000000 */
[CC--:B------:R-:W-:Y:S02]  /*09c0*/  LEA.HI R2, R3.reuse, R4.reuse, RZ, 0x5 ;  /* 0x0000000403027211 */ /* 0x0c0fe400078f28ff */
[CC--:B------:R-:W-:Y:S02]  /*09d0*/  LEA.HI R0, R3.reuse, R4.reuse, RZ, 0x4 ;  /* 0x0000000403007211 */ /* 0x0c0fe400078f20ff */
[CC--:B------:R-:W-:Y:S02]  /*09e0*/  LEA.HI R5, R3.reuse, R4.reuse, RZ, 0x7 ;  /* 0x0000000403057211 */ /* 0x0c0fe400078f38ff */
[CC--:B------:R-:W-:Y:S02]  /*09f0*/  LEA.HI R6, R3.reuse, R4.reuse, RZ, 0x2 ;  /* 0x0000000403067211 */ /* 0x0c0fe400078f10ff */
[----:B------:R-:W-:Y:S02]  /*0a00*/  LEA.HI R215, R3, R4, RZ, 0x3 ;  /* 0x0000000403d77211 */ /* 0x000fe400078f18ff */
[----:B------:R-:W-:-:S02]  /*0a10*/  SHF.R.S32.HI R11, RZ, 0x5, R2 ;  /* 0x00000005ff0b7819 */ /* 0x000fc40000011402 */
[----:B------:R-:W-:Y:S02]  /*0a20*/  SHF.R.S32.HI R2, RZ, 0x1f, R2 ;  /* 0x0000001fff027819 */ /* 0x000fe40000011402 */
[----:B------:R-:W-:Y:S01]  /*0a30*/  LOP3.LUT R7, R0, 0xfffffff0, RZ, 0xc0, !PT ;  /* 0xfffffff000077812 */ /* 0x000fe200078ec0ff */
[----:B0-----:R-:W-:Y:S01]  /*0a40*/  ULEA UR38, UR37, UR38, 0x18 ;  /* 0x0000002625267291 */ /* 0x001fe2000f8ec03f */
[----:B------:R-:W-:Y:S02]  /*0a50*/  SHF.R.S32.HI R9, RZ, 0x4, R0 ;  /* 0x00000004ff097819 */ /* 0x000fe40000011400 */
[----:B------:R-:W-:Y:S01]  /*0a60*/  LOP3.LUT R13, R6, 0xfffffffc, RZ, 0xc0, !PT ;  /* 0xfffffffc060d7812 */ /* 0x000fe200078ec0ff */
[C---:B------:R-:W-:Y:S01]  /*0a70*/  IMAD.IADD R7, R4.reuse, 0x1, -R7 ;  /* 0x0000000104077824 */ /* 0x040fe200078e0a07 */
[----:B------:R-:W-:Y:S02]  /*0a80*/  LOP3.LUT R3, R5, 0xffffff80, RZ, 0xc0, !PT ;  /* 0xffffff8005037812 */ /* 0x000fe400078ec0ff */
[----:B------:R-:W-:Y:S01]  /*0a90*/  LOP3.LUT R213, R215, 0xfffffff8, RZ, 0xc0, !PT ;  /* 0xfffffff8d7d57812 */ /* 0x000fe200078ec0ff */
[----:B------:R-:W-:Y:S01]  /*0aa0*/  IMAD.IADD R13, R4, 0x1, -R13 ;  /* 0x00000001040d7824 */ /* 0x000fe200078e0a0d */
[----:B------:R-:W-:Y:S01]  /*0ab0*/  LEA.HI R6, R2, R11, RZ, 0x2 ;  /* 0x0000000b02067211 */ /* 0x000fe200078f10ff */
[----:B------:R-:W-:Y:S01]  /*0ac0*/  IMAD.IADD R3, R4, 0x1, -R3 ;  /* 0x0000000104037824 */ /* 0x000fe200078e0a03 */
[----:B------:R-:W-:Y:S01]  /*0ad0*/  LEA.HI R2, R0, R9, RZ, 0x1 ;  /* 0x0000000900027211 */ /* 0x000fe200078f08ff */
[----:B------:R-:W-:Y:S01]  /*0ae0*/  IMAD.IADD R213, R4, 0x1, -R213 ;  /* 0x0000000104d57824 */ /* 0x000fe200078e0ad5 */
[----:B------:R-:W-:-:S02]  /*0af0*/  SHF.R.S32.HI R214, RZ, 0x7, R5 ;  /* 0x00000007ffd67819 */ /* 0x000fc40000011405 */
[----:B------:R-:W-:Y:S01]  /*0b00*/  LOP3.LUT R6, R6, 0x3ffffc, RZ, 0xc0, !PT ;  /* 0x003ffffc06067812 */ /* 0x000fe200078ec0ff */
[----:B------:R-:W-:Y:S01]  /*0b10*/  IMAD.SHL.U32 R18, R213, 0x8, RZ ;  /* 0x00000008d5127824 */ /* 0x000fe200078e00ff */
[----:B------:R-:W-:Y:S01]  /*0b20*/  LOP3.LUT R4, R2, 0x1ffffffe, RZ, 0xc0, !PT ;  /* 0x1ffffffe02047812 */ /* 0x000fe200078ec0ff */
[--C-:B------:R-:W-:Y:S01]  /*0b30*/  IMAD R15, R214, 0x100, R7.reuse ;  /* 0x00000100d60f7824 */ /* 0x100fe200078e0207 */
[----:B------:R-:W-:Y:S01]  /*0b40*/  SHF.R.S32.HI R0, RZ, 0x1f, R7 ;  /* 0x0000001fff007819 */ /* 0x000fe20000011407 */
[----:B------:R-:W-:Y:S01]  /*0b50*/  IMAD.IADD R6, R11, 0x1, -R6 ;  /* 0x000000010b067824 */ /* 0x000fe200078e0a06 */
[----:B------:R-:W-:Y:S01]  /*0b60*/  LEA.HI R5, R5, R214, RZ, 0x1 ;  /* 0x000000d605057211 */ /* 0x000fe200078f08ff */
[----:B------:R-:W-:Y:S01]  /*0b70*/  IMAD.IADD R9, R9, 0x1, -R4 ;  /* 0x0000000109097824 */ /* 0x000fe200078e0a04 */
[----:B------:R-:W-:Y:S01]  /*0b80*/  LEA.HI R2, R0, R7, RZ, 0x3 ;  /* 0x0000000700027211 */ /* 0x000fe200078f18ff */
[----:B------:R-:W-:Y:S01]  /*0b90*/  IMAD R12, R6, 0x10, R15 ;  /* 0x00000010060c7824 */ /* 0x000fe200078e020f */
[----:B------:R-:W-:Y:S01]  /*0ba0*/  LEA.HI R4, R13, R13, RZ, 0x1 ;  /* 0x0000000d0d047211 */ /* 0x000fe200078f08ff */
[----:B------:R-:W-:Y:S01]  /*0bb0*/  IMAD.SHL.U32 R9, R9, 0x8, RZ ;  /* 0x0000000809097824 */ /* 0x000fe200078e00ff */
[----:B------:R-:W-:Y:S01]  /*0bc0*/  SHF.L.U32 R6, R2, 0x6, RZ ;  /* 0x0000000602067819 */ /* 0x000fe200000006ff */
[----:B------:R-:W-:Y:S01]  /*0bd0*/  VIADD R192, R18, 0x40 ;  /* 0x0000004012c07836 */ /* 0x000fe20000000000 */
[----:B------:R-:W-:Y:S01]  /*0be0*/  LOP3.LUT R10, R4, 0x1ffffffe, RZ, 0xc0, !PT ;  /* 0x1ffffffe040a7812 */ /* 0x000fe200078ec0ff */
[----:B------:R-:W-:Y:S01]  /*0bf0*/  IMAD.U32 R219, R12, 0x40, R9 ;  /* 0x000000400cdb7824 */ /* 0x000fe200078e0009 */
[----:B------:R-:W-:Y:S01]  /*0c00*/  LOP3.LUT R4, R2, 0xfffffff8, RZ, 0xc0, !PT ;  /* 0xfffffff802047812 */ /* 0x000fe200078ec0ff */
[----:B------:R-:W-:Y:S01]  /*0c10*/  VIADD R191, R18, 0x80 ;  /* 0x0000008012bf7836 */ /* 0x000fe20000000000 */
[----:B------:R-:W-:Y:S01]  /*0c20*/  LOP3.LUT R8, R6, 0x7ffffe00, RZ, 0xc0, !PT ;  /* 0x7ffffe0006087812 */ /* 0x000fe200078ec0ff */
[----:B------:R-:W-:Y:S01]  /*0c30*/  VIADD R190, R18, 0xc0 ;  /* 0x000000c012be7836 */ /* 0x000fe20000000000 */
[----:B------:R-:W-:Y:S01]  /*0c40*/  SHF.R.S32.HI R0, RZ, 0x1f, R3 ;  /* 0x0000001fff007819 */ /* 0x000fe20000011403 */
[----:B------:R-:W-:Y:S01]  /*0c50*/  IMAD.IADD R6, R7, 0x1, -R4 ;  /* 0x0000000107067824 */ /* 0x000fe200078e0a04 */
[----:B------:R-:W-:Y:S01]  /*0c60*/  LOP3.LUT R5, R5, 0xfffffe, RZ, 0xc0, !PT ;  /* 0x00fffffe05057812 */ /* 0x000fe200078ec0ff */
[----:B------:R-:W-:Y:S01]  /*0c70*/  IMAD R11, R11, 0x400, R8 ;  /* 0x000004000b0b7824 */ /* 0x000fe200078e0208 */
[----:B------:R-:W-:Y:S01]  /*0c80*/  LEA.HI R2, R0, R3, RZ, 0x2 ;  /* 0x0000000300027211 */ /* 0x000fe200078f10ff */
[C---:B------:R-:W-:Y:S01]  /*0c90*/  IMAD.SHL.U32 R8, R6.reuse, 0x40, RZ ;  /* 0x0000004006087824 */ /* 0x040fe200078e00ff */
[----:B------:R-:W-:Y:S01]  /*0ca0*/  R2P PR, R6, 0x6 ;  /* 0x0000000606007804 */ /* 0x000fe20000000000 */
[C---:B------:R-:W-:Y:S01]  /*0cb0*/  VIADD R189, R18.reuse, 0x100 ;  /* 0x0000010012bd7836 */ /* 0x040fe20000000000 */
[--C-:B------:R-:W-:Y:S01]  /*0cc0*/  SHF.R.S32.HI R4, RZ, 0x2, R2.reuse ;  /* 0x00000002ff047819 */ /* 0x100fe20000011402 */
[----:B------:R-:W-:Y:S01]  /*0cd0*/  VIADD R188, R18, 0x140 ;  /* 0x0000014012bc7836 */ /* 0x000fe20000000000 */
[----:B------:R-:W-:Y:S01]  /*0ce0*/  LOP3.LUT R8, R8, 0x1c0, RZ, 0xc0, !PT ;  /* 0x000001c008087812 */ /* 0x000fe200078ec0ff */
[C---:B------:R-:W-:Y:S01]  /*0cf0*/  VIADD R217, R18.reuse, 0x180 ;  /* 0x0000018012d97836 */ /* 0x040fe20000000000 */
[----:B------:R-:W-:Y:S01]  /*0d00*/  SHF.R.S32.HI R7, RZ, 0x1f, R2 ;  /* 0x0000001fff077819 */ /* 0x000fe20000011402 */
[----:B------:R-:W-:Y:S01]  /*0d10*/  VIADD R216, R18, 0x1c0 ;  /* 0x000001c012d87836 */ /* 0x000fe20000000000 */
[----:B------:R-:W-:Y:S01]  /*0d20*/  LOP3.LUT R9, R8, 0x8, R9, 0xf8, !PT ;  /* 0x0000000808097812 */ /* 0x000fe200078ef809 */
[----:B------:R-:W-:Y:S01]  /*0d30*/  IMAD.IADD R13, R13, 0x1, -R10 ;  /* 0x000000010d0d7824 */ /* 0x000fe200078e0a0a */
[----:B------:R-:W-:Y:S01]  /*0d40*/  SHF.R.U32.HI R8, RZ, 0x3, R8 ;  /* 0x00000003ff087819 */ /* 0x000fe20000011608 */
[----:B------:R-:W-:Y:S01]  /*0d50*/  IMAD.IADD R5, R214, 0x1, -R5 ;  /* 0x00000001d6057824 */ /* 0x000fe200078e0a05 */
[----:B------:R-:W-:-:S02]  /*0d60*/  LEA.HI R7, R7, R4, RZ, 0x3 ;  /* 0x0000000407077211 */ /* 0x000fc400078f18ff */
[----:B------:R-:W-:Y:S01]  /*0d70*/  LOP3.LUT R8, R9, R8, RZ, 0x3c, !PT ;  /* 0x0000000809087212 */ /* 0x000fe200078e3cff */
[----:B------:R-:W-:Y:S01]  /*0d80*/  IMAD.SHL.U32 R22, R5, 0x100, RZ ;  /* 0x0000010005167824 */ /* 0x000fe200078e00ff */
[----:B------:R-:W-:Y:S02]  /*0d90*/  LEA.HI R0, R0, R3, RZ, 0x5 ;  /* 0x0000000300007211 */ /* 0x000fe400078f28ff */
[----:B------:R-:W-:Y:S01]  /*0da0*/  LOP3.LUT R7, R7, 0xfffffff8, RZ, 0xc0, !PT ;  /* 0xfffffff807077812 */ /* 0x000fe200078ec0ff */
[----:B------:R-:W-:Y:S01]  /*0db0*/  IMAD.IADD R8, R11, 0x1, R8 ;  /* 0x000000010b087824 */ /* 0x000fe200078e0208 */
[----:B------:R-:W-:Y:S02]  /*0dc0*/  LOP3.LUT R2, R2, 0x7ffffffc, RZ, 0xc0, !PT ;  /* 0x7ffffffc02027812 */ /* 0x000fe400078ec0ff */
[----:B------:R-:W-:Y:S01]  /*0dd0*/  SHF.R.S32.HI R0, RZ, 0x5, R0 ;  /* 0x00000005ff007819 */ /* 0x000fe20000011400 */
[----:B------:R-:W-:Y:S01]  /*0de0*/  IMAD.IADD R7, R4, 0x1, -R7 ;  /* 0x0000000104077824 */ /* 0x000fe200078e0a07 */
[----:B------:R-:W-:Y:S01]  /*0df0*/  LEA R184, R8, UR38, 0x1 ;  /* 0x0000002608b87c11 */ /* 0x000fe2000f8e08ff */
[----:B------:R-:W-:Y:S01]  /*0e00*/  IMAD.IADD R19, R3, 0x1, -R2 ;  /* 0x0000000103137824 */ /* 0x000fe200078e0a02 */
[----:B------:R-:W-:Y:S01]  /*0e10*/  SEL R185, R185, 0xffffffc0, !P2 ;  /* 0xffffffc0b9b97807 */ /* 0x000fe20005000000 */
[----:B------:R-:W-:Y:S01]  /*0e20*/  IMAD R16, R0, 0x10, R7 ;  /* 0x0000001000107824 */ /* 0x000fe200078e0207 */
[C---:B------:R-:W-:Y:S01]  /*0e30*/  IADD3 R186, R184.reuse, 0x36400, RZ ;  /* 0x00036400b8ba7810 */ /* 0x040fe20007ffe0ff */
[----:B------:R-:W-:Y:S01]  /*0e40*/  VIADD R23, R184, 0x36420 ;  /* 0x00036420b8177836 */ /* 0x000fe20000000000 */
[----:B------:R-:W-:Y:S01]  /*0e50*/  MOV R2, RZ ;  /* 0x000000ff00027202 */ /* 0x000fe20000000f00 */
[----:B------:R-:W-:Y:S01]  /*0e60*/  IMAD.SHL.U32 R19, R19, 0x2, RZ ;  /* 0x0000000213137824 */ /* 0x000fe200078e00ff */
[----:B------:R-:W-:Y:S01]  /*0e70*/  SHF.R.S32.HI R215, RZ, 0x3, R215 ;  /* 0x00000003ffd77819 */ /* 0x000fe200000114d7 */
[C---:B------:R-:W-:Y:S01]  /*0e80*/  @P1 VIADD R23, R186.reuse, 0xffffffe0 ;  /* 0xffffffe0ba171836 */ /* 0x040fe20000000000 */
[----:B------:R-:W-:Y:S01]  /*0e90*/  SHF.R.S32.HI R226, RZ, 0x1f, R192 ;  /* 0x0000001fffe27819 */ /* 0x000fe200000114c0 */
[----:B------:R-:W-:Y:S01]  /*0ea0*/  IMAD.IADD R186, R186, 0x1, R185 ;  /* 0x00000001baba7824 */ /* 0x000fe200078e02b9 */
[----:B------:R-:W-:Y:S01]  /*0eb0*/  SHF.R.S32.HI R225, RZ, 0x1f, R191 ;  /* 0x0000001fffe17819 */ /* 0x000fe200000114bf */
[----:B------:R-:W-:Y:S01]  /*0ec0*/  IMAD R218, R13, 0x8, R16 ;  /* 0x000000080dda7824 */ /* 0x000fe200078e0210 */
[----:B------:R-:W-:Y:S01]  /*0ed0*/  SHF.R.S32.HI R224, RZ, 0x1f, R190 ;  /* 0x0000001fffe07819 */ /* 0x000fe200000114be */
[----:B------:R-:W-:Y:S01]  /*0ee0*/  IMAD.IADD R185, R185, 0x1, R23 ;  /* 0x00000001b9b97824 */ /* 0x000fe200078e0217 */
[----:B------:R-:W-:-:S02]  /*0ef0*/  SHF.R.S32.HI R223, RZ, 0x1f, R189 ;  /* 0x0000001fffdf7819 */ /* 0x000fc400000114bd */
[----:B------:R-:W-:Y:S02]  /*0f00*/  SHF.R.S32.HI R222, RZ, 0x1f, R188 ;  /* 0x0000001fffde7819 */ /* 0x000fe400000114bc */
[----:B------:R-:W-:Y:S02]  /*0f10*/  SHF.R.S32.HI R221, RZ, 0x1f, R217 ;  /* 0x0000001fffdd7819 */ /* 0x000fe400000114d9 */
[----:B------:R-:W-:-:S07]  /*0f20*/  SHF.R.S32.HI R220, RZ, 0x1f, R216 ;  /* 0x0000001fffdc7819 */ /* 0x000fce00000114d8 */
.L_x_211:
[----:B--2---:R-:W2:Y:S01]  /*0f30*/  LDL R3, [R1] ;  /* 0x0000000001037983 */ /* 0x004ea20000100800 */
[----:B0-----:R-:W0:Y:S01]  /*0f40*/  LDC R0, c[0x0][0xd44] ;  /* 0x00035100ff007b82 */ /* 0x001e220000000800 */
[----:B------:R-:W-:Y:S01]  /*0f50*/  ULDC UR4, c[0x0][0xd38] ;  /* 0x00034e0000047ab9 */ /* 0x000fe20000000800 */
[----:B------:R-:W-:Y:S01]  /*0f60*/  ULDC.64 UR6, c[0x0][0x418] ;  /* 0x0001060000067ab9 */ /* 0x000fe20000000a00 */
[----:B------:R-:W-:Y:S02]  /*0f70*/  UISETP.NE.AND UP1, UPT, UR4, 0x1, UPT ;  /* 0x000000010400788c */ /* 0x000fe4000bf25270 */
[----:B------:R-:W-:Y:S01]  /*0f80*/  UISETP.NE.U32.AND UP0, UPT, UR6, URZ, UPT ;  /* 0x0000003f0600728c */ /* 0x000fe2000bf05070 */
[----:B------:R-:W-:Y:S02]  /*0f90*/  UMOV UR40, UR39 ;  /* 0x0000002700287c82 */ /* 0x000fe40008000000 */
[----:B-1----:R-:W1:Y:S01]  /*0fa0*/  LDC R152, c[0x0][0x2f0] ;  /* 0x0000bc00ff987b82 */ /* 0x002e620000000800 */
[----:B------:R-:W-:Y:S01]  /*0fb0*/  UISETP.NE.AND.EX UP0, UPT, UR7, URZ, UPT, UP0 ;  /* 0x0000003f0700728c */ /* 0x000fe2000bf05300 */
[----:B------:R-:W-:-:S04]  /*0fc0*/  UMOV UR41, UR39 ;  /* 0x0000002700297c82 */ /* 0x000fc80008000000 */
[----:B------:R-:W-:Y:S01]  /*0fd0*/  @UP1 ULDC UR4, c[0x0][0xd3c] ;  /* 0x00034f0000041ab9 */ /* 0x000fe20000000800 */
[----:B------:R-:W-:Y:S01]  /*0fe0*/  @UP1 ULDC UR6, c[0x0][0xd40] ;  /* 0x0003500000061ab9 */ /* 0x000fe20000000800 */
[----:B------:R-:W-:-:S04]  /*0ff0*/  UIMAD.WIDE.U32 UR4, UR39, UR4, URZ ;  /* 0x00000004270472a5 */ /* 0x000fc8000f8e003f */
[----:B------:R-:W-:-:S03]  /*1000*/  @UP1 USHF.R.U32.HI UR40, URZ, UR6, UR5 ;  /* 0x000000063f281299 */ /* 0x000fc60008011605 */
[----:B------:R-:W-:Y:S01]  /*1010*/  ULDC UR4, c[0x0][0x424] ;  /* 0x0001090000047ab9 */ /* 0x000fe20000000800 */
[----:B0-----:R-:W-:Y:S01]  /*1020*/  ISETP.NE.AND P0, PT, R0, 0x1, PT ;  /* 0x000000010000780c */ /* 0x001fe20003f05270 */
[----:B------:R-:W-:Y:S01]  /*1030*/  USEL UR4, UR4, 0x1, UP0 ;  /* 0x0000000104047887 */ /* 0x000fe20008000000 */
[----:B------:R-:W-:-:S05]  /*1040*/  IMAD.U32 R187, RZ, RZ, UR40 ;  /* 0x00000028ffbb7e24 */ /* 0x000fca000f8e00ff */
[----:B-1----:R-:W-:-:S06]  /*1050*/  IMAD R152, R152, UR4, RZ ;  /* 0x0000000498987c24 */ /* 0x002fcc000f8e02ff */
[----:B---3--:R-:W0:Y:S02]  /*1060*/  @P0 LDC.64 R4, c[0x0][0xd48] ;  /* 0x00035200ff040b82 */ /* 0x008e240000000a00 */
[----:B0-----:R-:W-:-:S05]  /*1070*/  @P0 IMAD.HI.U32 R0, R4, UR40, RZ ;  /* 0x0000002804000c27 */ /* 0x001fca000f8e00ff */
[----:B------:R-:W-:Y:S02]  /*1080*/  @P0 SHF.R.U32.HI R187, RZ, R5, R0 ;  /* 0x00000005ffbb0219 */ /* 0x000fe40000011600 */
[----:B--2---:R-:W-:-:S13]  /*1090*/  ISETP.NE.AND P1, PT, R3, 0x1, PT ;  /* 0x000000010300780c */ /* 0x004fda0003f25270 */
[----:B----4-:R-:W-:Y:S05]  /*10a0*/  @!P1 BRA `(.L_x_175) ;  /* 0x0000001400d89947 */ /* 0x010fea0003800000 */
[----:B------:R-:W0:Y:S01]  /*10b0*/  SHFL.IDX PT, R0, R214, RZ, 0x1f ;  /* 0x00001fffd6007589 */ /* 0x000e2200000e0000 */
[----:B------:R-:W-:Y:S01]  /*10c0*/  UMOV UR9, 0x40000040 ;  /* 0x4000004000097882 */ /* 0x000fe20000000000 */
[----:B------:R-:W-:Y:S01]  /*10d0*/  UMOV UR11, 0x40000040 ;  /* 0x40000040000b7882 */ /* 0x000fe20000000000 */
[----:B------:R-:W-:Y:S01]  /*10e0*/  UMOV UR13, 0x40000040 ;  /* 0x40000040000d7882 */ /* 0x000fe20000000000 */
[----:B------:R-:W-:Y:S01]  /*10f0*/  BAR.SYNC.DEFER_BLOCKING 0xe, 0x100 ;  /* 0x0384000000007b1d */ /* 0x000fe20000010000 */
[----:B------:R-:W-:-:S05]  /*1100*/  ISETP.NE.AND P1, PT, R17, 0x3, PT ;  /* 0x000000031100780c */ /* 0x000fca0003f25270 */
[----:B------:R-:W-:Y:S01]  /*1110*/  UMOV UR15, 0x40000040 ;  /* 0x40000040000f7882 */ /* 0x000fe20000000000 */
[----:B------:R-:W-:Y:S01]  /*1120*/  UMOV UR17, 0x40000040 ;  /* 0x4000004000117882 */ /* 0x000fe20000000000 */
[----:B------:R-:W-:Y:S01]  /*1130*/  UMOV UR19, 0x40000040 ;  /* 0x4000004000137882 */ /* 0x000fe20000000000 */
[----:B------:R-:W-:Y:S01]  /*1140*/  UMOV UR7, 0x40000040 ;  /* 0x4000004000077882 */ /* 0x000fe20000000000 */
[----:B0-----:R-:W-:Y:S01]  /*1150*/  R2UR UR4, R0 ;  /* 0x00000000000472ca */ /* 0x001fe200000e0000 */
[----:B------:R-:W-:-:S12]  /*1160*/  WARPGROUP.ARRIVE ;  /* 0x00000000000079c5 */ /* 0x000fd80000000000 */
[----:B------:R-:W-:-:S04]  /*1170*/  ULEA.HI UR5, UR4, UR4, URZ, 0x1 ;  /* 0x0000000404057291 */ /* 0x000fc8000f8f083f */
[----:B------:R-:W-:-:S04]  /*1180*/  ULOP3.LUT UR5, UR5, 0x1fffe, URZ, 0xc0, !UPT ;  /* 0x0001fffe05057892 */ /* 0x000fc8000f8ec03f */
[----:B------:R-:W-:Y:S02]  /*1190*/  UIADD3 UR5, UR4, -UR5, URZ ;  /* 0x8000000504057290 */ /* 0x000fe4000fffe03f */
[----:B------:R-:W-:Y:S02]  /*11a0*/  UIADD3 UR4, UR38, 0x36400, URZ ;  /* 0x0003640026047890 */ /* 0x000fe4000fffe03f */
[----:B------:R-:W-:Y:S02]  /*11b0*/  ULEA UR5, UR5, UR38, 0xf ;  /* 0x0000002605057291 */ /* 0x000fe4000f8e783f */
[----:B------:R-:W-:Y:S02]  /*11c0*/  USHF.R.U32.HI UR4, URZ, 0x4, UR4 ;  /* 0x000000043f047899 */ /* 0x000fe40008011604 */
[----:B------:R-:W-:Y:S02]  /*11d0*/  UIADD3 UR5, UR5, 0x400, URZ ;  /* 0x0000040005057890 */ /* 0x000fe4000fffe03f */
[----:B------:R-:W-:-:S02]  /*11e0*/  ULOP3.LUT UR4, UR4, 0x3fff, URZ, 0xc0, !UPT ;  /* 0x00003fff04047892 */ /* 0x000fc4000f8ec03f */
[----:B------:R-:W-:Y:S02]  /*11f0*/  USHF.R.U32.HI UR5, URZ, 0x4, UR5 ;  /* 0x000000043f057899 */ /* 0x000fe40008011605 */
[----:B------:R-:W-:Y:S02]  /*1200*/  ULOP3.LUT UR8, UR4, 0x10000, URZ, 0xfc, !UPT ;  /* 0x0001000004087892 */ /* 0x000fe4000f8efc3f */
[----:B------:R-:W-:Y:S02]  /*1210*/  ULOP3.LUT UR5, UR5, 0x3fff, URZ, 0xc0, !UPT ;  /* 0x00003fff05057892 */ /* 0x000fe4000f8ec03f */
[----:B------:R-:W-:Y:S02]  /*1220*/  UIADD3 UR12, UR8, 0x2, URZ ;  /* 0x00000002080c7890 */ /* 0x000fe4000fffe03f */
[----:B------:R-:W-:Y:S02]  /*1230*/  ULOP3.LUT UR20, UR5, 0x2000000, URZ, 0xfc, !UPT ;  /* 0x0200000005147892 */ /* 0x000fe4000f8efc3f */
[----:B------:R-:W-:-:S02]  /*1240*/  UIADD3 UR16, UR8, 0x4, URZ ;  /* 0x0000000408107890 */ /* 0x000fc4000fffe03f */
[----:B------:R-:W-:Y:S02]  /*1250*/  ULEA UR10, UR36, UR20, 0xc ;  /* 0x00000014240a7291 */ /* 0x000fe4000f8e603f */
[----:B------:R-:W-:Y:S02]  /*1260*/  UIADD3 UR4, UR8, 0x6, URZ ;  /* 0x0000000608047890 */ /* 0x000fe4000fffe03f */
[----:B------:R-:W-:Y:S02]  /*1270*/  UIADD3 UR14, UR10, 0x80, URZ ;  /* 0x000000800a0e7890 */ /* 0x000fe4000fffe03f */
[----:B------:R-:W-:Y:S02]  /*1280*/  UIADD3 UR18, UR10, 0x100, URZ ;  /* 0x000001000a127890 */ /* 0x000fe4000fffe03f */
[----:B------:R-:W-:Y:S02]  /*1290*/  UIADD3 UR6, UR10, 0x180, URZ ;  /* 0x000001800a067890 */ /* 0x000fe4000fffe03f */
[----:B------:R-:W-:Y:S01]  /*12a0*/  HGMMA.64x256x16.F32 R24, gdesc[UR8].tnspB, RZ, !UPT, gsb0 ;  /* 0x43e00000081879f0 */ /* 0x000fe2000c0008ff */
[----:B------:R-:W-:-:S02]  /*12b0*/  UMOV UR5, 0x40000040 ;  /* 0x4000004000057882 */ /* 0x000fc40000000000 */
        /* <DEDUP_REMOVED lines=16> */
.L_x_176:
[----:B------:R-:W-:Y:S01]  /*13c0*/  ULEA UR6, UR36, UR38, 0x3 ;  /* 0x0000002624067291 */ /* 0x000fe2000f8e183f */
[----:B------:R-:W-:-:S03]  /*13d0*/  ISETP.GE.AND P0, PT, R152, 0x41, PT ;  /* 0x000000419800780c */ /* 0x000fc60003f06270 */
[----:B------:R-:W-:-:S04]  /*13e0*/  UIADD3 UR6, UR6, 0x38860, URZ ;  /* 0x0003886006067890 */ /* 0x000fc8000fffe03f */
[----:B------:R-:W-:-:S09]  /*13f0*/  UPRMT UR6, UR37, 0x654, UR6 ;  /* 0x0000065425067896 */ /* 0x000fd20008000006 */
[----:B------:R-:W-:Y:S01]  /*1400*/  SYNCS.ARRIVE.TRANS64.RED.A1T0 RZ, [UR6], RZ ;  /* 0x000000ffffff79a7 */ /* 0x000fe20008100406 */
[----:B------:R-:W-:Y:S05]  /*1410*/  @!P0 BRA `(.L_x_177) ;  /* 0x0000000800c08947 */ /* 0x000fea0003800000 */
[----:B------:R-:W-:-:S05]  /*1420*/  VIADD R152, R152, 0x3f ;  /* 0x0000003f98987836 */ /* 0x000fca0000000000 */
[----:B------:R-:W-:-:S04]  /*1430*/  SHF.R.S32.HI R3, RZ, 0x1f, R152 ;  /* 0x0000001fff037819 */ /* 0x000fc80000011498 */
[----:B------:R-:W-:-:S04]  /*1440*/  LEA.HI R3, R3, R152, RZ, 0x6 ;  /* 0x0000009803037211 */ /* 0x000fc800078f30ff */
[----:B------:R-:W-:-:S07]  /*1450*/  LEA.HI.SX32 R3, R3, 0xfffffffe, 0x1a ;  /* 0xfffffffe03037811 */ /* 0x000fce00078fd2ff */
.L_x_179:
[----:B------:R-:W-:Y:S01]  /*1460*/  BAR.SYNC.DEFER_BLOCKING 0xe, 0x100 ;  /* 0x0384000000007b1d */ /* 0x000fe20000010000 */
[----:B------:R-:W-:Y:S01]  /*1470*/  IMAD.U32 R5, RZ, RZ, UR36 ;  /* 0x00000024ff057e24 */ /* 0x000fe2000f8e00ff */
[----:B------:R-:W-:Y:S01]  /*1480*/  UIADD3 UR36, UR36, 0x1, URZ ;  /* 0x0000000124247890 */ /* 0x000fe2000fffe03f */
[C---:B------:R-:W-:Y:S01]  /*1490*/  ISETP.GT.AND P0, PT, R3.reuse, RZ, PT ;  /* 0x000000ff0300720c */ /* 0x040fe20003f04270 */
[----:B------:R-:W-:Y:S02]  /*14a0*/  VIADD R3, R3, 0xffffffff ;  /* 0xffffffff03037836 */ /* 0x000fe40000000000 */
[----:B------:R-:W-:Y:S01]  /*14b0*/  IMAD R0, R5, 0x40, R16 ;  /* 0x0000004005007824 */ /* 0x000fe200078e0210 */
[----:B------:R-:W-:Y:S01]  /*14c0*/  UISETP.NE.AND UP0, UPT, UR36, 0x2, UPT ;  /* 0x000000022400788c */ /* 0x000fe2000bf05270 */
[----:B------:R-:W-:Y:S01]  /*14d0*/  UMOV UR11, 0x40000040 ;  /* 0x40000040000b7882 */ /* 0x000fe20000000000 */
[----:B------:R-:W-:Y:S02]  /*14e0*/  UMOV UR15, 0x40000040 ;  /* 0x40000040000f7882 */ /* 0x000fe40000000000 */
[----:B------:R-:W-:Y:S01]  /*14f0*/  LEA R0, R0, UR38, 0x2 ;  /* 0x0000002600007c11 */ /* 0x000fe2000f8e10ff */
[----:B------:R-:W-:Y:S01]  /*1500*/  USEL UR36, UR36, URZ, UP0 ;  /* 0x0000003f24247287 */ /* 0x000fe20008000000 */
[----:B------:R-:W-:Y:S01]  /*1510*/  UMOV UR19, 0x40000040 ;  /* 0x4000004000137882 */ /* 0x000fe20000000000 */
[----:B------:R-:W-:-:S02]  /*1520*/  UMOV UR7, 0x40000040 ;  /* 0x4000004000077882 */ /* 0x000fc40000000000 */
[----:B------:R-:W-:-:S04]  /*1530*/  ULEA UR10, UR36, UR20, 0xc ;  /* 0x00000014240a7291 */ /* 0x000fc8000f8e603f */
[----:B------:R-:W-:Y:S02]  /*1540*/  UIADD3 UR14, UR10, 0x80, URZ ;  /* 0x000000800a0e7890 */ /* 0x000fe4000fffe03f */
[----:B------:R-:W-:Y:S01]  /*1550*/  UIADD3 UR18, UR10, 0x100, URZ ;  /* 0x000001000a127890 */ /* 0x000fe2000fffe03f */
[----:B------:R-:W0:Y:S01]  /*1560*/  LDS R4, [R0+0x38400] ;  /* 0x0384000000047984 */ /* 0x000e220000000800 */
[----:B------:R-:W-:-:S03]  /*1570*/  UIADD3 UR6, UR10, 0x180, URZ ;  /* 0x000001800a067890 */ /* 0x000fc6000fffe03f */
        /* <DEDUP_REMOVED lines=128> */
[----:B------:R-:W-:-:S06]  /*1d80*/  FMUL.FTZ R151, R151, R5 ;  /* 0x0000000597977220 */ /* 0x000fcc0000410000 */
[----:B------:R-:W-:-:S06]  /*1d90*/  WARPGROUP.ARRIVE ;  /* 0x00000000000079c5 */ /* 0x000fcc0000000000 */
        /* <DEDUP_REMOVED lines=12> */
[----:B------:R-:W-:Y:S01]  /*1e60*/  HGMMA.64x256x16.F32 R24, gdesc[UR4].tnspB, R24, gsb0 ;  /* 0x43e00000041879f0 */ /* 0x000fe20008000818 */
[----:B------:R-:W-:-:S06]  /*1e70*/  USEL UR6, URZ, 0x1, UP0 ;  /* 0x000000013f067887 */ /* 0x000fcc0008000000 */
[----:B------:R-:W-:Y:S01]  /*1e80*/  LOP3.LUT R2, R2, UR6, RZ, 0x3c, !PT ;  /* 0x0000000602027c12 */ /* 0x000fe2000f8e3cff */
[----:B------:R-:W-:Y:S02]  /*1e90*/  WARPGROUP.DEPBAR.LE gsb0, 0x0 ;  /* 0x00008000000079c5 */ /* 0x000fe40000010000 */
[----:B------:R-:W-:Y:S06]  /*1ea0*/  BAR.ARV 0xf, 0x100 ;  /* 0x03c4000000007b1d */ /* 0x000fec0000002000 */
[----:B------:R-:W-:Y:S05]  /*1eb0*/  @!P1 BRA `(.L_x_178) ;  /* 0x0000000000049947 */ /* 0x000fea0003800000 */
[----:B------:R-:W-:Y:S01]  /*1ec0*/  BPT.TRAP 0x1 ;  /* 0x000000040000795c */ /* 0x000fe20000300000 */
.L_x_178:
[----:B------:R-:W-:-:S04]  /*1ed0*/  ULEA UR6, UR36, UR38, 0x3 ;  /* 0x0000002624067291 */ /* 0x000fc8000f8e183f */
[----:B------:R-:W-:-:S04]  /*1ee0*/  UIADD3 UR6, UR6, 0x38860, URZ ;  /* 0x0003886006067890 */ /* 0x000fc8000fffe03f */
[----:B------:R-:W-:-:S09]  /*1ef0*/  UPRMT UR6, UR37, 0x654, UR6 ;  /* 0x0000065425067896 */ /* 0x000fd20008000006 */
[----:B------:R-:W-:Y:S01]  /*1f00*/  SYNCS.ARRIVE.TRANS64.RED.A1T0 RZ, [UR6], RZ ;  /* 0x000000ffffff79a7 */ /* 0x000fe20008100406 */
[----:B------:R-:W-:Y:S05]  /*1f10*/  @P0 BRA `(.L_x_179) ;  /* 0xfffffff400500947 */ /* 0x000fea000383ffff */
.L_x_177:
[----:B------:R-:W-:Y:S01]  /*1f20*/  BAR.SYNC.DEFER_BLOCKING 0xe, 0x100 ;  /* 0x0384000000007b1d */ /* 0x000fe20000010000 */
[----:B------:R-:W-:Y:S01]  /*1f30*/  MOV R3, UR36 ;  /* 0x0000002400037c02 */ /* 0x000fe20008000f00 */
[----:B------:R-:W-:-:S04]  /*1f40*/  UIADD3 UR36, UR36, 0x1, URZ ;  /* 0x0000000124247890 */ /* 0x000fc8000fffe03f */
[----:B------:R-:W-:Y:S01]  /*1f50*/  IMAD R0, R3, 0x40, R16 ;  /* 0x0000004003007824 */ /* 0x000fe200078e0210 */
[----:B------:R-:W-:-:S04]  /*1f60*/  UISETP.NE.AND UP0, UPT, UR36, 0x2, UPT ;  /* 0x000000022400788c */ /* 0x000fc8000bf05270 */
[----:B------:R-:W-:Y:S01]  /*1f70*/  LEA R4, R0, UR38, 0x2 ;  /* 0x0000002600047c11 */ /* 0x000fe2000f8e10ff */
[----:B------:R-:W-:Y:S02]  /*1f80*/  USEL UR4, URZ, 0x1, UP0 ;  /* 0x000000013f047887 */ /* 0x000fe40008000000 */
[----:B------:R-:W-:-:S04]  /*1f90*/  USEL UR36, UR36, URZ, UP0 ;  /* 0x0000003f24247287 */ /* 0x000fc80008000000 */
[----:B------:R-:W-:Y:S01]  /*1fa0*/  LOP3.LUT R2, R2, UR4, RZ, 0x3c, !PT ;  /* 0x0000000402027c12 */ /* 0x000fe2000f8e3cff */
        /* <DEDUP_REMOVED lines=130> */
[----:B------:R-:W-:-:S02]  /*27d0*/  IMAD.MOV.U32 R0, RZ, RZ, RZ ;  /* 0x000000ffff007224 */ /* 0x000fc400078e00ff */
[----:B------:R-:W-:Y:S01]  /*27e0*/  IMAD.MOV.U32 R3, RZ, RZ, RZ ;  /* 0x000000ffff037224 */ /* 0x000fe200078e00ff */
[----:B------:R-:W-:Y:S06]  /*27f0*/  BAR.ARV 0xf, 0x100 ;  /* 0x03c4000000007b1d */ /* 0x000fec0000002000 */
[----:B------:R-:W-:Y:S05]  /*2800*/  BRA `(.L_x_180) ;  /* 0x0000006400307947 */ /* 0x000fea0003800000 */
.L_x_175:
[----:B------:R-:W0:Y:S02]  /*2810*/  SHFL.IDX PT, R0, R214, RZ, 0x1f ;  /* 0x00001fffd6007589 */ /* 0x000e2400000e0000 */
[----:B0-----:R-:W-:Y:S01]  /*2820*/  R2UR UR4, R0 ;  /* 0x00000000000472ca */ /* 0x001fe200000e0000 */
[----:B------:R-:W-:-:S05]  /*2830*/  VIADD R0, R152, 0x3f ;  /* 0x0000003f98007836 */ /* 0x000fca0000000000 */
[----:B------:R-:W-:-:S04]  /*2840*/  SHF.R.S32.HI R3, RZ, 0x1f, R0 ;  /* 0x0000001fff037819 */ /* 0x000fc80000011400 */
[----:B------:R-:W-:-:S03]  /*2850*/  LEA.HI R3, R3, R0, RZ, 0x6 ;  /* 0x0000000003037211 */ /* 0x000fc600078f30ff */
[----:B------:R-:W-:Y:S01]  /*2860*/  ULEA.HI UR5, UR4, UR4, URZ, 0x1 ;  /* 0x0000000404057291 */ /* 0x000fe2000f8f083f */
[----:B------:R-:W-:-:S03]  /*2870*/  SHF.R.S32.HI R153, RZ, 0x6, R3 ;  /* 0x00000006ff997819 */ /* 0x000fc60000011403 */
        /* <DEDUP_REMOVED lines=13> */
[----:B------:R-:W-:Y:S01]  /*2950*/  IMAD.U32 R4, RZ, RZ, UR4 ;  /* 0x00000004ff047e24 */ /* 0x000fe2000f8e00ff */
[----:B------:R0:W1:Y:S01]  /*2960*/  LDC.64 R14, c[0x4][R0] ;  /* 0x01000000000e7b82 */ /* 0x0000620000000a00 */
[----:B------:R-:W-:Y:S01]  /*2970*/  IMAD.U32 R5, RZ, RZ, UR5 ;  /* 0x00000005ff057e24 */ /* 0x000fe2000f8e00ff */
[----:B------:R-:W-:Y:S01]  /*2980*/  ULDC.64 UR4, c[0x4][0x98] ;  /* 0x0100260000047ab9 */ /* 0x000fe20000000a00 */
        /* <DEDUP_REMOVED lines=8> */
[----:B-1----:R-:W-:Y:S05]  /*2a10*/  CALL.ABS.NOINC R14 ;  /* 0x000000000e007343 */ /* 0x002fea0003c00000 */
.L_x_181:
[----:B------:R-:W-:Y:S02]  /*2a20*/  LEA.HI R0, R207, R207, RZ, 0x1 ;  /* 0x000000cfcf007211 */ /* 0x000fe400078f08ff */
[----:B------:R-:W-:Y:S02]  /*2a30*/  ISETP.NE.AND P0, PT, R17, 0x3, PT ;  /* 0x000000031100780c */ /* 0x000fe40003f05270 */
[----:B------:R-:W-:-:S05]  /*2a40*/  LOP3.LUT R0, R0, 0xfffffffe, RZ, 0xc0, !PT ;  /* 0xfffffffe00007812 */ /* 0x000fca00078ec0ff */
[----:B------:R-:W-:-:S05]  /*2a50*/  IMAD.IADD R0, R207, 0x1, -R0 ;  /* 0x00000001cf007824 */ /* 0x000fca00078e0a00 */
[----:B------:R-:W-:-:S04]  /*2a60*/  SHF.L.U32 R4, R0, 0x1f, RZ ;  /* 0x0000001f00047819 */ /* 0x000fc800000006ff */
[----:B------:R-:W0:Y:S02]  /*2a70*/  SYNCS.PHASECHK.TRANS64.TRYWAIT P1, [UR38+0x38800], R4 ;  /* 0x03880004ff0075a7 */ /* 0x000e240008020166 */
[----:B0-----:R-:W-:Y:S05]  /*2a80*/  @!P1 BRA `(.L_x_182) ;  /* 0x000000cc00c89947 */ /* 0x001fea0003800000 */
.L_x_263:
[----:B------:R-:W-:Y:S05]  /*2a90*/  @!P0 BRA `(.L_x_183) ;  /* 0x0000000000048947 */ /* 0x000fea0003800000 */
[----:B------:R-:W-:Y:S01]  /*2aa0*/  BPT.TRAP 0x1 ;  /* 0x000000040000795c */ /* 0x000fe20000300000 */
.L_x_183:
[----:B0-----:R-:W-:Y:S01]  /*2ab0*/  IMAD.U32 R3, RZ, RZ, UR36 ;  /* 0x00000024ff037e24 */ /* 0x001fe2000f8e00ff */
[----:B------:R-:W-:-:S04]  /*2ac0*/  SHF.L.U32 R6, R2, 0x1f, RZ ;  /* 0x0000001f02067819 */ /* 0x000fc800000006ff */
[----:B------:R-:W-:-:S04]  /*2ad0*/  LEA R3, R3, UR38, 0x3 ;  /* 0x0000002603037c11 */ /* 0x000fc8000f8e18ff */
[----:B------:R0:W1:Y:S01]  /*2ae0*/  SYNCS.PHASECHK.TRANS64.TRYWAIT P1, [R3+URZ+0x38830], R6 ;  /* 0x03883006030075a7 */ /* 0x000062000802017f */
[----:B------:R-:W-:Y:S05]  /*2af0*/  @!P0 BRA `(.L_x_184) ;  /* 0x0000000000048947 */ /* 0x000fea0003800000 */
[----:B------:R-:W-:Y:S01]  /*2b00*/  BPT.TRAP 0x1 ;  /* 0x000000040000795c */ /* 0x000fe20000300000 */
.L_x_184:
[----:B-1----:R-:W-:Y:S05]  /*2b10*/  @P1 BRA `(.L_x_185) ;  /* 0x0000000000081947 */ /* 0x002fea0003800000 */
[----:B------:R-:W1:Y:S02]  /*2b20*/  SYNCS.PHASECHK.TRANS64.TRYWAIT P1, [R3+URZ+0x38830], R6 ;  /* 0x03883006030075a7 */ /* 0x000e64000802017f */
[----:B-1----:R-:W-:Y:S05]  /*2b30*/  @!P1 BRA `(.L_x_186) ;  /* 0x000000cc00b49947 */ /* 0x002fea0003800000 */
.L_x_185:
[----:B------:R-:W-:-:S04]  /*2b40*/  UIADD3 UR4, UR38, 0x22400, URZ ;  /* 0x0002240026047890 */ /* 0x000fc8000fffe03f */
[----:B------:R-:W-:-:S04]  /*2b50*/  USHF.R.U32.HI UR4, URZ, 0x4, UR4 ;  /* 0x000000043f047899 */ /* 0x000fc80008011604 */
[----:B------:R-:W-:-:S06]  /*2b60*/  ULOP3.LUT UR4, UR4, 0x3fff, URZ, 0xc0, !UPT ;  /* 0x00003fff04047892 */ /* 0x000fcc000f8ec03f */
[----:B------:R-:W-:Y:S01]  /*2b70*/  IMAD.U32 R0, RZ, RZ, UR4 ;  /* 0x00000004ff007e24 */ /* 0x000fe2000f8e00ff */
        /* <DEDUP_REMOVED lines=11> */
[----:B------:R-:W-:Y:S01]  /*2c30*/  UMOV UR15, 0x40000040 ;  /* 0x40000040000f7882 */ /* 0x000fe20000000000 */
[----:B------:R-:W-:-:S02]  /*2c40*/  UMOV UR13, 0x40000040 ;  /* 0x40000040000d7882 */ /* 0x000fc40000000000 */
[----:B------:R-:W-:Y:S02]  /*2c50*/  ULEA UR6, UR36, UR6, 0x9 ;  /* 0x0000000624067291 */ /* 0x000fe4000f8e483f */
[----:B------:R-:W-:Y:S02]  /*2c60*/  ULOP3.LUT UR4, UR4, 0x10000, URZ, 0xfc, !UPT ;  /* 0x0001000004047892 */ /* 0x000fe4000f8efc3f */
[----:B------:R-:W-:Y:S02]  /*2c70*/  UIADD3 UR10, UR6, 0x2, URZ ;  /* 0x00000002060a7890 */ /* 0x000fe4000fffe03f */
[----:B------:R-:W-:Y:S02]  /*2c80*/  UIADD3 UR8, UR4, 0x2, URZ ;  /* 0x0000000204087890 */ /* 0x000fe4000fffe03f */
[----:B------:R-:W-:Y:S02]  /*2c90*/  UIADD3 UR14, UR6, 0x4, URZ ;  /* 0x00000004060e7890 */ /* 0x000fe4000fffe03f */
[----:B------:R-:W-:-:S02]  /*2ca0*/  UIADD3 UR12, UR4, 0x4, URZ ;  /* 0x00000004040c7890 */ /* 0x000fc4000fffe03f */
[----:B------:R-:W-:Y:S01]  /*2cb0*/  HGMMA.64x64x16.F32 R24, gdesc[UR4], RZ, !UPT, gsb0 ;  /* 0x00e00000041879f0 */ /* 0x000fe2000c0008ff */
[----:B------:R-:W-:Y:S02]  /*2cc0*/  UIADD3 UR18, UR6, 0x6, URZ ;  /* 0x0000000606127890 */ /* 0x000fe4000fffe03f */
[----:B------:R-:W-:Y:S01]  /*2cd0*/  UIADD3 UR16, UR4, 0x6, URZ ;  /* 0x0000000604107890 */ /* 0x000fe2000fffe03f */
[----:B------:R-:W-:Y:S01]  /*2ce0*/  UMOV UR19, 0x40000040 ;  /* 0x4000004000137882 */ /* 0x000fe20000000000 */
        /* <DEDUP_REMOVED lines=11> */
[----:B------:R-:W2:Y:S02]  /*2da0*/  SYNCS.PHASECHK.TRANS64.TRYWAIT P1, [UR38+0x38810], R4 ;  /* 0x03881004ff0075a7 */ /* 0x000ea40008020166 */
[----:B--2---:R-:W-:Y:S05]  /*2db0*/  @!P1 BRA `(.L_x_187) ;  /* 0x000000cc00289947 */ /* 0x004fea0003800000 */
.L_x_264:
[----:B------:R-:W-:Y:S05]  /*2dc0*/  @!P0 BRA `(.L_x_188) ;  /* 0x0000000000048947 */ /* 0x000fea0003800000 */
[----:B------:R-:W-:Y:S01]  /*2dd0*/  BPT.TRAP 0x1 ;  /* 0x000000040000795c */ /* 0x000fe20000300000 */
.L_x_188:
[----:B------:R3:W4:Y:S01]  /*2de0*/  SYNCS.PHASECHK.TRANS64.TRYWAIT P1, [R3+URZ+0x38850], R6 ;  /* 0x03885006030075a7 */ /* 0x000722000802017f */
[----:B------:R-:W-:Y:S05]  /*2df0*/  @!P0 BRA `(.L_x_189) ;  /* 0x0000000000048947 */ /* 0x000fea0003800000 */
[----:B------:R-:W-:Y:S01]  /*2e00*/  BPT.TRAP 0x1 ;  /* 0x000000040000795c */ /* 0x000fe20000300000 */
.L_x_189:
[----:B----4-:R-:W-:Y:S05]  /*2e10*/  @P1 BRA `(.L_x_190) ;  /* 0x0000000000081947 */ /* 0x010fea0003800000 */
[----:B------:R-:W4:Y:S02]  /*2e20*/  SYNCS.PHASECHK.TRANS64.TRYWAIT P1, [R3+URZ+0x38850], R6 ;  /* 0x03885006030075a7 */ /* 0x000f24000802017f */
[----:B----4-:R-:W-:Y:S05]  /*2e30*/  @!P1 BRA `(.L_x_191) ;  /* 0x000000cc00209947 */ /* 0x010fea0003800000 */
.L_x_190:
[----:B------:R-:W-:Y:S01]  /*2e40*/  UIADD3 UR4, UR38, 0x400, URZ ;  /* 0x0000040026047890 */ /* 0x000fe2000fffe03f */
[----:B------:R-:W-:Y:S01]  /*2e50*/  WARPGROUP.ARRIVE ;  /* 0x00000000000079c5 */ /* 0x000fe20000000000 */
[----:B------:R-:W-:-:S05]  /*2e60*/  UIADD3 UR5, UR38, 0x26400, URZ ;  /* 0x0002640026057890 */ /* 0x000fca000fffe03f */
[----:B--2---:R-:W2:Y:S01]  /*2e70*/  S2R R4, SR_TID.X ;  /* 0x0000000000047919 */ /* 0x004ea20000002100 */
[----:B------:R-:W-:Y:S02]  /*2e80*/  USHF.R.U32.HI UR4, URZ, 0x4, UR4 ;  /* 0x000000043f047899 */ /* 0x000fe40008011604 */
[----:B------:R-:W-:Y:S02]  /*2e90*/  USHF.R.U32.HI UR5, URZ, 0x4, UR5 ;  /* 0x000000043f057899 */ /* 0x000fe40008011605 */
[----:B------:R-:W-:Y:S02]  /*2ea0*/  ULOP3.LUT UR4, UR4, 0x3fff, URZ, 0xc0, !UPT ;  /* 0x00003fff04047892 */ /* 0x000fe4000f8ec03f */
[----:B------:R-:W-:Y:S02]  /*2eb0*/  ULOP3.LUT UR5, UR5, 0x3fff, URZ, 0xc0, !UPT ;  /* 0x00003fff05057892 */ /* 0x000fe4000f8ec03f */
[----:B------:R-:W-:Y:S02]  /*2ec0*/  ULOP3.LUT UR4, UR4, 0x10000, URZ, 0xfc, !UPT ;  /* 0x0001000004047892 */ /* 0x000fe4000f8efc3f */
[----:B------:R-:W-:-:S02]  /*2ed0*/  ULOP3.LUT UR6, UR5, 0x10000, URZ, 0xfc, !UPT ;  /* 0x0001000005067892 */ /* 0x000fc4000f8efc3f */
[----:B------:R-:W-:Y:S01]  /*2ee0*/  ULEA UR5, UR36, UR4, 0xc ;  /* 0x0000000424057291 */ /* 0x000fe2000f8e603f */
[----:B------:R-:W-:Y:S01]  /*2ef0*/  UMOV UR21, 0x40000040 ;  /* 0x4000004000157882 */ /* 0x000fe20000000000 */
[----:B------:R-:W-:Y:S01]  /*2f00*/  UMOV UR23, 0x40000040 ;  /* 0x4000004000177882 */ /* 0x000fe20000000000 */
[----:B------:R-:W-:Y:S02]  /*2f10*/  UIADD3 UR14, UR6, 0x800, URZ ;  /* 0x00000800060e7890 */ /* 0x000fe4000fffe03f */
[----:B------:R-:W-:Y:S02]  /*2f20*/  UMOV UR20, UR6 ;  /* 0x0000000600147c82 */ /* 0x000fe40008000000 */
[----:B------:R-:W-:Y:S01]  /*2f30*/  UMOV UR22, UR5 ;  /* 0x0000000500167c82 */ /* 0x000fe20008000000 */
[----:B------:R-:W-:Y:S01]  /*2f40*/  UIADD3 UR15, UR5, 0x800, URZ ;  /* 0x00000800050f7890 */ /* 0x000fe2000fffe03f */
[----:B------:R-:W-:Y:S01]  /*2f50*/  HGMMA.64x64x16.F32 R24, gdesc[UR20], R24, gsb0 ;  /* 0x00e00000141879f0 */ /* 0x000fe20008000818 */
[----:B------:R-:W-:-:S02]  /*2f60*/  UIADD3 UR20, UR6, 0x2, URZ ;  /* 0x0000000206147890 */ /* 0x000fc4000fffe03f */
[----:B------:R-:W-:Y:S01]  /*2f70*/  UIADD3 UR22, UR5, 0x2, URZ ;  /* 0x0000000205167890 */ /* 0x000fe2000fffe03f */
[----:B------:R-:W-:Y:S01]  /*2f80*/  UMOV UR21, 0x40000040 ;  /* 0x4000004000157882 */ /* 0x000fe20000000000 */
[----:B------:R-:W-:Y:S01]  /*2f90*/  UMOV UR23, 0x40000040 ;  /* 0x4000004000177882 */ /* 0x000fe20000000000 */
[----:B--2---:R-:W-:-:S06]  /*2fa0*/  SHF.R.U32.HI R4, RZ, 0x7, R4 ;  /* 0x00000007ff047819 */ /* 0x004fcc0000011604 */
[----:B------:R-:W2:Y:S02]  /*2fb0*/  SHFL.IDX PT, R4, R4, RZ, 0x1f ;  /* 0x00001fff04047589 */ /* 0x000ea400000e0000 */
[----:B--2---:R-:W-:-:S13]  /*2fc0*/  R2UR UR7, R4 ;  /* 0x00000000040772ca */ /* 0x004fda00000e0000 */
[----:B------:R-:W-:-:S03]  /*2fd0*/  UISETP.GT.AND UP0, UPT, UR7, 0x7f, UPT ;  /* 0x0000007f0700788c */ /* 0x000fc6000bf04270 */
[----:B------:R-:W-:Y:S01]  /*2fe0*/  UMOV UR7, 0x4 ;  /* 0x0000000400077882 */ /* 0x000fe20000000000 */
[----:B------:R-:W-:Y:S02]  /*2ff0*/  USEL UR11, URZ, 0x2, !UP0 ;  /* 0x000000023f0b7887 */ /* 0x000fe4000c000000 */
[----:B------:R-:W-:Y:S02]  /*3000*/  USEL UR10, UR7, 0x2, UP0 ;  /* 0x00000002070a7887 */ /* 0x000fe40008000000 */
[----:B------:R-:W-:Y:S01]  /*3010*/  USEL UR7, UR7, 0x6, !UP0 ;  /* 0x0000000607077887 */ /* 0x000fe2000c000000 */
[----:B------:R-:W-:Y:S02]  /*3020*/  WARPGROUP.DEPBAR.LE gsb0, 0x0 ;  /* 0x00008000000079c5 */ /* 0x000fe40000010000 */
[----:B------:R-:W-:-:S06]  /*3030*/  WARPGROUP.ARRIVE ;  /* 0x00000000000079c5 */ /* 0x000fcc0000000000 */
[----:B------:R-:W-:Y:S01]  /*3040*/  HGMMA.64x64x16.F32 R24, gdesc[UR20], R24, gsb0 ;  /* 0x00e00000141879f0 */ /* 0x000fe20008000818 */
[----:B------:R-:W-:Y:S02]  /*3050*/  UIADD3 UR20, UR6, 0x4, URZ ;  /* 0x0000000406147890 */ /* 0x000fe4000fffe03f */
[----:B------:R-:W-:Y:S01]  /*3060*/  UIADD3 UR22, UR5, 0x4, URZ ;  /* 0x0000000405167890 */ /* 0x000fe2000fffe03f */
[----:B------:R-:W-:Y:S01]  /*3070*/  UMOV UR21, 0x40000040 ;  /* 0x4000004000157882 */ /* 0x000fe20000000000 */
[----:B------:R-:W-:Y:S01]  /*3080*/  UMOV UR23, 0x40000040 ;  /* 0x4000004000177882 */ /* 0x000fe20000000000 */
        /* <DEDUP_REMOVED lines=94> */
[----:B------:R-:W-:Y:S02]  /*3670*/  UIADD3 UR20, UR11, UR14, URZ ;  /* 0x0000000e0b147290 */ /* 0x000fe4000fffe03f */
[----:B------:R-:W-:Y:S01]  /*3680*/  UIADD3 UR22, UR11, UR15, URZ ;  /* 0x0000000f0b167290 */ /* 0x000fe2000fffe03f */
        /* <DEDUP_REMOVED lines=16> */
[----:B------:R-:W-:Y:S01]  /*3790*/  UMOV UR14, 0x28 ;  /* 0x00000028000e7882 */ /* 0x000fe20000000000 */
[----:B------:R-:W-:Y:S01]  /*37a0*/  UMOV UR15, 0xa00 ;  /* 0x00000a00000f7882 */ /* 0x000fe20000000000 */
[----:B------:R-:W-:Y:S02]  /*37b0*/  USEL UR14, UR14, 0x26, UP0 ;  /* 0x000000260e0e7887 */ /* 0x000fe40008000000 */
[----:B------:R-:W-:-:S02]  /*37c0*/  USEL UR15, UR15, 0x980, UP0 ;  /* 0x000009800f0f7887 */ /* 0x000fc40008000000 */
[----:B------:R-:W-:Y:S02]  /*37d0*/  ULOP3.LUT UR14, UR14, 0x6, URZ, 0xc0, !UPT ;  /* 0x000000060e0e7892 */ /* 0x000fe4000f8ec03f */
[----:B------:R-:W-:Y:S01]  /*37e0*/  ULOP3.LUT UR15, UR15, 0xa00, URZ, 0xc0, !UPT ;  /* 0x00000a000f0f7892 */ /* 0x000fe2000f8ec03f */
[----:B------:R-:W-:Y:S02]  /*37f0*/  WARPGROUP.DEPBAR.LE gsb0, 0x0 ;  /* 0x00008000000079c5 */ /* 0x000fe40000010000 */
[----:B------:R-:W-:-:S06]  /*3800*/  WARPGROUP.ARRIVE ;  /* 0x00000000000079c5 */ /* 0x000fcc0000000000 */
[----:B------:R-:W-:Y:S01]  /*3810*/  HGMMA.64x64x16.F32 R24, gdesc[UR20], R24, gsb0 ;  /* 0x00e00000141879f0 */ /* 0x000fe20008000818 */
[----:B------:R-:W-:Y:S02]  /*3820*/  UIADD3 UR20, UR14, UR15, UR6 ;  /* 0x0000000f0e147290 */ /* 0x000fe4000fffe006 */
[----:B------:R-:W-:Y:S01]  /*3830*/  UIADD3 UR22, UR14, UR15, UR5 ;  /* 0x0000000f0e167290 */ /* 0x000fe2000fffe005 */
[----:B------:R-:W-:Y:S01]  /*3840*/  UMOV UR21, 0x40000040 ;  /* 0x4000004000157882 */ /* 0x000fe20000000000 */
[----:B------:R-:W-:Y:S01]  /*3850*/  UMOV UR23, 0x40000040 ;  /* 0x4000004000177882 */ /* 0x000fe20000000000 */
[----:B------:R-:W-:Y:S02]  /*3860*/  UIADD3 UR14, UR6, 0xa00, URZ ;  /* 0x00000a00060e7890 */ /* 0x000fe4000fffe03f */
[----:B------:R-:W-:Y:S01]  /*3870*/  UIADD3 UR15, UR5, 0xa00, URZ ;  /* 0x00000a00050f7890 */ /* 0x000fe2000fffe03f */
        /* <DEDUP_REMOVED lines=86> */
[----:B------:R-:W-:Y:S02]  /*3de0*/  UMOV UR10, 0x1000 ;  /* 0x00001000000a7882 */ /* 0x000fe40000000000 */
[----:B------:R-:W-:-:S04]  /*3df0*/  USEL UR10, UR10, 0xf80, UP0 ;  /* 0x00000f800a0a7887 */ /* 0x000fc80008000000 */
[----:B------:R-:W-:Y:S01]  /*3e00*/  ULOP3.LUT UR10, UR10, 0x1e00, URZ, 0xc0, !UPT ;  /* 0x00001e000a0a7892 */ /* 0x000fe2000f8ec03f */
        /* <DEDUP_REMOVED lines=17> */
[----:B------:R-:W-:Y:S02]  /*3f20*/  WARPGROUP.DEPBAR.LE gsb0, 0x0 ;  /* 0x00008000000079c5 */ /* 0x000fe40000010000 */
[----:B------:R-:W-:-:S06]  /*3f30*/  WARPGROUP.ARRIVE ;  /* 0x00000000000079c5 */ /* 0x000fcc0000000000 */
[----:B------:R-:W-:Y:S03]  /*3f40*/  HGMMA.64x64x16.F32 R24, gdesc[UR20], R24, gsb0 ;  /* 0x00e00000141879f0 */ /* 0x000fe60008000818 */
[----:B------:R-:W-:Y:S02]  /*3f50*/  WARPGROUP.DEPBAR.LE gsb0, 0x0 ;  /* 0x00008000000079c5 */ /* 0x000fe40000010000 */
[----:B------:R-:W-:Y:S05]  /*3f60*/  @!P0 BRA `(.L_x_192) ;  /* 0x0000000000048947 */ /* 0x000fea0003800000 */
[----:B------:R-:W-:Y:S01]  /*3f70*/  BPT.TRAP 0x1 ;  /* 0x000000040000795c */ /* 0x000fe20000300000 */
.L_x_192:
[----:B------:R-:W-:Y:S01]  /*3f80*/  ULDC UR5, c[0x0][0xad0] ;  /* 0x0002b40000057ab9 */ /* 0x000fe20000000800 */
[----:B------:R-:W-:Y:S02]  /*3f90*/  IMAD R4, R153, -0x40, R152 ;  /* 0xffffffc099047824 */ /* 0x000fe400078e0298 */
[----:B------:R-:W-:Y:S01]  /*3fa0*/  FMUL.FTZ R24, R24, UR5 ;  /* 0x0000000518187c20 */ /* 0x000fe20008410000 */
[----:B------:R-:W-:Y:S01]  /*3fb0*/  FMUL.FTZ R25, R25, UR5 ;  /* 0x0000000519197c20 */ /* 0x000fe20008410000 */
[----:B------:R-:W-:Y:S01]  /*3fc0*/  FMUL.FTZ R28, R28, UR5 ;  /* 0x000000051c1c7c20 */ /* 0x000fe20008410000 */
[----:B------:R-:W-:Y:S01]  /*3fd0*/  FMUL.FTZ R29, R29, UR5 ;  /* 0x000000051d1d7c20 */ /* 0x000fe20008410000 */
[----:B------:R-:W-:Y:S01]  /*3fe0*/  FMUL.FTZ R32, R32, UR5 ;  /* 0x0000000520207c20 */ /* 0x000fe20008410000 */
[----:B------:R-:W-:Y:S01]  /*3ff0*/  FMUL.FTZ R26, R26, UR5 ;  /* 0x000000051a1a7c20 */ /* 0x000fe20008410000 */
[----:B------:R-:W2:Y:S01]  /*4000*/  MUFU.TANH R24, R24 ;  /* 0x0000001800187308 */ /* 0x000ea20000002400 */
[----:B------:R-:W-:Y:S01]  /*4010*/  IADD3 R4, -R19, 0x40, R4 ;  /* 0x0000004013047810 */ /* 0x000fe20007ffe104 */
[----:B------:R-:W-:Y:S01]  /*4020*/  FMUL.FTZ R33, R33, UR5 ;  /* 0x0000000521217c20 */ /* 0x000fe20008410000 */
[----:B------:R-:W-:Y:S01]  /*4030*/  FMUL.FTZ R27, R27, UR5 ;  /* 0x000000051b1b7c20 */ /* 0x000fe20008410000 */
[----:B------:R-:W-:Y:S01]  /*4040*/  FMUL.FTZ R36, R36, UR5 ;  /* 0x0000000524247c20 */ /* 0x000fe20008410000 */
[----:B------:R-:W-:Y:S01]  /*4050*/  ISETP.GT.AND P5, PT, R4, RZ, PT ;  /* 0x000000ff0400720c */ /* 0x000fe20003fa4270 */
[----:B------:R-:W-:Y:S01]  /*4060*/  FMUL.FTZ R30, R30, UR5 ;  /* 0x000000051e1e7c20 */ /* 0x000fe20008410000 */
[C---:B------:R-:W-:Y:S01]  /*4070*/  ISETP.GT.AND P4, PT, R4.reuse, 0x1, PT ;  /* 0x000000010400780c */ /* 0x040fe20003f84270 */
[----:B------:R-:W5:Y:S01]  /*4080*/  MUFU.TANH R25, R25 ;  /* 0x0000001900197308 */ /* 0x000f620000002400 */
[C---:B------:R-:W-:Y:S01]  /*4090*/  ISETP.GT.AND P3, PT, R4.reuse, 0x8, PT ;  /* 0x000000080400780c */ /* 0x040fe20003f64270 */
[----:B------:R-:W-:Y:S01]  /*40a0*/  FMUL.FTZ R37, R37, UR5 ;  /* 0x0000000525257c20 */ /* 0x000fe20008410000 */
[----:B------:R-:W-:Y:S01]  /*40b0*/  FMUL.FTZ R31, R31, UR5 ;  /* 0x000000051f1f7c20 */ /* 0x000fe20008410000 */
[----:B------:R-:W-:Y:S01]  /*40c0*/  ISETP.GT.AND P2, PT, R4, 0x9, PT ;  /* 0x000000090400780c */ /* 0x000fe20003f44270 */
[----:B------:R-:W-:Y:S01]  /*40d0*/  FMUL.FTZ R40, R40, UR5 ;  /* 0x0000000528287c20 */ /* 0x000fe20008410000 */
[----:B------:R-:W-:Y:S01]  /*40e0*/  FMUL.FTZ R34, R34, UR5 ;  /* 0x0000000522227c20 */ /* 0x000fe20008410000 */
[----:B------:R-:W-:Y:S01]  /*40f0*/  ISETP.GT.AND P1, PT, R4, 0x10, PT ;  /* 0x000000100400780c */ /* 0x000fe20003f24270 */
[----:B------:R-:W0:Y:S01]  /*4100*/  MUFU.TANH R28, R28 ;  /* 0x0000001c001c7308 */ /* 0x000e220000002400 */
[----:B--2---:R-:W-:Y:S01]  /*4110*/  FSEL R24, R24, -INF , P5 ;  /* 0xff80000018187808 */ /* 0x004fe20002800000 */
[----:B------:R-:W-:Y:S01]  /*4120*/  FMUL.FTZ R41, R41, UR5 ;  /* 0x0000000529297c20 */ /* 0x000fe20008410000 */
[----:B------:R-:W-:Y:S01]  /*4130*/  FMUL.FTZ R35, R35, UR5 ;  /* 0x0000000523237c20 */ /* 0x000fe20008410000 */
[----:B------:R-:W-:Y:S01]  /*4140*/  ISETP.GT.AND P6, PT, R4, 0x11, PT ;  /* 0x000000110400780c */ /* 0x000fe20003fc4270 */
[----:B------:R-:W-:Y:S01]  /*4150*/  FMUL.FTZ R44, R44, UR5 ;  /* 0x000000052c2c7c20 */ /* 0x000fe20008410000 */
[----:B------:R-:W-:Y:S01]  /*4160*/  FMUL.FTZ R38, R38, UR5 ;  /* 0x0000000526267c20 */ /* 0x000fe20008410000 */
[----:B------:R-:W-:Y:S01]  /*4170*/  FMUL.FTZ R45, R45, UR5 ;  /* 0x000000052d2d7c20 */ /* 0x000fe20008410000 */
[----:B------:R-:W2:Y:S01]  /*4180*/  MUFU.TANH R29, R29 ;  /* 0x0000001d001d7308 */ /* 0x000ea20000002400 */
[----:B-----5:R-:W-:Y:S01]  /*4190*/  FSEL R25, R25, -INF , P4 ;  /* 0xff80000019197808 */ /* 0x020fe20002000000 */
[----:B------:R-:W-:Y:S01]  /*41a0*/  FMUL.FTZ R39, R39, UR5 ;  /* 0x0000000527277c20 */ /* 0x000fe20008410000 */
[----:B------:R-:W-:Y:S01]  /*41b0*/  FMUL.FTZ R48, R48, UR5 ;  /* 0x0000000530307c20 */ /* 0x000fe20008410000 */
[----:B------:R-:W-:Y:S01]  /*41c0*/  FMUL.FTZ R42, R42, UR5 ;  /* 0x000000052a2a7c20 */ /* 0x000fe20008410000 */
[----:B------:R-:W-:Y:S01]  /*41d0*/  FMNMX.FTZ R5, R24, R25, !PT ;  /* 0x0000001918057209 */ /* 0x000fe20007810000 */
[----:B------:R-:W-:Y:S01]  /*41e0*/  FMUL.FTZ R49, R49, UR5 ;  /* 0x0000000531317c20 */ /* 0x000fe20008410000 */
[----:B------:R-:W-:Y:S01]  /*41f0*/  FMUL.FTZ R43, R43, UR5 ;  /* 0x000000052b2b7c20 */ /* 0x000fe20008410000 */
[----:B------:R-:W5:Y:S01]  /*4200*/  MUFU.TANH R32, R32 ;  /* 0x0000002000207308 */ /* 0x000f620000002400 */
[----:B0-----:R-:W-:Y:S01]  /*4210*/  FSEL R28, R28, -INF , P3 ;  /* 0xff8000001c1c7808 */ /* 0x001fe20001800000 */
[----:B------:R-:W-:Y:S01]  /*4220*/  FMUL.FTZ R52, R52, UR5 ;  /* 0x0000000534347c20 */ /* 0x000fe20008410000 */
[----:B------:R-:W-:Y:S01]  /*4230*/  FMUL.FTZ R53, R53, UR5 ;  /* 0x0000000535357c20 */ /* 0x000fe20008410000 */
[----:B------:R-:W-:Y:S01]  /*4240*/  FMUL.FTZ R46, R46, UR5 ;  /* 0x000000052e2e7c20 */ /* 0x000fe20008410000 */
[----:B------:R-:W-:Y:S01]  /*4250*/  FMNMX.FTZ R5, R28, R5, !PT ;  /* 0x000000051c057209 */ /* 0x000fe20007810000 */
[----:B------:R-:W-:Y:S01]  /*4260*/  FMUL.FTZ R47, R47, UR5 ;  /* 0x000000052f2f7c20 */ /* 0x000fe20008410000 */
[----:B------:R-:W-:Y:S01]  /*4270*/  FMUL.FTZ R50, R50, UR5 ;  /* 0x0000000532327c20 */ /* 0x000fe20008410000 */
[----:B------:R-:W0:Y:S01]  /*4280*/  MUFU.TANH R26, R26 ;  /* 0x0000001a001a7308 */ /* 0x000e220000002400 */
[----:B--2---:R-:W-:Y:S01]  /*4290*/  FSEL R10, R29, -INF , P2 ;  /* 0xff8000001d0a7808 */ /* 0x004fe20001000000 */
[----:B------:R-:W-:Y:S01]  /*42a0*/  FMUL.FTZ R51, R51, UR5 ;  /* 0x0000000533337c20 */ /* 0x000fe20008410000 */
[----:B------:R-:W-:Y:S01]  /*42b0*/  FMUL.FTZ R54, R54, UR5 ;  /* 0x0000000536367c20 */ /* 0x000fe20008410000 */
[----:B------:R-:W-:Y:S01]  /*42c0*/  ULDC UR7, c[0x0][0xa80] ;  /* 0x0002a00000077ab9 */ /* 0x000fe20000000800 */
[----:B------:R-:W-:Y:S01]  /*42d0*/  FMNMX.FTZ R5, R10, R5, !PT ;  /* 0x000000050a057209 */ /* 0x000fe20007810000 */
[----:B------:R-:W-:Y:S01]  /*42e0*/  FMUL.FTZ R55, R55, UR5 ;  /* 0x0000000537377c20 */ /* 0x000fe20008410000 */
[----:B------:R-:W-:Y:S01]  /*42f0*/  ULOP3.LUT UR5, UR44, 0x2000000, URZ, 0xfc, !UPT ;  /* 0x020000002c057892 */ /* 0x000fe2000f8efc3f */
[----:B------:R-:W2:Y:S01]  /*4300*/  MUFU.TANH R33, R33 ;  /* 0x0000002100217308 */ /* 0x000ea20000002400 */
[----:B-----5:R-:W-:Y:S01]  /*4310*/  FSEL R12, R32, -INF , P1 ;  /* 0xff800000200c7808 */ /* 0x020fe20000800000 */
[----:B------:R-:W-:Y:S01]  /*4320*/  UMOV UR11, 0x40000040 ;  /* 0x40000040000b7882 */ /* 0x000fe20000000000 */
[----:B------:R-:W-:-:S02]  /*4330*/  ULEA UR10, UR36, UR5, 0xc ;  /* 0x00000005240a7291 */ /* 0x000fc4000f8e603f */
[----:B------:R-:W-:Y:S01]  /*4340*/  FMNMX.FTZ R5, R12, R5, !PT ;  /* 0x000000050c057209 */ /* 0x000fe20007810000 */
[----:B------:R-:W-:Y:S01]  /*4350*/  UMOV UR15, 0x40000040 ;  /* 0x40000040000f7882 */ /* 0x000fe20000000000 */
[----:B------:R-:W-:Y:S01]  /*4360*/  UIADD3 UR14, UR10, 0x80, URZ ;  /* 0x000000800a0e7890 */ /* 0x000fe2000fffe03f */
[----:B------:R-:W5:Y:S01]  /*4370*/  MUFU.TANH R27, R27 ;  /* 0x0000001b001b7308 */ /* 0x000f620000002400 */
[----:B0-----:R-:W-:Y:S02]  /*4380*/  FSEL R26, R26, -INF , P5 ;  /* 0xff8000001a1a7808 */ /* 0x001fe40002800000 */
[----:B------:R-:W-:-:S05]  /*4390*/  ISETP.GT.AND P5, PT, R4, 0x18, PT ;  /* 0x000000180400780c */ /* 0x000fca0003fa4270 */
[----:B------:R-:W0:Y:S01]  /*43a0*/  MUFU.TANH R36, R36 ;  /* 0x0000002400247308 */ /* 0x000e220000002400 */
[----:B--2---:R-:W-:-:S04]  /*43b0*/  FSEL R14, R33, -INF , P6 ;  /* 0xff800000210e7808 */ /* 0x004fc80003000000 */
[----:B------:R-:W-:-:S03]  /*43c0*/  FMNMX.FTZ R5, R14, R5, !PT ;  /* 0x000000050e057209 */ /* 0x000fc60007810000 */
[----:B------:R-:W2:Y:S01]  /*43d0*/  MUFU.TANH R30, R30 ;  /* 0x0000001e001e7308 */ /* 0x000ea20000002400 */
[----:B-----5:R-:W-:Y:S02]  /*43e0*/  FSEL R27, R27, -INF , P4 ;  /* 0xff8000001b1b7808 */ /* 0x020fe40002000000 */
[----:B------:R-:W-:-:S05]  /*43f0*/  ISETP.GT.AND P4, PT, R4, 0x19, PT ;  /* 0x000000190400780c */ /* 0x000fca0003f84270 */
[----:B------:R-:W5:Y:S01]  /*4400*/  MUFU.TANH R37, R37 ;  /* 0x0000002500257308 */ /* 0x000f620000002400 */
[----:B0-----:R-:W-:-:S04]  /*4410*/  FSEL R20, R36, -INF , P5 ;  /* 0xff80000024147808 */ /* 0x001fc80002800000 */
[----:B------:R-:W-:-:S03]  /*4420*/  FMNMX.FTZ R5, R20, R5, !PT ;  /* 0x0000000514057209 */ /* 0x000fc60007810000 */
[----:B------:R-:W0:Y:S01]  /*4430*/  MUFU.TANH R31, R31 ;  /* 0x0000001f001f7308 */ /* 0x000e220000002400 */
[----:B--2---:R-:W-:Y:S02]  /*4440*/  FSEL R30, R30, -INF , P3 ;  /* 0xff8000001e1e7808 */ /* 0x004fe40001800000 */
[----:B------:R-:W-:-:S05]  /*4450*/  ISETP.GT.AND P3, PT, R4, 0x20, PT ;  /* 0x000000200400780c */ /* 0x000fca0003f64270 */
[----:B------:R-:W2:Y:S01]  /*4460*/  MUFU.TANH R40, R40 ;  /* 0x0000002800287308 */ /* 0x000ea20000002400 */
[----:B-----5:R-:W-:-:S04]  /*4470*/  FSEL R56, R37, -INF , P4 ;  /* 0xff80000025387808 */ /* 0x020fc80002000000 */
[----:B------:R-:W-:-:S03]  /*4480*/  FMNMX.FTZ R5, R56, R5, !PT ;  /* 0x0000000538057209 */ /* 0x000fc60007810000 */
        /* <DEDUP_REMOVED lines=43> */
[----:B-----5:R-:W-:-:S04]  /*4740*/  FSEL R72, R53, -INF , P2 ;  /* 0xff80000035487808 */ /* 0x020fc80001000000 */
[----:B------:R-:W-:-:S03]  /*4750*/  FMNMX.FTZ R4, R72, R5, !PT ;  /* 0x0000000548047209 */ /* 0x000fc60007810000 */
[----:B------:R-:W5:Y:S01]  /*4760*/  MUFU.TANH R50, R50 ;  /* 0x0000003200327308 */ /* 0x000f620000002400 */
[----:B0-----:R-:W-:Y:S01]  /*4770*/  FSEL R46, R46, -INF , P1 ;  /* 0xff8000002e2e7808 */ /* 0x001fe20000800000 */
[----:B------:R-:W1:Y:S06]  /*4780*/  SHFL.BFLY PT, R5, R4, 0x2, 0x1f ;  /* 0x0c401f0004057f89 */ /* 0x000e6c00000e0000 */
[----:B------:R-:W-:Y:S01]  /*4790*/  MUFU.TANH R51, R51 ;  /* 0x0000003300337308 */ /* 0x000fe20000002400 */
[----:B--2---:R-:W-:-:S07]  /*47a0*/  FSEL R48, R47, -INF , P6 ;  /* 0xff8000002f307808 */ /* 0x004fce0003000000 */
[----:B------:R-:W0:Y:S01]  /*47b0*/  MUFU.TANH R54, R54 ;  /* 0x0000003600367308 */ /* 0x000e220000002400 */
[----:B-----5:R-:W-:-:S07]  /*47c0*/  FSEL R50, R50, -INF , P5 ;  /* 0xff80000032327808 */ /* 0x020fce0002800000 */
[----:B------:R-:W2:Y:S01]  /*47d0*/  MUFU.TANH R55, R55 ;  /* 0x0000003700377308 */ /* 0x000ea20000002400 */
[----:B-1-34-:R-:W-:Y:S02]  /*47e0*/  FMNMX.FTZ R6, R4, R5, !PT ;  /* 0x0000000504067209 */ /* 0x01afe40007810000 */
[----:B------:R-:W-:-:S03]  /*47f0*/  FMNMX.FTZ R5, R26, R27, !PT ;  /* 0x0000001b1a057209 */ /* 0x000fc60007810000 */
[----:B------:R-:W1:Y:S01]  /*4800*/  SHFL.BFLY PT, R7, R6, 0x1, 0x1f ;  /* 0x0c201f0006077f89 */ /* 0x000e6200000e0000 */
[----:B------:R-:W-:Y:S02]  /*4810*/  FMNMX.FTZ R5, R30, R5, !PT ;  /* 0x000000051e057209 */ /* 0x000fe40007810000 */
[----:B0-----:R-:W-:Y:S02]  /*4820*/  FSEL R54, R54, -INF , P3 ;  /* 0xff80000036367808 */ /* 0x001fe40001800000 */
[----:B------:R-:W-:-:S04]  /*4830*/  FMNMX.FTZ R5, R32, R5, !PT ;  /* 0x0000000520057209 */ /* 0x000fc80007810000 */
[----:B------:R-:W-:Y:S02]  /*4840*/  FMNMX.FTZ R5, R34, R5, !PT ;  /* 0x0000000522057209 */ /* 0x000fe40007810000 */
[----:B--2---:R-:W-:Y:S02]  /*4850*/  FSEL R70, R55, -INF , P2 ;  /* 0xff80000037467808 */ /* 0x004fe40001000000 */
[----:B------:R-:W-:-:S04]  /*4860*/  FMNMX.FTZ R5, R36, R5, !PT ;  /* 0x0000000524057209 */ /* 0x000fc80007810000 */
[----:B------:R-:W-:-:S04]  /*4870*/  FMNMX.FTZ R5, R38, R5, !PT ;  /* 0x0000000526057209 */ /* 0x000fc80007810000 */
[----:B------:R-:W-:Y:S02]  /*4880*/  FMNMX.FTZ R5, R40, R5, !PT ;  /* 0x0000000528057209 */ /* 0x000fe40007810000 */
[----:B-1----:R-:W-:Y:S01]  /*4890*/  FMNMX.FTZ R4, R6, R7, !PT ;  /* 0x0000000706047209 */ /* 0x002fe20007810000 */
[----:B------:R-:W-:Y:S01]  /*48a0*/  IMAD.U32 R7, RZ, RZ, UR7 ;  /* 0x00000007ff077e24 */ /* 0x000fe2000f8e00ff */
[----:B------:R-:W-:Y:S02]  /*48b0*/  FMNMX.FTZ R5, R42, R5, !PT ;  /* 0x000000052a057209 */ /* 0x000fe40007810000 */
[C---:B------:R-:W-:Y:S01]  /*48c0*/  FSETP.NEU.FTZ.AND P1, PT, R4.reuse, -INF , PT ;  /* 0xff8000000400780b */ /* 0x040fe20003f3d000 */
[----:B------:R-:W-:Y:S01]  /*48d0*/  FMUL.FTZ R6, R4, R7 ;  /* 0x0000000704067220 */ /* 0x000fe20000410000 */
[----:B------:R-:W-:Y:S02]  /*48e0*/  FMNMX.FTZ R5, R44, R5, !PT ;  /* 0x000000052c057209 */ /* 0x000fe40007810000 */
[----:B------:R-:W-:-:S02]  /*48f0*/  R2UR UR7, R3 ;  /* 0x00000000030772ca */ /* 0x000fc400000e0000 */
[----:B------:R-:W-:Y:S02]  /*4900*/  FMNMX.FTZ R5, R46, R5, !PT ;  /* 0x000000052e057209 */ /* 0x000fe40007810000 */
[----:B------:R-:W-:Y:S02]  /*4910*/  FSEL R29, R6, RZ, P1 ;  /* 0x000000ff061d7208 */ /* 0x000fe40000800000 */
[----:B------:R-:W-:-:S03]  /*4920*/  FMNMX.FTZ R5, R48, R5, !PT ;  /* 0x0000000530057209 */ /* 0x000fc60007810000 */
[-CC-:B------:R-:W-:Y:S01]  /*4930*/  FFMA.FTZ R6, R24, R7.reuse, -R29.reuse ;  /* 0x0000000718067223 */ /* 0x180fe2000001081d */
[----:B------:R-:W-:Y:S01]  /*4940*/  FSEL R24, R51, -INF , P4 ;  /* 0xff80000033187808 */ /* 0x000fe20002000000 */
[--C-:B------:R-:W-:Y:S01]  /*4950*/  FFMA.FTZ R8, R28, R7, -R29.reuse ;  /* 0x000000071c087223 */ /* 0x100fe2000001081d */
[----:B------:R-:W-:Y:S01]  /*4960*/  FMNMX.FTZ R5, R50, R5, !PT ;  /* 0x0000000532057209 */ /* 0x000fe20007810000 */
[-CC-:B------:R-:W-:Y:S01]  /*4970*/  FFMA.FTZ R9, R25, R7.reuse, -R29.reuse ;  /* 0x0000000719097223 */ /* 0x180fe2000001081d */
[----:B------:R-:W-:Y:S01]  /*4980*/  UIADD3 UR7, UR7, 0x38840, URZ ;  /* 0x0003884007077890 */ /* 0x000fe2000fffe03f */
[--C-:B------:R-:W-:Y:S01]  /*4990*/  FFMA.FTZ R11, R10, R7, -R29.reuse ;  /* 0x000000070a0b7223 */ /* 0x100fe2000001081d */
[----:B------:R-:W-:Y:S01]  /*49a0*/  FMNMX.FTZ R5, R24, R5, !PT ;  /* 0x0000000518057209 */ /* 0x000fe20007810000 */
[-CC-:B------:R-:W-:Y:S01]  /*49b0*/  FFMA.FTZ R10, R12, R7.reuse, -R29.reuse ;  /* 0x000000070c0a7223 */ /* 0x180fe2000001081d */
[----:B------:R-:W-:Y:S01]  /*49c0*/  UPRMT UR7, UR37, 0x654, UR7 ;  /* 0x0000065425077896 */ /* 0x000fe20008000007 */
[--C-:B------:R-:W-:Y:S01]  /*49d0*/  FFMA.FTZ R13, R14, R7, -R29.reuse ;  /* 0x000000070e0d7223 */ /* 0x100fe2000001081d */
[----:B------:R-:W-:Y:S01]  /*49e0*/  FMNMX.FTZ R5, R54, R5, !PT ;  /* 0x0000000536057209 */ /* 0x000fe20007810000 */
[-CC-:B------:R-:W-:Y:S01]  /*49f0*/  FFMA.FTZ R12, R20, R7.reuse, -R29.reuse ;  /* 0x00000007140c7223 */ /* 0x180fe2000001081d */
[-CC-:B------:R-:W-:Y:S01]  /*4a00*/  FFMA.FTZ R15, R56, R7.reuse, -R29.reuse ;  /* 0x00000007380f7223 */ /* 0x180fe2000001081d */
[--C-:B------:R-:W-:Y:S01]  /*4a10*/  FFMA.FTZ R14, R58, R7, -R29.reuse ;  /* 0x000000073a0e7223 */ /* 0x100fe2000001081d */
[----:B------:R-:W-:Y:S01]  /*4a20*/  FMNMX.FTZ R5, R70, R5, !PT ;  /* 0x0000000546057209 */ /* 0x000fe20007810000 */
[-CC-:B------:R-:W-:Y:S01]  /*4a30*/  FFMA.FTZ R21, R60, R7.reuse, -R29.reuse ;  /* 0x000000073c157223 */ /* 0x180fe2000001081d */
[-CC-:B------:R-:W-:Y:S01]  /*4a40*/  FFMA.FTZ R20, R62, R7.reuse, -R29.reuse ;  /* 0x000000073e147223 */ /* 0x180fe2000001081d */
[-CC-:B------:R-:W-:Y:S01]  /*4a50*/  FFMA.FTZ R155, R64, R7.reuse, -R29.reuse ;  /* 0x00000007409b7223 */ /* 0x180fe2000001081d */
[-CC-:B------:R-:W-:Y:S01]  /*4a60*/  FFMA.FTZ R154, R66, R7.reuse, -R29.reuse ;  /* 0x00000007429a7223 */ /* 0x180fe2000001081d */
[----:B------:R-:W0:Y:S01]  /*4a70*/  SHFL.BFLY PT, R28, R5, 0x2, 0x1f ;  /* 0x0c401f00051c7f89 */ /* 0x000e2200000e0000 */
[-CC-:B------:R-:W-:Y:S01]  /*4a80*/  FFMA.FTZ R173, R68, R7.reuse, -R29.reuse ;  /* 0x0000000744ad7223 */ /* 0x180fe2000001081d */
[-CC-:B------:R-:W-:Y:S01]  /*4a90*/  FFMA.FTZ R172, R52, R7.reuse, -R29.reuse ;  /* 0x0000000734ac7223 */ /* 0x180fe2000001081d */
[----:B------:R-:W-:Y:S01]  /*4aa0*/  FFMA.FTZ R175, R72, R7, -R29 ;  /* 0x0000000748af7223 */ /* 0x000fe2000001081d */
[----:B------:R-:W-:Y:S01]  /*4ab0*/  SYNCS.ARRIVE.TRANS64.RED.A1T0 RZ, [UR7], RZ ;  /* 0x000000ffffff79a7 */ /* 0x000fe20008100407 */
[----:B------:R-:W-:Y:S08]  /*4ac0*/  MUFU.EX2 R6, R6 ;  /* 0x0000000600067308 */ /* 0x000ff00000000800 */
[----:B------:R-:W1:Y:S08]  /*4ad0*/  MUFU.EX2 R9, R9 ;  /* 0x0000000900097308 */ /* 0x000e700000000800 */
[----:B------:R-:W-:Y:S01]  /*4ae0*/  MUFU.EX2 R8, R8 ;  /* 0x0000000800087308 */ /* 0x000fe20000000800 */
[----:B0-----:R-:W-:-:S05]  /*4af0*/  FMNMX.FTZ R28, R5, R28, !PT ;  /* 0x0000001c051c7209 */ /* 0x001fca0007810000 */
[----:B------:R-:W0:Y:S02]  /*4b00*/  SHFL.BFLY PT, R5, R28, 0x1, 0x1f ;  /* 0x0c201f001c057f89 */ /* 0x000e2400000e0000 */
[----:B------:R-:W2:Y:S01]  /*4b10*/  MUFU.EX2 R11, R11 ;  /* 0x0000000b000b7308 */ /* 0x000ea20000000800 */
[----:B-1----:R-:W-:Y:S01]  /*4b20*/  F2FP.F16.F32.PACK_AB R156, R9, R6 ;  /* 0x00000006099c723e */ /* 0x002fe200000000ff */
[----:B------:R-:W-:-:S06]  /*4b30*/  FADD.FTZ R9, R6, R9 ;  /* 0x0000000906097221 */ /* 0x000fcc0000010000 */
[----:B------:R-:W-:Y:S08]  /*4b40*/  MUFU.EX2 R10, R10 ;  /* 0x0000000a000a7308 */ /* 0x000ff00000000800 */
[----:B------:R-:W1:Y:S01]  /*4b50*/  MUFU.EX2 R13, R13 ;  /* 0x0000000d000d7308 */ /* 0x000e620000000800 */
[----:B--2---:R-:W-:Y:S01]  /*4b60*/  F2FP.F16.F32.PACK_AB R158, R11, R8 ;  /* 0x000000080b9e723e */ /* 0x004fe200000000ff */
[----:B------:R-:W-:-:S04]  /*4b70*/  FADD.FTZ R8, R8, R9 ;  /* 0x0000000908087221 */ /* 0x000fc80000010000 */
[----:B------:R-:W-:Y:S01]  /*4b80*/  FADD.FTZ R11, R11, R8 ;  /* 0x000000080b0b7221 */ /* 0x000fe20000010000 */
[----:B0-----:R-:W-:Y:S01]  /*4b90*/  FMNMX.FTZ R5, R28, R5, !PT ;  /* 0x000000051c057209 */ /* 0x001fe20007810000 */
[----:B------:R-:W-:Y:S03]  /*4ba0*/  MUFU.EX2 R12, R12 ;  /* 0x0000000c000c7308 */ /* 0x000fe60000000800 */
[C---:B------:R-:W-:Y:S01]  /*4bb0*/  FSETP.NEU.FTZ.AND P1, PT, R5.reuse, -INF , PT ;  /* 0xff8000000500780b */ /* 0x040fe20003f3d000 */
[----:B------:R-:W-:-:S04]  /*4bc0*/  FMUL.FTZ R25, R5, R7 ;  /* 0x0000000705197220 */ /* 0x000fc80000410000 */
[----:B------:R-:W0:Y:S01]  /*4bd0*/  MUFU.EX2 R15, R15 ;  /* 0x0000000f000f7308 */ /* 0x000e220000000800 */
[----:B------:R-:W-:Y:S02]  /*4be0*/  FSEL R25, R25, RZ, P1 ;  /* 0x000000ff19197208 */ /* 0x000fe40000800000 */
[----:B-1----:R-:W-:Y:S01]  /*4bf0*/  F2FP.F16.F32.PACK_AB R160, R13, R10 ;  /* 0x0000000a0da0723e */ /* 0x002fe200000000ff */
[----:B------:R-:W-:Y:S02]  /*4c00*/  FADD.FTZ R10, R10, R11 ;  /* 0x0000000b0a0a7221 */ /* 0x000fe40000010000 */
[-CC-:B------:R-:W-:Y:S01]  /*4c10*/  FFMA.FTZ R174, R26, R7.reuse, -R25.reuse ;  /* 0x000000071aae7223 */ /* 0x180fe20000010819 */
        /* <DEDUP_REMOVED lines=14> */
[----:B------:R-:W-:Y:S01]  /*4d00*/  FFMA.FTZ R199, R70, R7, -R25 ;  /* 0x0000000746c77223 */ /* 0x000fe20000010819 */
[----:B------:R-:W-:Y:S01]  /*4d10*/  MUFU.EX2 R174, R174 ;  /* 0x000000ae00ae7308 */ /* 0x000fe20000000800 */
[----:B0-----:R-:W-:Y:S01]  /*4d20*/  F2FP.F16.F32.PACK_AB R162, R15, R12 ;  /* 0x0000000c0fa2723e */ /* 0x001fe200000000ff */
[----:B------:R-:W-:-:S04]  /*4d30*/  FADD.FTZ R13, R13, R10 ;  /* 0x0000000a0d0d7221 */ /* 0x000fc80000010000 */
[----:B------:R-:W-:Y:S02]  /*4d40*/  FADD.FTZ R12, R12, R13 ;  /* 0x0000000d0c0c7221 */ /* 0x000fe40000010000 */
[----:B------:R-:W0:Y:S02]  /*4d50*/  MUFU.EX2 R177, R177 ;  /* 0x000000b100b17308 */ /* 0x000e240000000800 */
[----:B------:R-:W-:-:S06]  /*4d60*/  FADD.FTZ R15, R15, R12 ;  /* 0x0000000c0f0f7221 */ /* 0x000fcc0000010000 */
[----:B------:R-:W-:Y:S08]  /*4d70*/  MUFU.EX2 R176, R176 ;  /* 0x000000b000b07308 */ /* 0x000ff00000000800 */
[----:B------:R-:W1:Y:S01]  /*4d80*/  MUFU.EX2 R179, R179 ;  /* 0x000000b300b37308 */ /* 0x000e620000000800 */
[----:B0-----:R-:W-:Y:S01]  /*4d90*/  F2FP.F16.F32.PACK_AB R157, R177, R174 ;  /* 0x000000aeb19d723e */ /* 0x001fe200000000ff */
[----:B------:R-:W-:-:S06]  /*4da0*/  FADD.FTZ R177, R174, R177 ;  /* 0x000000b1aeb17221 */ /* 0x000fcc0000010000 */
[----:B------:R-:W-:Y:S08]  /*4db0*/  MUFU.EX2 R178, R178 ;  /* 0x000000b200b27308 */ /* 0x000ff00000000800 */
[----:B------:R-:W0:Y:S01]  /*4dc0*/  MUFU.EX2 R181, R181 ;  /* 0x000000b500b57308 */ /* 0x000e220000000800 */
[----:B-1----:R-:W-:Y:S01]  /*4dd0*/  F2FP.F16.F32.PACK_AB R159, R179, R176 ;  /* 0x000000b0b39f723e */ /* 0x002fe200000000ff */
[----:B------:R-:W-:Y:S01]  /*4de0*/  BAR.SYNC.DEFER_BLOCKING 0xf, 0x100 ;  /* 0x03c4000000007b1d */ /* 0x000fe20000010000 */
[----:B------:R-:W-:-:S04]  /*4df0*/  FADD.FTZ R176, R176, R177 ;  /* 0x000000b1b0b07221 */ /* 0x000fc80000010000 */
[----:B------:R-:W-:Y:S01]  /*4e00*/  FADD.FTZ R179, R179, R176 ;  /* 0x000000b0b3b37221 */ /* 0x000fe20000010000 */
[----:B------:R-:W-:Y:S08]  /*4e10*/  MUFU.EX2 R180, R180 ;  /* 0x000000b400b47308 */ /* 0x000ff00000000800 */
[----:B------:R-:W1:Y:S01]  /*4e20*/  MUFU.EX2 R183, R183 ;  /* 0x000000b700b77308 */ /* 0x000e620000000800 */
[----:B0-----:R-:W-:Y:S01]  /*4e30*/  F2FP.F16.F32.PACK_AB R161, R181, R178 ;  /* 0x000000b2b5a1723e */ /* 0x001fe200000000ff */
[----:B------:R-:W-:-:S04]  /*4e40*/  FADD.FTZ R178, R178, R179 ;  /* 0x000000b3b2b27221 */ /* 0x000fc80000010000 */
[----:B------:R-:W-:Y:S02]  /*4e50*/  FADD.FTZ R181, R181, R178 ;  /* 0x000000b2b5b57221 */ /* 0x000fe40000010000 */
[----:B------:R-:W-:Y:S01]  /*4e60*/  MUFU.EX2 R14, R14 ;  /* 0x0000000e000e7308 */ /* 0x000fe20000000800 */
[----:B------:R0:W-:Y:S07]  /*4e70*/  STSM.16.M88.4 [R184+0x36400], R156 ;  /* 0x0364009cb8007844 */ /* 0x0001ee0000000200 */
[----:B------:R-:W2:Y:S01]  /*4e80*/  MUFU.EX2 R21, R21 ;  /* 0x0000001500157308 */ /* 0x000ea20000000800 */
[----:B-1----:R-:W-:Y:S01]  /*4e90*/  F2FP.F16.F32.PACK_AB R163, R183, R180 ;  /* 0x000000b4b7a3723e */ /* 0x002fe200000000ff */
[----:B------:R-:W-:-:S04]  /*4ea0*/  FADD.FTZ R180, R180, R181 ;  /* 0x000000b5b4b47221 */ /* 0x000fc80000010000 */
[----:B------:R0:W-:Y:S01]  /*4eb0*/  STSM.16.M88.4 [R23], R160 ;  /* 0x000000a017007844 */ /* 0x0001e20000000200 */
[----:B------:R-:W-:Y:S01]  /*4ec0*/  FADD.FTZ R183, R183, R180 ;  /* 0x000000b4b7b77221 */ /* 0x000fe20000010000 */
[----:B------:R-:W-:Y:S08]  /*4ed0*/  MUFU.EX2 R20, R20 ;  /* 0x0000001400147308 */ /* 0x000ff00000000800 */
[----:B------:R-:W1:Y:S01]  /*4ee0*/  MUFU.EX2 R155, R155 ;  /* 0x0000009b009b7308 */ /* 0x000e620000000800 */
[----:B--2---:R-:W-:Y:S01]  /*4ef0*/  F2FP.F16.F32.PACK_AB R164, R21, R14 ;  /* 0x0000000e15a4723e */ /* 0x004fe200000000ff */
[----:B------:R-:W-:-:S04]  /*4f00*/  FADD.FTZ R14, R14, R15 ;  /* 0x0000000f0e0e7221 */ /* 0x000fc80000010000 */
[----:B------:R-:W-:Y:S02]  /*4f10*/  FADD.FTZ R21, R21, R14 ;  /* 0x0000000e15157221 */ /* 0x000fe40000010000 */
[----:B------:R-:W-:Y:S08]  /*4f20*/  MUFU.EX2 R182, R182 ;  /* 0x000000b600b67308 */ /* 0x000ff00000000800 */
[----:B------:R-:W2:Y:S01]  /*4f30*/  MUFU.EX2 R193, R193 ;  /* 0x000000c100c17308 */ /* 0x000ea20000000800 */
[----:B-1----:R-:W-:Y:S01]  /*4f40*/  F2FP.F16.F32.PACK_AB R166, R155, R20 ;  /* 0x000000149ba6723e */ /* 0x002fe200000000ff */
[----:B------:R-:W-:-:S04]  /*4f50*/  FADD.FTZ R20, R20, R21 ;  /* 0x0000001514147221 */ /* 0x000fc80000010000 */
[----:B------:R-:W-:Y:S02]  /*4f60*/  FADD.FTZ R155, R155, R20 ;  /* 0x000000149b9b7221 */ /* 0x000fe40000010000 */
        /* <DEDUP_REMOVED lines=9> */
[----:B------:R0:W-:Y:S01]  /*5000*/  STSM.16.M88.4 [R186], R164 ;  /* 0x000000a4ba007844 */ /* 0x0001e20000000200 */
[----:B------:R-:W-:Y:S01]  /*5010*/  FADD.FTZ R195, R195, R194 ;  /* 0x000000c2c3c37221 */ /* 0x000fe20000010000 */
[----:B------:R-:W1:Y:S08]  /*5020*/  MUFU.EX2 R172, R172 ;  /* 0x000000ac00ac7308 */ /* 0x000e700000000800 */
[----:B------:R-:W3:Y:S01]  /*5030*/  MUFU.EX2 R175, R175 ;  /* 0x000000af00af7308 */ /* 0x000ee20000000800 */
[----:B--2---:R-:W-:Y:S01]  /*5040*/  F2FP.F16.F32.PACK_AB R168, R173, R154 ;  /* 0x0000009aada8723e */ /* 0x004fe200000000ff */
[----:B------:R-:W-:-:S04]  /*5050*/  FADD.FTZ R154, R154, R155 ;  /* 0x0000009b9a9a7221 */ /* 0x000fc80000010000 */
[----:B------:R-:W-:Y:S02]  /*5060*/  FADD.FTZ R173, R173, R154 ;  /* 0x0000009aadad7221 */ /* 0x000fe40000010000 */
[----:B------:R-:W-:Y:S02]  /*5070*/  MUFU.EX2 R196, R196 ;  /* 0x000000c400c47308 */ /* 0x000fe40000000800 */
[----:B-1----:R-:W-:-:S06]  /*5080*/  FADD.FTZ R6, R172, R173 ;  /* 0x000000adac067221 */ /* 0x002fcc0000010000 */
[----:B------:R-:W1:Y:S01]  /*5090*/  MUFU.EX2 R197, R197 ;  /* 0x000000c500c57308 */ /* 0x000e620000000800 */
[C---:B---3--:R-:W-:Y:S01]  /*50a0*/  F2FP.F16.F32.PACK_AB R170, R175.reuse, R172 ;  /* 0x000000acafaa723e */ /* 0x048fe200000000ff */
[----:B------:R-:W-:-:S06]  /*50b0*/  FADD.FTZ R6, R175, R6 ;  /* 0x00000006af067221 */ /* 0x000fcc0000010000 */
[----:B------:R-:W2:Y:S08]  /*50c0*/  MUFU.EX2 R198, R198 ;  /* 0x000000c600c67308 */ /* 0x000eb00000000800 */
[----:B------:R-:W3:Y:S01]  /*50d0*/  MUFU.EX2 R199, R199 ;  /* 0x000000c700c77308 */ /* 0x000ee20000000800 */
[----:B-1----:R-:W-:Y:S01]  /*50e0*/  F2FP.F16.F32.PACK_AB R169, R197, R196 ;  /* 0x000000c4c5a9723e */ /* 0x002fe200000000ff */
[----:B------:R-:W-:-:S04]  /*50f0*/  FADD.FTZ R196, R196, R195 ;  /* 0x000000c3c4c47221 */ /* 0x000fc80000010000 */
[----:B------:R-:W-:-:S04]  /*5100*/  FADD.FTZ R197, R197, R196 ;  /* 0x000000c4c5c57221 */ /* 0x000fc80000010000 */
[----:B--2---:R-:W-:Y:S01]  /*5110*/  FADD.FTZ R8, R198, R197 ;  /* 0x000000c5c6087221 */ /* 0x004fe20000010000 */
[----:B---3--:R-:W-:-:S03]  /*5120*/  F2FP.F16.F32.PACK_AB R171, R199, R198 ;  /* 0x000000c6c7ab723e */ /* 0x008fc600000000ff */
[----:B------:R-:W-:Y:S02]  /*5130*/  FADD.FTZ R8, R199, R8 ;  /* 0x00000008c7087221 */ /* 0x000fe40000010000 */
[----:B------:R0:W-:Y:S01]  /*5140*/  STSM.16.M88.4 [R185], R168 ;  /* 0x000000a8b9007844 */ /* 0x0001e20000000200 */
[----:B------:R-:W-:-:S06]  /*5150*/  WARPGROUP.ARRIVE ;  /* 0x00000000000079c5 */ /* 0x000fcc0000000000 */
[----:B------:R-:W-:Y:S01]  /*5160*/  HGMMA.64x256x16.F32 R24, R156, gdesc[UR8].tnspB, RZ, !UPT, gsb0 ;  /* 0x43e000089c187df0 */ /* 0x000fe2000c0008ff */
[----:B------:R-:W-:Y:S02]  /*5170*/  UMOV UR11, 0x40000040 ;  /* 0x40000040000b7882 */ /* 0x000fe40000000000 */
[----:B------:R-:W-:Y:S02]  /*5180*/  WARPGROUP.DEPBAR.LE gsb0, 0x0 ;  /* 0x00008000000079c5 */ /* 0x000fe40000010000 */
[----:B------:R-:W-:-:S15]  /*5190*/  WARPGROUP.ARRIVE ;  /* 0x00000000000079c5 */ /* 0x000fde0000000000 */
[----:B------:R-:W-:-:S08]  /*51a0*/  NOP ;  /* 0x0000000000007918 */ /* 0x000fd00000000000 */
[----:B------:R-:W-:Y:S01]  /*51b0*/  HGMMA.64x256x16.F32 R24, R160, gdesc[UR12].tnspB, R24, gsb0 ;  /* 0x43e0000ca0187df0 */ /* 0x000fe20008000818 */
[----:B------:R-:W-:Y:S01]  /*51c0*/  UIADD3 UR14, UR10, 0x100, URZ ;  /* 0x000001000a0e7890 */ /* 0x000fe2000fffe03f */
[----:B------:R-:W-:Y:S01]  /*51d0*/  UMOV UR15, 0x40000040 ;  /* 0x40000040000f7882 */ /* 0x000fe20000000000 */
[----:B------:R-:W-:Y:S01]  /*51e0*/  UIADD3 UR10, UR10, 0x180, URZ ;  /* 0x000001800a0a7890 */ /* 0x000fe2000fffe03f */
[----:B------:R-:W-:Y:S02]  /*51f0*/  WARPGROUP.DEPBAR.LE gsb0, 0x0 ;  /* 0x00008000000079c5 */ /* 0x000fe40000010000 */
[----:B------:R-:W-:-:S15]  /*5200*/  WARPGROUP.ARRIVE ;  /* 0x00000000000079c5 */ /* 0x000fde0000000000 */
[----:B------:R-:W-:-:S07]  /*5210*/  NOP ;  /* 0x0000000000007918 */ /* 0x000fce0000000000 */
[----:B------:R-:W-:Y:S03]  /*5220*/  HGMMA.64x256x16.F32 R24, R164, gdesc[UR12].tnspB, R24, gsb0 ;  /* 0x43e0000ca4187df0 */ /* 0x000fe60008000818 */
        /* <DEDUP_REMOVED lines=10> */
[----:B-1----:R-:W1:Y:S02]  /*52d0*/  FENCE.VIEW.ASYNC.S ;  /* 0x00000000000073c6 */ /* 0x002e640000000000 */
[----:B-1----:R-:W-:Y:S01]  /*52e0*/  NOP ;  /* 0x0000000000007918 */ /* 0x002fe20000000000 */
[----:B------:R-:W-:Y:S06]  /*52f0*/  BAR.ARV 0xe, 0x100 ;  /* 0x0384000000007b1d */ /* 0x000fec0000002000 */
[----:B0-----:R-:W-:Y:S05]  /*5300*/  @!P0 BRA `(.L_x_193) ;  /* 0x0000000000048947 */ /* 0x001fea0003800000 */
[----:B------:R-:W-:Y:S01]  /*5310*/  BPT.TRAP 0x1 ;  /* 0x000000040000795c */ /* 0x000fe20000300000 */
.L_x_193:
[----:B------:R-:W-:Y:S02]  /*5320*/  R2UR UR7, R3 ;  /* 0x00000000030772ca */ /* 0x000fe400000e0000 */
[----:B------:R-:W-:-:S11]  /*5330*/  ISETP.GE.AND P1, PT, R152, 0x41, PT ;  /* 0x000000419800780c */ /* 0x000fd60003f26270 */
[----:B------:R-:W-:-:S04]  /*5340*/  UIADD3 UR7, UR7, 0x38860, URZ ;  /* 0x0003886007077890 */ /* 0x000fc8000fffe03f */
[----:B------:R-:W-:-:S09]  /*5350*/  UPRMT UR7, UR37, 0x654, UR7 ;  /* 0x0000065425077896 */ /* 0x000fd20008000007 */
[----:B------:R-:W-:Y:S01]  /*5360*/  SYNCS.ARRIVE.TRANS64.RED.A1T0 RZ, [UR7], RZ ;  /* 0x000000ffffff79a7 */ /* 0x000fe20008100407 */
[----:B------:R-:W-:Y:S05]  /*5370*/  @!P1 BRA `(.L_x_194) ;  /* 0x0000002c00b49947 */ /* 0x000fea0003800000 */
[----:B------:R-:W-:Y:S01]  /*5380*/  VIADD R3, R153, 0xfffffffe ;  /* 0xfffffffe99037836 */ /* 0x000fe20000000000 */
[----:B------:R-:W-:Y:S01]  /*5390*/  UMOV UR10, UR36 ;  /* 0x00000024000a7c82 */ /* 0x000fe20008000000 */
[----:B------:R-:W-:Y:S02]  /*53a0*/  IMAD.MOV.U32 R10, RZ, RZ, R5 ;  /* 0x000000ffff0a7224 */ /* 0x000fe400078e0005 */
[----:B------:R-:W-:-:S07]  /*53b0*/  IMAD.MOV.U32 R11, RZ, RZ, R4 ;  /* 0x000000ffff0b7224 */ /* 0x000fce00078e0004 */
.L_x_205:
[----:B------:R-:W-:Y:S01]  /*53c0*/  UIADD3 UR36, UR10, 0x1, URZ ;  /* 0x000000010a247890 */ /* 0x000fe2000fffe03f */
[C---:B------:R-:W-:Y:S01]  /*53d0*/  ISETP.GT.AND P1, PT, R3.reuse, RZ, PT ;  /* 0x000000ff0300720c */ /* 0x040fe20003f24270 */
[----:B------:R-:W-:Y:S02]  /*53e0*/  VIADD R3, R3, 0xffffffff ;  /* 0xffffffff03037836 */ /* 0x000fe40000000000 */
[----:B------:R-:W-:-:S04]  /*53f0*/  UISETP.NE.AND UP0, UPT, UR36, 0x2, UPT ;  /* 0x000000022400788c */ /* 0x000fc8000bf05270 */
[----:B------:R-:W-:Y:S02]  /*5400*/  USEL UR7, URZ, 0x1, UP0 ;  /* 0x000000013f077887 */ /* 0x000fe40008000000 */
[----:B------:R-:W-:-:S04]  /*5410*/  USEL UR36, UR36, URZ, UP0 ;  /* 0x0000003f24247287 */ /* 0x000fc80008000000 */
[----:B------:R-:W-:Y:S01]  /*5420*/  LOP3.LUT R2, R2, UR7, RZ, 0x3c, !PT ;  /* 0x0000000702027c12 */ /* 0x000fe2000f8e3cff */
[----:B------:R-:W-:Y:S07]  /*5430*/  @!P0 BRA `(.L_x_195) ;  /* 0x0000000000048947 */ /* 0x000fee0003800000 */
[----:B------:R-:W-:Y:S01]  /*5440*/  BPT.TRAP 0x1 ;  /* 0x000000040000795c */ /* 0x000fe20000300000 */
.L_x_195:
[----:B------:R-:W-:Y:S01]  /*5450*/  ULEA UR7, UR36, UR38, 0x3 ;  /* 0x0000002624077291 */ /* 0x000fe2000f8e183f */
[----:B------:R-:W-:-:S08]  /*5460*/  SHF.L.U32 R4, R2, 0x1f, RZ ;  /* 0x0000001f02047819 */ /* 0x000fd000000006ff */
[----:B------:R0:W1:Y:S01]  /*5470*/  SYNCS.PHASECHK.TRANS64.TRYWAIT P2, [UR7+0x38830], R4 ;  /* 0x03883004ff0075a7 */ /* 0x0000620008040147 */
[----:B------:R-:W-:Y:S05]  /*5480*/  @!P0 BRA `(.L_x_196) ;  /* 0x0000000000048947 */ /* 0x000fea0003800000 */
[----:B------:R-:W-:Y:S01]  /*5490*/  BPT.TRAP 0x1 ;  /* 0x000000040000795c */ /* 0x000fe20000300000 */
.L_x_196:
[----:B-1----:R-:W-:Y:S05]  /*54a0*/  @P2 BRA `(.L_x_197) ;  /* 0x0000000000082947 */ /* 0x002fea0003800000 */
[----:B------:R-:W1:Y:S02]  /*54b0*/  SYNCS.PHASECHK.TRANS64.TRYWAIT P2, [UR7+0x38830], R4 ;  /* 0x03883004ff0075a7 */ /* 0x000e640008040147 */
[----:B-1----:R-:W-:Y:S05]  /*54c0*/  @!P2 BRA `(.L_x_198) ;  /* 0x000000a40090a947 */ /* 0x002fea0003800000 */
.L_x_197:
        /* <DEDUP_REMOVED lines=8> */
[----:B------:R-:W-:-:S04]  /*5550*/  ULOP3.LUT UR11, UR11, 0x3fff, URZ, 0xc0, !UPT ;  /* 0x00003fff0b0b7892 */ /* 0x000fc8000f8ec03f */
[----:B------:R-:W-:Y:S02]  /*5560*/  ULEA UR18, UR36, UR18, 0x9 ;  /* 0x0000001224127291 */ /* 0x000fe4000f8e483f */
[----:B------:R-:W-:Y:S02]  /*5570*/  ULOP3.LUT UR20, UR11, 0x10000, URZ, 0xfc, !UPT ;  /* 0x000100000b147892 */ /* 0x000fe4000f8efc3f */
[----:B------:R-:W-:-:S03]  /*5580*/  UIADD3 UR14, UR18, 0x4, URZ ;  /* 0x00000004120e7890 */ /* 0x000fc6000fffe03f */
[----:B------:R-:W-:-:S04]  /*5590*/  UMOV UR22, UR18 ;  /* 0x0000001200167c82 */ /* 0x000fc80008000000 */
[----:B------:R-:W-:Y:S01]  /*55a0*/  HGMMA.64x64x16.F32 R152, gdesc[UR20], RZ, !UPT, gsb0 ;  /* 0x00e00000149879f0 */ /* 0x000fe2000c0008ff */
[----:B------:R-:W-:Y:S01]  /*55b0*/  UIADD3 UR22, UR18, 0x2, URZ ;  /* 0x0000000212167890 */ /* 0x000fe2000fffe03f */
[----:B------:R-:W-:Y:S01]  /*55c0*/  UMOV UR20, UR8 ;  /* 0x0000000800147c82 */ /* 0x000fe20008000000 */
[----:B------:R-:W-:Y:S01]  /*55d0*/  UMOV UR21, UR9 ;  /* 0x0000000900157c82 */ /* 0x000fe20008000000 */
[----:B------:R-:W-:Y:S01]  /*55e0*/  UMOV UR23, 0x40000040 ;  /* 0x4000004000177882 */ /* 0x000fe20000000000 */
[----:B------:R-:W-:Y:S01]  /*55f0*/  UIADD3 UR18, UR18, 0x6, URZ ;  /* 0x0000000612127890 */ /* 0x000fe2000fffe03f */
        /* <DEDUP_REMOVED lines=12> */
.L_x_199:
[----:B------:R2:W3:Y:S01]  /*56c0*/  SYNCS.PHASECHK.TRANS64.TRYWAIT P2, [UR7+0x38850], R4 ;  /* 0x03885004ff0075a7 */ /* 0x0004e20008040147 */
[----:B------:R-:W-:Y:S05]  /*56d0*/  @!P0 BRA `(.L_x_200) ;  /* 0x0000000000048947 */ /* 0x000fea0003800000 */
[----:B------:R-:W-:Y:S01]  /*56e0*/  BPT.TRAP 0x1 ;  /* 0x000000040000795c */ /* 0x000fe20000300000 */
.L_x_200:
[----:B---3--:R-:W-:Y:S05]  /*56f0*/  @P2 BRA `(.L_x_201) ;  /* 0x0000000000082947 */ /* 0x008fea0003800000 */
[----:B------:R-:W3:Y:S02]  /*5700*/  SYNCS.PHASECHK.TRANS64.TRYWAIT P2, [UR7+0x38850], R4 ;  /* 0x03885004ff0075a7 */ /* 0x000ee40008040147 */
[----:B---3--:R-:W-:Y:S05]  /*5710*/  @!P2 BRA `(.L_x_202) ;  /* 0x000000a40014a947 */ /* 0x008fea0003800000 */
.L_x_201:
[----:B------:R-:W-:Y:S01]  /*5720*/  UIADD3 UR11, UR38, 0x26400, URZ ;  /* 0x00026400260b7890 */ /* 0x000fe2000fffe03f */
[----:B------:R-:W-:Y:S01]  /*5730*/  WARPGROUP.ARRIVE ;  /* 0x00000000000079c5 */ /* 0x000fe20000000000 */
[----:B------:R-:W-:-:S05]  /*5740*/  UIADD3 UR19, UR6, 0x2, URZ ;  /* 0x0000000206137890 */ /* 0x000fca000fffe03f */
[----:B-1----:R-:W1:Y:S01]  /*5750*/  S2R R5, SR_TID.X ;  /* 0x0000000000057919 */ /* 0x002e620000002100 */
[----:B------:R-:W-:Y:S02]  /*5760*/  USHF.R.U32.HI UR11, URZ, 0x4, UR11 ;  /* 0x000000043f0b7899 */ /* 0x000fe4000801160b */
[----:B------:R-:W-:Y:S02]  /*5770*/  UIADD3 UR14, UR6, 0x200, URZ ;  /* 0x00000200060e7890 */ /* 0x000fe4000fffe03f */
[----:B------:R-:W-:Y:S02]  /*5780*/  ULOP3.LUT UR20, UR11, 0x3fff, URZ, 0xc0, !UPT ;  /* 0x00003fff0b147892 */ /* 0x000fe4000f8ec03f */
[----:B------:R-:W-:Y:S02]  /*5790*/  UIADD3 UR15, UR6, 0x6, URZ ;  /* 0x00000006060f7890 */ /* 0x000fe4000fffe03f */
[----:B------:R-:W-:Y:S02]  /*57a0*/  UIADD3 UR18, UR6, 0x4, URZ ;  /* 0x0000000406127890 */ /* 0x000fe4000fffe03f */
[----:B------:R-:W-:-:S02]  /*57b0*/  ULEA UR11, UR36, UR4, 0xc ;  /* 0x00000004240b7291 */ /* 0x000fc4000f8e603f */
[----:B------:R-:W-:Y:S01]  /*57c0*/  ULOP3.LUT UR6, UR20, 0x10000, URZ, 0xfc, !UPT ;  /* 0x0001000014067892 */ /* 0x000fe2000f8efc3f */
[----:B------:R-:W-:Y:S01]  /*57d0*/  UMOV UR23, 0x40000040 ;  /* 0x4000004000177882 */ /* 0x000fe20000000000 */
[----:B------:R-:W-:Y:S02]  /*57e0*/  UMOV UR21, 0x40000040 ;  /* 0x4000004000157882 */ /* 0x000fe40000000000 */
[----:B------:R-:W-:Y:S01]  /*57f0*/  UIADD3 UR24, UR6, 0x800, URZ ;  /* 0x0000080006187890 */ /* 0x000fe2000fffe03f */
[----:B------:R-:W-:Y:S02]  /*5800*/  UMOV UR22, UR11 ;  /* 0x0000000b00167c82 */ /* 0x000fe40008000000 */
[----:B------:R-:W-:Y:S02]  /*5810*/  UMOV UR20, UR6 ;  /* 0x0000000600147c82 */ /* 0x000fe40008000000 */
[----:B------:R-:W-:Y:S01]  /*5820*/  HGMMA.64x64x16.F32 R152, gdesc[UR20], R152, gsb0 ;  /* 0x00e00000149879f0 */ /* 0x000fe20008000898 */
[----:B------:R-:W-:Y:S01]  /*5830*/  UIADD3 UR22, UR11, 0x2, URZ ;  /* 0x000000020b167890 */ /* 0x000fe2000fffe03f */
[----:B------:R-:W-:Y:S01]  /*5840*/  UMOV UR20, UR19 ;  /* 0x0000001300147c82 */ /* 0x000fe20008000000 */
[----:B------:R-:W-:Y:S01]  /*5850*/  UMOV UR21, 0x40000040 ;  /* 0x4000004000157882 */ /* 0x000fe20000000000 */
[----:B------:R-:W-:Y:S01]  /*5860*/  UMOV UR23, 0x40000040 ;  /* 0x4000004000177882 */ /* 0x000fe20000000000 */
[----:B------:R-:W-:Y:S01]  /*5870*/  UIADD3 UR19, UR11, 0x800, URZ ;  /* 0x000008000b137890 */ /* 0x000fe2000fffe03f */
[----:B-1----:R-:W-:-:S05]  /*5880*/  SHF.R.U32.HI R5, RZ, 0x7, R5 ;  /* 0x00000007ff057819 */ /* 0x002fca0000011605 */
[----:B0-2---:R-:W0:Y:S01]  /*5890*/  SHFL.IDX PT, R4, R5, RZ, 0x1f ;  /* 0x00001fff05047589 */ /* 0x005e2200000e0000 */
[----:B------:R-:W-:Y:S02]  /*58a0*/  WARPGROUP.DEPBAR.LE gsb0, 0x0 ;  /* 0x00008000000079c5 */ /* 0x000fe40000010000 */
[----:B------:R-:W-:-:S06]  /*58b0*/  WARPGROUP.ARRIVE ;  /* 0x00000000000079c5 */ /* 0x000fcc0000000000 */
[----:B------:R-:W-:Y:S01]  /*58c0*/  HGMMA.64x64x16.F32 R152, gdesc[UR20], R152, gsb0 ;  /* 0x00e00000149879f0 */ /* 0x000fe20008000898 */
[----:B------:R-:W-:Y:S01]  /*58d0*/  UIADD3 UR22, UR11, 0x4, URZ ;  /* 0x000000040b167890 */ /* 0x000fe2000fffe03f */
[----:B------:R-:W-:Y:S01]  /*58e0*/  UMOV UR20, UR18 ;  /* 0x0000001200147c82 */ /* 0x000fe20008000000 */
[----:B------:R-:W-:Y:S01]  /*58f0*/  UMOV UR21, 0x40000040 ;  /* 0x4000004000157882 */ /* 0x000fe20000000000 */
[----:B------:R-:W-:Y:S01]  /*5900*/  UMOV UR23, 0x40000040 ;  /* 0x4000004000177882 */ /* 0x000fe20000000000 */
        /* <DEDUP_REMOVED lines=14> */
[----:B0-----:R-:W-:-:S13]  /*59f0*/  R2UR UR14, R4 ;  /* 0x00000000040e72ca */ /* 0x001fda00000e0000 */
        /* <DEDUP_REMOVED lines=104> */
[----:B------:R-:W-:Y:S02]  /*6080*/  UIADD3 UR24, UR6, 0xa00, URZ ;  /* 0x00000a0006187890 */ /* 0x000fe4000fffe03f */
[----:B------:R-:W-:-:S04]  /*6090*/  USEL UR19, UR19, 0x26, UP0 ;  /* 0x0000002613137887 */ /* 0x000fc80008000000 */
[----:B------:R-:W-:Y:S01]  /*60a0*/  ULOP3.LUT UR19, UR19, 0x6, URZ, 0xc0, !UPT ;  /* 0x0000000613137892 */ /* 0x000fe2000f8ec03f */
[----:B------:R-:W-:Y:S02]  /*60b0*/  WARPGROUP.DEPBAR.LE gsb0, 0x0 ;  /* 0x00008000000079c5 */ /* 0x000fe40000010000 */
[----:B------:R-:W-:-:S06]  /*60c0*/  WARPGROUP.ARRIVE ;  /* 0x00000000000079c5 */ /* 0x000fcc0000000000 */
[----:B------:R-:W-:Y:S01]  /*60d0*/  HGMMA.64x64x16.F32 R152, gdesc[UR20], R152, gsb0 ;  /* 0x00e00000149879f0 */ /* 0x000fe20008000898 */
[----:B------:R-:W-:Y:S01]  /*60e0*/  UMOV UR20, 0xa00 ;  /* 0x00000a0000147882 */ /* 0x000fe20000000000 */
[----:B------:R-:W-:Y:S01]  /*60f0*/  UMOV UR21, 0x40000040 ;  /* 0x4000004000157882 */ /* 0x000fe20000000000 */
[----:B------:R-:W-:Y:S01]  /*6100*/  USEL UR20, UR20, 0x980, UP0 ;  /* 0x0000098014147887 */ /* 0x000fe20008000000 */
[----:B------:R-:W-:-:S03]  /*6110*/  UMOV UR23, 0x40000040 ;  /* 0x4000004000177882 */ /* 0x000fc60000000000 */
[----:B------:R-:W-:-:S04]  /*6120*/  ULOP3.LUT UR20, UR20, 0xa00, URZ, 0xc0, !UPT ;  /* 0x00000a0014147892 */ /* 0x000fc8000f8ec03f */
[----:B------:R-:W-:Y:S02]  /*6130*/  UIADD3 UR22, UR19, UR20, UR6 ;  /* 0x0000001413167290 */ /* 0x000fe4000fffe006 */
[----:B------:R-:W-:-:S05]  /*6140*/  UIADD3 UR19, UR19, UR20, UR11 ;  /* 0x0000001413137290 */ /* 0x000fca000fffe00b */
[----:B------:R-:W-:Y:S02]  /*6150*/  UMOV UR20, UR22 ;  /* 0x0000001600147c82 */ /* 0x000fe40008000000 */
[----:B------:R-:W-:Y:S01]  /*6160*/  UMOV UR22, UR19 ;  /* 0x0000001300167c82 */ /* 0x000fe20008000000 */
        /* <DEDUP_REMOVED lines=117> */
.L_x_203:
[----:B------:R-:W-:Y:S01]  /*68c0*/  ULDC UR11, c[0x0][0xad0] ;  /* 0x0002b400000b7ab9 */ /* 0x000fe20000000800 */
[----:B------:R-:W-:Y:S01]  /*68d0*/  UMOV UR15, 0x40000040 ;  /* 0x40000040000f7882 */ /* 0x000fe20000000000 */
        /* <DEDUP_REMOVED lines=14> */
[----:B------:R-:W1:Y:S01]  /*69c0*/  MUFU.TANH R194, R194 ;  /* 0x000000c200c27308 */ /* 0x000e620000002400 */
[----:B------:R-:W-:Y:S01]  /*69d0*/  FMUL.FTZ R153, R177, UR11 ;  /* 0x0000000bb1997c20 */ /* 0x000fe20008410000 */
[----:B------:R-:W-:Y:S01]  /*69e0*/  FMUL.FTZ R12, R155, UR11 ;  /* 0x0000000b9b0c7c20 */ /* 0x000fe20008410000 */
[----:B------:R-:W-:Y:S01]  /*69f0*/  FMUL.FTZ R155, R180, UR11 ;  /* 0x0000000bb49b7c20 */ /* 0x000fe20008410000 */
[----:B------:R-:W-:Y:S01]  /*6a00*/  FMUL.FTZ R14, R158, UR11 ;  /* 0x0000000b9e0e7c20 */ /* 0x000fe20008410000 */
[----:B------:R-:W-:Y:S01]  /*6a10*/  FMUL.FTZ R158, R181, UR11 ;  /* 0x0000000bb59e7c20 */ /* 0x000fe20008410000 */
[----:B------:R-:W-:Y:S01]  /*6a20*/  FMUL.FTZ R20, R159, UR11 ;  /* 0x0000000b9f147c20 */ /* 0x000fe20008410000 */
[----:B------:R-:W-:Y:S01]  /*6a30*/  FMUL.FTZ R160, R162, UR11 ;  /* 0x0000000ba2a07c20 */ /* 0x000fe20008410000 */
[----:B------:R-:W2:Y:S01]  /*6a40*/  MUFU.TANH R154, R154 ;  /* 0x0000009a009a7308 */ /* 0x000ea20000002400 */
[----:B0-----:R-:W-:Y:S01]  /*6a50*/  FMNMX.FTZ R5, R152, R11, !PT ;  /* 0x0000000b98057209 */ /* 0x001fe20007810000 */
[----:B------:R-:W-:Y:S01]  /*6a60*/  FMUL.FTZ R162, R163, UR11 ;  /* 0x0000000ba3a27c20 */ /* 0x000fe20008410000 */
[----:B------:R-:W-:Y:S01]  /*6a70*/  FMUL.FTZ R164, R166, UR11 ;  /* 0x0000000ba6a47c20 */ /* 0x000fe20008410000 */
[----:B------:R-:W-:Y:S01]  /*6a80*/  FMUL.FTZ R166, R167, UR11 ;  /* 0x0000000ba7a67c20 */ /* 0x000fe20008410000 */
[----:B------:R-:W-:Y:S01]  /*6a90*/  FMUL.FTZ R180, R171, UR11 ;  /* 0x0000000babb47c20 */ /* 0x000fe20008410000 */
[----:B------:R-:W-:Y:S01]  /*6aa0*/  FMUL.FTZ R196, R174, UR11 ;  /* 0x0000000baec47c20 */ /* 0x000fe20008410000 */
[----:B------:R-:W-:Y:S01]  /*6ab0*/  FMUL.FTZ R228, R175, UR11 ;  /* 0x0000000bafe47c20 */ /* 0x000fe20008410000 */
[----:B------:R-:W0:Y:S01]  /*6ac0*/  MUFU.TANH R156, R156 ;  /* 0x0000009c009c7308 */ /* 0x000e220000002400 */
[----:B-1----:R-:W-:Y:S01]  /*6ad0*/  FMNMX.FTZ R5, R194, R5, !PT ;  /* 0x00000005c2057209 */ /* 0x002fe20007810000 */
[----:B------:R-:W-:Y:S01]  /*6ae0*/  FMUL.FTZ R157, R178, UR11 ;  /* 0x0000000bb29d7c20 */ /* 0x000fe20008410000 */
[----:B------:R-:W-:Y:S01]  /*6af0*/  FMUL.FTZ R159, R179, UR11 ;  /* 0x0000000bb39f7c20 */ /* 0x000fe20008410000 */
[----:B------:R-:W-:Y:S01]  /*6b00*/  FMUL.FTZ R161, R182, UR11 ;  /* 0x0000000bb6a17c20 */ /* 0x000fe20008410000 */
[----:B------:R-:W-:-:S03]  /*6b10*/  FMUL.FTZ R163, R183, UR11 ;  /* 0x0000000bb7a37c20 */ /* 0x000fc60008410000 */
[----:B------:R-:W1:Y:S01]  /*6b20*/  MUFU.TANH R200, R200 ;  /* 0x000000c800c87308 */ /* 0x000e620000002400 */
[----:B--2---:R-:W-:Y:S01]  /*6b30*/  FMNMX.FTZ R7, R154, R5, !PT ;  /* 0x000000059a077209 */ /* 0x004fe20007810000 */
[----:B------:R-:W-:Y:S01]  /*6b40*/  FMUL.FTZ R5, R176, UR11 ;  /* 0x0000000bb0057c20 */ /* 0x000fe20008410000 */
[----:B------:R-:W-:Y:S01]  /*6b50*/  FMUL.FTZ R176, R170, UR11 ;  /* 0x0000000baab07c20 */ /* 0x000fe20008410000 */
[----:B------:R-:W-:-:S04]  /*6b60*/  UIADD3 UR11, UR7, 0x38840, URZ ;  /* 0x00038840070b7890 */ /* 0x000fc8000fffe03f */
[----:B------:R-:W2:Y:S01]  /*6b70*/  MUFU.TANH R202, R202 ;  /* 0x000000ca00ca7308 */ /* 0x000ea20000002400 */
[----:B0-----:R-:W-:Y:S01]  /*6b80*/  FMNMX.FTZ R7, R156, R7, !PT ;  /* 0x000000079c077209 */ /* 0x001fe20007810000 */
[----:B------:R-:W-:-:S06]  /*6b90*/  UPRMT UR11, UR37, 0x654, UR11 ;  /* 0x00000654250b7896 */ /* 0x000fcc000800000b */
[----:B------:R-:W0:Y:S01]  /*6ba0*/  MUFU.TANH R204, R204 ;  /* 0x000000cc00cc7308 */ /* 0x000e220000002400 */
[----:B-1----:R-:W-:Y:S02]  /*6bb0*/  FMNMX.FTZ R7, R200, R7, !PT ;  /* 0x00000007c8077209 */ /* 0x002fe40007810000 */
[----:B------:R-:W-:Y:S01]  /*6bc0*/  SYNCS.ARRIVE.TRANS64.RED.A1T0 RZ, [UR11], RZ ;  /* 0x000000ffffff79a7 */ /* 0x000fe2000810040b */
[----:B------:R-:W-:-:S04]  /*6bd0*/  UMOV UR11, 0x40000040 ;  /* 0x40000040000b7882 */ /* 0x000fc80000000000 */
[----:B------:R-:W1:Y:S01]  /*6be0*/  MUFU.TANH R206, R206 ;  /* 0x000000ce00ce7308 */ /* 0x000e620000002400 */
[----:B--2---:R-:W-:-:S07]  /*6bf0*/  FMNMX.FTZ R7, R202, R7, !PT ;  /* 0x00000007ca077209 */ /* 0x004fce0007810000 */
[----:B------:R-:W2:Y:S01]  /*6c00*/  MUFU.TANH R208, R208 ;  /* 0x000000d000d07308 */ /* 0x000ea20000002400 */
[----:B0-----:R-:W-:-:S07]  /*6c10*/  FMNMX.FTZ R7, R204, R7, !PT ;  /* 0x00000007cc077209 */ /* 0x001fce0007810000 */
[----:B------:R-:W0:Y:S01]  /*6c20*/  MUFU.TANH R210, R210 ;  /* 0x000000d200d27308 */ /* 0x000e220000002400 */
[----:B-1----:R-:W-:-:S07]  /*6c30*/  FMNMX.FTZ R7, R206, R7, !PT ;  /* 0x00000007ce077209 */ /* 0x002fce0007810000 */
        /* <DEDUP_REMOVED lines=15> */
[----:B0-----:R-:W-:-:S05]  /*6d30*/  FMNMX.FTZ R7, R158, R7, !PT ;  /* 0x000000079e077209 */ /* 0x001fca0007810000 */
[----:B------:R-:W0:Y:S02]  /*6d40*/  SHFL.BFLY PT, R4, R7, 0x2, 0x1f ;  /* 0x0c401f0007047f89 */ /* 0x000e2400000e0000 */
[----:B------:R-:W3:Y:S01]  /*6d50*/  MUFU.TANH R14, R14 ;  /* 0x0000000e000e7308 */ /* 0x000ee20000002400 */
[----:B-1----:R-:W-:-:S07]  /*6d60*/  FMNMX.FTZ R13, R9, R10, !PT ;  /* 0x0000000a090d7209 */ /* 0x002fce0007810000 */
[----:B------:R-:W1:Y:S01]  /*6d70*/  MUFU.TANH R20, R20 ;  /* 0x0000001400147308 */ /* 0x000e620000002400 */
[----:B--2---:R-:W-:-:S07]  /*6d80*/  FMNMX.FTZ R13, R12, R13, !PT ;  /* 0x0000000d0c0d7209 */ /* 0x004fce0007810000 */
[----:B------:R-:W2:Y:S01]  /*6d90*/  MUFU.TANH R160, R160 ;  /* 0x000000a000a07308 */ /* 0x000ea20000002400 */
[----:B---3--:R-:W-:Y:S02]  /*6da0*/  FMNMX.FTZ R13, R14, R13, !PT ;  /* 0x0000000d0e0d7209 */ /* 0x008fe40007810000 */
[----:B0-----:R-:W-:-:S05]  /*6db0*/  FMNMX.FTZ R4, R7, R4, !PT ;  /* 0x0000000407047209 */ /* 0x001fca0007810000 */
[----:B------:R-:W0:Y:S01]  /*6dc0*/  MUFU.TANH R162, R162 ;  /* 0x000000a200a27308 */ /* 0x000e220000002400 */
[----:B-1----:R-:W-:Y:S01]  /*6dd0*/  FMNMX.FTZ R13, R20, R13, !PT ;  /* 0x0000000d140d7209 */ /* 0x002fe20007810000 */
[----:B------:R-:W1:Y:S01]  /*6de0*/  LDC R7, c[0x0][0xa80] ;  /* 0x0002a000ff077b82 */ /* 0x000e620000000800 */
[----:B------:R-:W3:Y:S05]  /*6df0*/  SHFL.BFLY PT, R15, R4, 0x1, 0x1f ;  /* 0x0c201f00040f7f89 */ /* 0x000eea00000e0000 */
[----:B------:R-:W4:Y:S01]  /*6e00*/  MUFU.TANH R164, R164 ;  /* 0x000000a400a47308 */ /* 0x000f220000002400 */
[----:B--2---:R-:W-:-:S07]  /*6e10*/  FMNMX.FTZ R13, R160, R13, !PT ;  /* 0x0000000da00d7209 */ /* 0x004fce0007810000 */
[----:B------:R-:W2:Y:S01]  /*6e20*/  MUFU.TANH R166, R166 ;  /* 0x000000a600a67308 */ /* 0x000ea20000002400 */
[----:B0-----:R-:W-:-:S07]  /*6e30*/  FMNMX.FTZ R13, R162, R13, !PT ;  /* 0x0000000da20d7209 */ /* 0x001fce0007810000 */
[----:B------:R-:W0:Y:S01]  /*6e40*/  MUFU.TANH R176, R176 ;  /* 0x000000b000b07308 */ /* 0x000e220000002400 */
[----:B----4-:R-:W-:Y:S02]  /*6e50*/  FMNMX.FTZ R13, R164, R13, !PT ;  /* 0x0000000da40d7209 */ /* 0x010fe40007810000 */
[----:B---3--:R-:W-:-:S05]  /*6e60*/  FMNMX.FTZ R4, R4, R15, !PT ;  /* 0x0000000f04047209 */ /* 0x008fca0007810000 */
[----:B------:R-:W3:Y:S01]  /*6e70*/  MUFU.TANH R180, R180 ;  /* 0x000000b400b47308 */ /* 0x000ee20000002400 */
[----:B--2---:R-:W-:Y:S01]  /*6e80*/  FMNMX.FTZ R13, R166, R13, !PT ;  /* 0x0000000da60d7209 */ /* 0x004fe20007810000 */
[C---:B------:R-:W-:Y:S01]  /*6e90*/  FADD.FTZ R168, -R4.reuse, R11 ;  /* 0x0000000b04a87221 */ /* 0x040fe20000010100 */
[----:B-1----:R-:W-:-:S03]  /*6ea0*/  FMUL.FTZ R165, R4, R7 ;  /* 0x0000000704a57220 */ /* 0x002fc60000410000 */
[-C--:B------:R-:W-:Y:S01]  /*6eb0*/  FMUL.FTZ R11, R168, R7.reuse ;  /* 0x00000007a80b7220 */ /* 0x080fe20000410000 */
[--C-:B------:R-:W-:Y:S01]  /*6ec0*/  FFMA.FTZ R168, R152, R7, -R165.reuse ;  /* 0x0000000798a87223 */ /* 0x100fe200000108a5 */
[----:B------:R-:W1:Y:S01]  /*6ed0*/  MUFU.TANH R196, R196 ;  /* 0x000000c400c47308 */ /* 0x000e620000002400 */
[----:B0-----:R-:W-:Y:S01]  /*6ee0*/  FMNMX.FTZ R13, R176, R13, !PT ;  /* 0x0000000db00d7209 */ /* 0x001fe20007810000 */
[-CC-:B------:R-:W-:Y:S01]  /*6ef0*/  FFMA.FTZ R175, R5, R7.reuse, -R165.reuse ;  /* 0x0000000705af7223 */ /* 0x180fe200000108a5 */
[-CC-:B------:R-:W-:Y:S01]  /*6f00*/  FFMA.FTZ R194, R194, R7.reuse, -R165.reuse ;  /* 0x00000007c2c27223 */ /* 0x180fe200000108a5 */
[-CC-:B------:R-:W-:Y:S01]  /*6f10*/  FFMA.FTZ R177, R155, R7.reuse, -R165.reuse ;  /* 0x000000079bb17223 */ /* 0x180fe200000108a5 */
[----:B------:R-:W-:Y:S02]  /*6f20*/  IMAD.U32 R155, RZ, RZ, UR10 ;  /* 0x0000000aff9b7e24 */ /* 0x000fe4000f8e00ff */
[-CC-:B------:R-:W-:Y:S01]  /*6f30*/  FFMA.FTZ R173, R198, R7.reuse, -R165.reuse ;  /* 0x00000007c6ad7223 */ /* 0x180fe200000108a5 */
[--C-:B------:R-:W-:Y:S01]  /*6f40*/  FFMA.FTZ R15, R154, R7, -R165.reuse ;  /* 0x000000079a0f7223 */ /* 0x100fe200000108a5 */
[----:B------:R-:W0:Y:S01]  /*6f50*/  MUFU.TANH R228, R228 ;  /* 0x000000e400e47308 */ /* 0x000e220000002400 */
[----:B---3--:R-:W-:Y:S01]  /*6f60*/  FMNMX.FTZ R13, R180, R13, !PT ;  /* 0x0000000db40d7209 */ /* 0x008fe20007810000 */
[-CC-:B------:R-:W-:Y:S01]  /*6f70*/  FFMA.FTZ R170, R156, R7.reuse, -R165.reuse ;  /* 0x000000079caa7223 */ /* 0x180fe200000108a5 */
[-CC-:B------:R-:W-:Y:S01]  /*6f80*/  FFMA.FTZ R21, R200, R7.reuse, -R165.reuse ;  /* 0x00000007c8157223 */ /* 0x180fe200000108a5 */
[-CC-:B------:R-:W-:Y:S01]  /*6f90*/  FFMA.FTZ R172, R202, R7.reuse, -R165.reuse ;  /* 0x00000007caac7223 */ /* 0x180fe200000108a5 */
[-CC-:B------:R-:W-:Y:S01]  /*6fa0*/  FFMA.FTZ R169, R204, R7.reuse, -R165.reuse ;  /* 0x00000007cca97223 */ /* 0x180fe200000108a5 */
[-CC-:B------:R-:W-:Y:S01]  /*6fb0*/  FFMA.FTZ R174, R206, R7.reuse, -R165.reuse ;  /* 0x00000007ceae7223 */ /* 0x180fe200000108a5 */
[--C-:B------:R-:W-:Y:S01]  /*6fc0*/  FFMA.FTZ R171, R208, R7, -R165.reuse ;  /* 0x00000007d0ab7223 */ /* 0x100fe200000108a5 */
[----:B------:R-:W2:Y:S01]  /*6fd0*/  MUFU.TANH R157, R157 ;  /* 0x0000009d009d7308 */ /* 0x000ea20000002400 */
[----:B-1----:R-:W-:Y:S01]  /*6fe0*/  FMNMX.FTZ R13, R196, R13, !PT ;  /* 0x0000000dc40d7209 */ /* 0x002fe20007810000 */
[-CC-:B------:R-:W-:Y:S01]  /*6ff0*/  FFMA.FTZ R178, R210, R7.reuse, -R165.reuse ;  /* 0x00000007d2b27223 */ /* 0x180fe200000108a5 */
[-CC-:B------:R-:W-:Y:S01]  /*7000*/  FFMA.FTZ R182, R212, R7.reuse, -R165.reuse ;  /* 0x00000007d4b67223 */ /* 0x180fe200000108a5 */
[----:B------:R-:W-:Y:S01]  /*7010*/  FFMA.FTZ R158, R158, R7, -R165 ;  /* 0x000000079e9e7223 */ /* 0x000fe200000108a5 */
[----:B------:R-:W-:-:S03]  /*7020*/  ULEA UR10, UR36, UR5, 0xc ;  /* 0x00000005240a7291 */ /* 0x000fc6000f8e603f */
[----:B------:R-:W1:Y:S01]  /*7030*/  MUFU.TANH R159, R159 ;  /* 0x0000009f009f7308 */ /* 0x000e620000002400 */
[----:B0-----:R-:W-:Y:S01]  /*7040*/  FMNMX.FTZ R152, R228, R13, !PT ;  /* 0x0000000de4987209 */ /* 0x001fe20007810000 */
[----:B------:R-:W-:-:S06]  /*7050*/  UIADD3 UR14, UR10, 0x80, URZ ;  /* 0x000000800a0e7890 */ /* 0x000fcc000fffe03f */
[----:B------:R-:W0:Y:S01]  /*7060*/  MUFU.TANH R161, R161 ;  /* 0x000000a100a17308 */ /* 0x000e220000002400 */
[----:B--2---:R-:W-:-:S07]  /*7070*/  FMNMX.FTZ R152, R157, R152, !PT ;  /* 0x000000989d987209 */ /* 0x004fce0007810000 */
[----:B------:R-:W2:Y:S01]  /*7080*/  MUFU.TANH R163, R163 ;  /* 0x000000a300a37308 */ /* 0x000ea20000002400 */
[----:B-1----:R-:W-:-:S07]  /*7090*/  FMNMX.FTZ R152, R159, R152, !PT ;  /* 0x000000989f987209 */ /* 0x002fce0007810000 */
[----:B------:R-:W1:Y:S01]  /*70a0*/  MUFU.EX2 R11, R11 ;  /* 0x0000000b000b7308 */ /* 0x000e620000000800 */
[----:B0-----:R-:W-:-:S07]  /*70b0*/  FMNMX.FTZ R152, R161, R152, !PT ;  /* 0x00000098a1987209 */ /* 0x001fce0007810000 */
[----:B------:R0:W-:Y:S01]  /*70c0*/  MUFU.EX2 R13, R194 ;  /* 0x000000c2000d7308 */ /* 0x0001e20000000800 */
[----:B--2---:R-:W-:-:S05]  /*70d0*/  FMNMX.FTZ R152, R163, R152, !PT ;  /* 0x00000098a3987209 */ /* 0x004fca0007810000 */
[----:B------:R-:W2:Y:S02]  /*70e0*/  SHFL.BFLY PT, R167, R152, 0x2, 0x1f ;  /* 0x0c401f0098a77f89 */ /* 0x000ea400000e0000 */
[----:B------:R-:W-:Y:S01]  /*70f0*/  MUFU.EX2 R168, R168 ;  /* 0x000000a800a87308 */ /* 0x000fe20000000800 */
[----:B0-----:R-:W-:Y:S01]  /*7100*/  FFMA.FTZ R194, R153, R7, -R165 ;  /* 0x0000000799c27223 */ /* 0x001fe200000108a5 */
[-C--:B-1----:R-:W-:Y:S01]  /*7110*/  FMUL.FTZ R24, R24, R11.reuse ;  /* 0x0000000b18187220 */ /* 0x082fe20000410000 */
        /* <DEDUP_REMOVED lines=13> */
[----:B------:R-:W0:Y:S01]  /*71f0*/  MUFU.EX2 R170, R170 ;  /* 0x000000aa00aa7308 */ /* 0x000e220000000800 */
[-C--:B------:R-:W-:Y:S01]  /*7200*/  FMUL.FTZ R49, R49, R11.reuse ;  /* 0x0000000b31317220 */ /* 0x080fe20000410000 */
[-C--:B------:R-:W-:Y:S01]  /*7210*/  FMUL.FTZ R52, R52, R11.reuse ;  /* 0x0000000b34347220 */ /* 0x080fe20000410000 */
[-C--:B------:R-:W-:Y:S01]  /*7220*/  FMUL.FTZ R53, R53, R11.reuse ;  /* 0x0000000b35357220 */ /* 0x080fe20000410000 */
[-C--:B------:R-:W-:Y:S01]  /*7230*/  FMUL.FTZ R56, R56, R11.reuse ;  /* 0x0000000b38387220 */ /* 0x080fe20000410000 */
[----:B------:R-:W-:Y:S01]  /*7240*/  FMUL.FTZ R57, R57, R11 ;  /* 0x0000000b39397220 */ /* 0x000fe20000410000 */
[----:B--2---:R-:W-:Y:S01]  /*7250*/  FMNMX.FTZ R167, R152, R167, !PT ;  /* 0x000000a798a77209 */ /* 0x004fe20007810000 */
[-C--:B------:R-:W-:Y:S01]  /*7260*/  FMUL.FTZ R60, R60, R11.reuse ;  /* 0x0000000b3c3c7220 */ /* 0x080fe20000410000 */
[----:B------:R-:W-:Y:S01]  /*7270*/  MUFU.EX2 R21, R21 ;  /* 0x0000001500157308 */ /* 0x000fe20000000800 */
[-C--:B------:R-:W-:Y:S01]  /*7280*/  FMUL.FTZ R61, R61, R11.reuse ;  /* 0x0000000b3d3d7220 */ /* 0x080fe20000410000 */
[-C--:B------:R-:W-:Y:S01]  /*7290*/  FMUL.FTZ R64, R64, R11.reuse ;  /* 0x0000000b40407220 */ /* 0x080fe20000410000 */
[----:B------:R-:W1:Y:S01]  /*72a0*/  SHFL.BFLY PT, R152, R167, 0x1, 0x1f ;  /* 0x0c201f00a7987f89 */ /* 0x000e6200000e0000 */
[-C--:B------:R-:W-:Y:S01]  /*72b0*/  FMUL.FTZ R65, R65, R11.reuse ;  /* 0x0000000b41417220 */ /* 0x080fe20000410000 */
[-C--:B------:R-:W-:Y:S01]  /*72c0*/  FMUL.FTZ R68, R68, R11.reuse ;  /* 0x0000000b44447220 */ /* 0x080fe20000410000 */
[-C--:B------:R-:W-:Y:S01]  /*72d0*/  FMUL.FTZ R69, R69, R11.reuse ;  /* 0x0000000b45457220 */ /* 0x080fe20000410000 */
[----:B------:R-:W-:Y:S01]  /*72e0*/  FMUL.FTZ R72, R72, R11 ;  /* 0x0000000b48487220 */ /* 0x000fe20000410000 */
[----:B------:R-:W2:Y:S01]  /*72f0*/  MUFU.EX2 R172, R172 ;  /* 0x000000ac00ac7308 */ /* 0x000ea20000000800 */
[----:B0-----:R-:W-:Y:S01]  /*7300*/  F2FP.F16.F32.PACK_AB R154, R170, R15 ;  /* 0x0000000faa9a723e */ /* 0x001fe200000000ff */
        /* <DEDUP_REMOVED lines=13> */
[----:B------:R-:W-:Y:S01]  /*73e0*/  FMUL.FTZ R97, R97, R11 ;  /* 0x0000000b61617220 */ /* 0x000fe20000410000 */
[----:B------:R-:W-:Y:S01]  /*73f0*/  MUFU.EX2 R174, R174 ;  /* 0x000000ae00ae7308 */ /* 0x000fe20000000800 */
[----:B--2---:R-:W-:Y:S01]  /*7400*/  F2FP.F16.F32.PACK_AB R156, R172, R21 ;  /* 0x00000015ac9c723e */ /* 0x004fe200000000ff */
[-C--:B------:R-:W-:Y:S01]  /*7410*/  FMUL.FTZ R100, R100, R11.reuse ;  /* 0x0000000b64647220 */ /* 0x080fe20000410000 */
[----:B-1----:R-:W-:Y:S01]  /*7420*/  FMNMX.FTZ R5, R167, R152, !PT ;  /* 0x00000098a7057209 */ /* 0x002fe20007810000 */
[-C--:B------:R-:W-:Y:S01]  /*7430*/  FMUL.FTZ R101, R101, R11.reuse ;  /* 0x0000000b65657220 */ /* 0x080fe20000410000 */
[-C--:B------:R-:W-:Y:S01]  /*7440*/  FMUL.FTZ R104, R104, R11.reuse ;  /* 0x0000000b68687220 */ /* 0x080fe20000410000 */
[-C--:B------:R-:W-:Y:S01]  /*7450*/  FMUL.FTZ R105, R105, R11.reuse ;  /* 0x0000000b69697220 */ /* 0x080fe20000410000 */
[----:B------:R-:W-:Y:S01]  /*7460*/  FMUL.FTZ R108, R108, R11 ;  /* 0x0000000b6c6c7220 */ /* 0x000fe20000410000 */
[C---:B------:R-:W-:Y:S01]  /*7470*/  FADD.FTZ R152, -R5.reuse, R10 ;  /* 0x0000000a05987221 */ /* 0x040fe20000010100 */
[----:B------:R-:W-:Y:S01]  /*7480*/  FMUL.FTZ R153, R5, R7 ;  /* 0x0000000705997220 */ /* 0x000fe20000410000 */
[----:B------:R-:W-:Y:S01]  /*7490*/  MUFU.EX2 R171, R171 ;  /* 0x000000ab00ab7308 */ /* 0x000fe20000000800 */
[----:B------:R-:W-:Y:S01]  /*74a0*/  FMUL.FTZ R109, R109, R11 ;  /* 0x0000000b6d6d7220 */ /* 0x000fe20000410000 */
[-C--:B------:R-:W-:Y:S01]  /*74b0*/  FMUL.FTZ R152, R152, R7.reuse ;  /* 0x0000000798987220 */ /* 0x080fe20000410000 */
[-CC-:B------:R-:W-:Y:S01]  /*74c0*/  FFMA.FTZ R198, R9, R7.reuse, -R153.reuse ;  /* 0x0000000709c67223 */ /* 0x180fe20000010899 */
[-CC-:B------:R-:W-:Y:S01]  /*74d0*/  FFMA.FTZ R9, R12, R7.reuse, -R153.reuse ;  /* 0x000000070c097223 */ /* 0x180fe20000010899 */
[-CC-:B------:R-:W-:Y:S01]  /*74e0*/  FFMA.FTZ R12, R14, R7.reuse, -R153.reuse ;  /* 0x000000070e0c7223 */ /* 0x180fe20000010899 */
[-CC-:B------:R-:W-:Y:S01]  /*74f0*/  FFMA.FTZ R181, R20, R7.reuse, -R153.reuse ;  /* 0x0000000714b57223 */ /* 0x180fe20000010899 */
[-CC-:B------:R-:W-:Y:S01]  /*7500*/  FFMA.FTZ R14, R160, R7.reuse, -R153.reuse ;  /* 0x00000007a00e7223 */ /* 0x180fe20000010899 */
[----:B------:R0:W1:Y:S01]  /*7510*/  MUFU.EX2 R179, R152 ;  /* 0x0000009800b37308 */ /* 0x0000620000000800 */
        /* <DEDUP_REMOVED lines=8> */
[----:B0-----:R-:W-:-:S02]  /*75a0*/  IMAD.MOV R152, RZ, RZ, -R22 ;  /* 0x000000ffff987224 */ /* 0x001fc400078e0a16 */
[-CC-:B------:R-:W-:Y:S01]  /*75b0*/  FFMA.FTZ R199, R159, R7.reuse, -R153.reuse ;  /* 0x000000079fc77223 */ /* 0x180fe20000010899 */
[-CC-:B------:R-:W-:Y:S01]  /*75c0*/  FFMA.FTZ R200, R161, R7.reuse, -R153.reuse ;  /* 0x00000007a1c87223 */ /* 0x180fe20000010899 */
[----:B------:R-:W-:Y:S01]  /*75d0*/  FFMA.FTZ R201, R163, R7, -R153 ;  /* 0x00000007a3c97223 */ /* 0x000fe20000010899 */
[----:B------:R-:W-:Y:S01]  /*75e0*/  MUFU.EX2 R198, R198 ;  /* 0x000000c600c67308 */ /* 0x000fe20000000800 */
[----:B------:R-:W-:Y:S01]  /*75f0*/  ISETP.NE.AND P2, PT, R19, R152, PT ;  /* 0x000000981300720c */ /* 0x000fe20003f45270 */
[-C--:B------:R-:W-:Y:S01]  /*7600*/  FMUL.FTZ R112, R112, R11.reuse ;  /* 0x0000000b70707220 */ /* 0x080fe20000410000 */
[----:B------:R-:W-:Y:S01]  /*7610*/  FMUL.FTZ R113, R113, R11 ;  /* 0x0000000b71717220 */ /* 0x000fe20000410000 */
[-C--:B-1----:R-:W-:Y:S01]  /*7620*/  FMUL.FTZ R26, R26, R179.reuse ;  /* 0x000000b31a1a7220 */ /* 0x082fe20000410000 */
        /* <DEDUP_REMOVED lines=8> */
[-C--:B------:R-:W-:Y:S01]  /*76b0*/  FMUL.FTZ R42, R42, R179.reuse ;  /* 0x000000b32a2a7220 */ /* 0x080fe20000410000 */
[----:B------:R-:W-:Y:S01]  /*76c0*/  @!P2 LEA R152, R155, R16, 0x6 ;  /* 0x000000109b98a211 */ /* 0x000fe200078e30ff */
[-C--:B------:R-:W-:Y:S01]  /*76d0*/  FMUL.FTZ R43, R43, R179.reuse ;  /* 0x000000b32b2b7220 */ /* 0x080fe20000410000 */
[----:B------:R-:W-:Y:S01]  /*76e0*/  MUFU.EX2 R12, R12 ;  /* 0x0000000c000c7308 */ /* 0x000fe20000000800 */
[-C--:B------:R-:W-:Y:S01]  /*76f0*/  FMUL.FTZ R46, R46, R179.reuse ;  /* 0x000000b32e2e7220 */ /* 0x080fe20000410000 */
[----:B------:R-:W-:Y:S01]  /*7700*/  @!P2 LEA R152, R152, UR38, 0x2 ;  /* 0x000000269898ac11 */ /* 0x000fe2000f8e10ff */
[-C--:B------:R-:W-:Y:S01]  /*7710*/  FMUL.FTZ R47, R47, R179.reuse ;  /* 0x000000b32f2f7220 */ /* 0x080fe20000410000 */
[-C--:B------:R-:W-:Y:S01]  /*7720*/  FMUL.FTZ R50, R50, R179.reuse ;  /* 0x000000b332327220 */ /* 0x080fe20000410000 */
[-C--:B------:R-:W-:Y:S01]  /*7730*/  FMUL.FTZ R51, R51, R179.reuse ;  /* 0x000000b333337220 */ /* 0x080fe20000410000 */
[-C--:B------:R-:W-:Y:S01]  /*7740*/  FMUL.FTZ R54, R54, R179.reuse ;  /* 0x000000b336367220 */ /* 0x080fe20000410000 */
[----:B------:R-:W-:Y:S01]  /*7750*/  @!P2 STS [R152+0x38400], R11 ;  /* 0x0384000b9800a388 */ /* 0x000fe20000000800 */
[----:B------:R-:W1:Y:S01]  /*7760*/  MUFU.EX2 R181, R181 ;  /* 0x000000b500b57308 */ /* 0x000e620000000800 */
[----:B0-----:R-:W-:Y:S01]  /*7770*/  F2FP.F16.F32.PACK_AB R153, R9, R198 ;  /* 0x000000c60999723e */ /* 0x001fe200000000ff */
[-C--:B------:R-:W-:Y:S01]  /*7780*/  FMUL.FTZ R55, R55, R179.reuse ;  /* 0x000000b337377220 */ /* 0x080fe20000410000 */
[----:B------:R0:W-:Y:S01]  /*7790*/  @!P2 STS [R152+0x38420], R179 ;  /* 0x038420b39800a388 */ /* 0x0001e20000000800 */
        /* <DEDUP_REMOVED lines=9> */
[----:B0-----:R-:W-:Y:S01]  /*7830*/  F2FP.F16.F32.PACK_AB R152, R13, R168 ;  /* 0x000000a80d98723e */ /* 0x001fe200000000ff */
[-C--:B------:R-:W-:Y:S01]  /*7840*/  FMUL.FTZ R74, R74, R179.reuse ;  /* 0x000000b34a4a7220 */ /* 0x080fe20000410000 */
[-C--:B------:R-:W-:Y:S01]  /*7850*/  FMUL.FTZ R75, R75, R179.reuse ;  /* 0x000000b34b4b7220 */ /* 0x080fe20000410000 */
[----:B------:R-:W0:Y:S01]  /*7860*/  MUFU.EX2 R183, R183 ;  /* 0x000000b700b77308 */ /* 0x000e220000000800 */
[----:B-1----:R-:W-:Y:S01]  /*7870*/  F2FP.F16.F32.PACK_AB R155, R181, R12 ;  /* 0x0000000cb59b723e */ /* 0x002fe200000000ff */
[----:B------:R-:W-:Y:S01]  /*7880*/  BAR.SYNC.DEFER_BLOCKING 0xf, 0x100 ;  /* 0x03c4000000007b1d */ /* 0x000fe20000010000 */
        /* <DEDUP_REMOVED lines=13> */
[----:B------:R-:W1:Y:S01]  /*7960*/  MUFU.EX2 R193, R193 ;  /* 0x000000c100c17308 */ /* 0x000e620000000800 */
[----:B0-----:R-:W-:Y:S01]  /*7970*/  F2FP.F16.F32.PACK_AB R157, R183, R14 ;  /* 0x0000000eb79d723e */ /* 0x001fe200000000ff */
        /* <DEDUP_REMOVED lines=8> */
[----:B------:R-:W-:Y:S01]  /*7a00*/  FMUL.FTZ R115, R115, R179 ;  /* 0x000000b373737220 */ /* 0x000fe20000410000 */
[-C--:B------:R-:W-:Y:S01]  /*7a10*/  FMUL.FTZ R116, R116, R11.reuse ;  /* 0x0000000b74747220 */ /* 0x080fe20000410000 */
[----:B------:R-:W-:Y:S01]  /*7a20*/  FMUL.FTZ R117, R117, R11 ;  /* 0x0000000b75757220 */ /* 0x000fe20000410000 */
[-C--:B------:R-:W-:Y:S01]  /*7a30*/  FMUL.FTZ R118, R118, R179.reuse ;  /* 0x000000b376767220 */ /* 0x080fe20000410000 */
[----:B------:R-:W-:Y:S01]  /*7a40*/  FMUL.FTZ R119, R119, R179 ;  /* 0x000000b377777220 */ /* 0x000fe20000410000 */
[-C--:B------:R-:W-:Y:S01]  /*7a50*/  FMUL.FTZ R120, R120, R11.reuse ;  /* 0x0000000b78787220 */ /* 0x080fe20000410000 */
[----:B------:R-:W-:Y:S01]  /*7a60*/  MUFU.EX2 R173, R173 ;  /* 0x000000ad00ad7308 */ /* 0x000fe20000000800 */
[----:B-1----:R-:W-:Y:S01]  /*7a70*/  F2FP.F16.F32.PACK_AB R159, R193, R20 ;  /* 0x00000014c19f723e */ /* 0x002fe200000000ff */
[----:B------:R-:W-:Y:S01]  /*7a80*/  FMUL.FTZ R121, R121, R11 ;  /* 0x0000000b79797220 */ /* 0x000fe20000410000 */
[-C--:B------:R-:W-:Y:S01]  /*7a90*/  FMUL.FTZ R122, R122, R179.reuse ;  /* 0x000000b37a7a7220 */ /* 0x080fe20000410000 */
[----:B------:R-:W-:Y:S01]  /*7aa0*/  FMUL.FTZ R123, R123, R179 ;  /* 0x000000b37b7b7220 */ /* 0x000fe20000410000 */
[-C--:B------:R-:W-:Y:S01]  /*7ab0*/  FMUL.FTZ R124, R124, R11.reuse ;  /* 0x0000000b7c7c7220 */ /* 0x080fe20000410000 */
[----:B------:R-:W-:Y:S01]  /*7ac0*/  FMUL.FTZ R125, R125, R11 ;  /* 0x0000000b7d7d7220 */ /* 0x000fe20000410000 */
[----:B------:R-:W-:Y:S01]  /*7ad0*/  FMUL.FTZ R126, R126, R179 ;  /* 0x000000b37e7e7220 */ /* 0x000fe20000410000 */
[----:B------:R-:W1:Y:S01]  /*7ae0*/  MUFU.EX2 R182, R182 ;  /* 0x000000b600b67308 */ /* 0x000e620000000800 */
[----:B0-----:R-:W-:Y:S01]  /*7af0*/  F2FP.F16.F32.PACK_AB R160, R178, R171 ;  /* 0x000000abb2a0723e */ /* 0x001fe200000000ff */
[----:B------:R-:W-:Y:S01]  /*7b00*/  FMUL.FTZ R127, R127, R179 ;  /* 0x000000b37f7f7220 */ /* 0x000fe20000410000 */
[-C--:B------:R-:W-:Y:S01]  /*7b10*/  FMUL.FTZ R128, R128, R11.reuse ;  /* 0x0000000b80807220 */ /* 0x080fe20000410000 */
[----:B------:R-:W-:Y:S01]  /*7b20*/  FMUL.FTZ R129, R129, R11 ;  /* 0x0000000b81817220 */ /* 0x000fe20000410000 */
[-C--:B------:R-:W-:Y:S01]  /*7b30*/  FMUL.FTZ R130, R130, R179.reuse ;  /* 0x000000b382827220 */ /* 0x080fe20000410000 */
[----:B------:R-:W-:Y:S01]  /*7b40*/  FMUL.FTZ R131, R131, R179 ;  /* 0x000000b383837220 */ /* 0x000fe20000410000 */
[-C--:B------:R-:W-:Y:S01]  /*7b50*/  FMUL.FTZ R132, R132, R11.reuse ;  /* 0x0000000b84847220 */ /* 0x080fe20000410000 */
[----:B------:R-:W-:Y:S01]  /*7b60*/  MUFU.EX2 R176, R176 ;  /* 0x000000b000b07308 */ /* 0x000fe20000000800 */
[----:B------:R-:W-:Y:S01]  /*7b70*/  FMUL.FTZ R133, R133, R11 ;  /* 0x0000000b85857220 */ /* 0x000fe20000410000 */
[-C--:B------:R-:W-:Y:S01]  /*7b80*/  FMUL.FTZ R134, R134, R179.reuse ;  /* 0x000000b386867220 */ /* 0x080fe20000410000 */
[----:B------:R-:W-:Y:S01]  /*7b90*/  FMUL.FTZ R135, R135, R179 ;  /* 0x000000b387877220 */ /* 0x000fe20000410000 */
[-C--:B------:R-:W-:Y:S01]  /*7ba0*/  FMUL.FTZ R136, R136, R11.reuse ;  /* 0x0000000b88887220 */ /* 0x080fe20000410000 */
[----:B------:R-:W-:Y:S01]  /*7bb0*/  FMUL.FTZ R137, R137, R11 ;  /* 0x0000000b89897220 */ /* 0x000fe20000410000 */
[-C--:B------:R-:W-:Y:S01]  /*7bc0*/  FMUL.FTZ R138, R138, R179.reuse ;  /* 0x000000b38a8a7220 */ /* 0x080fe20000410000 */
[----:B------:R-:W-:Y:S01]  /*7bd0*/  FMUL.FTZ R139, R139, R179 ;  /* 0x000000b38b8b7220 */ /* 0x000fe20000410000 */
[----:B------:R-:W0:Y:S01]  /*7be0*/  MUFU.EX2 R195, R195 ;  /* 0x000000c300c37308 */ /* 0x000e220000000800 */
[----:B-1----:R-:W-:Y:S01]  /*7bf0*/  F2FP.F16.F32.PACK_AB R162, R182, R173 ;  /* 0x000000adb6a2723e */ /* 0x002fe200000000ff */
[-C--:B------:R-:W-:Y:S01]  /*7c00*/  FMUL.FTZ R140, R140, R11.reuse ;  /* 0x0000000b8c8c7220 */ /* 0x080fe20000410000 */
[----:B------:R-:W-:Y:S01]  /*7c10*/  FMUL.FTZ R141, R141, R11 ;  /* 0x0000000b8d8d7220 */ /* 0x000fe20000410000 */
[-C--:B------:R-:W-:Y:S01]  /*7c20*/  FMUL.FTZ R142, R142, R179.reuse ;  /* 0x000000b38e8e7220 */ /* 0x080fe20000410000 */
[----:B------:R-:W-:Y:S01]  /*7c30*/  FMUL.FTZ R143, R143, R179 ;  /* 0x000000b38f8f7220 */ /* 0x000fe20000410000 */
[-C--:B------:R-:W-:Y:S01]  /*7c40*/  FMUL.FTZ R144, R144, R11.reuse ;  /* 0x0000000b90907220 */ /* 0x080fe20000410000 */
[----:B------:R-:W-:Y:S01]  /*7c50*/  FMUL.FTZ R145, R145, R11 ;  /* 0x0000000b91917220 */ /* 0x000fe20000410000 */
[----:B------:R-:W-:Y:S01]  /*7c60*/  MUFU.EX2 R180, R180 ;  /* 0x000000b400b47308 */ /* 0x000fe20000000800 */
[-C--:B------:R-:W-:Y:S01]  /*7c70*/  FMUL.FTZ R146, R146, R179.reuse ;  /* 0x000000b392927220 */ /* 0x080fe20000410000 */
[----:B------:R-:W-:Y:S01]  /*7c80*/  FMUL.FTZ R147, R147, R179 ;  /* 0x000000b393937220 */ /* 0x000fe20000410000 */
[-C--:B------:R-:W-:Y:S01]  /*7c90*/  FMUL.FTZ R148, R148, R11.reuse ;  /* 0x0000000b94947220 */ /* 0x080fe20000410000 */
[----:B------:R-:W-:Y:S01]  /*7ca0*/  FMUL.FTZ R149, R149, R11 ;  /* 0x0000000b95957220 */ /* 0x000fe20000410000 */
[-C--:B------:R-:W-:Y:S01]  /*7cb0*/  FMUL.FTZ R150, R150, R179.reuse ;  /* 0x000000b396967220 */ /* 0x080fe20000410000 */
[----:B------:R-:W-:Y:S01]  /*7cc0*/  FMUL.FTZ R151, R151, R179 ;  /* 0x000000b397977220 */ /* 0x000fe20000410000 */
[----:B------:R1:W-:Y:S01]  /*7cd0*/  STSM.16.M88.4 [R184+0x36400], R152 ;  /* 0x03640098b8007844 */ /* 0x0003e20000000200 */
[----:B------:R-:W2:Y:S01]  /*7ce0*/  MUFU.EX2 R197, R197 ;  /* 0x000000c500c57308 */ /* 0x000ea20000000800 */
[----:B0-----:R-:W-:Y:S01]  /*7cf0*/  F2FP.F16.F32.PACK_AB R161, R195, R176 ;  /* 0x000000b0c3a1723e */ /* 0x001fe200000000ff */
[----:B------:R-:W-:Y:S01]  /*7d00*/  FFMA.FTZ R6, R11, R6, R168 ;  /* 0x000000060b067223 */ /* 0x000fe200000100a8 */
[----:B------:R-:W-:-:S03]  /*7d10*/  FFMA.FTZ R8, R179, R8, R198 ;  /* 0x00000008b3087223 */ /* 0x000fc600000100c6 */
[----:B------:R-:W-:Y:S01]  /*7d20*/  FADD.FTZ R6, R13, R6 ;  /* 0x000000060d067221 */ /* 0x000fe20000010000 */
[----:B------:R-:W-:Y:S01]  /*7d30*/  FADD.FTZ R9, R9, R8 ;  /* 0x0000000809097221 */ /* 0x000fe20000010000 */
[----:B------:R-:W-:Y:S02]  /*7d40*/  MUFU.EX2 R175, R175 ;  /* 0x000000af00af7308 */ /* 0x000fe40000000800 */
[----:B------:R-:W-:Y:S01]  /*7d50*/  FADD.FTZ R15, R15, R6 ;  /* 0x000000060f0f7221 */ /* 0x000fe20000010000 */
[----:B------:R-:W-:-:S03]  /*7d60*/  FADD.FTZ R12, R12, R9 ;  /* 0x000000090c0c7221 */ /* 0x000fc60000010000 */
[----:B------:R-:W-:Y:S01]  /*7d70*/  FADD.FTZ R170, R170, R15 ;  /* 0x0000000faaaa7221 */ /* 0x000fe20000010000 */
[----:B------:R-:W-:Y:S01]  /*7d80*/  FADD.FTZ R181, R181, R12 ;  /* 0x0000000cb5b57221 */ /* 0x000fe20000010000 */
[----:B------:R-:W0:Y:S01]  /*7d90*/  MUFU.EX2 R194, R194 ;  /* 0x000000c200c27308 */ /* 0x000e220000000800 */
[----:B--2---:R-:W-:Y:S01]  /*7da0*/  F2FP.F16.F32.PACK_AB R163, R197, R180 ;  /* 0x000000b4c5a3723e */ /* 0x004fe200000000ff */
[----:B------:R-:W-:Y:S01]  /*7db0*/  FADD.FTZ R21, R21, R170 ;  /* 0x000000aa15157221 */ /* 0x000fe20000010000 */
[----:B------:R-:W-:-:S03]  /*7dc0*/  FADD.FTZ R14, R14, R181 ;  /* 0x000000b50e0e7221 */ /* 0x000fc60000010000 */
[----:B------:R-:W-:Y:S01]  /*7dd0*/  FADD.FTZ R172, R172, R21 ;  /* 0x00000015acac7221 */ /* 0x000fe20000010000 */
[----:B------:R-:W-:Y:S01]  /*7de0*/  FADD.FTZ R183, R183, R14 ;  /* 0x0000000eb7b77221 */ /* 0x000fe20000010000 */
[----:B------:R-:W-:Y:S03]  /*7df0*/  MUFU.EX2 R177, R177 ;  /* 0x000000b100b17308 */ /* 0x000fe60000000800 */
[----:B------:R-:W-:-:S04]  /*7e00*/  FADD.FTZ R20, R20, R183 ;  /* 0x000000b714147221 */ /* 0x000fc80000010000 */
[----:B------:R-:W-:Y:S01]  /*7e10*/  FADD.FTZ R193, R193, R20 ;  /* 0x00000014c1c17221 */ /* 0x000fe20000010000 */
[----:B------:R2:W3:Y:S01]  /*7e20*/  MUFU.EX2 R10, R158 ;  /* 0x0000009e000a7308 */ /* 0x0004e20000000800 */
[----:B0-----:R-:W-:Y:S02]  /*7e30*/  F2FP.F16.F32.PACK_AB R164, R194, R175 ;  /* 0x000000afc2a4723e */ /* 0x001fe400000000ff */
[----:B------:R-:W-:-:S04]  /*7e40*/  FADD.FTZ R176, R176, R193 ;  /* 0x000000c1b0b07221 */ /* 0x000fc80000010000 */
[----:B------:R-:W-:Y:S01]  /*7e50*/  FADD.FTZ R195, R195, R176 ;  /* 0x000000b0c3c37221 */ /* 0x000fe20000010000 */
[----:B------:R-:W-:Y:S01]  /*7e60*/  MUFU.EX2 R196, R196 ;  /* 0x000000c400c47308 */ /* 0x000fe20000000800 */
[----:B--2---:R-:W-:Y:S01]  /*7e70*/  F2FP.F16.F32.PACK_AB R158, R174, R169 ;  /* 0x000000a9ae9e723e */ /* 0x004fe200000000ff */
[----:B------:R-:W-:Y:S01]  /*7e80*/  FADD.FTZ R169, R169, R172 ;  /* 0x000000aca9a97221 */ /* 0x000fe20000010000 */
[----:B------:R-:W-:-:S03]  /*7e90*/  FADD.FTZ R180, R180, R195 ;  /* 0x000000c3b4b47221 */ /* 0x000fc60000010000 */
[----:B------:R1:W-:Y:S01]  /*7ea0*/  STSM.16.M88.4 [R23], R156 ;  /* 0x0000009c17007844 */ /* 0x0003e20000000200 */
[----:B------:R-:W-:Y:S01]  /*7eb0*/  FADD.FTZ R174, R174, R169 ;  /* 0x000000a9aeae7221 */ /* 0x000fe20000010000 */
[----:B------:R-:W0:Y:S01]  /*7ec0*/  MUFU.EX2 R199, R199 ;  /* 0x000000c700c77308 */ /* 0x000e220000000800 */
[----:B---3--:R-:W-:Y:S01]  /*7ed0*/  F2FP.F16.F32.PACK_AB R166, R10, R177 ;  /* 0x000000b10aa6723e */ /* 0x008fe200000000ff */
[----:B------:R1:W-:Y:S01]  /*7ee0*/  STSM.16.M88.4 [R186], R160 ;  /* 0x000000a0ba007844 */ /* 0x0003e20000000200 */
[----:B------:R-:W-:Y:S01]  /*7ef0*/  FADD.FTZ R171, R171, R174 ;  /* 0x000000aeabab7221 */ /* 0x000fe20000010000 */
[----:B------:R-:W-:-:S03]  /*7f00*/  FADD.FTZ R197, R197, R180 ;  /* 0x000000b4c5c57221 */ /* 0x000fc60000010000 */
[----:B------:R-:W-:Y:S01]  /*7f10*/  FADD.FTZ R178, R178, R171 ;  /* 0x000000abb2b27221 */ /* 0x000fe20000010000 */
[----:B------:R-:W2:Y:S03]  /*7f20*/  MUFU.EX2 R200, R200 ;  /* 0x000000c800c87308 */ /* 0x000ea60000000800 */
[----:B------:R-:W-:-:S04]  /*7f30*/  FADD.FTZ R173, R173, R178 ;  /* 0x000000b2adad7221 */ /* 0x000fc80000010000 */
[----:B------:R-:W-:Y:S01]  /*7f40*/  FADD.FTZ R182, R182, R173 ;  /* 0x000000adb6b67221 */ /* 0x000fe20000010000 */
[----:B------:R-:W3:Y:S01]  /*7f50*/  MUFU.EX2 R201, R201 ;  /* 0x000000c900c97308 */ /* 0x000ee20000000800 */
[----:B0-----:R-:W-:Y:S01]  /*7f60*/  F2FP.F16.F32.PACK_AB R165, R199, R196 ;  /* 0x000000c4c7a5723e */ /* 0x001fe200000000ff */
[----:B------:R-:W-:Y:S01]  /*7f70*/  FADD.FTZ R196, R196, R197 ;  /* 0x000000c5c4c47221 */ /* 0x000fe20000010000 */
[----:B------:R-:W-:-:S03]  /*7f80*/  FADD.FTZ R175, R175, R182 ;  /* 0x000000b6afaf7221 */ /* 0x000fc60000010000 */
[----:B------:R-:W-:Y:S01]  /*7f90*/  FADD.FTZ R199, R199, R196 ;  /* 0x000000c4c7c77221 */ /* 0x000fe20000010000 */
[----:B------:R-:W-:-:S03]  /*7fa0*/  FADD.FTZ R194, R194, R175 ;  /* 0x000000afc2c27221 */ /* 0x000fc60000010000 */
[----:B--2---:R-:W-:Y:S01]  /*7fb0*/  FADD.FTZ R8, R200, R199 ;  /* 0x000000c7c8087221 */ /* 0x004fe20000010000 */
[----:B------:R-:W-:-:S04]  /*7fc0*/  FADD.FTZ R177, R177, R194 ;  /* 0x000000c2b1b17221 */ /* 0x000fc80000010000 */
[----:B------:R-:W-:Y:S01]  /*7fd0*/  FADD.FTZ R6, R10, R177 ;  /* 0x000000b10a067221 */ /* 0x000fe20000010000 */
[C---:B---3--:R-:W-:Y:S01]  /*7fe0*/  F2FP.F16.F32.PACK_AB R167, R201.reuse, R200 ;  /* 0x000000c8c9a7723e */ /* 0x048fe200000000ff */
[----:B------:R-:W-:-:S04]  /*7ff0*/  FADD.FTZ R8, R201, R8 ;  /* 0x00000008c9087221 */ /* 0x000fc80000010000 */
[----:B------:R1:W-:Y:S01]  /*8000*/  STSM.16.M88.4 [R185], R164 ;  /* 0x000000a4b9007844 */ /* 0x0003e20000000200 */
[----:B------:R-:W-:-:S06]  /*8010*/  WARPGROUP.ARRIVE ;  /* 0x00000000000079c5 */ /* 0x000fcc0000000000 */
[----:B------:R-:W-:Y:S01]  /*8020*/  HGMMA.64x256x16.F32 R24, R152, gdesc[UR8].tnspB, R24, gsb0 ;  /* 0x43e0000898187df0 */ /* 0x000fe20008000818 */
        /* <DEDUP_REMOVED lines=22> */
[----:B0-----:R-:W0:Y:S02]  /*8190*/  FENCE.VIEW.ASYNC.S ;  /* 0x00000000000073c6 */ /* 0x001e240000000000 */
[----:B0-----:R-:W-:Y:S01]  /*81a0*/  NOP ;  /* 0x0000000000007918 */ /* 0x001fe20000000000 */
[----:B------:R-:W-:Y:S06]  /*81b0*/  BAR.ARV 0xe, 0x100 ;  /* 0x0384000000007b1d */ /* 0x000fec0000002000 */
[----:B-1----:R-:W-:Y:S05]  /*81c0*/  @!P0 BRA `(.L_x_204) ;  /* 0x0000000000048947 */ /* 0x002fea0003800000 */
[----:B------:R-:W-:Y:S01]  /*81d0*/  BPT.TRAP 0x1 ;  /* 0x000000040000795c */ /* 0x000fe20000300000 */
.L_x_204:
[----:B------:R-:W-:Y:S01]  /*81e0*/  UIADD3 UR7, UR7, 0x38860, URZ ;  /* 0x0003886007077890 */ /* 0x000fe2000fffe03f */
[----:B------:R-:W-:Y:S01]  /*81f0*/  IMAD.MOV.U32 R10, RZ, RZ, R5 ;  /* 0x000000ffff0a7224 */ /* 0x000fe200078e0005 */
[----:B------:R-:W-:Y:S01]  /*8200*/  UMOV UR10, UR36 ;  /* 0x00000024000a7c82 */ /* 0x000fe20008000000 */
[----:B------:R-:W-:Y:S01]  /*8210*/  IMAD.MOV.U32 R11, RZ, RZ, R4 ;  /* 0x000000ffff0b7224 */ /* 0x000fe200078e0004 */
[----:B------:R-:W-:-:S09]  /*8220*/  UPRMT UR7, UR37, 0x654, UR7 ;  /* 0x0000065425077896 */ /* 0x000fd20008000007 */
[----:B------:R-:W-:Y:S01]  /*8230*/  SYNCS.ARRIVE.TRANS64.RED.A1T0 RZ, [UR7], RZ ;  /* 0x000000ffffff79a7 */ /* 0x000fe20008100407 */
[----:B------:R-:W-:Y:S05]  /*8240*/  @P1 BRA `(.L_x_205) ;  /* 0xffffffd0005c1947 */ /* 0x000fea000383ffff */
.L_x_194:
[----:B------:R-:W0:Y:S01]  /*8250*/  SHFL.BFLY PT, R3, R6, 0x2, 0x1f ;  /* 0x0c401f0006037f89 */ /* 0x000e2200000e0000 */
[----:B------:R-:W-:Y:S02]  /*8260*/  IMAD.MOV R14, RZ, RZ, -R22 ;  /* 0x000000ffff0e7224 */ /* 0x000fe400078e0a16 */
[----:B------:R-:W-:Y:S01]  /*8270*/  IMAD.U32 R13, RZ, RZ, UR36 ;  /* 0x00000024ff0d7e24 */ /* 0x000fe2000f8e00ff */
[----:B------:R-:W1:Y:S01]  /*8280*/  SHFL.BFLY PT, R9, R8, 0x2, 0x1f ;  /* 0x0c401f0008097f89 */ /* 0x000e6200000e0000 */
[----:B------:R-:W-:Y:S01]  /*8290*/  UIADD3 UR36, UR36, 0x1, URZ ;  /* 0x0000000124247890 */ /* 0x000fe2000fffe03f */
[----:B------:R-:W-:Y:S08]  /*82a0*/  BAR.ARV 0x8, 0x100 ;  /* 0x0204000000007b1d */ /* 0x000ff00000002000 */
[----:B------:R-:W-:Y:S01]  /*82b0*/  BAR.SYNC.DEFER_BLOCKING 0xf, 0x100 ;  /* 0x03c4000000007b1d */ /* 0x000fe20000010000 */
[----:B------:R-:W-:Y:S01]  /*82c0*/  ISETP.NE.AND P2, PT, R19, R14, PT ;  /* 0x0000000e1300720c */ /* 0x000fe20003f45270 */
[----:B------:R-:W-:Y:S01]  /*82d0*/  UISETP.NE.AND UP0, UPT, UR36, 0x2, UPT ;  /* 0x000000022400788c */ /* 0x000fe2000bf05270 */
[----:B------:R-:W-:-:S03]  /*82e0*/  VIADD R207, R207, 0x1 ;  /* 0x00000001cfcf7836 */ /* 0x000fc60000000000 */
[----:B------:R-:W-:Y:S01]  /*82f0*/  USEL UR4, URZ, 0x1, UP0 ;  /* 0x000000013f047887 */ /* 0x000fe20008000000 */
[----:B0-----:R-:W-:Y:S01]  /*8300*/  FADD.FTZ R0, R3, R6 ;  /* 0x0000000603007221 */ /* 0x001fe20000010000 */
[----:B------:R-:W-:Y:S01]  /*8310*/  IMAD.MOV.U32 R6, RZ, RZ, RZ ;  /* 0x000000ffff067224 */ /* 0x000fe200078e00ff */
[----:B------:R-:W-:Y:S01]  /*8320*/  USEL UR36, UR36, URZ, UP0 ;  /* 0x0000003f24247287 */ /* 0x000fe20008000000 */
[----:B-1----:R-:W-:Y:S02]  /*8330*/  FADD.FTZ R11, R9, R8 ;  /* 0x00000008090b7221 */ /* 0x002fe40000010000 */
[----:B------:R-:W0:Y:S01]  /*8340*/  SHFL.BFLY PT, R3, R0, 0x1, 0x1f ;  /* 0x0c201f0000037f89 */ /* 0x000e2200000e0000 */
[----:B------:R-:W-:-:S03]  /*8350*/  LOP3.LUT R2, R2, UR4, RZ, 0x3c, !PT ;  /* 0x0000000402027c12 */ /* 0x000fc6000f8e3cff */
[----:B------:R-:W1:Y:S01]  /*8360*/  SHFL.BFLY PT, R12, R11, 0x1, 0x1f ;  /* 0x0c201f000b0c7f89 */ /* 0x000e6200000e0000 */
[----:B0-----:R-:W-:Y:S01]  /*8370*/  FADD.FTZ R10, R0, R3 ;  /* 0x00000003000a7221 */ /* 0x001fe20000010000 */
[----:B------:R-:W-:Y:S02]  /*8380*/  IMAD.MOV.U32 R3, RZ, RZ, RZ ;  /* 0x000000ffff037224 */ /* 0x000fe400078e00ff */
[----:B------:R-:W-:Y:S02]  /*8390*/  @!P2 IMAD R0, R13, 0x40, R16 ;  /* 0x000000400d00a824 */ /* 0x000fe400078e0210 */
[----:B-1----:R-:W-:Y:S01]  /*83a0*/  FADD.FTZ R9, R11, R12 ;  /* 0x0000000c0b097221 */ /* 0x002fe20000010000 */
[----:B------:R-:W-:Y:S02]  /*83b0*/  FSETP.NE.FTZ.AND P0, PT, R10, RZ, PT ;  /* 0x000000ff0a00720b */ /* 0x000fe40003f15000 */
[----:B------:R-:W-:Y:S02]  /*83c0*/  @!P2 LEA R0, R0, UR38, 0x2 ;  /* 0x000000260000ac11 */ /* 0x000fe4000f8e10ff */
[----:B------:R-:W-:-:S09]  /*83d0*/  FSETP.NE.FTZ.AND P1, PT, R9, RZ, PT ;  /* 0x000000ff0900720b */ /* 0x000fd20003f35000 */
[----:B------:R-:W0:Y:S01]  /*83e0*/  @P0 MUFU.RCP R3, R10 ;  /* 0x0000000a00030308 */ /* 0x000e220000001000 */
[----:B------:R-:W-:-:S03]  /*83f0*/  @P0 FMUL.FTZ R8, R7, 0.69314718246459960938 ;  /* 0x3f31721807080820 */ /* 0x000fc60000410000 */
[----:B------:R-:W-:-:S04]  /*8400*/  @P1 FMUL.FTZ R7, R7, 0.69314718246459960938 ;  /* 0x3f31721807071820 */ /* 0x000fc80000410000 */
[----:B------:R-:W1:Y:S08]  /*8410*/  @P1 MUFU.RCP R6, R9 ;  /* 0x0000000900061308 */ /* 0x000e700000001000 */
[----:B------:R-:W2:Y:S01]  /*8420*/  @P0 MUFU.LG2 R10, R10 ;  /* 0x0000000a000a0308 */ /* 0x000ea20000000c00 */
[----:B0-----:R0:W-:Y:S01]  /*8430*/  @!P2 STS [R0+0x38400], R3 ;  /* 0x038400030000a388 */ /* 0x0011e20000000800 */
[-C--:B------:R-:W-:Y:S01]  /*8440*/  FMUL.FTZ R196, R24, R3.reuse ;  /* 0x0000000318c47220 */ /* 0x080fe20000410000 */
[-C--:B------:R-:W-:Y:S01]  /*8450*/  FMUL.FTZ R193, R25, R3.reuse ;  /* 0x0000000319c17220 */ /* 0x080fe20000410000 */
[-C--:B------:R-:W-:Y:S01]  /*8460*/  FMUL.FTZ R183, R28, R3.reuse ;  /* 0x000000031cb77220 */ /* 0x080fe20000410000 */
[-C--:B------:R-:W-:Y:S01]  /*8470*/  FMUL.FTZ R21, R29, R3.reuse ;  /* 0x000000031d157220 */ /* 0x080fe20000410000 */
[-C--:B------:R-:W-:Y:S01]  /*8480*/  FMUL.FTZ R212, R32, R3.reuse ;  /* 0x0000000320d47220 */ /* 0x080fe20000410000 */
[-C--:B------:R-:W-:Y:S01]  /*8490*/  FMUL.FTZ R211, R33, R3.reuse ;  /* 0x0000000321d37220 */ /* 0x080fe20000410000 */
        /* <DEDUP_REMOVED lines=8> */
[-C--:B------:R-:W-:Y:S01]  /*8520*/  FMUL.FTZ R203, R48, R3.reuse ;  /* 0x0000000330cb7220 */ /* 0x080fe20000410000 */
[----:B--2---:R-:W-:Y:S01]  /*8530*/  @P0 FMUL.FTZ R11, R10, 0.69314718246459960938 ;  /* 0x3f3172180a0b0820 */ /* 0x004fe20000410000 */
[-C--:B------:R-:W-:Y:S01]  /*8540*/  FMUL.FTZ R202, R49, R3.reuse ;  /* 0x0000000331ca7220 */ /* 0x080fe20000410000 */
[-C--:B------:R-:W-:Y:S01]  /*8550*/  FMUL.FTZ R201, R52, R3.reuse ;  /* 0x0000000334c97220 */ /* 0x080fe20000410000 */
[-C--:B------:R-:W-:Y:S01]  /*8560*/  FMUL.FTZ R200, R53, R3.reuse ;  /* 0x0000000335c87220 */ /* 0x080fe20000410000 */
[-C--:B------:R-:W-:Y:S01]  /*8570*/  FMUL.FTZ R199, R56, R3.reuse ;  /* 0x0000000338c77220 */ /* 0x080fe20000410000 */
[-C--:B------:R-:W-:Y:S01]  /*8580*/  FMUL.FTZ R198, R57, R3.reuse ;  /* 0x0000000339c67220 */ /* 0x080fe20000410000 */
[-C--:B------:R-:W-:Y:S01]  /*8590*/  FMUL.FTZ R197, R60, R3.reuse ;  /* 0x000000033cc57220 */ /* 0x080fe20000410000 */
[-C--:B------:R-:W-:Y:S01]  /*85a0*/  FMUL.FTZ R195, R61, R3.reuse ;  /* 0x000000033dc37220 */ /* 0x080fe20000410000 */
[----:B---3--:R-:W-:Y:S01]  /*85b0*/  @P1 FMUL.FTZ R10, R9, 0.69314718246459960938 ;  /* 0x3f317218090a1820 */ /* 0x008fe20000410000 */
        /* <DEDUP_REMOVED lines=44> */
[----:B0-----:R-:W-:-:S02]  /*8880*/  IMAD.MOV.U32 R3, RZ, RZ, -0x800000 ;  /* 0xff800000ff037424 */ /* 0x001fc400078e00ff */
[-C--:B------:R-:W-:Y:S01]  /*8890*/  FMUL.FTZ R26, R26, R6.reuse ;  /* 0x000000061a1a7220 */ /* 0x080fe20000410000 */
[----:B-1----:R-:W-:Y:S02]  /*88a0*/  IMAD.MOV.U32 R0, RZ, RZ, -0x800000 ;  /* 0xff800000ff007424 */ /* 0x002fe400078e00ff */
        /* <DEDUP_REMOVED lines=65> */
[----:B------:R-:W-:Y:S06]  /*8cc0*/  BAR.ARV 0xe, 0x100 ;  /* 0x0384000000007b1d */ /* 0x000fec0000002000 */
.L_x_180:
[----:B------:R-:W0:Y:S01]  /*8cd0*/  S2UR UR6, SR_SWINHI ;  /* 0x00000000000679c3 */ /* 0x000e220000002f00 */
[----:B------:R-:W-:-:S07]  /*8ce0*/  IMAD R7, R215, 0x40, R18 ;  /* 0x00000040d7077824 */ /* 0x000fce00078e0212 */
[----:B------:R-:W-:Y:S01]  /*8cf0*/  BAR.SYNC.DEFER_BLOCKING 0x1, 0x100 ;  /* 0x0044000000007b1d */ /* 0x000fe20000010000 */
[----:B------:R-:W-:Y:S02]  /*8d00*/  F2FP.F16.F32.PACK_AB R104, R105, R104 ;  /* 0x000000686968723e */ /* 0x000fe400000000ff */
[----:B------:R-:W-:Y:S02]  /*8d10*/  F2FP.F16.F32.PACK_AB R105, R107, R106 ;  /* 0x0000006a6b69723e */ /* 0x000fe400000000ff */
[----:B------:R-:W-:Y:S02]  /*8d20*/  F2FP.F16.F32.PACK_AB R106, R109, R108 ;  /* 0x0000006c6d6a723e */ /* 0x000fe400000000ff */
        /* <DEDUP_REMOVED lines=12> */
[----:B------:R-:W-:Y:S01]  /*8df0*/  MOV R73, UR5 ;  /* 0x0000000500497c02 */ /* 0x000fe20008000f00 */
[----:B------:R-:W-:Y:S01]  /*8e00*/  ULDC UR4, c[0x0][0xc] ;  /* 0x0000030000047ab9 */ /* 0x000fe20000000800 */
[----:B------:R-:W-:Y:S01]  /*8e10*/  F2FP.F16.F32.PACK_AB R137, R165, R164 ;  /* 0x000000a4a589723e */ /* 0x000fe200000000ff */
[----:B------:R-:W-:Y:S01]  /*8e20*/  UIADD3 UR39, UR4, UR39, URZ ;  /* 0x0000002704277290 */ /* 0x000fe2000fffe03f */
[----:B------:R-:W-:Y:S01]  /*8e30*/  F2FP.F16.F32.PACK_AB R145, R147, R146 ;  /* 0x000000929391723e */ /* 0x000fe200000000ff */
[----:B------:R-:W-:Y:S01]  /*8e40*/  IMAD.WIDE R4, R219, 0x2, R72 ;  /* 0x00000002db047825 */ /* 0x000fe200078e0248 */
[----:B------:R-:W-:-:S02]  /*8e50*/  F2FP.F16.F32.PACK_AB R146, R149, R148 ;  /* 0x000000949592723e */ /* 0x000fc400000000ff */
[----:B------:R-:W-:Y:S01]  /*8e60*/  F2FP.F16.F32.PACK_AB R147, R151, R150 ;  /* 0x000000969793723e */ /* 0x000fe200000000ff */
[----:B------:R-:W-:Y:S01]  /*8e70*/  IMAD.WIDE R72, R7, 0x2, R72 ;  /* 0x0000000207487825 */ /* 0x000fe200078e0248 */
[C---:B------:R-:W-:Y:S02]  /*8e80*/  IADD3 R36, P1, R4.reuse, 0x20, RZ ;  /* 0x0000002004247810 */ /* 0x040fe40007f3e0ff */
[----:B------:R-:W-:Y:S02]  /*8e90*/  IADD3 R40, P0, R4, 0x40, RZ ;  /* 0x0000004004287810 */ /* 0x000fe40007f1e0ff */
[----:B------:R-:W-:Y:S01]  /*8ea0*/  LOP3.LUT R33, R36, 0x380, RZ, 0xc0, !PT ;  /* 0x0000038024217812 */ /* 0x000fe200078ec0ff */
[--C-:B------:R-:W-:Y:S01]  /*8eb0*/  IMAD.X R119, RZ, RZ, R5.reuse, P1 ;  /* 0x000000ffff777224 */ /* 0x100fe200008e0605 */
[----:B------:R-:W-:Y:S01]  /*8ec0*/  IADD3 R37, P4, R4, 0x60, RZ ;  /* 0x0000006004257810 */ /* 0x000fe20007f9e0ff */
[----:B------:R-:W-:Y:S01]  /*8ed0*/  IMAD.X R123, RZ, RZ, R5, P0 ;  /* 0x000000ffff7b7224 */ /* 0x000fe200000e0605 */
[----:B------:R-:W-:-:S02]  /*8ee0*/  SHF.R.U64 R33, R33, 0x3, RZ ;  /* 0x0000000321217819 */ /* 0x000fc400000012ff */
[----:B------:R-:W-:Y:S01]  /*8ef0*/  IADD3 R48, P6, R4, 0x2020, RZ ;  /* 0x0000202004307810 */ /* 0x000fe20007fde0ff */
[--C-:B------:R-:W-:Y:S01]  /*8f00*/  IMAD.X R127, RZ, RZ, R5.reuse, P4 ;  /* 0x000000ffff7f7224 */ /* 0x100fe200020e0605 */
[----:B------:R-:W-:Y:S02]  /*8f10*/  LOP3.LUT R118, R33, R36, RZ, 0x3c, !PT ;  /* 0x0000002421767212 */ /* 0x000fe400078e3cff */
[----:B------:R-:W-:Y:S01]  /*8f20*/  LOP3.LUT R33, R40, 0x380, RZ, 0xc0, !PT ;  /* 0x0000038028217812 */ /* 0x000fe200078ec0ff */
[--C-:B------:R-:W-:Y:S01]  /*8f30*/  IMAD.X R135, RZ, RZ, R5.reuse, P6 ;  /* 0x000000ffff877224 */ /* 0x100fe200030e0605 */
[----:B------:R-:W-:Y:S02]  /*8f40*/  IADD3 R8, P5, R4, 0x2040, RZ ;  /* 0x0000204004087810 */ /* 0x000fe40007fbe0ff */
[----:B------:R-:W-:Y:S02]  /*8f50*/  SHF.R.U64 R33, R33, 0x3, RZ ;  /* 0x0000000321217819 */ /* 0x000fe400000012ff */
[----:B------:R-:W-:Y:S01]  /*8f60*/  LOP3.LUT R36, R37, 0x380, RZ, 0xc0, !PT ;  /* 0x0000038025247812 */ /* 0x000fe200078ec0ff */
[----:B------:R-:W-:Y:S01]  /*8f70*/  IMAD.X R139, RZ, RZ, R5, P5 ;  /* 0x000000ffff8b7224 */ /* 0x000fe200028e0605 */
[----:B------:R-:W-:-:S02]  /*8f80*/  LOP3.LUT R45, R48, 0x380, RZ, 0xc0, !PT ;  /* 0x00000380302d7812 */ /* 0x000fc400078ec0ff */
[----:B------:R-:W-:Y:S02]  /*8f90*/  LOP3.LUT R122, R33, R40, RZ, 0x3c, !PT ;  /* 0x00000028217a7212 */ /* 0x000fe400078e3cff */
[----:B------:R-:W-:Y:S02]  /*8fa0*/  IADD3 R44, P3, R4, 0x2000, RZ ;  /* 0x00002000042c7810 */ /* 0x000fe40007f7e0ff */
[----:B------:R-:W-:Y:S02]  /*8fb0*/  LOP3.LUT R33, R8, 0x380, RZ, 0xc0, !PT ;  /* 0x0000038008217812 */ /* 0x000fe400078ec0ff */
[----:B------:R-:W-:Y:S01]  /*8fc0*/  SHF.R.U64 R36, R36, 0x3, RZ ;  /* 0x0000000324247819 */ /* 0x000fe200000012ff */
[----:B------:R-:W-:Y:S01]  /*8fd0*/  IMAD.X R131, RZ, RZ, R5, P3 ;  /* 0x000000ffff837224 */ /* 0x000fe200018e0605 */
[----:B------:R-:W-:Y:S02]  /*8fe0*/  SHF.R.U64 R45, R45, 0x3, RZ ;  /* 0x000000032d2d7819 */ /* 0x000fe400000012ff */
[----:B------:R-:W-:-:S02]  /*8ff0*/  IADD3 R28, P2, R4, 0x2060, RZ ;  /* 0x00002060041c7810 */ /* 0x000fc40007f5e0ff */
[----:B------:R-:W-:Y:S02]  /*9000*/  IADD3 R24, P0, R4, 0x4020, RZ ;  /* 0x0000402004187810 */ /* 0x000fe40007f1e0ff */
[----:B------:R-:W-:Y:S01]  /*9010*/  LOP3.LUT R41, R44, 0x380, RZ, 0xc0, !PT ;  /* 0x000003802c297812 */ /* 0x000fe200078ec0ff */
[--C-:B------:R-:W-:Y:S01]  /*9020*/  IMAD.X R9, RZ, RZ, R5.reuse, P2 ;  /* 0x000000ffff097224 */ /* 0x100fe200010e0605 */
[----:B------:R-:W-:Y:S01]  /*9030*/  SHF.R.U64 R33, R33, 0x3, RZ ;  /* 0x0000000321217819 */ /* 0x000fe200000012ff */
[--C-:B------:R-:W-:Y:S01]  /*9040*/  IMAD.X R25, RZ, RZ, R5.reuse, P0 ;  /* 0x000000ffff197224 */ /* 0x100fe200000e0605 */
[----:B------:R-:W-:Y:S02]  /*9050*/  IADD3 R12, P4, R4, 0x4040, RZ ;  /* 0x00004040040c7810 */ /* 0x000fe40007f9e0ff */
[----:B------:R-:W-:Y:S02]  /*9060*/  LOP3.LUT R126, R36, R37, RZ, 0x3c, !PT ;  /* 0x00000025247e7212 */ /* 0x000fe400078e3cff */
[----:B------:R-:W-:Y:S01]  /*9070*/  LOP3.LUT R134, R45, R48, RZ, 0x3c, !PT ;  /* 0x000000302d867212 */ /* 0x000fe200078e3cff */
[----:B------:R-:W-:Y:S01]  /*9080*/  IMAD.X R29, RZ, RZ, R5, P4 ;  /* 0x000000ffff1d7224 */ /* 0x000fe200020e0605 */
[----:B------:R-:W-:-:S02]  /*9090*/  IADD3 R10, P1, R4, 0x4000, RZ ;  /* 0x00004000040a7810 */ /* 0x000fc40007f3e0ff */
[----:B------:R-:W-:Y:S02]  /*90a0*/  SHF.R.U64 R41, R41, 0x3, RZ ;  /* 0x0000000329297819 */ /* 0x000fe400000012ff */
[----:B------:R-:W-:Y:S01]  /*90b0*/  LOP3.LUT R37, R28, 0x380, RZ, 0xc0, !PT ;  /* 0x000003801c257812 */ /* 0x000fe200078ec0ff */
[----:B------:R-:W-:Y:S01]  /*90c0*/  IMAD.X R11, RZ, RZ, R5, P1 ;  /* 0x000000ffff0b7224 */ /* 0x000fe200008e0605 */
[----:B------:R-:W-:Y:S02]  /*90d0*/  LOP3.LUT R45, R24, 0x380, RZ, 0xc0, !PT ;  /* 0x00000380182d7812 */ /* 0x000fe400078ec0ff */
[----:B------:R-:W-:Y:S02]  /*90e0*/  LOP3.LUT R138, R33, R8, RZ, 0x3c, !PT ;  /* 0x00000008218a7212 */ /* 0x000fe400078e3cff */
[----:B------:R-:W-:Y:S02]  /*90f0*/  LOP3.LUT R33, R12, 0x380, RZ, 0xc0, !PT ;  /* 0x000003800c217812 */ /* 0x000fe400078ec0ff */
[----:B------:R-:W-:-:S02]  /*9100*/  LOP3.LUT R130, R41, R44, RZ, 0x3c, !PT ;  /* 0x0000002c29827212 */ /* 0x000fc400078e3cff */
[----:B------:R-:W-:Y:S02]  /*9110*/  SHF.R.U64 R37, R37, 0x3, RZ ;  /* 0x0000000325257819 */ /* 0x000fe400000012ff */
[----:B------:R-:W-:Y:S02]  /*9120*/  SHF.R.U64 R45, R45, 0x3, RZ ;  /* 0x000000032d2d7819 */ /* 0x000fe400000012ff */
[----:B------:R-:W-:Y:S02]  /*9130*/  IADD3 R14, P5, R4, 0x6020, RZ ;  /* 0x00006020040e7810 */ /* 0x000fe40007fbe0ff */
[----:B------:R-:W-:Y:S02]  /*9140*/  LOP3.LUT R41, R10, 0x380, RZ, 0xc0, !PT ;  /* 0x000003800a297812 */ /* 0x000fe400078ec0ff */
[----:B------:R-:W-:Y:S01]  /*9150*/  SHF.R.U64 R33, R33, 0x3, RZ ;  /* 0x0000000321217819 */ /* 0x000fe200000012ff */
[----:B------:R-:W-:Y:S01]  /*9160*/  IMAD.X R115, RZ, RZ, R5, P5 ;  /* 0x000000ffff737224 */ /* 0x000fe200028e0605 */
[----:B------:R-:W-:-:S02]  /*9170*/  IADD3 R6, P1, R4, 0x6060, RZ ;  /* 0x0000606004067810 */ /* 0x000fc40007f3e0ff */
[C---:B------:R-:W-:Y:S02]  /*9180*/  IADD3 R7, P2, R4.reuse, 0x6040, RZ ;  /* 0x0000604004077810 */ /* 0x040fe40007f5e0ff */
[----:B------:R-:W-:Y:S01]  /*9190*/  LOP3.LUT R13, R4, 0x380, RZ, 0xc0, !PT ;  /* 0x00000380040d7812 */ /* 0x000fe200078ec0ff */
[----:B------:R-:W-:Y:S01]  /*91a0*/  IMAD.X R15, RZ, RZ, R5, P1 ;  /* 0x000000ffff0f7224 */ /* 0x000fe200008e0605 */
[----:B------:R-:W-:Y:S02]  /*91b0*/  LOP3.LUT R8, R37, R28, RZ, 0x3c, !PT ;  /* 0x0000001c25087212 */ /* 0x000fe400078e3cff */
[----:B------:R-:W-:Y:S02]  /*91c0*/  LOP3.LUT R24, R45, R24, RZ, 0x3c, !PT ;  /* 0x000000182d187212 */ /* 0x000fe400078e3cff */
[----:B------:R-:W-:Y:S02]  /*91d0*/  SHF.R.U64 R41, R41, 0x3, RZ ;  /* 0x0000000329297819 */ /* 0x000fe400000012ff */
[----:B------:R-:W-:-:S02]  /*91e0*/  LOP3.LUT R45, R14, 0x380, RZ, 0xc0, !PT ;  /* 0x000003800e2d7812 */ /* 0x000fc400078ec0ff */
[----:B------:R-:W-:Y:S02]  /*91f0*/  LOP3.LUT R28, R33, R12, RZ, 0x3c, !PT ;  /* 0x0000000c211c7212 */ /* 0x000fe400078e3cff */
[----:B------:R-:W-:Y:S02]  /*9200*/  IADD3 R32, P6, R4, 0x6000, RZ ;  /* 0x0000600004207810 */ /* 0x000fe40007fde0ff */
[----:B------:R-:W-:Y:S02]  /*9210*/  LOP3.LUT R33, R6, 0x380, RZ, 0xc0, !PT ;  /* 0x0000038006217812 */ /* 0x000fe400078ec0ff */
[----:B------:R-:W-:Y:S01]  /*9220*/  IADD3 R20, P3, R4, 0x4060, RZ ;  /* 0x0000406004147810 */ /* 0x000fe20007f7e0ff */
[----:B------:R-:W-:Y:S01]  /*9230*/  IMAD.X R69, RZ, RZ, R5, P6 ;  /* 0x000000ffff457224 */ /* 0x000fe200030e0605 */
[----:B------:R-:W-:Y:S02]  /*9240*/  LOP3.LUT R12, R7, 0x380, RZ, 0xc0, !PT ;  /* 0x00000380070c7812 */ /* 0x000fe400078ec0ff */
[----:B------:R-:W-:-:S02]  /*9250*/  SHF.R.U64 R13, R13, 0x3, RZ ;  /* 0x000000030d0d7819 */ /* 0x000fc400000012ff */
[----:B------:R-:W-:Y:S02]  /*9260*/  LOP3.LUT R10, R41, R10, RZ, 0x3c, !PT ;  /* 0x0000000a290a7212 */ /* 0x000fe400078e3cff */
[----:B------:R-:W-:Y:S02]  /*9270*/  SHF.R.U64 R45, R45, 0x3, RZ ;  /* 0x000000032d2d7819 */ /* 0x000fe400000012ff */
[----:B------:R-:W-:Y:S02]  /*9280*/  LOP3.LUT R41, R32, 0x380, RZ, 0xc0, !PT ;  /* 0x0000038020297812 */ /* 0x000fe400078ec0ff */
[----:B------:R-:W-:Y:S02]  /*9290*/  SHF.R.U64 R33, R33, 0x3, RZ ;  /* 0x0000000321217819 */ /* 0x000fe400000012ff */
[----:B------:R-:W-:Y:S02]  /*92a0*/  LOP3.LUT R37, R20, 0x380, RZ, 0xc0, !PT ;  /* 0x0000038014257812 */ /* 0x000fe400078ec0ff */
[----:B------:R-:W-:-:S02]  /*92b0*/  SHF.R.U64 R12, R12, 0x3, RZ ;  /* 0x000000030c0c7819 */ /* 0x000fc400000012ff */
[----:B------:R-:W-:Y:S01]  /*92c0*/  LOP3.LUT R4, R13, R4, RZ, 0x3c, !PT ;  /* 0x000000040d047212 */ /* 0x000fe200078e3cff */
[----:B------:R-:W-:Y:S01]  /*92d0*/  IMAD.X R13, RZ, RZ, R5, P2 ;  /* 0x000000ffff0d7224 */ /* 0x000fe200010e0605 */
[----:B------:R-:W-:Y:S02]  /*92e0*/  IADD3.X R53, RZ, R5, RZ, P3, !PT ;  /* 0x00000005ff357210 */ /* 0x000fe40001ffe4ff */
[----:B------:R-:W-:Y:S02]  /*92f0*/  LOP3.LUT R114, R45, R14, RZ, 0x3c, !PT ;  /* 0x0000000e2d727212 */ /* 0x000fe400078e3cff */
[----:B------:R-:W-:Y:S02]  /*9300*/  SHF.R.U64 R41, R41, 0x3, RZ ;  /* 0x0000000329297819 */ /* 0x000fe400000012ff */
[C---:B------:R-:W-:Y:S02]  /*9310*/  IADD3 R49, P2, R72.reuse, 0x1000, RZ ;  /* 0x0000100048317810 */ /* 0x040fe40007f5e0ff */
[----:B------:R-:W-:-:S02]  /*9320*/  IADD3 R45, P3, R72, 0x2000, RZ ;  /* 0x00002000482d7810 */ /* 0x000fc40007f7e0ff */
[----:B------:R-:W-:Y:S02]  /*9330*/  LOP3.LUT R14, R33, R6, RZ, 0x3c, !PT ;  /* 0x00000006210e7212 */ /* 0x000fe400078e3cff */
[----:B------:R-:W-:Y:S02]  /*9340*/  SHF.R.U64 R37, R37, 0x3, RZ ;  /* 0x0000000325257819 */ /* 0x000fe400000012ff */
[----:B------:R-:W-:Y:S02]  /*9350*/  LOP3.LUT R12, R12, R7, RZ, 0x3c, !PT ;  /* 0x000000070c0c7212 */ /* 0x000fe400078e3cff */
[C---:B------:R-:W-:Y:S02]  /*9360*/  IADD3 R33, P6, R72.reuse, 0x5000, RZ ;  /* 0x0000500048217810 */ /* 0x040fe40007fde0ff */
[----:B------:R-:W-:Y:S02]  /*9370*/  IADD3 R7, P0, R72, 0x6000, RZ ;  /* 0x0000600048077810 */ /* 0x000fe40007f1e0ff */
[----:B------:R-:W-:-:S02]  /*9380*/  MOV R57, R4 ;  /* 0x0000000400397202 */ /* 0x000fc40000000f00 */
[----:B------:R-:W-:Y:S02]  /*9390*/  F2FP.F16.F32.PACK_AB R5, R27, R26 ;  /* 0x0000001a1b05723e */ /* 0x000fe400000000ff */
[----:B------:R-:W-:Y:S01]  /*93a0*/  LOP3.LUT R68, R41, R32, RZ, 0x3c, !PT ;  /* 0x0000002029447212 */ /* 0x000fe200078e3cff */
[----:B------:R-:W0:Y:S01]  /*93b0*/  SHFL.IDX PT, R26, R214, RZ, 0x1f ;  /* 0x00001fffd61a7589 */ /* 0x000e2200000e0000 */
[----:B------:R-:W-:Y:S02]  /*93c0*/  LOP3.LUT R48, R49, 0x380, RZ, 0xc0, !PT ;  /* 0x0000038031307812 */ /* 0x000fe400078ec0ff */
[----:B------:R-:W-:Y:S02]  /*93d0*/  LOP3.LUT R44, R45, 0x380, RZ, 0xc0, !PT ;  /* 0x000003802d2c7812 */ /* 0x000fe400078ec0ff */
[----:B------:R-:W-:Y:S02]  /*93e0*/  LOP3.LUT R52, R37, R20, RZ, 0x3c, !PT ;  /* 0x0000001425347212 */ /* 0x000fe400078e3cff */
[----:B------:R-:W-:-:S02]  /*93f0*/  LOP3.LUT R32, R33, 0x380, RZ, 0xc0, !PT ;  /* 0x0000038021207812 */ /* 0x000fc400078ec0ff */
[----:B------:R-:W-:Y:S02]  /*9400*/  LOP3.LUT R20, R7, 0x380, RZ, 0xc0, !PT ;  /* 0x0000038007147812 */ /* 0x000fe400078ec0ff */
[----:B------:R-:W-:Y:S02]  /*9410*/  SHF.R.U64 R48, R48, 0x3, RZ ;  /* 0x0000000330307819 */ /* 0x000fe400000012ff */
[----:B------:R-:W-:Y:S02]  /*9420*/  SHF.R.U64 R44, R44, 0x3, RZ ;  /* 0x000000032c2c7819 */ /* 0x000fe400000012ff */
[----:B------:R-:W-:Y:S02]  /*9430*/  SHF.R.U64 R32, R32, 0x3, RZ ;  /* 0x0000000320207819 */ /* 0x000fe400000012ff */
[----:B------:R-:W-:Y:S02]  /*9440*/  SHF.R.U64 R20, R20, 0x3, RZ ;  /* 0x0000000314147819 */ /* 0x000fe400000012ff */
[----:B------:R-:W-:Y:S01]  /*9450*/  LOP3.LUT R48, R48, R49, RZ, 0x3c, !PT ;  /* 0x0000003130307212 */ /* 0x000fe200078e3cff */
[--C-:B------:R-:W-:Y:S01]  /*9460*/  IMAD.X R49, RZ, RZ, R73.reuse, P2 ;  /* 0x000000ffff317224 */ /* 0x100fe200010e0649 */
[----:B------:R-:W-:Y:S01]  /*9470*/  LOP3.LUT R44, R44, R45, RZ, 0x3c, !PT ;  /* 0x0000002d2c2c7212 */ /* 0x000fe200078e3cff */
[----:B------:R-:W-:Y:S01]  /*9480*/  IMAD.X R45, RZ, RZ, R73, P3 ;  /* 0x000000ffff2d7224 */ /* 0x000fe200018e0649 */
[----:B------:R-:W-:-:S02]  /*9490*/  LOP3.LUT R32, R32, R33, RZ, 0x3c, !PT ;  /* 0x0000002120207212 */ /* 0x000fc400078e3cff */
[C---:B------:R-:W-:Y:S02]  /*94a0*/  IADD3 R41, P4, R72.reuse, 0x3000, RZ ;  /* 0x0000300048297810 */ /* 0x040fe40007f9e0ff */
[----:B------:R-:W-:Y:S02]  /*94b0*/  IADD3 R37, P5, R72, 0x4000, RZ ;  /* 0x0000400048257810 */ /* 0x000fe40007fbe0ff */
[----:B------:R-:W-:Y:S02]  /*94c0*/  LOP3.LUT R20, R20, R7, RZ, 0x3c, !PT ;  /* 0x0000000714147212 */ /* 0x000fe400078e3cff */
[C---:B------:R-:W-:Y:S02]  /*94d0*/  IADD3 R65, P1, R72.reuse, 0x7000, RZ ;  /* 0x0000700048417810 */ /* 0x040fe40007f3e0ff */
[C---:B------:R-:W-:Y:S02]  /*94e0*/  IADD3 R61, P2, R72.reuse, 0x8000, RZ ;  /* 0x00008000483d7810 */ /* 0x040fe40007f5e0ff */
[----:B------:R-:W-:-:S02]  /*94f0*/  IADD3 R33, P3, R72, 0x9000, RZ ;  /* 0x0000900048217810 */ /* 0x000fc40007f7e0ff */
[----:B------:R-:W-:Y:S02]  /*9500*/  F2FP.F16.F32.PACK_AB R4, R193, R196 ;  /* 0x000000c4c104723e */ /* 0x000fe400000000ff */
[----:B------:R-:W-:Y:S01]  /*9510*/  F2FP.F16.F32.PACK_AB R6, R21, R183 ;  /* 0x000000b71506723e */ /* 0x000fe200000000ff */
[----:B------:R-:W-:Y:S01]  /*9520*/  IMAD.X R21, RZ, RZ, R73, P0 ;  /* 0x000000ffff157224 */ /* 0x000fe200000e0649 */
[----:B------:R-:W-:Y:S02]  /*9530*/  F2FP.F16.F32.PACK_AB R7, R31, R30 ;  /* 0x0000001e1f07723e */ /* 0x000fe400000000ff */
[----:B------:R-:W-:Y:S02]  /*9540*/  LOP3.LUT R40, R41, 0x380, RZ, 0xc0, !PT ;  /* 0x0000038029287812 */ /* 0x000fe400078ec0ff */
[----:B------:R-:W-:Y:S01]  /*9550*/  LOP3.LUT R36, R37, 0x380, RZ, 0xc0, !PT ;  /* 0x0000038025247812 */ /* 0x000fe200078ec0ff */
[----:B------:R1:W-:Y:S01]  /*9560*/  STSM.16.M88.4 [R57], R4 ;  /* 0x0000000439007844 */ /* 0x0003e20000000200 */
[----:B------:R-:W-:-:S02]  /*9570*/  LOP3.LUT R64, R65, 0x380, RZ, 0xc0, !PT ;  /* 0x0000038041407812 */ /* 0x000fc400078ec0ff */
[----:B------:R-:W-:Y:S02]  /*9580*/  LOP3.LUT R60, R61, 0x380, RZ, 0xc0, !PT ;  /* 0x000003803d3c7812 */ /* 0x000fe400078ec0ff */
[----:B------:R-:W-:Y:S02]  /*9590*/  LOP3.LUT R56, R33, 0x380, RZ, 0xc0, !PT ;  /* 0x0000038021387812 */ /* 0x000fe400078ec0ff */
[----:B------:R-:W-:Y:S02]  /*95a0*/  SHF.R.U64 R40, R40, 0x3, RZ ;  /* 0x0000000328287819 */ /* 0x000fe400000012ff */
[----:B------:R-:W-:Y:S02]  /*95b0*/  SHF.R.U64 R36, R36, 0x3, RZ ;  /* 0x0000000324247819 */ /* 0x000fe400000012ff */
[----:B------:R-:W-:Y:S02]  /*95c0*/  SHF.R.U64 R64, R64, 0x3, RZ ;  /* 0x0000000340407819 */ /* 0x000fe400000012ff */
[----:B------:R-:W-:-:S02]  /*95d0*/  SHF.R.U64 R60, R60, 0x3, RZ ;  /* 0x000000033c3c7819 */ /* 0x000fc400000012ff */
[----:B------:R-:W-:Y:S01]  /*95e0*/  SHF.R.U64 R56, R56, 0x3, RZ ;  /* 0x0000000338387819 */ /* 0x000fe200000012ff */
[--C-:B-1----:R-:W-:Y:S01]  /*95f0*/  IMAD.X R57, RZ, RZ, R73.reuse, P3 ;  /* 0x000000ffff397224 */ /* 0x102fe200018e0649 */
[----:B------:R-:W-:Y:S02]  /*9600*/  LOP3.LUT R5, R72, 0x380, RZ, 0xc0, !PT ;  /* 0x0000038048057812 */ /* 0x000fe400078ec0ff */
[----:B------:R-:W-:Y:S01]  /*9610*/  LOP3.LUT R40, R40, R41, RZ, 0x3c, !PT ;  /* 0x0000002928287212 */ /* 0x000fe200078e3cff */
[--C-:B------:R-:W-:Y:S01]  /*9620*/  IMAD.X R41, RZ, RZ, R73.reuse, P4 ;  /* 0x000000ffff297224 */ /* 0x100fe200020e0649 */
[----:B------:R-:W-:Y:S02]  /*9630*/  SHF.R.U64 R5, R5, 0x3, RZ ;  /* 0x0000000305057819 */ /* 0x000fe400000012ff */
[----:B------:R-:W-:Y:S01]  /*9640*/  LOP3.LUT R36, R36, R37, RZ, 0x3c, !PT ;  /* 0x0000002524247212 */ /* 0x000fe200078e3cff */
[--C-:B------:R-:W-:Y:S01]  /*9650*/  IMAD.X R37, RZ, RZ, R73.reuse, P5 ;  /* 0x000000ffff257224 */ /* 0x100fe200028e0649 */
[----:B------:R-:W-:Y:S01]  /*9660*/  LOP3.LUT R64, R64, R65, RZ, 0x3c, !PT ;  /* 0x0000004140407212 */ /* 0x000fe200078e3cff */
[----:B------:R-:W-:Y:S01]  /*9670*/  IMAD.X R65, RZ, RZ, R73, P1 ;  /* 0x000000ffff417224 */ /* 0x000fe200008e0649 */
[----:B------:R-:W-:-:S02]  /*9680*/  LOP3.LUT R60, R60, R61, RZ, 0x3c, !PT ;  /* 0x0000003d3c3c7212 */ /* 0x000fc400078e3cff */
[----:B------:R-:W-:Y:S01]  /*9690*/  LOP3.LUT R56, R56, R33, RZ, 0x3c, !PT ;  /* 0x0000002138387212 */ /* 0x000fe200078e3cff */
[----:B------:R-:W-:Y:S01]  /*96a0*/  IMAD.X R33, RZ, RZ, R73, P6 ;  /* 0x000000ffff217224 */ /* 0x000fe200030e0649 */
[----:B------:R-:W-:Y:S02]  /*96b0*/  IADD3.X R61, RZ, R73, RZ, P2, !PT ;  /* 0x00000049ff3d7210 */ /* 0x000fe400017fe4ff */
[C---:B------:R-:W-:Y:S02]  /*96c0*/  IADD3 R97, P4, R72.reuse, 0xa000, RZ ;  /* 0x0000a00048617810 */ /* 0x040fe40007f9e0ff */
[C---:B------:R-:W-:Y:S02]  /*96d0*/  IADD3 R93, P5, R72.reuse, 0xb000, RZ ;  /* 0x0000b000485d7810 */ /* 0x040fe40007fbe0ff */
[C---:B------:R-:W-:Y:S02]  /*96e0*/  IADD3 R89, P6, R72.reuse, 0xc000, RZ ;  /* 0x0000c00048597810 */ /* 0x040fe40007fde0ff */
[----:B------:R-:W-:-:S02]  /*96f0*/  IADD3 R85, P0, R72, 0xd000, RZ ;  /* 0x0000d00048557810 */ /* 0x000fc40007f1e0ff */
[C---:B------:R-:W-:Y:S02]  /*9700*/  IADD3 R81, P1, R72.reuse, 0xe000, RZ ;  /* 0x0000e00048517810 */ /* 0x040fe40007f3e0ff */
[----:B------:R-:W-:Y:S02]  /*9710*/  IADD3 R77, P2, R72, 0xf000, RZ ;  /* 0x0000f000484d7810 */ /* 0x000fe40007f5e0ff */
[----:B0-----:R-:W-:Y:S02]  /*9720*/  ISETP.NE.AND P3, PT, R26, RZ, PT ;  /* 0x000000ff1a00720c */ /* 0x001fe40003f65270 */
[----:B------:R-:W-:Y:S02]  /*9730*/  MOV R26, R118 ;  /* 0x00000076001a7202 */ /* 0x000fe40000000f00 */
[----:B------:R-:W-:Y:S02]  /*9740*/  MOV R134, R134 ;  /* 0x0000008600867202 */ /* 0x000fe40000000f00 */
[----:B------:R-:W-:-:S02]  /*9750*/  LOP3.LUT R72, R5, R72, RZ, 0x3c, !PT ;  /* 0x0000004805487212 */ /* 0x000fc400078e3cff */
[----:B------:R-:W-:Y:S02]  /*9760*/  MOV R135, R8 ;  /* 0x0000000800877202 */ /* 0x000fe40000000f00 */
[----:B------:R-:W-:Y:S02]  /*9770*/  MOV R118, R10 ;  /* 0x0000000a00767202 */ /* 0x000fe40000000f00 */
[----:B------:R-:W-:Y:S02]  /*9780*/  F2FP.F16.F32.PACK_AB R4, R211, R212 ;  /* 0x000000d4d304723e */ /* 0x000fe400000000ff */
[----:B------:R-:W-:Y:S02]  /*9790*/  F2FP.F16.F32.PACK_AB R5, R35, R34 ;  /* 0x000000222305723e */ /* 0x000fe400000000ff */
[----:B------:R-:W-:Y:S02]  /*97a0*/  F2FP.F16.F32.PACK_AB R6, R209, R210 ;  /* 0x000000d2d106723e */ /* 0x000fe400000000ff */
[----:B------:R-:W-:-:S02]  /*97b0*/  F2FP.F16.F32.PACK_AB R7, R39, R38 ;  /* 0x000000262707723e */ /* 0x000fc400000000ff */
[----:B------:R-:W-:Y:S02]  /*97c0*/  MOV R27, R122 ;  /* 0x0000007a001b7202 */ /* 0x000fe40000000f00 */
[----:B------:R-:W-:Y:S01]  /*97d0*/  F2FP.F16.F32.PACK_AB R8, R206, R208 ;  /* 0x000000d0ce08723e */ /* 0x000fe200000000ff */
[----:B------:R0:W-:Y:S01]  /*97e0*/  STSM.16.M88.4 [R26], R4 ;  /* 0x000000041a007844 */ /* 0x0001e20000000200 */
[----:B------:R-:W-:Y:S02]  /*97f0*/  F2FP.F16.F32.PACK_AB R9, R43, R42 ;  /* 0x0000002a2b09723e */ /* 0x000fe400000000ff */
[----:B------:R-:W-:Y:S02]  /*9800*/  F2FP.F16.F32.PACK_AB R10, R204, R205 ;  /* 0x000000cdcc0a723e */ /* 0x000fe400000000ff */
[----:B------:R-:W-:Y:S02]  /*9810*/  F2FP.F16.F32.PACK_AB R11, R47, R46 ;  /* 0x0000002e2f0b723e */ /* 0x000fe400000000ff */
[----:B------:R-:W-:-:S02]  /*9820*/  MOV R34, R12 ;  /* 0x0000000c00227202 */ /* 0x000fc40000000f00 */
[----:B------:R-:W-:Y:S01]  /*9830*/  MOV R35, R14 ;  /* 0x0000000e00237202 */ /* 0x000fe20000000f00 */
[----:B------:R1:W-:Y:S01]  /*9840*/  STSM.16.M88.4 [R27], R8 ;  /* 0x000000081b007844 */ /* 0x0003e20000000200 */
[----:B------:R-:W-:Y:S02]  /*9850*/  MOV R127, R126 ;  /* 0x0000007e007f7202 */ /* 0x000fe40000000f00 */
[----:B------:R-:W-:Y:S02]  /*9860*/  F2FP.F16.F32.PACK_AB R12, R202, R203 ;  /* 0x000000cbca0c723e */ /* 0x000fe400000000ff */
[----:B------:R-:W-:Y:S02]  /*9870*/  F2FP.F16.F32.PACK_AB R13, R51, R50 ;  /* 0x00000032330d723e */ /* 0x000fe400000000ff */
[----:B------:R-:W-:Y:S02]  /*9880*/  F2FP.F16.F32.PACK_AB R14, R200, R201 ;  /* 0x000000c9c80e723e */ /* 0x000fe400000000ff */
[----:B------:R-:W-:-:S02]  /*9890*/  F2FP.F16.F32.PACK_AB R15, R55, R54 ;  /* 0x00000036370f723e */ /* 0x000fc400000000ff */
[----:B------:R-:W-:Y:S02]  /*98a0*/  MOV R122, R24 ;  /* 0x00000018007a7202 */ /* 0x000fe40000000f00 */
[----:B------:R-:W-:Y:S01]  /*98b0*/  MOV R130, R130 ;  /* 0x0000008200827202 */ /* 0x000fe20000000f00 */
[----:B------:R2:W-:Y:S01]  /*98c0*/  STSM.16.M88.4 [R127], R12 ;  /* 0x0000000c7f007844 */ /* 0x0005e20000000200 */
[----:B------:R-:W-:Y:S02]  /*98d0*/  F2FP.F16.F32.PACK_AB R24, R198, R199 ;  /* 0x000000c7c618723e */ /* 0x000fe400000000ff */
[----:B------:R-:W-:Y:S02]  /*98e0*/  F2FP.F16.F32.PACK_AB R25, R59, R58 ;  /* 0x0000003a3b19723e */ /* 0x000fe400000000ff */
[----:B0-----:R-:W-:Y:S02]  /*98f0*/  F2FP.F16.F32.PACK_AB R26, R195, R197 ;  /* 0x000000c5c31a723e */ /* 0x001fe400000000ff */
[----:B-1----:R-:W-:-:S02]  /*9900*/  F2FP.F16.F32.PACK_AB R27, R63, R62 ;  /* 0x0000003e3f1b723e */ /* 0x002fc400000000ff */
[----:B------:R-:W-:Y:S02]  /*9910*/  F2FP.F16.F32.PACK_AB R4, R182, R194 ;  /* 0x000000c2b604723e */ /* 0x000fe400000000ff */
[----:B------:R-:W-:Y:S01]  /*9920*/  F2FP.F16.F32.PACK_AB R5, R67, R66 ;  /* 0x000000424305723e */ /* 0x000fe200000000ff */
[----:B------:R-:W-:Y:S01]  /*9930*/  STSM.16.M88.4 [R130], R24 ;  /* 0x0000001882007844 */ /* 0x000fe20000000200 */
[----:B------:R-:W-:Y:S02]  /*9940*/  F2FP.F16.F32.PACK_AB R6, R180, R181 ;  /* 0x000000b5b406723e */ /* 0x000fe400000000ff */
[----:B------:R-:W-:Y:S01]  /*9950*/  F2FP.F16.F32.PACK_AB R7, R71, R70 ;  /* 0x000000464707723e */ /* 0x000fe200000000ff */
[----:B--2---:R-:W0:Y:S01]  /*9960*/  LDC R13, c[0x0][0xd44] ;  /* 0x00035100ff0d7b82 */ /* 0x004e220000000800 */
[----:B------:R-:W-:Y:S02]  /*9970*/  MOV R138, R138 ;  /* 0x0000008a008a7202 */ /* 0x000fe40000000f00 */
[----:B------:R-:W-:Y:S01]  /*9980*/  MOV R123, R28 ;  /* 0x0000001c007b7202 */ /* 0x000fe20000000f00 */
[----:B------:R1:W-:Y:S01]  /*9990*/  STSM.16.M88.4 [R134], R4 ;  /* 0x0000000486007844 */ /* 0x0003e20000000200 */
[----:B------:R-:W-:-:S02]  /*99a0*/  F2FP.F16.F32.PACK_AB R8, R178, R179 ;  /* 0x000000b3b208723e */ /* 0x000fc400000000ff */
[----:B------:R-:W-:Y:S02]  /*99b0*/  F2FP.F16.F32.PACK_AB R9, R75, R74 ;  /* 0x0000004a4b09723e */ /* 0x000fe400000000ff */
[----:B------:R-:W-:Y:S02]  /*99c0*/  F2FP.F16.F32.PACK_AB R10, R176, R177 ;  /* 0x000000b1b00a723e */ /* 0x000fe400000000ff */
[----:B------:R-:W-:Y:S02]  /*99d0*/  F2FP.F16.F32.PACK_AB R11, R79, R78 ;  /* 0x0000004e4f0b723e */ /* 0x000fe400000000ff */
[----:B------:R-:W-:Y:S02]  /*99e0*/  MOV R131, R52 ;  /* 0x0000003400837202 */ /* 0x000fe40000000f00 */
[----:B------:R-:W-:Y:S01]  /*99f0*/  F2FP.F16.F32.PACK_AB R28, R174, R175 ;  /* 0x000000afae1c723e */ /* 0x000fe200000000ff */
[----:B------:R2:W-:Y:S01]  /*9a00*/  STSM.16.M88.4 [R138], R8 ;  /* 0x000000088a007844 */ /* 0x0005e20000000200 */
[----:B------:R-:W-:-:S02]  /*9a10*/  F2FP.F16.F32.PACK_AB R29, R83, R82 ;  /* 0x00000052531d723e */ /* 0x000fc400000000ff */
[----:B------:R-:W-:Y:S01]  /*9a20*/  F2FP.F16.F32.PACK_AB R30, R172, R173 ;  /* 0x000000adac1e723e */ /* 0x000fe200000000ff */
[----:B-1----:R-:W-:Y:S01]  /*9a30*/  IMAD.MOV R4, RZ, RZ, -R187 ;  /* 0x000000ffff047224 */ /* 0x002fe200078e0abb */
[----:B------:R-:W-:Y:S02]  /*9a40*/  F2FP.F16.F32.PACK_AB R31, R87, R86 ;  /* 0x00000056571f723e */ /* 0x000fe400000000ff */
[----:B------:R-:W-:Y:S01]  /*9a50*/  MOV R119, R68 ;  /* 0x0000004400777202 */ /* 0x000fe20000000f00 */
[----:B0-----:R-:W-:Y:S01]  /*9a60*/  IMAD R13, R13, R4, UR40 ;  /* 0x000000280d0d7e24 */ /* 0x001fe2000f8e0204 */
[----:B------:R-:W-:Y:S01]  /*9a70*/  F2FP.F16.F32.PACK_AB R52, R170, R171 ;  /* 0x000000abaa34723e */ /* 0x000fe200000000ff */
[----:B------:R-:W-:Y:S01]  /*9a80*/  STSM.16.M88.4 [R135], R28 ;  /* 0x0000001c87007844 */ /* 0x000fe20000000200 */
[----:B------:R-:W-:Y:S02]  /*9a90*/  F2FP.F16.F32.PACK_AB R53, R91, R90 ;  /* 0x0000005a5b35723e */ /* 0x000fe400000000ff */
[----:B------:R-:W-:-:S02]  /*9aa0*/  F2FP.F16.F32.PACK_AB R54, R168, R169 ;  /* 0x000000a9a836723e */ /* 0x000fc400000000ff */
[----:B------:R-:W-:Y:S02]  /*9ab0*/  F2FP.F16.F32.PACK_AB R55, R95, R94 ;  /* 0x0000005e5f37723e */ /* 0x000fe400000000ff */
[----:B------:R-:W-:Y:S02]  /*9ac0*/  F2FP.F16.F32.PACK_AB R68, R166, R167 ;  /* 0x000000a7a644723e */ /* 0x000fe400000000ff */
[----:B------:R-:W-:Y:S01]  /*9ad0*/  F2FP.F16.F32.PACK_AB R69, R99, R98 ;  /* 0x000000626345723e */ /* 0x000fe200000000ff */
[----:B------:R-:W-:Y:S01]  /*9ae0*/  STSM.16.M88.4 [R118], R52 ;  /* 0x0000003476007844 */ /* 0x000fe20000000200 */
[----:B------:R-:W-:Y:S02]  /*9af0*/  F2FP.F16.F32.PACK_AB R70, R101, R152 ;  /* 0x000000986546723e */ /* 0x000fe400000000ff */
[----:B------:R-:W-:Y:S02]  /*9b00*/  F2FP.F16.F32.PACK_AB R71, R103, R102 ;  /* 0x000000666747723e */ /* 0x000fe400000000ff */
[----:B------:R-:W-:-:S02]  /*9b10*/  MOV R126, R114 ;  /* 0x00000072007e7202 */ /* 0x000fc40000000f00 */
[----:B------:R-:W-:Y:S01]  /*9b20*/  F2FP.F16.F32.PACK_AB R114, R117, R116 ;  /* 0x000000747572723e */ /* 0x000fe200000000ff */
[----:B------:R0:W-:Y:S01]  /*9b30*/  STSM.16.M88.4 [R122], R68 ;  /* 0x000000447a007844 */ /* 0x0001e20000000200 */
[----:B------:R-:W-:Y:S02]  /*9b40*/  F2FP.F16.F32.PACK_AB R115, R155, R154 ;  /* 0x0000009a9b73723e */ /* 0x000fe400000000ff */
[----:B------:R-:W-:Y:S01]  /*9b50*/  F2FP.F16.F32.PACK_AB R130, R133, R132 ;  /* 0x000000848582723e */ /* 0x000fe200000000ff */
[----:B------:R1:W-:Y:S01]  /*9b60*/  STSM.16.M88.4 [R123], R104 ;  /* 0x000000687b007844 */ /* 0x0003e20000000200 */
[----:B--2---:R-:W-:Y:S02]  /*9b70*/  F2FP.F16.F32.PACK_AB R138, R141, R140 ;  /* 0x0000008c8d8a723e */ /* 0x004fe400000000ff */
[----:B------:R-:W-:Y:S01]  /*9b80*/  F2FP.F16.F32.PACK_AB R139, R143, R142 ;  /* 0x0000008e8f8b723e */ /* 0x000fe200000000ff */
[----:B------:R2:W-:Y:S01]  /*9b90*/  STSM.16.M88.4 [R131], R112 ;  /* 0x0000007083007844 */ /* 0x0005e20000000200 */
[----:B------:R-:W-:-:S02]  /*9ba0*/  LOP3.LUT R96, R97, 0x380, RZ, 0xc0, !PT ;  /* 0x0000038061607812 */ /* 0x000fc400078ec0ff */
[----:B------:R-:W-:Y:S02]  /*9bb0*/  LOP3.LUT R92, R93, 0x380, RZ, 0xc0, !PT ;  /* 0x000003805d5c7812 */ /* 0x000fe400078ec0ff */
[----:B------:R-:W-:Y:S02]  /*9bc0*/  LOP3.LUT R88, R89, 0x380, RZ, 0xc0, !PT ;  /* 0x0000038059587812 */ /* 0x000fe400078ec0ff */
[----:B------:R-:W-:Y:S02]  /*9bd0*/  LOP3.LUT R84, R85, 0x380, RZ, 0xc0, !PT ;  /* 0x0000038055547812 */ /* 0x000fe400078ec0ff */
[----:B0-----:R-:W-:Y:S02]  /*9be0*/  F2FP.F16.F32.PACK_AB R122, R125, R124 ;  /* 0x0000007c7d7a723e */ /* 0x001fe400000000ff */
[----:B------:R-:W-:Y:S02]  /*9bf0*/  LOP3.LUT R80, R81, 0x380, RZ, 0xc0, !PT ;  /* 0x0000038051507812 */ /* 0x000fe400078ec0ff */
[----:B-1----:R-:W-:-:S02]  /*9c00*/  F2FP.F16.F32.PACK_AB R123, R159, R158 ;  /* 0x0000009e9f7b723e */ /* 0x002fc400000000ff */
[----:B------:R-:W-:Y:S02]  /*9c10*/  LOP3.LUT R76, R77, 0x380, RZ, 0xc0, !PT ;  /* 0x000003804d4c7812 */ /* 0x000fe400078ec0ff */
[----:B--2---:R-:W-:Y:S01]  /*9c20*/  F2FP.F16.F32.PACK_AB R131, R163, R162 ;  /* 0x000000a2a383723e */ /* 0x004fe200000000ff */
[----:B------:R0:W-:Y:S01]  /*9c30*/  STSM.16.M88.4 [R119], R120 ;  /* 0x0000007877007844 */ /* 0x0001e20000000200 */
[----:B------:R-:W-:Y:S02]  /*9c40*/  SHF.R.U64 R96, R96, 0x3, RZ ;  /* 0x0000000360607819 */ /* 0x000fe400000012ff */
[----:B------:R-:W-:Y:S01]  /*9c50*/  SHF.R.U64 R92, R92, 0x3, RZ ;  /* 0x000000035c5c7819 */ /* 0x000fe200000012ff */
[----:B------:R0:W-:Y:S01]  /*9c60*/  STSM.16.M88.4 [R126], R128 ;  /* 0x000000807e007844 */ /* 0x0001e20000000200 */
[----:B------:R-:W-:Y:S02]  /*9c70*/  SHF.R.U64 R88, R88, 0x3, RZ ;  /* 0x0000000358587819 */ /* 0x000fe400000012ff */
[----:B------:R-:W-:Y:S01]  /*9c80*/  SHF.R.U64 R84, R84, 0x3, RZ ;  /* 0x0000000354547819 */ /* 0x000fe200000012ff */
[----:B------:R0:W-:Y:S01]  /*9c90*/  STSM.16.M88.4 [R34], R136 ;  /* 0x0000008822007844 */ /* 0x0001e20000000200 */
[----:B------:R-:W-:-:S02]  /*9ca0*/  SHF.R.U64 R80, R80, 0x3, RZ ;  /* 0x0000000350507819 */ /* 0x000fc400000012ff */
[----:B------:R-:W-:Y:S01]  /*9cb0*/  SHF.R.U64 R76, R76, 0x3, RZ ;  /* 0x000000034c4c7819 */ /* 0x000fe200000012ff */
[----:B------:R0:W-:Y:S01]  /*9cc0*/  STSM.16.M88.4 [R35], R144 ;  /* 0x0000009023007844 */ /* 0x0001e20000000200 */
[----:B------:R-:W-:Y:S01]  /*9cd0*/  LOP3.LUT R96, R96, R97, RZ, 0x3c, !PT ;  /* 0x0000006160607212 */ /* 0x000fe200078e3cff */
[--C-:B------:R-:W-:Y:S01]  /*9ce0*/  IMAD.X R97, RZ, RZ, R73.reuse, P4 ;  /* 0x000000ffff617224 */ /* 0x100fe200020e0649 */
        /* <DEDUP_REMOVED lines=10> */
[----:B------:R-:W-:-:S02]  /*9d90*/  SHF.R.S32.HI R14, RZ, 0x1f, R187 ;  /* 0x0000001fff0e7819 */ /* 0x000fc400000114bb */
[----:B------:R-:W-:Y:S01]  /*9da0*/  SHF.R.S32.HI R12, RZ, 0x1f, R13 ;  /* 0x0000001fff0c7819 */ /* 0x000fe2000001140d */
[----:B------:R-:W-:Y:S06]  /*9db0*/  BAR.SYNC.DEFER_BLOCKING 0x1, 0x100 ;  /* 0x0044000000007b1d */ /* 0x000fec0000010000 */
[----:B0-----:R-:W-:Y:S05]  /*9dc0*/  @P3 BRA `(.L_x_206) ;  /* 0x0000000000c03947 */ /* 0x001fea0003800000 */
[----:B------:R-:W0:Y:S01]  /*9dd0*/  LDC R10, c[0x0][0xce8] ;  /* 0x00033a00ff0a7b82 */ /* 0x000e220000000800 */
[----:B------:R-:W-:Y:S01]  /*9de0*/  IMAD R4, RZ, RZ, -UR40 ;  /* 0x80000028ff047e24 */ /* 0x000fe2000f8e02ff */
[----:B------:R-:W-:Y:S01]  /*9df0*/  ULDC.64 UR4, c[0x0][0xc90] ;  /* 0x0003240000047ab9 */ /* 0x000fe20000000a00 */
[----:B------:R-:W-:Y:S02]  /*9e00*/  IMAD.MOV R26, RZ, RZ, -R22 ;  /* 0x000000ffff1a7224 */ /* 0x000fe400078e0a16 */
[----:B------:R-:W-:-:S03]  /*9e10*/  IMAD R6, R12, UR4, RZ ;  /* 0x000000040c067c24 */ /* 0x000fc6000f8e02ff */
[----:B------:R-:W1:Y:S01]  /*9e20*/  LDC R15, c[0x0][0xd38] ;  /* 0x00034e00ff0f7b82 */ /* 0x000e620000000800 */
[----:B------:R-:W-:Y:S01]  /*9e30*/  IMAD R9, R13, UR5, R6 ;  /* 0x000000050d097c24 */ /* 0x000fe2000f8e0206 */
[----:B0-----:R-:W-:Y:S01]  /*9e40*/  ISETP.NE.AND P0, PT, R10, 0x1, PT ;  /* 0x000000010a00780c */ /* 0x001fe20003f05270 */
[----:B-1----:R-:W-:Y:S02]  /*9e50*/  IMAD R15, R15, R4, UR41 ;  /* 0x000000290f0f7e24 */ /* 0x002fe4000f8e0204 */
[----:B------:R-:W-:Y:S01]  /*9e60*/  IMAD.WIDE.U32 R4, R13, UR4, RZ ;  /* 0x000000040d047c25 */ /* 0x000fe2000f8e00ff */
[----:B------:R-:W-:-:S09]  /*9e70*/  ULDC.64 UR4, c[0x0][0xc98] ;  /* 0x0003260000047ab9 */ /* 0x000fd20000000a00 */
[----:B------:R-:W0:Y:S01]  /*9e80*/  @P0 LDC R7, c[0x0][0xcec] ;  /* 0x00033b00ff070b82 */ /* 0x000e220000000800 */
[----:B------:R-:W-:Y:S01]  /*9e90*/  IMAD R8, R15, 0x40, R218 ;  /* 0x000000400f087824 */ /* 0x000fe200078e02da */
[----:B------:R-:W-:Y:S01]  /*9ea0*/  IADD3 R5, R5, R9, RZ ;  /* 0x0000000905057210 */ /* 0x000fe20007ffe0ff */
[----:B------:R-:W-:Y:S02]  /*9eb0*/  IMAD R15, R15, 0x40, R16 ;  /* 0x000000400f0f7824 */ /* 0x000fe400078e0210 */
[----:B------:R-:W-:-:S03]  /*9ec0*/  IMAD.WIDE.U32 R4, R187, UR4, R4 ;  /* 0x00000004bb047c25 */ /* 0x000fc6000f8e0004 */
[----:B------:R-:W1:Y:S01]  /*9ed0*/  @P0 LDC R11, c[0x0][0xcf0] ;  /* 0x00033c00ff0b0b82 */ /* 0x000e620000000800 */
[----:B0-----:R-:W-:-:S04]  /*9ee0*/  @P0 IMAD.HI.U32 R6, R8, R7, RZ ;  /* 0x0000000708060227 */ /* 0x001fc800078e00ff */
[----:B------:R-:W-:Y:S01]  /*9ef0*/  IMAD.MOV.U32 R7, RZ, RZ, R8 ;  /* 0x000000ffff077224 */ /* 0x000fe200078e0008 */
[----:B-1----:R-:W-:Y:S01]  /*9f00*/  @P0 SHF.R.U32.HI R7, RZ, R11, R6 ;  /* 0x0000000bff070219 */ /* 0x002fe20000011606 */
[----:B------:R-:W-:-:S03]  /*9f10*/  IMAD R6, R14, UR4, RZ ;  /* 0x000000040e067c24 */ /* 0x000fc6000f8e02ff */
[--C-:B------:R-:W-:Y:S01]  /*9f20*/  SHF.R.S32.HI R11, RZ, 0x1f, R7.reuse ;  /* 0x0000001fff0b7819 */ /* 0x100fe20000011407 */
[----:B------:R-:W-:Y:S01]  /*9f30*/  IMAD.MOV R9, RZ, RZ, -R7 ;  /* 0x000000ffff097224 */ /* 0x000fe200078e0a07 */
[----:B------:R-:W-:-:S03]  /*9f40*/  IADD3 R4, P0, R7, R4, RZ ;  /* 0x0000000407047210 */ /* 0x000fc60007f1e0ff */
[----:B------:R-:W-:Y:S02]  /*9f50*/  IMAD R9, R10, R9, R8 ;  /* 0x000000090a097224 */ /* 0x000fe400078e0208 */
[----:B------:R-:W-:Y:S01]  /*9f60*/  IMAD R8, R187, UR5, R6 ;  /* 0x00000005bb087c24 */ /* 0x000fe2000f8e0206 */
[----:B------:R-:W-:Y:S02]  /*9f70*/  ULDC.64 UR4, c[0x0][0xc88] ;  /* 0x0003220000047ab9 */ /* 0x000fe40000000a00 */
[----:B------:R-:W-:Y:S02]  /*9f80*/  SHF.R.S32.HI R6, RZ, 0x1f, R9 ;  /* 0x0000001fff067819 */ /* 0x000fe40000011409 */
[----:B------:R-:W-:-:S03]  /*9f90*/  IADD3.X R5, R11, R5, R8, P0, !PT ;  /* 0x000000050b057210 */ /* 0x000fc600007fe408 */
[----:B------:R-:W-:Y:S02]  /*9fa0*/  IMAD R6, R6, UR4, RZ ;  /* 0x0000000406067c24 */ /* 0x000fe4000f8e02ff */
[----:B------:R-:W-:-:S04]  /*9fb0*/  IMAD.WIDE.U32 R4, R9, UR4, R4 ;  /* 0x0000000409047c25 */ /* 0x000fc8000f8e0004 */
[----:B------:R-:W-:Y:S01]  /*9fc0*/  IMAD R9, R9, UR5, R6 ;  /* 0x0000000509097c24 */ /* 0x000fe2000f8e0206 */
[----:B------:R-:W-:Y:S02]  /*9fd0*/  ULDC.64 UR4, c[0x0][0xc50] ;  /* 0x0003140000047ab9 */ /* 0x000fe40000000a00 */
[C---:B------:R-:W-:Y:S01]  /*9fe0*/  LEA R11, P0, R4.reuse, UR4, 0x2 ;  /* 0x00000004040b7c11 */ /* 0x040fe2000f8010ff */
[----:B------:R-:W-:Y:S01]  /*9ff0*/  IMAD.IADD R5, R5, 0x1, R9 ;  /* 0x0000000105057824 */ /* 0x000fe200078e0209 */
[----:B------:R-:W-:Y:S01]  /*a000*/  ULDC UR4, c[0x0][0xb88] ;  /* 0x0002e20000047ab9 */ /* 0x000fe20000000800 */
[----:B------:R-:W-:Y:S02]  /*a010*/  VIADD R9, R15, 0x8 ;  /* 0x000000080f097836 */ /* 0x000fe40000000000 */
[----:B------:R-:W-:Y:S01]  /*a020*/  SHFL.IDX PT, R6, R11, 0x1, 0x1c1f ;  /* 0x003c1f000b067f89 */ /* 0x000fe200000e0000 */
[----:B------:R-:W-:Y:S01]  /*a030*/  LEA.HI.X R24, R4, UR5, R5, 0x2, P0 ;  /* 0x0000000504187c11 */ /* 0x000fe200080f1405 */
[----:B------:R-:W-:Y:S01]  /*a040*/  IMAD R8, R10, UR4, RZ ;  /* 0x000000040a087c24 */ /* 0x000fe2000f8e02ff */
        /* <DEDUP_REMOVED lines=8> */
.L_x_206:
[----:B------:R-:W1:Y:S01]  /*a0d0*/  LDC R24, c[0x0][0xce8] ;  /* 0x00033a00ff187b82 */ /* 0x000e620000000800 */
[----:B------:R-:W-:Y:S01]  /*a0e0*/  ULDC UR8, c[0x0][0xbc8] ;  /* 0x0002f20000087ab9 */ /* 0x000fe20000000800 */
[----:B0-----:R0:W5:Y:S01]  /*a0f0*/  LD.E.128 R4, desc[UR42][R20.64] ;  /* 0x0000002a14047980 */ /* 0x001162000c101d00 */
[----:B------:R-:W-:-:S03]  /*a100*/  ISETP.GE.AND P0, PT, R192, UR8, PT ;  /* 0x00000008c0007c0c */ /* 0x000fc6000bf06270 */
[----:B------:R-:W5:Y:S02]  /*a110*/  LD.E.128 R72, desc[UR42][R72.64] ;  /* 0x0000002a48487980 */ /* 0x000f64000c101d00 */
[----:B------:R-:W2:Y:S01]  /*a120*/  LDC R15, c[0x0][0xd38] ;  /* 0x00034e00ff0f7b82 */ /* 0x000ea20000000800 */
[----:B------:R-:W-:Y:S01]  /*a130*/  SEL R3, RZ, 0xffffffff, P0 ;  /* 0xffffffffff037807 */ /* 0x000fe20000000000 */
[----:B------:R-:W-:Y:S01]  /*a140*/  IMAD R10, RZ, RZ, -UR40 ;  /* 0x80000028ff0a7e24 */ /* 0x000fe2000f8e02ff */
[----:B------:R-:W-:Y:S01]  /*a150*/  ISETP.GE.AND P0, PT, R191, UR8, PT ;  /* 0x00000008bf007c0c */ /* 0x000fe2000bf06270 */
[----:B------:R-:W-:Y:S01]  /*a160*/  ULDC.64 UR4, c[0x0][0xbe8] ;  /* 0x0002fa0000047ab9 */ /* 0x000fe20000000a00 */
[----:B------:R-:W-:Y:S01]  /*a170*/  ISETP.GE.AND P1, PT, R18, UR8, PT ;  /* 0x0000000812007c0c */ /* 0x000fe2000bf26270 */
[----:B------:R-:W-:Y:S01]  /*a180*/  IMAD.SHL.U32 R9, R3, 0x2, RZ ;  /* 0x0000000203097824 */ /* 0x000fe200078e00ff */
[----:B------:R-:W5:Y:S01]  /*a190*/  LD.E.128 R48, desc[UR42][R48.64] ;  /* 0x0000002a30307980 */ /* 0x000f62000c101d00 */
[----:B------:R-:W-:-:S03]  /*a1a0*/  ULDC.64 UR6, c[0x0][0xb80] ;  /* 0x0002e00000067ab9 */ /* 0x000fc60000000a00 */
[----:B------:R-:W5:Y:S04]  /*a1b0*/  LD.E.128 R44, desc[UR42][R44.64] ;  /* 0x0000002a2c2c7980 */ /* 0x000f68000c101d00 */
[----:B------:R-:W5:Y:S01]  /*a1c0*/  LD.E.128 R40, desc[UR42][R40.64] ;  /* 0x0000002a28287980 */ /* 0x000f62000c101d00 */
[----:B-1----:R-:W-:Y:S02]  /*a1d0*/  ISETP.NE.AND P2, PT, R24, 0x1, PT ;  /* 0x000000011800780c */ /* 0x002fe40003f45270 */
[----:B------:R-:W-:Y:S01]  /*a1e0*/  SEL R3, RZ, 0xffffffff, P0 ;  /* 0xffffffffff037807 */ /* 0x000fe20000000000 */
[----:B------:R-:W5:Y:S01]  /*a1f0*/  LD.E.128 R36, desc[UR42][R36.64] ;  /* 0x0000002a24247980 */ /* 0x000f62000c101d00 */
[----:B------:R-:W-:-:S03]  /*a200*/  SEL R0, RZ, 0x1, P1 ;  /* 0x00000001ff007807 */ /* 0x000fc60000800000 */
[----:B------:R-:W-:Y:S01]  /*a210*/  IMAD.SHL.U32 R3, R3, 0x4, RZ ;  /* 0x0000000403037824 */ /* 0x000fe200078e00ff */
[----:B------:R-:W-:Y:S01]  /*a220*/  LOP3.LUT R0, R9, 0x2, R0, 0xe2, !PT ;  /* 0x0000000209007812 */ /* 0x000fe200078ee200 */
[----:B------:R-:W5:Y:S04]  /*a230*/  LD.E.128 R32, desc[UR42][R32.64] ;  /* 0x0000002a20207980 */ /* 0x000f68000c101d00 */
[----:B0-----:R-:W0:Y:S01]  /*a240*/  @P2 LDC R21, c[0x0][0xcec] ;  /* 0x00033b00ff152b82 */ /* 0x001e220000000800 */
[----:B------:R-:W-:Y:S01]  /*a250*/  ISETP.GE.AND P0, PT, R190, UR8, PT ;  /* 0x00000008be007c0c */ /* 0x000fe2000bf06270 */
[----:B------:R-:W5:Y:S01]  /*a260*/  LD.E.128 R64, desc[UR42][R64.64] ;  /* 0x0000002a40407980 */ /* 0x000f62000c101d00 */
[----:B------:R-:W-:Y:S02]  /*a270*/  LOP3.LUT R3, R3, 0x4, R0, 0xe2, !PT ;  /* 0x0000000403037812 */ /* 0x000fe400078ee200 */
[----:B------:R-:W-:Y:S01]  /*a280*/  SEL R0, RZ, 0xffffffff, P0 ;  /* 0xffffffffff007807 */ /* 0x000fe20000000000 */
[----:B------:R-:W5:Y:S02]  /*a290*/  LD.E.128 R60, desc[UR42][R60.64] ;  /* 0x0000002a3c3c7980 */ /* 0x000f64000c101d00 */
[----:B------:R-:W1:Y:S01]  /*a2a0*/  @P2 LDC R25, c[0x0][0xcf0] ;  /* 0x00033c00ff192b82 */ /* 0x000e620000000800 */
[----:B--2---:R-:W-:Y:S01]  /*a2b0*/  IMAD R15, R15, R10, UR41 ;  /* 0x000000290f0f7e24 */ /* 0x004fe2000f8e020a */
[----:B------:R-:W5:Y:S01]  /*a2c0*/  LD.E.128 R56, desc[UR42][R56.64] ;  /* 0x0000002a38387980 */ /* 0x000f62000c101d00 */
[----:B------:R-:W-:-:S02]  /*a2d0*/  IMAD.SHL.U32 R10, R0, 0x8, RZ ;  /* 0x00000008000a7824 */ /* 0x000fc400078e00ff */
[----:B------:R-:W-:Y:S01]  /*a2e0*/  IMAD R0, R213, 0x20, R215 ;  /* 0x00000020d5007824 */ /* 0x000fe200078e02d7 */
[----:B------:R-:W5:Y:S01]  /*a2f0*/  LD.E.128 R96, desc[UR42][R96.64] ;  /* 0x0000002a60607980 */ /* 0x000f62000c101d00 */
[----:B------:R-:W-:Y:S01]  /*a300*/  IMAD R8, R12, UR4, RZ ;  /* 0x000000040c087c24 */ /* 0x000fe2000f8e02ff */
[----:B------:R-:W-:Y:S02]  /*a310*/  ISETP.GE.AND P0, PT, R189, UR8, PT ;  /* 0x00000008bd007c0c */ /* 0x000fe4000bf06270 */
[----:B------:R-:W-:Y:S01]  /*a320*/  LEA R20, R15, R0, 0x6 ;  /* 0x000000000f147211 */ /* 0x000fe200078e30ff */
[C---:B------:R-:W-:Y:S01]  /*a330*/  IMAD R11, R13.reuse, UR5, R8 ;  /* 0x000000050d0b7c24 */ /* 0x040fe2000f8e0208 */
[----:B------:R-:W-:Y:S01]  /*a340*/  LOP3.LUT R10, R10, 0x8, R3, 0xe2, !PT ;  /* 0x000000080a0a7812 */ /* 0x000fe200078ee203 */
[----:B------:R-:W-:Y:S01]  /*a350*/  IMAD.WIDE.U32 R8, R13, UR4, RZ ;  /* 0x000000040d087c25 */ /* 0x000fe2000f8e00ff */
[----:B------:R-:W-:Y:S01]  /*a360*/  SEL R3, RZ, 0xffffffff, P0 ;  /* 0xffffffffff037807 */ /* 0x000fe20000000000 */
[----:B------:R-:W-:Y:S01]  /*a370*/  ULDC.64 UR4, c[0x0][0xbf0] ;  /* 0x0002fc0000047ab9 */ /* 0x000fe20000000a00 */
[----:B------:R-:W5:Y:S01]  /*a380*/  LD.E.128 R92, desc[UR42][R92.64] ;  /* 0x0000002a5c5c7980 */ /* 0x000f62000c101d00 */
[----:B------:R-:W-:-:S02]  /*a390*/  IMAD.IADD R9, R9, 0x1, R11 ;  /* 0x0000000109097824 */ /* 0x000fc400078e020b */
[----:B------:R-:W-:Y:S01]  /*a3a0*/  IMAD R12, R14, UR4, RZ ;  /* 0x000000040e0c7c24 */ /* 0x000fe2000f8e02ff */
[----:B------:R-:W5:Y:S01]  /*a3b0*/  LD.E.128 R88, desc[UR42][R88.64] ;  /* 0x0000002a58587980 */ /* 0x000f62000c101d00 */
[----:B0-----:R-:W-:-:S03]  /*a3c0*/  @P2 IMAD.HI.U32 R0, R20, R21, RZ ;  /* 0x0000001514002227 */ /* 0x001fc600078e00ff */
[----:B------:R-:W5:Y:S01]  /*a3d0*/  LD.E.128 R84, desc[UR42][R84.64] ;  /* 0x0000002a54547980 */ /* 0x000f62000c101d00 */
[----:B------:R-:W-:Y:S02]  /*a3e0*/  IMAD.SHL.U32 R13, R3, 0x10, RZ ;  /* 0x00000010030d7824 */ /* 0x000fe400078e00ff */
[----:B------:R-:W-:Y:S01]  /*a3f0*/  IMAD.MOV.U32 R3, RZ, RZ, R20 ;  /* 0x000000ffff037224 */ /* 0x000fe200078e0014 */
[----:B-1----:R-:W-:Y:S01]  /*a400*/  @P2 SHF.R.U32.HI R3, RZ, R25, R0 ;  /* 0x00000019ff032219 */ /* 0x002fe20000011600 */
[C---:B------:R-:W-:Y:S01]  /*a410*/  IMAD R11, R187.reuse, UR5, R12 ;  /* 0x00000005bb0b7c24 */ /* 0x040fe2000f8e020c */
[----:B------:R-:W5:Y:S01]  /*a420*/  LD.E.128 R80, desc[UR42][R80.64] ;  /* 0x0000002a50507980 */ /* 0x000f62000c101d00 */
[----:B------:R-:W-:Y:S01]  /*a430*/  IMAD.WIDE.U32 R8, R187, UR4, R8 ;  /* 0x00000004bb087c25 */ /* 0x000fe2000f8e0008 */
[----:B------:R-:W-:Y:S01]  /*a440*/  LOP3.LUT R10, R13, 0x10, R10, 0xe2, !PT ;  /* 0x000000100d0a7812 */ /* 0x000fe200078ee20a */
[----:B------:R-:W-:Y:S01]  /*a450*/  ULDC.64 UR4, c[0x0][0xbe0] ;  /* 0x0002f80000047ab9 */ /* 0x000fe20000000a00 */
[----:B------:R-:W5:Y:S01]  /*a460*/  LD.E.128 R76, desc[UR42][R76.64] ;  /* 0x0000002a4c4c7980 */ /* 0x000f62000c101d00 */
[----:B------:R-:W-:Y:S01]  /*a470*/  IMAD.IADD R9, R9, 0x1, R11 ;  /* 0x0000000109097824 */ /* 0x000fe200078e020b */
[--C-:B------:R-:W-:Y:S01]  /*a480*/  SHF.R.S32.HI R11, RZ, 0x1f, R3.reuse ;  /* 0x0000001fff0b7819 */ /* 0x100fe20000011403 */
[----:B------:R-:W-:Y:S01]  /*a490*/  IMAD.MOV R13, RZ, RZ, -R3 ;  /* 0x000000ffff0d7224 */ /* 0x000fe200078e0a03 */
[----:B------:R-:W-:Y:S01]  /*a4a0*/  ISETP.GE.AND P0, PT, R188, UR8, PT ;  /* 0x00000008bc007c0c */ /* 0x000fe2000bf06270 */
[----:B------:R-:W-:Y:S01]  /*a4b0*/  @!PT LDS RZ, [RZ] ;  /* 0x00000000fffff984 */ /* 0x000fe20000000800 */
[----:B------:R-:W-:Y:S01]  /*a4c0*/  @!PT LDS RZ, [RZ] ;  /* 0x00000000fffff984 */ /* 0x000fe20000000800 */
[----:B------:R-:W-:Y:S01]  /*a4d0*/  @!PT LDS RZ, [RZ] ;  /* 0x00000000fffff984 */ /* 0x000fe20000000800 */
[----:B------:R-:W-:Y:S01]  /*a4e0*/  @!PT LDS RZ, [RZ] ;  /* 0x00000000fffff984 */ /* 0x000fe20000000800 */
[----:B------:R0:W-:Y:S06]  /*a4f0*/  MEMBAR.ALL.CTA ;  /* 0x0000000000007992 */ /* 0x0001ec0000008000 */
[----:B0-----:R-:W0:Y:S01]  /*a500*/  FENCE.VIEW.ASYNC.S ;  /* 0x00000000000073c6 */ /* 0x001e220000000000 */
[----:B------:R-:W-:Y:S01]  /*a510*/  IMAD R12, R11, UR4, RZ ;  /* 0x000000040b0c7c24 */ /* 0x000fe2000f8e02ff */
[----:B------:R-:W-:Y:S01]  /*a520*/  SEL R0, RZ, 0xffffffff, P0 ;  /* 0xffffffffff007807 */ /* 0x000fe20000000000 */
[----:B------:R-:W-:-:S04]  /*a530*/  IMAD R11, R24, R13, R20 ;  /* 0x0000000d180b7224 */ /* 0x000fc800078e0214 */
[----:B------:R-:W-:Y:S01]  /*a540*/  IMAD.SHL.U32 R21, R0, 0x20, RZ ;  /* 0x0000002000157824 */ /* 0x000fe200078e00ff */
[----:B------:R-:W-:Y:S01]  /*a550*/  SHF.R.S32.HI R0, RZ, 0x1f, R11 ;  /* 0x0000001fff007819 */ /* 0x000fe2000001140b */
[C---:B------:R-:W-:Y:S02]  /*a560*/  IMAD R13, R3.reuse, UR5, R12 ;  /* 0x00000005030d7c24 */ /* 0x040fe4000f8e020c */
[----:B------:R-:W-:Y:S01]  /*a570*/  IMAD.WIDE.U32 R8, R3, UR4, R8 ;  /* 0x0000000403087c25 */ /* 0x000fe2000f8e0008 */
[----:B------:R-:W-:Y:S01]  /*a580*/  ULDC.64 UR4, c[0x0][0xbd8] ;  /* 0x0002f60000047ab9 */ /* 0x000fe20000000a00 */
[----:B------:R-:W-:Y:S02]  /*a590*/  ISETP.GE.AND P0, PT, R217, UR8, PT ;  /* 0x00000008d9007c0c */ /* 0x000fe4000bf06270 */
[----:B------:R-:W-:Y:S02]  /*a5a0*/  IMAD R0, R0, UR4, RZ ;  /* 0x0000000400007c24 */ /* 0x000fe4000f8e02ff */
[----:B------:R-:W-:-:S02]  /*a5b0*/  IMAD.IADD R9, R9, 0x1, R13 ;  /* 0x0000000109097824 */ /* 0x000fc400078e020d */
[----:B------:R-:W-:Y:S01]  /*a5c0*/  IMAD R13, R11, UR5, R0 ;  /* 0x000000050b0d7c24 */ /* 0x000fe2000f8e0200 */
[----:B------:R-:W-:Y:S01]  /*a5d0*/  ULDC UR5, c[0x0][0xb88] ;  /* 0x0002e20000057ab9 */ /* 0x000fe20000000800 */
[----:B------:R-:W-:Y:S01]  /*a5e0*/  SEL R3, RZ, 0x40, P0 ;  /* 0x00000040ff037807 */ /* 0x000fe20000000000 */
[----:B------:R-:W-:Y:S01]  /*a5f0*/  IMAD R29, R24, UR5, RZ ;  /* 0x00000005181d7c24 */ /* 0x000fe2000f8e02ff */
[----:B------:R-:W-:Y:S01]  /*a600*/  ISETP.GE.AND P0, PT, R216, UR8, PT ;  /* 0x00000008d8007c0c */ /* 0x000fe2000bf06270 */
[----:B------:R-:W-:Y:S02]  /*a610*/  IMAD R28, R15, 0x40, R215 ;  /* 0x000000400f1c7824 */ /* 0x000fe400078e02d7 */
[----:B------:R-:W-:Y:S01]  /*a620*/  IMAD.WIDE.U32 R8, R11, UR4, R8 ;  /* 0x000000040b087c25 */ /* 0x000fe2000f8e0008 */
[----:B------:R-:W-:Y:S01]  /*a630*/  SEL R0, RZ, 0x80, P0 ;  /* 0x00000080ff007807 */ /* 0x000fe20000000000 */
[----:B------:R-:W-:Y:S01]  /*a640*/  UIADD3 UR4, UR38, 0x38820, URZ ;  /* 0x0003882026047890 */ /* 0x000fe2000fffe03f */
[----:B------:R-:W-:Y:S01]  /*a650*/  ISETP.GE.AND P0, PT, R28, R29, PT ;  /* 0x0000001d1c00720c */ /* 0x000fe20003f06270 */
[----:B------:R-:W-:Y:S01]  /*a660*/  IMAD.IADD R9, R9, 0x1, R13 ;  /* 0x0000000109097824 */ /* 0x000fe200078e020d */
[----:B------:R-:W-:Y:S01]  /*a670*/  LEA R26, P1, R8, UR6, 0x1 ;  /* 0x00000006081a7c11 */ /* 0x000fe2000f8208ff */
[----:B------:R-:W-:Y:S01]  /*a680*/  UPRMT UR4, URZ, 0x654, UR4 ;  /* 0x000006543f047896 */ /* 0x000fe20008000004 */
[----:B------:R-:W-:-:S02]  /*a690*/  LOP3.LUT R10, R21, 0x20, R10, 0xe2, !PT ;  /* 0x00000020150a7812 */ /* 0x000fc400078ee20a */
[----:B------:R-:W-:Y:S01]  /*a6a0*/  LEA.HI.X R27, R8, UR7, R9, 0x1, P1 ;  /* 0x00000007081b7c11 */ /* 0x000fe200088f0c09 */
[----:B------:R-:W-:Y:S01]  /*a6b0*/  BSSY B0, `(.L_x_207) ;  /* 0x0000026000007945 */ /* 0x000fe20003800000 */
[----:B------:R-:W-:Y:S02]  /*a6c0*/  LOP3.LUT R3, R10, R3, RZ, 0xfc, !PT ;  /* 0x000000030a037212 */ /* 0x000fe400078efcff */
[----:B0-----:R0:W1:Y:S02]  /*a6d0*/  SHFL.IDX PT, R10, R26, RZ, 0x181f ;  /* 0x00181fff1a0a7589 */ /* 0x00106400000e0000 */
[----:B------:R-:W-:Y:S02]  /*a6e0*/  SYNCS.ARRIVE.TRANS64.RED.A1T0 RZ, [UR4], RZ ;  /* 0x000000ffffff79a7 */ /* 0x000fe40008100404 */
[----:B------:R0:W2:Y:S01]  /*a6f0*/  SHFL.IDX PT, R11, R27, RZ, 0x181f ;  /* 0x00181fff1b0b7589 */ /* 0x0000a200000e0000 */
[----:B------:R-:W-:Y:S01]  /*a700*/  LOP3.LUT R0, R3, R0, RZ, 0xfc, !PT ;  /* 0x0000000003007212 */ /* 0x000fe200078efcff */
[----:B------:R-:W-:Y:S06]  /*a710*/  @P0 BRA `(.L_x_208) ;  /* 0x00000000007c0947 */ /* 0x000fec0003800000 */
[----:B------:R-:W-:Y:S02]  /*a720*/  ISETP.GE.AND P1, PT, R192, UR8, PT ;  /* 0x00000008c0007c0c */ /* 0x000fe4000bf26270 */
[----:B------:R-:W-:Y:S02]  /*a730*/  ISETP.GE.AND P0, PT, R18, UR8, PT ;  /* 0x0000000812007c0c */ /* 0x000fe4000bf06270 */
[----:B------:R-:W-:Y:S02]  /*a740*/  ISETP.GE.AND P5, PT, R191, UR8, PT ;  /* 0x00000008bf007c0c */ /* 0x000fe4000bfa6270 */
[----:B------:R-:W-:-:S07]  /*a750*/  ISETP.GE.AND P3, PT, R190, UR8, PT ;  /* 0x00000008be007c0c */ /* 0x000fce000bf66270 */
[-C--:B-1----:R-:W-:Y:S02]  /*a760*/  @!P1 LEA R12, P2, R192, R10.reuse, 0x1 ;  /* 0x0000000ac00c9211 */ /* 0x082fe400078408ff */
        /* <DEDUP_REMOVED lines=16> */
[-C--:B--2---:R-:W-:Y:S02]  /*a870*/  @!P1 LEA R12, P6, R188, R10.reuse, 0x1 ;  /* 0x0000000abc0c9211 */ /* 0x084fe400078c08ff */
        /* <DEDUP_REMOVED lines=9> */
.L_x_208:
[----:B------:R-:W-:Y:S05]  /*a910*/  BSYNC B0 ;  /* 0x0000000000007941 */ /* 0x000fea0003800000 */
.L_x_207:
[----:B---3-5:R-:W-:Y:S01]  /*a920*/  VIADD R4, R28, 0x20 ;  /* 0x000000201c047836 */ /* 0x028fe20000000000 */
[----:B------:R3:W4:Y:S01]  /*a930*/  SHFL.IDX PT, R7, R27, 0x1, 0x181f ;  /* 0x00381f001b077f89 */ /* 0x00072200000e0000 */
[----:B------:R-:W-:Y:S03]  /*a940*/  BSSY B0, `(.L_x_209) ;  /* 0x0000023000007945 */ /* 0x000fe60003800000 */
[----:B------:R-:W-:Y:S01]  /*a950*/  ISETP.GE.AND P0, PT, R4, R29, PT ;  /* 0x0000001d0400720c */ /* 0x000fe20003f06270 */
[----:B------:R3:W0:-:S12]  /*a960*/  SHFL.IDX PT, R6, R26, 0x1, 0x181f ;  /* 0x00381f001a067f89 */ /* 0x00061800000e0000 */
[----:B---3--:R-:W-:Y:S05]  /*a970*/  @P0 BRA `(.L_x_210) ;  /* 0x00000000007c0947 */ /* 0x008fea0003800000 */
[----:B------:R-:W-:Y:S02]  /*a980*/  ISETP.GE.AND P2, PT, R192, UR8, PT ;  /* 0x00000008c0007c0c */ /* 0x000fe4000bf46270 */
[----:B------:R-:W-:Y:S02]  /*a990*/  ISETP.GE.AND P3, PT, R18, UR8, PT ;  /* 0x0000000812007c0c */ /* 0x000fe4000bf66270 */
[----:B------:R-:W-:Y:S02]  /*a9a0*/  ISETP.GE.AND P5, PT, R191, UR8, PT ;  /* 0x00000008bf007c0c */ /* 0x000fe4000bfa6270 */
[----:B------:R-:W-:Y:S02]  /*a9b0*/  ISETP.GE.AND P4, PT, R190, UR8, PT ;  /* 0x00000008be007c0c */ /* 0x000fe4000bf86270 */
[----:B------:R-:W-:-:S05]  /*a9c0*/  LOP3.LUT P1, RZ, R3, 0x40, RZ, 0xc0, !PT ;  /* 0x0000004003ff7812 */ /* 0x000fca000782c0ff */
[-C--:B0-----:R-:W-:Y:S02]  /*a9d0*/  @!P2 LEA R8, P0, R192, R6.reuse, 0x1 ;  /* 0x00000006c008a211 */ /* 0x081fe400078008ff */
[----:B----4-:R-:W-:Y:S02]  /*a9e0*/  @!P3 IMAD.WIDE R4, R18, 0x2, R6 ;  /* 0x000000021204b825 */ /* 0x010fe400078e0206 */
[-C--:B------:R-:W-:Y:S02]  /*a9f0*/  @!P2 LEA.HI.X R9, R192, R7.reuse, R226, 0x1, P0 ;  /* 0x00000007c009a211 */ /* 0x080fe400000f0ce2 */
[----:B-1----:R-:W-:Y:S01]  /*aa00*/  @!P5 LEA R10, P0, R191, R6, 0x1 ;  /* 0x00000006bf0ad211 */ /* 0x002fe200078008ff */
[----:B------:R0:W-:Y:S01]  /*aa10*/  @!P3 ST.E.128 desc[UR42][R4.64], R48 ;  /* 0x000000300400b985 */ /* 0x0001e2000c101d2a */
[----:B------:R-:W-:Y:S02]  /*aa20*/  ISETP.GE.AND P3, PT, R189, UR8, PT ;  /* 0x00000008bd007c0c */ /* 0x000fe4000bf66270 */
[----:B--2---:R-:W-:Y:S01]  /*aa30*/  @!P5 LEA.HI.X R11, R191, R7, R225, 0x1, P0 ;  /* 0x00000007bf0bd211 */ /* 0x004fe200000f0ce1 */
        /* <DEDUP_REMOVED lines=8> */
[-C--:B0-----:R-:W-:Y:S02]  /*aac0*/  @!P2 LEA R4, P6, R188, R6.reuse, 0x1 ;  /* 0x00000006bc04a211 */ /* 0x081fe400078c08ff */
        /* <DEDUP_REMOVED lines=10> */
.L_x_210:
[----:B------:R-:W-:Y:S05]  /*ab70*/  BSYNC B0 ;  /* 0x0000000000007941 */ /* 0x000fea0003800000 */
.L_x_209:
[----:B------:R-:W5:Y:S02]  /*ab80*/  LDC R0, c[0x0][0xd34] ;  /* 0x00034d00ff007b82 */ /* 0x000f640000000800 */
[----:B-----5:R-:W-:-:S13]  /*ab90*/  ISETP.LE.AND P0, PT, R0, UR39, PT ;  /* 0x0000002700007c0c */ /* 0x020fda000bf03270 */
[----:B------:R-:W-:Y:S05]  /*aba0*/  @!P0 BRA `(.L_x_211) ;  /* 0xffffff6000e08947 */ /* 0x000fea000383ffff */
[----:B------:R-:W-:Y:S05]  /*abb0*/  EXIT ;  /* 0x000000000000794d */ /* 0x000fea0003800000 */
.L_x_173:
[----:B------:R-:W-:-:S08]  /*abc0*/  NOP ;  /* 0x0000000000007918 */ /* 0x000fd00000000000 */
[----:B------:R-:W0:-:S00]  /*abd0*/  USETMAXREG.DEALLOC.CTAPOOL 0x28 ;  /* 0x00000028000079c8 */ /* 0x000e0000080e0500 */
[----:B------:R-:W1:Y:S01]  /*abe0*/  S2UR UR8, SR_CTAID.X ;  /* 0x00000000000879c3 */ /* 0x000e620000002500 */
[----:B0-----:R-:W-:Y:S01]  /*abf0*/  IMAD.MOV.U32 R0, RZ, RZ, 0x1 ;  /* 0x00000001ff007424 */ /* 0x001fe200078e00ff */
[----:B------:R-:W-:Y:S01]  /*ac00*/  MOV R23, 0x1 ;  /* 0x0000000100177802 */ /* 0x000fe20000000f00 */
[----:B------:R-:W-:-:S05]  /*ac10*/  IMAD.MOV.U32 R18, RZ, RZ, RZ ;  /* 0x000000ffff127224 */ /* 0x000fca00078e00ff */
[----:B------:R-:W1:Y:S02]  /*ac20*/  LDC R2, c[0x0][0xd34] ;  /* 0x00034d00ff027b82 */ /* 0x000e640000000800 */
[----:B-1----:R-:W-:-:S13]  /*ac30*/  ISETP.LE.AND P0, PT, R2, UR8, PT ;  /* 0x0000000802007c0c */ /* 0x002fda000bf03270 */
[----:B------:R-:W-:Y:S05]  /*ac40*/  @P0 BRA `(.L_x_212) ;  /* 0x0000004800880947 */ /* 0x000fea0003800000 */
[----:B------:R-:W-:Y:S01]  /*ac50*/  IMAD.SHL.U32 R29, R4, 0x8, RZ ;  /* 0x00000008041d7824 */ /* 0x000fe200078e00ff */
[----:B------:R-:W-:Y:S01]  /*ac60*/  ULDC UR6, c[0x0][0x320] ;  /* 0x0000c80000067ab9 */ /* 0x000fe20000000800 */
[----:B------:R-:W-:Y:S01]  /*ac70*/  ULDC UR7, c[0x0][0x3b8] ;  /* 0x0000ee0000077ab9 */ /* 0x000fe20000000800 */
[----:B------:R-:W-:Y:S01]  /*ac80*/  LOP3.LUT R16, R16, 0xffffffdf, RZ, 0xc0, !PT ;  /* 0xffffffdf10107812 */ /* 0x000fe200078ec0ff */
[----:B------:R-:W-:Y:S01]  /*ac90*/  ULDC.64 UR4, c[0x0][0x418] ;  /* 0x0001060000047ab9 */ /* 0x000fe20000000a00 */
[----:B------:R-:W-:Y:S01]  /*aca0*/  LOP3.LUT R19, R29, 0x38, RZ, 0xc0, !PT ;  /* 0x000000381d137812 */ /* 0x000fe200078ec0ff */
[----:B------:R-:W-:Y:S01]  /*acb0*/  UISETP.NE.U32.AND UP0, UPT, UR4, URZ, UPT ;  /* 0x0000003f0400728c */ /* 0x000fe2000bf05070 */
[----:B------:R-:W-:Y:S01]  /*acc0*/  IMAD.SHL.U32 R24, R4, 0x10, RZ ;  /* 0x0000001004187824 */ /* 0x000fe200078e00ff */
[----:B------:R-:W-:Y:S01]  /*acd0*/  LOP3.LUT R17, R17, 0xfffdffff, RZ, 0xc0, !PT ;  /* 0xfffdffff11117812 */ /* 0x000fe200078ec0ff */
[----:B------:R-:W-:Y:S01]  /*ace0*/  ULDC UR4, c[0x0][0x424] ;  /* 0x0001090000047ab9 */ /* 0x000fe20000000800 */
[C---:B------:R-:W-:Y:S01]  /*acf0*/  LOP3.LUT R0, R19.reuse, 0x40, RZ, 0xfc, !PT ;  /* 0x0000004013007812 */ /* 0x040fe200078efcff */
[----:B------:R-:W-:Y:S01]  /*ad00*/  UISETP.NE.AND.EX UP0, UPT, UR5, URZ, UPT, UP0 ;  /* 0x0000003f0500728c */ /* 0x000fe2000bf05300 */
[C---:B------:R-:W-:Y:S01]  /*ad10*/  LOP3.LUT R2, R19.reuse, 0x80, RZ, 0xfc, !PT ;  /* 0x0000008013027812 */ /* 0x040fe200078efcff */
[----:B------:R-:W0:Y:S01]  /*ad20*/  S2UR UR5, SR_CgaCtaId ;  /* 0x00000000000579c3 */ /* 0x000e220000008800 */
[C---:B------:R-:W-:Y:S01]  /*ad30*/  ISETP.GE.AND P0, PT, R0.reuse, UR6, PT ;  /* 0x0000000600007c0c */ /* 0x040fe2000bf06270 */
[----:B------:R-:W-:Y:S01]  /*ad40*/  USEL UR4, UR4, 0x1, UP0 ;  /* 0x0000000104047887 */ /* 0x000fe20008000000 */
[----:B------:R-:W-:Y:S01]  /*ad50*/  ISETP.GE.AND P5, PT, R0, UR7, PT ;  /* 0x0000000700007c0c */ /* 0x000fe2000bfa6270 */
[----:B------:R-:W-:Y:S01]  /*ad60*/  UMOV UR37, 0x400 ;  /* 0x0000040000257882 */ /* 0x000fe20000000000 */
[C---:B------:R-:W-:Y:S01]  /*ad70*/  ISETP.GE.AND P4, PT, R2.reuse, UR6, PT ;  /* 0x0000000602007c0c */ /* 0x040fe2000bf86270 */
[----:B------:R-:W-:Y:S01]  /*ad80*/  IMAD.MOV.U32 R23, RZ, RZ, 0x1 ;  /* 0x00000001ff177424 */ /* 0x000fe200078e00ff */
[----:B------:R-:W-:Y:S01]  /*ad90*/  ISETP.GE.AND P3, PT, R2, UR7, PT ;  /* 0x0000000702007c0c */ /* 0x000fe2000bf66270 */
[----:B------:R-:W-:Y:S01]  /*ada0*/  ULDC UR36, c[0x0][0x448] ;  /* 0x0001120000247ab9 */ /* 0x000fe20000000800 */
[C---:B------:R-:W-:Y:S01]  /*adb0*/  LOP3.LUT R3, R19.reuse, 0x180, RZ, 0xfc, !PT ;  /* 0x0000018013037812 */ /* 0x040fe200078efcff */
[----:B------:R-:W-:Y:S01]  /*adc0*/  ULDC UR38, c[0x0][0xc] ;  /* 0x0000030000267ab9 */ /* 0x000fe20000000800 */
[----:B------:R-:W-:-:S02]  /*add0*/  ISETP.GE.AND P6, PT, R19, UR6, PT ;  /* 0x0000000613007c0c */ /* 0x000fc4000bfc6270 */
[C---:B------:R-:W-:Y:S02]  /*ade0*/  ISETP.GE.AND P2, PT, R3.reuse, UR7, PT ;  /* 0x0000000703007c0c */ /* 0x040fe4000bf46270 */
[----:B------:R-:W-:Y:S02]  /*adf0*/  @P0 LOP3.LUT R16, R16, 0x20, RZ, 0xfc, !PT ;  /* 0x0000002010100812 */ /* 0x000fe400078efcff */
[----:B------:R-:W-:Y:S02]  /*ae00*/  SEL R6, RZ, 0x40, P2 ;  /* 0x00000040ff067807 */ /* 0x000fe40001000000 */
[----:B------:R-:W-:Y:S02]  /*ae10*/  LOP3.LUT R16, R16, 0xffbfffff, RZ, 0xc0, !PT ;  /* 0xffbfffff10107812 */ /* 0x000fe400078ec0ff */
[----:B------:R-:W-:Y:S02]  /*ae20*/  ISETP.GE.AND P2, PT, R0, UR6, PT ;  /* 0x0000000600007c0c */ /* 0x000fe4000bf46270 */
[----:B------:R-:W-:Y:S01]  /*ae30*/  @P5 LOP3.LUT R16, R16, 0x400000, RZ, 0xfc, !PT ;  /* 0x0040000010105812 */ /* 0x000fe200078efcff */
[----:B0-----:R-:W-:Y:S01]  /*ae40*/  ULEA UR37, UR5, UR37, 0x18 ;  /* 0x0000002505257291 */ /* 0x001fe2000f8ec03f */
[----:B------:R-:W-:-:S02]  /*ae50*/  ISETP.GE.AND P0, PT, R3, UR6, PT ;  /* 0x0000000603007c0c */ /* 0x000fc4000bf06270 */
[----:B------:R-:W-:Y:S02]  /*ae60*/  LOP3.LUT R16, R16, 0xffffffef, RZ, 0xc0, !PT ;  /* 0xffffffef10107812 */ /* 0x000fe400078ec0ff */
[C---:B------:R-:W-:Y:S02]  /*ae70*/  LOP3.LUT R5, R19.reuse, 0x1c0, RZ, 0xfc, !PT ;  /* 0x000001c013057812 */ /* 0x040fe400078efcff */
[----:B------:R-:W-:Y:S02]  /*ae80*/  @P4 LOP3.LUT R16, R16, 0x10, RZ, 0xfc, !PT ;  /* 0x0000001010104812 */ /* 0x000fe400078efcff */
[----:B------:R-:W-:Y:S02]  /*ae90*/  SEL R3, RZ, 0xffffffff, P2 ;  /* 0xffffffffff037807 */ /* 0x000fe40001000000 */
[----:B------:R-:W-:Y:S02]  /*aea0*/  LOP3.LUT R16, R16, 0xffdfffff, RZ, 0xc0, !PT ;  /* 0xffdfffff10107812 */ /* 0x000fe400078ec0ff */
[----:B------:R-:W-:Y:S01]  /*aeb0*/  ISETP.GE.AND P2, PT, R19, UR7, PT ;  /* 0x0000000713007c0c */ /* 0x000fe2000bf46270 */
[----:B------:R-:W-:Y:S01]  /*aec0*/  IMAD.SHL.U32 R9, R3, 0x2, RZ ;  /* 0x0000000203097824 */ /* 0x000fe200078e00ff */
[----:B------:R-:W-:-:S02]  /*aed0*/  @P3 LOP3.LUT R16, R16, 0x200000, RZ, 0xfc, !PT ;  /* 0x0020000010103812 */ /* 0x000fc400078efcff */
[----:B------:R-:W-:Y:S02]  /*aee0*/  ISETP.GE.AND P1, PT, R5, UR6, PT ;  /* 0x0000000605007c0c */ /* 0x000fe4000bf26270 */
[----:B------:R-:W-:Y:S02]  /*aef0*/  LOP3.LUT R16, R16, 0xfffffdff, RZ, 0xc0, !PT ;  /* 0xfffffdff10107812 */ /* 0x000fe400078ec0ff */
[----:B------:R-:W-:Y:S02]  /*af00*/  LOP3.LUT R11, R19, 0xc0, RZ, 0xfc, !PT ;  /* 0x000000c0130b7812 */ /* 0x000fe400078efcff */
[----:B------:R-:W-:Y:S02]  /*af10*/  @P6 LOP3.LUT R16, R16, 0x200, RZ, 0xfc, !PT ;  /* 0x0000020010106812 */ /* 0x000fe400078efcff */
[----:B------:R-:W-:Y:S02]  /*af20*/  SEL R7, RZ, 0x40, P0 ;  /* 0x00000040ff077807 */ /* 0x000fe40000000000 */
[----:B------:R-:W-:-:S02]  /*af30*/  SEL R0, RZ, 0x80, P1 ;  /* 0x00000080ff007807 */ /* 0x000fc40000800000 */
[----:B------:R-:W-:Y:S02]  /*af40*/  ISETP.GE.AND P0, PT, R5, UR7, PT ;  /* 0x0000000705007c0c */ /* 0x000fe4000bf06270 */
[----:B------:R-:W-:Y:S02]  /*af50*/  ISETP.GE.AND P1, PT, R11, UR6, PT ;  /* 0x000000060b007c0c */ /* 0x000fe4000bf26270 */
[----:B------:R-:W-:Y:S02]  /*af60*/  SEL R5, RZ, 0xffffffff, P5 ;  /* 0xffffffffff057807 */ /* 0x000fe40002800000 */
[----:B------:R-:W-:Y:S02]  /*af70*/  LOP3.LUT R16, R16, 0xff7fffff, RZ, 0xc0, !PT ;  /* 0xff7fffff10107812 */ /* 0x000fe400078ec0ff */
[----:B------:R-:W-:Y:S01]  /*af80*/  SEL R2, RZ, 0x1, P6 ;  /* 0x00000001ff027807 */ /* 0x000fe20003000000 */
[----:B------:R-:W-:Y:S01]  /*af90*/  IMAD.SHL.U32 R8, R5, 0x2, RZ ;  /* 0x0000000205087824 */ /* 0x000fe200078e00ff */
[----:B------:R-:W-:-:S02]  /*afa0*/  @P2 LOP3.LUT R16, R16, 0x800000, RZ, 0xfc, !PT ;  /* 0x0080000010102812 */ /* 0x000fc400078efcff */
[----:B------:R-:W-:Y:S02]  /*afb0*/  SEL R5, RZ, 0xffffff80, P0 ;  /* 0xffffff80ff057807 */ /* 0x000fe40000000000 */
[----:B------:R-:W-:Y:S02]  /*afc0*/  ISETP.GE.AND P0, PT, R11, UR7, PT ;  /* 0x000000070b007c0c */ /* 0x000fe4000bf06270 */
[----:B------:R-:W-:Y:S02]  /*afd0*/  LOP3.LUT R16, R16, 0xfffffff7, RZ, 0xc0, !PT ;  /* 0xfffffff710107812 */ /* 0x000fe400078ec0ff */
[----:B------:R-:W-:Y:S02]  /*afe0*/  SEL R3, RZ, 0x1, P2 ;  /* 0x00000001ff037807 */ /* 0x000fe40001000000 */
[----:B------:R-:W-:Y:S02]  /*aff0*/  @P1 LOP3.LUT R16, R16, 0x8, RZ, 0xfc, !PT ;  /* 0x0000000810101812 */ /* 0x000fe400078efcff */
[----:B------:R-:W-:-:S02]  /*b000*/  LOP3.LUT R13, R19, 0x100, RZ, 0xfc, !PT ;  /* 0x00000100130d7812 */ /* 0x000fc400078efcff */
[----:B------:R-:W-:Y:S02]  /*b010*/  LOP3.LUT R16, R16, 0xffefffff, RZ, 0xc0, !PT ;  /* 0xffefffff10107812 */ /* 0x000fe400078ec0ff */
[----:B------:R-:W-:Y:S02]  /*b020*/  LOP3.LUT R2, R9, 0x2, R2, 0xe2, !PT ;  /* 0x0000000209027812 */ /* 0x000fe400078ee202 */
[----:B------:R-:W-:Y:S02]  /*b030*/  LOP3.LUT R9, R8, 0x2, R3, 0xe2, !PT ;  /* 0x0000000208097812 */ /* 0x000fe400078ee203 */
[----:B------:R-:W-:Y:S02]  /*b040*/  SEL R3, RZ, 0x4, P4 ;  /* 0x00000004ff037807 */ /* 0x000fe40002000000 */
[----:B------:R-:W-:Y:S02]  /*b050*/  @P0 LOP3.LUT R16, R16, 0x100000, RZ, 0xfc, !PT ;  /* 0x0010000010100812 */ /* 0x000fe400078efcff */
[----:B------:R-:W-:-:S02]  /*b060*/  SEL R11, RZ, 0x8, P0 ;  /* 0x00000008ff0b7807 */ /* 0x000fc40000000000 */
[----:B------:R-:W-:Y:S02]  /*b070*/  SEL R8, RZ, 0x8, P1 ;  /* 0x00000008ff087807 */ /* 0x000fe40000800000 */
[----:B------:R-:W-:Y:S02]  /*b080*/  ISETP.GE.AND P0, PT, R13, UR6, PT ;  /* 0x000000060d007c0c */ /* 0x000fe4000bf06270 */
[----:B------:R-:W-:Y:S02]  /*b090*/  LOP3.LUT R8, R8, R2, R3, 0xfe, !PT ;  /* 0x0000000208087212 */ /* 0x000fe400078efe03 */
[----:B------:R-:W0:Y:S01]  /*b0a0*/  LDC.64 R2, c[0x0][0x2f0] ;  /* 0x0000bc00ff027b82 */ /* 0x000e220000000a00 */
[----:B------:R-:W-:Y:S02]  /*b0b0*/  SEL R10, RZ, 0x4, P3 ;  /* 0x00000004ff0a7807 */ /* 0x000fe40001800000 */
[----:B------:R-:W-:Y:S02]  /*b0c0*/  LOP3.LUT R16, R16, 0xfffffffb, RZ, 0xc0, !PT ;  /* 0xfffffffb10107812 */ /* 0x000fe400078ec0ff */
[----:B------:R-:W-:-:S02]  /*b0d0*/  LOP3.LUT R14, R19, 0x140, RZ, 0xfc, !PT ;  /* 0x00000140130e7812 */ /* 0x000fc400078efcff */
[----:B------:R-:W-:Y:S02]  /*b0e0*/  LOP3.LUT R12, R11, R9, R10, 0xfe, !PT ;  /* 0x000000090b0c7212 */ /* 0x000fe400078efe0a */
[----:B------:R-:W-:Y:S02]  /*b0f0*/  @P0 LOP3.LUT R16, R16, 0x4, RZ, 0xfc, !PT ;  /* 0x0000000410100812 */ /* 0x000fe400078efcff */
[----:B------:R-:W-:Y:S02]  /*b100*/  SEL R11, RZ, 0x10, P0 ;  /* 0x00000010ff0b7807 */ /* 0x000fe40000000000 */
[----:B------:R-:W-:Y:S02]  /*b110*/  ISETP.GE.AND P0, PT, R14, UR6, PT ;  /* 0x000000060e007c0c */ /* 0x000fe4000bf06270 */
[----:B------:R-:W-:Y:S02]  /*b120*/  LOP3.LUT R16, R16, 0xfffffffd, RZ, 0xc0, !PT ;  /* 0xfffffffd10107812 */ /* 0x000fe400078ec0ff */
[----:B------:R-:W-:-:S02]  /*b130*/  SEL R10, RZ, 0x20, P0 ;  /* 0x00000020ff0a7807 */ /* 0x000fc40000000000 */
[----:B------:R-:W-:Y:S02]  /*b140*/  LOP3.LUT R9, R29, 0x1f8, RZ, 0xc0, !PT ;  /* 0x000001f81d097812 */ /* 0x000fe400078ec0ff */
[----:B------:R-:W-:Y:S01]  /*b150*/  LOP3.LUT R8, R10, R8, R11, 0xfe, !PT ;  /* 0x000000080a087212 */ /* 0x000fe200078efe0b */
[----:B0-----:R-:W-:Y:S01]  /*b160*/  IMAD R18, R2, UR4, RZ ;  /* 0x0000000402127c24 */ /* 0x001fe2000f8e02ff */
[----:B------:R-:W-:Y:S01]  /*b170*/  LOP3.LUT R2, R9, 0x38, R4, 0x78, !PT ;  /* 0x0000003809027812 */ /* 0x000fe200078e7804 */
[----:B------:R-:W-:Y:S02]  /*b180*/  ULDC UR4, c[0x0][0x288] ;  /* 0x0000a20000047ab9 */ /* 0x000fe40000000800 */
[----:B------:R-:W-:Y:S01]  /*b190*/  @P0 LOP3.LUT R16, R16, 0x2, RZ, 0xfc, !PT ;  /* 0x0000000210100812 */ /* 0x000fe200078efcff */
[----:B------:R-:W-:Y:S01]  /*b1a0*/  VIADD R15, R18, 0x3f ;  /* 0x0000003f120f7836 */ /* 0x000fe20000000000 */
[----:B------:R-:W-:Y:S01]  /*b1b0*/  ISETP.GE.AND P0, PT, R13, UR7, PT ;  /* 0x000000070d007c0c */ /* 0x000fe2000bf06270 */
[----:B------:R-:W-:Y:S01]  /*b1c0*/  STL [R1+0x20], R18 ;  /* 0x0000201201007387 */ /* 0x000fe20000100800 */
[----:B------:R-:W-:Y:S01]  /*b1d0*/  LOP3.LUT R16, R16, 0xfff7ffff, RZ, 0xc0, !PT ;  /* 0xfff7ffff10107812 */ /* 0x000fe200078ec0ff */
[----:B------:R-:W-:Y:S01]  /*b1e0*/  UIMAD UR36, UR36, UR4, URZ ;  /* 0x00000004242472a4 */ /* 0x000fe2000f8e023f */
[----:B------:R-:W-:-:S02]  /*b1f0*/  SHF.R.S32.HI R10, RZ, 0x1f, R15 ;  /* 0x0000001fff0a7819 */ /* 0x000fc4000001140f */
[----:B------:R-:W-:Y:S02]  /*b200*/  LOP3.LUT R29, R2, 0x200, R29, 0xf8, !PT ;  /* 0x00000200021d7812 */ /* 0x000fe400078ef81d */
[----:B------:R-:W-:Y:S02]  /*b210*/  SHF.R.U32.HI R2, RZ, 0x3, R4 ;  /* 0x00000003ff027819 */ /* 0x000fe40000011604 */
[----:B------:R-:W-:Y:S02]  /*b220*/  SEL R13, RZ, 0x10, P0 ;  /* 0x00000010ff0d7807 */ /* 0x000fe40000000000 */
[----:B------:R-:W-:Y:S02]  /*b230*/  LEA.HI R10, R10, R15, RZ, 0x6 ;  /* 0x0000000f0a0a7211 */ /* 0x000fe400078f30ff */
[----:B------:R-:W-:Y:S02]  /*b240*/  @P0 LOP3.LUT R16, R16, 0x80000, RZ, 0xfc, !PT ;  /* 0x0008000010100812 */ /* 0x000fe400078efcff */
[----:B------:R-:W-:Y:S01]  /*b250*/  ISETP.GE.AND P0, PT, R14, UR7, PT ;  /* 0x000000070e007c0c */ /* 0x000fe2000bf06270 */
[----:B------:R-:W-:Y:S01]  /*b260*/  ULDC UR7, c[0x0][0x2b8] ;  /* 0x0000ae0000077ab9 */ /* 0x000fe20000000800 */
[----:B------:R-:W-:Y:S01]  /*b270*/  LOP3.LUT R7, R8, R7, RZ, 0xfc, !PT ;  /* 0x0000000708077212 */ /* 0x000fe200078efcff */
[----:B------:R-:W-:Y:S01]  /*b280*/  IMAD.U32 R8, RZ, RZ, UR8 ;  /* 0x00000008ff087e24 */ /* 0x000fe2000f8e00ff */
[----:B------:R-:W-:-:S02]  /*b290*/  LOP3.LUT R2, R2, 0xf, RZ, 0xc0, !PT ;  /* 0x0000000f02027812 */ /* 0x000fc400078ec0ff */
[----:B------:R-:W-:Y:S02]  /*b2a0*/  LOP3.LUT R4, R37, 0x2, RZ, 0xfc, !PT ;  /* 0x0000000225047812 */ /* 0x000fe400078efcff */
[C---:B------:R-:W-:Y:S01]  /*b2b0*/  LEA.HI.SX32 R4, R10.reuse, 0xfffffffe, 0x1a ;  /* 0xfffffffe0a047811 */ /* 0x040fe200078fd2ff */
[----:B------:R-:W-:Y:S01]  /*b2c0*/  STL [R1+0xc], R8 ;  /* 0x00000c0801007387 */ /* 0x000fe20000100800 */
[----:B------:R-:W-:Y:S02]  /*b2d0*/  LOP3.LUT R9, R10, 0xffffffc0, RZ, 0xc0, !PT ;  /* 0xffffffc00a097812 */ /* 0x000fe400078ec0ff */
[----:B------:R-:W-:Y:S01]  /*b2e0*/  LOP3.LUT R24, R2, 0x70, R24, 0xf8, !PT ;  /* 0x0000007002187812 */ /* 0x000fe200078ef818 */
[----:B------:R0:W-:Y:S01]  /*b2f0*/  STL [R1+0x28], R4 ;  /* 0x0000280401007387 */ /* 0x0001e20000100800 */
[----:B------:R-:W-:Y:S02]  /*b300*/  LOP3.LUT R16, R16, 0xfffbffff, RZ, 0xc0, !PT ;  /* 0xfffbffff10107812 */ /* 0x000fe400078ec0ff */
[----:B------:R-:W-:-:S02]  /*b310*/  SEL R14, RZ, 0x20, P0 ;  /* 0x00000020ff0e7807 */ /* 0x000fc40000000000 */
[----:B------:R-:W-:Y:S02]  /*b320*/  @P0 LOP3.LUT R16, R16, 0x40000, RZ, 0xfc, !PT ;  /* 0x0004000010100812 */ /* 0x000fe400078efcff */
[--C-:B------:R-:W-:Y:S02]  /*b330*/  IADD3 R36, R18, 0x40, -R9.reuse ;  /* 0x0000004012247810 */ /* 0x100fe40007ffe809 */
[----:B------:R-:W-:Y:S02]  /*b340*/  LOP3.LUT R16, R16, 0xffffbfff, RZ, 0xc0, !PT ;  /* 0xffffbfff10107812 */ /* 0x000fe400078ec0ff */
[----:B0-----:R-:W-:Y:S01]  /*b350*/  IADD3 R4, R24, -0x40, R9 ;  /* 0xffffffc018047810 */ /* 0x001fe20007ffe009 */
[----:B------:R-:W-:Y:S01]  /*b360*/  IMAD.IADD R36, R36, 0x1, -R2 ;  /* 0x0000000124247824 */ /* 0x000fe200078e0a02 */
[----:B------:R-:W-:Y:S02]  /*b370*/  LOP3.LUT R0, R7, R0, RZ, 0xfc, !PT ;  /* 0x0000000007007212 */ /* 0x000fe400078efcff */
[----:B------:R-:W-:Y:S01]  /*b380*/  ISETP.GE.AND P0, PT, R4, R18, PT ;  /* 0x000000120400720c */ /* 0x000fe20003f06270 */
[----:B------:R-:W-:Y:S01]  /*b390*/  STL [R1+0x24], R4 ;  /* 0x0000240401007387 */ /* 0x000fe20000100800 */
[----:B------:R-:W-:Y:S01]  /*b3a0*/  LOP3.LUT R13, R14, R12, R13, 0xfe, !PT ;  /* 0x0000000c0e0d7212 */ /* 0x000fe200078efe0d */
[----:B------:R-:W-:Y:S01]  /*b3b0*/  IMAD.MOV.U32 R18, RZ, RZ, RZ ;  /* 0x000000ffff127224 */ /* 0x000fe200078e00ff */
[----:B------:R-:W-:-:S02]  /*b3c0*/  ISETP.LT.U32.AND P1, PT, R24, 0x40, !P0 ;  /* 0x000000401800780c */ /* 0x000fc40004721070 */
[----:B------:R-:W-:Y:S02]  /*b3d0*/  ISETP.GE.AND P0, PT, R19, UR6, PT ;  /* 0x0000000613007c0c */ /* 0x000fe4000bf06270 */
[----:B------:R-:W-:Y:S02]  /*b3e0*/  LOP3.LUT R6, R13, R6, RZ, 0xfc, !PT ;  /* 0x000000060d067212 */ /* 0x000fe400078efcff */
[C---:B------:R-:W-:Y:S02]  /*b3f0*/  ISETP.LT.OR P3, PT, R36.reuse, 0x1, P0 ;  /* 0x000000012400780c */ /* 0x040fe40000761670 */
[----:B------:R-:W-:Y:S02]  /*b400*/  ISETP.LT.OR P2, PT, R36, 0x11, P0 ;  /* 0x000000112400780c */ /* 0x000fe40000741670 */
[C---:B------:R-:W-:Y:S02]  /*b410*/  LOP3.LUT R5, R6.reuse, 0x80, R5, 0xc8, !PT ;  /* 0x0000008006057812 */ /* 0x040fe400078ec805 */
[----:B------:R-:W-:-:S02]  /*b420*/  LOP3.LUT R6, R6, 0x40, RZ, 0xc0, !PT ;  /* 0x0000004006067812 */ /* 0x000fc400078ec0ff */
[----:B------:R-:W-:Y:S02]  /*b430*/  @P1 LOP3.LUT R16, R16, 0x4000, RZ, 0xfc, !PT ;  /* 0x0000400010101812 */ /* 0x000fe400078efcff */
[C---:B------:R-:W-:Y:S02]  /*b440*/  ISETP.LT.OR P1, PT, R36.reuse, 0x21, P0 ;  /* 0x000000212400780c */ /* 0x040fe40000721670 */
[----:B------:R-:W-:Y:S02]  /*b450*/  ISETP.LT.OR P0, PT, R36, 0x31, P0 ;  /* 0x000000312400780c */ /* 0x000fe40000701670 */
[----:B------:R-:W-:Y:S02]  /*b460*/  @P3 LOP3.LUT R17, R17, 0x20000, RZ, 0xfc, !PT ;  /* 0x0002000011113812 */ /* 0x000fe400078efcff */
[----:B------:R-:W-:Y:S02]  /*b470*/  LOP3.LUT R16, R16, 0xdfffffff, RZ, 0xc0, !PT ;  /* 0xdfffffff10107812 */ /* 0x000fe400078ec0ff */
[----:B------:R-:W-:-:S02]  /*b480*/  LOP3.LUT R17, R17, 0xfffeffff, RZ, 0xc0, !PT ;  /* 0xfffeffff11117812 */ /* 0x000fc400078ec0ff */
[----:B------:R-:W-:Y:S02]  /*b490*/  SHF.R.U32.HI R2, RZ, 0x2, R6 ;  /* 0x00000002ff027819 */ /* 0x000fe40000011606 */
[----:B------:R-:W-:Y:S02]  /*b4a0*/  @P2 LOP3.LUT R17, R17, 0x10000, RZ, 0xfc, !PT ;  /* 0x0001000011112812 */ /* 0x000fe400078efcff */
[----:B------:R-:W-:Y:S01]  /*b4b0*/  SHF.R.U32.HI R5, RZ, 0x3, R5 ;  /* 0x00000003ff057819 */ /* 0x000fe20000011605 */
[----:B------:R0:W-:Y:S01]  /*b4c0*/  STL [R1+0x8], R2 ;  /* 0x0000080201007387 */ /* 0x0001e20000100800 */
[----:B------:R-:W-:Y:S02]  /*b4d0*/  LOP3.LUT R17, R17, 0xffff7fff, RZ, 0xc0, !PT ;  /* 0xffff7fff11117812 */ /* 0x000fe400078ec0ff */
[----:B------:R-:W-:Y:S01]  /*b4e0*/  LOP3.LUT R31, R7, 0x40, RZ, 0xc0, !PT ;  /* 0x00000040071f7812 */ /* 0x000fe200078ec0ff */
[----:B------:R1:W-:Y:S01]  /*b4f0*/  STL [R1+0x4], R5 ;  /* 0x0000040501007387 */ /* 0x0003e20000100800 */
[----:B------:R-:W-:-:S02]  /*b500*/  @P1 LOP3.LUT R17, R17, 0x8000, RZ, 0xfc, !PT ;  /* 0x0000800011111812 */ /* 0x000fc400078efcff */
[C---:B------:R-:W-:Y:S01]  /*b510*/  LOP3.LUT R30, R0.reuse, 0x80, RZ, 0xc0, !PT ;  /* 0x00000080001e7812 */ /* 0x040fe200078ec0ff */
[----:B------:R1:W-:Y:S01]  /*b520*/  STL [R1+0x1c], RZ ;  /* 0x00001cff01007387 */ /* 0x0003e20000100800 */
[----:B------:R-:W-:Y:S02]  /*b530*/  LOP3.LUT R17, R17, 0xfdffffff, RZ, 0xc0, !PT ;  /* 0xfdffffff11117812 */ /* 0x000fe400078ec0ff */
[C---:B0-----:R-:W-:Y:S02]  /*b540*/  PRMT R2, R0.reuse, 0x8880, RZ ;  /* 0x0000888000027816 */ /* 0x041fe400000000ff */
[----:B------:R-:W-:Y:S02]  /*b550*/  @P0 LOP3.LUT R17, R17, 0x2000000, RZ, 0xfc, !PT ;  /* 0x0200000011110812 */ /* 0x000fe400078efcff */
[----:B------:R-:W-:Y:S02]  /*b560*/  LOP3.LUT P0, RZ, R0, 0x2, RZ, 0xc0, !PT ;  /* 0x0000000200ff7812 */ /* 0x000fe4000780c0ff */
[----:B------:R-:W-:-:S02]  /*b570*/  LOP3.LUT R17, R17, 0xffffbfff, RZ, 0xc0, !PT ;  /* 0xffffbfff11117812 */ /* 0x000fc400078ec0ff */
[C---:B------:R-:W-:Y:S02]  /*b580*/  ISETP.LT.OR P1, PT, R36.reuse, 0x1, !P0 ;  /* 0x000000012400780c */ /* 0x040fe40004721670 */
[C---:B------:R-:W-:Y:S02]  /*b590*/  ISETP.LT.OR P3, PT, R36.reuse, 0x11, !P0 ;  /* 0x000000112400780c */ /* 0x040fe40004761670 */
[----:B------:R-:W-:Y:S02]  /*b5a0*/  ISETP.LT.OR P2, PT, R36, 0x21, !P0 ;  /* 0x000000212400780c */ /* 0x000fe40004741670 */
[----:B------:R-:W-:Y:S02]  /*b5b0*/  SHF.R.U32.HI R31, RZ, 0x2, R31 ;  /* 0x00000002ff1f7819 */ /* 0x000fe4000001161f */
[----:B------:R-:W-:-:S05]  /*b5c0*/  SHF.R.U32.HI R30, RZ, 0x3, R30 ;  /* 0x00000003ff1e7819 */ /* 0x000fca000001161e */
        /* <DEDUP_REMOVED lines=9> */
[----:B------:R-:W-:-:S04]  /*b660*/  LOP3.LUT R17, R17, 0xfeffffff, RZ, 0xc0, !PT ;  /* 0xfeffffff11117812 */ /* 0x000fc800078ec0ff */
[----:B------:R-:W-:Y:S02]  /*b670*/  @P1 LOP3.LUT R17, R17, 0x1000000, RZ, 0xfc, !PT ;  /* 0x0100000011111812 */ /* 0x000fe400078efcff */
[----:B------:R-:W-:Y:S02]  /*b680*/  ISETP.LT.OR P1, PT, R36, 0x21, !P0 ;  /* 0x000000212400780c */ /* 0x000fe40004721670 */
[----:B------:R-:W-:-:S04]  /*b690*/  LOP3.LUT R17, R17, 0xfffff7ff, RZ, 0xc0, !PT ;  /* 0xfffff7ff11117812 */ /* 0x000fc800078ec0ff */
        /* <DEDUP_REMOVED lines=31> */
[----:B------:R-:W-:-:S02]  /*b890*/  @P1 LOP3.LUT R16, R16, 0x20000000, RZ, 0xfc, !PT ;  /* 0x2000000010101812 */ /* 0x000fc400078efcff */
[C---:B------:R-:W-:Y:S02]  /*b8a0*/  ISETP.LT.OR P1, PT, R36.reuse, 0x1, !P0 ;  /* 0x000000012400780c */ /* 0x040fe40004721670 */
[----:B------:R-:W-:Y:S02]  /*b8b0*/  LOP3.LUT R17, R17, 0xffdfffff, RZ, 0xc0, !PT ;  /* 0xffdfffff11117812 */ /* 0x000fe400078ec0ff */
[C---:B------:R-:W-:Y:S02]  /*b8c0*/  ISETP.LT.OR P3, PT, R36.reuse, 0x11, !P0 ;  /* 0x000000112400780c */ /* 0x040fe40004761670 */
[----:B------:R-:W-:Y:S02]  /*b8d0*/  @P2 LOP3.LUT R17, R17, 0x200000, RZ, 0xfc, !PT ;  /* 0x0020000011112812 */ /* 0x000fe400078efcff */
[----:B------:R-:W-:Y:S02]  /*b8e0*/  ISETP.LT.OR P2, PT, R36, 0x21, !P0 ;  /* 0x000000212400780c */ /* 0x000fe40004741670 */
[----:B------:R-:W-:-:S02]  /*b8f0*/  LOP3.LUT R17, R17, 0xffffffef, RZ, 0xc0, !PT ;  /* 0xffffffef11117812 */ /* 0x000fc400078ec0ff */
[----:B------:R-:W-:Y:S02]  /*b900*/  LOP3.LUT R16, R16, 0xefffffff, RZ, 0xc0, !PT ;  /* 0xefffffff10107812 */ /* 0x000fe400078ec0ff */
[----:B------:R-:W-:Y:S02]  /*b910*/  @P1 LOP3.LUT R17, R17, 0x10, RZ, 0xfc, !PT ;  /* 0x0000001011111812 */ /* 0x000fe400078efcff */
[----:B------:R-:W-:Y:S02]  /*b920*/  ISETP.LT.OR P1, PT, R36, 0x31, !P0 ;  /* 0x000000312400780c */ /* 0x000fe40004721670 */
[----:B------:R-:W-:Y:S02]  /*b930*/  LOP3.LUT R17, R17, 0xfffffffe, RZ, 0xc0, !PT ;  /* 0xfffffffe11117812 */ /* 0x000fe400078ec0ff */
[----:B------:R-:W-:Y:S02]  /*b940*/  LOP3.LUT P0, RZ, R0, 0x40, RZ, 0xc0, !PT ;  /* 0x0000004000ff7812 */ /* 0x000fe4000780c0ff */
[----:B------:R-:W-:-:S02]  /*b950*/  @P3 LOP3.LUT R17, R17, 0x1, RZ, 0xfc, !PT ;  /* 0x0000000111113812 */ /* 0x000fc400078efcff */
[----:B------:R-:W-:Y:S02]  /*b960*/  ISETP.LT.OR P3, PT, R36, 0x11, !P0 ;  /* 0x000000112400780c */ /* 0x000fe40004761670 */
[----:B------:R-:W-:Y:S02]  /*b970*/  LOP3.LUT R17, R17, 0xffefffff, RZ, 0xc0, !PT ;  /* 0xffefffff11117812 */ /* 0x000fe400078ec0ff */
[----:B------:R-:W-:Y:S02]  /*b980*/  @P2 LOP3.LUT R16, R16, 0x10000000, RZ, 0xfc, !PT ;  /* 0x1000000010102812 */ /* 0x000fe400078efcff */
[----:B------:R-:W-:Y:S02]  /*b990*/  @P1 LOP3.LUT R17, R17, 0x100000, RZ, 0xfc, !PT ;  /* 0x0010000011111812 */ /* 0x000fe400078efcff */
[C---:B------:R-:W-:Y:S02]  /*b9a0*/  ISETP.LT.OR P1, PT, R36.reuse, 0x1, !P0 ;  /* 0x000000012400780c */ /* 0x040fe40004721670 */
[----:B------:R-:W-:-:S02]  /*b9b0*/  ISETP.LT.OR P2, PT, R36, 0x21, !P0 ;  /* 0x000000212400780c */ /* 0x000fc40004741670 */
[----:B------:R-:W-:Y:S02]  /*b9c0*/  LOP3.LUT R16, R16, 0x7fffffff, RZ, 0xc0, !PT ;  /* 0x7fffffff10107812 */ /* 0x000fe400078ec0ff */
[----:B------:R-:W-:Y:S02]  /*b9d0*/  LOP3.LUT R17, R17, 0xfffffff7, RZ, 0xc0, !PT ;  /* 0xfffffff711117812 */ /* 0x000fe400078ec0ff */
[----:B------:R-:W-:Y:S02]  /*b9e0*/  @P3 LOP3.LUT R16, R16, 0x80000000, RZ, 0xfc, !PT ;  /* 0x8000000010103812 */ /* 0x000fe400078efcff */
[----:B------:R-:W-:Y:S02]  /*b9f0*/  LEA R0, R29, UR37, 0x1 ;  /* 0x000000251d007c11 */ /* 0x000fe4000f8e08ff */
[----:B------:R-:W-:Y:S02]  /*ba00*/  LOP3.LUT R16, R16, 0xf7ffffff, RZ, 0xc0, !PT ;  /* 0xf7ffffff10107812 */ /* 0x000fe400078ec0ff */
[----:B------:R-:W-:-:S02]  /*ba10*/  @P1 LOP3.LUT R17, R17, 0x8, RZ, 0xfc, !PT ;  /* 0x0000000811111812 */ /* 0x000fc400078efcff */
[----:B------:R-:W-:Y:S02]  /*ba20*/  ISETP.LT.OR P1, PT, R36, 0x31, !P0 ;  /* 0x000000312400780c */ /* 0x000fe40004721670 */
[----:B------:R-:W-:Y:S02]  /*ba30*/  ISETP.GT.AND P0, PT, R2, -0x1, PT ;  /* 0xffffffff0200780c */ /* 0x000fe40003f04270 */
[----:B------:R-:W-:Y:S02]  /*ba40*/  @P2 LOP3.LUT R16, R16, 0x8000000, RZ, 0xfc, !PT ;  /* 0x0800000010102812 */ /* 0x000fe400078efcff */
[----:B------:R-:W-:Y:S02]  /*ba50*/  ISETP.LT.OR P2, PT, R36, 0x11, P0 ;  /* 0x000000112400780c */ /* 0x000fe40000741670 */
[----:B------:R-:W-:Y:S02]  /*ba60*/  LOP3.LUT R17, R17, 0xfff7ffff, RZ, 0xc0, !PT ;  /* 0xfff7ffff11117812 */ /* 0x000fe400078ec0ff */
[----:B------:R-:W-:-:S02]  /*ba70*/  LOP3.LUT R16, R16, 0xbfffffff, RZ, 0xc0, !PT ;  /* 0xbfffffff10107812 */ /* 0x000fc400078ec0ff */
[C---:B------:R-:W-:Y:S02]  /*ba80*/  ISETP.LT.OR P3, PT, R36.reuse, 0x1, P0 ;  /* 0x000000012400780c */ /* 0x040fe40000761670 */
[----:B------:R-:W-:Y:S02]  /*ba90*/  @P1 LOP3.LUT R17, R17, 0x80000, RZ, 0xfc, !PT ;  /* 0x0008000011111812 */ /* 0x000fe400078efcff */
[C---:B------:R-:W-:Y:S02]  /*baa0*/  ISETP.LT.OR P1, PT, R36.reuse, 0x21, P0 ;  /* 0x000000212400780c */ /* 0x040fe40000721670 */
[----:B------:R-:W-:Y:S02]  /*bab0*/  ISETP.LT.OR P0, PT, R36, 0x31, P0 ;  /* 0x000000312400780c */ /* 0x000fe40000701670 */
[----:B------:R-:W-:Y:S02]  /*bac0*/  @P2 LOP3.LUT R16, R16, 0x40000000, RZ, 0xfc, !PT ;  /* 0x4000000010102812 */ /* 0x000fe400078efcff */
[----:B------:R-:W-:-:S02]  /*bad0*/  ISETP.GE.AND P2, PT, R19, R3, PT ;  /* 0x000000031300720c */ /* 0x000fc40003f46270 */
[----:B------:R-:W-:Y:S02]  /*bae0*/  LOP3.LUT R16, R16, 0xfbffffff, RZ, 0xc0, !PT ;  /* 0xfbffffff10107812 */ /* 0x000fe400078ec0ff */
[----:B------:R-:W-:-:S03]  /*baf0*/  LOP3.LUT R17, R17, 0xfffffffb, RZ, 0xc0, !PT ;  /* 0xfffffffb11117812 */ /* 0x000fc600078ec0ff */
[----:B------:R-:W-:Y:S02]  /*bb00*/  @P1 LOP3.LUT R16, R16, 0x4000000, RZ, 0xfc, !PT ;  /* 0x0400000010101812 */ /* 0x000fe400078efcff */
[----:B------:R-:W-:Y:S02]  /*bb10*/  @P3 LOP3.LUT R17, R17, 0x4, RZ, 0xfc, !PT ;  /* 0x0000000411113812 */ /* 0x000fe400078efcff */
[----:B------:R-:W-:Y:S02]  /*bb20*/  ISETP.GE.AND P1, PT, R36, 0x1, PT ;  /* 0x000000012400780c */ /* 0x000fe40003f26270 */
[----:B------:R-:W-:Y:S02]  /*bb30*/  LOP3.LUT R16, R16, 0xfffffffe, RZ, 0xc0, !PT ;  /* 0xfffffffe10107812 */ /* 0x000fe400078ec0ff */
[----:B------:R-:W-:Y:S02]  /*bb40*/  LOP3.LUT R17, R17, 0xfffbffff, RZ, 0xc0, !PT ;  /* 0xfffbffff11117812 */ /* 0x000fe400078ec0ff */
[----:B------:R-:W-:-:S02]  /*bb50*/  @P2 LOP3.LUT R16, R16, 0x1, RZ, 0xfc, !PT ;  /* 0x0000000110102812 */ /* 0x000fc400078efcff */
[----:B------:R-:W-:Y:S02]  /*bb60*/  @P0 LOP3.LUT R17, R17, 0x40000, RZ, 0xfc, !PT ;  /* 0x0004000011110812 */ /* 0x000fe400078efcff */
[----:B------:R-:W-:Y:S02]  /*bb70*/  ISETP.GE.AND P0, PT, R36, 0x11, PT ;  /* 0x000000112400780c */ /* 0x000fe40003f06270 */
[----:B------:R-:W-:Y:S02]  /*bb80*/  LOP3.LUT R16, R16, 0xfffdffff, RZ, 0xc0, !PT ;  /* 0xfffdffff10107812 */ /* 0x000fe400078ec0ff */
[----:B------:R-:W-:Y:S02]  /*bb90*/  ISETP.GE.AND P2, PT, R36, 0x21, PT ;  /* 0x000000212400780c */ /* 0x000fe40003f46270 */
[----:B------:R-:W-:Y:S02]  /*bba0*/  @P1 LOP3.LUT R16, R16, 0x20000, RZ, 0xfc, !PT ;  /* 0x0002000010101812 */ /* 0x000fe400078efcff */
[----:B------:R-:W-:-:S02]  /*bbb0*/  ISETP.GE.AND P1, PT, R36, 0x31, PT ;  /* 0x000000312400780c */ /* 0x000fc40003f26270 */
        /* <DEDUP_REMOVED lines=9> */
.L_x_249:
[----:B------:R-:W2:Y:S01]  /*bc50*/  LDL R2, [R1+0xc] ;  /* 0x00000c0001027983 */ /* 0x000ea20000100800 */
[----:B0-----:R-:W0:Y:S01]  /*bc60*/  LDC R0, c[0x0][0xd38] ;  /* 0x00034e00ff007b82 */ /* 0x001e220000000800 */
[----:B------:R-:W-:Y:S05]  /*bc70*/  YIELD ;  /* 0x0000000000007946 */ /* 0x000fea0003800000 */
[----:B------:R-:W-:Y:S01]  /*bc80*/  ULDC.64 UR4, c[0x0][0xb20] ;  /* 0x0002c80000047ab9 */ /* 0x000fe20000000a00 */
[----:B------:R-:W-:Y:S02]  /*bc90*/  MOV R32, RZ ;  /* 0x000000ff00207202 */ /* 0x000fe40000000f00 */
        /* <DEDUP_REMOVED lines=20> */
[----:B0--3--:R-:W-:Y:S05]  /*bde0*/  @!P0 BRA `(.L_x_213) ;  /* 0x0000000000408947 */ /* 0x009fea0003800000 */
[----:B------:R-:W-:Y:S01]  /*bdf0*/  MOV R2, 0x0 ;  /* 0x0000000000027802 */ /* 0x000fe20000000f00 */
[----:B------:R-:W-:Y:S01]  /*be00*/  ULDC.64 UR6, c[0x4][0x90] ;  /* 0x0100240000067ab9 */ /* 0x000fe20000000a00 */
[----:B------:R-:W-:Y:S01]  /*be10*/  ULDC.64 UR8, c[0x4][0x98] ;  /* 0x0100260000087ab9 */ /* 0x000fe20000000a00 */
[----:B------:R-:W-:Y:S01]  /*be20*/  ULDC.64 UR4, c[0x4][0x8] ;  /* 0x0100020000047ab9 */ /* 0x000fe20000000a00 */
[----:B------:R-:W-:Y:S02]  /*be30*/  IMAD.U32 R4, RZ, RZ, UR6 ;  /* 0x00000006ff047e24 */ /* 0x000fe4000f8e00ff */
[----:B------:R-:W0:Y:S01]  /*be40*/  LDC.64 R2, c[0x4][R2] ;  /* 0x0100000002027b82 */ /* 0x000e220000000a00 */
[----:B------:R-:W-:Y:S02]  /*be50*/  IMAD.U32 R5, RZ, RZ, UR7 ;  /* 0x00000007ff057e24 */ /* 0x000fe4000f8e00ff */
[----:B------:R-:W-:Y:S02]  /*be60*/  IMAD.U32 R6, RZ, RZ, UR8 ;  /* 0x00000008ff067e24 */ /* 0x000fe4000f8e00ff */
[----:B------:R-:W-:-:S02]  /*be70*/  IMAD.U32 R7, RZ, RZ, UR9 ;  /* 0x00000009ff077e24 */ /* 0x000fc4000f8e00ff */
[----:B------:R-:W-:Y:S02]  /*be80*/  IMAD.U32 R10, RZ, RZ, UR4 ;  /* 0x00000004ff0a7e24 */ /* 0x000fe4000f8e00ff */
[----:B------:R-:W-:Y:S02]  /*be90*/  IMAD.U32 R11, RZ, RZ, UR5 ;  /* 0x00000005ff0b7e24 */ /* 0x000fe4000f8e00ff */
[----:B------:R-:W-:Y:S02]  /*bea0*/  IMAD.MOV.U32 R8, RZ, RZ, 0x70 ;  /* 0x00000070ff087424 */ /* 0x000fe400078e00ff */
[----:B------:R-:W-:Y:S02]  /*beb0*/  IMAD.MOV.U32 R12, RZ, RZ, 0x1 ;  /* 0x00000001ff0c7424 */ /* 0x000fe400078e00ff */
[----:B------:R-:W-:-:S07]  /*bec0*/  IMAD.MOV.U32 R13, RZ, RZ, RZ ;  /* 0x000000ffff0d7224 */ /* 0x000fce00078e00ff */
[----:B------:R-:W-:-:S07]  /*bed0*/  LEPC R20, `(.L_x_213) ;  /* 0x000000001014794e */ /* 0x000fce0000000000 */
[----:B0----5:R-:W-:Y:S05]  /*bee0*/  CALL.ABS.NOINC R2 ;  /* 0x0000000002007343 */ /* 0x021fea0003c00000 */
.L_x_213:
        /* <DEDUP_REMOVED lines=11> */
[----:B------:R-:W-:Y:S02]  /*bfa0*/  IMAD.U32 R5, RZ, RZ, UR7 ;  /* 0x00000007ff057e24 */ /* 0x000fe4000f8e00ff */
[----:B------:R-:W-:Y:S02]  /*bfb0*/  IMAD.U32 R7, RZ, RZ, UR9 ;  /* 0x00000009ff077e24 */ /* 0x000fe4000f8e00ff */
[----:B------:R-:W-:-:S02]  /*bfc0*/  IMAD.U32 R10, RZ, RZ, UR4 ;  /* 0x00000004ff0a7e24 */ /* 0x000fc4000f8e00ff */
[----:B------:R-:W-:Y:S02]  /*bfd0*/  IMAD.U32 R11, RZ, RZ, UR5 ;  /* 0x00000005ff0b7e24 */ /* 0x000fe4000f8e00ff */
[----:B------:R-:W-:Y:S02]  /*bfe0*/  IMAD.MOV.U32 R8, RZ, RZ, 0x70 ;  /* 0x00000070ff087424 */ /* 0x000fe400078e00ff */
[----:B------:R-:W-:Y:S02]  /*bff0*/  IMAD.MOV.U32 R12, RZ, RZ, 0x1 ;  /* 0x00000001ff0c7424 */ /* 0x000fe400078e00ff */
[----:B0-----:R-:W-:-:S07]  /*c000*/  IMAD.MOV.U32 R13, RZ, RZ, RZ ;  /* 0x000000ffff0d7224 */ /* 0x001fce00078e00ff */
[----:B------:R-:W-:-:S07]  /*c010*/  LEPC R20, `(.L_x_215) ;  /* 0x000000001014794e */ /* 0x000fce0000000000 */
[----:B-1---5:R-:W-:Y:S05]  /*c020*/  CALL.ABS.NOINC R2 ;  /* 0x0000000002007343 */ /* 0x022fea0003c00000 */
.L_x_215:
[----:B------:R0:W1:Y:S01]  /*c030*/  LDC.64 R2, c[0x4][R19] ;  /* 0x0100000013027b82 */ /* 0x0000620000000a00 */
[----:B------:R-:W-:Y:S01]  /*c040*/  ULDC.64 UR6, c[0x4][0x90] ;  /* 0x0100240000067ab9 */ /* 0x000fe20000000a00 */
[----:B------:R-:W-:Y:S01]  /*c050*/  ULDC.64 UR8, c[0x4][0x98] ;  /* 0x0100260000087ab9 */ /* 0x000fe20000000a00 */
[----:B------:R-:W-:Y:S01]  /*c060*/  ULDC.64 UR4, c[0x4][0x18] ;  /* 0x0100060000047ab9 */ /* 0x000fe20000000a00 */
        /* <DEDUP_REMOVED lines=10> */
[----:B-1----:R-:W-:Y:S05]  /*c110*/  CALL.ABS.NOINC R2 ;  /* 0x0000000002007343 */ /* 0x002fea0003c00000 */
.L_x_214:
        /* <DEDUP_REMOVED lines=13> */
.L_x_267:
[----:B------:R-:W2:Y:S01]  /*c1f0*/  LDL R0, [R1+0x24] ;  /* 0x0000240001007983 */ /* 0x000ea20000100800 */
[----:B------:R-:W-:Y:S01]  /*c200*/  ISETP.NE.AND P0, PT, R10, 0x1, PT ;  /* 0x000000010a00780c */ /* 0x000fe20003f05270 */
[----:B------:R-:W-:Y:S01]  /*c210*/  IMAD.MOV.U32 R35, RZ, RZ, RZ ;  /* 0x000000ffff237224 */ /* 0x000fe200078e00ff */
[C---:B------:R-:W-:Y:S02]  /*c220*/  LOP3.LUT P1, RZ, R16.reuse, 0x4000, RZ, 0xc0, !PT ;  /* 0x0000400010ff7812 */ /* 0x040fe4000782c0ff */
[----:B-----5:R-:W-:Y:S02]  /*c230*/  SHF.R.S32.HI R33, RZ, 0x1f, R28 ;  /* 0x0000001fff217819 */ /* 0x020fe4000001141c */
[----:B------:R-:W-:-:S07]  /*c240*/  LOP3.LUT R16, R16, 0xffffefff, RZ, 0xc0, !PT ;  /* 0xffffefff10107812 */ /* 0x000fce00078ec0ff */
[----:B------:R-:W0:Y:S01]  /*c250*/  @P0 LDC R5, c[0x0][0x434] ;  /* 0x00010d00ff050b82 */ /* 0x000e220000000800 */
[----:B------:R-:W-:-:S07]  /*c260*/  @P0 LOP3.LUT R16, R16, 0x1000, RZ, 0xfc, !PT ;  /* 0x0000100010100812 */ /* 0x000fce00078efcff */
[----:B------:R-:W3:Y:S08]  /*c270*/  @P0 LDC R7, c[0x0][0x438] ;  /* 0x00010e00ff070b82 */ /* 0x000ef00000000800 */
[----:B-1----:R-:W1:Y:S02]  /*c280*/  @P1 LDC.64 R2, c[0x0][0x428] ;  /* 0x00010a00ff021b82 */ /* 0x002e640000000a00 */
[----:B-1----:R-:W-:-:S04]  /*c290*/  @P1 IMAD R8, R33, R2, RZ ;  /* 0x0000000221081224 */ /* 0x002fc800078e02ff */
[----:B------:R-:W-:Y:S02]  /*c2a0*/  @P1 IMAD R8, R28, R3, R8 ;  /* 0x000000031c081224 */ /* 0x000fe400078e0208 */
[----:B--2---:R-:W-:-:S04]  /*c2b0*/  IMAD.IADD R0, R0, 0x1, R32 ;  /* 0x0000000100007824 */ /* 0x004fc800078e0220 */
[----:B0-----:R-:W-:-:S04]  /*c2c0*/  @P0 IMAD.HI.U32 R4, R0, R5, RZ ;  /* 0x0000000500040227 */ /* 0x001fc800078e00ff */
[----:B------:R-:W-:Y:S01]  /*c2d0*/  IMAD.MOV.U32 R6, RZ, RZ, R0 ;  /* 0x000000ffff067224 */ /* 0x000fe200078e0000 */
[----:B---3--:R-:W-:Y:S02]  /*c2e0*/  @P0 SHF.R.U32.HI R6, RZ, R7, R4 ;  /* 0x00000007ff060219 */ /* 0x008fe40000011604 */
[----:B------:R-:W0:Y:S02]  /*c2f0*/  @P1 LDC.64 R4, c[0x0][0x418] ;  /* 0x00010600ff041b82 */ /* 0x000e240000000a00 */
[----:B------:R-:W-:-:S03]  /*c300*/  @P1 SHF.R.S32.HI R7, RZ, 0x1f, R6 ;  /* 0x0000001fff071819 */ /* 0x000fc60000011406 */
[----:B------:R-:W-:-:S04]  /*c310*/  @P1 IMAD.WIDE.U32 R2, R28, R2, R6 ;  /* 0x000000021c021225 */ /* 0x000fc800078e0006 */
[----:B------:R-:W-:Y:S01]  /*c320*/  @P1 IMAD.IADD R8, R3, 0x1, R8 ;  /* 0x0000000103081824 */ /* 0x000fe200078e0208 */
[----:B0-----:R-:W-:-:S04]  /*c330*/  @P1 LEA R4, P0, R2, R4, 0x2 ;  /* 0x0000000402041211 */ /* 0x001fc800078010ff */
[----:B------:R-:W-:-:S05]  /*c340*/  @P1 LEA.HI.X R5, R2, R5, R8, 0x2, P0 ;  /* 0x0000000502051211 */ /* 0x000fca00000f1408 */
[----:B------:R0:W5:Y:S01]  /*c350*/  @P1 LDG.E R35, desc[UR42][R4.64] ;  /* 0x0000002a04231981 */ /* 0x000162000c1e1900 */
[----:B------:R-:W-:Y:S01]  /*c360*/  IMAD.MOV R3, RZ, RZ, -R6 ;  /* 0x000000ffff037224 */ /* 0x000fe200078e0a06 */
[----:B------:R-:W-:Y:S02]  /*c370*/  LOP3.LUT R9, R37, 0x2, RZ, 0xfc, !PT ;  /* 0x0000000225097812 */ /* 0x000fe400078efcff */
[----:B------:R-:W-:Y:S01]  /*c380*/  LOP3.LUT R16, R16, 0xfffffbff, RZ, 0xc0, !PT ;  /* 0xfffffbff10107812 */ /* 0x000fe200078ec0ff */
[----:B------:R-:W-:Y:S01]  /*c390*/  IMAD R0, R10, R3, R0 ;  /* 0x000000030a007224 */ /* 0x000fe200078e0200 */
[----:B------:R-:W-:Y:S02]  /*c3a0*/  ISETP.NE.AND P0, PT, R9, 0x3, PT ;  /* 0x000000030900780c */ /* 0x000fe40003f05270 */
[----:B------:R-:W-:Y:S02]  /*c3b0*/  SHF.R.S32.HI R26, RZ, 0x1f, R19 ;  /* 0x0000001fff1a7819 */ /* 0x000fe40000011413 */
[----:B------:R0:W-:Y:S09]  /*c3c0*/  STL [R1], R0 ;  /* 0x0000000001007387 */ /* 0x0001f20000100800 */
[----:B------:R-:W-:Y:S01]  /*c3d0*/  @P0 LOP3.LUT R16, R16, 0x400, RZ, 0xfc, !PT ;  /* 0x0000040010100812 */ /* 0x000fe200078efcff */
[----:B0-----:R-:W-:Y:S06]  /*c3e0*/  @!P0 BRA `(.L_x_217) ;  /* 0x0000000000048947 */ /* 0x001fec0003800000 */
[----:B------:R-:W-:Y:S01]  /*c3f0*/  BPT.TRAP 0x1 ;  /* 0x000000040000795c */ /* 0x000fe20000300000 */
.L_x_217:
[----:B------:R-:W-:Y:S01]  /*c400*/  LEA R25, R18, UR37, 0x3 ;  /* 0x0000002512197c11 */ /* 0x000fe2000f8e18ff */
[----:B------:R-:W-:Y:S01]  /*c410*/  BSSY B0, `(.L_x_218) ;  /* 0x0000004000007945 */ /* 0x000fe20003800000 */
[----:B------:R-:W-:-:S04]  /*c420*/  SHF.L.U32 R0, R23, 0x1f, RZ ;  /* 0x0000001f17007819 */ /* 0x000fc800000006ff */
[----:B------:R-:W0:Y:S02]  /*c430*/  SYNCS.PHASECHK.TRANS64.TRYWAIT P0, [R25+URZ+0x38840], R0 ;  /* 0x03884000190075a7 */ /* 0x000e24000800017f */
[----:B0-----:R-:W-:Y:S05]  /*c440*/  @!P0 BRA `(.L_x_219) ;  /* 0x0000003800148947 */ /* 0x001fea0003800000 */
.L_x_268:
[----:B------:R-:W-:Y:S05]  /*c450*/  BSYNC B0 ;  /* 0x0000000000007941 */ /* 0x000fea0003800000 */
.L_x_218:
[----:B------:R-:W0:Y:S01]  /*c460*/  LDL R2, [R1] ;  /* 0x0000000001027983 */ /* 0x000e220000100800 */
[----:B------:R-:W-:Y:S01]  /*c470*/  ULDC.64 UR4, c[0x0][0x300] ;  /* 0x0000c00000047ab9 */ /* 0x000fe20000000a00 */
[----:B-----5:R-:W-:Y:S01]  /*c480*/  SHF.R.S32.HI R4, RZ, 0x1f, R35 ;  /* 0x0000001fff047819 */ /* 0x020fe20000011423 */
[----:B------:R-:W-:Y:S01]  /*c490*/  IMAD R5, R18, 0x1000, R29 ;  /* 0x0000100012057824 */ /* 0x000fe200078e021d */
[----:B------:R-:W1:Y:S01]  /*c4a0*/  S2R R7, SR_TID.X ;  /* 0x0000000000077919 */ /* 0x000e620000002100 */
[----:B------:R-:W-:Y:S01]  /*c4b0*/  LOP3.LUT P1, RZ, R16, 0x1, RZ, 0xc0, !PT ;  /* 0x0000000110ff7812 */ /* 0x000fe2000782c0ff */
[----:B-1----:R-:W-:-:S05]  /*c4c0*/  IMAD.SHL.U32 R7, R7, 0x8, RZ ;  /* 0x0000000807077824 */ /* 0x002fca00078e00ff */
[----:B------:R-:W-:Y:S02]  /*c4d0*/  LOP3.LUT R7, R7, 0x38, RZ, 0xc0, !PT ;  /* 0x0000003807077812 */ /* 0x000fe400078ec0ff */
[----:B0-----:R-:W-:-:S05]  /*c4e0*/  SHF.R.S32.HI R0, RZ, 0x1f, R2 ;  /* 0x0000001fff007819 */ /* 0x001fca0000011402 */
[----:B------:R0:W-:Y:S04]  /*c4f0*/  STL [R1+0x14], R0 ;  /* 0x0000140001007387 */ /* 0x0001e80000100800 */
[----:B------:R1:W-:Y:S01]  /*c500*/  STL [R1+0x18], R4 ;  /* 0x0000180401007387 */ /* 0x0003e20000100800 */
[----:B0-----:R-:W-:-:S04]  /*c510*/  IMAD R0, R0, UR4, RZ ;  /* 0x0000000400007c24 */ /* 0x001fc8000f8e02ff */
[C---:B------:R-:W-:Y:S02]  /*c520*/  IMAD R0, R2.reuse, UR5, R0 ;  /* 0x0000000502007c24 */ /* 0x040fe4000f8e0200 */
[----:B------:R-:W-:Y:S01]  /*c530*/  IMAD.WIDE.U32 R2, R2, UR4, RZ ;  /* 0x0000000402027c25 */ /* 0x000fe2000f8e00ff */
[----:B------:R-:W-:-:S03]  /*c540*/  ULDC.64 UR4, c[0x0][0x310] ;  /* 0x0000c40000047ab9 */ /* 0x000fc60000000a00 */
[----:B------:R-:W-:Y:S02]  /*c550*/  IMAD.IADD R3, R3, 0x1, R0 ;  /* 0x0000000103037824 */ /* 0x000fe400078e0200 */
[----:B------:R-:W-:Y:S02]  /*c560*/  IMAD R0, R4, UR4, RZ ;  /* 0x0000000404007c24 */ /* 0x000fe4000f8e02ff */
[----:B------:R-:W-:-:S04]  /*c570*/  IMAD.WIDE.U32 R2, R35, UR4, R2 ;  /* 0x0000000423027c25 */ /* 0x000fc8000f8e0002 */
[----:B------:R-:W-:Y:S01]  /*c580*/  IMAD R0, R35, UR5, R0 ;  /* 0x0000000523007c24 */ /* 0x000fe2000f8e0200 */
[----:B------:R-:W-:-:S04]  /*c590*/  ULDC.64 UR4, c[0x0][0x308] ;  /* 0x0000c20000047ab9 */ /* 0x000fc80000000a00 */
[----:B------:R-:W-:Y:S01]  /*c5a0*/  IADD3 R3, R3, R0, RZ ;  /* 0x0000000003037210 */ /* 0x000fe20007ffe0ff */
[----:B------:R-:W-:-:S04]  /*c5b0*/  IMAD R0, R26, UR4, RZ ;  /* 0x000000041a007c24 */ /* 0x000fc8000f8e02ff */
[C---:B------:R-:W-:Y:S02]  /*c5c0*/  IMAD R0, R19.reuse, UR5, R0 ;  /* 0x0000000513007c24 */ /* 0x040fe4000f8e0200 */
[----:B------:R-:W-:Y:S01]  /*c5d0*/  IMAD.WIDE.U32 R2, R19, UR4, R2 ;  /* 0x0000000413027c25 */ /* 0x000fe2000f8e0002 */
[----:B------:R-:W-:-:S03]  /*c5e0*/  ULDC.64 UR4, c[0x0][0x2e8] ;  /* 0x0000ba0000047ab9 */ /* 0x000fc60000000a00 */
[----:B-1----:R-:W-:Y:S01]  /*c5f0*/  IMAD.IADD R4, R3, 0x1, R0 ;  /* 0x0000000103047824 */ /* 0x002fe200078e0200 */
[----:B------:R-:W-:Y:S01]  /*c600*/  LEA R0, P0, R2, UR4, 0x1 ;  /* 0x0000000402007c11 */ /* 0x000fe2000f8008ff */
[----:B------:R-:W-:-:S03]  /*c610*/  UMOV UR4, 0xffffffff ;  /* 0xffffffff00047882 */ /* 0x000fc60000000000 */
[----:B------:R-:W-:Y:S01]  /*c620*/  LEA.HI.X R4, R2, UR5, R4, 0x1, P0 ;  /* 0x0000000502047c11 */ /* 0x000fe200080f0c04 */
[----:B------:R-:W-:Y:S08]  /*c630*/  BRA.DIV UR4, `(.L_x_220) ;  /* 0x0000003604ac7947 */ /* 0x000ff0000b800000 */
[----:B------:R-:W0:Y:S01]  /*c640*/  SHFL.IDX PT, R3, R0, RZ, 0x181f ;  /* 0x00181fff00037589 */ /* 0x000e2200000e0000 */
[C---:B------:R-:W-:Y:S02]  /*c650*/  ISETP.GE.AND P2, PT, R36.reuse, 0x1, PT ;  /* 0x000000012400780c */ /* 0x040fe40003f46270 */
[----:B------:R-:W-:Y:S01]  /*c660*/  ISETP.GE.AND P3, PT, R36, 0x11, PT ;  /* 0x000000112400780c */ /* 0x000fe20003f66270 */
[----:B------:R-:W1:Y:S10]  /*c670*/  SHFL.IDX PT, R2, R4, RZ, 0x181f ;  /* 0x00181fff04027589 */ /* 0x000e7400000e0000 */
[----:B------:R-:W-:-:S02]  /*c680*/  @P2 LEA R6, R5, UR37, 0x1 ;  /* 0x0000002505062c11 */ /* 0x000fc4000f8e08ff */
[----:B0-----:R-:W-:-:S05]  /*c690*/  @P2 LEA R3, P0, R7, R3, 0x1 ;  /* 0x0000000307032211 */ /* 0x001fca00078008ff */
[----:B-1----:R-:W-:-:S05]  /*c6a0*/  @P2 IMAD.X R2, RZ, RZ, R2, P0 ;  /* 0x000000ffff022224 */ /* 0x002fca00000e0602 */
[----:B------:R-:W-:-:S04]  /*c6b0*/  @P2 LOP3.LUT R3, R3, R2, RZ, 0x3c, !PT ;  /* 0x0000000203032212 */ /* 0x000fc800078e3cff */
[----:B------:R-:W-:-:S04]  /*c6c0*/  @P2 LOP3.LUT R2, R3, R2, RZ, 0x3c, !PT ;  /* 0x0000000203022212 */ /* 0x000fc800078e3cff */
[----:B------:R-:W-:-:S05]  /*c6d0*/  @P2 LOP3.LUT R3, R3, R2, RZ, 0x3c, !PT ;  /* 0x0000000203032212 */ /* 0x000fca00078e3cff */
[----:B------:R-:W-:Y:S01]  /*c6e0*/  @!PT LDS RZ, [RZ] ;  /* 0x00000000fffff984 */ /* 0x000fe20000000800 */
[----:B------:R0:W-:Y:S01]  /*c6f0*/  @P2 LDGSTS.E.BYPASS.LTC128B.128 [R6+0x22400], desc[UR42][R2.64], !P1 ;  /* 0x2240000002062fae */ /* 0x0001e2000c901d6a */
[----:B------:R-:W-:-:S03]  /*c700*/  ISETP.GE.AND P2, PT, R36, 0x21, PT ;  /* 0x000000212400780c */ /* 0x000fc60003f46270 */
[----:B0-----:R-:W0:Y:S01]  /*c710*/  SHFL.IDX PT, R3, R0, 0x1, 0x181f ;  /* 0x00381f0000037f89 */ /* 0x001e2200000e0000 */
[----:B------:R-:W-:-:S03]  /*c720*/  @P3 LEA R6, R5, UR37, 0x1 ;  /* 0x0000002505063c11 */ /* 0x000fc6000f8e08ff */
[----:B------:R-:W1:Y:S01]  /*c730*/  SHFL.IDX PT, R2, R4, 0x1, 0x181f ;  /* 0x00381f0004027f89 */ /* 0x000e6200000e0000 */
[----:B0-----:R-:W-:-:S05]  /*c740*/  @P3 LEA R3, P0, R7, R3, 0x1 ;  /* 0x0000000307033211 */ /* 0x001fca00078008ff */
[----:B-1----:R-:W-:-:S05]  /*c750*/  @P3 IMAD.X R2, RZ, RZ, R2, P0 ;  /* 0x000000ffff023224 */ /* 0x002fca00000e0602 */
[----:B------:R-:W-:-:S04]  /*c760*/  @P3 LOP3.LUT R3, R3, R2, RZ, 0x3c, !PT ;  /* 0x0000000203033212 */ /* 0x000fc800078e3cff */
[----:B------:R-:W-:-:S04]  /*c770*/  @P3 LOP3.LUT R2, R3, R2, RZ, 0x3c, !PT ;  /* 0x0000000203023212 */ /* 0x000fc800078e3cff */
[----:B------:R-:W-:-:S05]  /*c780*/  @P3 LOP3.LUT R3, R3, R2, RZ, 0x3c, !PT ;  /* 0x0000000203033212 */ /* 0x000fca00078e3cff */
[----:B------:R0:W-:Y:S04]  /*c790*/  @P3 LDGSTS.E.BYPASS.LTC128B.128 [R6+0x22c00], desc[UR42][R2.64], !P1 ;  /* 0x22c0000002063fae */ /* 0x0001e8000c901d6a */
[----:B0-----:R-:W0:Y:S01]  /*c7a0*/  SHFL.IDX PT, R3, R0, 0x2, 0x181f ;  /* 0x00581f0000037f89 */ /* 0x001e2200000e0000 */
[----:B------:R-:W-:-:S03]  /*c7b0*/  @P2 LEA R6, R5, UR37, 0x1 ;  /* 0x0000002505062c11 */ /* 0x000fc6000f8e08ff */
[----:B------:R-:W1:Y:S04]  /*c7c0*/  SHFL.IDX PT, R2, R4, 0x2, 0x181f ;  /* 0x00581f0004027f89 */ /* 0x000e6800000e0000 */
[----:B------:R-:W2:Y:S04]  /*c7d0*/  SHFL.IDX PT, R4, R4, 0x3, 0x181f ;  /* 0x00781f0004047f89 */ /* 0x000ea800000e0000 */
[----:B------:R-:W3:Y:S01]  /*c7e0*/  SHFL.IDX PT, R0, R0, 0x3, 0x181f ;  /* 0x00781f0000007f89 */ /* 0x000ee200000e0000 */
[----:B0-----:R-:W-:-:S05]  /*c7f0*/  @P2 LEA R3, P0, R7, R3, 0x1 ;  /* 0x0000000307032211 */ /* 0x001fca00078008ff */
[----:B-1----:R-:W-:-:S05]  /*c800*/  @P2 IMAD.X R2, RZ, RZ, R2, P0 ;  /* 0x000000ffff022224 */ /* 0x002fca00000e0602 */
[----:B------:R-:W-:-:S04]  /*c810*/  @P2 LOP3.LUT R3, R3, R2, RZ, 0x3c, !PT ;  /* 0x0000000203032212 */ /* 0x000fc800078e3cff */
[----:B------:R-:W-:-:S04]  /*c820*/  @P2 LOP3.LUT R2, R3, R2, RZ, 0x3c, !PT ;  /* 0x0000000203022212 */ /* 0x000fc800078e3cff */
[----:B------:R-:W-:-:S05]  /*c830*/  @P2 LOP3.LUT R3, R3, R2, RZ, 0x3c, !PT ;  /* 0x0000000203032212 */ /* 0x000fca00078e3cff */
[----:B--23--:R1:W-:Y:S02]  /*c840*/  @P2 LDGSTS.E.BYPASS.LTC128B.128 [R6+0x23400], desc[UR42][R2.64], !P1 ;  /* 0x2340000002062fae */ /* 0x00c3e4000c901d6a */
.L_x_278:
[----:B------:R-:W-:-:S13]  /*c850*/  ISETP.GE.AND P2, PT, R36, 0x31, PT ;  /* 0x000000312400780c */ /* 0x000fda0003f46270 */
[----:B01----:R-:W-:Y:S02]  /*c860*/  @P2 LEA R2, P0, R7, R0, 0x1 ;  /* 0x0000000007022211 */ /* 0x003fe400078008ff */
[----:B------:R-:W-:-:S03]  /*c870*/  @P2 LEA R5, R5, UR37, 0x1 ;  /* 0x0000002505052c11 */ /* 0x000fc6000f8e08ff */
[----:B------:R-:W-:Y:S01]  /*c880*/  @P2 IMAD.X R3, RZ, RZ, R4, P0 ;  /* 0x000000ffff032224 */ /* 0x000fe200000e0604 */
[----:B------:R-:W-:-:S04]  /*c890*/  PLOP3.LUT P0, PT, PT, PT, PT, 0x80, 0x0 ;  /* 0x000000000000781c */ /* 0x000fc80003f0f070 */
[----:B------:R-:W-:Y:S01]  /*c8a0*/  @!PT LDS RZ, [RZ] ;  /* 0x00000000fffff984 */ /* 0x000fe20000000800 */
[----:B------:R-:W-:Y:S01]  /*c8b0*/  @!PT LDS RZ, [RZ] ;  /* 0x00000000fffff984 */ /* 0x000fe20000000800 */
[----:B------:R-:W-:Y:S01]  /*c8c0*/  @!PT LDS RZ, [RZ] ;  /* 0x00000000fffff984 */ /* 0x000fe20000000800 */
[----:B------:R0:W-:Y:S01]  /*c8d0*/  @P2 LDGSTS.E.BYPASS.LTC128B.128 [R5+0x23c00], desc[UR42][R2.64], !P1 ;  /* 0x23c0000002052fae */ /* 0x0001e2000c901d6a */
[----:B------:R-:W-:-:S08]  /*c8e0*/  NOP ;  /* 0x0000000000007918 */ /* 0x000fd00000000000 */
.L_x_221:
[----:B------:R-:W-:Y:S02]  /*c8f0*/  PLOP3.LUT P1, PT, P1, P0, PT, 0xa2, 0x0 ;  /* 0x000000000000781c */ /* 0x000fe40000f21472 */
[----:B------:R-:W-:-:S08]  /*c900*/  @P0 R2UR P1, UR4, R25 ;  /* 0x00000000190402ca */ /* 0x000fd00000020000 */
[----:B------:R-:W-:-:S05]  /*c910*/  @P0 PLOP3.LUT P0, PT, P1, PT, PT, 0x80, 0x0 ;  /* 0x000000000000081c */ /* 0x000fca0000f0f070 */
[----:B------:R-:W-:Y:S01]  /*c920*/  @!P1 SYNCS.ARRIVE.TRANS64.RED.A0T1 RZ, [UR4+0x38830], RZ ;  /* 0x038830ffffff99a7 */ /* 0x000fe20008200404 */
[----:B------:R-:W-:Y:S07]  /*c930*/  @!P1 ARRIVES.LDGSTSBAR.64.TRANSCNT [UR4+0x38830] ;  /* 0x03883000ff0099b0 */ /* 0x000fee0008000a84 */
[----:B------:R-:W-:Y:S05]  /*c940*/  @P0 BRA.U.ANY `(.L_x_221) ;  /* 0xfffffffd00e80947 */ /* 0x000fea000393ffff */
[----:B------:R-:W-:Y:S01]  /*c950*/  NOP ;  /* 0x0000000000007918 */ /* 0x000fe20000000000 */
[----:B------:R-:W-:-:S04]  /*c960*/  LOP3.LUT R0, R37, 0x2, RZ, 0xfc, !PT ;  /* 0x0000000225007812 */ /* 0x000fc800078efcff */
[----:B------:R-:W-:-:S13]  /*c970*/  ISETP.NE.AND P2, PT, R0, 0x3, PT ;  /* 0x000000030000780c */ /* 0x000fda0003f45270 */
[----:B------:R-:W-:Y:S05]  /*c980*/  @!P2 BRA `(.L_x_222) ;  /* 0x000000000004a947 */ /* 0x000fea0003800000 */
[----:B------:R-:W-:Y:S01]  /*c990*/  BPT.TRAP 0x1 ;  /* 0x000000040000795c */ /* 0x000fe20000300000 */
.L_x_222:
[----:B------:R1:W-:Y:S02]  /*c9a0*/  SYNCS.ARRIVE.TRANS64.A1T0 RZ, [R25+URZ+0x38830], RZ ;  /* 0x038830ff19ff79a7 */ /* 0x0003e4000810003f */
[----:B------:R-:W-:Y:S05]  /*c9b0*/  WARPSYNC.ALL ;  /* 0x0000000000007948 */ /* 0x000fea0003800000 */
[----:B------:R-:W-:Y:S01]  /*c9c0*/  UIADD3 UR4, UR37, 0x20400, URZ ;  /* 0x0002040025047890 */ /* 0x000fe2000fffe03f */
[----:B------:R-:W-:-:S03]  /*c9d0*/  SHF.R.S32.HI R0, RZ, 0x1f, R27 ;  /* 0x0000001fff007819 */ /* 0x000fc6000001141b */
[----:B------:R-:W-:Y:S02]  /*c9e0*/  ULOP3.LUT UP0, URZ, UR4, 0x3ff, URZ, 0xc0, !UPT ;  /* 0x000003ff043f7892 */ /* 0x000fe4000f80c03f */
[----:B------:R2:W-:Y:S01]  /*c9f0*/  STL [R1+0x10], R0 ;  /* 0x0000100001007387 */ /* 0x0005e20000100800 */
[----:B------:R-:W-:Y:S03]  /*ca00*/  BAR.SYNC.DEFER_BLOCKING 0x8, 0x100 ;  /* 0x0204000000007b1d */ /* 0x000fe60000010000 */
[----:B------:R-:W-:-:S13]  /*ca10*/  PLOP3.LUT P0, PT, PT, PT, UP0, 0x80, 0x0 ;  /* 0x000000000000781c */ /* 0x000fda0003f0f008 */
[----:B--2---:R-:W-:Y:S05]  /*ca20*/  @!P0 BRA `(.L_x_223) ;  /* 0x0000000000408947 */ /* 0x004fea0003800000 */
[----:B0-----:R-:W-:Y:S01]  /*ca30*/  MOV R2, 0x0 ;  /* 0x0000000000027802 */ /* 0x001fe20000000f00 */
[----:B------:R-:W-:Y:S01]  /*ca40*/  ULDC.64 UR4, c[0x4][0x90] ;  /* 0x0100240000047ab9 */ /* 0x000fe20000000a00 */
[----:B------:R-:W-:Y:S01]  /*ca50*/  ULDC.64 UR6, c[0x4][0x98] ;  /* 0x0100260000067ab9 */ /* 0x000fe20000000a00 */
[----:B------:R-:W-:Y:S01]  /*ca60*/  ULDC.64 UR8, c[0x4][0x20] ;  /* 0x0100080000087ab9 */ /* 0x000fe20000000a00 */
[----:B------:R-:W-:Y:S01]  /*ca70*/  IMAD.U32 R4, RZ, RZ, UR4 ;  /* 0x00000004ff047e24 */ /* 0x000fe2000f8e00ff */
[----:B------:R-:W-:Y:S01]  /*ca80*/  MOV R10, UR8 ;  /* 0x00000008000a7c02 */ /* 0x000fe20008000f00 */
[----:B------:R-:W0:Y:S01]  /*ca90*/  LDC.64 R2, c[0x4][R2] ;  /* 0x0100000002027b82 */ /* 0x000e220000000a00 */
[----:B------:R-:W-:Y:S02]  /*caa0*/  IMAD.U32 R5, RZ, RZ, UR5 ;  /* 0x00000005ff057e24 */ /* 0x000fe4000f8e00ff */
[----:B------:R-:W-:Y:S02]  /*cab0*/  IMAD.U32 R6, RZ, RZ, UR6 ;  /* 0x00000006ff067e24 */ /* 0x000fe4000f8e00ff */
[----:B------:R-:W-:-:S02]  /*cac0*/  IMAD.U32 R7, RZ, RZ, UR7 ;  /* 0x00000007ff077e24 */ /* 0x000fc4000f8e00ff */
[----:B------:R-:W-:Y:S02]  /*cad0*/  IMAD.U32 R11, RZ, RZ, UR9 ;  /* 0x00000009ff0b7e24 */ /* 0x000fe4000f8e00ff */
[----:B------:R-:W-:Y:S02]  /*cae0*/  IMAD.MOV.U32 R8, RZ, RZ, 0x70 ;  /* 0x00000070ff087424 */ /* 0x000fe400078e00ff */
[----:B------:R-:W-:Y:S02]  /*caf0*/  IMAD.MOV.U32 R12, RZ, RZ, 0x1 ;  /* 0x00000001ff0c7424 */ /* 0x000fe400078e00ff */
[----:B------:R-:W-:-:S07]  /*cb00*/  IMAD.MOV.U32 R13, RZ, RZ, RZ ;  /* 0x000000ffff0d7224 */ /* 0x000fce00078e00ff */
[----:B------:R-:W-:-:S07]  /*cb10*/  LEPC R20, `(.L_x_223) ;  /* 0x000000001014794e */ /* 0x000fce0000000000 */
[----:B01----:R-:W-:Y:S05]  /*cb20*/  CALL.ABS.NOINC R2 ;  /* 0x0000000002007343 */ /* 0x003fea0003c00000 */
.L_x_223:
[----:B0-----:R-:W2:Y:S01]  /*cb30*/  LDL R2, [R1+0x10] ;  /* 0x0000100001027983 */ /* 0x001ea20000100800 */
[----:B------:R-:W0:Y:S03]  /*cb40*/  LDC R3, c[0x0][0x448] ;  /* 0x00011200ff037b82 */ /* 0x000e260000000800 */
[----:B------:R-:W3:Y:S01]  /*cb50*/  LDL R21, [R1+0xc] ;  /* 0x00000c0001157983 */ /* 0x000ee20000100800 */
[----:B------:R-:W-:Y:S01]  /*cb60*/  IMAD.MOV R5, RZ, RZ, -R34 ;  /* 0x000000ffff057224 */ /* 0x000fe200078e0a22 */
[----:B------:R-:W-:Y:S01]  /*cb70*/  ULDC UR4, c[0x0][0xd38] ;  /* 0x00034e0000047ab9 */ /* 0x000fe20000000800 */
[----:B------:R-:W-:Y:S01]  /*cb80*/  LOP3.LUT R16, R16, 0xffffdfff, RZ, 0xc0, !PT ;  /* 0xffffdfff10107812 */ /* 0x000fe200078ec0ff */
[----:B------:R-:W4:Y:S01]  /*cb90*/  S2R R9, SR_TID.X ;  /* 0x0000000000097919 */ /* 0x000f220000002100 */
[----:B------:R-:W-:Y:S01]  /*cba0*/  LEA R8, R29, UR37, 0x1 ;  /* 0x000000251d087c11 */ /* 0x000fe2000f8e08ff */
[----:B------:R-:W5:Y:S01]  /*cbb0*/  S2R R10, SR_TID.X ;  /* 0x00000000000a7919 */ /* 0x000f620000002100 */
[----:B0-----:R-:W-:-:S13]  /*cbc0*/  ISETP.NE.AND P0, PT, R3, 0x1, PT ;  /* 0x000000010300780c */ /* 0x001fda0003f05270 */
[----:B------:R-:W0:Y:S01]  /*cbd0*/  @P0 LDC R0, c[0x0][0x450] ;  /* 0x00011400ff000b82 */ /* 0x000e220000000800 */
[----:B------:R-:W-:Y:S01]  /*cbe0*/  @P0 LOP3.LUT R16, R16, 0x2000, RZ, 0xfc, !PT ;  /* 0x0000200010100812 */ /* 0x000fe200078efcff */
[----:B----4-:R-:W-:-:S03]  /*cbf0*/  IMAD.SHL.U32 R9, R9, 0x8, RZ ;  /* 0x0000000809097824 */ /* 0x010fc600078e00ff */
[----:B------:R-:W-:Y:S02]  /*cc00*/  LOP3.LUT P1, RZ, R16, 0x1000000, RZ, 0xc0, !PT ;  /* 0x0100000010ff7812 */ /* 0x000fe4000782c0ff */
[----:B-----5:R-:W-:Y:S02]  /*cc10*/  SHF.R.U32.HI R10, RZ, 0x3, R10 ;  /* 0x00000003ff0a7819 */ /* 0x020fe4000001160a */
[----:B------:R-:W-:Y:S02]  /*cc20*/  LOP3.LUT R9, R9, 0x38, RZ, 0xc0, !PT ;  /* 0x0000003809097812 */ /* 0x000fe400078ec0ff */
[----:B------:R-:W-:Y:S01]  /*cc30*/  LOP3.LUT R10, R10, 0xf, RZ, 0xc0, !PT ;  /* 0x0000000f0a0a7812 */ /* 0x000fe200078ec0ff */
[----:B--2---:R-:W-:Y:S02]  /*cc40*/  IMAD.MOV.U32 R20, RZ, RZ, R2 ;  /* 0x000000ffff147224 */ /* 0x004fe400078e0002 */
[----:B------:R-:W2:Y:S01]  /*cc50*/  @P0 LDC R2, c[0x0][0x44c] ;  /* 0x00011300ff020b82 */ /* 0x000ea20000000800 */
[----:B---3--:R-:W-:Y:S01]  /*cc60*/  IMAD R5, R5, UR4, R21 ;  /* 0x0000000405057c24 */ /* 0x008fe2000f8e0215 */
[----:B------:R-:W-:-:S02]  /*cc70*/  ULDC.64 UR4, c[0x0][0x2d8] ;  /* 0x0000b60000047ab9 */ /* 0x000fc40000000a00 */
[----:B------:R-:W-:Y:S02]  /*cc80*/  IMAD R6, R26, UR4, RZ ;  /* 0x000000041a067c24 */ /* 0x000fe4000f8e02ff */
[----:B------:R-:W-:Y:S02]  /*cc90*/  IMAD R34, R5, 0x40, R24 ;  /* 0x0000004005227824 */ /* 0x000fe400078e0218 */
[----:B------:R-:W-:Y:S02]  /*cca0*/  IMAD R6, R19, UR5, R6 ;  /* 0x0000000513067c24 */ /* 0x000fe4000f8e0206 */
[----:B------:R-:W-:Y:S02]  /*ccb0*/  IMAD.MOV.U32 R4, RZ, RZ, R34 ;  /* 0x000000ffff047224 */ /* 0x000fe400078e0022 */
[----:B--2---:R-:W-:-:S05]  /*ccc0*/  @P0 IMAD.HI.U32 R2, R34, R2, RZ ;  /* 0x0000000222020227 */ /* 0x004fca00078e00ff */
[----:B0-----:R-:W-:-:S05]  /*ccd0*/  @P0 SHF.R.U32.HI R4, RZ, R0, R2 ;  /* 0x00000000ff040219 */ /* 0x001fca0000011602 */
[----:B------:R-:W-:-:S04]  /*cce0*/  IMAD.MOV R0, RZ, RZ, -R4 ;  /* 0x000000ffff007224 */ /* 0x000fc800078e0a04 */
[----:B------:R-:W-:Y:S02]  /*ccf0*/  IMAD R0, R3, R0, R34 ;  /* 0x0000000003007224 */ /* 0x000fe400078e0222 */
[----:B------:R-:W-:Y:S01]  /*cd00*/  IMAD.WIDE.U32 R2, R19, UR4, RZ ;  /* 0x0000000413027c25 */ /* 0x000fe2000f8e00ff */
[----:B------:R-:W-:-:S03]  /*cd10*/  ULDC.64 UR4, c[0x0][0x2e0] ;  /* 0x0000b80000047ab9 */ /* 0x000fc60000000a00 */
[----:B------:R-:W-:Y:S02]  /*cd20*/  IMAD.IADD R3, R3, 0x1, R6 ;  /* 0x0000000103037824 */ /* 0x000fe400078e0206 */
[----:B------:R-:W-:Y:S02]  /*cd30*/  IMAD R6, R20, UR4, RZ ;  /* 0x0000000414067c24 */ /* 0x000fe4000f8e02ff */
[----:B------:R-:W-:-:S04]  /*cd40*/  IMAD.WIDE.U32 R2, R27, UR4, R2 ;  /* 0x000000041b027c25 */ /* 0x000fc8000f8e0002 */
[----:B------:R-:W-:Y:S01]  /*cd50*/  IMAD R6, R27, UR5, R6 ;  /* 0x000000051b067c24 */ /* 0x000fe2000f8e0206 */
[----:B------:R-:W-:-:S03]  /*cd60*/  ULDC.64 UR4, c[0x0][0x2d0] ;  /* 0x0000b40000047ab9 */ /* 0x000fc60000000a00 */
[----:B------:R-:W-:Y:S01]  /*cd70*/  IMAD.IADD R3, R3, 0x1, R6 ;  /* 0x0000000103037824 */ /* 0x000fe200078e0206 */
[----:B------:R-:W-:Y:S01]  /*cd80*/  SHF.R.S32.HI R6, RZ, 0x1f, R4 ;  /* 0x0000001fff067819 */ /* 0x000fe20000011404 */
[----:B------:R-:W-:-:S04]  /*cd90*/  IMAD.WIDE.U32 R2, R4, UR4, R2 ;  /* 0x0000000404027c25 */ /* 0x000fc8000f8e0002 */
[----:B------:R-:W-:-:S04]  /*cda0*/  IMAD R6, R6, UR4, RZ ;  /* 0x0000000406067c24 */ /* 0x000fc8000f8e02ff */
[----:B------:R-:W-:Y:S01]  /*cdb0*/  IMAD R6, R4, UR5, R6 ;  /* 0x0000000504067c24 */ /* 0x000fe2000f8e0206 */
[----:B------:R-:W-:Y:S01]  /*cdc0*/  SHF.R.S32.HI R4, RZ, 0x1f, R0 ;  /* 0x0000001fff047819 */ /* 0x000fe20000011400 */
[----:B------:R-:W-:-:S03]  /*cdd0*/  ULDC.64 UR4, c[0x0][0x2c8] ;  /* 0x0000b20000047ab9 */ /* 0x000fc60000000a00 */
[----:B------:R-:W-:Y:S01]  /*cde0*/  IADD3 R3, R3, R6, RZ ;  /* 0x0000000603037210 */ /* 0x000fe20007ffe0ff */
        /* <DEDUP_REMOVED lines=9> */
[----:B------:R-:W0:Y:S01]  /*ce80*/  SHFL.IDX PT, R4, R0, RZ, 0x181f ;  /* 0x00181fff00047589 */ /* 0x000e2200000e0000 */
[----:B------:R-:W-:Y:S01]  /*ce90*/  IMAD R5, R5, 0x40, R10 ;  /* 0x0000004005057824 */ /* 0x000fe200078e020a */
[----:B------:R-:W-:Y:S02]  /*cea0*/  LOP3.LUT R16, R16, 0xfffffeff, RZ, 0xc0, !PT ;  /* 0xfffffeff10107812 */ /* 0x000fe400078ec0ff */
[----:B------:R-:W2:Y:S02]  /*ceb0*/  SHFL.IDX PT, R3, R2, RZ, 0x181f ;  /* 0x00181fff02037589 */ /* 0x000ea400000e0000 */
[----:B------:R-:W-:-:S13]  /*cec0*/  ISETP.GE.AND P2, PT, R5, UR36, PT ;  /* 0x0000002405007c0c */ /* 0x000fda000bf46270 */
[----:B------:R-:W-:-:S04]  /*ced0*/  @P2 LOP3.LUT R16, R16, 0x100, RZ, 0xfc, !PT ;  /* 0x0000010010102812 */ /* 0x000fc800078efcff */
[----:B------:R-:W-:Y:S02]  /*cee0*/  LOP3.LUT R16, R16, 0xffffff7f, RZ, 0xc0, !PT ;  /* 0xffffff7f10107812 */ /* 0x000fe400078ec0ff */
[----:B0-----:R-:W-:-:S05]  /*cef0*/  @!P2 LEA R4, P0, R9, R4, 0x1 ;  /* 0x000000040904a211 */ /* 0x001fca00078008ff */
[----:B--2---:R-:W-:Y:S02]  /*cf00*/  @!P2 IMAD.X R3, RZ, RZ, R3, P0 ;  /* 0x000000ffff03a224 */ /* 0x004fe400000e0603 */
[----:B------:R-:W-:Y:S02]  /*cf10*/  @!P2 IMAD.MOV.U32 R6, RZ, RZ, R4 ;  /* 0x000000ffff06a224 */ /* 0x000fe400078e0004 */
[----:B------:R-:W-:Y:S02]  /*cf20*/  @!P2 IMAD.MOV.U32 R7, RZ, RZ, R3 ;  /* 0x000000ffff07a224 */ /* 0x000fe400078e0003 */
[----:B------:R-:W-:-:S03]  /*cf30*/  VIADD R3, R5, 0x10 ;  /* 0x0000001005037836 */ /* 0x000fc60000000000 */
[----:B------:R-:W-:Y:S01]  /*cf40*/  @!PT LDS RZ, [RZ] ;  /* 0x00000000fffff984 */ /* 0x000fe20000000800 */
[----:B------:R0:W-:Y:S02]  /*cf50*/  @!P2 LDGSTS.E.BYPASS.LTC128B.128 [R8+0x20400], desc[UR42][R6.64], !P1 ;  /* 0x204000000608afae */ /* 0x0001e4000c901d6a */
[----:B------:R-:W-:Y:S02]  /*cf60*/  ISETP.GE.AND P2, PT, R3, UR36, PT ;  /* 0x0000002403007c0c */ /* 0x000fe4000bf46270 */
[----:B------:R-:W-:Y:S04]  /*cf70*/  SHFL.IDX PT, R3, R2, 0x1, 0x181f ;  /* 0x00381f0002037f89 */ /* 0x000fe800000e0000 */
[----:B0-----:R-:W0:Y:S07]  /*cf80*/  SHFL.IDX PT, R6, R0, 0x1, 0x181f ;  /* 0x00381f0000067f89 */ /* 0x001e2e00000e0000 */
[----:B------:R-:W-:-:S04]  /*cf90*/  @P2 LOP3.LUT R16, R16, 0x80, RZ, 0xfc, !PT ;  /* 0x0000008010102812 */ /* 0x000fc800078efcff */
[----:B------:R-:W-:Y:S02]  /*cfa0*/  LOP3.LUT R16, R16, 0xffffffbf, RZ, 0xc0, !PT ;  /* 0xffffffbf10107812 */ /* 0x000fe400078ec0ff */
[----:B0-----:R-:W-:-:S05]  /*cfb0*/  @!P2 LEA R6, P0, R9, R6, 0x1 ;  /* 0x000000060906a211 */ /* 0x001fca00078008ff */
[----:B------:R-:W-:-:S04]  /*cfc0*/  @!P2 IMAD.X R3, RZ, RZ, R3, P0 ;  /* 0x000000ffff03a224 */ /* 0x000fc800000e0603 */
[----:B------:R-:W-:Y:S02]  /*cfd0*/  @!P2 IMAD.MOV.U32 R7, RZ, RZ, R3 ;  /* 0x000000ffff07a224 */ /* 0x000fe400078e0003 */
[----:B------:R-:W-:-:S03]  /*cfe0*/  VIADD R3, R5, 0x20 ;  /* 0x0000002005037836 */ /* 0x000fc60000000000 */
[----:B------:R0:W-:Y:S02]  /*cff0*/  @!P2 LDGSTS.E.BYPASS.LTC128B.128 [R8+0x20c00], desc[UR42][R6.64], !P1 ;  /* 0x20c000000608afae */ /* 0x0001e4000c901d6a */
[----:B------:R-:W-:Y:S02]  /*d000*/  ISETP.GE.AND P2, PT, R3, UR36, PT ;  /* 0x0000002403007c0c */ /* 0x000fe4000bf46270 */
[----:B------:R-:W-:Y:S04]  /*d010*/  SHFL.IDX PT, R3, R2, 0x2, 0x181f ;  /* 0x00581f0002037f89 */ /* 0x000fe800000e0000 */
[----:B0-----:R-:W0:Y:S07]  /*d020*/  SHFL.IDX PT, R6, R0, 0x2, 0x181f ;  /* 0x00581f0000067f89 */ /* 0x001e2e00000e0000 */
[----:B------:R-:W-:Y:S01]  /*d030*/  @P2 LOP3.LUT R16, R16, 0x40, RZ, 0xfc, !PT ;  /* 0x0000004010102812 */ /* 0x000fe200078efcff */
[----:B------:R-:W2:Y:S01]  /*d040*/  SHFL.IDX PT, R0, R0, 0x3, 0x181f ;  /* 0x00781f0000007f89 */ /* 0x000ea200000e0000 */
[----:B0-----:R-:W-:-:S05]  /*d050*/  @!P2 LEA R6, P0, R9, R6, 0x1 ;  /* 0x000000060906a211 */ /* 0x001fca00078008ff */
[----:B------:R-:W-:-:S05]  /*d060*/  @!P2 IMAD.X R3, RZ, RZ, R3, P0 ;  /* 0x000000ffff03a224 */ /* 0x000fca00000e0603 */
[----:B------:R-:W-:Y:S02]  /*d070*/  @!P2 MOV R7, R3 ;  /* 0x000000030007a202 */ /* 0x000fe40000000f00 */
[----:B------:R0:W3:Y:S04]  /*d080*/  SHFL.IDX PT, R3, R2, 0x3, 0x181f ;  /* 0x00781f0002037f89 */ /* 0x0000e800000e0000 */
[----:B--2---:R0:W-:Y:S02]  /*d090*/  @!P2 LDGSTS.E.BYPASS.LTC128B.128 [R8+0x21400], desc[UR42][R6.64], !P1 ;  /* 0x214000000608afae */ /* 0x0041e4000c901d6a */
.L_x_287:
[----:B------:R-:W-:Y:S01]  /*d0a0*/  VIADD R5, R5, 0x30 ;  /* 0x0000003005057836 */ /* 0x000fe20000000000 */
[----:B------:R-:W-:-:S04]  /*d0b0*/  LOP3.LUT R16, R16, 0xfffff7ff, RZ, 0xc0, !PT ;  /* 0xfffff7ff10107812 */ /* 0x000fc800078ec0ff */
[----:B------:R-:W-:-:S13]  /*d0c0*/  ISETP.GE.AND P2, PT, R5, UR36, PT ;  /* 0x0000002405007c0c */ /* 0x000fda000bf46270 */
[----:B0-----:R-:W-:Y:S02]  /*d0d0*/  @!P2 LEA R2, P0, R9, R0, 0x1 ;  /* 0x000000000902a211 */ /* 0x001fe400078008ff */
[----:B------:R-:W-:-:S03]  /*d0e0*/  @P2 LOP3.LUT R16, R16, 0x800, RZ, 0xfc, !PT ;  /* 0x0000080010102812 */ /* 0x000fc600078efcff */
[----:B---3--:R-:W-:-:S05]  /*d0f0*/  @!P2 IMAD.X R3, RZ, RZ, R3, P0 ;  /* 0x000000ffff03a224 */ /* 0x008fca00000e0603 */
[----:B------:R-:W-:Y:S01]  /*d100*/  @!PT LDS RZ, [RZ] ;  /* 0x00000000fffff984 */ /* 0x000fe20000000800 */
[----:B------:R-:W-:Y:S01]  /*d110*/  @!PT LDS RZ, [RZ] ;  /* 0x00000000fffff984 */ /* 0x000fe20000000800 */
[----:B------:R-:W-:Y:S01]  /*d120*/  @!PT LDS RZ, [RZ] ;  /* 0x00000000fffff984 */ /* 0x000fe20000000800 */
[----:B------:R0:W-:Y:S01]  /*d130*/  @!P2 LDGSTS.E.BYPASS.LTC128B.128 [R8+0x21c00], desc[UR42][R2.64], !P1 ;  /* 0x21c000000208afae */ /* 0x0001e2000c901d6a */
[----:B------:R-:W-:Y:S01]  /*d140*/  NOP ;  /* 0x0000000000007918 */ /* 0x000fe20000000000 */
[----:B------:R-:W-:Y:S02]  /*d150*/  SYNCS.ARRIVE.TRANS64.RED.A0T1 RZ, [UR37+0x38800], RZ ;  /* 0x038800ffffff79a7 */ /* 0x000fe40008200425 */
[----:B------:R-:W-:Y:S01]  /*d160*/  ARRIVES.LDGSTSBAR.64.TRANSCNT [UR37+0x38800] ;  /* 0x03880000ff0079b0 */ /* 0x000fe20008000aa5 */
[----:B------:R-:W-:Y:S01]  /*d170*/  NOP ;  /* 0x0000000000007918 */ /* 0x000fe20000000000 */
[----:B------:R-:W-:Y:S02]  /*d180*/  UIADD3 UR4, UR37, 0x26400, URZ ;  /* 0x0002640025047890 */ /* 0x000fe4000fffe03f */
[----:B------:R-:W-:Y:S02]  /*d190*/  SYNCS.ARRIVE.TRANS64.A1T0 RZ, [UR37+0x38800], RZ ;  /* 0x038800ffffff79a7 */ /* 0x000fe40008100025 */
[----:B------:R-:W-:-:S06]  /*d1a0*/  ULOP3.LUT UP0, URZ, UR4, 0x3ff, URZ, 0xc0, !UPT ;  /* 0x000003ff043f7892 */ /* 0x000fcc000f80c03f */
[----:B------:R-:W-:-:S13]  /*d1b0*/  PLOP3.LUT P0, PT, PT, PT, UP0, 0x80, 0x0 ;  /* 0x000000000000781c */ /* 0x000fda0003f0f008 */
[----:B0-----:R-:W-:Y:S05]  /*d1c0*/  @!P0 BRA `(.L_x_225) ;  /* 0x0000000000408947 */ /* 0x001fea0003800000 */
        /* <DEDUP_REMOVED lines=15> */
[----:B01----:R-:W-:Y:S05]  /*d2c0*/  CALL.ABS.NOINC R2 ;  /* 0x0000000002007343 */ /* 0x003fea0003c00000 */
.L_x_225:
[----:B------:R-:W2:Y:S01]  /*d2d0*/  LDL.LU R20, [R1+0x10] ;  /* 0x0000100001147983 */ /* 0x000ea20000300800 */
[----:B------:R-:W0:Y:S01]  /*d2e0*/  LDC R2, c[0x0][0x448] ;  /* 0x00011200ff027b82 */ /* 0x000e220000000800 */
[----:B------:R-:W-:Y:S01]  /*d2f0*/  ULDC.64 UR4, c[0x0][0x3d8] ;  /* 0x0000f60000047ab9 */ /* 0x000fe20000000a00 */
[----:B------:R-:W-:Y:S01]  /*d300*/  MOV R0, R34 ;  /* 0x0000002200007202 */ /* 0x000fe20000000f00 */
[----:B------:R3:W5:Y:S01]  /*d310*/  LDL R9, [R1+0x8] ;  /* 0x0000080001097983 */ /* 0x0007620000100800 */
[----:B------:R-:W-:Y:S01]  /*d320*/  IMAD R4, R26, UR4, RZ ;  /* 0x000000041a047c24 */ /* 0x000fe2000f8e02ff */
[C---:B------:R-:W-:Y:S02]  /*d330*/  LOP3.LUT P5, RZ, R16.reuse, 0x200000, RZ, 0xc0, !PT ;  /* 0x0020000010ff7812 */ /* 0x040fe400078ac0ff */
[----:B------:R3:W5:Y:S01]  /*d340*/  LDL R8, [R1+0x4] ;  /* 0x0000040001087983 */ /* 0x0007620000100800 */
[----:B------:R-:W-:Y:S01]  /*d350*/  IMAD R4, R19, UR5, R4 ;  /* 0x0000000513047c24 */ /* 0x000fe2000f8e0204 */
[----:B------:R-:W-:-:S02]  /*d360*/  LOP3.LUT P4, RZ, R16, 0x100000, RZ, 0xc0, !PT ;  /* 0x0010000010ff7812 */ /* 0x000fc4000788c0ff */
[C---:B------:R-:W-:Y:S02]  /*d370*/  LOP3.LUT P3, RZ, R16.reuse, 0x80000, RZ, 0xc0, !PT ;  /* 0x0008000010ff7812 */ /* 0x040fe4000786c0ff */
[----:B------:R-:W-:Y:S02]  /*d380*/  LOP3.LUT P2, RZ, R16, 0x40000, RZ, 0xc0, !PT ;  /* 0x0004000010ff7812 */ /* 0x000fe4000784c0ff */
[----:B0-----:R-:W-:-:S13]  /*d390*/  ISETP.NE.AND P6, PT, R2, 0x1, PT ;  /* 0x000000010200780c */ /* 0x001fda0003fc5270 */
[----:B------:R-:W0:Y:S08]  /*d3a0*/  @P6 LDC R3, c[0x0][0x44c] ;  /* 0x00011300ff036b82 */ /* 0x000e300000000800 */
[----:B------:R-:W4:Y:S01]  /*d3b0*/  @P6 LDC R2, c[0x0][0x450] ;  /* 0x00011400ff026b82 */ /* 0x000f220000000800 */
[----:B0-----:R-:W-:-:S05]  /*d3c0*/  @P6 IMAD.HI.U32 R3, R34, R3, RZ ;  /* 0x0000000322036227 */ /* 0x001fca00078e00ff */
[----:B----4-:R-:W-:Y:S01]  /*d3d0*/  @P6 SHF.R.U32.HI R0, RZ, R2, R3 ;  /* 0x00000002ff006219 */ /* 0x010fe20000011603 */
[----:B------:R-:W-:Y:S01]  /*d3e0*/  IMAD.WIDE.U32 R2, R19, UR4, RZ ;  /* 0x0000000413027c25 */ /* 0x000fe2000f8e00ff */
[----:B------:R-:W-:-:S03]  /*d3f0*/  ULDC.64 UR4, c[0x0][0x3e0] ;  /* 0x0000f80000047ab9 */ /* 0x000fc60000000a00 */
[----:B------:R-:W-:Y:S01]  /*d400*/  IMAD.IADD R3, R3, 0x1, R4 ;  /* 0x0000000103037824 */ /* 0x000fe200078e0204 */
[----:B------:R-:W0:Y:S01]  /*d410*/  S2R R21, SR_TID.X ;  /* 0x0000000000157919 */ /* 0x000e220000002100 */
[----:B------:R-:W-:Y:S01]  /*d420*/  IMAD.WIDE.U32 R2, R27, UR4, R2 ;  /* 0x000000041b027c25 */ /* 0x000fe2000f8e0002 */
[----:B------:R-:W-:-:S03]  /*d430*/  SHF.R.S32.HI R5, RZ, 0x1f, R0 ;  /* 0x0000001fff057819 */ /* 0x000fc60000011400 */
[----:B0-----:R-:W-:-:S05]  /*d440*/  IMAD.SHL.U32 R21, R21, 0x8, RZ ;  /* 0x0000000815157824 */ /* 0x001fca00078e00ff */
[----:B------:R-:W-:Y:S01]  /*d450*/  LOP3.LUT R21, R21, 0x38, RZ, 0xc0, !PT ;  /* 0x0000003815157812 */ /* 0x000fe200078ec0ff */
[----:B--2---:R-:W-:Y:S01]  /*d460*/  IMAD R4, R20, UR4, RZ ;  /* 0x0000000414047c24 */ /* 0x004fe2000f8e02ff */
[----:B------:R-:W-:-:S03]  /*d470*/  ULDC UR4, c[0x0][0x448] ;  /* 0x0001120000047ab9 */ /* 0x000fc60000000800 */
[----:B------:R-:W-:-:S04]  /*d480*/  IMAD R4, R27, UR5, R4 ;  /* 0x000000051b047c24 */ /* 0x000fc8000f8e0204 */
[----:B------:R-:W-:Y:S02]  /*d490*/  IMAD.IADD R3, R3, 0x1, R4 ;  /* 0x0000000103037824 */ /* 0x000fe400078e0204 */
[----:B------:R-:W-:-:S04]  /*d4a0*/  IMAD.MOV R4, RZ, RZ, -R0 ;  /* 0x000000ffff047224 */ /* 0x000fc800078e0a00 */
[----:B------:R-:W-:Y:S01]  /*d4b0*/  IMAD R4, R4, UR4, R34 ;  /* 0x0000000404047c24 */ /* 0x000fe2000f8e0222 */
[----:B------:R-:W-:Y:S02]  /*d4c0*/  ULDC.64 UR4, c[0x0][0x3d0] ;  /* 0x0000f40000047ab9 */ /* 0x000fe40000000a00 */
[----:B------:R-:W-:Y:S02]  /*d4d0*/  IMAD R5, R5, UR4, RZ ;  /* 0x0000000405057c24 */ /* 0x000fe4000f8e02ff */
[----:B------:R-:W-:-:S04]  /*d4e0*/  IMAD.WIDE.U32 R2, R0, UR4, R2 ;  /* 0x0000000400027c25 */ /* 0x000fc8000f8e0002 */
[----:B------:R-:W-:Y:S01]  /*d4f0*/  IMAD R5, R0, UR5, R5 ;  /* 0x0000000500057c24 */ /* 0x000fe2000f8e0205 */
[----:B------:R-:W-:Y:S01]  /*d500*/  SHF.R.S32.HI R0, RZ, 0x1f, R4 ;  /* 0x0000001fff007819 */ /* 0x000fe20000011404 */
[----:B------:R-:W-:Y:S02]  /*d510*/  ULDC.64 UR4, c[0x0][0x3c8] ;  /* 0x0000f20000047ab9 */ /* 0x000fe40000000a00 */
[----:B------:R-:W-:Y:S02]  /*d520*/  IMAD.IADD R3, R3, 0x1, R5 ;  /* 0x0000000103037824 */ /* 0x000fe400078e0205 */
[----:B------:R-:W-:Y:S02]  /*d530*/  IMAD R0, R0, UR4, RZ ;  /* 0x0000000400007c24 */ /* 0x000fe4000f8e02ff */
[----:B------:R-:W-:-:S04]  /*d540*/  IMAD.WIDE.U32 R2, R4, UR4, R2 ;  /* 0x0000000404027c25 */ /* 0x000fc8000f8e0002 */
[----:B------:R-:W-:Y:S01]  /*d550*/  IMAD R0, R4, UR5, R0 ;  /* 0x0000000504007c24 */ /* 0x000fe2000f8e0200 */
[----:B------:R-:W-:-:S03]  /*d560*/  ULDC.64 UR4, c[0x0][0x390] ;  /* 0x0000e40000047ab9 */ /* 0x000fc60000000a00 */
[----:B------:R-:W-:Y:S01]  /*d570*/  IMAD.IADD R4, R3, 0x1, R0 ;  /* 0x0000000103047824 */ /* 0x000fe200078e0200 */
[----:B------:R-:W-:Y:S01]  /*d580*/  LEA R0, P0, R2, UR4, 0x1 ;  /* 0x0000000402007c11 */ /* 0x000fe2000f8008ff */
[----:B------:R-:W-:-:S03]  /*d590*/  UMOV UR4, 0xffffffff ;  /* 0xffffffff00047882 */ /* 0x000fc60000000000 */
[----:B------:R-:W-:Y:S02]  /*d5a0*/  LEA.HI.X R4, R2, UR5, R4, 0x1, P0 ;  /* 0x0000000502047c11 */ /* 0x000fe400080f0c04 */
[----:B------:R-:W-:Y:S01]  /*d5b0*/  LEA R20, R29, UR37, 0x1 ;  /* 0x000000251d147c11 */ /* 0x000fe2000f8e08ff */
[----:B---3--:R-:W-:Y:S06]  /*d5c0*/  BRA.DIV UR4, `(.L_x_226) ;  /* 0x0000003204607947 */ /* 0x008fec000b800000 */
[----:B------:R-:W-:Y:S01]  /*d5d0*/  LOP3.LUT P1, RZ, R16, 0x40, RZ, 0xc0, !PT ;  /* 0x0000004010ff7812 */ /* 0x000fe2000782c0ff */
[----:B------:R-:W0:Y:S01]  /*d5e0*/  SHFL.IDX PT, R3, R0, RZ, 0x181f ;  /* 0x00181fff00037589 */ /* 0x000e2200000e0000 */
[----:B------:R-:W-:Y:S02]  /*d5f0*/  LOP3.LUT R22, R22, 0xfbffffff, RZ, 0xc0, !PT ;  /* 0xfbffffff16167812 */ /* 0x000fe400078ec0ff */
[----:B------:R-:W-:Y:S01]  /*d600*/  LOP3.LUT P6, RZ, R16, 0x400000, RZ, 0xc0, !PT ;  /* 0x0040000010ff7812 */ /* 0x000fe200078cc0ff */
[----:B------:R-:W2:Y:S04]  /*d610*/  SHFL.IDX PT, R2, R4, RZ, 0x181f ;  /* 0x00181fff04027589 */ /* 0x000ea800000e0000 */
[----:B------:R-:W3:Y:S04]  /*d620*/  SHFL.IDX PT, R14, R0, 0x1, 0x181f ;  /* 0x00381f00000e7f89 */ /* 0x000ee800000e0000 */
[----:B------:R-:W-:Y:S01]  /*d630*/  @P1 LOP3.LUT R22, R22, 0x4000000, RZ, 0xfc, !PT ;  /* 0x0400000016161812 */ /* 0x000fe200078efcff */
[----:B------:R-:W4:Y:S01]  /*d640*/  SHFL.IDX PT, R5, R4, 0x1, 0x181f ;  /* 0x00381f0004057f89 */ /* 0x000f2200000e0000 */
[----:B------:R-:W-:-:S02]  /*d650*/  LOP3.LUT P1, RZ, R16, 0x80, RZ, 0xc0, !PT ;  /* 0x0000008010ff7812 */ /* 0x000fc4000782c0ff */
[----:B------:R-:W-:-:S11]  /*d660*/  LOP3.LUT R22, R22, 0xf7ffffff, RZ, 0xc0, !PT ;  /* 0xf7ffffff16167812 */ /* 0x000fd600078ec0ff */
[----:B------:R-:W-:Y:S02]  /*d670*/  @P1 LOP3.LUT R22, R22, 0x8000000, RZ, 0xfc, !PT ;  /* 0x0800000016161812 */ /* 0x000fe400078efcff */
[----:B------:R-:W-:-:S13]  /*d680*/  LOP3.LUT P1, RZ, R16, 0x100, RZ, 0xc0, !PT ;  /* 0x0000010010ff7812 */ /* 0x000fda000782c0ff */
[----:B0-----:R-:W-:-:S05]  /*d690*/  @!P1 LEA R3, P0, R21, R3, 0x1 ;  /* 0x0000000315039211 */ /* 0x001fca00078008ff */
[----:B--2---:R-:W-:Y:S01]  /*d6a0*/  @!P1 IMAD.X R2, RZ, RZ, R2, P0 ;  /* 0x000000ffff029224 */ /* 0x004fe200000e0602 */
[----:B------:R-:W-:-:S04]  /*d6b0*/  LOP3.LUT P0, RZ, R16, 0x800000, RZ, 0xc0, !PT ;  /* 0x0080000010ff7812 */ /* 0x000fc8000780c0ff */
[----:B------:R-:W-:-:S04]  /*d6c0*/  @!P1 LOP3.LUT R3, R3, R2, RZ, 0x3c, !PT ;  /* 0x0000000203039212 */ /* 0x000fc800078e3cff */
[----:B------:R-:W-:-:S04]  /*d6d0*/  @!P1 LOP3.LUT R2, R3, R2, RZ, 0x3c, !PT ;  /* 0x0000000203029212 */ /* 0x000fc800078e3cff */
[----:B------:R-:W-:-:S05]  /*d6e0*/  @!P1 LOP3.LUT R3, R3, R2, RZ, 0x3c, !PT ;  /* 0x0000000203039212 */ /* 0x000fca00078e3cff */
[----:B------:R-:W-:Y:S01]  /*d6f0*/  @!P1 LDGSTS.E.BYPASS.LTC128B.128 [R20+0x26400], desc[UR42][R2.64], !P0 ;  /* 0x2640000002149fae */ /* 0x000fe2000c101d6a */
[----:B-----5:R-:W-:-:S03]  /*d700*/  @!P1 ISETP.NE.U32.AND P0, PT, R9, RZ, PT ;  /* 0x000000ff0900920c */ /* 0x020fc60003f05070 */
[----:B------:R-:W-:Y:S04]  /*d710*/  @!P1 LDGSTS.E.BYPASS.LTC128B.128 [R20+0x28400], desc[UR42][R2.64+0x80], !P6 ;  /* 0x2840008002149fae */ /* 0x000fe8000f101d6a */
[----:B------:R-:W-:Y:S04]  /*d720*/  @!P1 LDGSTS.E.BYPASS.LTC128B.128 [R20+0x2a400], desc[UR42][R2.64+0x100], !P5 ;  /* 0x2a40010002149fae */ /* 0x000fe8000e901d6a */
[----:B------:R-:W-:Y:S04]  /*d730*/  @!P1 LDGSTS.E.BYPASS.LTC128B.128 [R20+0x2c400], desc[UR42][R2.64+0x180], !P4 ;  /* 0x2c40018002149fae */ /* 0x000fe8000e101d6a */
[----:B------:R-:W-:Y:S04]  /*d740*/  @!P1 LDGSTS.E.BYPASS.LTC128B.128 [R20+0x2e400], desc[UR42][R2.64+0x200], !P3 ;  /* 0x2e40020002149fae */ /* 0x000fe8000d901d6a */
[----:B------:R-:W-:Y:S04]  /*d750*/  @!P1 LDGSTS.E.BYPASS.LTC128B.128 [R20+0x30400], desc[UR42][R2.64+0x280], !P2 ;  /* 0x3040028002149fae */ /* 0x000fe8000d101d6a */
[----:B------:R-:W-:Y:S01]  /*d760*/  @!P1 LDGSTS.E.BYPASS.LTC128B.128 [R20+0x32400], desc[UR42][R2.64+0x300], P0 ;  /* 0x3240030002149fae */ /* 0x000fe20008101d6a */
[----:B------:R-:W-:-:S13]  /*d770*/  @!P1 ISETP.NE.U32.AND P0, PT, R8, RZ, PT ;  /* 0x000000ff0800920c */ /* 0x000fda0003f05070 */
[----:B------:R0:W-:Y:S01]  /*d780*/  @!P1 LDGSTS.E.BYPASS.LTC128B.128 [R20+0x34400], desc[UR42][R2.64+0x380], P0 ;  /* 0x3440038002149fae */ /* 0x0001e20008101d6a */
[----:B------:R-:W-:-:S13]  /*d790*/  LOP3.LUT P1, RZ, R22, 0x8000000, RZ, 0xc0, !PT ;  /* 0x0800000016ff7812 */ /* 0x000fda000782c0ff */
[----:B---3--:R-:W-:Y:S02]  /*d7a0*/  @!P1 LEA R6, P0, R21, R14, 0x1 ;  /* 0x0000000e15069211 */ /* 0x008fe400078008ff */
[----:B------:R-:W2:Y:S03]  /*d7b0*/  SHFL.IDX PT, R14, R0, 0x2, 0x181f ;  /* 0x00581f00000e7f89 */ /* 0x000ea600000e0000 */
[----:B----4-:R-:W-:Y:S01]  /*d7c0*/  @!P1 IMAD.X R7, RZ, RZ, R5, P0 ;  /* 0x000000ffff079224 */ /* 0x010fe200000e0605 */
[----:B------:R-:W-:Y:S01]  /*d7d0*/  LOP3.LUT P0, RZ, R16, 0x800000, RZ, 0xc0, !PT ;  /* 0x0080000010ff7812 */ /* 0x000fe2000780c0ff */
[----:B0-----:R-:W-:Y:S01]  /*d7e0*/  @!P1 IMAD.MOV.U32 R2, RZ, RZ, R6 ;  /* 0x000000ffff029224 */ /* 0x001fe200078e0006 */
[----:B------:R-:W0:Y:S01]  /*d7f0*/  SHFL.IDX PT, R5, R4, 0x2, 0x181f ;  /* 0x00581f0004057f89 */ /* 0x000e2200000e0000 */
[----:B------:R-:W-:-:S03]  /*d800*/  @!P1 IMAD.MOV.U32 R3, RZ, RZ, R7 ;  /* 0x000000ffff039224 */ /* 0x000fc600078e0007 */
[----:B------:R-:W3:Y:S07]  /*d810*/  SHFL.IDX PT, R4, R4, 0x3, 0x181f ;  /* 0x00781f0004047f89 */ /* 0x000eee00000e0000 */
[----:B------:R-:W-:Y:S01]  /*d820*/  @!P1 LDGSTS.E.BYPASS.LTC128B.128 [R20+0x26c00], desc[UR42][R2.64], !P0 ;  /* 0x26c0000002149fae */ /* 0x000fe2000c101d6a */
[----:B------:R-:W-:-:S03]  /*d830*/  @!P1 ISETP.NE.U32.AND P0, PT, R9, RZ, PT ;  /* 0x000000ff0900920c */ /* 0x000fc60003f05070 */
        /* <DEDUP_REMOVED lines=9> */
[----:B--2---:R-:W-:Y:S02]  /*d8d0*/  @!P1 LEA R6, P0, R21, R14, 0x1 ;  /* 0x0000000e15069211 */ /* 0x004fe400078008ff */
[----:B------:R2:W1:Y:S02]  /*d8e0*/  SHFL.IDX PT, R14, R0, 0x3, 0x181f ;  /* 0x00781f00000e7f89 */ /* 0x00046400000e0000 */
[----:B----4-:R-:W-:Y:S01]  /*d8f0*/  @!P1 MOV R2, R6 ;  /* 0x0000000600029202 */ /* 0x010fe20000000f00 */
[----:B0-----:R-:W-:Y:S01]  /*d900*/  @!P1 IMAD.X R7, RZ, RZ, R5, P0 ;  /* 0x000000ffff079224 */ /* 0x001fe200000e0605 */
[----:B------:R-:W-:-:S03]  /*d910*/  LOP3.LUT P0, RZ, R16, 0x800000, RZ, 0xc0, !PT ;  /* 0x0080000010ff7812 */ /* 0x000fc6000780c0ff */
[----:B------:R-:W-:-:S10]  /*d920*/  @!P1 IMAD.MOV.U32 R3, RZ, RZ, R7 ;  /* 0x000000ffff039224 */ /* 0x000fd400078e0007 */
[----:B------:R2:W-:Y:S01]  /*d930*/  @!P1 LDGSTS.E.BYPASS.LTC128B.128 [R20+0x27400], desc[UR42][R2.64], !P0 ;  /* 0x2740000002149fae */ /* 0x0005e2000c101d6a */
[----:B------:R-:W-:-:S03]  /*d940*/  @!P1 ISETP.NE.U32.AND P0, PT, R9, RZ, PT ;  /* 0x000000ff0900920c */ /* 0x000fc60003f05070 */
[----:B------:R2:W-:Y:S04]  /*d950*/  @!P1 LDGSTS.E.BYPASS.LTC128B.128 [R20+0x29400], desc[UR42][R2.64+0x80], !P6 ;  /* 0x2940008002149fae */ /* 0x0005e8000f101d6a */
[----:B------:R2:W-:Y:S04]  /*d960*/  @!P1 LDGSTS.E.BYPASS.LTC128B.128 [R20+0x2b400], desc[UR42][R2.64+0x100], !P5 ;  /* 0x2b40010002149fae */ /* 0x0005e8000e901d6a */
[----:B------:R2:W-:Y:S04]  /*d970*/  @!P1 LDGSTS.E.BYPASS.LTC128B.128 [R20+0x2d400], desc[UR42][R2.64+0x180], !P4 ;  /* 0x2d40018002149fae */ /* 0x0005e8000e101d6a */
[----:B------:R2:W-:Y:S04]  /*d980*/  @!P1 LDGSTS.E.BYPASS.LTC128B.128 [R20+0x2f400], desc[UR42][R2.64+0x200], !P3 ;  /* 0x2f40020002149fae */ /* 0x0005e8000d901d6a */
[----:B------:R2:W-:Y:S04]  /*d990*/  @!P1 LDGSTS.E.BYPASS.LTC128B.128 [R20+0x31400], desc[UR42][R2.64+0x280], !P2 ;  /* 0x3140028002149fae */ /* 0x0005e8000d101d6a */
[----:B------:R2:W-:Y:S01]  /*d9a0*/  @!P1 LDGSTS.E.BYPASS.LTC128B.128 [R20+0x33400], desc[UR42][R2.64+0x300], P0 ;  /* 0x3340030002149fae */ /* 0x0005e20008101d6a */
[----:B------:R-:W-:-:S13]  /*d9b0*/  @!P1 ISETP.NE.U32.AND P0, PT, R8, RZ, PT ;  /* 0x000000ff0800920c */ /* 0x000fda0003f05070 */
[----:B-1-3--:R2:W-:Y:S02]  /*d9c0*/  @!P1 LDGSTS.E.BYPASS.LTC128B.128 [R20+0x35400], desc[UR42][R2.64+0x380], P0 ;  /* 0x3540038002149fae */ /* 0x00a5e40008101d6a */
.L_x_297:
[----:B--2---:R-:W2:Y:S01]  /*d9d0*/  LDL R0, [R1+0x1c] ;  /* 0x00001c0001007983 */ /* 0x004ea20000100800 */
[C---:B------:R-:W-:Y:S02]  /*d9e0*/  LOP3.LUT P1, RZ, R16.reuse, 0x800, RZ, 0xc0, !PT ;  /* 0x0000080010ff7812 */ /* 0x040fe4000782c0ff */
[----:B------:R-:W-:-:S11]  /*d9f0*/  LOP3.LUT P6, RZ, R16, 0x400000, RZ, 0xc0, !PT ;  /* 0x0040000010ff7812 */ /* 0x000fd600078cc0ff */
[----:B0-----:R-:W-:-:S05]  /*da00*/  @!P1 LEA R2, P0, R21, R14, 0x1 ;  /* 0x0000000e15029211 */ /* 0x001fca00078008ff */
[----:B------:R-:W-:Y:S01]  /*da10*/  @!P1 IMAD.X R3, RZ, RZ, R4, P0 ;  /* 0x000000ffff039224 */ /* 0x000fe200000e0604 */
[----:B------:R-:W-:-:S13]  /*da20*/  LOP3.LUT P0, RZ, R16, 0x800000, RZ, 0xc0, !PT ;  /* 0x0080000010ff7812 */ /* 0x000fda000780c0ff */
[----:B------:R-:W-:Y:S01]  /*da30*/  @!PT LDS RZ, [RZ] ;  /* 0x00000000fffff984 */ /* 0x000fe20000000800 */
[----:B------:R-:W-:Y:S01]  /*da40*/  @!PT LDS RZ, [RZ] ;  /* 0x00000000fffff984 */ /* 0x000fe20000000800 */
[----:B------:R-:W-:Y:S01]  /*da50*/  @!PT LDS RZ, [RZ] ;  /* 0x00000000fffff984 */ /* 0x000fe20000000800 */
        /* <DEDUP_REMOVED lines=9> */
[----:B------:R0:W-:Y:S01]  /*daf0*/  @!P1 LDGSTS.E.BYPASS.LTC128B.128 [R20+0x35c00], desc[UR42][R2.64+0x380], P0 ;  /* 0x35c0038002149fae */ /* 0x0001e20008101d6a */
        /* <DEDUP_REMOVED lines=8> */
[----:B------:R-:W1:Y:S03]  /*db80*/  SYNCS.PHASECHK.TRANS64.TRYWAIT P0, [UR37+0x38820], R0 ;  /* 0x03882000ff0075a7 */ /* 0x000e660008000165 */
[----:B01----:R-:W-:Y:S05]  /*db90*/  @!P0 BRA `(.L_x_228) ;  /* 0x0000003000d48947 */ /* 0x003fea0003800000 */
.L_x_298:
[----:B------:R-:W-:Y:S05]  /*dba0*/  BSYNC B0 ;  /* 0x0000000000007941 */ /* 0x000fea0003800000 */
.L_x_227:
[----:B------:R-:W-:-:S04]  /*dbb0*/  LOP3.LUT R2, R37, 0x2, RZ, 0xfc, !PT ;  /* 0x0000000225027812 */ /* 0x000fc800078efcff */
[----:B------:R-:W-:-:S13]  /*dbc0*/  ISETP.NE.AND P0, PT, R2, 0x3, PT ;  /* 0x000000030200780c */ /* 0x000fda0003f05270 */
[----:B------:R-:W-:Y:S05]  /*dbd0*/  @!P0 BRA `(.L_x_229) ;  /* 0x0000000000048947 */ /* 0x000fea0003800000 */
[----:B------:R-:W-:Y:S01]  /*dbe0*/  BPT.TRAP 0x1 ;  /* 0x000000040000795c */ /* 0x000fe20000300000 */
.L_x_229:
[----:B0-----:R-:W-:Y:S01]  /*dbf0*/  SHF.L.U32 R0, R23, 0x1f, RZ ;  /* 0x0000001f17007819 */ /* 0x001fe200000006ff */
[----:B------:R-:W-:Y:S03]  /*dc00*/  BSSY B0, `(.L_x_230) ;  /* 0x0000003000007945 */ /* 0x000fe60003800000 */
[----:B------:R-:W0:Y:S02]  /*dc10*/  SYNCS.PHASECHK.TRANS64.TRYWAIT P0, [R25+URZ+0x38860], R0 ;  /* 0x03886000190075a7 */ /* 0x000e24000800017f */
[----:B0-----:R-:W-:Y:S05]  /*dc20*/  @!P0 BRA `(.L_x_231) ;  /* 0x0000003000c88947 */ /* 0x001fea0003800000 */
.L_x_299:
[----:B------:R-:W-:Y:S05]  /*dc30*/  BSYNC B0 ;  /* 0x0000000000007941 */ /* 0x000fea0003800000 */
.L_x_230:
[----:B------:R-:W0:Y:S01]  /*dc40*/  LDL.LU R3, [R1+0x14] ;  /* 0x0000140001037983 */ /* 0x000e220000300800 */
[----:B------:R-:W-:-:S03]  /*dc50*/  ULDC.64 UR4, c[0x0][0x328] ;  /* 0x0000ca0000047ab9 */ /* 0x000fc60000000a00 */
[----:B------:R-:W2:Y:S04]  /*dc60*/  LDL.LU R2, [R1] ;  /* 0x0000000001027983 */ /* 0x000ea80000300800 */
[----:B------:R-:W3:Y:S01]  /*dc70*/  LDL.LU R4, [R1+0x18] ;  /* 0x0000180001047983 */ /* 0x000ee20000300800 */
[----:B------:R-:W-:Y:S02]  /*dc80*/  IMAD R9, R18, 0x8000, R29 ;  /* 0x0000800012097824 */ /* 0x000fe400078e021d */
[----:B0-----:R-:W-:-:S04]  /*dc90*/  IMAD R0, R3, UR4, RZ ;  /* 0x0000000403007c24 */ /* 0x001fc8000f8e02ff */
[C---:B--2---:R-:W-:Y:S02]  /*dca0*/  IMAD R5, R2.reuse, UR5, R0 ;  /* 0x0000000502057c24 */ /* 0x044fe4000f8e0200 */
[----:B------:R-:W-:Y:S01]  /*dcb0*/  IMAD.WIDE.U32 R2, R2, UR4, RZ ;  /* 0x0000000402027c25 */ /* 0x000fe2000f8e00ff */
[----:B------:R-:W-:-:S03]  /*dcc0*/  ULDC.64 UR4, c[0x0][0x338] ;  /* 0x0000ce0000047ab9 */ /* 0x000fc60000000a00 */
[----:B------:R-:W-:Y:S02]  /*dcd0*/  IMAD.IADD R3, R3, 0x1, R5 ;  /* 0x0000000103037824 */ /* 0x000fe400078e0205 */
[----:B---3--:R-:W-:Y:S02]  /*dce0*/  IMAD R0, R4, UR4, RZ ;  /* 0x0000000404007c24 */ /* 0x008fe4000f8e02ff */
[----:B------:R-:W-:-:S04]  /*dcf0*/  IMAD.WIDE.U32 R2, R35, UR4, R2 ;  /* 0x0000000423027c25 */ /* 0x000fc8000f8e0002 */
[----:B------:R-:W-:Y:S01]  /*dd00*/  IMAD R5, R35, UR5, R0 ;  /* 0x0000000523057c24 */ /* 0x000fe2000f8e0200 */
[----:B------:R-:W-:Y:S02]  /*dd10*/  ULDC.64 UR4, c[0x0][0x330] ;  /* 0x0000cc0000047ab9 */ /* 0x000fe40000000a00 */
[----:B------:R-:W-:Y:S02]  /*dd20*/  IMAD R0, R26, UR4, RZ ;  /* 0x000000041a007c24 */ /* 0x000fe4000f8e02ff */
[----:B------:R-:W-:Y:S02]  /*dd30*/  IMAD.IADD R3, R3, 0x1, R5 ;  /* 0x0000000103037824 */ /* 0x000fe400078e0205 */
[C---:B------:R-:W-:Y:S02]  /*dd40*/  IMAD R5, R19.reuse, UR5, R0 ;  /* 0x0000000513057c24 */ /* 0x040fe4000f8e0200 */
[----:B------:R-:W-:Y:S01]  /*dd50*/  IMAD.WIDE.U32 R2, R19, UR4, R2 ;  /* 0x0000000413027c25 */ /* 0x000fe2000f8e0002 */
[----:B------:R-:W-:-:S03]  /*dd60*/  ULDC.64 UR4, c[0x0][0x318] ;  /* 0x0000c60000047ab9 */ /* 0x000fc60000000a00 */
[----:B------:R-:W-:Y:S01]  /*dd70*/  IMAD.IADD R3, R3, 0x1, R5 ;  /* 0x0000000103037824 */ /* 0x000fe200078e0205 */
[----:B------:R-:W-:Y:S01]  /*dd80*/  LEA R8, P0, R2, UR4, 0x1 ;  /* 0x0000000402087c11 */ /* 0x000fe2000f8008ff */
[----:B------:R-:W-:-:S03]  /*dd90*/  UMOV UR4, 0xffffffff ;  /* 0xffffffff00047882 */ /* 0x000fc60000000000 */
[----:B------:R-:W-:Y:S01]  /*dda0*/  LEA.HI.X R10, R2, UR5, R3, 0x1, P0 ;  /* 0x00000005020a7c11 */ /* 0x000fe200080f0c03 */
[----:B------:R-:W-:Y:S08]  /*ddb0*/  BRA.DIV UR4, `(.L_x_232) ;  /* 0x0000003204787947 */ /* 0x000ff0000b800000 */
[C---:B------:R-:W-:Y:S01]  /*ddc0*/  LOP3.LUT P6, RZ, R17.reuse, 0x200, RZ, 0xc0, !PT ;  /* 0x0000020011ff7812 */ /* 0x040fe200078cc0ff */
[----:B------:R-:W0:Y:S01]  /*ddd0*/  S2R R2, SR_TID.X ;  /* 0x0000000000027919 */ /* 0x000e220000002100 */
[----:B------:R-:W-:Y:S02]  /*dde0*/  LOP3.LUT R17, R17, 0xfbffffff, RZ, 0xc0, !PT ;  /* 0xfbffffff11117812 */ /* 0x000fe400078ec0ff */
[----:B------:R-:W-:Y:S01]  /*ddf0*/  LOP3.LUT R22, R22, 0xfffffffe, RZ, 0xc0, !PT ;  /* 0xfffffffe16167812 */ /* 0x000fe200078ec0ff */
[----:B------:R-:W1:Y:S01]  /*de00*/  SHFL.IDX PT, R14, R8, RZ, 0x181f ;  /* 0x00181fff080e7589 */ /* 0x000e6200000e0000 */
[----:B------:R-:W-:Y:S02]  /*de10*/  LEA R9, R9, UR37, 0x1 ;  /* 0x0000002509097c11 */ /* 0x000fe4000f8e08ff */
[C---:B------:R-:W-:Y:S01]  /*de20*/  LOP3.LUT P4, RZ, R16.reuse, 0x20000000, RZ, 0xc0, !PT ;  /* 0x2000000010ff7812 */ /* 0x040fe2000788c0ff */
[----:B------:R-:W2:Y:S01]  /*de30*/  SHFL.IDX PT, R3, R10, RZ, 0x181f ;  /* 0x00181fff0a037589 */ /* 0x000ea200000e0000 */
[----:B------:R-:W-:-:S02]  /*de40*/  LOP3.LUT P3, RZ, R16, 0x10000000, RZ, 0xc0, !PT ;  /* 0x1000000010ff7812 */ /* 0x000fc4000786c0ff */
[C---:B------:R-:W-:Y:S01]  /*de50*/  LOP3.LUT P2, RZ, R16.reuse, 0x8000000, RZ, 0xc0, !PT ;  /* 0x0800000010ff7812 */ /* 0x040fe2000784c0ff */
[----:B------:R-:W-:Y:S01]  /*de60*/  SHFL.IDX PT, R20, R10, 0x2, 0x181f ;  /* 0x00581f000a147f89 */ /* 0x000fe200000e0000 */
[----:B------:R-:W-:Y:S02]  /*de70*/  @P6 LOP3.LUT R17, R17, 0x4000000, RZ, 0xfc, !PT ;  /* 0x0400000011116812 */ /* 0x000fe400078efcff */
[----:B------:R-:W-:Y:S02]  /*de80*/  LOP3.LUT P1, RZ, R16, 0x4000000, RZ, 0xc0, !PT ;  /* 0x0400000010ff7812 */ /* 0x000fe4000782c0ff */
[C---:B------:R-:W-:Y:S02]  /*de90*/  LOP3.LUT P6, RZ, R17.reuse, 0x8000, RZ, 0xc0, !PT ;  /* 0x0000800011ff7812 */ /* 0x040fe400078cc0ff */
[----:B------:R-:W-:-:S11]  /*dea0*/  LOP3.LUT R17, R17, 0xf7ffffff, RZ, 0xc0, !PT ;  /* 0xf7ffffff11117812 */ /* 0x000fd600078ec0ff */
[----:B------:R-:W-:Y:S02]  /*deb0*/  @P6 LOP3.LUT R17, R17, 0x8000000, RZ, 0xfc, !PT ;  /* 0x0800000011116812 */ /* 0x000fe400078efcff */
[----:B------:R-:W-:Y:S01]  /*dec0*/  LOP3.LUT P6, RZ, R16, 0x40000000, RZ, 0xc0, !PT ;  /* 0x4000000010ff7812 */ /* 0x000fe200078cc0ff */
[----:B0-----:R-:W-:Y:S01]  /*ded0*/  IMAD.SHL.U32 R2, R2, 0x8, RZ ;  /* 0x0000000802027824 */ /* 0x001fe200078e00ff */
[----:B------:R-:W-:-:S04]  /*dee0*/  LOP3.LUT R17, R17, 0xefffffff, RZ, 0xc0, !PT ;  /* 0xefffffff11117812 */ /* 0x000fc800078ec0ff */
[----:B------:R-:W-:-:S05]  /*def0*/  LOP3.LUT R2, R2, 0x38, RZ, 0xc0, !PT ;  /* 0x0000003802027812 */ /* 0x000fca00078ec0ff */
[----:B------:R-:W-:Y:S02]  /*df00*/  IMAD.SHL.U32 R0, R2, 0x2, RZ ;  /* 0x0000000202007824 */ /* 0x000fe400078e00ff */
[----:B------:R-:W-:Y:S01]  /*df10*/  @P6 LOP3.LUT R17, R17, 0x10000000, RZ, 0xfc, !PT ;  /* 0x1000000011116812 */ /* 0x000fe200078efcff */
[----:B------:R-:W0:Y:S01]  /*df20*/  SHFL.IDX PT, R2, R8, 0x1, 0x181f ;  /* 0x00381f0008027f89 */ /* 0x000e2200000e0000 */
[----:B------:R-:W-:Y:S02]  /*df30*/  LOP3.LUT P6, RZ, R16, 0x80000000, RZ, 0xc0, !PT ;  /* 0x8000000010ff7812 */ /* 0x000fe400078cc0ff */
[----:B------:R-:W-:Y:S02]  /*df40*/  LOP3.LUT R17, R17, 0xdfffffff, RZ, 0xc0, !PT ;  /* 0xdfffffff11117812 */ /* 0x000fe400078ec0ff */
[----:B-1----:R-:W-:Y:S02]  /*df50*/  IADD3 R4, P0, R14, R0, RZ ;  /* 0x000000000e047210 */ /* 0x002fe40007f1e0ff */
[----:B------:R-:W-:Y:S03]  /*df60*/  SHFL.IDX PT, R14, R8, 0x2, 0x181f ;  /* 0x00581f00080e7f89 */ /* 0x000fe600000e0000 */
[----:B--2---:R-:W-:-:S02]  /*df70*/  IMAD.X R5, RZ, RZ, R3, P0 ;  /* 0x000000ffff057224 */ /* 0x004fc400000e0603 */
[----:B------:R-:W1:Y:S02]  /*df80*/  SHFL.IDX PT, R3, R10, 0x1, 0x181f ;  /* 0x00381f000a037f89 */ /* 0x000e6400000e0000 */
[----:B------:R-:W-:Y:S02]  /*df90*/  @P6 LOP3.LUT R17, R17, 0x20000000, RZ, 0xfc, !PT ;  /* 0x2000000011116812 */ /* 0x000fe400078efcff */
[----:B------:R-:W2:Y:S02]  /*dfa0*/  SHFL.IDX PT, R10, R10, 0x3, 0x181f ;  /* 0x00781f000a0a7f89 */ /* 0x000ea400000e0000 */
[C---:B------:R-:W-:Y:S02]  /*dfb0*/  LOP3.LUT P6, RZ, R17.reuse, 0x1, RZ, 0xc0, !PT ;  /* 0x0000000111ff7812 */ /* 0x040fe400078cc0ff */
[----:B------:R-:W-:Y:S02]  /*dfc0*/  LOP3.LUT R17, R17, 0xbfffffff, RZ, 0xc0, !PT ;  /* 0xbfffffff11117812 */ /* 0x000fe400078ec0ff */
[----:B0-----:R-:W-:-:S09]  /*dfd0*/  IADD3 R6, P0, R2, R0, RZ ;  /* 0x0000000002067210 */ /* 0x001fd20007f1e0ff */
[----:B------:R-:W-:-:S04]  /*dfe0*/  @P6 LOP3.LUT R17, R17, 0x40000000, RZ, 0xfc, !PT ;  /* 0x4000000011116812 */ /* 0x000fc800078efcff */
[C---:B------:R-:W-:Y:S01]  /*dff0*/  LOP3.LUT P6, RZ, R17.reuse, 0x2, RZ, 0xc0, !PT ;  /* 0x0000000211ff7812 */ /* 0x040fe200078cc0ff */
[----:B-1----:R-:W-:Y:S01]  /*e000*/  IMAD.X R7, RZ, RZ, R3, P0 ;  /* 0x000000ffff077224 */ /* 0x002fe200000e0603 */
[----:B------:R-:W-:-:S11]  /*e010*/  LOP3.LUT R17, R17, 0x7fffffff, RZ, 0xc0, !PT ;  /* 0x7fffffff11117812 */ /* 0x000fd600078ec0ff */
[----:B------:R-:W-:-:S04]  /*e020*/  @P6 LOP3.LUT R17, R17, 0x80000000, RZ, 0xfc, !PT ;  /* 0x8000000011116812 */ /* 0x000fc800078efcff */
[C---:B------:R-:W-:Y:S02]  /*e030*/  LOP3.LUT P6, RZ, R17.reuse, 0x80, RZ, 0xc0, !PT ;  /* 0x0000008011ff7812 */ /* 0x040fe400078cc0ff */
[C---:B------:R-:W-:Y:S02]  /*e040*/  LOP3.LUT P0, RZ, R17.reuse, 0x4, RZ, 0xc0, !PT ;  /* 0x0000000411ff7812 */ /* 0x040fe4000780c0ff */
[----:B------:R-:W-:-:S09]  /*e050*/  LOP3.LUT P5, RZ, R17, 0x40, RZ, 0xc0, !PT ;  /* 0x0000004011ff7812 */ /* 0x000fd200078ac0ff */
[----:B------:R-:W-:Y:S02]  /*e060*/  @P6 LOP3.LUT R22, R22, 0x1, RZ, 0xfc, !PT ;  /* 0x0000000116166812 */ /* 0x000fe400078efcff */
[----:B------:R-:W-:Y:S02]  /*e070*/  LOP3.LUT P6, RZ, R17, 0x400, RZ, 0xc0, !PT ;  /* 0x0000040011ff7812 */ /* 0x000fe400078cc0ff */
[----:B------:R-:W-:-:S11]  /*e080*/  LOP3.LUT R22, R22, 0xfffffffd, RZ, 0xc0, !PT ;  /* 0xfffffffd16167812 */ /* 0x000fd600078ec0ff */
        /* <DEDUP_REMOVED lines=25> */
[----:B------:R-:W-:-:S13]  /*e220*/  LOP3.LUT P6, RZ, R17, 0x20000, RZ, 0xc0, !PT ;  /* 0x0002000011ff7812 */ /* 0x000fda00078cc0ff */
[----:B------:R0:W-:Y:S01]  /*e230*/  LDGSTS.E.BYPASS.LTC128B.128 [R9+0x400], desc[UR42][R4.64], !P6 ;  /* 0x0040000004097fae */ /* 0x0001e2000f101d6a */
        /* <DEDUP_REMOVED lines=12> */
[----:B------:R-:W-:-:S03]  /*e300*/  LOP3.LUT P6, RZ, R22, 0x8, RZ, 0xc0, !PT ;  /* 0x0000000816ff7812 */ /* 0x000fc600078cc0ff */
[----:B------:R0:W-:Y:S01]  /*e310*/  LDGSTS.E.BYPASS.LTC128B.128 [R9+0xe400], desc[UR42][R4.64+0x380], !P0 ;  /* 0x0e40038004097fae */ /* 0x0001e2000c101d6a */
[----:B------:R-:W-:-:S03]  /*e320*/  IADD3 R2, P0, R14, R0, RZ ;  /* 0x000000000e027210 */ /* 0x000fc60007f1e0ff */
[----:B------:R0:W1:Y:S02]  /*e330*/  SHFL.IDX PT, R14, R8, 0x3, 0x181f ;  /* 0x00781f00080e7f89 */ /* 0x00006400000e0000 */
[----:B------:R-:W-:Y:S01]  /*e340*/  IMAD.X R3, RZ, RZ, R20, P0 ;  /* 0x000000ffff037224 */ /* 0x000fe200000e0614 */
[----:B------:R-:W-:-:S03]  /*e350*/  LOP3.LUT P0, RZ, R17, 0x1000, RZ, 0xc0, !PT ;  /* 0x0000100011ff7812 */ /* 0x000fc6000780c0ff */
        /* <DEDUP_REMOVED lines=18> */
[----:B------:R0:W-:Y:S10]  /*e480*/  LDGSTS.E.BYPASS.LTC128B.128 [R9+0x3400], desc[UR42][R2.64+0x80], !P0 ;  /* 0x0340008002097fae */ /* 0x0001f4000c101d6a */
[----:B------:R0:W-:Y:S04]  /*e490*/  LDGSTS.E.BYPASS.LTC128B.128 [R9+0x5400], desc[UR42][R2.64+0x100], !P6 ;  /* 0x0540010002097fae */ /* 0x0001e8000f101d6a */
[----:B------:R0:W-:Y:S04]  /*e4a0*/  LDGSTS.E.BYPASS.LTC128B.128 [R9+0x7400], desc[UR42][R2.64+0x180], !P5 ;  /* 0x0740018002097fae */ /* 0x0001e8000e901d6a */
[----:B------:R0:W-:Y:S04]  /*e4b0*/  LDGSTS.E.BYPASS.LTC128B.128 [R9+0x9400], desc[UR42][R2.64+0x200], !P4 ;  /* 0x0940020002097fae */ /* 0x0001e8000e101d6a */
[----:B------:R0:W-:Y:S04]  /*e4c0*/  LDGSTS.E.BYPASS.LTC128B.128 [R9+0xb400], desc[UR42][R2.64+0x280], !P3 ;  /* 0x0b40028002097fae */ /* 0x0001e8000d901d6a */
[----:B------:R0:W-:Y:S04]  /*e4d0*/  LDGSTS.E.BYPASS.LTC128B.128 [R9+0xd400], desc[UR42][R2.64+0x300], !P2 ;  /* 0x0d40030002097fae */ /* 0x0001e8000d101d6a */
[----:B-12---:R0:W-:Y:S02]  /*e4e0*/  LDGSTS.E.BYPASS.LTC128B.128 [R9+0xf400], desc[UR42][R2.64+0x380], !P1 ;  /* 0x0f40038002097fae */ /* 0x0061e4000c901d6a */
.L_x_309:
[C---:B------:R-:W-:Y:S02]  /*e4f0*/  LOP3.LUT P6, RZ, R17.reuse, 0x800000, RZ, 0xc0, !PT ;  /* 0x0080000011ff7812 */ /* 0x040fe400078cc0ff */
[----:B0-----:R-:W-:Y:S02]  /*e500*/  IADD3 R2, P0, R14, R0, RZ ;  /* 0x000000000e027210 */ /* 0x001fe40007f1e0ff */
[----:B------:R-:W-:Y:S02]  /*e510*/  P2R R4, PR, RZ, 0x40 ;  /* 0x00000040ff047803 */ /* 0x000fe40000000000 */
[C---:B------:R-:W-:Y:S02]  /*e520*/  LOP3.LUT P6, RZ, R17.reuse, 0x2000000, RZ, 0xc0, !PT ;  /* 0x0200000011ff7812 */ /* 0x040fe400078cc0ff */
[----:B------:R-:W-:Y:S02]  /*e530*/  IADD3.X R3, RZ, R10, RZ, P0, !PT ;  /* 0x0000000aff037210 */ /* 0x000fe400007fe4ff */
[----:B------:R-:W-:-:S02]  /*e540*/  LOP3.LUT P0, RZ, R17, 0x1000000, RZ, 0xc0, !PT ;  /* 0x0100000011ff7812 */ /* 0x000fc4000780c0ff */
[C---:B------:R-:W-:Y:S02]  /*e550*/  LOP3.LUT P5, RZ, R17.reuse, 0x400000, RZ, 0xc0, !PT ;  /* 0x0040000011ff7812 */ /* 0x040fe400078ac0ff */
[C---:B------:R-:W-:Y:S02]  /*e560*/  LOP3.LUT P4, RZ, R17.reuse, 0x200000, RZ, 0xc0, !PT ;  /* 0x0020000011ff7812 */ /* 0x040fe4000788c0ff */
[C---:B------:R-:W-:Y:S02]  /*e570*/  LOP3.LUT P3, RZ, R17.reuse, 0x100000, RZ, 0xc0, !PT ;  /* 0x0010000011ff7812 */ /* 0x040fe4000786c0ff */
[C---:B------:R-:W-:Y:S01]  /*e580*/  LOP3.LUT P2, RZ, R17.reuse, 0x80000, RZ, 0xc0, !PT ;  /* 0x0008000011ff7812 */ /* 0x040fe2000784c0ff */
[----:B------:R-:W-:Y:S01]  /*e590*/  @!PT LDS RZ, [RZ] ;  /* 0x00000000fffff984 */ /* 0x000fe20000000800 */
[----:B------:R-:W-:Y:S01]  /*e5a0*/  @!PT LDS RZ, [RZ] ;  /* 0x00000000fffff984 */ /* 0x000fe20000000800 */
[----:B------:R-:W-:Y:S01]  /*e5b0*/  @!PT LDS RZ, [RZ] ;  /* 0x00000000fffff984 */ /* 0x000fe20000000800 */
[----:B------:R0:W-:Y:S01]  /*e5c0*/  LDGSTS.E.BYPASS.LTC128B.128 [R9+0x1c00], desc[UR42][R2.64], !P6 ;  /* 0x01c0000002097fae */ /* 0x0001e2000f101d6a */
[----:B------:R-:W-:Y:S02]  /*e5d0*/  ISETP.NE.AND P6, PT, R4, RZ, PT ;  /* 0x000000ff0400720c */ /* 0x000fe40003fc5270 */
[----:B------:R-:W-:Y:S01]  /*e5e0*/  LOP3.LUT P1, RZ, R17, 0x40000, RZ, 0xc0, !PT ;  /* 0x0004000011ff7812 */ /* 0x000fe2000782c0ff */
        /* <DEDUP_REMOVED lines=9> */
.L_x_233:
[----:B------:R-:W-:Y:S02]  /*e680*/  PLOP3.LUT P1, PT, P1, P0, PT, 0xa2, 0x0 ;  /* 0x000000000000781c */ /* 0x000fe40000f21472 */
[----:B------:R-:W-:-:S08]  /*e690*/  @P0 R2UR P1, UR4, R25 ;  /* 0x00000000190402ca */ /* 0x000fd00000020000 */
[----:B------:R-:W-:-:S05]  /*e6a0*/  @P0 PLOP3.LUT P0, PT, P1, PT, PT, 0x80, 0x0 ;  /* 0x000000000000081c */ /* 0x000fca0000f0f070 */
[----:B------:R-:W-:Y:S01]  /*e6b0*/  @!P1 SYNCS.ARRIVE.TRANS64.RED.A0T1 RZ, [UR4+0x38850], RZ ;  /* 0x038850ffffff99a7 */ /* 0x000fe20008200404 */
[----:B------:R-:W-:Y:S07]  /*e6c0*/  @!P1 ARRIVES.LDGSTSBAR.64.TRANSCNT [UR4+0x38850] ;  /* 0x03885000ff0099b0 */ /* 0x000fee0008000a84 */
[----:B------:R-:W-:Y:S05]  /*e6d0*/  @P0 BRA.U.ANY `(.L_x_233) ;  /* 0xfffffffd00e80947 */ /* 0x000fea000393ffff */
[----:B------:R-:W-:Y:S01]  /*e6e0*/  NOP ;  /* 0x0000000000007918 */ /* 0x000fe20000000000 */
[----:B0-----:R-:W-:-:S04]  /*e6f0*/  LOP3.LUT R2, R37, 0x2, RZ, 0xfc, !PT ;  /* 0x0000000225027812 */ /* 0x001fc800078efcff */
[----:B------:R-:W-:-:S13]  /*e700*/  ISETP.NE.AND P2, PT, R2, 0x3, PT ;  /* 0x000000030200780c */ /* 0x000fda0003f45270 */
[----:B------:R-:W-:Y:S05]  /*e710*/  @!P2 BRA `(.L_x_234) ;  /* 0x000000000004a947 */ /* 0x000fea0003800000 */
[----:B------:R-:W-:Y:S01]  /*e720*/  BPT.TRAP 0x1 ;  /* 0x000000040000795c */ /* 0x000fe20000300000 */
.L_x_234:
[----:B------:R-:W2:Y:S01]  /*e730*/  LDL R3, [R1+0x20] ;  /* 0x0000200001037983 */ /* 0x000ea20000100800 */
[----:B------:R-:W-:Y:S01]  /*e740*/  VIADD R18, R18, 0x1 ;  /* 0x0000000112127836 */ /* 0x000fe20000000000 */
[----:B------:R0:W-:Y:S04]  /*e750*/  SYNCS.ARRIVE.TRANS64.A1T0 RZ, [R25+URZ+0x38850], RZ ;  /* 0x038850ff19ff79a7 */ /* 0x0001e8000810003f */
[----:B------:R-:W-:-:S04]  /*e760*/  ISETP.NE.AND P0, PT, R18, 0x2, PT ;  /* 0x000000021200780c */ /* 0x000fc80003f05270 */
[----:B------:R-:W-:Y:S02]  /*e770*/  SEL R18, R18, RZ, P0 ;  /* 0x000000ff12127207 */ /* 0x000fe40000000000 */
[----:B------:R-:W-:-:S04]  /*e780*/  SEL R2, RZ, 0x1, P0 ;  /* 0x00000001ff027807 */ /* 0x000fc80000000000 */
[----:B------:R-:W-:Y:S02]  /*e790*/  LOP3.LUT R23, R23, R2, RZ, 0x3c, !PT ;  /* 0x0000000217177212 */ /* 0x000fe400078e3cff */
[----:B--2---:R-:W-:-:S13]  /*e7a0*/  ISETP.GE.AND P0, PT, R3, 0x41, PT ;  /* 0x000000410300780c */ /* 0x004fda0003f06270 */
[----:B0-----:R-:W-:Y:S05]  /*e7b0*/  @!P0 BRA `(.L_x_235) ;  /* 0x0000000c00848947 */ /* 0x001fea0003800000 */
[----:B------:R0:W5:Y:S01]  /*e7c0*/  LDL R9, [R1+0x28] ;  /* 0x0000280001097983 */ /* 0x0001620000100800 */
[----:B------:R-:W-:Y:S01]  /*e7d0*/  BSSY B0, `(.L_x_235) ;  /* 0x00000df000007945 */ /* 0x000fe20003800000 */
.L_x_248:
[----:B------:R-:W1:Y:S01]  /*e7e0*/  LDC R2, c[0x0][0x430] ;  /* 0x00010c00ff027b82 */ /* 0x000e620000000800 */
[C---:B------:R-:W-:Y:S01]  /*e7f0*/  ISETP.GT.U32.AND P0, PT, R24.reuse, 0x3f, PT ;  /* 0x0000003f1800780c */ /* 0x040fe20003f04070 */
[----:B-----5:R-:W-:Y:S01]  /*e800*/  IMAD R3, R9, 0x40, R32 ;  /* 0x0000004009037824 */ /* 0x020fe200078e0220 */
[----:B------:R-:W-:Y:S01]  /*e810*/  LOP3.LUT R11, R37, 0x2, RZ, 0xfc, !PT ;  /* 0x00000002250b7812 */ /* 0x000fe200078efcff */
[----:B------:R-:W-:Y:S02]  /*e820*/  ULDC UR4, c[0x0][0x430] ;  /* 0x00010c0000047ab9 */ /* 0x000fe40000000800 */
[----:B---3--:R-:W-:-:S04]  /*e830*/  IMAD.IADD R8, R24, 0x1, R3 ;  /* 0x0000000118087824 */ /* 0x008fc800078e0203 */
[----:B------:R-:W-:-:S04]  /*e840*/  IMAD.MOV.U32 R10, RZ, RZ, R8 ;  /* 0x000000ffff0a7224 */ /* 0x000fc800078e0008 */
[----:B------:R-:W2:Y:S01]  /*e850*/  @!P0 LDC.64 R4, c[0x0][0x428] ;  /* 0x00010a00ff048b82 */ /* 0x000ea20000000a00 */
[----:B-1----:R-:W-:-:S13]  /*e860*/  ISETP.NE.AND P1, PT, R2, 0x1, PT ;  /* 0x000000010200780c */ /* 0x002fda0003f25270 */
[----:B------:R-:W1:Y:S08]  /*e870*/  @P1 LDC R7, c[0x0][0x434] ;  /* 0x00010d00ff071b82 */ /* 0x000e700000000800 */
[----:B------:R-:W3:Y:S01]  /*e880*/  @P1 LDC R2, c[0x0][0x438] ;  /* 0x00010e00ff021b82 */ /* 0x000ee20000000800 */
[----:B-1----:R-:W-:-:S07]  /*e890*/  @P1 IMAD.HI.U32 R3, R8, R7, RZ ;  /* 0x0000000708031227 */ /* 0x002fce00078e00ff */
[----:B------:R-:W1:Y:S01]  /*e8a0*/  @!P0 LDC.64 R6, c[0x0][0x418] ;  /* 0x00010600ff068b82 */ /* 0x000e620000000a00 */
[----:B---3--:R-:W-:Y:S01]  /*e8b0*/  @P1 SHF.R.U32.HI R10, RZ, R2, R3 ;  /* 0x00000002ff0a1219 */ /* 0x008fe20000011603 */
[----:B--2---:R-:W-:-:S03]  /*e8c0*/  @!P0 IMAD R2, R33, R4, RZ ;  /* 0x0000000421028224 */ /* 0x004fc600078e02ff */
[----:B------:R-:W-:Y:S01]  /*e8d0*/  @!P0 SHF.R.S32.HI R3, RZ, 0x1f, R10 ;  /* 0x0000001fff038819 */ /* 0x000fe2000001140a */
[----:B------:R-:W-:Y:S02]  /*e8e0*/  @!P0 IMAD R5, R28, R5, R2 ;  /* 0x000000051c058224 */ /* 0x000fe400078e0202 */
[----:B------:R-:W-:-:S04]  /*e8f0*/  @!P0 IMAD.MOV.U32 R2, RZ, RZ, R10 ;  /* 0x000000ffff028224 */ /* 0x000fc800078e000a */
[----:B------:R-:W-:-:S04]  /*e900*/  @!P0 IMAD.WIDE.U32 R2, R28, R4, R2 ;  /* 0x000000041c028225 */ /* 0x000fc800078e0002 */
[----:B------:R-:W-:Y:S02]  /*e910*/  @!P0 IMAD.IADD R5, R5, 0x1, R3 ;  /* 0x0000000105058824 */ /* 0x000fe400078e0203 */
[----:B------:R-:W-:Y:S01]  /*e920*/  IMAD.MOV.U32 R4, RZ, RZ, RZ ;  /* 0x000000ffff047224 */ /* 0x000fe200078e00ff */
[----:B-1----:R-:W-:-:S04]  /*e930*/  @!P0 LEA R6, P1, R2, R6, 0x2 ;  /* 0x0000000602068211 */ /* 0x002fc800078210ff */
[----:B------:R-:W-:-:S05]  /*e940*/  @!P0 LEA.HI.X R7, R2, R7, R5, 0x2, P1 ;  /* 0x0000000702078211 */ /* 0x000fca00008f1405 */
[----:B------:R1:W5:Y:S01]  /*e950*/  @!P0 LDG.E R4, desc[UR42][R6.64] ;  /* 0x0000002a06048981 */ /* 0x000362000c1e1900 */
[----:B------:R-:W-:Y:S01]  /*e960*/  ISETP.NE.AND P2, PT, R11, 0x3, PT ;  /* 0x000000030b00780c */ /* 0x000fe20003f45270 */
[----:B------:R-:W-:-:S04]  /*e970*/  IMAD.MOV R5, RZ, RZ, -R10 ;  /* 0x000000ffff057224 */ /* 0x000fc800078e0a0a */
[----:B------:R-:W-:-:S08]  /*e980*/  IMAD R5, R5, UR4, R8 ;  /* 0x0000000405057c24 */ /* 0x000fd0000f8e0208 */
[----:B-1----:R-:W-:Y:S05]  /*e990*/  @!P2 BRA `(.L_x_236) ;  /* 0x000000000004a947 */ /* 0x002fea0003800000 */
[----:B------:R-:W-:Y:S01]  /*e9a0*/  BPT.TRAP 0x1 ;  /* 0x000000040000795c */ /* 0x000fe20000300000 */
.L_x_236:
[----:B------:R-:W-:Y:S01]  /*e9b0*/  LEA R8, R18, UR37, 0x3 ;  /* 0x0000002512087c11 */ /* 0x000fe2000f8e18ff */
[----:B------:R-:W-:Y:S01]  /*e9c0*/  BSSY B1, `(.L_x_237) ;  /* 0x0000005000017945 */ /* 0x000fe20003800000 */
[----:B------:R-:W-:Y:S02]  /*e9d0*/  SHF.L.U32 R20, R23, 0x1f, RZ ;  /* 0x0000001f17147819 */ /* 0x000fe400000006ff */
[----:B------:R-:W-:Y:S02]  /*e9e0*/  SHF.R.S32.HI R7, RZ, 0x1f, R5 ;  /* 0x0000001fff077819 */ /* 0x000fe40000011405 */
[----:B------:R-:W1:Y:S02]  /*e9f0*/  SYNCS.PHASECHK.TRANS64.TRYWAIT P0, [R8+URZ+0x38840], R20 ;  /* 0x03884014080075a7 */ /* 0x000e64000800017f */
[----:B-1----:R-:W-:Y:S05]  /*ea00*/  @!P0 BRA `(.L_x_238) ;  /* 0x0000002c00748947 */ /* 0x002fea0003800000 */
.L_x_310:
[----:B------:R-:W-:Y:S05]  /*ea10*/  BSYNC B1 ;  /* 0x0000000000017941 */ /* 0x000fea0003800000 */
.L_x_237:
[----:B------:R-:W-:Y:S01]  /*ea20*/  ULDC.64 UR4, c[0x0][0x300] ;  /* 0x0000c00000047ab9 */ /* 0x000fe20000000a00 */
[----:B-----5:R-:W-:Y:S01]  /*ea30*/  SHF.R.S32.HI R10, RZ, 0x1f, R4 ;  /* 0x0000001fff0a7819 */ /* 0x020fe20000011404 */
[----:B------:R-:W-:Y:S01]  /*ea40*/  IMAD R6, R7, UR4, RZ ;  /* 0x0000000407067c24 */ /* 0x000fe2000f8e02ff */
[----:B------:R-:W-:Y:S01]  /*ea50*/  LOP3.LUT P1, RZ, R16, 0x1, RZ, 0xc0, !PT ;  /* 0x0000000110ff7812 */ /* 0x000fe2000782c0ff */
[----:B------:R-:W-:-:S04]  /*ea60*/  IMAD.WIDE.U32 R2, R5, UR4, RZ ;  /* 0x0000000405027c25 */ /* 0x000fc8000f8e00ff */
[----:B------:R-:W-:Y:S01]  /*ea70*/  IMAD R6, R5, UR5, R6 ;  /* 0x0000000505067c24 */ /* 0x000fe2000f8e0206 */
        /* <DEDUP_REMOVED lines=14> */
[----:B------:R-:W-:Y:S02]  /*eb60*/  LEA.HI.X R27, R2, UR5, R6, 0x1, P0 ;  /* 0x00000005021b7c11 */ /* 0x000fe400080f0c06 */
[----:B------:R-:W-:Y:S01]  /*eb70*/  LEA R6, R18, R29, 0xc ;  /* 0x0000001d12067211 */ /* 0x000fe200078e60ff */
[----:B------:R-:W-:Y:S06]  /*eb80*/  BRA.DIV UR4, `(.L_x_239) ;  /* 0x0000002e04287947 */ /* 0x000fec000b800000 */
[----:B------:R-:W2:Y:S01]  /*eb90*/  SHFL.IDX PT, R2, R21, RZ, 0x181f ;  /* 0x00181fff15027589 */ /* 0x000ea200000e0000 */
[----:B------:R-:W-:-:S03]  /*eba0*/  LEA R25, R6, UR37, 0x1 ;  /* 0x0000002506197c11 */ /* 0x000fc6000f8e08ff */
[----:B------:R-:W3:Y:S01]  /*ebb0*/  SHFL.IDX PT, R3, R27, RZ, 0x181f ;  /* 0x00181fff1b037589 */ /* 0x000ee200000e0000 */
[----:B--2---:R-:W-:-:S05]  /*ebc0*/  IADD3 R2, P0, R2, R0, RZ ;  /* 0x0000000002027210 */ /* 0x004fca0007f1e0ff */
[----:B---3--:R-:W-:-:S05]  /*ebd0*/  IMAD.X R3, RZ, RZ, R3, P0 ;  /* 0x000000ffff037224 */ /* 0x008fca00000e0603 */
[----:B------:R-:W-:Y:S01]  /*ebe0*/  @!PT LDS RZ, [RZ] ;  /* 0x00000000fffff984 */ /* 0x000fe20000000800 */
[----:B------:R2:W-:Y:S04]  /*ebf0*/  LDGSTS.E.BYPASS.LTC128B.128 [R25+0x22400], desc[UR42][R2.64], !P1 ;  /* 0x2240000002197fae */ /* 0x0005e8000c901d6a */
[----:B--2---:R-:W2:Y:S04]  /*ec00*/  SHFL.IDX PT, R2, R21, 0x1, 0x181f ;  /* 0x00381f0015027f89 */ /* 0x004ea800000e0000 */
[----:B------:R-:W3:Y:S01]  /*ec10*/  SHFL.IDX PT, R3, R27, 0x1, 0x181f ;  /* 0x00381f001b037f89 */ /* 0x000ee200000e0000 */
[----:B--2---:R-:W-:-:S05]  /*ec20*/  IADD3 R2, P0, R2, R0, RZ ;  /* 0x0000000002027210 */ /* 0x004fca0007f1e0ff */
[----:B---3--:R-:W-:-:S05]  /*ec30*/  IMAD.X R3, RZ, RZ, R3, P0 ;  /* 0x000000ffff037224 */ /* 0x008fca00000e0603 */
[----:B------:R2:W-:Y:S04]  /*ec40*/  LDGSTS.E.BYPASS.LTC128B.128 [R25+0x22c00], desc[UR42][R2.64], !P1 ;  /* 0x22c0000002197fae */ /* 0x0005e8000c901d6a */
[----:B--2---:R-:W2:Y:S04]  /*ec50*/  SHFL.IDX PT, R2, R21, 0x2, 0x181f ;  /* 0x00581f0015027f89 */ /* 0x004ea800000e0000 */
[----:B------:R-:W3:Y:S04]  /*ec60*/  SHFL.IDX PT, R3, R27, 0x2, 0x181f ;  /* 0x00581f001b037f89 */ /* 0x000ee800000e0000 */
[----:B------:R-:W4:Y:S01]  /*ec70*/  SHFL.IDX PT, R27, R27, 0x3, 0x181f ;  /* 0x00781f001b1b7f89 */ /* 0x000f2200000e0000 */
[----:B--2---:R-:W-:-:S05]  /*ec80*/  IADD3 R2, P0, R2, R0, RZ ;  /* 0x0000000002027210 */ /* 0x004fca0007f1e0ff */
[----:B---3--:R-:W-:-:S05]  /*ec90*/  IMAD.X R3, RZ, RZ, R3, P0 ;  /* 0x000000ffff037224 */ /* 0x008fca00000e0603 */
[----:B------:R2:W-:Y:S04]  /*eca0*/  LDGSTS.E.BYPASS.LTC128B.128 [R25+0x23400], desc[UR42][R2.64], !P1 ;  /* 0x2340000002197fae */ /* 0x0005e8000c901d6a */
[----:B--2-4-:R2:W3:Y:S02]  /*ecb0*/  SHFL.IDX PT, R2, R21, 0x3, 0x181f ;  /* 0x00781f0015027f89 */ /* 0x0144e400000e0000 */
.L_x_320:
[----:B---3--:R-:W-:-:S05]  /*ecc0*/  IADD3 R2, P0, R2, R0, RZ ;  /* 0x0000000002027210 */ /* 0x008fca0007f1e0ff */
[----:B------:R-:W-:Y:S01]  /*ecd0*/  IMAD.X R3, RZ, RZ, R27, P0 ;  /* 0x000000ffff037224 */ /* 0x000fe200000e061b */
[----:B------:R-:W-:-:S04]  /*ece0*/  PLOP3.LUT P0, PT, PT, PT, PT, 0x80, 0x0 ;  /* 0x000000000000781c */ /* 0x000fc80003f0f070 */
[----:B------:R-:W-:Y:S01]  /*ecf0*/  @!PT LDS RZ, [RZ] ;  /* 0x00000000fffff984 */ /* 0x000fe20000000800 */
[----:B------:R-:W-:Y:S01]  /*ed00*/  @!PT LDS RZ, [RZ] ;  /* 0x00000000fffff984 */ /* 0x000fe20000000800 */
[----:B------:R-:W-:Y:S01]  /*ed10*/  @!PT LDS RZ, [RZ] ;  /* 0x00000000fffff984 */ /* 0x000fe20000000800 */
[----:B------:R3:W-:Y:S01]  /*ed20*/  LDGSTS.E.BYPASS.LTC128B.128 [R25+0x23c00], desc[UR42][R2.64], !P1 ;  /* 0x23c0000002197fae */ /* 0x0007e2000c901d6a */
[----:B------:R-:W-:-:S08]  /*ed30*/  NOP ;  /* 0x0000000000007918 */ /* 0x000fd00000000000 */
.L_x_240:
[----:B------:R-:W-:Y:S02]  /*ed40*/  PLOP3.LUT P1, PT, P1, P0, PT, 0xa2, 0x0 ;  /* 0x000000000000781c */ /* 0x000fe40000f21472 */
[----:B------:R-:W-:-:S08]  /*ed50*/  @P0 R2UR P1, UR4, R8 ;  /* 0x00000000080402ca */ /* 0x000fd00000020000 */
[----:B------:R-:W-:-:S05]  /*ed60*/  @P0 PLOP3.LUT P0, PT, P1, PT, PT, 0x80, 0x0 ;  /* 0x000000000000081c */ /* 0x000fca0000f0f070 */
[----:B------:R-:W-:Y:S01]  /*ed70*/  @!P1 SYNCS.ARRIVE.TRANS64.RED.A0T1 RZ, [UR4+0x38830], RZ ;  /* 0x038830ffffff99a7 */ /* 0x000fe20008200404 */
[----:B------:R-:W-:Y:S07]  /*ed80*/  @!P1 ARRIVES.LDGSTSBAR.64.TRANSCNT [UR4+0x38830] ;  /* 0x03883000ff0099b0 */ /* 0x000fee0008000a84 */
[----:B------:R-:W-:Y:S05]  /*ed90*/  @P0 BRA.U.ANY `(.L_x_240) ;  /* 0xfffffffd00e80947 */ /* 0x000fea000393ffff */
[----:B------:R-:W-:Y:S01]  /*eda0*/  NOP ;  /* 0x0000000000007918 */ /* 0x000fe20000000000 */
[----:B---3--:R-:W-:-:S04]  /*edb0*/  LOP3.LUT R2, R37, 0x2, RZ, 0xfc, !PT ;  /* 0x0000000225027812 */ /* 0x008fc800078efcff */
[----:B------:R-:W-:-:S13]  /*edc0*/  ISETP.NE.AND P2, PT, R2, 0x3, PT ;  /* 0x000000030200780c */ /* 0x000fda0003f45270 */
[----:B------:R-:W-:Y:S05]  /*edd0*/  @!P2 BRA `(.L_x_241) ;  /* 0x000000000004a947 */ /* 0x000fea0003800000 */
[----:B------:R-:W-:Y:S01]  /*ede0*/  BPT.TRAP 0x1 ;  /* 0x000000040000795c */ /* 0x000fe20000300000 */
.L_x_241:
[----:B------:R3:W-:Y:S01]  /*edf0*/  SYNCS.ARRIVE.TRANS64.A1T0 RZ, [R8+URZ+0x38830], RZ ;  /* 0x038830ff08ff79a7 */ /* 0x0007e2000810003f */
[----:B------:R-:W-:Y:S05]  /*ee00*/  @!P2 BRA `(.L_x_242) ;  /* 0x000000000004a947 */ /* 0x000fea0003800000 */
[----:B------:R-:W-:Y:S01]  /*ee10*/  BPT.TRAP 0x1 ;  /* 0x000000040000795c */ /* 0x000fe20000300000 */
.L_x_242:
[----:B------:R-:W4:Y:S01]  /*ee20*/  SYNCS.PHASECHK.TRANS64.TRYWAIT P0, [R8+URZ+0x38860], R20 ;  /* 0x03886014080075a7 */ /* 0x000f22000800017f */
[----:B------:R-:W-:Y:S04]  /*ee30*/  BSSY B1, `(.L_x_243) ;  /* 0x0000002000017945 */ /* 0x000fe80003800000 */
[----:B----4-:R-:W-:Y:S05]  /*ee40*/  @!P0 BRA `(.L_x_244) ;  /* 0x0000002c00948947 */ /* 0x010fea0003800000 */
.L_x_321:
[----:B------:R-:W-:Y:S05]  /*ee50*/  BSYNC B1 ;  /* 0x0000000000017941 */ /* 0x000fea0003800000 */
.L_x_243:
[----:B------:R-:W-:Y:S01]  /*ee60*/  ULDC.64 UR4, c[0x0][0x328] ;  /* 0x0000ca0000047ab9 */ /* 0x000fe20000000a00 */
[C---:B------:R-:W-:Y:S01]  /*ee70*/  LOP3.LUT P5, RZ, R16.reuse, 0x8, RZ, 0xc0, !PT ;  /* 0x0000000810ff7812 */ /* 0x040fe200078ac0ff */
[----:B------:R-:W-:Y:S01]  /*ee80*/  IMAD R2, R7, UR4, RZ ;  /* 0x0000000407027c24 */ /* 0x000fe2000f8e02ff */
[----:B------:R-:W-:Y:S01]  /*ee90*/  LOP3.LUT P4, RZ, R16, 0x4, RZ, 0xc0, !PT ;  /* 0x0000000410ff7812 */ /* 0x000fe2000788c0ff */
[----:B--2---:R-:W-:Y:S01]  /*eea0*/  IMAD R21, R18, 0x7000, R6 ;  /* 0x0000700012157824 */ /* 0x004fe200078e0206 */
        /* <DEDUP_REMOVED lines=17> */
[----:B-1--4-:R-:W-:Y:S01]  /*efc0*/  LEA.HI.X R20, R2, UR5, R3, 0x1, P0 ;  /* 0x0000000502147c11 */ /* 0x012fe200080f0c03 */
[----:B------:R-:W-:Y:S08]  /*efd0*/  BRA.DIV UR4, `(.L_x_245) ;  /* 0x0000002e04447947 */ /* 0x000ff0000b800000 */
[----:B------:R-:W1:Y:S01]  /*efe0*/  SHFL.IDX PT, R14, R10, RZ, 0x181f ;  /* 0x00181fff0a0e7589 */ /* 0x000e6200000e0000 */
[C---:B------:R-:W-:Y:S02]  /*eff0*/  LOP3.LUT P1, RZ, R16.reuse, 0x200, RZ, 0xc0, !PT ;  /* 0x0000020010ff7812 */ /* 0x040fe4000782c0ff */
[C---:B------:R-:W-:Y:S01]  /*f000*/  LOP3.LUT P2, RZ, R16.reuse, 0x20, RZ, 0xc0, !PT ;  /* 0x0000002010ff7812 */ /* 0x040fe2000784c0ff */
[----:B------:R-:W2:Y:S01]  /*f010*/  SHFL.IDX PT, R3, R20, RZ, 0x181f ;  /* 0x00181fff14037589 */ /* 0x000ea200000e0000 */
[----:B------:R-:W-:Y:S02]  /*f020*/  LOP3.LUT P6, RZ, R16, 0x10, RZ, 0xc0, !PT ;  /* 0x0000001010ff7812 */ /* 0x000fe400078cc0ff */
[----:B------:R-:W-:Y:S01]  /*f030*/  LEA R21, R21, UR37, 0x1 ;  /* 0x0000002515157c11 */ /* 0x000fe2000f8e08ff */
[----:B------:R-:W4:Y:S01]  /*f040*/  SHFL.IDX PT, R2, R10, 0x1, 0x181f ;  /* 0x00381f000a027f89 */ /* 0x000f2200000e0000 */
[----:B------:R-:W-:-:S09]  /*f050*/  LOP3.LUT R17, R17, 0xf7ffffff, RZ, 0xc0, !PT ;  /* 0xf7ffffff11117812 */ /* 0x000fd200078ec0ff */
[----:B------:R-:W-:Y:S02]  /*f060*/  @P6 LOP3.LUT R17, R17, 0x8000000, RZ, 0xfc, !PT ;  /* 0x0800000011116812 */ /* 0x000fe400078efcff */
[-C--:B-1----:R-:W-:Y:S02]  /*f070*/  IADD3 R4, P0, R14, R0.reuse, RZ ;  /* 0x000000000e047210 */ /* 0x082fe40007f1e0ff */
[----:B------:R-:W1:Y:S03]  /*f080*/  SHFL.IDX PT, R14, R10, 0x2, 0x181f ;  /* 0x00581f000a0e7f89 */ /* 0x000e6600000e0000 */
[----:B--2---:R-:W-:Y:S02]  /*f090*/  IMAD.X R5, RZ, RZ, R3, P0 ;  /* 0x000000ffff057224 */ /* 0x004fe400000e0603 */
[----:B------:R-:W2:Y:S01]  /*f0a0*/  SHFL.IDX PT, R3, R20, 0x1, 0x181f ;  /* 0x00381f0014037f89 */ /* 0x000ea200000e0000 */
[----:B----4-:R-:W-:-:S03]  /*f0b0*/  IADD3 R6, P0, R2, R0, RZ ;  /* 0x0000000002067210 */ /* 0x010fc60007f1e0ff */
[----:B------:R4:W-:Y:S01]  /*f0c0*/  LDGSTS.E.BYPASS.LTC128B.128 [R21+0x400], desc[UR42][R4.64], !P1 ;  /* 0x0040000004157fae */ /* 0x0009e2000c901d6a */
[----:B------:R-:W-:-:S03]  /*f0d0*/  ISETP.NE.U32.AND P1, PT, R30, RZ, PT ;  /* 0x000000ff1e00720c */ /* 0x000fc60003f25070 */
[----:B------:R4:W-:Y:S04]  /*f0e0*/  LDGSTS.E.BYPASS.LTC128B.128 [R21+0x2400], desc[UR42][R4.64+0x80], !P2 ;  /* 0x0240008004157fae */ /* 0x0009e8000d101d6a */
[----:B------:R4:W-:Y:S01]  /*f0f0*/  LDGSTS.E.BYPASS.LTC128B.128 [R21+0x4400], desc[UR42][R4.64+0x100], !P6 ;  /* 0x0440010004157fae */ /* 0x0009e2000f101d6a */
[----:B------:R-:W-:-:S03]  /*f100*/  LOP3.LUT P6, RZ, R16, 0x200, RZ, 0xc0, !PT ;  /* 0x0000020010ff7812 */ /* 0x000fc600078cc0ff */
[----:B------:R4:W-:Y:S01]  /*f110*/  LDGSTS.E.BYPASS.LTC128B.128 [R21+0x6400], desc[UR42][R4.64+0x180], !P5 ;  /* 0x0640018004157fae */ /* 0x0009e2000e901d6a */
[----:B-1----:R-:W-:-:S03]  /*f120*/  IADD3 R2, P2, R14, R0, RZ ;  /* 0x000000000e027210 */ /* 0x002fc60007f5e0ff */
[----:B------:R4:W-:Y:S01]  /*f130*/  LDGSTS.E.BYPASS.LTC128B.128 [R21+0x8400], desc[UR42][R4.64+0x200], !P4 ;  /* 0x0840020004157fae */ /* 0x0009e2000e101d6a */
[----:B--2---:R-:W-:Y:S01]  /*f140*/  IMAD.X R7, RZ, RZ, R3, P0 ;  /* 0x000000ffff077224 */ /* 0x004fe200000e0603 */
[----:B------:R-:W-:Y:S02]  /*f150*/  ISETP.NE.U32.AND P0, PT, R31, RZ, PT ;  /* 0x000000ff1f00720c */ /* 0x000fe40003f05070 */
[----:B------:R-:W1:Y:S04]  /*f160*/  SHFL.IDX PT, R3, R20, 0x2, 0x181f ;  /* 0x00581f0014037f89 */ /* 0x000e6800000e0000 */
[----:B------:R4:W-:Y:S04]  /*f170*/  LDGSTS.E.BYPASS.LTC128B.128 [R21+0xa400], desc[UR42][R4.64+0x280], !P3 ;  /* 0x0a40028004157fae */ /* 0x0009e8000d901d6a */
[----:B------:R4:W2:Y:S04]  /*f180*/  SHFL.IDX PT, R14, R10, 0x3, 0x181f ;  /* 0x00781f000a0e7f89 */ /* 0x0008a800000e0000 */
[----:B------:R4:W-:Y:S04]  /*f190*/  LDGSTS.E.BYPASS.LTC128B.128 [R21+0xc400], desc[UR42][R4.64+0x300], P0 ;  /* 0x0c40030004157fae */ /* 0x0009e80008101d6a */
[----:B------:R4:W-:Y:S04]  /*f1a0*/  LDGSTS.E.BYPASS.LTC128B.128 [R21+0xe400], desc[UR42][R4.64+0x380], P1 ;  /* 0x0e40038004157fae */ /* 0x0009e80008901d6a */
[----:B------:R4:W-:Y:S01]  /*f1b0*/  LDGSTS.E.BYPASS.LTC128B.128 [R21+0xc00], desc[UR42][R6.64], !P6 ;  /* 0x00c0000006157fae */ /* 0x0009e2000f101d6a */
[----:B------:R-:W-:-:S02]  /*f1c0*/  LOP3.LUT P6, RZ, R17, 0x8000000, RZ, 0xc0, !PT ;  /* 0x0800000011ff7812 */ /* 0x000fc400078cc0ff */
[----:B------:R-:W-:Y:S01]  /*f1d0*/  LOP3.LUT R17, R17, 0xfbffffff, RZ, 0xc0, !PT ;  /* 0xfbffffff11117812 */ /* 0x000fe200078ec0ff */
[----:B-1----:R-:W-:Y:S01]  /*f1e0*/  IMAD.X R3, RZ, RZ, R3, P2 ;  /* 0x000000ffff037224 */ /* 0x002fe200010e0603 */
[----:B------:R-:W-:Y:S01]  /*f1f0*/  LOP3.LUT P2, RZ, R16, 0x20, RZ, 0xc0, !PT ;  /* 0x0000002010ff7812 */ /* 0x000fe2000784c0ff */
[----:B------:R-:W1:-:S12]  /*f200*/  SHFL.IDX PT, R20, R20, 0x3, 0x181f ;  /* 0x00781f0014147f89 */ /* 0x000e5800000e0000 */
[----:B------:R4:W-:Y:S01]  /*f210*/  LDGSTS.E.BYPASS.LTC128B.128 [R21+0x2c00], desc[UR42][R6.64+0x80], !P2 ;  /* 0x02c0008006157fae */ /* 0x0009e2000d101d6a */
[----:B------:R-:W-:Y:S02]  /*f220*/  @P2 LOP3.LUT R17, R17, 0x4000000, RZ, 0xfc, !PT ;  /* 0x0400000011112812 */ /* 0x000fe400078efcff */
[----:B------:R-:W-:Y:S01]  /*f230*/  LOP3.LUT P2, RZ, R16, 0x200, RZ, 0xc0, !PT ;  /* 0x0000020010ff7812 */ /* 0x000fe2000784c0ff */
[----:B------:R4:W-:Y:S04]  /*f240*/  LDGSTS.E.BYPASS.LTC128B.128 [R21+0x4c00], desc[UR42][R6.64+0x100], !P6 ;  /* 0x04c0010006157fae */ /* 0x0009e8000f101d6a */
[----:B------:R4:W-:Y:S04]  /*f250*/  LDGSTS.E.BYPASS.LTC128B.128 [R21+0x6c00], desc[UR42][R6.64+0x180], !P5 ;  /* 0x06c0018006157fae */ /* 0x0009e8000e901d6a */
[----:B------:R4:W-:Y:S04]  /*f260*/  LDGSTS.E.BYPASS.LTC128B.128 [R21+0x8c00], desc[UR42][R6.64+0x200], !P4 ;  /* 0x08c0020006157fae */ /* 0x0009e8000e101d6a */
[----:B------:R4:W-:Y:S04]  /*f270*/  LDGSTS.E.BYPASS.LTC128B.128 [R21+0xac00], desc[UR42][R6.64+0x280], !P3 ;  /* 0x0ac0028006157fae */ /* 0x0009e8000d901d6a */
[----:B------:R4:W-:Y:S04]  /*f280*/  LDGSTS.E.BYPASS.LTC128B.128 [R21+0xcc00], desc[UR42][R6.64+0x300], P0 ;  /* 0x0cc0030006157fae */ /* 0x0009e80008101d6a */
[----:B------:R4:W-:Y:S04]  /*f290*/  LDGSTS.E.BYPASS.LTC128B.128 [R21+0xec00], desc[UR42][R6.64+0x380], P1 ;  /* 0x0ec0038006157fae */ /* 0x0009e80008901d6a */
[----:B------:R4:W-:Y:S01]  /*f2a0*/  LDGSTS.E.BYPASS.LTC128B.128 [R21+0x1400], desc[UR42][R2.64], !P2 ;  /* 0x0140000002157fae */ /* 0x0009e2000d101d6a */
[----:B------:R-:W-:-:S13]  /*f2b0*/  LOP3.LUT P2, RZ, R17, 0x4000000, RZ, 0xc0, !PT ;  /* 0x0400000011ff7812 */ /* 0x000fda000784c0ff */
[----:B------:R4:W-:Y:S04]  /*f2c0*/  LDGSTS.E.BYPASS.LTC128B.128 [R21+0x3400], desc[UR42][R2.64+0x80], !P2 ;  /* 0x0340008002157fae */ /* 0x0009e8000d101d6a */
[----:B------:R4:W-:Y:S04]  /*f2d0*/  LDGSTS.E.BYPASS.LTC128B.128 [R21+0x5400], desc[UR42][R2.64+0x100], !P6 ;  /* 0x0540010002157fae */ /* 0x0009e8000f101d6a */
[----:B------:R4:W-:Y:S04]  /*f2e0*/  LDGSTS.E.BYPASS.LTC128B.128 [R21+0x7400], desc[UR42][R2.64+0x180], !P5 ;  /* 0x0740018002157fae */ /* 0x0009e8000e901d6a */
[----:B------:R4:W-:Y:S04]  /*f2f0*/  LDGSTS.E.BYPASS.LTC128B.128 [R21+0x9400], desc[UR42][R2.64+0x200], !P4 ;  /* 0x0940020002157fae */ /* 0x0009e8000e101d6a */
[----:B------:R4:W-:Y:S04]  /*f300*/  LDGSTS.E.BYPASS.LTC128B.128 [R21+0xb400], desc[UR42][R2.64+0x280], !P3 ;  /* 0x0b40028002157fae */ /* 0x0009e8000d901d6a */
[----:B------:R4:W-:Y:S04]  /*f310*/  LDGSTS.E.BYPASS.LTC128B.128 [R21+0xd400], desc[UR42][R2.64+0x300], P0 ;  /* 0x0d40030002157fae */ /* 0x0009e80008101d6a */
[----:B-12---:R4:W-:Y:S02]  /*f320*/  LDGSTS.E.BYPASS.LTC128B.128 [R21+0xf400], desc[UR42][R2.64+0x380], P1 ;  /* 0x0f40038002157fae */ /* 0x0069e40008901d6a */
.L_x_331:
[----:B----4-:R-:W-:Y:S02]  /*f330*/  P2R R4, PR, RZ, 0x2 ;  /* 0x00000002ff047803 */ /* 0x010fe40000000000 */
        /* <DEDUP_REMOVED lines=19> */
.L_x_246:
[----:B------:R-:W-:Y:S02]  /*f470*/  PLOP3.LUT P1, PT, P1, P0, PT, 0xa2, 0x0 ;  /* 0x000000000000781c */ /* 0x000fe40000f21472 */
[----:B------:R-:W-:-:S08]  /*f480*/  @P0 R2UR P1, UR4, R8 ;  /* 0x00000000080402ca */ /* 0x000fd00000020000 */
[----:B------:R-:W-:-:S05]  /*f490*/  @P0 PLOP3.LUT P0, PT, P1, PT, PT, 0x80, 0x0 ;  /* 0x000000000000081c */ /* 0x000fca0000f0f070 */
[----:B------:R-:W-:Y:S01]  /*f4a0*/  @!P1 SYNCS.ARRIVE.TRANS64.RED.A0T1 RZ, [UR4+0x38850], RZ ;  /* 0x038850ffffff99a7 */ /* 0x000fe20008200404 */
[----:B------:R-:W-:Y:S07]  /*f4b0*/  @!P1 ARRIVES.LDGSTSBAR.64.TRANSCNT [UR4+0x38850] ;  /* 0x03885000ff0099b0 */ /* 0x000fee0008000a84 */
[----:B------:R-:W-:Y:S05]  /*f4c0*/  @P0 BRA.U.ANY `(.L_x_246) ;  /* 0xfffffffd00e80947 */ /* 0x000fea000393ffff */
[----:B------:R-:W-:Y:S01]  /*f4d0*/  NOP ;  /* 0x0000000000007918 */ /* 0x000fe20000000000 */
[----:B-1----:R-:W-:-:S04]  /*f4e0*/  LOP3.LUT R2, R37, 0x2, RZ, 0xfc, !PT ;  /* 0x0000000225027812 */ /* 0x002fc800078efcff */
[----:B------:R-:W-:-:S13]  /*f4f0*/  ISETP.NE.AND P2, PT, R2, 0x3, PT ;  /* 0x000000030200780c */ /* 0x000fda0003f45270 */
[----:B------:R-:W-:Y:S05]  /*f500*/  @!P2 BRA `(.L_x_247) ;  /* 0x000000000004a947 */ /* 0x000fea0003800000 */
[----:B------:R-:W-:Y:S01]  /*f510*/  BPT.TRAP 0x1 ;  /* 0x000000040000795c */ /* 0x000fe20000300000 */
.L_x_247:
[----:B------:R-:W-:Y:S01]  /*f520*/  IADD3 R18, R18, 0x1, RZ ;  /* 0x0000000112127810 */ /* 0x000fe20007ffe0ff */
[----:B------:R1:W-:Y:S03]  /*f530*/  SYNCS.ARRIVE.TRANS64.A1T0 RZ, [R8+URZ+0x38850], RZ ;  /* 0x038850ff08ff79a7 */ /* 0x0003e6000810003f */
[----:B------:R-:W-:-:S04]  /*f540*/  ISETP.NE.AND P0, PT, R18, 0x2, PT ;  /* 0x000000021200780c */ /* 0x000fc80003f05270 */
[----:B------:R-:W-:Y:S02]  /*f550*/  SEL R18, R18, RZ, P0 ;  /* 0x000000ff12127207 */ /* 0x000fe40000000000 */
[----:B------:R-:W-:Y:S02]  /*f560*/  SEL R2, RZ, 0x1, P0 ;  /* 0x00000001ff027807 */ /* 0x000fe40000000000 */
[----:B------:R-:W-:Y:S02]  /*f570*/  ISETP.GT.AND P0, PT, R9, RZ, PT ;  /* 0x000000ff0900720c */ /* 0x000fe40003f04270 */
[----:B------:R-:W-:Y:S01]  /*f580*/  LOP3.LUT R23, R23, R2, RZ, 0x3c, !PT ;  /* 0x0000000217177212 */ /* 0x000fe200078e3cff */
[----:B------:R-:W-:-:S04]  /*f590*/  VIADD R2, R9, 0xffffffff ;  /* 0xffffffff09027836 */ /* 0x000fc80000000000 */
[----:B------:R-:W-:-:S06]  /*f5a0*/  IMAD.MOV.U32 R9, RZ, RZ, R2 ;  /* 0x000000ffff097224 */ /* 0x000fcc00078e0002 */
[----:B-1----:R-:W-:Y:S05]  /*f5b0*/  @P0 BRA `(.L_x_248) ;  /* 0xfffffff000880947 */ /* 0x002fea000383ffff */
[----:B------:R-:W-:Y:S05]  /*f5c0*/  BSYNC B0 ;  /* 0x0000000000007941 */ /* 0x000fea0003800000 */
.L_x_235:
[----:B------:R-:W2:Y:S01]  /*f5d0*/  LDL.LU R2, [R1+0xc] ;  /* 0x00000c0001027983 */ /* 0x000ea20000300800 */
[----:B------:R-:W-:-:S03]  /*f5e0*/  ULDC UR4, c[0x0][0xd34] ;  /* 0x00034d0000047ab9 */ /* 0x000fc60000000800 */
[----:B------:R-:W4:Y:S01]  /*f5f0*/  LDL.LU R0, [R1+0x1c] ;  /* 0x00001c0001007983 */ /* 0x000f220000300800 */
[----:B--2---:R-:W-:Y:S02]  /*f600*/  VIADD R2, R2, UR38 ;  /* 0x0000002602027c36 */ /* 0x004fe40008000000 */
[----:B----4-:R-:W-:-:S03]  /*f610*/  VIADD R0, R0, 0x1 ;  /* 0x0000000100007836 */ /* 0x010fc60000000000 */
[----:B------:R1:W-:Y:S01]  /*f620*/  STL [R1+0xc], R2 ;  /* 0x00000c0201007387 */ /* 0x0003e20000100800 */
[----:B------:R-:W-:-:S03]  /*f630*/  ISETP.GE.AND P0, PT, R2, UR4, PT ;  /* 0x0000000402007c0c */ /* 0x000fc6000bf06270 */
[----:B------:R1:W-:Y:S10]  /*f640*/  STL [R1+0x1c], R0 ;  /* 0x00001c0001007387 */ /* 0x0003f40000100800 */
[----:B-1----:R-:W-:Y:S05]  /*f650*/  @!P0 BRA `(.L_x_249) ;  /* 0xffffffc4007c8947 */ /* 0x002fea000383ffff */
[----:B------:R-:W-:-:S07]  /*f660*/  LOP3.LUT R0, R0, 0x1, RZ, 0xc, !PT ;  /* 0x0000000100007812 */ /* 0x000fce00078e0cff */
.L_x_212:
[----:B------:R-:W1:Y:S01]  /*f670*/  S2R R3, SR_CgaCtaId ;  /* 0x0000000000037919 */ /* 0x000e620000008800 */
[----:B------:R-:W-:Y:S01]  /*f680*/  MOV R2, 0x400 ;  /* 0x0000040000027802 */ /* 0x000fe20000000f00 */
[----:B------:R-:W-:Y:S01]  /*f690*/  BSSY B0, `(.L_x_250) ;  /* 0x0000005000007945 */ /* 0x000fe20003800000 */
[----:B------:R-:W-:Y:S02]  /*f6a0*/  SHF.L.U32 R0, R0, 0x1f, RZ ;  /* 0x0000001f00007819 */ /* 0x000fe400000006ff */
[----:B-1----:R-:W-:-:S04]  /*f6b0*/  LEA R5, R3, R2, 0x18 ;  /* 0x0000000203057211 */ /* 0x002fc800078ec0ff */
[----:B------:R-:W1:Y:S02]  /*f6c0*/  SYNCS.PHASECHK.TRANS64.TRYWAIT P0, [R5+URZ+0x38820], R0 ;  /* 0x03882000050075a7 */ /* 0x000e64000800017f */
[----:B-1----:R-:W-:Y:S05]  /*f6d0*/  @!P0 BRA `(.L_x_251) ;  /* 0x0000002c00488947 */ /* 0x002fea0003800000 */
.L_x_332:
[----:B------:R-:W-:Y:S05]  /*f6e0*/  BSYNC B0 ;  /* 0x0000000000007941 */ /* 0x000fea0003800000 */
.L_x_250:
[----:B------:R-:W-:-:S03]  /*f6f0*/  UMOV UR4, 0xffffffff ;  /* 0xffffffff00047882 */ /* 0x000fc60000000000 */
[----:B------:R-:W-:Y:S05]  /*f700*/  BRA.DIV UR4, `(.L_x_252) ;  /* 0x0000002e04507947 */ /* 0x000fea000b800000 */
[----:B-1----:R-:W1:Y:S02]  /*f710*/  S2R R0, SR_TID.X ;  /* 0x0000000000007919 */ /* 0x002e640000002100 */
[----:B-1----:R-:W-:-:S04]  /*f720*/  SHF.R.U32.HI R0, RZ, 0x5, R0 ;  /* 0x00000005ff007819 */ /* 0x002fc80000011600 */
[----:B------:R-:W-:-:S05]  /*f730*/  LOP3.LUT R0, R0, 0x3, RZ, 0xc0, !PT ;  /* 0x0000000300007812 */ /* 0x000fca00078ec0ff */
[----:B------:R1:W2:Y:S02]  /*f740*/  SHFL.IDX PT, R14, R0, RZ, 0x1f ;  /* 0x00001fff000e7589 */ /* 0x0002a400000e0000 */
.L_x_335:
[----:B--2---:R-:W-:Y:S01]  /*f750*/  ISETP.NE.AND P0, PT, R14, RZ, PT ;  /* 0x000000ff0e00720c */ /* 0x004fe20003f05270 */
[----:B------:R-:W-:-:S12]  /*f760*/  BSSY B0, `(.L_x_253) ;  /* 0x0000023000007945 */ /* 0x000fd80003800000 */
[----:B------:R-:W-:Y:S05]  /*f770*/  @P0 BRA `(.L_x_254) ;  /* 0x0000000000840947 */ /* 0x000fea0003800000 */
[----:B------:R-:W-:-:S03]  /*f780*/  UMOV UR4, 0xffffffff ;  /* 0xffffffff00047882 */ /* 0x000fc60000000000 */
[----:B------:R-:W-:Y:S05]  /*f790*/  BRA.DIV UR4, `(.L_x_255) ;  /* 0x0000002e04607947 */ /* 0x000fea000b800000 */
[----:B------:R-:W-:-:S13]  /*f7a0*/  ELECT P6, URZ, PT ;  /* 0x00000000003f782f */ /* 0x000fda00038c0000 */
.L_x_338:
[----:B------:R-:W-:Y:S05]  /*f7b0*/  @!P6 BRA `(.L_x_254) ;  /* 0x000000000074e947 */ /* 0x000fea0003800000 */
[----:B------:R-:W-:-:S04]  /*f7c0*/  LOP3.LUT R37, R37, 0x2, RZ, 0xfc, !PT ;  /* 0x0000000225257812 */ /* 0x000fc800078efcff */
[----:B------:R-:W-:-:S13]  /*f7d0*/  ISETP.NE.AND P0, PT, R37, 0x3, PT ;  /* 0x000000032500780c */ /* 0x000fda0003f05270 */
[----:B------:R-:W-:Y:S05]  /*f7e0*/  @!P0 BRA `(.L_x_256) ;  /* 0x0000000000048947 */ /* 0x000fea0003800000 */
[----:B------:R-:W-:Y:S01]  /*f7f0*/  BPT.TRAP 0x1 ;  /* 0x000000040000795c */ /* 0x000fe20000300000 */
.L_x_256:
[C---:B------:R-:W-:Y:S01]  /*f800*/  IMAD R3, R18.reuse, 0x8, R5 ;  /* 0x0000000812037824 */ /* 0x040fe200078e0205 */
[----:B------:R-:W-:Y:S01]  /*f810*/  SHF.L.U32 R2, R23, 0x1f, RZ ;  /* 0x0000001f17027819 */ /* 0x000fe200000006ff */
[----:B------:R-:W-:-:S03]  /*f820*/  VIADD R18, R18, 0x1 ;  /* 0x0000000112127836 */ /* 0x000fc60000000000 */
[----:B------:R-:W2:Y:S02]  /*f830*/  SYNCS.PHASECHK.TRANS64.TRYWAIT P1, [R3+URZ+0x38840], R2 ;  /* 0x03884002030075a7 */ /* 0x000ea4000802017f */
[----:B------:R-:W-:-:S04]  /*f840*/  ISETP.NE.AND P2, PT, R18, 0x2, PT ;  /* 0x000000021200780c */ /* 0x000fc80003f45270 */
[----:B-1----:R-:W-:Y:S01]  /*f850*/  SEL R0, RZ, 0x1, P2 ;  /* 0x00000001ff007807 */ /* 0x002fe20001000000 */
[----:B--2---:R-:W-:Y:S08]  /*f860*/  @!P1 BRA `(.L_x_257) ;  /* 0x0000002c004c9947 */ /* 0x004ff00003800000 */
.L_x_339:
[----:B------:R-:W-:Y:S02]  /*f870*/  SEL R18, R18, RZ, P2 ;  /* 0x000000ff12127207 */ /* 0x000fe40001000000 */
[----:B------:R-:W-:Y:S01]  /*f880*/  LOP3.LUT R0, R23, R0, RZ, 0x3c, !PT ;  /* 0x0000000017007212 */ /* 0x000fe200078e3cff */
[----:B------:R-:W-:Y:S06]  /*f890*/  @!P0 BRA `(.L_x_258) ;  /* 0x0000000000048947 */ /* 0x000fec0003800000 */
[----:B------:R-:W-:Y:S01]  /*f8a0*/  BPT.TRAP 0x1 ;  /* 0x000000040000795c */ /* 0x000fe20000300000 */
.L_x_258:
[----:B------:R-:W-:Y:S01]  /*f8b0*/  IMAD R5, R18, 0x8, R5 ;  /* 0x0000000812057824 */ /* 0x000fe200078e0205 */
[----:B------:R-:W-:-:S04]  /*f8c0*/  SHF.L.U32 R0, R0, 0x1f, RZ ;  /* 0x0000001f00007819 */ /* 0x000fc800000006ff */
[----:B------:R-:W2:Y:S02]  /*f8d0*/  SYNCS.PHASECHK.TRANS64.TRYWAIT P1, [R5+URZ+0x38840], R0 ;  /* 0x03884000050075a7 */ /* 0x000ea4000802017f */
[----:B--2---:R-:W-:Y:S05]  /*f8e0*/  @!P1 BRA `(.L_x_259) ;  /* 0x0000002c00409947 */ /* 0x004fea0003800000 */
.L_x_340:
[----:B------:R-:W-:Y:S05]  /*f8f0*/  @!P0 BRA `(.L_x_260) ;  /* 0x0000000000048947 */ /* 0x000fea0003800000 */
[----:B------:R-:W-:Y:S01]  /*f900*/  BPT.TRAP 0x1 ;  /* 0x000000040000795c */ /* 0x000fe20000300000 */
.L_x_260:
[----:B------:R-:W4:Y:S02]  /*f910*/  SYNCS.PHASECHK.TRANS64.TRYWAIT P1, [R3+URZ+0x38860], R2 ;  /* 0x03886002030075a7 */ /* 0x000f24000802017f */
[----:B----4-:R-:W-:Y:S05]  /*f920*/  @!P1 BRA `(.L_x_261) ;  /* 0x0000002c00449947 */ /* 0x010fea0003800000 */
.L_x_341:
[----:B------:R-:W-:Y:S05]  /*f930*/  @!P0 BRA `(.L_x_262) ;  /* 0x0000000000048947 */ /* 0x000fea0003800000 */
[----:B------:R-:W-:Y:S01]  /*f940*/  BPT.TRAP 0x1 ;  /* 0x000000040000795c */ /* 0x000fe20000300000 */
.L_x_262:
[----:B------:R0:W0:Y:S02]  /*f950*/  SYNCS.PHASECHK.TRANS64.TRYWAIT P0, [R5+URZ+0x38860], R0 ;  /* 0x03886000050075a7 */ /* 0x000024000800017f */
[----:B0-----:R-:W-:Y:S05]  /*f960*/  @!P0 NANOSLEEP.SYNCS 0x989680 ;  /* 0x009896800000895d */ /* 0x001fea0003900000 */
[----:B------:R-:W0:Y:S02]  /*f970*/  @!P0 SYNCS.PHASECHK.TRANS64 P0, [R5+URZ+0x38860], R0 ;  /* 0x03886000050085a7 */ /* 0x000e24000800007f */
[----:B0-----:R-:W-:Y:S05]  /*f980*/  @!P0 BRA `(.L_x_262) ;  /* 0xfffffffc00f08947 */ /* 0x001fea000383ffff */
.L_x_254:
[----:B------:R-:W-:Y:S05]  /*f990*/  BSYNC B0 ;  /* 0x0000000000007941 */ /* 0x000fea0003800000 */
.L_x_253:
[----:B------:R-:W-:Y:S05]  /*f9a0*/  EXIT ;  /* 0x000000000000794d */ /* 0x000fea0003800000 */
.L_x_182:
[----:B0-----:R-:W-:-:S04]  /*f9b0*/  IMAD.U32 R3, RZ, RZ, UR38 ;  /* 0x00000026ff037e24 */ /* 0x001fc8000f8e00ff */
[----:B------:R0:W1:Y:S03]  /*f9c0*/  SYNCS.PHASECHK.TRANS64.TRYWAIT P1, [R3+URZ+0x38800], R4 ;  /* 0x03880004030075a7 */ /* 0x000066000802017f */
[----:B-1----:R-:W-:Y:S05]  /*f9d0*/  @!P1 NANOSLEEP.SYNCS 0x989680 ;  /* 0x009896800000995d */ /* 0x002fea0003900000 */
[----:B------:R-:W1:Y:S02]  /*f9e0*/  @!P1 SYNCS.PHASECHK.TRANS64 P1, [R3+URZ+0x38800], R4 ;  /* 0x03880004030095a7 */ /* 0x000e64000802007f */
[----:B-1----:R-:W-:Y:S05]  /*f9f0*/  @!P1 BRA `(.L_x_182) ;  /* 0xfffffffc00ec9947 */ /* 0x002fea000383ffff */
[----:B------:R-:W-:Y:S05]  /*fa00*/  BRA `(.L_x_263) ;  /* 0xffffff3000207947 */ /* 0x000fea000383ffff */
.L_x_186:
[----:B-1----:R1:W2:Y:S02]  /*fa10*/  SYNCS.PHASECHK.TRANS64.TRYWAIT P1, [R3+URZ+0x38830], R6 ;  /* 0x03883006030075a7 */ /* 0x0022a4000802017f */
[----:B--2---:R-:W-:Y:S05]  /*fa20*/  @!P1 NANOSLEEP.SYNCS 0x989680 ;  /* 0x009896800000995d */ /* 0x004fea0003900000 */
[----:B------:R-:W2:Y:S02]  /*fa30*/  @!P1 SYNCS.PHASECHK.TRANS64 P1, [R3+URZ+0x38830], R6 ;  /* 0x03883006030095a7 */ /* 0x000ea4000802007f */
[----:B--2---:R-:W-:Y:S05]  /*fa40*/  @!P1 BRA `(.L_x_186) ;  /* 0xfffffffc00f09947 */ /* 0x004fea000383ffff */
[----:B------:R-:W-:Y:S05]  /*fa50*/  BRA `(.L_x_185) ;  /* 0xffffff3000387947 */ /* 0x000fea000383ffff */
.L_x_187:
[----:B--2---:R-:W-:-:S04]  /*fa60*/  IMAD.U32 R5, RZ, RZ, UR38 ;  /* 0x00000026ff057e24 */ /* 0x004fc8000f8e00ff */
[----:B------:R2:W3:Y:S03]  /*fa70*/  SYNCS.PHASECHK.TRANS64.TRYWAIT P1, [R5+URZ+0x38810], R4 ;  /* 0x03881004050075a7 */ /* 0x0004e6000802017f */
[----:B---3--:R-:W-:Y:S05]  /*fa80*/  @!P1 NANOSLEEP.SYNCS 0x989680 ;  /* 0x009896800000995d */ /* 0x008fea0003900000 */
[----:B------:R-:W3:Y:S02]  /*fa90*/  @!P1 SYNCS.PHASECHK.TRANS64 P1, [R5+URZ+0x38810], R4 ;  /* 0x03881004050095a7 */ /* 0x000ee4000802007f */
[----:B---3--:R-:W-:Y:S05]  /*faa0*/  @!P1 BRA `(.L_x_187) ;  /* 0xfffffffc00ec9947 */ /* 0x008fea000383ffff */
[----:B------:R-:W-:Y:S05]  /*fab0*/  BRA `(.L_x_264) ;  /* 0xffffff3000c07947 */ /* 0x000fea000383ffff */
.L_x_191:
[----:B----4-:R4:W0:Y:S02]  /*fac0*/  SYNCS.PHASECHK.TRANS64.TRYWAIT P1, [R3+URZ+0x38850], R6 ;  /* 0x03885006030075a7 */ /* 0x010824000802017f */
[----:B0-----:R-:W-:Y:S05]  /*fad0*/  @!P1 NANOSLEEP.SYNCS 0x989680 ;  /* 0x009896800000995d */ /* 0x001fea0003900000 */
[----:B------:R-:W0:Y:S02]  /*fae0*/  @!P1 SYNCS.PHASECHK.TRANS64 P1, [R3+URZ+0x38850], R6 ;  /* 0x03885006030095a7 */ /* 0x000e24000802007f */
[----:B0-----:R-:W-:Y:S05]  /*faf0*/  @!P1 BRA `(.L_x_191) ;  /* 0xfffffffc00f09947 */ /* 0x001fea000383ffff */
[----:B------:R-:W-:Y:S05]  /*fb00*/  BRA `(.L_x_190) ;  /* 0xffffff3000cc7947 */ /* 0x000fea000383ffff */
.L_x_198:
[----:B-1----:R-:W-:-:S04]  /*fb10*/  IMAD.U32 R5, RZ, RZ, UR7 ;  /* 0x00000007ff057e24 */ /* 0x002fc8000f8e00ff */
[----:B------:R1:W2:Y:S03]  /*fb20*/  SYNCS.PHASECHK.TRANS64.TRYWAIT P2, [R5+URZ+0x38830], R4 ;  /* 0x03883004050075a7 */ /* 0x0002a6000804017f */
[----:B--2---:R-:W-:Y:S05]  /*fb30*/  @!P2 NANOSLEEP.SYNCS 0x989680 ;  /* 0x009896800000a95d */ /* 0x004fea0003900000 */
[----:B------:R-:W2:Y:S02]  /*fb40*/  @!P2 SYNCS.PHASECHK.TRANS64 P2, [R5+URZ+0x38830], R4 ;  /* 0x038830040500a5a7 */ /* 0x000ea4000804007f */
[----:B--2---:R-:W-:Y:S05]  /*fb50*/  @!P2 BRA `(.L_x_198) ;  /* 0xfffffffc00eca947 */ /* 0x004fea000383ffff */
[----:B------:R-:W-:Y:S05]  /*fb60*/  BRA `(.L_x_197) ;  /* 0xffffff5800587947 */ /* 0x000fea000383ffff */
.L_x_202:
[----:B-1----:R-:W-:-:S04]  /*fb70*/  IMAD.U32 R5, RZ, RZ, UR7 ;  /* 0x00000007ff057e24 */ /* 0x002fc8000f8e00ff */
[----:B------:R1:W3:Y:S03]  /*fb80*/  SYNCS.PHASECHK.TRANS64.TRYWAIT P2, [R5+URZ+0x38850], R4 ;  /* 0x03885004050075a7 */ /* 0x0002e6000804017f */
[----:B---3--:R-:W-:Y:S05]  /*fb90*/  @!P2 NANOSLEEP.SYNCS 0x989680 ;  /* 0x009896800000a95d */ /* 0x008fea0003900000 */
[----:B------:R-:W3:Y:S02]  /*fba0*/  @!P2 SYNCS.PHASECHK.TRANS64 P2, [R5+URZ+0x38850], R4 ;  /* 0x038850040500a5a7 */ /* 0x000ee4000804007f */
[----:B---3--:R-:W-:Y:S05]  /*fbb0*/  @!P2 BRA `(.L_x_202) ;  /* 0xfffffffc00eca947 */ /* 0x008fea000383ffff */
[----:B------:R-:W-:Y:S05]  /*fbc0*/  BRA `(.L_x_201) ;  /* 0xffffff5800d47947 */ /* 0x000fea000383ffff */
.L_x_216:
[----:B------:R-:W0:Y:S01]  /*fbd0*/  S2R R20, SR_TID.X ;  /* 0x0000000000147919 */ /* 0x000e220000002100 */
[----:B------:R-:W-:Y:S01]  /*fbe0*/  BSSY B0, `(.L_x_265) ;  /* 0x000000a000007945 */ /* 0x000fe20003800000 */
[----:B------:R-:W-:Y:S02]  /*fbf0*/  IMAD.MOV.U32 R12, RZ, RZ, RZ ;  /* 0x000000ffff0c7224 */ /* 0x000fe400078e00ff */
[----:B------:R-:W-:Y:S02]  /*fc00*/  IMAD.MOV.U32 R11, RZ, RZ, 0x1f ;  /* 0x0000001fff0b7424 */ /* 0x000fe400078e00ff */
[----:B------:R-:W-:Y:S01]  /*fc10*/  IMAD.MOV.U32 R15, RZ, RZ, -0x1 ;  /* 0xffffffffff0f7424 */ /* 0x000fe200078e00ff */
[----:B0-----:R-:W-:-:S04]  /*fc20*/  SHF.R.U32.HI R20, RZ, 0x5, R20 ;  /* 0x00000005ff147819 */ /* 0x001fc80000011614 */
[----:B------:R-:W-:-:S04]  /*fc30*/  LOP3.LUT R20, R20, 0x3, RZ, 0xc0, !PT ;  /* 0x0000000314147812 */ /* 0x000fc800078ec0ff */
[----:B------:R-:W-:-:S07]  /*fc40*/  MOV R13, R20 ;  /* 0x00000014000d7202 */ /* 0x000fce0000000f00 */
[----:B-1---5:R-:W-:Y:S05]  /*fc50*/  WARPSYNC.COLLECTIVE R15, `(.L_x_266) ;  /* 0x000000000f087348 */ /* 0x022fea0003c00000 */
[----:B------:R0:W2:Y:S02]  /*fc60*/  SHFL.IDX P6, R14, R13, R12, R11 ;  /* 0x0000000c0d0e7389 */ /* 0x0000a400000c000b */
[----:B012--5:R-:W-:Y:S01]  /*fc70*/  ENDCOLLECTIVE ;  /* 0x000000000000791b */ /* 0x027fe20003800000 */
.L_x_266:
[----:B------:R-:W-:Y:S05]  /*fc80*/  BSYNC B0 ;  /* 0x0000000000007941 */ /* 0x000fea0003800000 */
.L_x_265:
[----:B------:R-:W-:Y:S05]  /*fc90*/  BRA `(.L_x_267) ;  /* 0xffffffc400547947 */ /* 0x000fea000383ffff */
.L_x_219:
[----:B0-----:R0:W1:Y:S02]  /*fca0*/  SYNCS.PHASECHK.TRANS64.TRYWAIT P0, [R25+URZ+0x38840], R0 ;  /* 0x03884000190075a7 */ /* 0x001064000800017f */
[----:B-1----:R-:W-:Y:S05]  /*fcb0*/  @!P0 NANOSLEEP.SYNCS 0x989680 ;  /* 0x009896800000895d */ /* 0x002fea0003900000 */
[----:B------:R-:W1:Y:S02]  /*fcc0*/  @!P0 SYNCS.PHASECHK.TRANS64 P0, [R25+URZ+0x38840], R0 ;  /* 0x03884000190085a7 */ /* 0x000e64000800007f */
[----:B-1----:R-:W-:Y:S05]  /*fcd0*/  @!P0 BRA `(.L_x_219) ;  /* 0xfffffffc00f08947 */ /* 0x002fea000383ffff */
[----:B------:R-:W-:Y:S05]  /*fce0*/  BRA `(.L_x_268) ;  /* 0xffffffc400d87947 */ /* 0x000fea000383ffff */
.L_x_220:
[----:B------:R-:W-:Y:S01]  /*fcf0*/  BSSY B0, `(.L_x_269) ;  /* 0x0000008000007945 */ /* 0x000fe20003800000 */
[----:B------:R-:W-:Y:S02]  /*fd00*/  IMAD.MOV.U32 R13, RZ, RZ, R4 ;  /* 0x000000ffff0d7224 */ /* 0x000fe400078e0004 */
[----:B------:R-:W-:Y:S02]  /*fd10*/  IMAD.MOV.U32 R12, RZ, RZ, RZ ;  /* 0x000000ffff0c7224 */ /* 0x000fe400078e00ff */
[----:B------:R-:W-:Y:S02]  /*fd20*/  IMAD.MOV.U32 R11, RZ, RZ, 0x181f ;  /* 0x0000181fff0b7424 */ /* 0x000fe400078e00ff */
[----:B------:R-:W-:-:S07]  /*fd30*/  IMAD.MOV.U32 R15, RZ, RZ, -0x1 ;  /* 0xffffffffff0f7424 */ /* 0x000fce00078e00ff */
[----:B------:R-:W-:Y:S05]  /*fd40*/  WARPSYNC.COLLECTIVE R15, `(.L_x_270) ;  /* 0x000000000f087348 */ /* 0x000fea0003c00000 */
[----:B------:R0:W1:Y:S02]  /*fd50*/  SHFL.IDX P6, R14, R13, R12, R11 ;  /* 0x0000000c0d0e7389 */ /* 0x00006400000c000b */
[----:B01----:R-:W-:Y:S01]  /*fd60*/  ENDCOLLECTIVE ;  /* 0x000000000000791b */ /* 0x003fe20003800000 */
.L_x_270:
[----:B------:R-:W-:Y:S05]  /*fd70*/  BSYNC B0 ;  /* 0x0000000000007941 */ /* 0x000fea0003800000 */
.L_x_269:
[----:B------:R-:W-:Y:S01]  /*fd80*/  IMAD.MOV.U32 R13, RZ, RZ, R0 ;  /* 0x000000ffff0d7224 */ /* 0x000fe200078e0000 */
[----:B------:R-:W-:Y:S01]  /*fd90*/  MOV R15, 0xffffffff ;  /* 0xffffffff000f7802 */ /* 0x000fe20000000f00 */
[----:B------:R-:W-:Y:S01]  /*fda0*/  IMAD.MOV.U32 R12, RZ, RZ, RZ ;  /* 0x000000ffff0c7224 */ /* 0x000fe200078e00ff */
[----:B------:R-:W-:Y:S01]  /*fdb0*/  ISETP.GE.AND P2, PT, R36, 0x1, PT ;  /* 0x000000012400780c */ /* 0x000fe20003f46270 */
[----:B------:R-:W-:Y:S02]  /*fdc0*/  IMAD.MOV.U32 R11, RZ, RZ, 0x181f ;  /* 0x0000181fff0b7424 */ /* 0x000fe400078e00ff */
[----:B------:R-:W-:-:S10]  /*fdd0*/  IMAD.MOV.U32 R2, RZ, RZ, R14 ;  /* 0x000000ffff027224 */ /* 0x000fd400078e000e */
[----:B------:R-:W-:Y:S05]  /*fde0*/  WARPSYNC.COLLECTIVE R15, `(.L_x_271) ;  /* 0x000000000f087348 */ /* 0x000fea0003c00000 */
[----:B------:R0:W1:Y:S02]  /*fdf0*/  SHFL.IDX P6, R14, R13, R12, R11 ;  /* 0x0000000c0d0e7389 */ /* 0x00006400000c000b */
[----:B01----:R-:W-:Y:S01]  /*fe00*/  ENDCOLLECTIVE ;  /* 0x000000000000791b */ /* 0x003fe20003800000 */
.L_x_271:
[----:B------:R-:W-:Y:S01]  /*fe10*/  @P2 LEA R6, R5, UR37, 0x1 ;  /* 0x0000002505062c11 */ /* 0x000fe2000f8e08ff */
[----:B------:R-:W-:Y:S02]  /*fe20*/  IMAD.MOV.U32 R13, RZ, RZ, R4 ;  /* 0x000000ffff0d7224 */ /* 0x000fe400078e0004 */
[----:B------:R-:W-:Y:S02]  /*fe30*/  IMAD.MOV.U32 R12, RZ, RZ, 0x1 ;  /* 0x00000001ff0c7424 */ /* 0x000fe400078e00ff */
[----:B------:R-:W-:-:S07]  /*fe40*/  IMAD.MOV.U32 R3, RZ, RZ, R14 ;  /* 0x000000ffff037224 */ /* 0x000fce00078e000e */
[----:B------:R-:W-:Y:S05]  /*fe50*/  WARPSYNC.COLLECTIVE R15, `(.L_x_272) ;  /* 0x000000000f087348 */ /* 0x000fea0003c00000 */
[----:B------:R0:W1:Y:S02]  /*fe60*/  SHFL.IDX P6, R14, R13, R12, R11 ;  /* 0x0000000c0d0e7389 */ /* 0x00006400000c000b */
[----:B01----:R-:W-:Y:S01]  /*fe70*/  ENDCOLLECTIVE ;  /* 0x000000000000791b */ /* 0x003fe20003800000 */
.L_x_272:
[----:B------:R-:W-:-:S05]  /*fe80*/  @P2 LEA R3, P0, R7, R3, 0x1 ;  /* 0x0000000307032211 */ /* 0x000fca00078008ff */
[----:B------:R-:W-:-:S05]  /*fe90*/  @P2 IMAD.X R2, RZ, RZ, R2, P0 ;  /* 0x000000ffff022224 */ /* 0x000fca00000e0602 */
[----:B------:R-:W-:Y:S01]  /*fea0*/  @P2 LOP3.LUT R3, R3, R2, RZ, 0x3c, !PT ;  /* 0x0000000203032212 */ /* 0x000fe200078e3cff */
[----:B------:R-:W-:-:S03]  /*feb0*/  IMAD.MOV.U32 R13, RZ, RZ, R0 ;  /* 0x000000ffff0d7224 */ /* 0x000fc600078e0000 */
[----:B------:R-:W-:-:S04]  /*fec0*/  @P2 LOP3.LUT R2, R3, R2, RZ, 0x3c, !PT ;  /* 0x0000000203022212 */ /* 0x000fc800078e3cff */
[----:B------:R-:W-:-:S05]  /*fed0*/  @P2 LOP3.LUT R3, R3, R2, RZ, 0x3c, !PT ;  /* 0x0000000203032212 */ /* 0x000fca00078e3cff */
[----:B------:R-:W-:Y:S01]  /*fee0*/  @!PT LDS RZ, [RZ] ;  /* 0x00000000fffff984 */ /* 0x000fe20000000800 */
[----:B------:R-:W-:Y:S01]  /*fef0*/  @!PT LDS RZ, [RZ] ;  /* 0x00000000fffff984 */ /* 0x000fe20000000800 */
[----:B------:R-:W-:Y:S01]  /*ff00*/  @!PT LDS RZ, [RZ] ;  /* 0x00000000fffff984 */ /* 0x000fe20000000800 */
[----:B------:R0:W-:Y:S01]  /*ff10*/  @P2 LDGSTS.E.BYPASS.LTC128B.128 [R6+0x22400], desc[UR42][R2.64], !P1 ;  /* 0x2240000002062fae */ /* 0x0001e2000c901d6a */
[----:B------:R-:W-:Y:S01]  /*ff20*/  ISETP.GE.AND P2, PT, R36, 0x11, PT ;  /* 0x000000112400780c */ /* 0x000fe20003f46270 */
[----:B0-----:R-:W-:-:S12]  /*ff30*/  IMAD.MOV.U32 R2, RZ, RZ, R14 ;  /* 0x000000ffff027224 */ /* 0x001fd800078e000e */
[----:B------:R-:W-:Y:S05]  /*ff40*/  WARPSYNC.COLLECTIVE R15, `(.L_x_273) ;  /* 0x000000000f087348 */ /* 0x000fea0003c00000 */
[----:B------:R0:W1:Y:S02]  /*ff50*/  SHFL.IDX P6, R14, R13, R12, R11 ;  /* 0x0000000c0d0e7389 */ /* 0x00006400000c000b */
[----:B01----:R-:W-:Y:S01]  /*ff60*/  ENDCOLLECTIVE ;  /* 0x000000000000791b */ /* 0x003fe20003800000 */
.L_x_273:
[----:B------:R-:W-:Y:S01]  /*ff70*/  @P2 LEA R6, R5, UR37, 0x1 ;  /* 0x0000002505062c11 */ /* 0x000fe2000f8e08ff */
[----:B------:R-:W-:Y:S02]  /*ff80*/  IMAD.MOV.U32 R13, RZ, RZ, R4 ;  /* 0x000000ffff0d7224 */ /* 0x000fe400078e0004 */
[----:B------:R-:W-:Y:S02]  /*ff90*/  IMAD.MOV.U32 R12, RZ, RZ, 0x2 ;  /* 0x00000002ff0c7424 */ /* 0x000fe400078e00ff */
[----:B------:R-:W-:-:S07]  /*ffa0*/  IMAD.MOV.U32 R3, RZ, RZ, R14 ;  /* 0x000000ffff037224 */ /* 0x000fce00078e000e */
[----:B------:R-:W-:Y:S05]  /*ffb0*/  WARPSYNC.COLLECTIVE R15, `(.L_x_274) ;  /* 0x000000000f087348 */ /* 0x000fea0003c00000 */
[----:B------:R0:W1:Y:S02]  /*ffc0*/  SHFL.IDX P6, R14, R13, R12, R11 ;  /* 0x0000000c0d0e7389 */ /* 0x00006400000c000b */
[----:B01----:R-:W-:Y:S01]  /*ffd0*/  ENDCOLLECTIVE ;  /* 0x000000000000791b */ /* 0x003fe20003800000 */
.L_x_274:
[----:B------:R-:W-:-:S05]  /*ffe0*/  @P2 LEA R3, P0, R7, R3, 0x1 ;  /* 0x0000000307032211 */ /* 0x000fca00078008ff */
[----:B------:R-:W-:-:S05]  /*fff0*/  @P2 IMAD.X R2, RZ, RZ, R2, P0 ;  /* 0x000000ffff022224 */ /* 0x000fca00000e0602 */
[----:B------:R-:W-:Y:S02]  /*10000*/  @P2 LOP3.LUT R3, R3, R2, RZ, 0x3c, !PT ;  /* 0x0000000203032212 */ /* 0x000fe400078e3cff */
[----:B------:R-:W-:Y:S02]  /*10010*/  MOV R13, R0 ;  /* 0x00000000000d7202 */ /* 0x000fe40000000f00 */
        /* <DEDUP_REMOVED lines=11> */
.L_x_275:
[----:B------:R-:W-:Y:S01]  /*100d0*/  @P2 LEA R6, R5, UR37, 0x1 ;  /* 0x0000002505062c11 */ /* 0x000fe2000f8e08ff */
[----:B------:R-:W-:Y:S02]  /*100e0*/  IMAD.MOV.U32 R13, RZ, RZ, R4 ;  /* 0x000000ffff0d7224 */ /* 0x000fe400078e0004 */
[----:B------:R-:W-:Y:S02]  /*100f0*/  IMAD.MOV.U32 R12, RZ, RZ, 0x3 ;  /* 0x00000003ff0c7424 */ /* 0x000fe400078e00ff */
[----:B------:R-:W-:-:S07]  /*10100*/  IMAD.MOV.U32 R3, RZ, RZ, R14 ;  /* 0x000000ffff037224 */ /* 0x000fce00078e000e */
[----:B------:R-:W-:Y:S05]  /*10110*/  WARPSYNC.COLLECTIVE R15, `(.L_x_276) ;  /* 0x000000000f087348 */ /* 0x000fea0003c00000 */
[----:B------:R0:W1:Y:S02]  /*10120*/  SHFL.IDX P6, R14, R13, R12, R11 ;  /* 0x0000000c0d0e7389 */ /* 0x00006400000c000b */
[----:B01----:R-:W-:Y:S01]  /*10130*/  ENDCOLLECTIVE ;  /* 0x000000000000791b */ /* 0x003fe20003800000 */
.L_x_276:
[----:B------:R-:W-:-:S05]  /*10140*/  @P2 LEA R3, P0, R7, R3, 0x1 ;  /* 0x0000000307032211 */ /* 0x000fca00078008ff */
[----:B------:R-:W-:-:S05]  /*10150*/  @P2 IMAD.X R2, RZ, RZ, R2, P0 ;  /* 0x000000ffff022224 */ /* 0x000fca00000e0602 */
[----:B------:R-:W-:Y:S01]  /*10160*/  @P2 LOP3.LUT R3, R3, R2, RZ, 0x3c, !PT ;  /* 0x0000000203032212 */ /* 0x000fe200078e3cff */
[----:B------:R-:W-:-:S03]  /*10170*/  IMAD.MOV.U32 R13, RZ, RZ, R0 ;  /* 0x000000ffff0d7224 */ /* 0x000fc600078e0000 */
[----:B------:R-:W-:-:S04]  /*10180*/  @P2 LOP3.LUT R2, R3, R2, RZ, 0x3c, !PT ;  /* 0x0000000203022212 */ /* 0x000fc800078e3cff */
[----:B------:R-:W-:Y:S01]  /*10190*/  @P2 LOP3.LUT R3, R3, R2, RZ, 0x3c, !PT ;  /* 0x0000000203032212 */ /* 0x000fe200078e3cff */
[----:B------:R-:W-:-:S07]  /*101a0*/  IMAD.MOV.U32 R4, RZ, RZ, R14 ;  /* 0x000000ffff047224 */ /* 0x000fce00078e000e */
[----:B------:R-:W-:Y:S05]  /*101b0*/  WARPSYNC.COLLECTIVE R15, `(.L_x_277) ;  /* 0x000000000f087348 */ /* 0x000fea0003c00000 */
[----:B------:R0:W1:Y:S02]  /*101c0*/  SHFL.IDX P6, R14, R13, R12, R11 ;  /* 0x0000000c0d0e7389 */ /* 0x00006400000c000b */
[----:B01----:R-:W-:Y:S01]  /*101d0*/  ENDCOLLECTIVE ;  /* 0x000000000000791b */ /* 0x003fe20003800000 */
.L_x_277:
[----:B------:R-:W-:Y:S01]  /*101e0*/  @!PT LDS RZ, [RZ] ;  /* 0x00000000fffff984 */ /* 0x000fe20000000800 */
[----:B------:R-:W-:Y:S01]  /*101f0*/  @!PT LDS RZ, [RZ] ;  /* 0x00000000fffff984 */ /* 0x000fe20000000800 */
[----:B------:R-:W-:Y:S01]  /*10200*/  @!PT LDS RZ, [RZ] ;  /* 0x00000000fffff984 */ /* 0x000fe20000000800 */
[----:B------:R0:W-:Y:S01]  /*10210*/  @P2 LDGSTS.E.BYPASS.LTC128B.128 [R6+0x23400], desc[UR42][R2.64], !P1 ;  /* 0x2340000002062fae */ /* 0x0001e2000c901d6a */
[----:B------:R-:W-:Y:S01]  /*10220*/  IMAD.MOV.U32 R0, RZ, RZ, R14 ;  /* 0x000000ffff007224 */ /* 0x000fe200078e000e */
[----:B------:R-:W-:Y:S06]  /*10230*/  BRA `(.L_x_278) ;  /* 0xffffffc400847947 */ /* 0x000fec000383ffff */
.L_x_224:
[----:B------:R-:W-:Y:S01]  /*10240*/  IMAD.MOV.U32 R13, RZ, RZ, R2 ;  /* 0x000000ffff0d7224 */ /* 0x000fe200078e0002 */
[----:B------:R-:W-:Y:S01]  /*10250*/  LOP3.LUT R16, R16, 0xfffffeff, RZ, 0xc0, !PT ;  /* 0xfffffeff10107812 */ /* 0x000fe200078ec0ff */
[----:B------:R-:W-:Y:S02]  /*10260*/  IMAD.MOV.U32 R12, RZ, RZ, RZ ;  /* 0x000000ffff0c7224 */ /* 0x000fe400078e00ff */
[----:B------:R-:W-:Y:S02]  /*10270*/  IMAD.MOV.U32 R11, RZ, RZ, 0x181f ;  /* 0x0000181fff0b7424 */ /* 0x000fe400078e00ff */
[----:B------:R-:W-:Y:S02]  /*10280*/  IMAD.MOV.U32 R15, RZ, RZ, -0x1 ;  /* 0xffffffffff0f7424 */ /* 0x000fe400078e00ff */
[----:B------:R-:W-:-:S07]  /*10290*/  IMAD R5, R5, 0x40, R10 ;  /* 0x0000004005057824 */ /* 0x000fce00078e020a */
[----:B-1----:R-:W-:Y:S05]  /*102a0*/  WARPSYNC.COLLECTIVE R15, `(.L_x_279) ;  /* 0x000000000f087348 */ /* 0x002fea0003c00000 */
[----:B------:R0:W2:Y:S02]  /*102b0*/  SHFL.IDX P6, R14, R13, R12, R11 ;  /* 0x0000000c0d0e7389 */ /* 0x0000a400000c000b */
[----:B012---:R-:W-:Y:S01]  /*102c0*/  ENDCOLLECTIVE ;  /* 0x000000000000791b */ /* 0x007fe20003800000 */
.L_x_279:
[----:B------:R-:W-:Y:S01]  /*102d0*/  ISETP.GE.AND P2, PT, R5, UR36, PT ;  /* 0x0000002405007c0c */ /* 0x000fe2000bf46270 */
[----:B------:R-:W-:-:S12]  /*102e0*/  IMAD.MOV.U32 R13, RZ, RZ, R0 ;  /* 0x000000ffff0d7224 */ /* 0x000fd800078e0000 */
[----:B------:R-:W-:-:S04]  /*102f0*/  @P2 LOP3.LUT R16, R16, 0x100, RZ, 0xfc, !PT ;  /* 0x0000010010102812 */ /* 0x000fc800078efcff */
[----:B------:R-:W-:Y:S02]  /*10300*/  LOP3.LUT R16, R16, 0xffffff7f, RZ, 0xc0, !PT ;  /* 0xffffff7f10107812 */ /* 0x000fe400078ec0ff */
[----:B------:R-:W-:-:S07]  /*10310*/  MOV R3, R14 ;  /* 0x0000000e00037202 */ /* 0x000fce0000000f00 */
[----:B------:R-:W-:Y:S05]  /*10320*/  WARPSYNC.COLLECTIVE R15, `(.L_x_280) ;  /* 0x000000000f087348 */ /* 0x000fea0003c00000 */
[----:B------:R0:W1:Y:S02]  /*10330*/  SHFL.IDX P6, R14, R13, R12, R11 ;  /* 0x0000000c0d0e7389 */ /* 0x00006400000c000b */
[----:B01----:R-:W-:Y:S01]  /*10340*/  ENDCOLLECTIVE ;  /* 0x000000000000791b */ /* 0x003fe20003800000 */
.L_x_280:
[----:B------:R-:W-:Y:S02]  /*10350*/  IMAD.MOV.U32 R13, RZ, RZ, R2 ;  /* 0x000000ffff0d7224 */ /* 0x000fe400078e0002 */
[----:B------:R-:W-:Y:S02]  /*10360*/  IMAD.MOV.U32 R12, RZ, RZ, 0x1 ;  /* 0x00000001ff0c7424 */ /* 0x000fe400078e00ff */
[----:B------:R-:W-:-:S07]  /*10370*/  IMAD.MOV.U32 R4, RZ, RZ, R14 ;  /* 0x000000ffff047224 */ /* 0x000fce00078e000e */
[----:B------:R-:W-:Y:S05]  /*10380*/  WARPSYNC.COLLECTIVE R15, `(.L_x_281) ;  /* 0x000000000f087348 */ /* 0x000fea0003c00000 */
[----:B------:R0:W1:Y:S02]  /*10390*/  SHFL.IDX P6, R14, R13, R12, R11 ;  /* 0x0000000c0d0e7389 */ /* 0x00006400000c000b */
[----:B01----:R-:W-:Y:S01]  /*103a0*/  ENDCOLLECTIVE ;  /* 0x000000000000791b */ /* 0x003fe20003800000 */
.L_x_281:
[----:B------:R-:W-:-:S05]  /*103b0*/  @!P2 LEA R4, P0, R9, R4, 0x1 ;  /* 0x000000040904a211 */ /* 0x000fca00078008ff */
[----:B------:R-:W-:Y:S02]  /*103c0*/  @!P2 IMAD.X R3, RZ, RZ, R3, P0 ;  /* 0x000000ffff03a224 */ /* 0x000fe400000e0603 */
[----:B------:R-:W-:Y:S02]  /*103d0*/  @!P2 IMAD.MOV.U32 R6, RZ, RZ, R4 ;  /* 0x000000ffff06a224 */ /* 0x000fe400078e0004 */
[----:B------:R-:W-:Y:S02]  /*103e0*/  @!P2 IMAD.MOV.U32 R7, RZ, RZ, R3 ;  /* 0x000000ffff07a224 */ /* 0x000fe400078e0003 */
[----:B------:R-:W-:Y:S02]  /*103f0*/  VIADD R3, R5, 0x10 ;  /* 0x0000001005037836 */ /* 0x000fe40000000000 */
[----:B------:R-:W-:Y:S01]  /*10400*/  IMAD.MOV.U32 R13, RZ, RZ, R0 ;  /* 0x000000ffff0d7224 */ /* 0x000fe200078e0000 */
[----:B------:R-:W-:Y:S01]  /*10410*/  @!PT LDS RZ, [RZ] ;  /* 0x00000000fffff984 */ /* 0x000fe20000000800 */
[----:B------:R-:W-:Y:S01]  /*10420*/  @!PT LDS RZ, [RZ] ;  /* 0x00000000fffff984 */ /* 0x000fe20000000800 */
[----:B------:R-:W-:Y:S01]  /*10430*/  @!PT LDS RZ, [RZ] ;  /* 0x00000000fffff984 */ /* 0x000fe20000000800 */
[----:B------:R0:W-:Y:S02]  /*10440*/  @!P2 LDGSTS.E.BYPASS.LTC128B.128 [R8+0x20400], desc[UR42][R6.64], !P1 ;  /* 0x204000000608afae */ /* 0x0001e4000c901d6a */
[----:B------:R-:W-:Y:S01]  /*10450*/  ISETP.GE.AND P2, PT, R3, UR36, PT ;  /* 0x0000002403007c0c */ /* 0x000fe2000bf46270 */
[----:B------:R-:W-:-:S12]  /*10460*/  IMAD.MOV.U32 R3, RZ, RZ, R14 ;  /* 0x000000ffff037224 */ /* 0x000fd800078e000e */
[----:B0-----:R-:W-:Y:S05]  /*10470*/  WARPSYNC.COLLECTIVE R15, `(.L_x_282) ;  /* 0x000000000f087348 */ /* 0x001fea0003c00000 */
[----:B------:R1:W2:Y:S02]  /*10480*/  SHFL.IDX P6, R14, R13, R12, R11 ;  /* 0x0000000c0d0e7389 */ /* 0x0002a400000c000b */
[----:B012---:R-:W-:Y:S01]  /*10490*/  ENDCOLLECTIVE ;  /* 0x000000000000791b */ /* 0x007fe20003800000 */
.L_x_282:
[----:B------:R-:W-:-:S04]  /*104a0*/  @P2 LOP3.LUT R16, R16, 0x80, RZ, 0xfc, !PT ;  /* 0x0000008010102812 */ /* 0x000fc800078efcff */
[----:B------:R-:W-:Y:S01]  /*104b0*/  LOP3.LUT R16, R16, 0xffffffbf, RZ, 0xc0, !PT ;  /* 0xffffffbf10107812 */ /* 0x000fe200078ec0ff */
[----:B------:R-:W-:Y:S02]  /*104c0*/  IMAD.MOV.U32 R13, RZ, RZ, R2 ;  /* 0x000000ffff0d7224 */ /* 0x000fe400078e0002 */
[----:B------:R-:W-:Y:S01]  /*104d0*/  IMAD.MOV.U32 R12, RZ, RZ, 0x2 ;  /* 0x00000002ff0c7424 */ /* 0x000fe200078e00ff */
[----:B------:R-:W-:-:S07]  /*104e0*/  MOV R6, R14 ;  /* 0x0000000e00067202 */ /* 0x000fce0000000f00 */
[----:B------:R-:W-:Y:S05]  /*104f0*/  WARPSYNC.COLLECTIVE R15, `(.L_x_283) ;  /* 0x000000000f087348 */ /* 0x000fea0003c00000 */
[----:B------:R0:W1:Y:S02]  /*10500*/  SHFL.IDX P6, R14, R13, R12, R11 ;  /* 0x0000000c0d0e7389 */ /* 0x00006400000c000b */
[----:B01----:R-:W-:Y:S01]  /*10510*/  ENDCOLLECTIVE ;  /* 0x000000000000791b */ /* 0x003fe20003800000 */
.L_x_283:
[----:B------:R-:W-:-:S05]  /*10520*/  @!P2 LEA R6, P0, R9, R6, 0x1 ;  /* 0x000000060906a211 */ /* 0x000fca00078008ff */
[----:B------:R-:W-:-:S04]  /*10530*/  @!P2 IMAD.X R3, RZ, RZ, R3, P0 ;  /* 0x000000ffff03a224 */ /* 0x000fc800000e0603 */
        /* <DEDUP_REMOVED lines=12> */
.L_x_284:
[----:B------:R-:W-:Y:S02]  /*10600*/  @P2 LOP3.LUT R16, R16, 0x40, RZ, 0xfc, !PT ;  /* 0x0000004010102812 */ /* 0x000fe400078efcff */
[----:B------:R-:W-:Y:S01]  /*10610*/  MOV R13, R2 ;  /* 0x00000002000d7202 */ /* 0x000fe20000000f00 */
[----:B------:R-:W-:Y:S02]  /*10620*/  IMAD.MOV.U32 R12, RZ, RZ, 0x3 ;  /* 0x00000003ff0c7424 */ /* 0x000fe400078e00ff */
[----:B------:R-:W-:-:S07]  /*10630*/  IMAD.MOV.U32 R6, RZ, RZ, R14 ;  /* 0x000000ffff067224 */ /* 0x000fce00078e000e */
[----:B------:R-:W-:Y:S05]  /*10640*/  WARPSYNC.COLLECTIVE R15, `(.L_x_285) ;  /* 0x000000000f087348 */ /* 0x000fea0003c00000 */
[----:B------:R0:W1:Y:S02]  /*10650*/  SHFL.IDX P6, R14, R13, R12, R11 ;  /* 0x0000000c0d0e7389 */ /* 0x00006400000c000b */
[----:B01----:R-:W-:Y:S01]  /*10660*/  ENDCOLLECTIVE ;  /* 0x000000000000791b */ /* 0x003fe20003800000 */
.L_x_285:
[----:B------:R-:W-:-:S05]  /*10670*/  @!P2 LEA R6, P0, R9, R6, 0x1 ;  /* 0x000000060906a211 */ /* 0x000fca00078008ff */
[----:B------:R-:W-:-:S04]  /*10680*/  @!P2 IMAD.X R3, RZ, RZ, R3, P0 ;  /* 0x000000ffff03a224 */ /* 0x000fc800000e0603 */
[----:B------:R-:W-:Y:S02]  /*10690*/  @!P2 IMAD.MOV.U32 R7, RZ, RZ, R3 ;  /* 0x000000ffff07a224 */ /* 0x000fe400078e0003 */
[----:B------:R-:W-:-:S03]  /*106a0*/  IMAD.MOV.U32 R13, RZ, RZ, R0 ;  /* 0x000000ffff0d7224 */ /* 0x000fc600078e0000 */
[----:B------:R-:W-:Y:S01]  /*106b0*/  @!PT LDS RZ, [RZ] ;  /* 0x00000000fffff984 */ /* 0x000fe20000000800 */
[----:B------:R-:W-:Y:S01]  /*106c0*/  @!PT LDS RZ, [RZ] ;  /* 0x00000000fffff984 */ /* 0x000fe20000000800 */
[----:B------:R-:W-:Y:S01]  /*106d0*/  @!PT LDS RZ, [RZ] ;  /* 0x00000000fffff984 */ /* 0x000fe20000000800 */
[----:B------:R0:W-:Y:S01]  /*106e0*/  @!P2 LDGSTS.E.BYPASS.LTC128B.128 [R8+0x21400], desc[UR42][R6.64], !P1 ;  /* 0x214000000608afae */ /* 0x0001e2000c901d6a */
[----:B------:R-:W-:-:S07]  /*106f0*/  IMAD.MOV.U32 R3, RZ, RZ, R14 ;  /* 0x000000ffff037224 */ /* 0x000fce00078e000e */
[----:B0-----:R-:W-:Y:S05]  /*10700*/  WARPSYNC.COLLECTIVE R15, `(.L_x_286) ;  /* 0x000000000f087348 */ /* 0x001fea0003c00000 */
[----:B------:R1:W2:Y:S02]  /*10710*/  SHFL.IDX P6, R14, R13, R12, R11 ;  /* 0x0000000c0d0e7389 */ /* 0x0002a400000c000b */
[----:B012---:R-:W-:Y:S01]  /*10720*/  ENDCOLLECTIVE ;  /* 0x000000000000791b */ /* 0x007fe20003800000 */
.L_x_286:
[----:B------:R-:W-:Y:S01]  /*10730*/  IMAD.MOV.U32 R0, RZ, RZ, R14 ;  /* 0x000000ffff007224 */ /* 0x000fe200078e000e */
[----:B------:R-:W-:Y:S06]  /*10740*/  BRA `(.L_x_287) ;  /* 0xffffffc800547947 */ /* 0x000fec000383ffff */
.L_x_226:
[----:B------:R-:W-:Y:S01]  /*10750*/  BSSY B0, `(.L_x_288) ;  /* 0x0000008000007945 */ /* 0x000fe20003800000 */
[----:B------:R-:W-:Y:S02]  /*10760*/  IMAD.MOV.U32 R13, RZ, RZ, R4 ;  /* 0x000000ffff0d7224 */ /* 0x000fe400078e0004 */
[----:B------:R-:W-:Y:S02]  /*10770*/  IMAD.MOV.U32 R12, RZ, RZ, RZ ;  /* 0x000000ffff0c7224 */ /* 0x000fe400078e00ff */
[----:B------:R-:W-:Y:S02]  /*10780*/  IMAD.MOV.U32 R11, RZ, RZ, 0x181f ;  /* 0x0000181fff0b7424 */ /* 0x000fe400078e00ff */
[----:B------:R-:W-:-:S07]  /*10790*/  IMAD.MOV.U32 R15, RZ, RZ, -0x1 ;  /* 0xffffffffff0f7424 */ /* 0x000fce00078e00ff */
[----:B-1---5:R-:W-:Y:S05]  /*107a0*/  WARPSYNC.COLLECTIVE R15, `(.L_x_289) ;  /* 0x000000000f087348 */ /* 0x022fea0003c00000 */
[----:B------:R0:W2:Y:S02]  /*107b0*/  SHFL.IDX P6, R14, R13, R12, R11 ;  /* 0x0000000c0d0e7389 */ /* 0x0000a400000c000b */
[----:B012--5:R-:W-:Y:S01]  /*107c0*/  ENDCOLLECTIVE ;  /* 0x000000000000791b */ /* 0x027fe20003800000 */
.L_x_289:
[----:B------:R-:W-:Y:S05]  /*107d0*/  BSYNC B0 ;  /* 0x0000000000007941 */ /* 0x000fea0003800000 */
.L_x_288:
[----:B------:R-:W-:Y:S01]  /*107e0*/  IMAD.MOV.U32 R13, RZ, RZ, R0 ;  /* 0x000000ffff0d7224 */ /* 0x000fe200078e0000 */
[----:B------:R-:W-:Y:S01]  /*107f0*/  MOV R12, RZ ;  /* 0x000000ff000c7202 */ /* 0x000fe20000000f00 */
[----:B------:R-:W-:Y:S01]  /*10800*/  IMAD.MOV.U32 R11, RZ, RZ, 0x181f ;  /* 0x0000181fff0b7424 */ /* 0x000fe200078e00ff */
[----:B------:R-:W-:Y:S01]  /*10810*/  LOP3.LUT P1, RZ, R16, 0x100, RZ, 0xc0, !PT ;  /* 0x0000010010ff7812 */ /* 0x000fe2000782c0ff */
[----:B------:R-:W-:Y:S01]  /*10820*/  IMAD.MOV.U32 R15, RZ, RZ, -0x1 ;  /* 0xffffffffff0f7424 */ /* 0x000fe200078e00ff */
[----:B------:R-:W-:Y:S01]  /*10830*/  LOP3.LUT R22, R22, 0xfbffffff, RZ, 0xc0, !PT ;  /* 0xfbffffff16167812 */ /* 0x000fe200078ec0ff */
[----:B------:R-:W-:-:S10]  /*10840*/  IMAD.MOV.U32 R2, RZ, RZ, R14 ;  /* 0x000000ffff027224 */ /* 0x000fd400078e000e */
[----:B------:R-:W-:Y:S05]  /*10850*/  WARPSYNC.COLLECTIVE R15, `(.L_x_290) ;  /* 0x000000000f087348 */ /* 0x000fea0003c00000 */
[----:B------:R0:W1:Y:S02]  /*10860*/  SHFL.IDX P6, R14, R13, R12, R11 ;  /* 0x0000000c0d0e7389 */ /* 0x00006400000c000b */
[----:B01----:R-:W-:Y:S01]  /*10870*/  ENDCOLLECTIVE ;  /* 0x000000000000791b */ /* 0x003fe20003800000 */
.L_x_290:
[----:B------:R-:W-:Y:S01]  /*10880*/  @P5 LOP3.LUT R22, R22, 0x4000000, RZ, 0xfc, !PT ;  /* 0x0400000016165812 */ /* 0x000fe200078efcff */
[----:B------:R-:W-:Y:S02]  /*10890*/  IMAD.MOV.U32 R13, RZ, RZ, R4 ;  /* 0x000000ffff0d7224 */ /* 0x000fe400078e0004 */
[----:B------:R-:W-:Y:S02]  /*108a0*/  IMAD.MOV.U32 R12, RZ, RZ, 0x1 ;  /* 0x00000001ff0c7424 */ /* 0x000fe400078e00ff */
[----:B------:R-:W-:Y:S01]  /*108b0*/  IMAD.MOV.U32 R3, RZ, RZ, R14 ;  /* 0x000000ffff037224 */ /* 0x000fe200078e000e */
[----:B------:R-:W-:-:S04]  /*108c0*/  LOP3.LUT P6, RZ, R16, 0x400000, RZ, 0xc0, !PT ;  /* 0x0040000010ff7812 */ /* 0x000fc800078cc0ff */
[----:B------:R-:W-:-:S05]  /*108d0*/  @!P1 LEA R3, P0, R21, R3, 0x1 ;  /* 0x0000000315039211 */ /* 0x000fca00078008ff */
[----:B------:R-:W-:Y:S01]  /*108e0*/  @!P1 IMAD.X R2, RZ, RZ, R2, P0 ;  /* 0x000000ffff029224 */ /* 0x000fe200000e0602 */
[----:B------:R-:W-:-:S04]  /*108f0*/  LOP3.LUT P0, RZ, R16, 0x800000, RZ, 0xc0, !PT ;  /* 0x0080000010ff7812 */ /* 0x000fc8000780c0ff */
[----:B------:R-:W-:-:S04]  /*10900*/  @!P1 LOP3.LUT R3, R3, R2, RZ, 0x3c, !PT ;  /* 0x0000000203039212 */ /* 0x000fc800078e3cff */
[----:B------:R-:W-:-:S04]  /*10910*/  @!P1 LOP3.LUT R2, R3, R2, RZ, 0x3c, !PT ;  /* 0x0000000203029212 */ /* 0x000fc800078e3cff */
[----:B------:R-:W-:-:S05]  /*10920*/  @!P1 LOP3.LUT R3, R3, R2, RZ, 0x3c, !PT ;  /* 0x0000000203039212 */ /* 0x000fca00078e3cff */
[----:B------:R-:W-:Y:S01]  /*10930*/  @!PT LDS RZ, [RZ] ;  /* 0x00000000fffff984 */ /* 0x000fe20000000800 */
[----:B------:R-:W-:Y:S01]  /*10940*/  @!PT LDS RZ, [RZ] ;  /* 0x00000000fffff984 */ /* 0x000fe20000000800 */
[----:B------:R-:W-:Y:S01]  /*10950*/  @!PT LDS RZ, [RZ] ;  /* 0x00000000fffff984 */ /* 0x000fe20000000800 */
[----:B------:R0:W-:Y:S01]  /*10960*/  @!P1 LDGSTS.E.BYPASS.LTC128B.128 [R20+0x26400], desc[UR42][R2.64], !P0 ;  /* 0x2640000002149fae */ /* 0x0001e2000c101d6a */
[----:B------:R-:W-:-:S03]  /*10970*/  @!P1 ISETP.NE.U32.AND P0, PT, R9, RZ, PT ;  /* 0x000000ff0900920c */ /* 0x000fc60003f05070 */
[----:B------:R0:W-:Y:S10]  /*10980*/  @!P1 LDGSTS.E.BYPASS.LTC128B.128 [R20+0x28400], desc[UR42][R2.64+0x80], !P6 ;  /* 0x2840008002149fae */ /* 0x0001f4000f101d6a */
[----:B0-----:R-:W-:Y:S05]  /*10990*/  WARPSYNC.COLLECTIVE R15, `(.L_x_291) ;  /* 0x000000000f087348 */ /* 0x001fea0003c00000 */
[----:B------:R1:W2:Y:S02]  /*109a0*/  SHFL.IDX P6, R14, R13, R12, R11 ;  /* 0x0000000c0d0e7389 */ /* 0x0002a400000c000b */
[----:B012---:R-:W-:Y:S01]  /*109b0*/  ENDCOLLECTIVE ;  /* 0x000000000000791b */ /* 0x007fe20003800000 */
.L_x_291:
[----:B------:R-:W-:Y:S01]  /*109c0*/  @!PT LDS RZ, [RZ] ;  /* 0x00000000fffff984 */ /* 0x000fe20000000800 */
[----:B------:R-:W-:Y:S01]  /*109d0*/  @!PT LDS RZ, [RZ] ;  /* 0x00000000fffff984 */ /* 0x000fe20000000800 */
[----:B------:R-:W-:Y:S01]  /*109e0*/  @!PT LDS RZ, [RZ] ;  /* 0x00000000fffff984 */ /* 0x000fe20000000800 */
[----:B------:R0:W-:Y:S01]  /*109f0*/  @!P1 LDGSTS.E.BYPASS.LTC128B.128 [R20+0x2a400], desc[UR42][R2.64+0x100], !P5 ;  /* 0x2a40010002149fae */ /* 0x0001e2000e901d6a */
[----:B------:R-:W-:-:S03]  /*10a00*/  LOP3.LUT P5, RZ, R16, 0x800000, RZ, 0xc0, !PT ;  /* 0x0080000010ff7812 */ /* 0x000fc600078ac0ff */
[----:B------:R0:W-:Y:S04]  /*10a10*/  @!P1 LDGSTS.E.BYPASS.LTC128B.128 [R20+0x2c400], desc[UR42][R2.64+0x180], !P4 ;  /* 0x2c40018002149fae */ /* 0x0001e8000e101d6a */
[----:B------:R0:W-:Y:S01]  /*10a20*/  @!P1 LDGSTS.E.BYPASS.LTC128B.128 [R20+0x2e400], desc[UR42][R2.64+0x200], !P3 ;  /* 0x2e40020002149fae */ /* 0x0001e2000d901d6a */
[----:B------:R-:W-:-:S03]  /*10a30*/  IMAD.MOV.U32 R13, RZ, RZ, R0 ;  /* 0x000000ffff0d7224 */ /* 0x000fc600078e0000 */
[----:B------:R0:W-:Y:S04]  /*10a40*/  @!P1 LDGSTS.E.BYPASS.LTC128B.128 [R20+0x30400], desc[UR42][R2.64+0x280], !P2 ;  /* 0x3040028002149fae */ /* 0x0001e8000d101d6a */
[----:B------:R0:W-:Y:S01]  /*10a50*/  @!P1 LDGSTS.E.BYPASS.LTC128B.128 [R20+0x32400], desc[UR42][R2.64+0x300], P0 ;  /* 0x3240030002149fae */ /* 0x0001e20008101d6a */
[----:B------:R-:W-:Y:S01]  /*10a60*/  @!P1 ISETP.NE.U32.AND P0, PT, R8, RZ, PT ;  /* 0x000000ff0800920c */ /* 0x000fe20003f05070 */
[----:B------:R-:W-:-:S12]  /*10a70*/  IMAD.MOV.U32 R5, RZ, RZ, R14 ;  /* 0x000000ffff057224 */ /* 0x000fd800078e000e */
[----:B0-----:R-:W-:Y:S05]  /*10a80*/  WARPSYNC.COLLECTIVE R15, `(.L_x_292) ;  /* 0x000000000f087348 */ /* 0x001fea0003c00000 */
[----:B------:R1:W2:Y:S02]  /*10a90*/  SHFL.IDX P6, R14, R13, R12, R11 ;  /* 0x0000000c0d0e7389 */ /* 0x0002a400000c000b */
[----:B012---:R-:W-:Y:S01]  /*10aa0*/  ENDCOLLECTIVE ;  /* 0x000000000000791b */ /* 0x007fe20003800000 */
.L_x_292:
[----:B------:R-:W-:Y:S01]  /*10ab0*/  @!PT LDS RZ, [RZ] ;  /* 0x00000000fffff984 */ /* 0x000fe20000000800 */
[----:B------:R-:W-:Y:S01]  /*10ac0*/  @!PT LDS RZ, [RZ] ;  /* 0x00000000fffff984 */ /* 0x000fe20000000800 */
[----:B------:R-:W-:Y:S01]  /*10ad0*/  @!PT LDS RZ, [RZ] ;  /* 0x00000000fffff984 */ /* 0x000fe20000000800 */
[----:B------:R0:W-:Y:S01]  /*10ae0*/  @!P1 LDGSTS.E.BYPASS.LTC128B.128 [R20+0x34400], desc[UR42][R2.64+0x380], P0 ;  /* 0x3440038002149fae */ /* 0x0001e20008101d6a */
[C---:B------:R-:W-:Y:S01]  /*10af0*/  LOP3.LUT P1, RZ, R16.reuse, 0x40, RZ, 0xc0, !PT ;  /* 0x0000004010ff7812 */ /* 0x040fe2000782c0ff */
[----:B------:R-:W-:Y:S02]  /*10b00*/  IMAD.MOV.U32 R13, RZ, RZ, R4 ;  /* 0x000000ffff0d7224 */ /* 0x000fe400078e0004 */
[----:B------:R-:W-:Y:S01]  /*10b10*/  IMAD.MOV.U32 R12, RZ, RZ, 0x2 ;  /* 0x00000002ff0c7424 */ /* 0x000fe200078e00ff */
[----:B------:R-:W-:-:S13]  /*10b20*/  LOP3.LUT P6, RZ, R16, 0x80, RZ, 0xc0, !PT ;  /* 0x0000008010ff7812 */ /* 0x000fda00078cc0ff */
[----:B------:R-:W-:-:S05]  /*10b30*/  @!P6 LEA R6, P0, R21, R14, 0x1 ;  /* 0x0000000e1506e211 */ /* 0x000fca00078008ff */
[----:B------:R-:W-:Y:S01]  /*10b40*/  @!P6 IMAD.X R7, RZ, RZ, R5, P0 ;  /* 0x000000ffff07e224 */ /* 0x000fe200000e0605 */
[----:B------:R-:W-:Y:S01]  /*10b50*/  LOP3.LUT P0, RZ, R16, 0x400000, RZ, 0xc0, !PT ;  /* 0x0040000010ff7812 */ /* 0x000fe2000780c0ff */
[----:B0-----:R-:W-:-:S03]  /*10b60*/  @!P6 IMAD.MOV.U32 R2, RZ, RZ, R6 ;  /* 0x000000ffff02e224 */ /* 0x001fc600078e0006 */
[----:B------:R-:W-:-:S05]  /*10b70*/  @!P6 MOV R3, R7 ;  /* 0x000000070003e202 */ /* 0x000fca0000000f00 */
[----:B------:R0:W-:Y:S01]  /*10b80*/  @!P6 LDGSTS.E.BYPASS.LTC128B.128 [R20+0x26c00], desc[UR42][R2.64], !P5 ;  /* 0x26c000000214efae */ /* 0x0001e2000e901d6a */
[----:B------:R-:W-:-:S03]  /*10b90*/  LOP3.LUT P5, RZ, R22, 0x4000000, RZ, 0xc0, !PT ;  /* 0x0400000016ff7812 */ /* 0x000fc600078ac0ff */
[----:B------:R0:W-:Y:S01]  /*10ba0*/  @!P6 LDGSTS.E.BYPASS.LTC128B.128 [R20+0x28c00], desc[UR42][R2.64+0x80], !P0 ;  /* 0x28c000800214efae */ /* 0x0001e2000c101d6a */
[----:B------:R-:W-:-:S09]  /*10bb0*/  @!P6 ISETP.NE.U32.AND P0, PT, R9, RZ, PT ;  /* 0x000000ff0900e20c */ /* 0x000fd20003f05070 */
[----:B------:R0:W-:Y:S04]  /*10bc0*/  @!P6 LDGSTS.E.BYPASS.LTC128B.128 [R20+0x2ac00], desc[UR42][R2.64+0x100], !P5 ;  /* 0x2ac001000214efae */ /* 0x0001e8000e901d6a */
[----:B------:R0:W-:Y:S04]  /*10bd0*/  @!P6 LDGSTS.E.BYPASS.LTC128B.128 [R20+0x2cc00], desc[UR42][R2.64+0x180], !P4 ;  /* 0x2cc001800214efae */ /* 0x0001e8000e101d6a */
[----:B------:R0:W-:Y:S04]  /*10be0*/  @!P6 LDGSTS.E.BYPASS.LTC128B.128 [R20+0x2ec00], desc[UR42][R2.64+0x200], !P3 ;  /* 0x2ec002000214efae */ /* 0x0001e8000d901d6a */
[----:B------:R0:W-:Y:S04]  /*10bf0*/  @!P6 LDGSTS.E.BYPASS.LTC128B.128 [R20+0x30c00], desc[UR42][R2.64+0x280], !P2 ;  /* 0x30c002800214efae */ /* 0x0001e8000d101d6a */
[----:B------:R0:W-:Y:S01]  /*10c00*/  @!P6 LDGSTS.E.BYPASS.LTC128B.128 [R20+0x32c00], desc[UR42][R2.64+0x300], P0 ;  /* 0x32c003000214efae */ /* 0x0001e20008101d6a */
[----:B------:R-:W-:-:S13]  /*10c10*/  @!P6 ISETP.NE.U32.AND P0, PT, R8, RZ, PT ;  /* 0x000000ff0800e20c */ /* 0x000fda0003f05070 */
[----:B------:R0:W-:Y:S02]  /*10c20*/  @!P6 LDGSTS.E.BYPASS.LTC128B.128 [R20+0x34c00], desc[UR42][R2.64+0x380], P0 ;  /* 0x34c003800214efae */ /* 0x0001e40008101d6a */
[----:B0-----:R-:W-:Y:S05]  /*10c30*/  WARPSYNC.COLLECTIVE R15, `(.L_x_293) ;  /* 0x000000000f087348 */ /* 0x001fea0003c00000 */
[----:B------:R1:W2:Y:S02]  /*10c40*/  SHFL.IDX P6, R14, R13, R12, R11 ;  /* 0x0000000c0d0e7389 */ /* 0x0002a400000c000b */
[----:B012---:R-:W-:Y:S01]  /*10c50*/  ENDCOLLECTIVE ;  /* 0x000000000000791b */ /* 0x007fe20003800000 */
.L_x_293:
[----:B------:R-:W-:Y:S02]  /*10c60*/  IMAD.MOV.U32 R13, RZ, RZ, R0 ;  /* 0x000000ffff0d7224 */ /* 0x000fe400078e0000 */
[----:B------:R-:W-:-:S07]  /*10c70*/  IMAD.MOV.U32 R5, RZ, RZ, R14 ;  /* 0x000000ffff057224 */ /* 0x000fce00078e000e */
[----:B------:R-:W-:Y:S05]  /*10c80*/  WARPSYNC.COLLECTIVE R15, `(.L_x_294) ;  /* 0x000000000f087348 */ /* 0x000fea0003c00000 */
[----:B------:R0:W1:Y:S02]  /*10c90*/  SHFL.IDX P6, R14, R13, R12, R11 ;  /* 0x0000000c0d0e7389 */ /* 0x00006400000c000b */
[----:B01----:R-:W-:Y:S01]  /*10ca0*/  ENDCOLLECTIVE ;  /* 0x000000000000791b */ /* 0x003fe20003800000 */
.L_x_294:
[----:B------:R-:W-:Y:S02]  /*10cb0*/  IMAD.MOV.U32 R13, RZ, RZ, R4 ;  /* 0x000000ffff0d7224 */ /* 0x000fe400078e0004 */
[----:B------:R-:W-:Y:S01]  /*10cc0*/  IMAD.MOV.U32 R12, RZ, RZ, 0x3 ;  /* 0x00000003ff0c7424 */ /* 0x000fe200078e00ff */
[----:B------:R-:W-:Y:S02]  /*10cd0*/  @!P1 LEA R6, P0, R21, R14, 0x1 ;  /* 0x0000000e15069211 */ /* 0x000fe400078008ff */
[----:B------:R-:W-:-:S03]  /*10ce0*/  LOP3.LUT P6, RZ, R16, 0x400000, RZ, 0xc0, !PT ;  /* 0x0040000010ff7812 */ /* 0x000fc600078cc0ff */
[----:B------:R-:W-:Y:S01]  /*10cf0*/  @!P1 IMAD.X R7, RZ, RZ, R5, P0 ;  /* 0x000000ffff079224 */ /* 0x000fe200000e0605 */
[----:B------:R-:W-:Y:S01]  /*10d00*/  LOP3.LUT P0, RZ, R16, 0x800000, RZ, 0xc0, !PT ;  /* 0x0080000010ff7812 */ /* 0x000fe2000780c0ff */
[----:B------:R-:W-:Y:S02]  /*10d10*/  @!P1 IMAD.MOV.U32 R2, RZ, RZ, R6 ;  /* 0x000000ffff029224 */ /* 0x000fe400078e0006 */
[----:B------:R-:W-:-:S10]  /*10d20*/  @!P1 IMAD.MOV.U32 R3, RZ, RZ, R7 ;  /* 0x000000ffff039224 */ /* 0x000fd400078e0007 */
        /* <DEDUP_REMOVED lines=9> */
.L_x_295:
[----:B------:R-:W-:Y:S01]  /*10dc0*/  @!PT LDS RZ, [RZ] ;  /* 0x00000000fffff984 */ /* 0x000fe20000000800 */
[----:B------:R-:W-:Y:S01]  /*10dd0*/  @!PT LDS RZ, [RZ] ;  /* 0x00000000fffff984 */ /* 0x000fe20000000800 */
[----:B------:R-:W-:Y:S01]  /*10de0*/  @!PT LDS RZ, [RZ] ;  /* 0x00000000fffff984 */ /* 0x000fe20000000800 */
[----:B------:R0:W-:Y:S04]  /*10df0*/  @!P1 LDGSTS.E.BYPASS.LTC128B.128 [R20+0x2b400], desc[UR42][R2.64+0x100], !P5 ;  /* 0x2b40010002149fae */ /* 0x0001e8000e901d6a */
[----:B------:R0:W-:Y:S04]  /*10e00*/  @!P1 LDGSTS.E.BYPASS.LTC128B.128 [R20+0x2d400], desc[UR42][R2.64+0x180], !P4 ;  /* 0x2d40018002149fae */ /* 0x0001e8000e101d6a */
[----:B------:R0:W-:Y:S01]  /*10e10*/  @!P1 LDGSTS.E.BYPASS.LTC128B.128 [R20+0x2f400], desc[UR42][R2.64+0x200], !P3 ;  /* 0x2f40020002149fae */ /* 0x0001e2000d901d6a */
[----:B------:R-:W-:-:S03]  /*10e20*/  MOV R13, R0 ;  /* 0x00000000000d7202 */ /* 0x000fc60000000f00 */
[----:B------:R0:W-:Y:S04]  /*10e30*/  @!P1 LDGSTS.E.BYPASS.LTC128B.128 [R20+0x31400], desc[UR42][R2.64+0x280], !P2 ;  /* 0x3140028002149fae */ /* 0x0001e8000d101d6a */
[----:B------:R0:W-:Y:S01]  /*10e40*/  @!P1 LDGSTS.E.BYPASS.LTC128B.128 [R20+0x33400], desc[UR42][R2.64+0x300], P0 ;  /* 0x3340030002149fae */ /* 0x0001e20008101d6a */
[----:B------:R-:W-:Y:S01]  /*10e50*/  @!P1 ISETP.NE.U32.AND P0, PT, R8, RZ, PT ;  /* 0x000000ff0800920c */ /* 0x000fe20003f05070 */
[----:B------:R-:W-:-:S12]  /*10e60*/  IMAD.MOV.U32 R4, RZ, RZ, R14 ;  /* 0x000000ffff047224 */ /* 0x000fd800078e000e */
[----:B0-----:R-:W-:Y:S05]  /*10e70*/  WARPSYNC.COLLECTIVE R15, `(.L_x_296) ;  /* 0x000000000f087348 */ /* 0x001fea0003c00000 */
[----:B------:R1:W2:Y:S02]  /*10e80*/  SHFL.IDX P6, R14, R13, R12, R11 ;  /* 0x0000000c0d0e7389 */ /* 0x0002a400000c000b */
[----:B012---:R-:W-:Y:S01]  /*10e90*/  ENDCOLLECTIVE ;  /* 0x000000000000791b */ /* 0x007fe20003800000 */
.L_x_296:
[----:B------:R-:W-:Y:S01]  /*10ea0*/  @!PT LDS RZ, [RZ] ;  /* 0x00000000fffff984 */ /* 0x000fe20000000800 */
[----:B------:R-:W-:Y:S01]  /*10eb0*/  @!PT LDS RZ, [RZ] ;  /* 0x00000000fffff984 */ /* 0x000fe20000000800 */
[----:B------:R-:W-:Y:S01]  /*10ec0*/  @!PT LDS RZ, [RZ] ;  /* 0x00000000fffff984 */ /* 0x000fe20000000800 */
[----:B------:R0:W-:Y:S01]  /*10ed0*/  @!P1 LDGSTS.E.BYPASS.LTC128B.128 [R20+0x35400], desc[UR42][R2.64+0x380], P0 ;  /* 0x3540038002149fae */ /* 0x0001e20008101d6a */
[----:B------:R-:W-:Y:S05]  /*10ee0*/  BRA `(.L_x_297) ;  /* 0xffffffc800b87947 */ /* 0x000fea000383ffff */
.L_x_228:
[----:B0-----:R-:W-:-:S04]  /*10ef0*/  IMAD.U32 R3, RZ, RZ, UR37 ;  /* 0x00000025ff037e24 */ /* 0x001fc8000f8e00ff */
[----:B------:R0:W1:Y:S03]  /*10f00*/  SYNCS.PHASECHK.TRANS64.TRYWAIT P0, [R3+URZ+0x38820], R0 ;  /* 0x03882000030075a7 */ /* 0x000066000800017f */
[----:B-1----:R-:W-:Y:S05]  /*10f10*/  @!P0 NANOSLEEP.SYNCS 0x989680 ;  /* 0x009896800000895d */ /* 0x002fea0003900000 */
[----:B------:R-:W1:Y:S02]  /*10f20*/  @!P0 SYNCS.PHASECHK.TRANS64 P0, [R3+URZ+0x38820], R0 ;  /* 0x03882000030085a7 */ /* 0x000e64000800007f */
[----:B-1----:R-:W-:Y:S05]  /*10f30*/  @!P0 BRA `(.L_x_228) ;  /* 0xfffffffc00ec8947 */ /* 0x002fea000383ffff */
[----:B------:R-:W-:Y:S05]  /*10f40*/  BRA `(.L_x_298) ;  /* 0xffffffcc00147947 */ /* 0x000fea000383ffff */
.L_x_231:
[----:B0-----:R0:W1:Y:S02]  /*10f50*/  SYNCS.PHASECHK.TRANS64.TRYWAIT P0, [R25+URZ+0x38860], R0 ;  /* 0x03886000190075a7 */ /* 0x001064000800017f */
[----:B-1----:R-:W-:Y:S05]  /*10f60*/  @!P0 NANOSLEEP.SYNCS 0x989680 ;  /* 0x009896800000895d */ /* 0x002fea0003900000 */
[----:B------:R-:W1:Y:S02]  /*10f70*/  @!P0 SYNCS.PHASECHK.TRANS64 P0, [R25+URZ+0x38860], R0 ;  /* 0x03886000190085a7 */ /* 0x000e64000800007f */
[----:B-1----:R-:W-:Y:S05]  /*10f80*/  @!P0 BRA `(.L_x_231) ;  /* 0xfffffffc00f08947 */ /* 0x002fea000383ffff */
[----:B------:R-:W-:Y:S05]  /*10f90*/  BRA `(.L_x_299) ;  /* 0xffffffcc00247947 */ /* 0x000fea000383ffff */
.L_x_232:
        /* <DEDUP_REMOVED lines=8> */
.L_x_301:
[----:B------:R-:W-:Y:S05]  /*11020*/  BSYNC B0 ;  /* 0x0000000000007941 */ /* 0x000fea0003800000 */
.L_x_300:
[----:B------:R-:W0:Y:S01]  /*11030*/  S2R R6, SR_TID.X ;  /* 0x0000000000067919 */ /* 0x000e220000002100 */
[----:B------:R-:W-:Y:S01]  /*11040*/  IMAD.MOV.U32 R13, RZ, RZ, R8 ;  /* 0x000000ffff0d7224 */ /* 0x000fe200078e0008 */
[----:B------:R-:W-:Y:S01]  /*11050*/  LOP3.LUT P5, RZ, R17, 0x100, RZ, 0xc0, !PT ;  /* 0x0000010011ff7812 */ /* 0x000fe200078ac0ff */
[----:B------:R-:W-:Y:S01]  /*11060*/  IMAD.MOV.U32 R12, RZ, RZ, RZ ;  /* 0x000000ffff0c7224 */ /* 0x000fe200078e00ff */
[----:B------:R-:W-:Y:S01]  /*11070*/  LEA R9, R9, UR37, 0x1 ;  /* 0x0000002509097c11 */ /* 0x000fe2000f8e08ff */
[----:B------:R-:W-:Y:S01]  /*11080*/  IMAD.MOV.U32 R11, RZ, RZ, 0x181f ;  /* 0x0000181fff0b7424 */ /* 0x000fe200078e00ff */
[----:B------:R-:W-:Y:S01]  /*11090*/  P2R R4, PR, RZ, 0x20 ;  /* 0x00000020ff047803 */ /* 0x000fe20000000000 */
[----:B------:R-:W-:Y:S01]  /*110a0*/  IMAD.MOV.U32 R15, RZ, RZ, -0x1 ;  /* 0xffffffffff0f7424 */ /* 0x000fe200078e00ff */
[C---:B------:R-:W-:Y:S01]  /*110b0*/  LOP3.LUT P5, RZ, R17.reuse, 0x20000, RZ, 0xc0, !PT ;  /* 0x0002000011ff7812 */ /* 0x040fe200078ac0ff */
[----:B------:R-:W-:Y:S01]  /*110c0*/  IMAD.MOV.U32 R3, RZ, RZ, R14 ;  /* 0x000000ffff037224 */ /* 0x000fe200078e000e */
[----:B------:R-:W-:-:S13]  /*110d0*/  LOP3.LUT P4, RZ, R17, 0x20, RZ, 0xc0, !PT ;  /* 0x0000002011ff7812 */ /* 0x000fda000788c0ff */
[----:B0-----:R-:W-:Y:S05]  /*110e0*/  WARPSYNC.COLLECTIVE R15, `(.L_x_302) ;  /* 0x000000000f087348 */ /* 0x001fea0003c00000 */
[----:B------:R1:W2:Y:S02]  /*110f0*/  SHFL.IDX P6, R14, R13, R12, R11 ;  /* 0x0000000c0d0e7389 */ /* 0x0002a400000c000b */
[----:B012---:R-:W-:Y:S01]  /*11100*/  ENDCOLLECTIVE ;  /* 0x000000000000791b */ /* 0x007fe20003800000 */
.L_x_302:
[C---:B------:R-:W-:Y:S02]  /*11110*/  LOP3.LUT P3, RZ, R17.reuse, 0x10, RZ, 0xc0, !PT ;  /* 0x0000001011ff7812 */ /* 0x040fe4000786c0ff */
[C---:B------:R-:W-:Y:S02]  /*11120*/  LOP3.LUT P2, RZ, R17.reuse, 0x8, RZ, 0xc0, !PT ;  /* 0x0000000811ff7812 */ /* 0x040fe4000784c0ff */
[----:B------:R-:W-:Y:S01]  /*11130*/  LOP3.LUT P1, RZ, R17, 0x4, RZ, 0xc0, !PT ;  /* 0x0000000411ff7812 */ /* 0x000fe2000782c0ff */
[----:B------:R-:W-:Y:S02]  /*11140*/  IMAD.MOV.U32 R13, RZ, RZ, R10 ;  /* 0x000000ffff0d7224 */ /* 0x000fe400078e000a */
[----:B------:R-:W-:Y:S01]  /*11150*/  IMAD.MOV.U32 R12, RZ, RZ, 0x1 ;  /* 0x00000001ff0c7424 */ /* 0x000fe200078e00ff */
[----:B------:R-:W-:-:S04]  /*11160*/  SHF.L.U32 R6, R6, 0x3, RZ ;  /* 0x0000000306067819 */ /* 0x000fc800000006ff */
        /* <DEDUP_REMOVED lines=16> */
.L_x_303:
[----:B------:R-:W-:Y:S01]  /*11270*/  @!PT LDS RZ, [RZ] ;  /* 0x00000000fffff984 */ /* 0x000fe20000000800 */
[----:B------:R-:W-:Y:S01]  /*11280*/  @!PT LDS RZ, [RZ] ;  /* 0x00000000fffff984 */ /* 0x000fe20000000800 */
[----:B------:R-:W-:Y:S01]  /*11290*/  @!PT LDS RZ, [RZ] ;  /* 0x00000000fffff984 */ /* 0x000fe20000000800 */
[----:B------:R-:W-:Y:S01]  /*112a0*/  LDGSTS.E.BYPASS.LTC128B.128 [R9+0x6400], desc[UR42][R2.64+0x180], !P5 ;  /* 0x0640018002097fae */ /* 0x000fe2000e901d6a */
[----:B------:R-:W-:-:S03]  /*112b0*/  LOP3.LUT P5, RZ, R17, 0x80, RZ, 0xc0, !PT ;  /* 0x0000008011ff7812 */ /* 0x000fc600078ac0ff */
[----:B------:R-:W-:Y:S01]  /*112c0*/  LDGSTS.E.BYPASS.LTC128B.128 [R9+0x8400], desc[UR42][R2.64+0x200], !P4 ;  /* 0x0840020002097fae */ /* 0x000fe2000e101d6a */
[----:B------:R-:W-:Y:S02]  /*112d0*/  P2R R4, PR, RZ, 0x20 ;  /* 0x00000020ff047803 */ /* 0x000fe40000000000 */
[C---:B------:R-:W-:Y:S01]  /*112e0*/  LOP3.LUT P5, RZ, R17.reuse, 0x10000, RZ, 0xc0, !PT ;  /* 0x0001000011ff7812 */ /* 0x040fe200078ac0ff */
[----:B------:R-:W-:Y:S01]  /*112f0*/  LDGSTS.E.BYPASS.LTC128B.128 [R9+0xa400], desc[UR42][R2.64+0x280], !P3 ;  /* 0x0a40028002097fae */ /* 0x000fe2000d901d6a */
[C---:B------:R-:W-:Y:S01]  /*11300*/  LOP3.LUT P4, RZ, R17.reuse, 0x2, RZ, 0xc0, !PT ;  /* 0x0000000211ff7812 */ /* 0x040fe2000788c0ff */
[----:B------:R-:W-:Y:S01]  /*11310*/  IMAD.MOV.U32 R13, RZ, RZ, R8 ;  /* 0x000000ffff0d7224 */ /* 0x000fe200078e0008 */
[----:B------:R-:W-:Y:S01]  /*11320*/  LOP3.LUT P3, RZ, R17, 0x1, RZ, 0xc0, !PT ;  /* 0x0000000111ff7812 */ /* 0x000fe2000786c0ff */
        /* <DEDUP_REMOVED lines=8> */
.L_x_304:
[----:B------:R-:W-:Y:S02]  /*113b0*/  IMAD.MOV.U32 R13, RZ, RZ, R10 ;  /* 0x000000ffff0d7224 */ /* 0x000fe400078e000a */
        /* <DEDUP_REMOVED lines=16> */
.L_x_305:
[----:B------:R-:W-:Y:S01]  /*114c0*/  @!PT LDS RZ, [RZ] ;  /* 0x00000000fffff984 */ /* 0x000fe20000000800 */
[----:B------:R-:W-:Y:S01]  /*114d0*/  @!PT LDS RZ, [RZ] ;  /* 0x00000000fffff984 */ /* 0x000fe20000000800 */
[----:B------:R-:W-:Y:S01]  /*114e0*/  @!PT LDS RZ, [RZ] ;  /* 0x00000000fffff984 */ /* 0x000fe20000000800 */
[----:B------:R0:W-:Y:S01]  /*114f0*/  LDGSTS.E.BYPASS.LTC128B.128 [R9+0x6c00], desc[UR42][R2.64+0x180], !P5 ;  /* 0x06c0018002097fae */ /* 0x0001e2000e901d6a */
[----:B------:R-:W-:-:S03]  /*11500*/  LOP3.LUT P5, RZ, R17, 0x40, RZ, 0xc0, !PT ;  /* 0x0000004011ff7812 */ /* 0x000fc600078ac0ff */
[----:B------:R0:W-:Y:S01]  /*11510*/  LDGSTS.E.BYPASS.LTC128B.128 [R9+0x8c00], desc[UR42][R2.64+0x200], !P4 ;  /* 0x08c0020002097fae */ /* 0x0001e2000e101d6a */
[----:B------:R-:W-:Y:S02]  /*11520*/  P2R R4, PR, RZ, 0x20 ;  /* 0x00000020ff047803 */ /* 0x000fe40000000000 */
[----:B------:R-:W-:Y:S01]  /*11530*/  LOP3.LUT P5, RZ, R17, 0x8000, RZ, 0xc0, !PT ;  /* 0x0000800011ff7812 */ /* 0x000fe200078ac0ff */
[----:B------:R0:W-:Y:S01]  /*11540*/  LDGSTS.E.BYPASS.LTC128B.128 [R9+0xac00], desc[UR42][R2.64+0x280], !P3 ;  /* 0x0ac0028002097fae */ /* 0x0001e2000d901d6a */
[C---:B------:R-:W-:Y:S01]  /*11550*/  LOP3.LUT P4, RZ, R16.reuse, 0x20000000, RZ, 0xc0, !PT ;  /* 0x2000000010ff7812 */ /* 0x040fe2000788c0ff */
[----:B------:R-:W-:Y:S01]  /*11560*/  IMAD.MOV.U32 R13, RZ, RZ, R8 ;  /* 0x000000ffff0d7224 */ /* 0x000fe200078e0008 */
[C---:B------:R-:W-:Y:S01]  /*11570*/  LOP3.LUT P3, RZ, R16.reuse, 0x10000000, RZ, 0xc0, !PT ;  /* 0x1000000010ff7812 */ /* 0x040fe2000786c0ff */
[----:B------:R0:W-:Y:S01]  /*11580*/  LDGSTS.E.BYPASS.LTC128B.128 [R9+0xcc00], desc[UR42][R2.64+0x300], !P2 ;  /* 0x0cc0030002097fae */ /* 0x0001e2000d101d6a */
[----:B------:R-:W-:-:S03]  /*11590*/  LOP3.LUT P2, RZ, R16, 0x8000000, RZ, 0xc0, !PT ;  /* 0x0800000010ff7812 */ /* 0x000fc6000784c0ff */
[----:B------:R0:W-:Y:S01]  /*115a0*/  LDGSTS.E.BYPASS.LTC128B.128 [R9+0xec00], desc[UR42][R2.64+0x380], !P1 ;  /* 0x0ec0038002097fae */ /* 0x0001e2000c901d6a */
[----:B------:R-:W-:Y:S02]  /*115b0*/  LOP3.LUT P1, RZ, R16, 0x4000000, RZ, 0xc0, !PT ;  /* 0x0400000010ff7812 */ /* 0x000fe4000782c0ff */
[----:B------:R-:W-:-:S11]  /*115c0*/  MOV R20, R14 ;  /* 0x0000000e00147202 */ /* 0x000fd60000000f00 */
[----:B0-----:R-:W-:Y:S05]  /*115d0*/  WARPSYNC.COLLECTIVE R15, `(.L_x_306) ;  /* 0x000000000f087348 */ /* 0x001fea0003c00000 */
[----:B------:R1:W2:Y:S02]  /*115e0*/  SHFL.IDX P6, R14, R13, R12, R11 ;  /* 0x0000000c0d0e7389 */ /* 0x0002a400000c000b */
[----:B012---:R-:W-:Y:S01]  /*115f0*/  ENDCOLLECTIVE ;  /* 0x000000000000791b */ /* 0x007fe20003800000 */
.L_x_306:
        /* <DEDUP_REMOVED lines=16> */
.L_x_307:
        /* <DEDUP_REMOVED lines=13> */
.L_x_308:
[----:B------:R-:W-:Y:S05]  /*117d0*/  BRA `(.L_x_309) ;  /* 0xffffffcc00447947 */ /* 0x000fea000383ffff */
.L_x_238:
[----:B-1----:R1:W2:Y:S02]  /*117e0*/  SYNCS.PHASECHK.TRANS64.TRYWAIT P0, [R8+URZ+0x38840], R20 ;  /* 0x03884014080075a7 */ /* 0x0022a4000800017f */
[----:B--2---:R-:W-:Y:S05]  /*117f0*/  @!P0 NANOSLEEP.SYNCS 0x989680 ;  /* 0x009896800000895d */ /* 0x004fea0003900000 */
[----:B------:R-:W2:Y:S02]  /*11800*/  @!P0 SYNCS.PHASECHK.TRANS64 P0, [R8+URZ+0x38840], R20 ;  /* 0x03884014080085a7 */ /* 0x000ea4000800007f */
[----:B--2---:R-:W-:Y:S05]  /*11810*/  @!P0 BRA `(.L_x_238) ;  /* 0xfffffffc00f08947 */ /* 0x004fea000383ffff */
[----:B------:R-:W-:Y:S05]  /*11820*/  BRA `(.L_x_310) ;  /* 0xffffffd000787947 */ /* 0x000fea000383ffff */
.L_x_239:
[----:B------:R-:W-:Y:S01]  /*11830*/  BSSY B1, `(.L_x_311) ;  /* 0x0000008000017945 */ /* 0x000fe20003800000 */
[----:B------:R-:W-:Y:S02]  /*11840*/  IMAD.MOV.U32 R13, RZ, RZ, R27 ;  /* 0x000000ffff0d7224 */ /* 0x000fe400078e001b */
[----:B------:R-:W-:Y:S02]  /*11850*/  IMAD.MOV.U32 R12, RZ, RZ, RZ ;  /* 0x000000ffff0c7224 */ /* 0x000fe400078e00ff */
[----:B------:R-:W-:Y:S02]  /*11860*/  IMAD.MOV.U32 R11, RZ, RZ, 0x181f ;  /* 0x0000181fff0b7424 */ /* 0x000fe400078e00ff */
[----:B------:R-:W-:-:S07]  /*11870*/  IMAD.MOV.U32 R15, RZ, RZ, -0x1 ;  /* 0xffffffffff0f7424 */ /* 0x000fce00078e00ff */
[----:B01----:R-:W-:Y:S05]  /*11880*/  WARPSYNC.COLLECTIVE R15, `(.L_x_312) ;  /* 0x000000000f087348 */ /* 0x003fea0003c00000 */
[----:B------:R2:W3:Y:S02]  /*11890*/  SHFL.IDX P6, R14, R13, R12, R11 ;  /* 0x0000000c0d0e7389 */ /* 0x0004e400000c000b */
[----:B0123--:R-:W-:Y:S01]  /*118a0*/  ENDCOLLECTIVE ;  /* 0x000000000000791b */ /* 0x00ffe20003800000 */
.L_x_312:
[----:B------:R-:W-:Y:S05]  /*118b0*/  BSYNC B1 ;  /* 0x0000000000017941 */ /* 0x000fea0003800000 */
.L_x_311:
[----:B------:R-:W-:Y:S01]  /*118c0*/  IMAD.MOV.U32 R13, RZ, RZ, R21 ;  /* 0x000000ffff0d7224 */ /* 0x000fe200078e0015 */
[----:B------:R-:W-:Y:S01]  /*118d0*/  MOV R3, R14 ;  /* 0x0000000e00037202 */ /* 0x000fe20000000f00 */
[----:B------:R-:W-:Y:S01]  /*118e0*/  IMAD.MOV.U32 R12, RZ, RZ, RZ ;  /* 0x000000ffff0c7224 */ /* 0x000fe200078e00ff */
[----:B------:R-:W-:Y:S01]  /*118f0*/  LEA R25, R6, UR37, 0x1 ;  /* 0x0000002506197c11 */ /* 0x000fe2000f8e08ff */
[----:B------:R-:W-:Y:S02]  /*11900*/  IMAD.MOV.U32 R11, RZ, RZ, 0x181f ;  /* 0x0000181fff0b7424 */ /* 0x000fe400078e00ff */
[----:B------:R-:W-:-:S07]  /*11910*/  IMAD.MOV.U32 R15, RZ, RZ, -0x1 ;  /* 0xffffffffff0f7424 */ /* 0x000fce00078e00ff */
[----:B------:R-:W-:Y:S05]  /*11920*/  WARPSYNC.COLLECTIVE R15, `(.L_x_313) ;  /* 0x000000000f087348 */ /* 0x000fea0003c00000 */
[----:B------:R0:W1:Y:S02]  /*11930*/  SHFL.IDX P6, R14, R13, R12, R11 ;  /* 0x0000000c0d0e7389 */ /* 0x00006400000c000b */
[----:B01----:R-:W-:Y:S01]  /*11940*/  ENDCOLLECTIVE ;  /* 0x000000000000791b */ /* 0x003fe20003800000 */
.L_x_313:
[----:B------:R-:W-:Y:S02]  /*11950*/  IMAD.MOV.U32 R13, RZ, RZ, R27 ;  /* 0x000000ffff0d7224 */ /* 0x000fe400078e001b */
[----:B------:R-:W-:Y:S02]  /*11960*/  IMAD.MOV.U32 R12, RZ, RZ, 0x1 ;  /* 0x00000001ff0c7424 */ /* 0x000fe400078e00ff */
[----:B------:R-:W-:-:S07]  /*11970*/  IMAD.MOV.U32 R2, RZ, RZ, R14 ;  /* 0x000000ffff027224 */ /* 0x000fce00078e000e */
[----:B------:R-:W-:Y:S05]  /*11980*/  WARPSYNC.COLLECTIVE R15, `(.L_x_314) ;  /* 0x000000000f087348 */ /* 0x000fea0003c00000 */
[----:B------:R0:W1:Y:S02]  /*11990*/  SHFL.IDX P6, R14, R13, R12, R11 ;  /* 0x0000000c0d0e7389 */ /* 0x00006400000c000b */
[----:B01----:R-:W-:Y:S01]  /*119a0*/  ENDCOLLECTIVE ;  /* 0x000000000000791b */ /* 0x003fe20003800000 */
.L_x_314:
        /* <DEDUP_REMOVED lines=11> */
.L_x_315:
[----:B------:R-:W-:Y:S02]  /*11a60*/  IMAD.MOV.U32 R13, RZ, RZ, R27 ;  /* 0x000000ffff0d7224 */ /* 0x000fe400078e001b */
[----:B------:R-:W-:Y:S01]  /*11a70*/  IMAD.MOV.U32 R12, RZ, RZ, 0x2 ;  /* 0x00000002ff0c7424 */ /* 0x000fe200078e00ff */
[----:B------:R-:W-:-:S07]  /*11a80*/  MOV R2, R14 ;  /* 0x0000000e00027202 */ /* 0x000fce0000000f00 */
[----:B------:R-:W-:Y:S05]  /*11a90*/  WARPSYNC.COLLECTIVE R15, `(.L_x_316) ;  /* 0x000000000f087348 */ /* 0x000fea0003c00000 */
[----:B------:R0:W1:Y:S02]  /*11aa0*/  SHFL.IDX P6, R14, R13, R12, R11 ;  /* 0x0000000c0d0e7389 */ /* 0x00006400000c000b */
[----:B01----:R-:W-:Y:S01]  /*11ab0*/  ENDCOLLECTIVE ;  /* 0x000000000000791b */ /* 0x003fe20003800000 */
.L_x_316:
        /* <DEDUP_REMOVED lines=11> */
.L_x_317:
[----:B------:R-:W-:Y:S02]  /*11b70*/  IMAD.MOV.U32 R13, RZ, RZ, R27 ;  /* 0x000000ffff0d7224 */ /* 0x000fe400078e001b */
[----:B------:R-:W-:Y:S02]  /*11b80*/  IMAD.MOV.U32 R12, RZ, RZ, 0x3 ;  /* 0x00000003ff0c7424 */ /* 0x000fe400078e00ff */
[----:B------:R-:W-:-:S07]  /*11b90*/  IMAD.MOV.U32 R2, RZ, RZ, R14 ;  /* 0x000000ffff027224 */ /* 0x000fce00078e000e */
[----:B------:R-:W-:Y:S05]  /*11ba0*/  WARPSYNC.COLLECTIVE R15, `(.L_x_318) ;  /* 0x000000000f087348 */ /* 0x000fea0003c00000 */
[----:B------:R0:W1:Y:S02]  /*11bb0*/  SHFL.IDX P6, R14, R13, R12, R11 ;  /* 0x0000000c0d0e7389 */ /* 0x00006400000c000b */
[----:B01----:R-:W-:Y:S01]  /*11bc0*/  ENDCOLLECTIVE ;  /* 0x000000000000791b */ /* 0x003fe20003800000 */
.L_x_318:
[----:B------:R-:W-:-:S05]  /*11bd0*/  IADD3 R2, P0, R2, R0, RZ ;  /* 0x0000000002027210 */ /* 0x000fca0007f1e0ff */
[----:B------:R-:W-:-:S05]  /*11be0*/  IMAD.X R3, RZ, RZ, R3, P0 ;  /* 0x000000ffff037224 */ /* 0x000fca00000e0603 */
[----:B------:R-:W-:Y:S01]  /*11bf0*/  @!PT LDS RZ, [RZ] ;  /* 0x00000000fffff984 */ /* 0x000fe20000000800 */
[----:B------:R-:W-:Y:S01]  /*11c00*/  @!PT LDS RZ, [RZ] ;  /* 0x00000000fffff984 */ /* 0x000fe20000000800 */
[----:B------:R-:W-:Y:S01]  /*11c10*/  @!PT LDS RZ, [RZ] ;  /* 0x00000000fffff984 */ /* 0x000fe20000000800 */
[----:B------:R0:W-:Y:S01]  /*11c20*/  LDGSTS.E.BYPASS.LTC128B.128 [R25+0x23400], desc[UR42][R2.64], !P1 ;  /* 0x2340000002197fae */ /* 0x0001e2000c901d6a */
[----:B------:R-:W-:Y:S01]  /*11c30*/  MOV R13, R21 ;  /* 0x00000015000d7202 */ /* 0x000fe20000000f00 */
[----:B------:R-:W-:-:S07]  /*11c40*/  IMAD.MOV.U32 R27, RZ, RZ, R14 ;  /* 0x000000ffff1b7224 */ /* 0x000fce00078e000e */
[----:B0-----:R-:W-:Y:S05]  /*11c50*/  WARPSYNC.COLLECTIVE R15, `(.L_x_319) ;  /* 0x000000000f087348 */ /* 0x001fea0003c00000 */
[----:B------:R1:W2:Y:S02]  /*11c60*/  SHFL.IDX P6, R14, R13, R12, R11 ;  /* 0x0000000c0d0e7389 */ /* 0x0002a400000c000b */
[----:B012---:R-:W-:Y:S01]  /*11c70*/  ENDCOLLECTIVE ;  /* 0x000000000000791b */ /* 0x007fe20003800000 */
.L_x_319:
[----:B------:R-:W-:Y:S01]  /*11c80*/  IMAD.MOV.U32 R2, RZ, RZ, R14 ;  /* 0x000000ffff027224 */ /* 0x000fe200078e000e */
[----:B------:R-:W-:Y:S06]  /*11c90*/  BRA `(.L_x_320) ;  /* 0xffffffd000087947 */ /* 0x000fec000383ffff */
.L_x_244:
[----:B----4-:R4:W0:Y:S02]  /*11ca0*/  SYNCS.PHASECHK.TRANS64.TRYWAIT P0, [R8+URZ+0x38860], R20 ;  /* 0x03886014080075a7 */ /* 0x010824000800017f */
[----:B0-----:R-:W-:Y:S05]  /*11cb0*/  @!P0 NANOSLEEP.SYNCS 0x989680 ;  /* 0x009896800000895d */ /* 0x001fea0003900000 */
[----:B------:R-:W0:Y:S02]  /*11cc0*/  @!P0 SYNCS.PHASECHK.TRANS64 P0, [R8+URZ+0x38860], R20 ;  /* 0x03886014080085a7 */ /* 0x000e24000800007f */
[----:B0-----:R-:W-:Y:S05]  /*11cd0*/  @!P0 BRA `(.L_x_244) ;  /* 0xfffffffc00f08947 */ /* 0x001fea000383ffff */
[----:B------:R-:W-:Y:S05]  /*11ce0*/  BRA `(.L_x_321) ;  /* 0xffffffd000587947 */ /* 0x000fea000383ffff */
.L_x_245:
[----:B------:R-:W-:Y:S01]  /*11cf0*/  BSSY B1, `(.L_x_322) ;  /* 0x0000008000017945 */ /* 0x000fe20003800000 */
[----:B------:R-:W-:Y:S02]  /*11d00*/  IMAD.MOV.U32 R13, RZ, RZ, R20 ;  /* 0x000000ffff0d7224 */ /* 0x000fe400078e0014 */
[----:B------:R-:W-:Y:S02]  /*11d10*/  IMAD.MOV.U32 R12, RZ, RZ, RZ ;  /* 0x000000ffff0c7224 */ /* 0x000fe400078e00ff */
[----:B------:R-:W-:Y:S02]  /*11d20*/  IMAD.MOV.U32 R11, RZ, RZ, 0x181f ;  /* 0x0000181fff0b7424 */ /* 0x000fe400078e00ff */
[----:B------:R-:W-:-:S07]  /*11d30*/  IMAD.MOV.U32 R15, RZ, RZ, -0x1 ;  /* 0xffffffffff0f7424 */ /* 0x000fce00078e00ff */
[----:B0--3--:R-:W-:Y:S05]  /*11d40*/  WARPSYNC.COLLECTIVE R15, `(.L_x_323) ;  /* 0x000000000f087348 */ /* 0x009fea0003c00000 */
[----:B------:R1:W2:Y:S02]  /*11d50*/  SHFL.IDX P6, R14, R13, R12, R11 ;  /* 0x0000000c0d0e7389 */ /* 0x0002a400000c000b */
[----:B0123--:R-:W-:Y:S01]  /*11d60*/  ENDCOLLECTIVE ;  /* 0x000000000000791b */ /* 0x00ffe20003800000 */
.L_x_323:
[----:B------:R-:W-:Y:S05]  /*11d70*/  BSYNC B1 ;  /* 0x0000000000017941 */ /* 0x000fea0003800000 */
.L_x_322:
[----:B------:R-:W-:Y:S01]  /*11d80*/  IMAD.MOV.U32 R13, RZ, RZ, R10 ;  /* 0x000000ffff0d7224 */ /* 0x000fe200078e000a */
[----:B------:R-:W-:Y:S01]  /*11d90*/  LEA R21, R21, UR37, 0x1 ;  /* 0x0000002515157c11 */ /* 0x000fe2000f8e08ff */
[----:B------:R-:W-:Y:S01]  /*11da0*/  IMAD.MOV.U32 R12, RZ, RZ, RZ ;  /* 0x000000ffff0c7224 */ /* 0x000fe200078e00ff */
[C---:B------:R-:W-:Y:S01]  /*11db0*/  LOP3.LUT P2, RZ, R16.reuse, 0x20, RZ, 0xc0, !PT ;  /* 0x0000002010ff7812 */ /* 0x040fe2000784c0ff */
[----:B------:R-:W-:Y:S01]  /*11dc0*/  IMAD.MOV.U32 R11, RZ, RZ, 0x181f ;  /* 0x0000181fff0b7424 */ /* 0x000fe200078e00ff */
[----:B------:R-:W-:Y:S01]  /*11dd0*/  LOP3.LUT P1, RZ, R16, 0x10, RZ, 0xc0, !PT ;  /* 0x0000001010ff7812 */ /* 0x000fe2000782c0ff */
[----:B------:R-:W-:Y:S01]  /*11de0*/  IMAD.MOV.U32 R15, RZ, RZ, -0x1 ;  /* 0xffffffffff0f7424 */ /* 0x000fe200078e00ff */
[----:B------:R-:W-:Y:S01]  /*11df0*/  P2R R4, PR, RZ, 0x20 ;  /* 0x00000020ff047803 */ /* 0x000fe20000000000 */
[----:B------:R-:W-:-:S10]  /*11e00*/  IMAD.MOV.U32 R3, RZ, RZ, R14 ;  /* 0x000000ffff037224 */ /* 0x000fd400078e000e */
[----:B------:R-:W-:Y:S05]  /*11e10*/  WARPSYNC.COLLECTIVE R15, `(.L_x_324) ;  /* 0x000000000f087348 */ /* 0x000fea0003c00000 */
[----:B------:R0:W1:Y:S02]  /*11e20*/  SHFL.IDX P6, R14, R13, R12, R11 ;  /* 0x0000000c0d0e7389 */ /* 0x00006400000c000b */
[----:B01----:R-:W-:Y:S01]  /*11e30*/  ENDCOLLECTIVE ;  /* 0x000000000000791b */ /* 0x003fe20003800000 */
.L_x_324:
[----:B------:R-:W-:Y:S02]  /*11e40*/  IMAD.MOV.U32 R13, RZ, RZ, R20 ;  /* 0x000000ffff0d7224 */ /* 0x000fe400078e0014 */
[----:B------:R-:W-:Y:S01]  /*11e50*/  IMAD.MOV.U32 R12, RZ, RZ, 0x1 ;  /* 0x00000001ff0c7424 */ /* 0x000fe200078e00ff */
[----:B------:R-:W-:Y:S02]  /*11e60*/  LOP3.LUT P6, RZ, R16, 0x200, RZ, 0xc0, !PT ;  /* 0x0000020010ff7812 */ /* 0x000fe400078cc0ff */
[----:B------:R-:W-:-:S04]  /*11e70*/  IADD3 R2, P0, R14, R0, RZ ;  /* 0x000000000e027210 */ /* 0x000fc80007f1e0ff */
[----:B------:R-:W-:Y:S02]  /*11e80*/  IADD3.X R3, RZ, R3, RZ, P0, !PT ;  /* 0x00000003ff037210 */ /* 0x000fe400007fe4ff */
        /* <DEDUP_REMOVED lines=8> */
.L_x_325:
        /* <DEDUP_REMOVED lines=17> */
.L_x_326:
        /* <DEDUP_REMOVED lines=11> */
[----:B------:R-:W-:-:S04]  /*120d0*/  ISETP.NE.AND P5, PT, R4, RZ, PT ;  /* 0x000000ff0400720c */ /* 0x000fc80003fa5270 */
[----:B------:R-:W-:-:S04]  /*120e0*/  P2R R4, PR, RZ, 0x20 ;  /* 0x00000020ff047803 */ /* 0x000fc80000000000 */
[----:B------:R0:W-:Y:S04]  /*120f0*/  LDGSTS.E.BYPASS.LTC128B.128 [R21+0x2c00], desc[UR42][R2.64+0x80], !P2 ;  /* 0x02c0008002157fae */ /* 0x0001e8000d101d6a */
[----:B------:R0:W-:Y:S02]  /*12100*/  LDGSTS.E.BYPASS.LTC128B.128 [R21+0x4c00], desc[UR42][R2.64+0x100], !P6 ;  /* 0x04c0010002157fae */ /* 0x0001e4000f101d6a */
[----:B0-----:R-:W-:Y:S05]  /*12110*/  WARPSYNC.COLLECTIVE R15, `(.L_x_327) ;  /* 0x000000000f087348 */ /* 0x001fea0003c00000 */
[----:B------:R1:W2:Y:S02]  /*12120*/  SHFL.IDX P6, R14, R13, R12, R11 ;  /* 0x0000000c0d0e7389 */ /* 0x0002a400000c000b */
[----:B012---:R-:W-:Y:S01]  /*12130*/  ENDCOLLECTIVE ;  /* 0x000000000000791b */ /* 0x007fe20003800000 */
.L_x_327:
[----:B------:R-:W-:Y:S01]  /*12140*/  @!PT LDS RZ, [RZ] ;  /* 0x00000000fffff984 */ /* 0x000fe20000000800 */
[----:B------:R-:W-:Y:S01]  /*12150*/  @!PT LDS RZ, [RZ] ;  /* 0x00000000fffff984 */ /* 0x000fe20000000800 */
[----:B------:R-:W-:Y:S01]  /*12160*/  @!PT LDS RZ, [RZ] ;  /* 0x00000000fffff984 */ /* 0x000fe20000000800 */
[----:B------:R-:W-:Y:S01]  /*12170*/  LDGSTS.E.BYPASS.LTC128B.128 [R21+0x6c00], desc[UR42][R2.64+0x180], !P5 ;  /* 0x06c0018002157fae */ /* 0x000fe2000e901d6a */
[----:B------:R-:W-:-:S03]  /*12180*/  LOP3.LUT P5, RZ, R16, 0x200, RZ, 0xc0, !PT ;  /* 0x0000020010ff7812 */ /* 0x000fc600078ac0ff */
[----:B------:R-:W-:Y:S04]  /*12190*/  LDGSTS.E.BYPASS.LTC128B.128 [R21+0x8c00], desc[UR42][R2.64+0x200], !P4 ;  /* 0x08c0020002157fae */ /* 0x000fe8000e101d6a */
[----:B------:R-:W-:Y:S01]  /*121a0*/  LDGSTS.E.BYPASS.LTC128B.128 [R21+0xac00], desc[UR42][R2.64+0x280], !P3 ;  /* 0x0ac0028002157fae */ /* 0x000fe2000d901d6a */
[----:B------:R-:W-:-:S03]  /*121b0*/  IMAD.MOV.U32 R13, RZ, RZ, R10 ;  /* 0x000000ffff0d7224 */ /* 0x000fc600078e000a */
[----:B------:R-:W-:Y:S04]  /*121c0*/  LDGSTS.E.BYPASS.LTC128B.128 [R21+0xcc00], desc[UR42][R2.64+0x300], P0 ;  /* 0x0cc0030002157fae */ /* 0x000fe80008101d6a */
[----:B------:R0:W-:Y:S02]  /*121d0*/  LDGSTS.E.BYPASS.LTC128B.128 [R21+0xec00], desc[UR42][R2.64+0x380], P1 ;  /* 0x0ec0038002157fae */ /* 0x0001e40008901d6a */
[----:B0-----:R-:W-:-:S07]  /*121e0*/  IMAD.MOV.U32 R3, RZ, RZ, R14 ;  /* 0x000000ffff037224 */ /* 0x001fce00078e000e */
[----:B------:R-:W-:Y:S05]  /*121f0*/  WARPSYNC.COLLECTIVE R15, `(.L_x_328) ;  /* 0x000000000f087348 */ /* 0x000fea0003c00000 */
[----:B------:R0:W1:Y:S02]  /*12200*/  SHFL.IDX P6, R14, R13, R12, R11 ;  /* 0x0000000c0d0e7389 */ /* 0x00006400000c000b */
[----:B01----:R-:W-:Y:S01]  /*12210*/  ENDCOLLECTIVE ;  /* 0x000000000000791b */ /* 0x003fe20003800000 */
.L_x_328:
        /* <DEDUP_REMOVED lines=10> */
[----:B------:R-:W-:-:S09]  /*122c0*/  ISETP.NE.AND P5, PT, R4, RZ, PT ;  /* 0x000000ff0400720c */ /* 0x000fd20003fa5270 */
[----:B------:R0:W-:Y:S04]  /*122d0*/  LDGSTS.E.BYPASS.LTC128B.128 [R21+0x3400], desc[UR42][R2.64+0x80], !P2 ;  /* 0x0340008002157fae */ /* 0x0001e8000d101d6a */
[----:B------:R0:W-:Y:S02]  /*122e0*/  LDGSTS.E.BYPASS.LTC128B.128 [R21+0x5400], desc[UR42][R2.64+0x100], !P6 ;  /* 0x0540010002157fae */ /* 0x0001e4000f101d6a */
[----:B0-----:R-:W-:Y:S05]  /*122f0*/  WARPSYNC.COLLECTIVE R15, `(.L_x_329) ;  /* 0x000000000f087348 */ /* 0x001fea0003c00000 */
[----:B------:R1:W2:Y:S02]  /*12300*/  SHFL.IDX P6, R14, R13, R12, R11 ;  /* 0x0000000c0d0e7389 */ /* 0x0002a400000c000b */
[----:B012---:R-:W-:Y:S01]  /*12310*/  ENDCOLLECTIVE ;  /* 0x000000000000791b */ /* 0x007fe20003800000 */
.L_x_329:
        /* <DEDUP_REMOVED lines=9> */
[----:B------:R-:W-:-:S07]  /*123b0*/  IMAD.MOV.U32 R20, RZ, RZ, R14 ;  /* 0x000000ffff147224 */ /* 0x000fce00078e000e */
[----:B0-----:R-:W-:Y:S05]  /*123c0*/  WARPSYNC.COLLECTIVE R15, `(.L_x_330) ;  /* 0x000000000f087348 */ /* 0x001fea0003c00000 */
[----:B------:R1:W2:Y:S02]  /*123d0*/  SHFL.IDX P6, R14, R13, R12, R11 ;  /* 0x0000000c0d0e7389 */ /* 0x0002a400000c000b */
[----:B012---:R-:W-:Y:S01]  /*123e0*/  ENDCOLLECTIVE ;  /* 0x000000000000791b */ /* 0x007fe20003800000 */
.L_x_330:
[----:B------:R-:W-:Y:S05]  /*123f0*/  BRA `(.L_x_331) ;  /* 0xffffffcc00cc7947 */ /* 0x000fea000383ffff */
.L_x_251:
[----:B-1----:R1:W2:Y:S02]  /*12400*/  SYNCS.PHASECHK.TRANS64.TRYWAIT P0, [R5+URZ+0x38820], R0 ;  /* 0x03882000050075a7 */ /* 0x0022a4000800017f */
[----:B--2---:R-:W-:Y:S05]  /*12410*/  @!P0 NANOSLEEP.SYNCS 0x989680 ;  /* 0x009896800000895d */ /* 0x004fea0003900000 */
[----:B------:R-:W2:Y:S02]  /*12420*/  @!P0 SYNCS.PHASECHK.TRANS64 P0, [R5+URZ+0x38820], R0 ;  /* 0x03882000050085a7 */ /* 0x000ea4000800007f */
[----:B--2---:R-:W-:Y:S05]  /*12430*/  @!P0 BRA `(.L_x_251) ;  /* 0xfffffffc00f08947 */ /* 0x004fea000383ffff */
[----:B------:R-:W-:Y:S05]  /*12440*/  BRA `(.L_x_332) ;  /* 0xffffffd000a47947 */ /* 0x000fea000383ffff */
.L_x_252:
[----:B------:R-:W2:Y:S01]  /*12450*/  S2R R2, SR_TID.X ;  /* 0x0000000000027919 */ /* 0x000ea20000002100 */
[----:B------:R-:W-:Y:S01]  /*12460*/  BSSY B0, `(.L_x_333) ;  /* 0x000000a000007945 */ /* 0x000fe20003800000 */
[----:B------:R-:W-:Y:S02]  /*12470*/  IMAD.MOV.U32 R12, RZ, RZ, RZ ;  /* 0x000000ffff0c7224 */ /* 0x000fe400078e00ff */
[----:B------:R-:W-:Y:S02]  /*12480*/  IMAD.MOV.U32 R11, RZ, RZ, 0x1f ;  /* 0x0000001fff0b7424 */ /* 0x000fe400078e00ff */
[----:B------:R-:W-:Y:S01]  /*12490*/  IMAD.MOV.U32 R15, RZ, RZ, -0x1 ;  /* 0xffffffffff0f7424 */ /* 0x000fe200078e00ff */
[----:B--2---:R-:W-:-:S04]  /*124a0*/  SHF.R.U32.HI R2, RZ, 0x5, R2 ;  /* 0x00000005ff027819 */ /* 0x004fc80000011602 */
[----:B------:R-:W-:-:S05]  /*124b0*/  LOP3.LUT R2, R2, 0x3, RZ, 0xc0, !PT ;  /* 0x0000000302027812 */ /* 0x000fca00078ec0ff */
[----:B------:R-:W-:-:S07]  /*124c0*/  IMAD.MOV.U32 R13, RZ, RZ, R2 ;  /* 0x000000ffff0d7224 */ /* 0x000fce00078e0002 */
[----:B01-3--:R-:W-:Y:S05]  /*124d0*/  WARPSYNC.COLLECTIVE R15, `(.L_x_334) ;  /* 0x000000000f087348 */ /* 0x00bfea0003c00000 */
[----:B------:R2:W4:Y:S02]  /*124e0*/  SHFL.IDX P6, R14, R13, R12, R11 ;  /* 0x0000000c0d0e7389 */ /* 0x00052400000c000b */
[----:B01234-:R-:W-:Y:S01]  /*124f0*/  ENDCOLLECTIVE ;  /* 0x000000000000791b */ /* 0x01ffe20003800000 */
.L_x_334:
[----:B------:R-:W-:Y:S05]  /*12500*/  BSYNC B0 ;  /* 0x0000000000007941 */ /* 0x000fea0003800000 */
.L_x_333:
[----:B------:R-:W-:Y:S05]  /*12510*/  BRA `(.L_x_335) ;  /* 0xffffffd0008c7947 */ /* 0x000fea000383ffff */
.L_x_255:
[----:B------:R-:W-:Y:S01]  /*12520*/  BSSY B1, `(.L_x_336) ;  /* 0x0000006000017945 */ /* 0x000fe20003800000 */
[----:B------:R-:W-:-:S07]  /*12530*/  IMAD.MOV.U32 R15, RZ, RZ, -0x1 ;  /* 0xffffffffff0f7424 */ /* 0x000fce00078e00ff */
[----:B01-3--:R-:W-:Y:S05]  /*12540*/  WARPSYNC.COLLECTIVE R15, `(.L_x_337) ;  /* 0x000000000f0c7348 */ /* 0x00bfea0003c00000 */
[----:B------:R-:W-:Y:S02]  /*12550*/  ELECT P6, UR62, PT ;  /* 0x00000000003e782f */ /* 0x000fe400038c0000 */
[----:B------:R-:W-:Y:S01]  /*12560*/  MOV R14, UR62 ;  /* 0x0000003e000e7c02 */ /* 0x000fe20008000f00 */
[----:B01-3--:R-:W-:Y:S10]  /*12570*/  ENDCOLLECTIVE ;  /* 0x000000000000791b */ /* 0x00bff40003800000 */
.L_x_337:
[----:B------:R-:W-:Y:S05]  /*12580*/  BSYNC B1 ;  /* 0x0000000000017941 */ /* 0x000fea0003800000 */
.L_x_336:
[----:B------:R-:W-:Y:S05]  /*12590*/  BRA `(.L_x_338) ;  /* 0xffffffd000847947 */ /* 0x000fea000383ffff */
.L_x_257:
[----:B-1----:R1:W2:Y:S02]  /*125a0*/  SYNCS.PHASECHK.TRANS64.TRYWAIT P1, [R3+URZ+0x38840], R2 ;  /* 0x03884002030075a7 */ /* 0x0022a4000802017f */
[----:B--2---:R-:W-:Y:S05]  /*125b0*/  @!P1 NANOSLEEP.SYNCS 0x989680 ;  /* 0x009896800000995d */ /* 0x004fea0003900000 */
[----:B------:R-:W2:Y:S02]  /*125c0*/  @!P1 SYNCS.PHASECHK.TRANS64 P1, [R3+URZ+0x38840], R2 ;  /* 0x03884002030095a7 */ /* 0x000ea4000802007f */
[----:B--2---:R-:W-:Y:S05]  /*125d0*/  @!P1 BRA `(.L_x_257) ;  /* 0xfffffffc00f09947 */ /* 0x004fea000383ffff */
[----:B------:R-:W-:Y:S05]  /*125e0*/  BRA `(.L_x_339) ;  /* 0xffffffd000a07947 */ /* 0x000fea000383ffff */
.L_x_259:
[----:B--2---:R2:W4:Y:S02]  /*125f0*/  SYNCS.PHASECHK.TRANS64.TRYWAIT P1, [R5+URZ+0x38840], R0 ;  /* 0x03884000050075a7 */ /* 0x004524000802017f */
[----:B----4-:R-:W-:Y:S05]  /*12600*/  @!P1 NANOSLEEP.SYNCS 0x989680 ;  /* 0x009896800000995d */ /* 0x010fea0003900000 */
[----:B------:R-:W4:Y:S02]  /*12610*/  @!P1 SYNCS.PHASECHK.TRANS64 P1, [R5+URZ+0x38840], R0 ;  /* 0x03884000050095a7 */ /* 0x000f24000802007f */
[----:B----4-:R-:W-:Y:S05]  /*12620*/  @!P1 BRA `(.L_x_259) ;  /* 0xfffffffc00f09947 */ /* 0x010fea000383ffff */
[----:B------:R-:W-:Y:S05]  /*12630*/  BRA `(.L_x_340) ;  /* 0xffffffd000ac7947 */ /* 0x000fea000383ffff */
.L_x_261:
[----:B----4-:R4:W0:Y:S02]  /*12640*/  SYNCS.PHASECHK.TRANS64.TRYWAIT P1, [R3+URZ+0x38860], R2 ;  /* 0x03886002030075a7 */ /* 0x010824000802017f */
[----:B0-----:R-:W-:Y:S05]  /*12650*/  @!P1 NANOSLEEP.SYNCS 0x989680 ;  /* 0x009896800000995d */ /* 0x001fea0003900000 */
[----:B------:R-:W0:Y:S02]  /*12660*/  @!P1 SYNCS.PHASECHK.TRANS64 P1, [R3+URZ+0x38860], R2 ;  /* 0x03886002030095a7 */ /* 0x000e24000802007f */
[----:B0-----:R-:W-:Y:S05]  /*12670*/  @!P1 BRA `(.L_x_261) ;  /* 0xfffffffc00f09947 */ /* 0x001fea000383ffff */
[----:B------:R-:W-:Y:S05]  /*12680*/  BRA `(.L_x_341) ;  /* 0xffffffd000a87947 */ /* 0x000fea000383ffff */
.L_x_342:
        /* <DEDUP_REMOVED lines=15> */
.L_x_5803:


//--------------------- .text._ZN7cutlass13device_kernelIN5flash11enable_sm90INS1_16FlashAttnFwdSm90INS1_25CollectiveMainloopFwdSm90ILi2EN4cute5tupleIJNS5_1CILi1EEES8_S8_EEENS6_IJNS7_ILi64EEESA_SA_EEELi512ENS_6half_tEfNS_4arch4Sm90ELb0ELb0ELb1ELb1ELb1ELb0ELb0ELb0ELb0ELb1ELb0ELb0EEENS1_21CollectiveEpilogueFwdINS6_IJSA_NS7_ILi512EEESA_EEES9_SC_SE_Li256ELb1ELb1ELb0ELb0EEENS1_36VarlenDynamicPersistentTileSchedulerILi64ELi64ELi256ELi128ELb0ELb1ELb1ELb0ELb1ELb1EEEEEEEEEvNT_6ParamsE --------------------------
	.section	.text._ZN7cutlass13device_kernelIN5flash11enable_sm90INS1_16FlashAttnFwdSm90INS1_25CollectiveMainloopFwdSm90ILi2EN4cute5tupleIJNS5_1CILi1EEES8_S8_EEENS6_IJNS7_ILi64EEESA_SA_EEELi512ENS_6half_tEfNS_4arch4Sm90ELb0ELb0ELb1ELb1ELb1ELb0ELb0ELb0ELb0ELb1ELb0ELb0EEENS1_21CollectiveEpilogueFwdINS6_IJSA_NS7_ILi512EEESA_EEES9_SC_SE_Li256ELb1ELb1ELb0ELb0EEENS1_36VarlenDynamicPersistentTileSchedulerILi64ELi64ELi256ELi128ELb0ELb1ELb1ELb0ELb1ELb1EEEEEEEEEvNT_6ParamsE,"ax",@progbits
	.align	128
.text._ZN7cutlass13device_kernelIN5flash11enable_sm90INS1_16FlashAttnFwdSm90INS1_25CollectiveMainloopFwdSm90ILi2EN4cute5tupleIJNS5_1CILi1EEES8_S8_EEENS6_IJNS7_ILi64EEESA_SA_EEELi512ENS_6half_tEfNS_4arch4Sm90ELb0ELb0ELb1ELb1ELb1ELb0ELb0ELb0ELb0ELb1ELb0ELb0EEENS1_21CollectiveEpilogueFwdINS6_IJSA_NS7_ILi512EEESA_EEES9_SC_SE_Li256ELb1ELb1ELb0ELb0EEENS1_36VarlenDynamicPersistentTileSchedulerILi64ELi64ELi256ELi128ELb0ELb1ELb1ELb0ELb1ELb1EEEEEEEEEvNT_6ParamsE:
        .type           _ZN7cutlass13device_kernelIN5flash11enable_sm90INS1_16FlashAttnFwdSm90INS1_25CollectiveMainloopFwdSm90ILi2EN4cute5tupleIJNS5_1CILi1EEES8_S8_EEENS6_IJNS7_ILi64EEESA_SA_EEELi512ENS_6half_tEfNS_4arch4Sm90ELb0ELb0ELb1ELb1ELb1ELb0ELb0ELb0ELb0ELb1ELb0ELb0EEENS1_21CollectiveEpilogueFwdINS6_IJSA_NS7_ILi512EEESA_EEES9_SC_SE_Li256ELb1ELb1ELb0ELb0EEENS1_36VarlenDynamicPersistentTileSchedulerILi64ELi64ELi256ELi128ELb0ELb1ELb1ELb0ELb1ELb1EEEEEEEEEvNT_6ParamsE,@function
        .size           _ZN7cutlass13device_kernelIN5flash11enable_sm90INS1_16FlashAttnFwdSm90INS1_25CollectiveMainloopFwdSm90ILi2EN4cute5tupleIJNS5_1CILi1EEES8_S8_EEENS6_IJNS7_ILi64EEESA_SA_EEELi512ENS_6half_tEfNS_4arch4Sm90ELb0ELb0ELb1ELb1ELb1ELb0ELb0ELb0ELb0ELb1ELb0ELb0EEENS1_21CollectiveEpilogueFwdINS6_IJSA_NS7_ILi512EEESA_EEES9_SC_SE_Li256ELb1ELb1ELb0ELb0EEENS1_36VarlenDynamicPersistentTileSchedulerILi64ELi64ELi256ELi128ELb0ELb1ELb1ELb0ELb1ELb1EEEEEEEEEvNT_6ParamsE,(.L_x_5804 - _ZN7cutlass13device_kernelIN5flash11enable_sm90INS1_16FlashAttnFwdSm90INS1_25CollectiveMainloopFwdSm90ILi2EN4cute5tupleIJNS5_1CILi1EEES8_S8_EEENS6_IJNS7_ILi64EEESA_SA_EEELi512ENS_6half_tEfNS_4arch4Sm90ELb0ELb0ELb1ELb1ELb1ELb0ELb0ELb0ELb0ELb1ELb0ELb0EEENS1_21CollectiveEpilogueFwdINS6_IJSA_NS7_ILi512EEESA_EEES9_SC_SE_Li256ELb1ELb1ELb0ELb0EEENS1_36VarlenDynamicPersistentTileSchedulerILi64ELi64ELi256ELi128ELb0ELb1ELb1ELb0ELb1ELb1EEEEEEEEEvNT_6ParamsE)
        .other          _ZN7cutlass13device_kernelIN5flash11enable_sm90INS1_16FlashAttnFwdSm90INS1_25CollectiveMainloopFwdSm90ILi2EN4cute5tupleIJNS5_1CILi1EEES8_S8_EEENS6_IJNS7_ILi64EEESA_SA_EEELi512ENS_6half_tEfNS_4arch4Sm90ELb0ELb0ELb1ELb1ELb1ELb0ELb0ELb0ELb0ELb1ELb0ELb0EEENS1_21CollectiveEpilogueFwdINS6_IJSA_NS7_ILi512EEESA_EEES9_SC_SE_Li256ELb1ELb1ELb0ELb0EEENS1_36VarlenDynamicPersistentTileSchedulerILi64ELi64ELi256ELi128ELb0ELb1ELb1ELb0ELb1ELb1EEEEEEEEEvNT_6ParamsE,@"STO_CUDA_ENTRY STV_DEFAULT"
_ZN7cutlass13device_kernelIN5flash11enable_sm90INS1_16FlashAttnFwdSm90INS1_25CollectiveMainloopFwdSm90ILi2EN4cute5tupleIJNS5_1CILi1EEES8_S8_EEENS6_IJNS7_ILi64EEESA_SA_EEELi512ENS_6half_tEfNS_4arch4Sm90ELb0ELb0ELb1ELb1ELb1ELb0ELb0ELb0ELb0ELb1ELb0ELb0EEENS1_21CollectiveEpilogueFwdINS6_IJSA_NS7_ILi512EEESA_EEES9_SC_SE_Li256ELb1ELb1ELb0ELb0EEENS1_36VarlenDynamicPersistentTileSchedulerILi64ELi64ELi256ELi128ELb0ELb1ELb1ELb0ELb1ELb1EEEEEEEEEvNT_6ParamsE:
        /* <DEDUP_REMOVED lines=41> */
.L_x_343:
        /* <DEDUP_REMOVED lines=22> */
.L_x_344:
        /* <DEDUP_REMOVED lines=18> */
.L_x_345:
        /* <DEDUP_REMOVED lines=22> */
.L_x_346:
        /* <DEDUP_REMOVED lines=23> */
.L_x_347:
        /* <DEDUP_REMOVED lines=8> */
.L_x_349:
[----:B------:R-:W-:-:S08]  /*0860*/  NOP ;  /* 0x0000000000007918 */ /* 0x000fd00000000000 */
[----:B------:R-:W0:Y:S02]  /*0870*/  USETMAXREG.TRY_ALLOC.CTAPOOL UP0, 0xe8 ;  /* 0x000000e8000079c8 */ /* 0x000e240008000600 */
[----:B0-----:R-:W-:-:S13]  /*0880*/  PLOP3.LUT P0, PT, PT, PT, UP0, 0x80, 0x0 ;  /* 0x000000000000781c */ /* 0x001fda0003f0f008 */
[----:B------:R-:W-:Y:S05]  /*0890*/  @!P0 BRA `(.L_x_349) ;  /* 0xfffffffc00f08947 */ /* 0x000fea000383ffff */
[----:B------:R-:W0:Y:S01]  /*08a0*/  S2R R2, SR_TID.X ;  /* 0x0000000000027919 */ /* 0x000e220000002100 */
[----:B------:R-:W1:Y:S01]  /*08b0*/  S2UR UR40, SR_CgaCtaId ;  /* 0x00000000002879c3 */ /* 0x000e620000008800 */
[----:B------:R-:W-:Y:S01]  /*08c0*/  UMOV UR41, 0x400 ;  /* 0x0000040000297882 */ /* 0x000fe20000000000 */
[----:B------:R-:W-:Y:S01]  /*08d0*/  ULDC UR4, c[0x0][0xc3c] ;  /* 0x00030f0000047ab9 */ /* 0x000fe20000000800 */
[----:B-1----:R-:W-:Y:S01]  /*08e0*/  ULEA UR41, UR40, UR41, 0x18 ;  /* 0x0000002928297291 */ /* 0x002fe2000f8ec03f */
[----:B0-----:R-:W-:-:S04]  /*08f0*/  LOP3.LUT R0, R2, 0xffffff80, RZ, 0xc0, !PT ;  /* 0xffffff8002007812 */ /* 0x001fc800078ec0ff */
[----:B------:R-:W-:-:S13]  /*0900*/  ISETP.NE.AND P0, PT, R0, 0x80, PT ;  /* 0x000000800000780c */ /* 0x000fda0003f05270 */
[----:B------:R-:W-:Y:S06]  /*0910*/  @!P0 BAR.ARV 0x8, 0x100 ;  /* 0x0204000000008b1d */ /* 0x000fec0000002000 */
[----:B------:R-:W-:-:S13]  /*0920*/  ISETP.GE.U32.AND P0, PT, R2, 0x100, PT ;  /* 0x000001000200780c */ /* 0x000fda0003f06070 */
[----:B------:R-:W-:Y:S08]  /*0930*/  @P0 BAR.ARV 0xf, 0x100 ;  /* 0x03c4000000000b1d */ /* 0x000ff00000002000 */
[----:B------:R-:W-:Y:S06]  /*0940*/  BAR.SYNC.DEFER_BLOCKING 0x5, 0x180 ;  /* 0x0146000000007b1d */ /* 0x000fec0000010000 */
[----:B------:R-:W0:Y:S02]  /*0950*/  LDS.128 R4, [UR41+0x28cd0] ;  /* 0x028cd029ff047984 */ /* 0x000e240008000c00 */
[----:B------:R-:W-:Y:S06]  /*0960*/  BAR.ARV 0x4, 0x180 ;  /* 0x0106000000007b1d */ /* 0x000fec0000002000 */
[----:B0-----:R-:W-:-:S13]  /*0970*/  ISETP.GE.AND P0, PT, R7, UR4, PT ;  /* 0x0000000407007c0c */ /* 0x001fda000bf06270 */
[----:B------:R-:W-:Y:S05]  /*0980*/  @P0 EXIT ;  /* 0x000000000000094d */ /* 0x000fea0003800000 */
[----:B------:R-:W-:Y:S01]  /*0990*/  VIADD R197, R2, 0xffffff80 ;  /* 0xffffff8002c57836 */ /* 0x000fe20000000000 */
[----:B------:R-:W-:Y:S01]  /*09a0*/  R2UR UR5, R5 ;  /* 0x00000000050572ca */ /* 0x000fe200000e0000 */
[----:B------:R-:W-:Y:S01]  /*09b0*/  IMAD.MOV.U32 R23, RZ, RZ, 0x40 ;  /* 0x00000040ff177424 */ /* 0x000fe200078e00ff */
[----:B------:R-:W-:Y:S01]  /*09c0*/  R2UR UR7, R7 ;  /* 0x00000000070772ca */ /* 0x000fe200000e0000 */
[----:B------:R-:W-:Y:S01]  /*09d0*/  ULOP3.LUT UR46, UR39, 0x1, URZ, 0xfc, !UPT ;  /* 0x00000001272e7892 */ /* 0x000fe2000f8efc3f */
[----:B------:R-:W-:Y:S01]  /*09e0*/  SHF.R.S32.HI R0, RZ, 0x1f, R197 ;  /* 0x0000001fff007819 */ /* 0x000fe200000114c5 */
[----:B------:R-:W-:Y:S01]  /*09f0*/  UMOV UR36, URZ ;  /* 0x0000003f00247c82 */ /* 0x000fe20008000000 */
[----:B------:R-:W-:Y:S01]  /*0a00*/  R2UR UR6, R6 ;  /* 0x00000000060672ca */ /* 0x000fe200000e0000 */
[----:B------:R-:W-:Y:S01]  /*0a10*/  UMOV UR37, URZ ;  /* 0x0000003f00257c82 */ /* 0x000fe20008000000 */
[CC--:B------:R-:W-:Y:S01]  /*0a20*/  LEA.HI R2, R0.reuse, R197.reuse, RZ, 0x4 ;  /* 0x000000c500027211 */ /* 0x0c0fe200078f20ff */
[----:B------:R-:W-:Y:S01]  /*0a30*/  UMOV UR38, URZ ;  /* 0x0000003f00267c82 */ /* 0x000fe20008000000 */
[----:B------:R-:W-:-:S02]  /*0a40*/  LEA.HI R5, R0, R197, RZ, 0x5 ;  /* 0x000000c500057211 */ /* 0x000fc400078f28ff */
[----:B------:R-:W-:Y:S02]  /*0a50*/  SHF.R.S32.HI R3, RZ, 0x4, R2 ;  /* 0x00000004ff037819 */ /* 0x000fe40000011402 */
[----:B------:R-:W-:Y:S02]  /*0a60*/  LEA.HI R7, R0, R197, RZ, 0x2 ;  /* 0x000000c500077211 */ /* 0x000fe400078f10ff */
[----:B------:R-:W-:Y:S02]  /*0a70*/  LEA.HI R4, R2, R3, RZ, 0x1 ;  /* 0x0000000302047211 */ /* 0x000fe400078f08ff */
[--C-:B------:R-:W-:Y:S02]  /*0a80*/  SHF.R.S32.HI R11, RZ, 0x5, R5.reuse ;  /* 0x00000005ff0b7819 */ /* 0x100fe40000011405 */
[----:B------:R-:W-:Y:S02]  /*0a90*/  LOP3.LUT R4, R4, 0x1ffffffe, RZ, 0xc0, !PT ;  /* 0x1ffffffe04047812 */ /* 0x000fe400078ec0ff */
[----:B------:R-:W-:-:S02]  /*0aa0*/  SHF.R.S32.HI R6, RZ, 0x1f, R5 ;  /* 0x0000001fff067819 */ /* 0x000fc40000011405 */
[----:B------:R-:W-:Y:S01]  /*0ab0*/  LOP3.LUT R8, R7, 0xfffffffc, RZ, 0xc0, !PT ;  /* 0xfffffffc07087812 */ /* 0x000fe200078ec0ff */
[----:B------:R-:W-:Y:S01]  /*0ac0*/  IMAD.IADD R9, R3, 0x1, -R4 ;  /* 0x0000000103097824 */ /* 0x000fe200078e0a04 */
[----:B------:R-:W-:Y:S02]  /*0ad0*/  LOP3.LUT R4, R2, 0xfffffff0, RZ, 0xc0, !PT ;  /* 0xfffffff002047812 */ /* 0x000fe400078ec0ff */
[----:B------:R-:W-:Y:S01]  /*0ae0*/  LEA.HI R3, R0, R197, RZ, 0x7 ;  /* 0x000000c500037211 */ /* 0x000fe200078f38ff */
[C---:B------:R-:W-:Y:S01]  /*0af0*/  IMAD.IADD R10, R197.reuse, 0x1, -R8 ;  /* 0x00000001c50a7824 */ /* 0x040fe200078e0a08 */
[----:B------:R-:W-:Y:S01]  /*0b00*/  LEA.HI R6, R6, R11, RZ, 0x2 ;  /* 0x0000000b06067211 */ /* 0x000fe200078f10ff */
[----:B------:R-:W-:Y:S01]  /*0b10*/  IMAD.IADD R7, R197, 0x1, -R4 ;  /* 0x00000001c5077824 */ /* 0x000fe200078e0a04 */
[----:B------:R-:W-:Y:S01]  /*0b20*/  LOP3.LUT R2, R3, 0xffffff80, RZ, 0xc0, !PT ;  /* 0xffffff8003027812 */ /* 0x000fe200078ec0ff */
[----:B------:R-:W-:Y:S01]  /*0b30*/  IMAD.SHL.U32 R9, R9, 0x8, RZ ;  /* 0x0000000809097824 */ /* 0x000fe200078e00ff */
[----:B------:R-:W-:-:S02]  /*0b40*/  SHF.R.S32.HI R192, RZ, 0x7, R3 ;  /* 0x00000007ffc07819 */ /* 0x000fc40000011403 */
[----:B------:R-:W-:Y:S01]  /*0b50*/  SHF.R.S32.HI R4, RZ, 0x1f, R7 ;  /* 0x0000001fff047819 */ /* 0x000fe20000011407 */
[----:B------:R-:W-:Y:S01]  /*0b60*/  IMAD.IADD R2, R197, 0x1, -R2 ;  /* 0x00000001c5027824 */ /* 0x000fe200078e0a02 */
[----:B------:R-:W-:Y:S02]  /*0b70*/  LOP3.LUT R6, R6, 0x3ffffc, RZ, 0xc0, !PT ;  /* 0x003ffffc06067812 */ /* 0x000fe400078ec0ff */
[-C--:B------:R-:W-:Y:S02]  /*0b80*/  LEA R15, R192, R7.reuse, 0x8 ;  /* 0x00000007c00f7211 */ /* 0x080fe400078e40ff */
[----:B------:R-:W-:Y:S02]  /*0b90*/  LEA.HI R12, R10, R10, RZ, 0x1 ;  /* 0x0000000a0a0c7211 */ /* 0x000fe400078f08ff */
[----:B------:R-:W-:Y:S01]  /*0ba0*/  LEA.HI R8, R4, R7, RZ, 0x3 ;  /* 0x0000000704087211 */ /* 0x000fe200078f18ff */
[----:B------:R-:W-:Y:S01]  /*0bb0*/  IMAD.IADD R4, R11, 0x1, -R6 ;  /* 0x000000010b047824 */ /* 0x000fe200078e0a06 */
[----:B------:R-:W-:-:S02]  /*0bc0*/  SHF.R.S32.HI R5, RZ, 0x1f, R2 ;  /* 0x0000001fff057819 */ /* 0x000fc40000011402 */
[----:B------:R-:W-:Y:S01]  /*0bd0*/  LOP3.LUT R13, R12, 0x1ffffffe, RZ, 0xc0, !PT ;  /* 0x1ffffffe0c0d7812 */ /* 0x000fe200078ec0ff */
[----:B------:R-:W-:Y:S01]  /*0be0*/  IMAD R196, R4, 0x10, R15 ;  /* 0x0000001004c47824 */ /* 0x000fe200078e020f */
[C---:B------:R-:W-:Y:S01]  /*0bf0*/  LOP3.LUT R6, R8.reuse, 0xfffffff8, RZ, 0xc0, !PT ;  /* 0xfffffff808067812 */ /* 0x040fe200078ec0ff */
[----:B------:R-:W-:Y:S01]  /*0c00*/  IMAD.SHL.U32 R8, R8, 0x40, RZ ;  /* 0x0000004008087824 */ /* 0x000fe200078e00ff */
[-C--:B------:R-:W-:Y:S01]  /*0c10*/  LEA.HI R4, R5, R2.reuse, RZ, 0x2 ;  /* 0x0000000205047211 */ /* 0x080fe200078f10ff */
[----:B------:R-:W-:Y:S01]  /*0c20*/  IMAD.IADD R195, R10, 0x1, -R13 ;  /* 0x000000010ac37824 */ /* 0x000fe200078e0a0d */
[----:B------:R-:W-:Y:S01]  /*0c30*/  LEA.HI R0, R0, R197, RZ, 0x3 ;  /* 0x000000c500007211 */ /* 0x000fe200078f18ff */
[----:B------:R-:W-:Y:S01]  /*0c40*/  IMAD.IADD R7, R7, 0x1, -R6 ;  /* 0x0000000107077824 */ /* 0x000fe200078e0a06 */
[----:B------:R-:W-:Y:S01]  /*0c50*/  LOP3.LUT R13, R4, 0x7ffffffc, RZ, 0xc0, !PT ;  /* 0x7ffffffc040d7812 */ /* 0x000fe200078ec0ff */
[----:B------:R-:W-:Y:S01]  /*0c60*/  IMAD.U32 R196, R196, 0x40, R9 ;  /* 0x00000040c4c47824 */ /* 0x000fe200078e0009 */
[----:B------:R-:W-:-:S02]  /*0c70*/  LEA.HI R6, R5, R2, RZ, 0x5 ;  /* 0x0000000205067211 */ /* 0x000fc400078f28ff */
[----:B------:R-:W-:Y:S01]  /*0c80*/  LOP3.LUT R8, R8, 0x7ffffe00, RZ, 0xc0, !PT ;  /* 0x7ffffe0008087812 */ /* 0x000fe200078ec0ff */
[----:B------:R-:W-:Y:S01]  /*0c90*/  IMAD.IADD R13, R2, 0x1, -R13 ;  /* 0x00000001020d7824 */ /* 0x000fe200078e0a0d */
[----:B------:R-:W-:Y:S02]  /*0ca0*/  SHF.L.U32 R2, R7, 0x6, RZ ;  /* 0x0000000607027819 */ /* 0x000fe400000006ff */
[----:B------:R-:W-:Y:S01]  /*0cb0*/  SHF.R.S32.HI R5, RZ, 0x2, R4 ;  /* 0x00000002ff057819 */ /* 0x000fe20000011404 */
[----:B------:R-:W-:Y:S01]  /*0cc0*/  IMAD R8, R11, 0x400, R8 ;  /* 0x000004000b087824 */ /* 0x000fe200078e0208 */
[----:B------:R-:W-:Y:S01]  /*0cd0*/  LOP3.LUT R2, R2, 0x1c0, RZ, 0xc0, !PT ;  /* 0x000001c002027812 */ /* 0x000fe200078ec0ff */
[----:B------:R-:W-:Y:S01]  /*0ce0*/  IMAD.SHL.U32 R17, R13, 0x2, RZ ;  /* 0x000000020d117824 */ /* 0x000fe200078e00ff */
[----:B------:R-:W-:Y:S02]  /*0cf0*/  SHF.R.S32.HI R4, RZ, 0x1f, R4 ;  /* 0x0000001fff047819 */ /* 0x000fe40000011404 */
[----:B------:R-:W-:-:S02]  /*0d00*/  LOP3.LUT R9, R2, 0x8, R9, 0xf8, !PT ;  /* 0x0000000802097812 */ /* 0x000fc400078ef809 */
[----:B------:R-:W-:Y:S02]  /*0d10*/  SHF.R.U32.HI R2, RZ, 0x3, R2 ;  /* 0x00000003ff027819 */ /* 0x000fe40000011602 */
[----:B------:R-:W-:Y:S02]  /*0d20*/  R2P PR, R7, 0x6 ;  /* 0x0000000607007804 */ /* 0x000fe40000000000 */
[----:B------:R-:W-:Y:S02]  /*0d30*/  LOP3.LUT R9, R9, R2, RZ, 0x3c, !PT ;  /* 0x0000000209097212 */ /* 0x000fe400078e3cff */
[----:B------:R-:W-:Y:S02]  /*0d40*/  LOP3.LUT R190, R0, 0xfffffff8, RZ, 0xc0, !PT ;  /* 0xfffffff800be7812 */ /* 0x000fe400078ec0ff */
[----:B------:R-:W-:Y:S01]  /*0d50*/  LEA.HI R4, R4, R5, RZ, 0x3 ;  /* 0x0000000504047211 */ /* 0x000fe200078f18ff */
[----:B------:R-:W-:Y:S01]  /*0d60*/  IMAD.IADD R8, R8, 0x1, R9 ;  /* 0x0000000108087824 */ /* 0x000fe200078e0209 */
[----:B------:R-:W-:-:S02]  /*0d70*/  IADD3 R190, R197, -R190, RZ ;  /* 0x800000bec5be7210 */ /* 0x000fc40007ffe0ff */
[----:B------:R-:W-:Y:S02]  /*0d80*/  LOP3.LUT R4, R4, 0xfffffff8, RZ, 0xc0, !PT ;  /* 0xfffffff804047812 */ /* 0x000fe400078ec0ff */
[----:B------:R-:W-:Y:S01]  /*0d90*/  LEA R19, R8, UR41, 0x1 ;  /* 0x0000002908137c11 */ /* 0x000fe2000f8e08ff */
[----:B------:R-:W-:Y:S01]  /*0da0*/  IMAD.SHL.U32 R2, R190, 0x8, RZ ;  /* 0x00000008be027824 */ /* 0x000fe200078e00ff */
[----:B------:R-:W-:Y:S01]  /*0db0*/  LEA.HI R3, R3, R192, RZ, 0x1 ;  /* 0x000000c003037211 */ /* 0x000fe200078f08ff */
[----:B------:R-:W-:Y:S01]  /*0dc0*/  IMAD.IADD R5, R5, 0x1, -R4 ;  /* 0x0000000105057824 */ /* 0x000fe200078e0a04 */
[----:B------:R-:W-:Y:S01]  /*0dd0*/  SHF.R.S32.HI R6, RZ, 0x5, R6 ;  /* 0x00000005ff067819 */ /* 0x000fe20000011406 */
[----:B------:R-:W-:Y:S01]  /*0de0*/  VIADD R184, R19, 0x26800 ;  /* 0x0002680013b87836 */ /* 0x000fe20000000000 */
[----:B------:R-:W-:Y:S01]  /*0df0*/  LOP3.LUT R3, R3, 0xfffffe, RZ, 0xc0, !PT ;  /* 0x00fffffe03037812 */ /* 0x000fe200078ec0ff */
[----:B------:R-:W-:Y:S01]  /*0e00*/  VIADD R22, R19, 0x26820 ;  /* 0x0002682013167836 */ /* 0x000fe20000000000 */
[----:B------:R-:W-:Y:S01]  /*0e10*/  SEL R23, R23, 0xffffffc0, !P2 ;  /* 0xffffffc017177807 */ /* 0x000fe20005000000 */
[----:B------:R-:W-:Y:S01]  /*0e20*/  VIADD R189, R2, 0x40 ;  /* 0x0000004002bd7836 */ /* 0x000fe20000000000 */
[----:B------:R-:W-:Y:S01]  /*0e30*/  @P1 IADD3 R22, R184, -0x20, RZ ;  /* 0xffffffe0b8161810 */ /* 0x000fe20007ffe0ff */
[C---:B------:R-:W-:Y:S01]  /*0e40*/  VIADD R188, R2.reuse, 0x80 ;  /* 0x0000008002bc7836 */ /* 0x040fe20000000000 */
[C---:B------:R-:W-:Y:S01]  /*0e50*/  IADD3 R186, R2.reuse, 0x100, RZ ;  /* 0x0000010002ba7810 */ /* 0x040fe20007ffe0ff */
[C---:B------:R-:W-:Y:S01]  /*0e60*/  VIADD R187, R2.reuse, 0xc0 ;  /* 0x000000c002bb7836 */ /* 0x040fe20000000000 */
[----:B------:R-:W-:Y:S01]  /*0e70*/  SHF.R.S32.HI R191, RZ, 0x3, R0 ;  /* 0x00000003ffbf7819 */ /* 0x000fe20000011400 */
[C---:B------:R-:W-:Y:S01]  /*0e80*/  VIADD R185, R2.reuse, 0x140 ;  /* 0x0000014002b97836 */ /* 0x040fe20000000000 */
[----:B------:R-:W-:Y:S01]  /*0e90*/  SHF.R.S32.HI R204, RZ, 0x1f, R189 ;  /* 0x0000001fffcc7819 */ /* 0x000fe200000114bd */
[C---:B------:R-:W-:Y:S01]  /*0ea0*/  VIADD R194, R2.reuse, 0x180 ;  /* 0x0000018002c27836 */ /* 0x040fe20000000000 */
[----:B------:R-:W-:Y:S01]  /*0eb0*/  SHF.R.S32.HI R203, RZ, 0x1f, R188 ;  /* 0x0000001fffcb7819 */ /* 0x000fe200000114bc */
[----:B------:R-:W-:Y:S01]  /*0ec0*/  VIADD R193, R2, 0x1c0 ;  /* 0x000001c002c17836 */ /* 0x000fe20000000000 */
[----:B------:R-:W-:Y:S01]  /*0ed0*/  SHF.R.S32.HI R202, RZ, 0x1f, R187 ;  /* 0x0000001fffca7819 */ /* 0x000fe200000114bb */
[----:B------:R-:W-:Y:S01]  /*0ee0*/  IMAD R16, R6, 0x10, R5 ;  /* 0x0000001006107824 */ /* 0x000fe200078e0205 */
[----:B------:R-:W-:Y:S01]  /*0ef0*/  SHF.R.S32.HI R201, RZ, 0x1f, R186 ;  /* 0x0000001fffc97819 */ /* 0x000fe200000114ba */
[----:B------:R-:W-:Y:S01]  /*0f00*/  IMAD.IADD R3, R192, 0x1, -R3 ;  /* 0x00000001c0037824 */ /* 0x000fe200078e0a03 */
[----:B------:R-:W-:Y:S01]  /*0f10*/  SHF.R.S32.HI R200, RZ, 0x1f, R185 ;  /* 0x0000001fffc87819 */ /* 0x000fe200000114b9 */
[----:B------:R-:W-:Y:S01]  /*0f20*/  IMAD.IADD R184, R184, 0x1, R23 ;  /* 0x00000001b8b87824 */ /* 0x000fe200078e0217 */
[----:B------:R-:W-:Y:S01]  /*0f30*/  SHF.R.S32.HI R199, RZ, 0x1f, R194 ;  /* 0x0000001fffc77819 */ /* 0x000fe200000114c2 */
[----:B------:R-:W-:Y:S01]  /*0f40*/  IMAD.SHL.U32 R18, R3, 0x100, RZ ;  /* 0x0000010003127824 */ /* 0x000fe200078e00ff */
[----:B------:R-:W-:Y:S01]  /*0f50*/  SHF.R.S32.HI R198, RZ, 0x1f, R193 ;  /* 0x0000001fffc67819 */ /* 0x000fe200000114c1 */
[----:B------:R-:W-:-:S02]  /*0f60*/  IMAD R195, R195, 0x8, R16 ;  /* 0x00000008c3c37824 */ /* 0x000fc400078e0210 */
[----:B------:R-:W-:-:S07]  /*0f70*/  IMAD.IADD R23, R23, 0x1, R22 ;  /* 0x0000000117177824 */ /* 0x000fce00078e0216 */
.L_x_399:
[----:B------:R-:W-:Y:S01]  /*0f80*/  ULDC.64 UR8, c[0x0][0xc88] ;  /* 0x0003220000087ab9 */ /* 0x000fe20000000a00 */
[----:B------:R-:W-:Y:S01]  /*0f90*/  ULDC.64 UR10, c[0x0][0xa20] ;  /* 0x00028800000a7ab9 */ /* 0x000fe20000000a00 */
[----:B------:R-:W-:Y:S01]  /*0fa0*/  UIMAD.WIDE UR8, UR7, 0x4, UR8 ;  /* 0x00000004070878a5 */ /* 0x000fe2000f8e0208 */
[----:B------:R-:W-:-:S05]  /*0fb0*/  ULDC UR4, c[0x0][0x424] ;  /* 0x0001090000047ab9 */ /* 0x000fca0000000800 */
[----:B0-2-4-:R-:W-:Y:S02]  /*0fc0*/  IMAD.U32 R4, RZ, RZ, UR8 ;  /* 0x00000008ff047e24 */ /* 0x015fe4000f8e00ff */
[----:B------:R-:W-:Y:S01]  /*0fd0*/  IMAD.U32 R5, RZ, RZ, UR9 ;  /* 0x00000009ff057e24 */ /* 0x000fe2000f8e00ff */
[----:B------:R-:W-:-:S04]  /*0fe0*/  ULDC.64 UR8, c[0x0][0xa28] ;  /* 0x00028a0000087ab9 */ /* 0x000fc80000000a00 */
[----:B------:R-:W2:Y:S01]  /*0ff0*/  LDG.E R4, desc[UR50][R4.64] ;  /* 0x0000003204047981 */ /* 0x000ea2000c1e1900 */
[----:B------:R-:W-:Y:S02]  /*1000*/  UISETP.NE.U32.AND UP0, UPT, UR8, URZ, UPT ;  /* 0x0000003f0800728c */ /* 0x000fe4000bf05070 */
[----:B------:R-:W-:Y:S02]  /*1010*/  UISETP.NE.U32.AND UP1, UPT, UR10, URZ, UPT ;  /* 0x0000003f0a00728c */ /* 0x000fe4000bf25070 */
[----:B------:R-:W-:Y:S02]  /*1020*/  UISETP.NE.AND.EX UP0, UPT, UR9, URZ, UPT, UP0 ;  /* 0x0000003f0900728c */ /* 0x000fe4000bf05300 */
[----:B------:R-:W-:-:S04]  /*1030*/  UISETP.NE.AND.EX UP1, UPT, UR11, URZ, UPT, UP1 ;  /* 0x0000003f0b00728c */ /* 0x000fc8000bf25310 */
[----:B------:R-:W-:Y:S02]  /*1040*/  PLOP3.LUT P0, PT, PT, PT, UP0, 0x80, 0x0 ;  /* 0x000000000000781c */ /* 0x000fe40003f0f008 */
[----:B------:R-:W-:Y:S02]  /*1050*/  PLOP3.LUT P1, PT, PT, PT, UP1, 0x80, 0x0 ;  /* 0x000000000000781c */ /* 0x000fe40003f2f018 */
[----:B--2---:R-:W-:-:S13]  /*1060*/  R2UR UR42, R4 ;  /* 0x00000000042a72ca */ /* 0x004fda00000e0000 */
[----:B------:R-:W-:Y:S02]  /*1070*/  USHF.R.S32.HI UR43, URZ, 0x1f, UR42 ;  /* 0x0000001f3f2b7899 */ /* 0x000fe4000801142a */
[----:B------:R-:W-:Y:S02]  /*1080*/  @UP0 ULEA UR8, UP2, UR42, UR8, 0x2 ;  /* 0x000000082a080291 */ /* 0x000fe4000f84103f */
[----:B------:R-:W-:Y:S02]  /*1090*/  @UP1 ULEA UR10, UP3, UR42, UR10, 0x2 ;  /* 0x0000000a2a0a1291 */ /* 0x000fe4000f86103f */
[----:B------:R-:W-:Y:S02]  /*10a0*/  @UP0 ULEA.HI.X UR9, UR42, UR9, UR43, 0x2, UP2 ;  /* 0x000000092a090291 */ /* 0x000fe400090f142b */
[----:B------:R-:W-:Y:S01]  /*10b0*/  @UP1 ULEA.HI.X UR11, UR42, UR11, UR43, 0x2, UP3 ;  /* 0x0000000b2a0b1291 */ /* 0x000fe200098f142b */
[----:B------:R-:W-:Y:S01]  /*10c0*/  MOV R4, UR8 ;  /* 0x0000000800047c02 */ /* 0x000fe20008000f00 */
[----:B-1----:R-:W-:-:S02]  /*10d0*/  IMAD.U32 R6, RZ, RZ, UR10 ;  /* 0x0000000aff067e24 */ /* 0x002fc4000f8e00ff */
[----:B------:R-:W-:Y:S01]  /*10e0*/  IMAD.U32 R5, RZ, RZ, UR9 ;  /* 0x00000009ff057e24 */ /* 0x000fe2000f8e00ff */
[----:B------:R-:W-:Y:S01]  /*10f0*/  ULDC.64 UR8, c[0x0][0x418] ;  /* 0x0001060000087ab9 */ /* 0x000fe20000000a00 */
[----:B---3--:R-:W-:-:S03]  /*1100*/  IMAD.U32 R7, RZ, RZ, UR11 ;  /* 0x0000000bff077e24 */ /* 0x008fc6000f8e00ff */
[----:B------:R-:W2:Y:S04]  /*1110*/  @P0 LDG.E R4, desc[UR50][R4.64] ;  /* 0x0000003204040981 */ /* 0x000ea8000c1e1900 */
[----:B------:R-:W3:Y:S01]  /*1120*/  @P1 LDG.E R6, desc[UR50][R6.64] ;  /* 0x0000003206061981 */ /* 0x000ee2000c1e1900 */
[----:B------:R-:W-:Y:S01]  /*1130*/  UISETP.NE.U32.AND UP0, UPT, UR8, URZ, UPT ;  /* 0x0000003f0800728c */ /* 0x000fe2000bf05070 */
[----:B------:R-:W-:Y:S01]  /*1140*/  CS2R R20, SRZ ;  /* 0x0000000000147805 */ /* 0x000fe2000001ff00 */
[----:B------:R-:W-:Y:S01]  /*1150*/  UMOV UR44, UR5 ;  /* 0x00000005002c7c82 */ /* 0x000fe20008000000 */
[----:B------:R-:W-:Y:S01]  /*1160*/  ULDC UR5, c[0x0][0x2f0] ;  /* 0x0000bc0000057ab9 */ /* 0x000fe20000000800 */
[----:B------:R-:W-:Y:S01]  /*1170*/  UISETP.NE.AND.EX UP0, UPT, UR9, URZ, UPT, UP0 ;  /* 0x0000003f0900728c */ /* 0x000fe2000bf05300 */
[----:B------:R-:W-:Y:S01]  /*1180*/  IMAD.MOV.U32 R0, RZ, RZ, RZ ;  /* 0x000000ffff007224 */ /* 0x000fe200078e00ff */
[----:B------:R-:W-:Y:S01]  /*1190*/  UMOV UR49, URZ ;  /* 0x0000003f00317c82 */ /* 0x000fe20008000000 */
[----:B------:R-:W-:Y:S01]  /*11a0*/  UMOV UR45, UR6 ;  /* 0x00000006002d7c82 */ /* 0x000fe20008000000 */
[----:B------:R-:W-:Y:S01]  /*11b0*/  USEL UR4, UR4, 0x1, UP0 ;  /* 0x0000000104047887 */ /* 0x000fe20008000000 */
[----:B------:R-:W-:Y:S01]  /*11c0*/  IMAD.MOV.U32 R150, RZ, RZ, RZ ;  /* 0x000000ffff967224 */ /* 0x000fe200078e00ff */
[----:B------:R-:W-:Y:S01]  /*11d0*/  UISETP.NE.AND UP0, UPT, UR47, 0x1, UPT ;  /* 0x000000012f00788c */ /* 0x000fe2000bf05270 */
[----:B------:R-:W-:Y:S01]  /*11e0*/  CS2R R148, SRZ ;  /* 0x0000000000947805 */ /* 0x000fe2000001ff00 */
[----:B------:R-:W-:Y:S01]  /*11f0*/  UIMAD UR4, UR4, UR5, URZ ;  /* 0x00000005040472a4 */ /* 0x000fe2000f8e023f */
[----:B------:R-:W-:-:S02]  /*1200*/  CS2R R146, SRZ ;  /* 0x0000000000927805 */ /* 0x000fc4000001ff00 */
[----:B------:R-:W-:Y:S02]  /*1210*/  CS2R R144, SRZ ;  /* 0x0000000000907805 */ /* 0x000fe4000001ff00 */
[----:B------:R-:W-:Y:S02]  /*1220*/  CS2R R142, SRZ ;  /* 0x00000000008e7805 */ /* 0x000fe4000001ff00 */
[----:B------:R-:W-:Y:S02]  /*1230*/  CS2R R140, SRZ ;  /* 0x00000000008c7805 */ /* 0x000fe4000001ff00 */
[----:B------:R-:W-:Y:S02]  /*1240*/  CS2R R138, SRZ ;  /* 0x00000000008a7805 */ /* 0x000fe4000001ff00 */
[----:B------:R-:W-:Y:S02]  /*1250*/  CS2R R136, SRZ ;  /* 0x0000000000887805 */ /* 0x000fe4000001ff00 */
        /* <DEDUP_REMOVED lines=46> */
[----:B------:R-:W-:Y:S01]  /*1540*/  CS2R R164, SRZ ;  /* 0x0000000000a47805 */ /* 0x000fe2000001ff00 */
[----:B------:R-:W-:Y:S01]  /*1550*/  IMAD.MOV.U32 R9, RZ, RZ, RZ ;  /* 0x000000ffff097224 */ /* 0x000fe200078e00ff */
[----:B------:R-:W-:Y:S02]  /*1560*/  MOV R168, RZ ;  /* 0x000000ff00a87202 */ /* 0x000fe40000000f00 */
[----:B--2---:R-:W-:-:S02]  /*1570*/  @P0 R2UR UR49, R4 ;  /* 0x00000000043102ca */ /* 0x004fc400000e0000 */
[----:B---3--:R-:W-:Y:S01]  /*1580*/  @P1 R2UR UR4, R6 ;  /* 0x00000000060412ca */ /* 0x008fe200000e0000 */
[----:B------:R-:W-:-:S14]  /*1590*/  @P1 BRA `(.L_x_350) ;  /* 0x0000000000341947 */ /* 0x000fdc0003800000 */
[----:B------:R-:W-:Y:S02]  /*15a0*/  ULDC.64 UR6, c[0x0][0xa08] ;  /* 0x0002820000067ab9 */ /* 0x000fe40000000a00 */
[----:B------:R-:W-:-:S04]  /*15b0*/  ISETP.NE.U32.AND P0, PT, RZ, UR6, PT ;  /* 0x00000006ff007c0c */ /* 0x000fc8000bf05070 */
[----:B------:R-:W-:-:S13]  /*15c0*/  ISETP.NE.AND.EX P0, PT, RZ, UR7, PT, P0 ;  /* 0x00000007ff007c0c */ /* 0x000fda000bf05300 */
[----:B------:R-:W-:Y:S05]  /*15d0*/  @!P0 BRA `(.L_x_350) ;  /* 0x0000000000248947 */ /* 0x000fea0003800000 */
[----:B------:R-:W-:Y:S02]  /*15e0*/  ULDC.64 UR4, c[0x0][0xa08] ;  /* 0x0002820000047ab9 */ /* 0x000fe40000000a00 */
[----:B------:R-:W-:-:S06]  /*15f0*/  UIMAD.WIDE UR4, UR42, 0x4, UR4 ;  /* 0x000000042a0478a5 */ /* 0x000fcc000f8e0204 */
[----:B------:R-:W-:Y:S02]  /*1600*/  IMAD.U32 R4, RZ, RZ, UR4 ;  /* 0x00000004ff047e24 */ /* 0x000fe4000f8e00ff */
[----:B------:R-:W-:-:S05]  /*1610*/  IMAD.U32 R5, RZ, RZ, UR5 ;  /* 0x00000005ff057e24 */ /* 0x000fca000f8e00ff */
[----:B------:R-:W2:Y:S04]  /*1620*/  LDG.E R6, desc[UR50][R4.64] ;  /* 0x0000003204067981 */ /* 0x000ea8000c1e1900 */
[----:B------:R-:W3:Y:S01]  /*1630*/  LDG.E R3, desc[UR50][R4.64+0x4] ;  /* 0x0000043204037981 */ /* 0x000ee2000c1e1900 */
[----:B--2---:R-:W-:Y:S02]  /*1640*/  R2UR UR4, R6 ;  /* 0x00000000060472ca */ /* 0x004fe400000e0000 */
[----:B---3--:R-:W-:-:S13]  /*1650*/  R2UR UR5, R3 ;  /* 0x00000000030572ca */ /* 0x008fda00000e0000 */
[----:B------:R-:W-:-:S12]  /*1660*/  UIADD3 UR4, -UR4, UR5, URZ ;  /* 0x0000000504047290 */ /* 0x000fd8000fffe13f */
.L_x_350:
[----:B------:R-:W-:Y:S01]  /*1670*/  UIADD3 UR49, -UR49, UR4, URZ ;  /* 0x0000000431317290 */ /* 0x000fe2000fffe13f */
[----:B------:R-:W-:Y:S02]  /*1680*/  PLOP3.LUT P0, PT, PT, PT, UP0, 0x80, 0x0 ;  /* 0x000000000000781c */ /* 0x000fe40003f0f008 */
[----:B------:R-:W-:Y:S01]  /*1690*/  CS2R R38, SRZ ;  /* 0x0000000000267805 */ /* 0x000fe2000001ff00 */
[----:B------:R-:W-:Y:S01]  /*16a0*/  IMAD.MOV.U32 R8, RZ, RZ, RZ ;  /* 0x000000ffff087224 */ /* 0x000fe200078e00ff */
[----:B------:R-:W-:Y:S01]  /*16b0*/  UIADD3 UR4, UR49, 0x3f, URZ ;  /* 0x0000003f31047890 */ /* 0x000fe2000fffe03f */
[----:B------:R-:W-:Y:S02]  /*16c0*/  CS2R R166, SRZ ;  /* 0x0000000000a67805 */ /* 0x000fe4000001ff00 */
[----:B------:R-:W-:Y:S01]  /*16d0*/  CS2R R34, SRZ ;  /* 0x0000000000227805 */ /* 0x000fe2000001ff00 */
[----:B------:R-:W-:Y:S01]  /*16e0*/  IMAD.MOV.U32 R169, RZ, RZ, RZ ;  /* 0x000000ffffa97224 */ /* 0x000fe200078e00ff */
[----:B------:R-:W-:Y:S01]  /*16f0*/  USHF.R.S32.HI UR5, URZ, 0x1f, UR4 ;  /* 0x0000001f3f057899 */ /* 0x000fe20008011404 */
[----:B------:R-:W-:Y:S01]  /*1700*/  CS2R R30, SRZ ;  /* 0x00000000001e7805 */ /* 0x000fe2000001ff00 */
[----:B------:R-:W-:Y:S01]  /*1710*/  IMAD.MOV.U32 R28, RZ, RZ, RZ ;  /* 0x000000ffff1c7224 */ /* 0x000fe200078e00ff */
[----:B------:R-:W-:Y:S01]  /*1720*/  CS2R R170, SRZ ;  /* 0x0000000000aa7805 */ /* 0x000fe2000001ff00 */
[----:B------:R-:W-:Y:S01]  /*1730*/  ULEA.HI UR5, UR5, UR4, URZ, 0x6 ;  /* 0x0000000405057291 */ /* 0x000fe2000f8f303f */
[----:B------:R-:W-:Y:S01]  /*1740*/  CS2R R26, SRZ ;  /* 0x00000000001a7805 */ /* 0x000fe2000001ff00 */
[----:B------:R-:W-:-:S02]  /*1750*/  IMAD.MOV.U32 R172, RZ, RZ, RZ ;  /* 0x000000ffffac7224 */ /* 0x000fc400078e00ff */
[----:B------:R-:W-:Y:S01]  /*1760*/  USHF.R.S32.HI UR48, URZ, 0x6, UR5 ;  /* 0x000000063f307899 */ /* 0x000fe20008011405 */
[----:B------:R-:W-:Y:S11]  /*1770*/  @!P0 BRA `(.L_x_351) ;  /* 0x0000001800448947 */ /* 0x000ff60003800000 */
[----:B------:R-:W-:Y:S01]  /*1780*/  UISETP.GE.AND UP0, UPT, UR49, 0x1, UPT ;  /* 0x000000013100788c */ /* 0x000fe2000bf06270 */
[----:B------:R-:W-:-:S05]  /*1790*/  PLOP3.LUT P0, PT, PT, PT, PT, 0x80, 0x0 ;  /* 0x000000000000781c */ /* 0x000fca0003f0f070 */
[----:B------:R-:W-:-:S13]  /*17a0*/  PLOP3.LUT P1, PT, PT, PT, UP0, 0x80, 0x0 ;  /* 0x000000000000781c */ /* 0x000fda0003f2f008 */
[----:B------:R-:W-:Y:S05]  /*17b0*/  @!P1 BRA `(.L_x_352) ;  /* 0x0000005800dc9947 */ /* 0x000fea0003800000 */
        /* <DEDUP_REMOVED lines=14> */
.L_x_353:
[----:B------:R-:W-:Y:S01]  /*18a0*/  ULEA UR16, UR38, UR41, 0x3 ;  /* 0x0000002926107291 */ /* 0x000fe2000f8e183f */
[----:B------:R-:W-:-:S04]  /*18b0*/  MOV R0, UR37 ;  /* 0x0000002500007c02 */ /* 0x000fc80008000f00 */
[----:B------:R-:W-:-:S04]  /*18c0*/  SHF.L.U32 R0, R0, 0x1f, RZ ;  /* 0x0000001f00007819 */ /* 0x000fc800000006ff */
[----:B------:R-:W0:Y:S02]  /*18d0*/  SYNCS.PHASECHK.TRANS64.TRYWAIT P1, [UR16+0x28c50], R0 ;  /* 0x028c5000ff0075a7 */ /* 0x000e240008020150 */
[----:B0-----:R-:W-:Y:S05]  /*18e0*/  @!P1 BRA `(.L_x_354) ;  /* 0x000000dc008c9947 */ /* 0x001fea0003800000 */
.L_x_484:
        /* <DEDUP_REMOVED lines=40> */
.L_x_355:
        /* <DEDUP_REMOVED lines=8> */
.L_x_362:
[----:B------:R-:W-:Y:S01]  /*1bf0*/  BAR.SYNC.DEFER_BLOCKING 0xe, 0x100 ;  /* 0x0384000000007b1d */ /* 0x000fe20000010000 */
[----:B01----:R-:W-:Y:S01]  /*1c00*/  IMAD.U32 R3, RZ, RZ, UR38 ;  /* 0x00000026ff037e24 */ /* 0x003fe2000f8e00ff */
[----:B------:R-:W-:Y:S01]  /*1c10*/  UIADD3 UR38, UR38, 0x1, URZ ;  /* 0x0000000126267890 */ /* 0x000fe2000fffe03f */
[C---:B------:R-:W-:Y:S01]  /*1c20*/  ISETP.GT.AND P2, PT, R0.reuse, RZ, PT ;  /* 0x000000ff0000720c */ /* 0x040fe20003f44270 */
[----:B------:R-:W-:Y:S02]  /*1c30*/  VIADD R0, R0, 0xffffffff ;  /* 0xffffffff00007836 */ /* 0x000fe40000000000 */
        /* <DEDUP_REMOVED lines=138> */
.L_x_357:
[----:B------:R-:W-:Y:S01]  /*24e0*/  ULEA UR21, UR38, UR41, 0x3 ;  /* 0x0000002926157291 */ /* 0x000fe2000f8e183f */
[----:B------:R-:W-:-:S05]  /*24f0*/  IMAD.U32 R3, RZ, RZ, UR37 ;  /* 0x00000025ff037e24 */ /* 0x000fca000f8e00ff */
[----:B------:R-:W-:-:S04]  /*2500*/  SHF.L.U32 R3, R3, 0x1f, RZ ;  /* 0x0000001f03037819 */ /* 0x000fc800000006ff */
[----:B------:R0:W1:Y:S01]  /*2510*/  SYNCS.PHASECHK.TRANS64.TRYWAIT P1, [UR21+0x28c50], R3 ;  /* 0x028c5003ff0075a7 */ /* 0x0000620008020155 */
[----:B------:R-:W-:Y:S05]  /*2520*/  @!P0 BRA `(.L_x_358) ;  /* 0x0000000000048947 */ /* 0x000fea0003800000 */
[----:B------:R-:W-:Y:S01]  /*2530*/  BPT.TRAP 0x1 ;  /* 0x000000040000795c */ /* 0x000fe20000300000 */
.L_x_358:
[----:B-1----:R-:W-:Y:S05]  /*2540*/  @P1 BRA `(.L_x_359) ;  /* 0x0000000000081947 */ /* 0x002fea0003800000 */
[----:B------:R-:W1:Y:S02]  /*2550*/  SYNCS.PHASECHK.TRANS64.TRYWAIT P1, [UR21+0x28c50], R3 ;  /* 0x028c5003ff0075a7 */ /* 0x000e640008020155 */
[----:B-1----:R-:W-:Y:S05]  /*2560*/  @!P1 BRA `(.L_x_360) ;  /* 0x000000d000849947 */ /* 0x002fea0003800000 */
.L_x_359:
        /* <DEDUP_REMOVED lines=31> */
.L_x_361:
[----:B------:R-:W-:-:S04]  /*2760*/  UIADD3 UR6, UR21, 0x28c60, URZ ;  /* 0x00028c6015067890 */ /* 0x000fc8000fffe03f */
[----:B------:R-:W-:-:S09]  /*2770*/  UPRMT UR6, UR40, 0x654, UR6 ;  /* 0x0000065428067896 */ /* 0x000fd20008000006 */
[----:B------:R-:W-:Y:S01]  /*2780*/  SYNCS.ARRIVE.TRANS64.RED.A1T0 RZ, [UR6], RZ ;  /* 0x000000ffffff79a7 */ /* 0x000fe20008100406 */
[----:B------:R-:W-:Y:S05]  /*2790*/  @P2 BRA `(.L_x_362) ;  /* 0xfffffff400142947 */ /* 0x000fea000383ffff */
.L_x_356:
[----:B------:R-:W-:Y:S01]  /*27a0*/  BAR.SYNC.DEFER_BLOCKING 0xe, 0x100 ;  /* 0x0384000000007b1d */ /* 0x000fe20000010000 */
[----:B01----:R-:W-:Y:S01]  /*27b0*/  IMAD.U32 R3, RZ, RZ, UR38 ;  /* 0x00000026ff037e24 */ /* 0x003fe2000f8e00ff */
[----:B------:R-:W-:Y:S01]  /*27c0*/  UIADD3 UR38, UR38, 0x1, URZ ;  /* 0x0000000126267890 */ /* 0x000fe2000fffe03f */
[----:B------:R-:W-:Y:S02]  /*27d0*/  PLOP3.LUT P0, PT, PT, PT, PT, 0x8, 0x0 ;  /* 0x000000000000781c */ /* 0x000fe40003f0e170 */
[----:B------:R-:W-:Y:S02]  /*27e0*/  CS2R R20, SRZ ;  /* 0x0000000000147805 */ /* 0x000fe4000001ff00 */
[----:B------:R-:W-:Y:S01]  /*27f0*/  LEA R0, R3, R16, 0x6 ;  /* 0x0000001003007211 */ /* 0x000fe200078e30ff */
[----:B------:R-:W-:-:S03]  /*2800*/  UISETP.NE.AND UP0, UPT, UR38, 0x2, UPT ;  /* 0x000000022600788c */ /* 0x000fc6000bf05270 */
        /* <DEDUP_REMOVED lines=133> */
[----:B------:R-:W-:Y:S01]  /*3060*/  FMUL.FTZ R0, R151, R0 ;  /* 0x0000000097007220 */ /* 0x000fe20000410000 */
[----:B------:R-:W-:Y:S06]  /*3070*/  BAR.ARV 0xf, 0x100 ;  /* 0x03c4000000007b1d */ /* 0x000fec0000002000 */
[----:B------:R-:W-:Y:S05]  /*3080*/  BRA `(.L_x_352) ;  /* 0x0000004000a87947 */ /* 0x000fea0003800000 */
.L_x_351:
[----:B------:R-:W-:Y:S01]  /*3090*/  UISETP.GE.AND UP0, UPT, UR49, 0x1, UPT ;  /* 0x000000013100788c */ /* 0x000fe2000bf06270 */
[----:B------:R-:W-:-:S05]  /*30a0*/  PLOP3.LUT P0, PT, PT, PT, PT, 0x80, 0x0 ;  /* 0x000000000000781c */ /* 0x000fca0003f0f070 */
[----:B------:R-:W-:-:S13]  /*30b0*/  PLOP3.LUT P1, PT, PT, PT, UP0, 0x80, 0x0 ;  /* 0x000000000000781c */ /* 0x000fda0003f2f008 */
[----:B------:R-:W-:Y:S05]  /*30c0*/  @!P1 BRA `(.L_x_352) ;  /* 0x0000004000989947 */ /* 0x000fea0003800000 */
        /* <DEDUP_REMOVED lines=29> */
.L_x_363:
[----:B------:R-:W-:Y:S01]  /*32a0*/  ULEA.HI UR4, UR36, UR36, URZ, 0x1 ;  /* 0x0000002424047291 */ /* 0x000fe2000f8f083f */
[----:B------:R-:W-:-:S03]  /*32b0*/  IMAD.U32 R3, RZ, RZ, UR46 ;  /* 0x0000002eff037e24 */ /* 0x000fc6000f8e00ff */
[----:B------:R-:W-:Y:S02]  /*32c0*/  ULOP3.LUT UR4, UR4, 0xfffffffe, URZ, 0xc0, !UPT ;  /* 0xfffffffe04047892 */ /* 0x000fe4000f8ec03f */
[----:B------:R-:W-:Y:S02]  /*32d0*/  ISETP.NE.AND P0, PT, R3, 0x3, PT ;  /* 0x000000030300780c */ /* 0x000fe40003f05270 */
[----:B------:R-:W-:-:S06]  /*32e0*/  UIADD3 UR4, UR36, -UR4, URZ ;  /* 0x8000000424047290 */ /* 0x000fcc000fffe03f */
[----:B------:R-:W-:-:S05]  /*32f0*/  IMAD.U32 R0, RZ, RZ, UR4 ;  /* 0x00000004ff007e24 */ /* 0x000fca000f8e00ff */
[----:B------:R-:W-:-:S04]  /*3300*/  SHF.L.U32 R0, R0, 0x1f, RZ ;  /* 0x0000001f00007819 */ /* 0x000fc800000006ff */
[----:B------:R-:W0:Y:S02]  /*3310*/  SYNCS.PHASECHK.TRANS64.TRYWAIT P1, [UR41+0x28c00], R0 ;  /* 0x028c0000ff0075a7 */ /* 0x000e240008020169 */
[----:B0-----:R-:W-:Y:S05]  /*3320*/  @!P1 BRA `(.L_x_364) ;  /* 0x000000c4002c9947 */ /* 0x001fea0003800000 */
.L_x_485:
[----:B------:R-:W-:Y:S05]  /*3330*/  @!P0 BRA `(.L_x_365) ;  /* 0x0000000000048947 */ /* 0x000fea0003800000 */
[----:B------:R-:W-:Y:S01]  /*3340*/  BPT.TRAP 0x1 ;  /* 0x000000040000795c */ /* 0x000fe20000300000 */
.L_x_365:
[----:B------:R-:W-:Y:S02]  /*3350*/  IMAD.U32 R7, RZ, RZ, UR38 ;  /* 0x00000026ff077e24 */ /* 0x000fe4000f8e00ff */
[----:B------:R-:W-:-:S03]  /*3360*/  IMAD.U32 R8, RZ, RZ, UR37 ;  /* 0x00000025ff087e24 */ /* 0x000fc6000f8e00ff */
[----:B------:R-:W-:Y:S02]  /*3370*/  LEA R7, R7, UR41, 0x3 ;  /* 0x0000002907077c11 */ /* 0x000fe4000f8e18ff */
[----:B------:R-:W-:-:S04]  /*3380*/  SHF.L.U32 R8, R8, 0x1f, RZ ;  /* 0x0000001f08087819 */ /* 0x000fc800000006ff */
[----:B------:R1:W2:Y:S01]  /*3390*/  SYNCS.PHASECHK.TRANS64.TRYWAIT P1, [R7+URZ+0x28c30], R8 ;  /* 0x028c3008070075a7 */ /* 0x0002a2000802017f */
[----:B------:R-:W-:Y:S05]  /*33a0*/  @!P0 BRA `(.L_x_366) ;  /* 0x0000000000048947 */ /* 0x000fea0003800000 */
[----:B------:R-:W-:Y:S01]  /*33b0*/  BPT.TRAP 0x1 ;  /* 0x000000040000795c */ /* 0x000fe20000300000 */
.L_x_366:
[----:B--2---:R-:W-:Y:S05]  /*33c0*/  @P1 BRA `(.L_x_367) ;  /* 0x0000000000081947 */ /* 0x004fea0003800000 */
[----:B------:R-:W2:Y:S02]  /*33d0*/  SYNCS.PHASECHK.TRANS64.TRYWAIT P1, [R7+URZ+0x28c30], R8 ;  /* 0x028c3008070075a7 */ /* 0x000ea4000802017f */
[----:B--2---:R-:W-:Y:S05]  /*33e0*/  @!P1 BRA `(.L_x_368) ;  /* 0x000000c400149947 */ /* 0x004fea0003800000 */
.L_x_367:
[----:B------:R-:W-:-:S04]  /*33f0*/  UIADD3 UR4, UR41, 0x22400, URZ ;  /* 0x0002240029047890 */ /* 0x000fc8000fffe03f */
[----:B------:R-:W-:-:S04]  /*3400*/  USHF.R.U32.HI UR4, URZ, 0x4, UR4 ;  /* 0x000000043f047899 */ /* 0x000fc80008011604 */
[----:B------:R-:W-:-:S06]  /*3410*/  ULOP3.LUT UR4, UR4, 0x3fff, URZ, 0xc0, !UPT ;  /* 0x00003fff04047892 */ /* 0x000fcc000f8ec03f */
[----:B0-----:R-:W-:Y:S01]  /*3420*/  MOV R0, UR4 ;  /* 0x0000000400007c02 */ /* 0x001fe20008000f00 */
        /* <DEDUP_REMOVED lines=38> */
.L_x_369:
        /* <DEDUP_REMOVED lines=190> */
[----:B0-----:R-:W-:-:S04]  /*4270*/  FMNMX.FTZ R4, R5, R4, !PT ;  /* 0x0000000405047209 */ /* 0x001fc80007810000 */
[C---:B------:R-:W-:Y:S01]  /*4280*/  FSETP.NEU.FTZ.AND P1, PT, R4.reuse, -INF , PT ;  /* 0xff8000000400780b */ /* 0x040fe20003f3d000 */
[----:B------:R-:W-:Y:S01]  /*4290*/  FMUL.FTZ R5, R4, UR20 ;  /* 0x0000001404057c20 */ /* 0x000fe20008410000 */
[----:B------:R-:W-:Y:S04]  /*42a0*/  MUFU.EX2 R40, R40 ;  /* 0x0000002800287308 */ /* 0x000fe80000000800 */
[----:B------:R-:W-:Y:S02]  /*42b0*/  FSEL R9, R5, RZ, P1 ;  /* 0x000000ff05097208 */ /* 0x000fe40000800000 */
[----:B----4-:R-:W-:Y:S02]  /*42c0*/  F2FP.F16.F32.PACK_AB R158, R37, R36 ;  /* 0x00000024259e723e */ /* 0x010fe400000000ff */
[----:B------:R0:W-:Y:S01]  /*42d0*/  MUFU.EX2 R5, R6 ;  /* 0x0000000600057308 */ /* 0x0001e20000000800 */
[--C-:B------:R-:W-:Y:S01]  /*42e0*/  FFMA.FTZ R26, R26, UR20, -R9.reuse ;  /* 0x000000141a1a7c23 */ /* 0x100fe20008010809 */
[--C-:B------:R-:W-:Y:S01]  /*42f0*/  FFMA.FTZ R27, R27, UR20, -R9.reuse ;  /* 0x000000141b1b7c23 */ /* 0x100fe20008010809 */
[--C-:B------:R-:W-:Y:S01]  /*4300*/  FFMA.FTZ R30, R30, UR20, -R9.reuse ;  /* 0x000000141e1e7c23 */ /* 0x100fe20008010809 */
[--C-:B------:R-:W-:Y:S01]  /*4310*/  FFMA.FTZ R31, R31, UR20, -R9.reuse ;  /* 0x000000141f1f7c23 */ /* 0x100fe20008010809 */
[--C-:B------:R-:W-:Y:S01]  /*4320*/  FFMA.FTZ R34, R34, UR20, -R9.reuse ;  /* 0x0000001422227c23 */ /* 0x100fe20008010809 */
[--C-:B------:R-:W-:Y:S01]  /*4330*/  FFMA.FTZ R35, R35, UR20, -R9.reuse ;  /* 0x0000001423237c23 */ /* 0x100fe20008010809 */
[----:B------:R-:W-:Y:S01]  /*4340*/  FFMA.FTZ R38, R38, UR20, -R9 ;  /* 0x0000001426267c23 */ /* 0x000fe20008010809 */
[----:B------:R-:W-:Y:S01]  /*4350*/  MUFU.EX2 R26, R26 ;  /* 0x0000001a001a7308 */ /* 0x000fe20000000800 */
[----:B0-----:R-:W-:Y:S01]  /*4360*/  FADD.FTZ R6, R28, R11 ;  /* 0x0000000b1c067221 */ /* 0x001fe20000010000 */
[--C-:B------:R-:W-:Y:S01]  /*4370*/  FFMA.FTZ R39, R39, UR20, -R9.reuse ;  /* 0x0000001427277c23 */ /* 0x100fe20008010809 */
[--C-:B------:R-:W-:Y:S01]  /*4380*/  FFMA.FTZ R42, R42, UR20, -R9.reuse ;  /* 0x000000142a2a7c23 */ /* 0x100fe20008010809 */
[--C-:B------:R-:W-:Y:S01]  /*4390*/  FFMA.FTZ R43, R43, UR20, -R9.reuse ;  /* 0x000000142b2b7c23 */ /* 0x100fe20008010809 */
[----:B------:R-:W-:Y:S01]  /*43a0*/  FADD.FTZ R13, R29, R6 ;  /* 0x000000061d0d7221 */ /* 0x000fe20000010000 */
[--C-:B------:R-:W-:Y:S01]  /*43b0*/  FFMA.FTZ R46, R46, UR20, -R9.reuse ;  /* 0x000000142e2e7c23 */ /* 0x100fe20008010809 */
[----:B------:R-:W-:Y:S01]  /*43c0*/  FFMA.FTZ R47, R47, UR20, -R9 ;  /* 0x000000142f2f7c23 */ /* 0x000fe20008010809 */
[----:B------:R-:W0:Y:S01]  /*43d0*/  MUFU.EX2 R27, R27 ;  /* 0x0000001b001b7308 */ /* 0x000e220000000800 */
[----:B------:R-:W-:Y:S01]  /*43e0*/  FADD.FTZ R10, R32, R13 ;  /* 0x0000000d200a7221 */ /* 0x000fe20000010000 */
[--C-:B------:R-:W-:Y:S01]  /*43f0*/  FFMA.FTZ R50, R50, UR20, -R9.reuse ;  /* 0x0000001432327c23 */ /* 0x100fe20008010809 */
[--C-:B------:R-:W-:Y:S01]  /*4400*/  FFMA.FTZ R51, R51, UR20, -R9.reuse ;  /* 0x0000001433337c23 */ /* 0x100fe20008010809 */
[--C-:B------:R-:W-:Y:S01]  /*4410*/  FFMA.FTZ R54, R54, UR20, -R9.reuse ;  /* 0x0000001436367c23 */ /* 0x100fe20008010809 */
[----:B------:R-:W-:Y:S01]  /*4420*/  FADD.FTZ R13, R33, R10 ;  /* 0x0000000a210d7221 */ /* 0x000fe20000010000 */
[----:B------:R-:W-:-:S02]  /*4430*/  FFMA.FTZ R9, R55, UR20, -R9 ;  /* 0x0000001437097c23 */ /* 0x000fc40008010809 */
[----:B------:R-:W3:Y:S01]  /*4440*/  MUFU.EX2 R30, R30 ;  /* 0x0000001e001e7308 */ /* 0x000ee20000000800 */
[----:B------:R-:W-:-:S04]  /*4450*/  FADD.FTZ R10, R36, R13 ;  /* 0x0000000d240a7221 */ /* 0x000fc80000010000 */
[----:B------:R-:W-:-:S03]  /*4460*/  FADD.FTZ R13, R37, R10 ;  /* 0x0000000a250d7221 */ /* 0x000fc60000010000 */
[----:B------:R-:W4:Y:S01]  /*4470*/  MUFU.EX2 R31, R31 ;  /* 0x0000001f001f7308 */ /* 0x000f220000000800 */
[----:B0-----:R-:W-:Y:S01]  /*4480*/  FADD.FTZ R11, R26, R27 ;  /* 0x0000001b1a0b7221 */ /* 0x001fe20000010000 */
[----:B------:R-:W-:Y:S01]  /*4490*/  FADD.FTZ R10, R40, R13 ;  /* 0x0000000d280a7221 */ /* 0x000fe20000010000 */
[----:B------:R-:W-:-:S05]  /*44a0*/  F2FP.F16.F32.PACK_AB R153, R27, R26 ;  /* 0x0000001a1b99723e */ /* 0x000fca00000000ff */
[----:B------:R-:W0:Y:S01]  /*44b0*/  MUFU.EX2 R34, R34 ;  /* 0x0000002200227308 */ /* 0x000e220000000800 */
[----:B---3--:R-:W-:-:S07]  /*44c0*/  FADD.FTZ R6, R30, R11 ;  /* 0x0000000b1e067221 */ /* 0x008fce0000010000 */
[----:B------:R-:W3:Y:S01]  /*44d0*/  MUFU.EX2 R35, R35 ;  /* 0x0000002300237308 */ /* 0x000ee20000000800 */
[C---:B----4-:R-:W-:Y:S01]  /*44e0*/  FADD.FTZ R11, R31.reuse, R6 ;  /* 0x000000061f0b7221 */ /* 0x050fe20000010000 */
[----:B------:R-:W-:-:S05]  /*44f0*/  F2FP.F16.F32.PACK_AB R155, R31, R30 ;  /* 0x0000001e1f9b723e */ /* 0x000fca00000000ff */
[----:B------:R4:W-:Y:S01]  /*4500*/  STSM.16.M88.4 [R19+0x26800], R152 ;  /* 0x0268009813007844 */ /* 0x0009e20000000200 */
[----:B------:R-:W5:Y:S01]  /*4510*/  MUFU.EX2 R38, R38 ;  /* 0x0000002600267308 */ /* 0x000f620000000800 */
[----:B0-----:R-:W-:-:S07]  /*4520*/  FADD.FTZ R6, R34, R11 ;  /* 0x0000000b22067221 */ /* 0x001fce0000010000 */
[----:B------:R-:W0:Y:S01]  /*4530*/  MUFU.EX2 R39, R39 ;  /* 0x0000002700277308 */ /* 0x000e220000000800 */
[C---:B---3--:R-:W-:Y:S01]  /*4540*/  FADD.FTZ R11, R35.reuse, R6 ;  /* 0x00000006230b7221 */ /* 0x048fe20000010000 */
[----:B------:R-:W-:-:S06]  /*4550*/  F2FP.F16.F32.PACK_AB R157, R35, R34 ;  /* 0x00000022239d723e */ /* 0x000fcc00000000ff */
[----:B------:R-:W3:Y:S01]  /*4560*/  MUFU.EX2 R42, R42 ;  /* 0x0000002a002a7308 */ /* 0x000ee20000000800 */
[----:B-----5:R-:W-:-:S07]  /*4570*/  FADD.FTZ R6, R38, R11 ;  /* 0x0000000b26067221 */ /* 0x020fce0000010000 */
[----:B------:R-:W5:Y:S01]  /*4580*/  MUFU.EX2 R41, R41 ;  /* 0x0000002900297308 */ /* 0x000f620000000800 */
[C---:B0-----:R-:W-:Y:S01]  /*4590*/  FADD.FTZ R11, R39.reuse, R6 ;  /* 0x00000006270b7221 */ /* 0x041fe20000010000 */
[----:B------:R-:W-:-:S05]  /*45a0*/  F2FP.F16.F32.PACK_AB R159, R39, R38 ;  /* 0x00000026279f723e */ /* 0x000fca00000000ff */
[----:B------:R4:W-:Y:S01]  /*45b0*/  STSM.16.M88.4 [R22], R156 ;  /* 0x0000009c16007844 */ /* 0x0009e20000000200 */
[----:B------:R-:W0:Y:S01]  /*45c0*/  MUFU.EX2 R43, R43 ;  /* 0x0000002b002b7308 */ /* 0x000e220000000800 */
[----:B---3--:R-:W-:-:S07]  /*45d0*/  FADD.FTZ R6, R42, R11 ;  /* 0x0000000b2a067221 */ /* 0x008fce0000010000 */
[----:B------:R-:W3:Y:S01]  /*45e0*/  MUFU.EX2 R44, R44 ;  /* 0x0000002c002c7308 */ /* 0x000ee20000000800 */
[C---:B-----5:R-:W-:Y:S01]  /*45f0*/  FADD.FTZ R13, R41.reuse, R10 ;  /* 0x0000000a290d7221 */ /* 0x060fe20000010000 */
[----:B------:R-:W-:-:S06]  /*4600*/  F2FP.F16.F32.PACK_AB R160, R41, R40 ;  /* 0x0000002829a0723e */ /* 0x000fcc00000000ff */
[----:B------:R-:W5:Y:S01]  /*4610*/  MUFU.EX2 R46, R46 ;  /* 0x0000002e002e7308 */ /* 0x000f620000000800 */
[C---:B0-----:R-:W-:Y:S01]  /*4620*/  FADD.FTZ R11, R43.reuse, R6 ;  /* 0x000000062b0b7221 */ /* 0x041fe20000010000 */
[----:B------:R-:W-:-:S06]  /*4630*/  F2FP.F16.F32.PACK_AB R161, R43, R42 ;  /* 0x0000002a2ba1723e */ /* 0x000fcc00000000ff */
[----:B------:R-:W0:Y:S01]  /*4640*/  MUFU.EX2 R45, R45 ;  /* 0x0000002d002d7308 */ /* 0x000e220000000800 */
[----:B---3--:R-:W-:-:S07]  /*4650*/  FADD.FTZ R6, R44, R13 ;  /* 0x0000000d2c067221 */ /* 0x008fce0000010000 */
[----:B------:R-:W3:Y:S01]  /*4660*/  MUFU.EX2 R47, R47 ;  /* 0x0000002f002f7308 */ /* 0x000ee20000000800 */
[----:B-----5:R-:W-:-:S07]  /*4670*/  FADD.FTZ R10, R46, R11 ;  /* 0x0000000b2e0a7221 */ /* 0x020fce0000010000 */
[----:B------:R-:W-:Y:S01]  /*4680*/  MUFU.EX2 R48, R48 ;  /* 0x0000003000307308 */ /* 0x000fe20000000800 */
[C---:B0-----:R-:W-:Y:S01]  /*4690*/  F2FP.F16.F32.PACK_AB R162, R45.reuse, R44 ;  /* 0x0000002c2da2723e */ /* 0x041fe200000000ff */
[----:B------:R-:W-:-:S06]  /*46a0*/  FADD.FTZ R45, R45, R6 ;  /* 0x000000062d2d7221 */ /* 0x000fcc0000010000 */
[----:B------:R-:W0:Y:S01]  /*46b0*/  MUFU.EX2 R49, R49 ;  /* 0x0000003100317308 */ /* 0x000e220000000800 */
[C---:B---3--:R-:W-:Y:S01]  /*46c0*/  F2FP.F16.F32.PACK_AB R163, R47.reuse, R46 ;  /* 0x0000002e2fa3723e */ /* 0x048fe200000000ff */
[----:B------:R-:W-:-:S04]  /*46d0*/  FADD.FTZ R47, R47, R10 ;  /* 0x0000000a2f2f7221 */ /* 0x000fc80000010000 */
[----:B------:R4:W-:Y:S02]  /*46e0*/  STSM.16.M88.4 [R184], R160 ;  /* 0x000000a0b8007844 */ /* 0x0009e40000000200 */
[----:B------:R-:W-:Y:S08]  /*46f0*/  MUFU.EX2 R50, R50 ;  /* 0x0000003200327308 */ /* 0x000ff00000000800 */
[----:B------:R-:W3:Y:S01]  /*4700*/  MUFU.EX2 R51, R51 ;  /* 0x0000003300337308 */ /* 0x000ee20000000800 */
[----:B0-----:R-:W-:Y:S01]  /*4710*/  F2FP.F16.F32.PACK_AB R164, R49, R48 ;  /* 0x0000003031a4723e */ /* 0x001fe200000000ff */
[----:B------:R-:W-:-:S04]  /*4720*/  FADD.FTZ R48, R48, R45 ;  /* 0x0000002d30307221 */ /* 0x000fc80000010000 */
[----:B------:R-:W-:Y:S02]  /*4730*/  FADD.FTZ R49, R49, R48 ;  /* 0x0000003031317221 */ /* 0x000fe40000010000 */
[----:B------:R-:W0:Y:S08]  /*4740*/  MUFU.EX2 R52, R52 ;  /* 0x0000003400347308 */ /* 0x000e300000000800 */
[----:B------:R-:W-:Y:S01]  /*4750*/  MUFU.EX2 R54, R54 ;  /* 0x0000003600367308 */ /* 0x000fe20000000800 */
[----:B---3--:R-:W-:Y:S01]  /*4760*/  F2FP.F16.F32.PACK_AB R165, R51, R50 ;  /* 0x0000003233a5723e */ /* 0x008fe200000000ff */
[----:B------:R-:W-:-:S04]  /*4770*/  FADD.FTZ R50, R50, R47 ;  /* 0x0000002f32327221 */ /* 0x000fc80000010000 */
[----:B------:R-:W-:Y:S02]  /*4780*/  FADD.FTZ R51, R51, R50 ;  /* 0x0000003233337221 */ /* 0x000fe40000010000 */
[----:B------:R-:W3:Y:S01]  /*4790*/  MUFU.EX2 R9, R9 ;  /* 0x0000000900097308 */ /* 0x000ee20000000800 */
[----:B0-----:R-:W-:Y:S01]  /*47a0*/  F2FP.F16.F32.PACK_AB R166, R5, R52 ;  /* 0x0000003405a6723e */ /* 0x001fe200000000ff */
[----:B------:R-:W-:-:S04]  /*47b0*/  FADD.FTZ R6, R52, R49 ;  /* 0x0000003134067221 */ /* 0x000fc80000010000 */
[----:B------:R-:W-:Y:S01]  /*47c0*/  FADD.FTZ R6, R5, R6 ;  /* 0x0000000605067221 */ /* 0x000fe20000010000 */
[----:B---3--:R-:W-:Y:S01]  /*47d0*/  F2FP.F16.F32.PACK_AB R167, R9, R54 ;  /* 0x0000003609a7723e */ /* 0x008fe200000000ff */
[----:B------:R-:W-:-:S04]  /*47e0*/  FADD.FTZ R54, R54, R51 ;  /* 0x0000003336367221 */ /* 0x000fc80000010000 */
[----:B------:R4:W-:Y:S01]  /*47f0*/  STSM.16.M88.4 [R23], R164 ;  /* 0x000000a417007844 */ /* 0x0009e20000000200 */
[----:B------:R-:W-:Y:S01]  /*4800*/  FADD.FTZ R5, R9, R54 ;  /* 0x0000003609057221 */ /* 0x000fe20000010000 */
[----:B------:R-:W-:Y:S06]  /*4810*/  @!P0 BRA `(.L_x_370) ;  /* 0x0000000000048947 */ /* 0x000fec0003800000 */
[----:B------:R-:W-:Y:S01]  /*4820*/  BPT.TRAP 0x1 ;  /* 0x000000040000795c */ /* 0x000fe20000300000 */
.L_x_370:
[----:B------:R0:W3:Y:S01]  /*4830*/  SYNCS.PHASECHK.TRANS64.TRYWAIT P1, [R7+URZ+0x28c50], R8 ;  /* 0x028c5008070075a7 */ /* 0x0000e2000802017f */
[----:B------:R-:W-:Y:S05]  /*4840*/  @!P0 BRA `(.L_x_371) ;  /* 0x0000000000048947 */ /* 0x000fea0003800000 */
[----:B------:R-:W-:Y:S01]  /*4850*/  BPT.TRAP 0x1 ;  /* 0x000000040000795c */ /* 0x000fe20000300000 */
.L_x_371:
[----:B------:R-:W-:Y:S01]  /*4860*/  ULOP3.LUT UR52, UR52, 0x2000000, URZ, 0xfc, !UPT ;  /* 0x0200000034347892 */ /* 0x000fe2000f8efc3f */
[----:B---3--:R-:W-:Y:S11]  /*4870*/  @P1 BRA `(.L_x_372) ;  /* 0x0000000000081947 */ /* 0x008ff60003800000 */
[----:B------:R-:W3:Y:S02]  /*4880*/  SYNCS.PHASECHK.TRANS64.TRYWAIT P1, [R7+URZ+0x28c50], R8 ;  /* 0x028c5008070075a7 */ /* 0x000ee4000802017f */
[----:B---3--:R-:W-:Y:S05]  /*4890*/  @!P1 BRA `(.L_x_373) ;  /* 0x000000ac00fc9947 */ /* 0x008fea0003800000 */
.L_x_372:
        /* <DEDUP_REMOVED lines=34> */
.L_x_374:
[----:B------:R-:W-:Y:S01]  /*4ac0*/  R2UR UR6, R7 ;  /* 0x00000000070672ca */ /* 0x000fe200000e0000 */
[----:B------:R-:W-:-:S06]  /*4ad0*/  UISETP.GE.AND UP0, UPT, UR49, 0x41, UPT ;  /* 0x000000413100788c */ /* 0x000fcc000bf06270 */
[----:B------:R-:W-:-:S06]  /*4ae0*/  PLOP3.LUT P1, PT, PT, PT, UP0, 0x80, 0x0 ;  /* 0x000000000000781c */ /* 0x000fcc0003f2f008 */
[----:B------:R-:W-:-:S04]  /*4af0*/  UIADD3 UR6, UR6, 0x28c60, URZ ;  /* 0x00028c6006067890 */ /* 0x000fc8000fffe03f */
[----:B------:R-:W-:-:S09]  /*4b00*/  UPRMT UR6, UR40, 0x654, UR6 ;  /* 0x0000065428067896 */ /* 0x000fd20008000006 */
[----:B------:R-:W-:Y:S01]  /*4b10*/  SYNCS.ARRIVE.TRANS64.RED.A1T0 RZ, [UR6], RZ ;  /* 0x000000ffffff79a7 */ /* 0x000fe20008100406 */
[----:B------:R-:W-:Y:S05]  /*4b20*/  @!P1 BRA `(.L_x_375) ;  /* 0x0000001c00549947 */ /* 0x000fea0003800000 */
[----:B------:R-:W-:Y:S01]  /*4b30*/  IMAD.MOV.U32 R9, RZ, RZ, R4 ;  /* 0x000000ffff097224 */ /* 0x000fe200078e0004 */
[----:B------:R-:W-:Y:S01]  /*4b40*/  UIADD3 UR48, UR48, -0x2, URZ ;  /* 0xfffffffe30307890 */ /* 0x000fe2000fffe03f */
[----:B------:R-:W-:Y:S01]  /*4b50*/  IMAD.MOV.U32 R206, RZ, RZ, R3 ;  /* 0x000000ffffce7224 */ /* 0x000fe200078e0003 */
[----:B------:R-:W-:Y:S01]  /*4b60*/  UMOV UR22, UR38 ;  /* 0x0000002600167c82 */ /* 0x000fe20008000000 */
[----:B------:R-:W-:Y:S01]  /*4b70*/  ULDC UR23, c[0x0][0x9d8] ;  /* 0x0002760000177ab9 */ /* 0x000fe20000000800 */
[----:B------:R-:W-:-:S08]  /*4b80*/  ULDC UR20, c[0x0][0x988] ;  /* 0x0002620000147ab9 */ /* 0x000fd00000000800 */
.L_x_386:
        /* <DEDUP_REMOVED lines=8> */
[----:B------:R-:W-:Y:S11]  /*4c10*/  @!P0 BRA `(.L_x_376) ;  /* 0x0000000000048947 */ /* 0x000ff60003800000 */
[----:B------:R-:W-:Y:S01]  /*4c20*/  BPT.TRAP 0x1 ;  /* 0x000000040000795c */ /* 0x000fe20000300000 */
.L_x_376:
[----:B------:R-:W-:Y:S01]  /*4c30*/  ULEA UR21, UR38, UR41, 0x3 ;  /* 0x0000002926157291 */ /* 0x000fe2000f8e183f */
[----:B0123--:R-:W-:-:S05]  /*4c40*/  IMAD.U32 R7, RZ, RZ, UR37 ;  /* 0x00000025ff077e24 */ /* 0x00ffca000f8e00ff */
[----:B------:R-:W-:-:S04]  /*4c50*/  SHF.L.U32 R7, R7, 0x1f, RZ ;  /* 0x0000001f07077819 */ /* 0x000fc800000006ff */
[----:B------:R0:W1:Y:S01]  /*4c60*/  SYNCS.PHASECHK.TRANS64.TRYWAIT P2, [UR21+0x28c30], R7 ;  /* 0x028c3007ff0075a7 */ /* 0x0000620008040155 */
[----:B------:R-:W-:Y:S05]  /*4c70*/  @!P0 BRA `(.L_x_377) ;  /* 0x0000000000048947 */ /* 0x000fea0003800000 */
[----:B------:R-:W-:Y:S01]  /*4c80*/  BPT.TRAP 0x1 ;  /* 0x000000040000795c */ /* 0x000fe20000300000 */
.L_x_377:
[----:B-1----:R-:W-:Y:S05]  /*4c90*/  @P2 BRA `(.L_x_378) ;  /* 0x0000000000082947 */ /* 0x002fea0003800000 */
[----:B------:R-:W1:Y:S02]  /*4ca0*/  SYNCS.PHASECHK.TRANS64.TRYWAIT P2, [UR21+0x28c30], R7 ;  /* 0x028c3007ff0075a7 */ /* 0x000e640008040155 */
[----:B-1----:R-:W-:Y:S05]  /*4cb0*/  @!P2 BRA `(.L_x_379) ;  /* 0x000000ac0008a947 */ /* 0x002fea0003800000 */
.L_x_378:
[----:B------:R-:W-:Y:S01]  /*4cc0*/  R2UR UR18, R0 ;  /* 0x00000000001272ca */ /* 0x000fe200000e0000 */
[----:B------:R-:W-:Y:S01]  /*4cd0*/  UIADD3 UR6, UR41, 0x20400, URZ ;  /* 0x0002040029067890 */ /* 0x000fe2000fffe03f */
[----:B----4-:R-:W-:Y:S01]  /*4ce0*/  WARPGROUP.ARRIVE ;  /* 0x00000000000079c5 */ /* 0x010fe20000000000 */
        /* <DEDUP_REMOVED lines=25> */
.L_x_380:
[----:B------:R-:W-:Y:S01]  /*4e80*/  FMUL.FTZ R205, R152, UR23 ;  /* 0x0000001798cd7c20 */ /* 0x000fe20008410000 */
[----:B-1----:R-:W-:Y:S01]  /*4e90*/  FMUL.FTZ R4, R153, UR23 ;  /* 0x0000001799047c20 */ /* 0x002fe20008410000 */
        /* <DEDUP_REMOVED lines=21> */
[----:B-1----:R-:W-:Y:S01]  /*4ff0*/  FMNMX.FTZ R3, R205, R206, !PT ;  /* 0x000000cecd037209 */ /* 0x002fe20007810000 */
[----:B------:R-:W-:Y:S01]  /*5000*/  FMUL.FTZ R152, R170, UR23 ;  /* 0x00000017aa987c20 */ /* 0x000fe20008410000 */
[----:B------:R-:W-:Y:S01]  /*5010*/  FMUL.FTZ R15, R163, UR23 ;  /* 0x00000017a30f7c20 */ /* 0x000fe20008410000 */
[----:B------:R-:W-:Y:S01]  /*5020*/  FMUL.FTZ R21, R167, UR23 ;  /* 0x00000017a7157c20 */ /* 0x000fe20008410000 */
[----:B------:R-:W-:Y:S01]  /*5030*/  FMUL.FTZ R153, R171, UR23 ;  /* 0x00000017ab997c20 */ /* 0x000fe20008410000 */
[----:B------:R-:W-:Y:S01]  /*5040*/  FMUL.FTZ R154, R174, UR23 ;  /* 0x00000017ae9a7c20 */ /* 0x000fe20008410000 */
[----:B------:R-:W-:Y:S01]  /*5050*/  FMUL.FTZ R155, R175, UR23 ;  /* 0x00000017af9b7c20 */ /* 0x000fe20008410000 */
[----:B------:R-:W1:Y:S01]  /*5060*/  MUFU.TANH R208, R208 ;  /* 0x000000d000d07308 */ /* 0x000e620000002400 */
[----:B--2---:R-:W-:Y:S01]  /*5070*/  FMNMX.FTZ R14, R4, R3, !PT ;  /* 0x00000003040e7209 */ /* 0x004fe20007810000 */
[----:B------:R-:W-:Y:S01]  /*5080*/  FMUL.FTZ R157, R179, UR23 ;  /* 0x00000017b39d7c20 */ /* 0x000fe20008410000 */
[----:B------:R-:W-:Y:S01]  /*5090*/  FMUL.FTZ R163, R183, UR23 ;  /* 0x00000017b7a37c20 */ /* 0x000fe20008410000 */
[----:B------:R-:W-:-:S04]  /*50a0*/  UIADD3 UR6, UR21, 0x28c40, URZ ;  /* 0x00028c4015067890 */ /* 0x000fc8000fffe03f */
[----:B------:R-:W2:Y:S01]  /*50b0*/  MUFU.TANH R158, R158 ;  /* 0x0000009e009e7308 */ /* 0x000ea20000002400 */
[----:B---3--:R-:W-:Y:S01]  /*50c0*/  FMNMX.FTZ R3, R207, R14, !PT ;  /* 0x0000000ecf037209 */ /* 0x008fe20007810000 */
[----:B------:R-:W-:-:S06]  /*50d0*/  UPRMT UR6, UR40, 0x654, UR6 ;  /* 0x0000065428067896 */ /* 0x000fcc0008000006 */
[----:B------:R-:W3:Y:S01]  /*50e0*/  MUFU.TANH R159, R159 ;  /* 0x0000009f009f7308 */ /* 0x000ee20000002400 */
[----:B-1----:R-:W-:Y:S02]  /*50f0*/  FMNMX.FTZ R3, R208, R3, !PT ;  /* 0x00000003d0037209 */ /* 0x002fe40007810000 */
[----:B------:R-:W-:Y:S05]  /*5100*/  SYNCS.ARRIVE.TRANS64.RED.A1T0 RZ, [UR6], RZ ;  /* 0x000000ffffff79a7 */ /* 0x000fea0008100406 */
[----:B------:R-:W1:Y:S01]  /*5110*/  MUFU.TANH R161, R161 ;  /* 0x000000a100a17308 */ /* 0x000e620000002400 */
[----:B--2---:R-:W-:-:S07]  /*5120*/  FMNMX.FTZ R14, R158, R3, !PT ;  /* 0x000000039e0e7209 */ /* 0x004fce0007810000 */
[----:B------:R-:W2:Y:S01]  /*5130*/  MUFU.TANH R164, R164 ;  /* 0x000000a400a47308 */ /* 0x000ea20000002400 */
[----:B---3--:R-:W-:-:S07]  /*5140*/  FMNMX.FTZ R14, R159, R14, !PT ;  /* 0x0000000e9f0e7209 */ /* 0x008fce0007810000 */
[----:B------:R-:W3:Y:S01]  /*5150*/  MUFU.TANH R165, R165 ;  /* 0x000000a500a57308 */ /* 0x000ee20000002400 */
[----:B-1----:R-:W-:-:S07]  /*5160*/  FMNMX.FTZ R3, R161, R14, !PT ;  /* 0x0000000ea1037209 */ /* 0x002fce0007810000 */
[----:B------:R-:W1:Y:S01]  /*5170*/  MUFU.TANH R169, R169 ;  /* 0x000000a900a97308 */ /* 0x000e620000002400 */
[----:B--2---:R-:W-:-:S07]  /*5180*/  FMNMX.FTZ R14, R164, R3, !PT ;  /* 0x00000003a40e7209 */ /* 0x004fce0007810000 */
[----:B------:R-:W2:Y:S01]  /*5190*/  MUFU.TANH R168, R168 ;  /* 0x000000a800a87308 */ /* 0x000ea20000002400 */
[----:B---3--:R-:W-:-:S07]  /*51a0*/  FMNMX.FTZ R14, R165, R14, !PT ;  /* 0x0000000ea50e7209 */ /* 0x008fce0007810000 */
[----:B------:R-:W3:Y:S01]  /*51b0*/  MUFU.TANH R209, R209 ;  /* 0x000000d100d17308 */ /* 0x000ee20000002400 */
[----:B-1----:R-:W-:Y:S01]  /*51c0*/  FMNMX.FTZ R3, R169, R14, !PT ;  /* 0x0000000ea9037209 */ /* 0x002fe20007810000 */
[----:B------:R-:W-:-:S06]  /*51d0*/  FMUL.FTZ R14, R162, UR23 ;  /* 0x00000017a20e7c20 */ /* 0x000fcc0008410000 */
        /* <DEDUP_REMOVED lines=9> */
[----:B---3--:R-:W-:Y:S01]  /*5270*/  FMNMX.FTZ R3, R173, R20, !PT ;  /* 0x00000014ad037209 */ /* 0x008fe20007810000 */
[----:B------:R-:W-:-:S06]  /*5280*/  FMUL.FTZ R20, R166, UR23 ;  /* 0x00000017a6147c20 */ /* 0x000fcc0008410000 */
[----:B------:R-:W3:Y:S01]  /*5290*/  MUFU.TANH R10, R10 ;  /* 0x0000000a000a7308 */ /* 0x000ee20000002400 */
[----:B-1----:R-:W-:-:S05]  /*52a0*/  FMNMX.FTZ R3, R160, R3, !PT ;  /* 0x00000003a0037209 */ /* 0x002fca0007810000 */
[----:B------:R-:W1:Y:S02]  /*52b0*/  SHFL.BFLY PT, R156, R3, 0x2, 0x1f ;  /* 0x0c401f00039c7f89 */ /* 0x000e6400000e0000 */
[----:B------:R-:W4:Y:S08]  /*52c0*/  MUFU.TANH R11, R11 ;  /* 0x0000000b000b7308 */ /* 0x000f300000002400 */
[----:B------:R-:W5:Y:S08]  /*52d0*/  MUFU.TANH R12, R12 ;  /* 0x0000000c000c7308 */ /* 0x000f700000002400 */
[----:B------:R-:W0:Y:S01]  /*52e0*/  MUFU.TANH R14, R14 ;  /* 0x0000000e000e7308 */ /* 0x000e220000002400 */
[----:B-1----:R-:W-:Y:S01]  /*52f0*/  FMNMX.FTZ R13, R3, R156, !PT ;  /* 0x0000009c030d7209 */ /* 0x002fe20007810000 */
[----:B------:R-:W-:Y:S01]  /*5300*/  FMUL.FTZ R156, R178, UR23 ;  /* 0x00000017b29c7c20 */ /* 0x000fe20008410000 */
[----:B--2---:R-:W-:-:S05]  /*5310*/  FMNMX.FTZ R3, R8, R9, !PT ;  /* 0x0000000908037209 */ /* 0x004fca0007810000 */
[----:B------:R-:W1:Y:S01]  /*5320*/  MUFU.TANH R15, R15 ;  /* 0x0000000f000f7308 */ /* 0x000e620000002400 */
[----:B------:R-:W2:Y:S01]  /*5330*/  SHFL.BFLY PT, R170, R13, 0x1, 0x1f ;  /* 0x0c201f000daa7f89 */ /* 0x000ea200000e0000 */
[----:B---3--:R-:W-:-:S04]  /*5340*/  FMNMX.FTZ R162, R10, R3, !PT ;  /* 0x000000030aa27209 */ /* 0x008fc80007810000 */
[----:B----4-:R-:W-:Y:S02]  /*5350*/  FMNMX.FTZ R3, R11, R162, !PT ;  /* 0x000000a20b037209 */ /* 0x010fe40007810000 */
[----:B------:R-:W3:Y:S01]  /*5360*/  MUFU.TANH R20, R20 ;  /* 0x0000001400147308 */ /* 0x000ee20000002400 */
[----:B------:R-:W-:Y:S01]  /*5370*/  FMUL.FTZ R162, R182, UR23 ;  /* 0x00000017b6a27c20 */ /* 0x000fe20008410000 */
[----:B-----5:R-:W-:-:S04]  /*5380*/  FMNMX.FTZ R3, R12, R3, !PT ;  /* 0x000000030c037209 */ /* 0x020fc80007810000 */
[----:B0-----:R-:W-:Y:S02]  /*5390*/  FMNMX.FTZ R166, R14, R3, !PT ;  /* 0x000000030ea67209 */ /* 0x001fe40007810000 */
[----:B------:R-:W0:Y:S08]  /*53a0*/  MUFU.TANH R21, R21 ;  /* 0x0000001500157308 */ /* 0x000e300000002400 */
[----:B------:R-:W4:Y:S01]  /*53b0*/  MUFU.TANH R152, R152 ;  /* 0x0000009800987308 */ /* 0x000f220000002400 */
[----:B--2---:R-:W-:-:S02]  /*53c0*/  FMNMX.FTZ R3, R13, R170, !PT ;  /* 0x000000aa0d037209 */ /* 0x004fc40007810000 */
[----:B-1----:R-:W-:-:S03]  /*53d0*/  FMNMX.FTZ R13, R15, R166, !PT ;  /* 0x000000a60f0d7209 */ /* 0x002fc60007810000 */
[C---:B------:R-:W-:Y:S02]  /*53e0*/  FADD.FTZ R167, -R3.reuse, R206 ;  /* 0x000000ce03a77221 */ /* 0x040fe40000010100 */
[----:B------:R-:W1:Y:S01]  /*53f0*/  MUFU.TANH R153, R153 ;  /* 0x0000009900997308 */ /* 0x000e620000002400 */
[----:B---3--:R-:W-:Y:S01]  /*5400*/  FMNMX.FTZ R166, R20, R13, !PT ;  /* 0x0000000d14a67209 */ /* 0x008fe20007810000 */
[----:B------:R-:W-:Y:S01]  /*5410*/  FMUL.FTZ R177, R3, UR20 ;  /* 0x0000001403b17c20 */ /* 0x000fe20008410000 */
[----:B------:R-:W-:Y:S02]  /*5420*/  FMUL.FTZ R13, R167, UR20 ;  /* 0x00000014a70d7c20 */ /* 0x000fe40008410000 */
[----:B0-----:R-:W-:Y:S01]  /*5430*/  FMNMX.FTZ R167, R21, R166, !PT ;  /* 0x000000a615a77209 */ /* 0x001fe20007810000 */
[--C-:B------:R-:W-:Y:S01]  /*5440*/  FFMA.FTZ R174, R169, UR20, -R177.reuse ;  /* 0x00000014a9ae7c23 */ /* 0x100fe200080108b1 */
[--C-:B------:R-:W-:Y:S01]  /*5450*/  FFMA.FTZ R205, R205, UR20, -R177.reuse ;  /* 0x00000014cdcd7c23 */ /* 0x100fe200080108b1 */
[----:B------:R-:W0:Y:S01]  /*5460*/  MUFU.TANH R154, R154 ;  /* 0x0000009a009a7308 */ /* 0x000e220000002400 */
[----:B----4-:R-:W-:Y:S01]  /*5470*/  FMNMX.FTZ R166, R152, R167, !PT ;  /* 0x000000a798a67209 */ /* 0x010fe20007810000 */
[--C-:B------:R-:W-:Y:S01]  /*5480*/  FFMA.FTZ R175, R208, UR20, -R177.reuse ;  /* 0x00000014d0af7c23 */ /* 0x100fe200080108b1 */
[--C-:B------:R-:W-:Y:S01]  /*5490*/  FFMA.FTZ R158, R158, UR20, -R177.reuse ;  /* 0x000000149e9e7c23 */ /* 0x100fe200080108b1 */
[--C-:B------:R-:W-:Y:S01]  /*54a0*/  FFMA.FTZ R164, R164, UR20, -R177.reuse ;  /* 0x00000014a4a47c23 */ /* 0x100fe200080108b1 */
[--C-:B------:R-:W-:Y:S01]  /*54b0*/  FFMA.FTZ R178, R209, UR20, -R177.reuse ;  /* 0x00000014d1b27c23 */ /* 0x100fe200080108b1 */
[----:B------:R-:W-:-:S02]  /*54c0*/  FFMA.FTZ R169, R176, UR20, -R177 ;  /* 0x00000014b0a97c23 */ /* 0x000fc400080108b1 */
[----:B------:R-:W2:Y:S01]  /*54d0*/  MUFU.TANH R155, R155 ;  /* 0x0000009b009b7308 */ /* 0x000ea20000002400 */
[----:B-1----:R-:W-:-:S07]  /*54e0*/  FMNMX.FTZ R167, R153, R166, !PT ;  /* 0x000000a699a77209 */ /* 0x002fce0007810000 */
[----:B------:R-:W1:Y:S01]  /*54f0*/  MUFU.TANH R156, R156 ;  /* 0x0000009c009c7308 */ /* 0x000e620000002400 */
[----:B0-----:R-:W-:Y:S01]  /*5500*/  FMNMX.FTZ R170, R154, R167, !PT ;  /* 0x000000a79aaa7209 */ /* 0x001fe20007810000 */
[----:B------:R-:W-:-:S06]  /*5510*/  FFMA.FTZ R167, R4, UR20, -R177 ;  /* 0x0000001404a77c23 */ /* 0x000fcc00080108b1 */
[----:B------:R-:W0:Y:S01]  /*5520*/  MUFU.TANH R157, R157 ;  /* 0x0000009d009d7308 */ /* 0x000e220000002400 */
[----:B--2---:R-:W-:Y:S01]  /*5530*/  FMNMX.FTZ R171, R155, R170, !PT ;  /* 0x000000aa9bab7209 */ /* 0x004fe20007810000 */
[----:B------:R-:W-:-:S06]  /*5540*/  FFMA.FTZ R170, R207, UR20, -R177 ;  /* 0x00000014cfaa7c23 */ /* 0x000fcc00080108b1 */
[----:B------:R-:W2:Y:S01]  /*5550*/  MUFU.TANH R162, R162 ;  /* 0x000000a200a27308 */ /* 0x000ea20000002400 */
[----:B-1----:R-:W-:-:S07]  /*5560*/  FMNMX.FTZ R4, R156, R171, !PT ;  /* 0x000000ab9c047209 */ /* 0x002fce0007810000 */
[----:B------:R-:W1:Y:S01]  /*5570*/  MUFU.TANH R163, R163 ;  /* 0x000000a300a37308 */ /* 0x000e620000002400 */
[----:B0-----:R-:W-:-:S07]  /*5580*/  FMNMX.FTZ R171, R157, R4, !PT ;  /* 0x000000049dab7209 */ /* 0x001fce0007810000 */
[----:B------:R-:W0:Y:S01]  /*5590*/  MUFU.EX2 R13, R13 ;  /* 0x0000000d000d7308 */ /* 0x000e220000000800 */
[----:B--2---:R-:W-:Y:S01]  /*55a0*/  FMNMX.FTZ R4, R162, R171, !PT ;  /* 0x000000aba2047209 */ /* 0x004fe20007810000 */
[--C-:B------:R-:W-:Y:S01]  /*55b0*/  FFMA.FTZ R171, R159, UR20, -R177.reuse ;  /* 0x000000149fab7c23 */ /* 0x100fe200080108b1 */
[--C-:B------:R-:W-:Y:S01]  /*55c0*/  FFMA.FTZ R159, R161, UR20, -R177.reuse ;  /* 0x00000014a19f7c23 */ /* 0x100fe200080108b1 */
[--C-:B------:R-:W-:Y:S01]  /*55d0*/  FFMA.FTZ R161, R165, UR20, -R177.reuse ;  /* 0x00000014a5a17c23 */ /* 0x100fe200080108b1 */
[--C-:B------:R-:W-:Y:S01]  /*55e0*/  FFMA.FTZ R165, R168, UR20, -R177.reuse ;  /* 0x00000014a8a57c23 */ /* 0x100fe200080108b1 */
[--C-:B------:R-:W-:Y:S01]  /*55f0*/  FFMA.FTZ R168, R172, UR20, -R177.reuse ;  /* 0x00000014aca87c23 */ /* 0x100fe200080108b1 */
[----:B------:R-:W-:Y:S01]  /*5600*/  FFMA.FTZ R172, R173, UR20, -R177 ;  /* 0x00000014adac7c23 */ /* 0x000fe200080108b1 */
[----:B------:R-:W2:Y:S01]  /*5610*/  MUFU.EX2 R166, R205 ;  /* 0x000000cd00a67308 */ /* 0x000ea20000000800 */
[----:B-1----:R-:W-:-:S05]  /*5620*/  FMNMX.FTZ R4, R163, R4, !PT ;  /* 0x00000004a3047209 */ /* 0x002fca0007810000 */
[----:B------:R-:W1:Y:S02]  /*5630*/  SHFL.BFLY PT, R179, R4, 0x2, 0x1f ;  /* 0x0c401f0004b37f89 */ /* 0x000e6400000e0000 */
[----:B------:R-:W3:Y:S01]  /*5640*/  MUFU.EX2 R167, R167 ;  /* 0x000000a700a77308 */ /* 0x000ee20000000800 */
[-C--:B0-----:R-:W-:Y:S01]  /*5650*/  FMUL.FTZ R24, R24, R13.reuse ;  /* 0x0000000d18187220 */ /* 0x081fe20000410000 */
        /* <DEDUP_REMOVED lines=19> */
[----:B------:R-:W-:Y:S01]  /*5790*/  FMUL.FTZ R60, R60, R13 ;  /* 0x0000000d3c3c7220 */ /* 0x000fe20000410000 */
[----:B-1----:R-:W-:Y:S01]  /*57a0*/  FMNMX.FTZ R179, R4, R179, !PT ;  /* 0x000000b304b37209 */ /* 0x002fe20007810000 */
[-C--:B------:R-:W-:Y:S01]  /*57b0*/  FMUL.FTZ R61, R61, R13.reuse ;  /* 0x0000000d3d3d7220 */ /* 0x080fe20000410000 */
[----:B------:R-:W-:Y:S01]  /*57c0*/  MUFU.EX2 R158, R158 ;  /* 0x0000009e009e7308 */ /* 0x000fe20000000800 */
[-C--:B------:R-:W-:Y:S01]  /*57d0*/  FMUL.FTZ R64, R64, R13.reuse ;  /* 0x0000000d40407220 */ /* 0x080fe20000410000 */
[-C--:B------:R-:W-:Y:S01]  /*57e0*/  FMUL.FTZ R65, R65, R13.reuse ;  /* 0x0000000d41417220 */ /* 0x080fe20000410000 */
[----:B------:R-:W0:Y:S01]  /*57f0*/  SHFL.BFLY PT, R4, R179, 0x1, 0x1f ;  /* 0x0c201f00b3047f89 */ /* 0x000e2200000e0000 */
        /* <DEDUP_REMOVED lines=23> */
[----:B0-----:R-:W-:Y:S01]  /*5970*/  FMNMX.FTZ R4, R179, R4, !PT ;  /* 0x00000004b3047209 */ /* 0x001fe20007810000 */
[----:B------:R-:W-:Y:S01]  /*5980*/  FFMA.FTZ R179, R160, UR20, -R177 ;  /* 0x00000014a0b37c23 */ /* 0x000fe200080108b1 */
[-C--:B------:R-:W-:Y:S01]  /*5990*/  FMUL.FTZ R108, R108, R13.reuse ;  /* 0x0000000d6c6c7220 */ /* 0x080fe20000410000 */
[-C--:B------:R-:W-:Y:S01]  /*59a0*/  FMUL.FTZ R109, R109, R13.reuse ;  /* 0x0000000d6d6d7220 */ /* 0x080fe20000410000 */
[-C--:B------:R-:W-:Y:S01]  /*59b0*/  FMUL.FTZ R112, R112, R13.reuse ;  /* 0x0000000d70707220 */ /* 0x080fe20000410000 */
[C---:B------:R-:W-:Y:S01]  /*59c0*/  FMUL.FTZ R177, R4.reuse, UR20 ;  /* 0x0000001404b17c20 */ /* 0x040fe20008410000 */
[----:B------:R-:W-:Y:S01]  /*59d0*/  FADD.FTZ R160, -R4, R9 ;  /* 0x0000000904a07221 */ /* 0x000fe20000010100 */
[----:B------:R-:W-:Y:S01]  /*59e0*/  MUFU.EX2 R161, R161 ;  /* 0x000000a100a17308 */ /* 0x000fe20000000800 */
[----:B------:R-:W-:Y:S01]  /*59f0*/  FMUL.FTZ R113, R113, R13 ;  /* 0x0000000d71717220 */ /* 0x000fe20000410000 */
[--C-:B------:R-:W-:Y:S01]  /*5a00*/  FFMA.FTZ R173, R8, UR20, -R177.reuse ;  /* 0x0000001408ad7c23 */ /* 0x100fe200080108b1 */
[----:B------:R-:W-:Y:S01]  /*5a10*/  FMUL.FTZ R160, R160, UR20 ;  /* 0x00000014a0a07c20 */ /* 0x000fe20008410000 */
[--C-:B------:R-:W-:Y:S01]  /*5a20*/  FFMA.FTZ R180, R12, UR20, -R177.reuse ;  /* 0x000000140cb47c23 */ /* 0x100fe200080108b1 */
[--C-:B------:R-:W-:Y:S01]  /*5a30*/  FFMA.FTZ R12, R20, UR20, -R177.reuse ;  /* 0x00000014140c7c23 */ /* 0x100fe200080108b1 */
[--C-:B------:R-:W-:Y:S01]  /*5a40*/  FFMA.FTZ R8, R10, UR20, -R177.reuse ;  /* 0x000000140a087c23 */ /* 0x100fe200080108b1 */
[----:B------:R-:W-:Y:S01]  /*5a50*/  IMAD.MOV R20, RZ, RZ, -R18 ;  /* 0x000000ffff147224 */ /* 0x000fe200078e0a12 */
[----:B------:R2:W-:Y:S01]  /*5a60*/  MUFU.EX2 R176, R160 ;  /* 0x000000a000b07308 */ /* 0x0005e20000000800 */
[--C-:B------:R-:W-:Y:S01]  /*5a70*/  FFMA.FTZ R10, R11, UR20, -R177.reuse ;  /* 0x000000140b0a7c23 */ /* 0x100fe200080108b1 */
[--C-:B------:R-:W-:Y:S01]  /*5a80*/  FFMA.FTZ R11, R14, UR20, -R177.reuse ;  /* 0x000000140e0b7c23 */ /* 0x100fe200080108b1 */
[--C-:B------:R-:W-:Y:S01]  /*5a90*/  FFMA.FTZ R14, R15, UR20, -R177.reuse ;  /* 0x000000140f0e7c23 */ /* 0x100fe200080108b1 */
[----:B------:R-:W-:Y:S01]  /*5aa0*/  ISETP.NE.AND P2, PT, R17, R20, PT ;  /* 0x000000141100720c */ /* 0x000fe20003f45270 */
[--C-:B------:R-:W-:Y:S01]  /*5ab0*/  FFMA.FTZ R15, R21, UR20, -R177.reuse ;  /* 0x00000014150f7c23 */ /* 0x100fe200080108b1 */
[--C-:B------:R-:W-:Y:S01]  /*5ac0*/  FFMA.FTZ R21, R153, UR20, -R177.reuse ;  /* 0x0000001499157c23 */ /* 0x100fe200080108b1 */
[----:B------:R-:W-:Y:S01]  /*5ad0*/  MOV R153, UR22 ;  /* 0x0000001600997c02 */ /* 0x000fe20008000f00 */
[----:B------:R-:W0:Y:S01]  /*5ae0*/  MUFU.EX2 R173, R173 ;  /* 0x000000ad00ad7308 */ /* 0x000e220000000800 */
[--C-:B------:R-:W-:Y:S01]  /*5af0*/  FFMA.FTZ R20, R152, UR20, -R177.reuse ;  /* 0x0000001498147c23 */ /* 0x100fe200080108b1 */
[----:B--2---:R-:W-:Y:S01]  /*5b00*/  FFMA.FTZ R160, R13, R6, R166 ;  /* 0x000000060da07223 */ /* 0x004fe200000100a6 */
[--C-:B------:R-:W-:Y:S01]  /*5b10*/  FFMA.FTZ R6, R155, UR20, -R177.reuse ;  /* 0x000000149b067c23 */ /* 0x100fe200080108b1 */
[--C-:B------:R-:W-:Y:S01]  /*5b20*/  FFMA.FTZ R154, R154, UR20, -R177.reuse ;  /* 0x000000149a9a7c23 */ /* 0x100fe200080108b1 */
[--C-:B------:R-:W-:Y:S01]  /*5b30*/  FFMA.FTZ R157, R157, UR20, -R177.reuse ;  /* 0x000000149d9d7c23 */ /* 0x100fe200080108b1 */
[----:B---3--:R-:W-:Y:S01]  /*5b40*/  FADD.FTZ R155, R167, R160 ;  /* 0x000000a0a79b7221 */ /* 0x008fe20000010000 */
[----:B------:R-:W-:Y:S01]  /*5b50*/  FFMA.FTZ R162, R162, UR20, -R177 ;  /* 0x00000014a2a27c23 */ /* 0x000fe200080108b1 */
[----:B------:R-:W1:Y:S01]  /*5b60*/  MUFU.EX2 R8, R8 ;  /* 0x0000000800087308 */ /* 0x000e620000000800 */
[----:B------:R-:W-:-:S02]  /*5b70*/  @!P2 IMAD R152, R153, 0x40, R16 ;  /* 0x000000409998a824 */ /* 0x000fc400078e0210 */
[-C--:B------:R-:W-:Y:S01]  /*5b80*/  FMUL.FTZ R116, R116, R13.reuse ;  /* 0x0000000d74747220 */ /* 0x080fe20000410000 */
[-C--:B------:R-:W-:Y:S01]  /*5b90*/  FMUL.FTZ R117, R117, R13.reuse ;  /* 0x0000000d75757220 */ /* 0x080fe20000410000 */
[-C--:B------:R-:W-:Y:S01]  /*5ba0*/  FMUL.FTZ R120, R120, R13.reuse ;  /* 0x0000000d78787220 */ /* 0x080fe20000410000 */
[-C--:B------:R-:W-:Y:S01]  /*5bb0*/  FMUL.FTZ R121, R121, R13.reuse ;  /* 0x0000000d79797220 */ /* 0x080fe20000410000 */
[-C--:B------:R-:W-:Y:S01]  /*5bc0*/  FMUL.FTZ R124, R124, R13.reuse ;  /* 0x0000000d7c7c7220 */ /* 0x080fe20000410000 */
[----:B------:R-:W-:Y:S01]  /*5bd0*/  FMUL.FTZ R125, R125, R13 ;  /* 0x0000000d7d7d7220 */ /* 0x000fe20000410000 */
[----:B------:R-:W2:Y:S01]  /*5be0*/  MUFU.EX2 R10, R10 ;  /* 0x0000000a000a7308 */ /* 0x000ea20000000800 */
[----:B0-----:R-:W-:Y:S01]  /*5bf0*/  FFMA.FTZ R153, R176, R5, R173 ;  /* 0x00000005b0997223 */ /* 0x001fe200000100ad */
[-C--:B------:R-:W-:Y:S01]  /*5c00*/  FMUL.FTZ R128, R128, R13.reuse ;  /* 0x0000000d80807220 */ /* 0x080fe20000410000 */
[-C--:B------:R-:W-:Y:S01]  /*5c10*/  FMUL.FTZ R129, R129, R13.reuse ;  /* 0x0000000d81817220 */ /* 0x080fe20000410000 */
[-C--:B------:R-:W-:Y:S01]  /*5c20*/  FMUL.FTZ R132, R132, R13.reuse ;  /* 0x0000000d84847220 */ /* 0x080fe20000410000 */
[-C--:B------:R-:W-:Y:S01]  /*5c30*/  FMUL.FTZ R133, R133, R13.reuse ;  /* 0x0000000d85857220 */ /* 0x080fe20000410000 */
[-C--:B------:R-:W-:Y:S01]  /*5c40*/  FMUL.FTZ R136, R136, R13.reuse ;  /* 0x0000000d88887220 */ /* 0x080fe20000410000 */
[-C--:B------:R-:W-:Y:S01]  /*5c50*/  FMUL.FTZ R137, R137, R13.reuse ;  /* 0x0000000d89897220 */ /* 0x080fe20000410000 */
[----:B------:R-:W-:Y:S01]  /*5c60*/  MUFU.EX2 R9, R179 ;  /* 0x000000b300097308 */ /* 0x000fe20000000800 */
[----:B-1----:R-:W-:Y:S01]  /*5c70*/  FADD.FTZ R181, R8, R153 ;  /* 0x0000009908b57221 */ /* 0x002fe20000010000 */
[----:B------:R-:W-:Y:S01]  /*5c80*/  FFMA.FTZ R153, R156, UR20, -R177 ;  /* 0x000000149c997c23 */ /* 0x000fe200080108b1 */
[----:B------:R-:W-:Y:S01]  /*5c90*/  FADD.FTZ R156, R170, R155 ;  /* 0x0000009baa9c7221 */ /* 0x000fe20000010000 */
[-C--:B------:R-:W-:Y:S01]  /*5ca0*/  FMUL.FTZ R140, R140, R13.reuse ;  /* 0x0000000d8c8c7220 */ /* 0x080fe20000410000 */
[-C--:B------:R-:W-:Y:S01]  /*5cb0*/  FMUL.FTZ R141, R141, R13.reuse ;  /* 0x0000000d8d8d7220 */ /* 0x080fe20000410000 */
[-C--:B------:R-:W-:Y:S01]  /*5cc0*/  FMUL.FTZ R144, R144, R13.reuse ;  /* 0x0000000d90907220 */ /* 0x080fe20000410000 */
[----:B------:R-:W-:Y:S01]  /*5cd0*/  FADD.FTZ R155, R175, R156 ;  /* 0x0000009caf9b7221 */ /* 0x000fe20000010000 */
[----:B------:R0:W1:Y:S01]  /*5ce0*/  MUFU.EX2 R179, R180 ;  /* 0x000000b400b37308 */ /* 0x0000620000000800 */
[----:B--2---:R-:W-:Y:S01]  /*5cf0*/  FADD.FTZ R160, R10, R181 ;  /* 0x000000b50aa07221 */ /* 0x004fe20000010000 */
[----:B------:R-:W-:Y:S01]  /*5d00*/  @!P2 LEA R156, R152, UR41, 0x2 ;  /* 0x00000029989cac11 */ /* 0x000fe2000f8e10ff */
[-C--:B------:R-:W-:Y:S01]  /*5d10*/  FMUL.FTZ R145, R145, R13.reuse ;  /* 0x0000000d91917220 */ /* 0x080fe20000410000 */
[----:B------:R-:W-:Y:S01]  /*5d20*/  F2FP.F16.F32.PACK_AB R152, R167, R166 ;  /* 0x000000a6a798723e */ /* 0x000fe200000000ff */
[-C--:B------:R-:W-:Y:S01]  /*5d30*/  FMUL.FTZ R148, R148, R13.reuse ;  /* 0x0000000d94947220 */ /* 0x080fe20000410000 */
[----:B------:R-:W-:Y:S01]  /*5d40*/  FMUL.FTZ R149, R149, R13 ;  /* 0x0000000d95957220 */ /* 0x000fe20000410000 */
[----:B------:R-:W-:Y:S01]  /*5d50*/  @!P2 STS [R156+0x28800], R13 ;  /* 0x0288000d9c00a388 */ /* 0x000fe20000000800 */
[----:B------:R-:W2:Y:S01]  /*5d60*/  MUFU.EX2 R11, R11 ;  /* 0x0000000b000b7308 */ /* 0x000ea20000000800 */
[----:B0-----:R-:W-:Y:S01]  /*5d70*/  FFMA.FTZ R180, R163, UR20, -R177 ;  /* 0x00000014a3b47c23 */ /* 0x001fe200080108b1 */
[-C--:B------:R-:W-:Y:S01]  /*5d80*/  FMUL.FTZ R26, R26, R176.reuse ;  /* 0x000000b01a1a7220 */ /* 0x080fe20000410000 */
[----:B------:R0:W-:Y:S01]  /*5d90*/  @!P2 STS [R156+0x28820], R176 ;  /* 0x028820b09c00a388 */ /* 0x0001e20000000800 */
[-C--:B------:R-:W-:Y:S01]  /*5da0*/  FMUL.FTZ R27, R27, R176.reuse ;  /* 0x000000b01b1b7220 */ /* 0x080fe20000410000 */
[-C--:B------:R-:W-:Y:S01]  /*5db0*/  FMUL.FTZ R30, R30, R176.reuse ;  /* 0x000000b01e1e7220 */ /* 0x080fe20000410000 */
[-C--:B------:R-:W-:Y:S01]  /*5dc0*/  FMUL.FTZ R31, R31, R176.reuse ;  /* 0x000000b01f1f7220 */ /* 0x080fe20000410000 */
[-C--:B------:R-:W-:Y:S01]  /*5dd0*/  FMUL.FTZ R34, R34, R176.reuse ;  /* 0x000000b022227220 */ /* 0x080fe20000410000 */
[----:B------:R-:W3:Y:S01]  /*5de0*/  MUFU.EX2 R14, R14 ;  /* 0x0000000e000e7308 */ /* 0x000ee20000000800 */
[----:B-1----:R-:W-:Y:S01]  /*5df0*/  FADD.FTZ R160, R179, R160 ;  /* 0x000000a0b3a07221 */ /* 0x002fe20000010000 */
[-C--:B------:R-:W-:Y:S01]  /*5e00*/  FMUL.FTZ R35, R35, R176.reuse ;  /* 0x000000b023237220 */ /* 0x080fe20000410000 */
[-C--:B------:R-:W-:Y:S01]  /*5e10*/  FMUL.FTZ R38, R38, R176.reuse ;  /* 0x000000b026267220 */ /* 0x080fe20000410000 */
[----:B------:R-:W-:Y:S01]  /*5e20*/  FMUL.FTZ R39, R39, R176 ;  /* 0x000000b027277220 */ /* 0x000fe20000410000 */
[----:B0-----:R-:W-:Y:S01]  /*5e30*/  F2FP.F16.F32.PACK_AB R156, R171, R158 ;  /* 0x0000009eab9c723e */ /* 0x001fe200000000ff */
        /* <DEDUP_REMOVED lines=11> */
[-C--:B------:R-:W-:Y:S01]  /*5ef0*/  FMUL.FTZ R59, R59, R176.reuse ;  /* 0x000000b03b3b7220 */ /* 0x080fe20000410000 */
[-C--:B------:R-:W-:Y:S01]  /*5f00*/  FMUL.FTZ R62, R62, R176.reuse ;  /* 0x000000b03e3e7220 */ /* 0x080fe20000410000 */
[-C--:B------:R-:W-:Y:S01]  /*5f10*/  FMUL.FTZ R63, R63, R176.reuse ;  /* 0x000000b03f3f7220 */ /* 0x080fe20000410000 */
[-C--:B------:R-:W-:Y:S01]  /*5f20*/  FMUL.FTZ R66, R66, R176.reuse ;  /* 0x000000b042427220 */ /* 0x080fe20000410000 */
[-C--:B------:R-:W-:Y:S01]  /*5f30*/  FMUL.FTZ R67, R67, R176.reuse ;  /* 0x000000b043437220 */ /* 0x080fe20000410000 */
[-C--:B------:R-:W-:Y:S01]  /*5f40*/  FMUL.FTZ R70, R70, R176.reuse ;  /* 0x000000b046467220 */ /* 0x080fe20000410000 */
[-C--:B------:R-:W-:Y:S01]  /*5f50*/  FMUL.FTZ R71, R71, R176.reuse ;  /* 0x000000b047477220 */ /* 0x080fe20000410000 */
[----:B------:R4:W-:Y:S01]  /*5f60*/  MUFU.EX2 R5, R154 ;  /* 0x0000009a00057308 */ /* 0x0009e20000000800 */
        /* <DEDUP_REMOVED lines=8> */
[----:B----4-:R-:W-:Y:S01]  /*5ff0*/  FADD.FTZ R154, R158, R155 ;  /* 0x0000009b9e9a7221 */ /* 0x010fe20000010000 */
[----:B--2---:R-:W-:Y:S01]  /*6000*/  FADD.FTZ R155, R11, R160 ;  /* 0x000000a00b9b7221 */ /* 0x004fe20000010000 */
[----:B------:R-:W-:Y:S01]  /*6010*/  F2FP.F16.F32.PACK_AB R158, R164, R159 ;  /* 0x0000009fa49e723e */ /* 0x000fe200000000ff */
[-C--:B------:R-:W-:Y:S01]  /*6020*/  FMUL.FTZ R87, R87, R176.reuse ;  /* 0x000000b057577220 */ /* 0x080fe20000410000 */
[----:B------:R-:W-:Y:S01]  /*6030*/  FADD.FTZ R154, R171, R154 ;  /* 0x0000009aab9a7221 */ /* 0x000fe20000010000 */
[----:B---3--:R-:W-:Y:S01]  /*6040*/  FADD.FTZ R155, R14, R155 ;  /* 0x0000009b0e9b7221 */ /* 0x008fe20000010000 */
[----:B------:R-:W-:Y:S01]  /*6050*/  FMUL.FTZ R90, R90, R176 ;  /* 0x000000b05a5a7220 */ /* 0x000fe20000410000 */
[----:B------:R-:W-:Y:S01]  /*6060*/  MUFU.EX2 R21, R21 ;  /* 0x0000001500157308 */ /* 0x000fe20000000800 */
[----:B------:R-:W-:Y:S01]  /*6070*/  FADD.FTZ R163, R159, R154 ;  /* 0x0000009a9fa37221 */ /* 0x000fe20000010000 */
[----:B0-----:R-:W-:Y:S01]  /*6080*/  FADD.FTZ R154, R12, R155 ;  /* 0x0000009b0c9a7221 */ /* 0x001fe20000010000 */
[----:B-1----:R-:W-:Y:S01]  /*6090*/  F2FP.F16.F32.PACK_AB R159, R15, R12 ;  /* 0x0000000c0f9f723e */ /* 0x002fe200000000ff */
[----:B------:R-:W-:Y:S01]  /*60a0*/  FMUL.FTZ R91, R91, R176 ;  /* 0x000000b05b5b7220 */ /* 0x000fe20000410000 */
[----:B------:R-:W-:Y:S01]  /*60b0*/  FADD.FTZ R160, R164, R163 ;  /* 0x000000a3a4a07221 */ /* 0x000fe20000010000 */
[----:B------:R-:W-:Y:S01]  /*60c0*/  FADD.FTZ R155, R15, R154 ;  /* 0x0000009a0f9b7221 */ /* 0x000fe20000010000 */
[----:B------:R-:W-:Y:S01]  /*60d0*/  F2FP.F16.F32.PACK_AB R154, R175, R170 ;  /* 0x000000aaaf9a723e */ /* 0x000fe200000000ff */
[----:B------:R-:W0:Y:S01]  /*60e0*/  MUFU.EX2 R174, R174 ;  /* 0x000000ae00ae7308 */ /* 0x000e220000000800 */
[----:B------:R-:W-:Y:S01]  /*60f0*/  FADD.FTZ R163, R161, R160 ;  /* 0x000000a0a1a37221 */ /* 0x000fe20000010000 */
        /* <DEDUP_REMOVED lines=16> */
[----:B------:R-:W-:Y:S01]  /*6200*/  FMUL.FTZ R119, R119, R176 ;  /* 0x000000b077777220 */ /* 0x000fe20000410000 */
[----:B------:R-:W-:Y:S01]  /*6210*/  F2FP.F16.F32.PACK_AB R161, R21, R20 ;  /* 0x0000001415a1723e */ /* 0x000fe200000000ff */
        /* <DEDUP_REMOVED lines=11> */
[----:B------:R-:W-:Y:S01]  /*62d0*/  FMUL.FTZ R142, R142, R176 ;  /* 0x000000b08e8e7220 */ /* 0x000fe20000410000 */
[----:B------:R-:W2:Y:S01]  /*62e0*/  MUFU.EX2 R178, R178 ;  /* 0x000000b200b27308 */ /* 0x000ea20000000800 */
[----:B0-----:R-:W-:Y:S01]  /*62f0*/  F2FP.F16.F32.PACK_AB R153, R8, R173 ;  /* 0x000000ad0899723e */ /* 0x001fe200000000ff */
[----:B------:R-:W-:Y:S01]  /*6300*/  FADD.FTZ R8, R20, R155 ;  /* 0x0000009b14087221 */ /* 0x000fe20000010000 */
[----:B------:R-:W-:Y:S01]  /*6310*/  F2FP.F16.F32.PACK_AB R155, R179, R10 ;  /* 0x0000000ab39b723e */ /* 0x000fe200000000ff */
[----:B------:R-:W-:Y:S01]  /*6320*/  BAR.SYNC.DEFER_BLOCKING 0xf, 0x100 ;  /* 0x03c4000000007b1d */ /* 0x000fe20000010000 */
[----:B------:R-:W-:Y:S01]  /*6330*/  FADD.FTZ R10, R174, R163 ;  /* 0x000000a3ae0a7221 */ /* 0x000fe20000010000 */
[----:B------:R-:W-:Y:S01]  /*6340*/  FADD.FTZ R8, R21, R8 ;  /* 0x0000000815087221 */ /* 0x000fe20000010000 */
[-C--:B------:R-:W-:Y:S01]  /*6350*/  FMUL.FTZ R143, R143, R176.reuse ;  /* 0x000000b08f8f7220 */ /* 0x080fe20000410000 */
[-C--:B------:R-:W-:Y:S01]  /*6360*/  FMUL.FTZ R146, R146, R176.reuse ;  /* 0x000000b092927220 */ /* 0x080fe20000410000 */
[----:B-1----:R-:W-:Y:S01]  /*6370*/  FADD.FTZ R163, R165, R10 ;  /* 0x0000000aa5a37221 */ /* 0x002fe20000010000 */
[----:B------:R0:W1:Y:S01]  /*6380*/  MUFU.EX2 R166, R157 ;  /* 0x0000009d00a67308 */ /* 0x0000620000000800 */
[-C--:B------:R-:W-:Y:S01]  /*6390*/  FMUL.FTZ R147, R147, R176.reuse ;  /* 0x000000b093937220 */ /* 0x080fe20000410000 */
[-C--:B------:R-:W-:Y:S01]  /*63a0*/  FMUL.FTZ R150, R150, R176.reuse ;  /* 0x000000b096967220 */ /* 0x080fe20000410000 */
[----:B------:R-:W-:Y:S01]  /*63b0*/  FMUL.FTZ R151, R151, R176 ;  /* 0x000000b097977220 */ /* 0x000fe20000410000 */
[----:B--2---:R-:W-:-:S04]  /*63c0*/  FADD.FTZ R163, R178, R163 ;  /* 0x000000a3b2a37221 */ /* 0x004fc80000010000 */
[----:B------:R-:W2:Y:S01]  /*63d0*/  MUFU.EX2 R168, R168 ;  /* 0x000000a800a87308 */ /* 0x000ea20000000800 */
[----:B0-----:R-:W-:Y:S01]  /*63e0*/  F2FP.F16.F32.PACK_AB R157, R14, R11 ;  /* 0x0000000b0e9d723e */ /* 0x001fe200000000ff */
[----:B------:R-:W-:-:S04]  /*63f0*/  FADD.FTZ R11, R5, R8 ;  /* 0x00000008050b7221 */ /* 0x000fc80000010000 */
[----:B------:R-:W-:Y:S02]  /*6400*/  FADD.FTZ R8, R6, R11 ;  /* 0x0000000b06087221 */ /* 0x000fe40000010000 */
[----:B------:R0:W3:Y:S02]  /*6410*/  MUFU.EX2 R167, R162 ;  /* 0x000000a200a77308 */ /* 0x0000e40000000800 */
[----:B------:R-:W-:Y:S01]  /*6420*/  FADD.FTZ R11, R177, R8 ;  /* 0x00000008b10b7221 */ /* 0x000fe20000010000 */
[----:B------:R4:W-:Y:S03]  /*6430*/  STSM.16.M88.4 [R19+0x26800], R152 ;  /* 0x0268009813007844 */ /* 0x0009e60000000200 */
[----:B-1----:R-:W-:Y:S01]  /*6440*/  FADD.FTZ R8, R166, R11 ;  /* 0x0000000ba6087221 */ /* 0x002fe20000010000 */
[----:B------:R4:W-:Y:S01]  /*6450*/  STSM.16.M88.4 [R22], R156 ;  /* 0x0000009c16007844 */ /* 0x0009e20000000200 */
[----:B------:R-:W1:Y:S01]  /*6460*/  MUFU.EX2 R169, R169 ;  /* 0x000000a900a97308 */ /* 0x000e620000000800 */
[----:B--2---:R-:W-:Y:S01]  /*6470*/  FADD.FTZ R10, R168, R163 ;  /* 0x000000a3a80a7221 */ /* 0x004fe20000010000 */
[----:B0-----:R-:W-:-:S02]  /*6480*/  F2FP.F16.F32.PACK_AB R162, R178, R165 ;  /* 0x000000a5b2a2723e */ /* 0x001fc400000000ff */
[----:B------:R-:W-:Y:S02]  /*6490*/  F2FP.F16.F32.PACK_AB R163, R6, R5 ;  /* 0x0000000506a3723e */ /* 0x000fe400000000ff */
[----:B------:R-:W-:Y:S02]  /*64a0*/  F2FP.F16.F32.PACK_AB R165, R166, R177 ;  /* 0x000000b1a6a5723e */ /* 0x000fe400000000ff */
[----:B------:R-:W0:Y:S01]  /*64b0*/  MUFU.EX2 R172, R172 ;  /* 0x000000ac00ac7308 */ /* 0x000e220000000800 */
[----:B---3--:R-:W-:Y:S01]  /*64c0*/  FADD.FTZ R5, R167, R8 ;  /* 0x00000008a7057221 */ /* 0x008fe20000010000 */
[----:B------:R4:W-:Y:S06]  /*64d0*/  STSM.16.M88.4 [R184], R160 ;  /* 0x000000a0b8007844 */ /* 0x0009ec0000000200 */
[----:B------:R-:W2:Y:S01]  /*64e0*/  MUFU.EX2 R180, R180 ;  /* 0x000000b400b47308 */ /* 0x000ea20000000800 */
[C---:B-1----:R-:W-:Y:S01]  /*64f0*/  FADD.FTZ R15, R169.reuse, R10 ;  /* 0x0000000aa90f7221 */ /* 0x042fe20000010000 */
[----:B------:R-:W-:-:S02]  /*6500*/  F2FP.F16.F32.PACK_AB R164, R169, R168 ;  /* 0x000000a8a9a4723e */ /* 0x000fc400000000ff */
[----:B0-----:R-:W-:Y:S01]  /*6510*/  F2FP.F16.F32.PACK_AB R166, R9, R172 ;  /* 0x000000ac09a6723e */ /* 0x001fe200000000ff */
[----:B------:R-:W-:-:S04]  /*6520*/  FADD.FTZ R6, R172, R15 ;  /* 0x0000000fac067221 */ /* 0x000fc80000010000 */
[----:B------:R-:W-:Y:S01]  /*6530*/  FADD.FTZ R6, R9, R6 ;  /* 0x0000000609067221 */ /* 0x000fe20000010000 */
[C---:B--2---:R-:W-:Y:S01]  /*6540*/  F2FP.F16.F32.PACK_AB R167, R180.reuse, R167 ;  /* 0x000000a7b4a7723e */ /* 0x044fe200000000ff */
[----:B------:R-:W-:-:S04]  /*6550*/  FADD.FTZ R5, R180, R5 ;  /* 0x00000005b4057221 */ /* 0x000fc80000010000 */
[----:B------:R4:W-:Y:S01]  /*6560*/  STSM.16.M88.4 [R23], R164 ;  /* 0x000000a417007844 */ /* 0x0009e20000000200 */
[----:B------:R-:W-:Y:S05]  /*6570*/  @!P0 BRA `(.L_x_381) ;  /* 0x0000000000048947 */ /* 0x000fea0003800000 */
[----:B------:R-:W-:Y:S01]  /*6580*/  BPT.TRAP 0x1 ;  /* 0x000000040000795c */ /* 0x000fe20000300000 */
.L_x_381:
[----:B------:R0:W1:Y:S01]  /*6590*/  SYNCS.PHASECHK.TRANS64.TRYWAIT P2, [UR21+0x28c50], R7 ;  /* 0x028c5007ff0075a7 */ /* 0x0000620008040155 */
[----:B------:R-:W-:Y:S05]  /*65a0*/  @!P0 BRA `(.L_x_382) ;  /* 0x0000000000048947 */ /* 0x000fea0003800000 */
[----:B------:R-:W-:Y:S01]  /*65b0*/  BPT.TRAP 0x1 ;  /* 0x000000040000795c */ /* 0x000fe20000300000 */
.L_x_382:
[----:B-1----:R-:W-:Y:S05]  /*65c0*/  @P2 BRA `(.L_x_383) ;  /* 0x0000000000082947 */ /* 0x002fea0003800000 */
[----:B------:R-:W1:Y:S02]  /*65d0*/  SYNCS.PHASECHK.TRANS64.TRYWAIT P2, [UR21+0x28c50], R7 ;  /* 0x028c5007ff0075a7 */ /* 0x000e640008040155 */
[----:B-1----:R-:W-:Y:S05]  /*65e0*/  @!P2 BRA `(.L_x_384) ;  /* 0x0000009000d4a947 */ /* 0x002fea0003800000 */
.L_x_383:
        /* <DEDUP_REMOVED lines=29> */
[----:B--2---:R-:W2:Y:S02]  /*67c0*/  FENCE.VIEW.ASYNC.S ;  /* 0x00000000000073c6 */ /* 0x004ea40000000000 */
[----:B--2---:R-:W-:Y:S01]  /*67d0*/  NOP ;  /* 0x0000000000007918 */ /* 0x004fe20000000000 */
[----:B------:R-:W-:Y:S06]  /*67e0*/  BAR.ARV 0xe, 0x100 ;  /* 0x0384000000007b1d */ /* 0x000fec0000002000 */
[----:B------:R-:W-:Y:S05]  /*67f0*/  @!P0 BRA `(.L_x_385) ;  /* 0x0000000000048947 */ /* 0x000fea0003800000 */
[----:B------:R-:W-:Y:S01]  /*6800*/  BPT.TRAP 0x1 ;  /* 0x000000040000795c */ /* 0x000fe20000300000 */
.L_x_385:
[----:B------:R-:W-:Y:S01]  /*6810*/  UIADD3 UR21, UR21, 0x28c60, URZ ;  /* 0x00028c6015157890 */ /* 0x000fe2000fffe03f */
[----:B------:R-:W-:Y:S01]  /*6820*/  IMAD.MOV.U32 R9, RZ, RZ, R4 ;  /* 0x000000ffff097224 */ /* 0x000fe200078e0004 */
[----:B------:R-:W-:Y:S01]  /*6830*/  UMOV UR22, UR38 ;  /* 0x0000002600167c82 */ /* 0x000fe20008000000 */
[----:B------:R-:W-:Y:S01]  /*6840*/  IMAD.MOV.U32 R206, RZ, RZ, R3 ;  /* 0x000000ffffce7224 */ /* 0x000fe200078e0003 */
[----:B------:R-:W-:-:S09]  /*6850*/  UPRMT UR21, UR40, 0x654, UR21 ;  /* 0x0000065428157896 */ /* 0x000fd20008000015 */
[----:B------:R-:W-:Y:S01]  /*6860*/  SYNCS.ARRIVE.TRANS64.RED.A1T0 RZ, [UR21], RZ ;  /* 0x000000ffffff79a7 */ /* 0x000fe20008100415 */
[----:B------:R-:W-:Y:S05]  /*6870*/  @P1 BRA `(.L_x_386) ;  /* 0xffffffe000c41947 */ /* 0x000fea000383ffff */
.L_x_375:
[----:B0123--:R-:W0:Y:S01]  /*6880*/  SHFL.BFLY PT, R7, R6, 0x2, 0x1f ;  /* 0x0c401f0006077f89 */ /* 0x00fe2200000e0000 */
[----:B------:R-:W-:Y:S01]  /*6890*/  IMAD.MOV R10, RZ, RZ, -R18 ;  /* 0x000000ffff0a7224 */ /* 0x000fe200078e0a12 */
[----:B------:R-:W-:Y:S01]  /*68a0*/  UIADD3 UR36, UR36, 0x1, URZ ;  /* 0x0000000124247890 */ /* 0x000fe2000fffe03f */
[----:B------:R-:W-:Y:S01]  /*68b0*/  IMAD.MOV.U32 R9, RZ, RZ, RZ ;  /* 0x000000ffff097224 */ /* 0x000fe200078e00ff */
[----:B------:R-:W1:Y:S01]  /*68c0*/  SHFL.BFLY PT, R8, R5, 0x2, 0x1f ;  /* 0x0c401f0005087f89 */ /* 0x000e6200000e0000 */
[----:B------:R-:W-:Y:S01]  /*68d0*/  IMAD.MOV.U32 R21, RZ, RZ, -0x800000 ;  /* 0xff800000ff157424 */ /* 0x000fe200078e00ff */
[----:B------:R-:W-:Y:S08]  /*68e0*/  BAR.ARV 0x8, 0x100 ;  /* 0x0204000000007b1d */ /* 0x000ff00000002000 */
[----:B------:R-:W-:Y:S01]  /*68f0*/  BAR.SYNC.DEFER_BLOCKING 0xf, 0x100 ;  /* 0x03c4000000007b1d */ /* 0x000fe20000010000 */
[----:B------:R-:W-:Y:S01]  /*6900*/  ISETP.NE.AND P0, PT, R17, R10, PT ;  /* 0x0000000a1100720c */ /* 0x000fe20003f05270 */
[----:B------:R-:W-:-:S02]  /*6910*/  IMAD.MOV.U32 R20, RZ, RZ, -0x800000 ;  /* 0xff800000ff147424 */ /* 0x000fc400078e00ff */
[----:B0-----:R-:W-:Y:S01]  /*6920*/  FADD.FTZ R0, R7, R6 ;  /* 0x0000000607007221 */ /* 0x001fe20000010000 */
[----:B-1----:R-:W-:-:S04]  /*6930*/  FADD.FTZ R8, R8, R5 ;  /* 0x0000000508087221 */ /* 0x002fc80000010000 */
[----:B------:R-:W0:Y:S01]  /*6940*/  SHFL.BFLY PT, R7, R0, 0x1, 0x1f ;  /* 0x0c201f0000077f89 */ /* 0x000e2200000e0000 */
[----:B------:R-:W-:Y:S01]  /*6950*/  IMAD.U32 R5, RZ, RZ, UR38 ;  /* 0x00000026ff057e24 */ /* 0x000fe2000f8e00ff */
[----:B------:R-:W-:Y:S02]  /*6960*/  UIADD3 UR38, UR38, 0x1, URZ ;  /* 0x0000000126267890 */ /* 0x000fe4000fffe03f */
[----:B------:R-:W1:Y:S01]  /*6970*/  SHFL.BFLY PT, R11, R8, 0x1, 0x1f ;  /* 0x0c201f00080b7f89 */ /* 0x000e6200000e0000 */
[----:B------:R-:W-:Y:S01]  /*6980*/  @!P0 IMAD R5, R5, 0x40, R16 ;  /* 0x0000004005058824 */ /* 0x000fe200078e0210 */
[----:B------:R-:W-:-:S04]  /*6990*/  UISETP.NE.AND UP0, UPT, UR38, 0x2, UPT ;  /* 0x000000022600788c */ /* 0x000fc8000bf05270 */
[----:B------:R-:W-:Y:S01]  /*69a0*/  @!P0 LEA R5, R5, UR41, 0x2 ;  /* 0x0000002905058c11 */ /* 0x000fe2000f8e10ff */
[----:B------:R-:W-:Y:S02]  /*69b0*/  USEL UR4, URZ, 0x1, UP0 ;  /* 0x000000013f047887 */ /* 0x000fe40008000000 */
[----:B------:R-:W-:Y:S02]  /*69c0*/  USEL UR38, UR38, URZ, UP0 ;  /* 0x0000003f26267287 */ /* 0x000fe40008000000 */
[----:B------:R-:W-:Y:S01]  /*69d0*/  ULOP3.LUT UR37, UR37, UR4, URZ, 0x3c, !UPT ;  /* 0x0000000425257292 */ /* 0x000fe2000f8e3c3f */
[----:B0-----:R-:W-:Y:S01]  /*69e0*/  FADD.FTZ R7, R0, R7 ;  /* 0x0000000700077221 */ /* 0x001fe20000010000 */
[----:B------:R-:W-:Y:S01]  /*69f0*/  MOV R0, RZ ;  /* 0x000000ff00007202 */ /* 0x000fe20000000f00 */
[----:B-1----:R-:W-:-:S03]  /*6a00*/  FADD.FTZ R6, R8, R11 ;  /* 0x0000000b08067221 */ /* 0x002fc60000010000 */
[----:B------:R-:W-:Y:S01]  /*6a10*/  FSETP.NE.FTZ.AND P1, PT, R7, RZ, PT ;  /* 0x000000ff0700720b */ /* 0x000fe20003f35000 */
[----:B------:R-:W-:Y:S01]  /*6a20*/  IMAD.U32 R11, RZ, RZ, UR20 ;  /* 0x00000014ff0b7e24 */ /* 0x000fe2000f8e00ff */
[----:B------:R-:W-:-:S11]  /*6a30*/  FSETP.NE.FTZ.AND P2, PT, R6, RZ, PT ;  /* 0x000000ff0600720b */ /* 0x000fd60003f55000 */
[----:B------:R-:W0:Y:S08]  /*6a40*/  @P1 MUFU.RCP R9, R7 ;  /* 0x0000000700091308 */ /* 0x000e300000001000 */
[----:B------:R-:W1:Y:S08]  /*6a50*/  @P2 MUFU.RCP R0, R6 ;  /* 0x0000000600002308 */ /* 0x000e700000001000 */
[----:B------:R-:W2:Y:S01]  /*6a60*/  @P1 MUFU.LG2 R7, R7 ;  /* 0x0000000700071308 */ /* 0x000ea20000000c00 */
[----:B0-----:R-:W-:Y:S01]  /*6a70*/  @!P0 STS [R5+0x28800], R9 ;  /* 0x0288000905008388 */ /* 0x001fe20000000800 */
[----:B------:R-:W-:Y:S01]  /*6a80*/  FMUL.FTZ R169, R32, R9 ;  /* 0x0000000920a97220 */ /* 0x000fe20000410000 */
[----:B------:R-:W-:-:S02]  /*6a90*/  IMAD.U32 R32, RZ, RZ, UR20 ;  /* 0x00000014ff207e24 */ /* 0x000fc4000f8e00ff */
[-C--:B------:R-:W-:Y:S01]  /*6aa0*/  FMUL.FTZ R172, R24, R9.reuse ;  /* 0x0000000918ac7220 */ /* 0x080fe20000410000 */
[-C--:B------:R-:W-:Y:S01]  /*6ab0*/  FMUL.FTZ R171, R28, R9.reuse ;  /* 0x000000091cab7220 */ /* 0x080fe20000410000 */
[-C--:B------:R-:W-:Y:S01]  /*6ac0*/  FMUL.FTZ R170, R25, R9.reuse ;  /* 0x0000000919aa7220 */ /* 0x080fe20000410000 */
[----:B------:R-:W-:Y:S01]  /*6ad0*/  @P1 FMUL.FTZ R32, R32, 0.69314718246459960938 ;  /* 0x3f31721820201820 */ /* 0x000fe20000410000 */
[----:B------:R-:W0:Y:S01]  /*6ae0*/  @P2 MUFU.LG2 R6, R6 ;  /* 0x0000000600062308 */ /* 0x000e220000000c00 */
[----:B-1----:R1:W-:Y:S01]  /*6af0*/  @!P0 STS [R5+0x28820], R0 ;  /* 0x0288200005008388 */ /* 0x0023e20000000800 */
[-C--:B------:R-:W-:Y:S01]  /*6b00*/  FMUL.FTZ R28, R29, R9.reuse ;  /* 0x000000091d1c7220 */ /* 0x080fe20000410000 */
[-C--:B----4-:R-:W-:Y:S01]  /*6b10*/  FMUL.FTZ R166, R33, R9.reuse ;  /* 0x0000000921a67220 */ /* 0x090fe20000410000 */
[-C--:B------:R-:W-:Y:S01]  /*6b20*/  FMUL.FTZ R167, R36, R9.reuse ;  /* 0x0000000924a77220 */ /* 0x080fe20000410000 */
[-C--:B------:R-:W-:Y:S01]  /*6b30*/  FMUL.FTZ R8, R37, R9.reuse ;  /* 0x0000000925087220 */ /* 0x080fe20000410000 */
[-C--:B------:R-:W-:Y:S01]  /*6b40*/  FMUL.FTZ R168, R40, R9.reuse ;  /* 0x0000000928a87220 */ /* 0x080fe20000410000 */
[-C--:B------:R-:W-:Y:S01]  /*6b50*/  FMUL.FTZ R164, R41, R9.reuse ;  /* 0x0000000929a47220 */ /* 0x080fe20000410000 */
[-C--:B------:R-:W-:Y:S01]  /*6b60*/  FMUL.FTZ R165, R44, R9.reuse ;  /* 0x000000092ca57220 */ /* 0x080fe20000410000 */
[----:B--2---:R-:W-:Y:S01]  /*6b70*/  @P1 FMUL.FTZ R7, R7, 0.69314718246459960938 ;  /* 0x3f31721807071820 */ /* 0x004fe20000410000 */
[-C--:B------:R-:W-:Y:S01]  /*6b80*/  FMUL.FTZ R10, R45, R9.reuse ;  /* 0x000000092d0a7220 */ /* 0x080fe20000410000 */
[----:B-1----:R-:W-:Y:S01]  /*6b90*/  @P2 FMUL.FTZ R5, R11, 0.69314718246459960938 ;  /* 0x3f3172180b052820 */ /* 0x002fe20000410000 */
[-C--:B------:R-:W-:Y:S01]  /*6ba0*/  FMUL.FTZ R156, R48, R9.reuse ;  /* 0x00000009309c7220 */ /* 0x080fe20000410000 */
[-C--:B------:R-:W-:Y:S01]  /*6bb0*/  FMUL.FTZ R12, R49, R9.reuse ;  /* 0x00000009310c7220 */ /* 0x080fe20000410000 */
[-C--:B------:R-:W-:Y:S01]  /*6bc0*/  FMUL.FTZ R153, R52, R9.reuse ;  /* 0x0000000934997220 */ /* 0x080fe20000410000 */
[-C--:B------:R-:W-:Y:S01]  /*6bd0*/  FMUL.FTZ R14, R53, R9.reuse ;  /* 0x00000009350e7220 */ /* 0x080fe20000410000 */
[-C--:B------:R-:W-:Y:S01]  /*6be0*/  FMUL.FTZ R24, R56, R9.reuse ;  /* 0x0000000938187220 */ /* 0x080fe20000410000 */
[----:B0-----:R-:W-:Y:S01]  /*6bf0*/  @P2 FMUL.FTZ R6, R6, 0.69314718246459960938 ;  /* 0x3f31721806062820 */ /* 0x001fe20000410000 */
        /* <DEDUP_REMOVED lines=110> */
[----:B------:R-:W-:Y:S06]  /*72e0*/  BAR.ARV 0xe, 0x100 ;  /* 0x0384000000007b1d */ /* 0x000fec0000002000 */
[----:B------:R-:W-:Y:S01]  /*72f0*/  PLOP3.LUT P0, PT, PT, PT, PT, 0x8, 0x0 ;  /* 0x000000000000781c */ /* 0x000fe20003f0e170 */
[----:B------:R-:W-:Y:S01]  /*7300*/  FMUL.FTZ R0, R151, R0 ;  /* 0x0000000097007220 */ /* 0x000fe20000410000 */
[----:B------:R-:W-:Y:S01]  /*7310*/  @P1 FFMA.FTZ R21, R32, R3, R7 ;  /* 0x0000000320151223 */ /* 0x000fe20000010007 */
[----:B------:R-:W-:-:S10]  /*7320*/  @P2 FFMA.FTZ R20, R5, R4, R6 ;  /* 0x0000000405142223 */ /* 0x000fd40000010006 */
.L_x_352:
[----:B------:R-:W0:Y:S08]  /*7330*/  S2UR UR40, SR_CgaCtaId ;  /* 0x00000000002879c3 */ /* 0x000e300000008800 */
[----:B------:R-:W-:Y:S06]  /*7340*/  BAR.SYNC.DEFER_BLOCKING 0x5, 0x180 ;  /* 0x0146000000007b1d */ /* 0x000fec0000010000 */
[----:B------:R-:W-:Y:S01]  /*7350*/  UMOV UR41, 0x400 ;  /* 0x0000040000297882 */ /* 0x000fe20000000000 */
[----:B------:R-:W-:Y:S01]  /*7360*/  BSSY B0, `(.L_x_387) ;  /* 0x00002f9000007945 */ /* 0x000fe20003800000 */
[----:B0-----:R-:W-:-:S09]  /*7370*/  ULEA UR41, UR40, UR41, 0x18 ;  /* 0x0000002928297291 */ /* 0x001fd2000f8ec03f */
[----:B------:R-:W0:Y:S02]  /*7380*/  LDS.128 R4, [UR41+0x28cd0] ;  /* 0x028cd029ff047984 */ /* 0x000e240008000c00 */
[----:B0-----:R-:W-:Y:S02]  /*7390*/  R2UR UR5, R5 ;  /* 0x00000000050572ca */ /* 0x001fe400000e0000 */
[----:B------:R-:W-:Y:S02]  /*73a0*/  R2UR UR6, R6 ;  /* 0x00000000060672ca */ /* 0x000fe400000e0000 */
[----:B------:R-:W-:Y:S01]  /*73b0*/  R2UR UR7, R7 ;  /* 0x00000000070772ca */ /* 0x000fe200000e0000 */
[----:B------:R-:W-:Y:S06]  /*73c0*/  BAR.ARV 0x4, 0x180 ;  /* 0x0106000000007b1d */ /* 0x000fec0000002000 */
[----:B------:R-:W-:Y:S08]  /*73d0*/  @P0 BRA `(.L_x_388) ;  /* 0x0000002000380947 */ /* 0x000ff00003800000 */
[----:B------:R-:W0:Y:S08]  /*73e0*/  S2UR UR4, SR_SWINHI ;  /* 0x00000000000479c3 */ /* 0x000e300000002f00 */
[----:B------:R-:W-:Y:S01]  /*73f0*/  BAR.SYNC.DEFER_BLOCKING 0x1, 0x100 ;  /* 0x0044000000007b1d */ /* 0x000fe20000010000 */
[----:B------:R-:W-:Y:S01]  /*7400*/  F2FP.F16.F32.PACK_AB R9, R43, R9 ;  /* 0x000000092b09723e */ /* 0x000fe200000000ff */
[----:B------:R-:W-:Y:S01]  /*7410*/  USHF.L.U32 UR10, UR42, 0x2, URZ ;  /* 0x000000022a0a7899 */ /* 0x000fe2000800063f */
[----:B------:R-:W-:Y:S01]  /*7420*/  F2FP.F16.F32.PACK_AB R10, R10, R165 ;  /* 0x000000a50a0a723e */ /* 0x000fe200000000ff */
[----:B------:R-:W-:Y:S01]  /*7430*/  USHF.L.U64.HI UR11, UR42, 0x2, UR43 ;  /* 0x000000022a0b7899 */ /* 0x000fe2000801022b */
[----:B------:R-:W-:-:S02]  /*7440*/  F2FP.F16.F32.PACK_AB R11, R47, R11 ;  /* 0x0000000b2f0b723e */ /* 0x000fc400000000ff */
[----:B------:R-:W-:Y:S02]  /*7450*/  F2FP.F16.F32.PACK_AB R12, R12, R156 ;  /* 0x0000009c0c0c723e */ /* 0x000fe400000000ff */
[----:B------:R-:W-:Y:S02]  /*7460*/  F2FP.F16.F32.PACK_AB R13, R51, R13 ;  /* 0x0000000d330d723e */ /* 0x000fe400000000ff */
[----:B------:R-:W-:Y:S02]  /*7470*/  F2FP.F16.F32.PACK_AB R14, R14, R153 ;  /* 0x000000990e0e723e */ /* 0x000fe400000000ff */
[----:B------:R-:W-:Y:S02]  /*7480*/  F2FP.F16.F32.PACK_AB R15, R55, R15 ;  /* 0x0000000f370f723e */ /* 0x000fe400000000ff */
[----:B------:R-:W-:Y:S02]  /*7490*/  F2FP.F16.F32.PACK_AB R64, R65, R64 ;  /* 0x000000404140723e */ /* 0x000fe400000000ff */
[----:B------:R-:W-:-:S02]  /*74a0*/  F2FP.F16.F32.PACK_AB R24, R57, R24 ;  /* 0x000000183918723e */ /* 0x000fc400000000ff */
[----:B------:R-:W-:Y:S02]  /*74b0*/  F2FP.F16.F32.PACK_AB R25, R59, R25 ;  /* 0x000000193b19723e */ /* 0x000fe400000000ff */
[----:B------:R-:W-:Y:S01]  /*74c0*/  F2FP.F16.F32.PACK_AB R65, R67, R66 ;  /* 0x000000424341723e */ /* 0x000fe200000000ff */
[----:B------:R-:W-:Y:S01]  /*74d0*/  UMOV UR8, UR41 ;  /* 0x0000002900087c82 */ /* 0x000fe20008000000 */
[----:B0-----:R-:W-:Y:S01]  /*74e0*/  UMOV UR9, UR4 ;  /* 0x0000000400097c82 */ /* 0x001fe20008000000 */
[----:B------:R-:W-:Y:S01]  /*74f0*/  F2FP.F16.F32.PACK_AB R72, R73, R72 ;  /* 0x000000484948723e */ /* 0x000fe200000000ff */
[----:B------:R-:W-:Y:S01]  /*7500*/  IMAD.U32 R174, RZ, RZ, UR8 ;  /* 0x00000008ffae7e24 */ /* 0x000fe2000f8e00ff */
[----:B------:R-:W-:Y:S01]  /*7510*/  MOV R175, UR9 ;  /* 0x0000000900af7c02 */ /* 0x000fe20008000f00 */
[----:B------:R-:W-:Y:S01]  /*7520*/  ULDC.64 UR8, c[0x0][0xc00] ;  /* 0x0003000000087ab9 */ /* 0x000fe20000000a00 */
[----:B------:R-:W-:Y:S01]  /*7530*/  F2FP.F16.F32.PACK_AB R66, R69, R68 ;  /* 0x000000444542723e */ /* 0x000fe200000000ff */
[----:B------:R-:W-:Y:S01]  /*7540*/  UIADD3 UR4, UP1, UR10, UR8, URZ ;  /* 0x000000080a047290 */ /* 0x000fe2000ff3e03f */
[----:B------:R-:W-:Y:S01]  /*7550*/  F2FP.F16.F32.PACK_AB R67, R71, R70 ;  /* 0x000000464743723e */ /* 0x000fe200000000ff */
[----:B------:R-:W-:Y:S01]  /*7560*/  IMAD.WIDE R4, R196, 0x2, R174 ;  /* 0x00000002c4047825 */ /* 0x000fe200078e02ae */
[----:B------:R-:W-:Y:S01]  /*7570*/  F2FP.F16.F32.PACK_AB R73, R75, R74 ;  /* 0x0000004a4b49723e */ /* 0x000fe200000000ff */
[----:B------:R-:W-:Y:S01]  /*7580*/  UISETP.NE.U32.AND UP0, UPT, UR8, URZ, UPT ;  /* 0x0000003f0800728c */ /* 0x000fe2000bf05070 */
[----:B------:R-:W-:Y:S01]  /*7590*/  F2FP.F16.F32.PACK_AB R80, R81, R80 ;  /* 0x000000505150723e */ /* 0x000fe200000000ff */
[----:B------:R-:W-:Y:S01]  /*75a0*/  UIADD3.X UR8, UR11, UR9, URZ, UP1, !UPT ;  /* 0x000000090b087290 */ /* 0x000fe20008ffe43f */
[C---:B------:R-:W-:Y:S01]  /*75b0*/  IADD3 R173, P1, R4.reuse, 0x20, RZ ;  /* 0x0000002004ad7810 */ /* 0x040fe20007f3e0ff */
[----:B------:R-:W-:Y:S01]  /*75c0*/  UISETP.NE.AND.EX UP0, UPT, UR9, URZ, UPT, UP0 ;  /* 0x0000003f0900728c */ /* 0x000fe2000bf05300 */
[----:B------:R-:W-:-:S02]  /*75d0*/  IADD3 R183, P6, R4, 0x2020, RZ ;  /* 0x0000202004b77810 */ /* 0x000fc40007fde0ff */
[C---:B------:R-:W-:Y:S01]  /*75e0*/  IADD3 R177, P0, R4.reuse, 0x40, RZ ;  /* 0x0000004004b17810 */ /* 0x040fe20007f1e0ff */
[--C-:B------:R-:W-:Y:S01]  /*75f0*/  IMAD.X R33, RZ, RZ, R5.reuse, P1 ;  /* 0x000000ffff217224 */ /* 0x100fe200008e0605 */
[----:B------:R-:W-:Y:S01]  /*7600*/  LOP3.LUT R32, R173, 0x380, RZ, 0xc0, !PT ;  /* 0x00000380ad207812 */ /* 0x000fe200078ec0ff */
[--C-:B------:R-:W-:Y:S01]  /*7610*/  IMAD.X R49, RZ, RZ, R5.reuse, P6 ;  /* 0x000000ffff317224 */ /* 0x100fe200030e0605 */
[----:B------:R-:W-:Y:S01]  /*7620*/  IADD3 R7, P6, R4, 0x6000, RZ ;  /* 0x0000600004077810 */ /* 0x000fe20007fde0ff */
[--C-:B------:R-:W-:Y:S01]  /*7630*/  IMAD.X R37, RZ, RZ, R5.reuse, P0 ;  /* 0x000000ffff257224 */ /* 0x100fe200000e0605 */
[----:B------:R-:W-:Y:S02]  /*7640*/  SHF.R.U64 R32, R32, 0x3, RZ ;  /* 0x0000000320207819 */ /* 0x000fe400000012ff */
[C---:B------:R-:W-:Y:S01]  /*7650*/  IADD3 R209, P1, R4.reuse, 0x4000, RZ ;  /* 0x0000400004d17810 */ /* 0x040fe20007f3e0ff */
[----:B------:R-:W-:Y:S01]  /*7660*/  IMAD.X R119, RZ, RZ, R5, P6 ;  /* 0x000000ffff777224 */ /* 0x000fe200030e0605 */
[----:B------:R-:W-:-:S02]  /*7670*/  IADD3 R6, P0, R4, 0x4020, RZ ;  /* 0x0000402004067810 */ /* 0x000fc40007f1e0ff */
[C---:B------:R-:W-:Y:S01]  /*7680*/  LOP3.LUT R29, R4.reuse, 0x380, RZ, 0xc0, !PT ;  /* 0x00000380041d7812 */ /* 0x040fe200078ec0ff */
[--C-:B------:R-:W-:Y:S01]  /*7690*/  IMAD.X R103, RZ, RZ, R5.reuse, P1 ;  /* 0x000000ffff677224 */ /* 0x100fe200008e0605 */
[----:B------:R-:W-:Y:S01]  /*76a0*/  LOP3.LUT R118, R7, 0x380, RZ, 0xc0, !PT ;  /* 0x0000038007767812 */ /* 0x000fe200078ec0ff */
[--C-:B------:R-:W-:Y:S01]  /*76b0*/  IMAD.X R107, RZ, RZ, R5.reuse, P0 ;  /* 0x000000ffff6b7224 */ /* 0x100fe200000e0605 */
[C---:B------:R-:W-:Y:S02]  /*76c0*/  IADD3 R179, P4, R4.reuse, 0x60, RZ ;  /* 0x0000006004b37810 */ /* 0x040fe40007f9e0ff */
[C---:B------:R-:W-:Y:S02]  /*76d0*/  IADD3 R181, P3, R4.reuse, 0x2000, RZ ;  /* 0x0000200004b57810 */ /* 0x040fe40007f7e0ff */
[C---:B------:R-:W-:Y:S01]  /*76e0*/  IADD3 R205, P5, R4.reuse, 0x2040, RZ ;  /* 0x0000204004cd7810 */ /* 0x040fe20007fbe0ff */
[--C-:B------:R-:W-:Y:S01]  /*76f0*/  IMAD.X R41, RZ, RZ, R5.reuse, P4 ;  /* 0x000000ffff297224 */ /* 0x100fe200020e0605 */
[----:B------:R-:W-:Y:S01]  /*7700*/  IADD3 R207, P2, R4, 0x2060, RZ ;  /* 0x0000206004cf7810 */ /* 0x000fe20007f5e0ff */
[--C-:B------:R-:W-:Y:S01]  /*7710*/  IMAD.X R45, RZ, RZ, R5.reuse, P3 ;  /* 0x000000ffff2d7224 */ /* 0x100fe200018e0605 */
[----:B------:R-:W-:Y:S01]  /*7720*/  LOP3.LUT R32, R32, R173, RZ, 0x3c, !PT ;  /* 0x000000ad20207212 */ /* 0x000fe200078e3cff */
[----:B------:R-:W-:Y:S01]  /*7730*/  IMAD.X R53, RZ, RZ, R5, P5 ;  /* 0x000000ffff357224 */ /* 0x000fe200028e0605 */
[----:B------:R-:W-:-:S02]  /*7740*/  LOP3.LUT R173, R6, 0x380, RZ, 0xc0, !PT ;  /* 0x0000038006ad7812 */ /* 0x000fc400078ec0ff */
[----:B------:R-:W-:Y:S02]  /*7750*/  SHF.R.U64 R29, R29, 0x3, RZ ;  /* 0x000000031d1d7819 */ /* 0x000fe400000012ff */
[----:B------:R-:W-:Y:S02]  /*7760*/  SHF.R.U64 R118, R118, 0x3, RZ ;  /* 0x0000000376767819 */ /* 0x000fe400000012ff */
[C---:B------:R-:W-:Y:S02]  /*7770*/  IADD3 R151, P1, R4.reuse, 0x6060, RZ ;  /* 0x0000606004977810 */ /* 0x040fe40007f3e0ff */
[----:B------:R-:W-:Y:S02]  /*7780*/  IADD3.X R99, RZ, R5, RZ, P2, !PT ;  /* 0x00000005ff637210 */ /* 0x000fe400017fe4ff */
[C---:B------:R-:W-:Y:S02]  /*7790*/  IADD3 R110, P4, R4.reuse, 0x4040, RZ ;  /* 0x00004040046e7810 */ /* 0x040fe40007f9e0ff */
[----:B------:R-:W-:-:S02]  /*77a0*/  IADD3 R114, P3, R4, 0x4060, RZ ;  /* 0x0000406004727810 */ /* 0x000fc40007f7e0ff */
[C---:B------:R-:W-:Y:S01]  /*77b0*/  IADD3 R3, P5, R4.reuse, 0x6020, RZ ;  /* 0x0000602004037810 */ /* 0x040fe20007fbe0ff */
[--C-:B------:R-:W-:Y:S01]  /*77c0*/  IMAD.X R111, RZ, RZ, R5.reuse, P4 ;  /* 0x000000ffff6f7224 */ /* 0x100fe200020e0605 */
[----:B------:R-:W-:Y:S01]  /*77d0*/  IADD3 R126, P2, R4, 0x6040, RZ ;  /* 0x00006040047e7810 */ /* 0x000fe20007f5e0ff */
[--C-:B------:R-:W-:Y:S01]  /*77e0*/  IMAD.X R115, RZ, RZ, R5.reuse, P3 ;  /* 0x000000ffff737224 */ /* 0x100fe200018e0605 */
[----:B------:R-:W-:Y:S01]  /*77f0*/  SHF.R.U64 R173, R173, 0x3, RZ ;  /* 0x00000003adad7819 */ /* 0x000fe200000012ff */
[--C-:B------:R-:W-:Y:S01]  /*7800*/  IMAD.X R123, RZ, RZ, R5.reuse, P5 ;  /* 0x000000ffff7b7224 */ /* 0x100fe200028e0605 */
[----:B------:R-:W-:Y:S01]  /*7810*/  LOP3.LUT R4, R29, R4, RZ, 0x3c, !PT ;  /* 0x000000041d047212 */ /* 0x000fe200078e3cff */
[----:B------:R-:W-:Y:S01]  /*7820*/  IMAD.X R29, RZ, RZ, R5, P1 ;  /* 0x000000ffff1d7224 */ /* 0x000fe200008e0605 */
[----:B------:R-:W-:Y:S02]  /*7830*/  LOP3.LUT R36, R177, 0x380, RZ, 0xc0, !PT ;  /* 0x00000380b1247812 */ /* 0x000fe400078ec0ff */
[----:B------:R-:W-:-:S02]  /*7840*/  LOP3.LUT R40, R179, 0x380, RZ, 0xc0, !PT ;  /* 0x00000380b3287812 */ /* 0x000fc400078ec0ff */
[----:B------:R-:W-:Y:S02]  /*7850*/  LOP3.LUT R118, R118, R7, RZ, 0x3c, !PT ;  /* 0x0000000776767212 */ /* 0x000fe400078e3cff */
[----:B------:R-:W-:Y:S02]  /*7860*/  LOP3.LUT R7, R151, 0x380, RZ, 0xc0, !PT ;  /* 0x0000038097077812 */ /* 0x000fe400078ec0ff */
[----:B------:R-:W-:Y:S02]  /*7870*/  LOP3.LUT R44, R181, 0x380, RZ, 0xc0, !PT ;  /* 0x00000380b52c7812 */ /* 0x000fe400078ec0ff */
[----:B------:R-:W-:Y:S02]  /*7880*/  LOP3.LUT R106, R173, R6, RZ, 0x3c, !PT ;  /* 0x00000006ad6a7212 */ /* 0x000fe400078e3cff */
[----:B------:R-:W-:Y:S02]  /*7890*/  IADD3.X R127, RZ, R5, RZ, P2, !PT ;  /* 0x00000005ff7f7210 */ /* 0x000fe400017fe4ff */
[----:B------:R-:W-:-:S02]  /*78a0*/  SHF.R.U64 R36, R36, 0x3, RZ ;  /* 0x0000000324247819 */ /* 0x000fc400000012ff */
[----:B------:R-:W-:Y:S02]  /*78b0*/  SHF.R.U64 R40, R40, 0x3, RZ ;  /* 0x0000000328287819 */ /* 0x000fe400000012ff */
[----:B------:R-:W-:Y:S02]  /*78c0*/  LOP3.LUT R48, R183, 0x380, RZ, 0xc0, !PT ;  /* 0x00000380b7307812 */ /* 0x000fe400078ec0ff */
[----:B------:R-:W-:Y:S02]  /*78d0*/  MOV R173, R4 ;  /* 0x0000000400ad7202 */ /* 0x000fe40000000f00 */
[----:B------:R-:W-:Y:S02]  /*78e0*/  F2FP.F16.F32.PACK_AB R6, R28, R171 ;  /* 0x000000ab1c06723e */ /* 0x000fe400000000ff */
[----:B------:R-:W-:Y:S02]  /*78f0*/  LOP3.LUT R52, R205, 0x380, RZ, 0xc0, !PT ;  /* 0x00000380cd347812 */ /* 0x000fe400078ec0ff */
[----:B------:R-:W-:-:S02]  /*7900*/  F2FP.F16.F32.PACK_AB R5, R27, R26 ;  /* 0x0000001a1b05723e */ /* 0x000fc400000000ff */
[----:B------:R-:W-:Y:S02]  /*7910*/  SHF.R.U64 R28, R7, 0x3, RZ ;  /* 0x00000003071c7819 */ /* 0x000fe400000012ff */
[----:B------:R-:W-:Y:S02]  /*7920*/  LOP3.LUT R98, R207, 0x380, RZ, 0xc0, !PT ;  /* 0x00000380cf627812 */ /* 0x000fe400078ec0ff */
[----:B------:R-:W-:Y:S02]  /*7930*/  F2FP.F16.F32.PACK_AB R4, R170, R172 ;  /* 0x000000acaa04723e */ /* 0x000fe400000000ff */
[----:B------:R-:W-:Y:S02]  /*7940*/  LOP3.LUT R26, R3, 0x380, RZ, 0xc0, !PT ;  /* 0x00000380031a7812 */ /* 0x000fe400078ec0ff */
[----:B------:R-:W-:Y:S02]  /*7950*/  LOP3.LUT R27, R126, 0x380, RZ, 0xc0, !PT ;  /* 0x000003807e1b7812 */ /* 0x000fe400078ec0ff */
[----:B------:R-:W-:-:S02]  /*7960*/  F2FP.F16.F32.PACK_AB R7, R31, R30 ;  /* 0x0000001e1f07723e */ /* 0x000fc400000000ff */
[----:B------:R-:W-:Y:S02]  /*7970*/  SHF.R.U64 R44, R44, 0x3, RZ ;  /* 0x000000032c2c7819 */ /* 0x000fe400000012ff */
[----:B------:R-:W-:Y:S01]  /*7980*/  LOP3.LUT R102, R209, 0x380, RZ, 0xc0, !PT ;  /* 0x00000380d1667812 */ /* 0x000fe200078ec0ff */
[----:B------:R0:W-:Y:S01]  /*7990*/  STSM.16.M88.4 [R173], R4 ;  /* 0x00000004ad007844 */ /* 0x0001e20000000200 */
[----:B------:R-:W-:Y:S02]  /*79a0*/  LOP3.LUT R36, R36, R177, RZ, 0x3c, !PT ;  /* 0x000000b124247212 */ /* 0x000fe400078e3cff */
[----:B------:R-:W-:Y:S02]  /*79b0*/  LOP3.LUT R40, R40, R179, RZ, 0x3c, !PT ;  /* 0x000000b328287212 */ /* 0x000fe400078e3cff */
[----:B------:R-:W-:Y:S02]  /*79c0*/  SHF.R.U64 R48, R48, 0x3, RZ ;  /* 0x0000000330307819 */ /* 0x000fe400000012ff */
[----:B------:R-:W-:-:S02]  /*79d0*/  SHF.R.U64 R52, R52, 0x3, RZ ;  /* 0x0000000334347819 */ /* 0x000fc400000012ff */
[----:B------:R-:W-:Y:S02]  /*79e0*/  LOP3.LUT R177, R110, 0x380, RZ, 0xc0, !PT ;  /* 0x000003806eb17812 */ /* 0x000fe400078ec0ff */
[----:B------:R-:W-:Y:S02]  /*79f0*/  LOP3.LUT R179, R114, 0x380, RZ, 0xc0, !PT ;  /* 0x0000038072b37812 */ /* 0x000fe400078ec0ff */
[----:B------:R-:W-:Y:S02]  /*7a00*/  SHF.R.U64 R98, R98, 0x3, RZ ;  /* 0x0000000362627819 */ /* 0x000fe400000012ff */
[----:B------:R-:W-:Y:S02]  /*7a10*/  SHF.R.U64 R26, R26, 0x3, RZ ;  /* 0x000000031a1a7819 */ /* 0x000fe400000012ff */
[----:B------:R-:W-:Y:S02]  /*7a20*/  SHF.R.U64 R27, R27, 0x3, RZ ;  /* 0x000000031b1b7819 */ /* 0x000fe400000012ff */
[----:B------:R-:W-:-:S02]  /*7a30*/  LOP3.LUT R44, R44, R181, RZ, 0x3c, !PT ;  /* 0x000000b52c2c7212 */ /* 0x000fc400078e3cff */
[----:B------:R-:W-:Y:S02]  /*7a40*/  SHF.R.U64 R102, R102, 0x3, RZ ;  /* 0x0000000366667819 */ /* 0x000fe400000012ff */
[----:B------:R-:W-:Y:S02]  /*7a50*/  LOP3.LUT R48, R48, R183, RZ, 0x3c, !PT ;  /* 0x000000b730307212 */ /* 0x000fe400078e3cff */
[----:B------:R-:W-:Y:S02]  /*7a60*/  MOV R33, R32 ;  /* 0x0000002000217202 */ /* 0x000fe40000000f00 */
[----:B0-----:R-:W-:Y:S02]  /*7a70*/  F2FP.F16.F32.PACK_AB R4, R166, R169 ;  /* 0x000000a9a604723e */ /* 0x001fe400000000ff */
[----:B------:R-:W-:Y:S02]  /*7a80*/  F2FP.F16.F32.PACK_AB R5, R35, R34 ;  /* 0x000000222305723e */ /* 0x000fe400000000ff */
[----:B------:R-:W-:-:S02]  /*7a90*/  F2FP.F16.F32.PACK_AB R6, R8, R167 ;  /* 0x000000a70806723e */ /* 0x000fc400000000ff */
[----:B------:R-:W-:Y:S02]  /*7aa0*/  F2FP.F16.F32.PACK_AB R7, R39, R38 ;  /* 0x000000262707723e */ /* 0x000fe400000000ff */
[----:B------:R-:W-:Y:S02]  /*7ab0*/  LOP3.LUT R52, R52, R205, RZ, 0x3c, !PT ;  /* 0x000000cd34347212 */ /* 0x000fe400078e3cff */
[----:B------:R-:W-:Y:S01]  /*7ac0*/  SHF.R.U64 R177, R177, 0x3, RZ ;  /* 0x00000003b1b17819 */ /* 0x000fe200000012ff */
[----:B------:R0:W-:Y:S01]  /*7ad0*/  STSM.16.M88.4 [R33], R4 ;  /* 0x0000000421007844 */ /* 0x0001e20000000200 */
[----:B------:R-:W-:Y:S02]  /*7ae0*/  SHF.R.U64 R179, R179, 0x3, RZ ;  /* 0x00000003b3b37819 */ /* 0x000fe400000012ff */
[----:B------:R-:W-:Y:S02]  /*7af0*/  MOV R36, R36 ;  /* 0x0000002400247202 */ /* 0x000fe40000000f00 */
[----:B------:R-:W-:-:S02]  /*7b00*/  F2FP.F16.F32.PACK_AB R8, R164, R168 ;  /* 0x000000a8a408723e */ /* 0x000fc400000000ff */
[----:B------:R-:W-:Y:S02]  /*7b10*/  LOP3.LUT R98, R98, R207, RZ, 0x3c, !PT ;  /* 0x000000cf62627212 */ /* 0x000fe400078e3cff */
[----:B------:R-:W-:Y:S01]  /*7b20*/  LOP3.LUT R122, R26, R3, RZ, 0x3c, !PT ;  /* 0x000000031a7a7212 */ /* 0x000fe200078e3cff */
[----:B------:R1:W-:Y:S01]  /*7b30*/  STSM.16.M88.4 [R36], R8 ;  /* 0x0000000824007844 */ /* 0x0003e20000000200 */
[----:B------:R-:W-:Y:S02]  /*7b40*/  LOP3.LUT R126, R27, R126, RZ, 0x3c, !PT ;  /* 0x0000007e1b7e7212 */ /* 0x000fe400078e3cff */
[----:B------:R-:W-:Y:S02]  /*7b50*/  MOV R40, R40 ;  /* 0x0000002800287202 */ /* 0x000fe40000000f00 */
[----:B------:R-:W-:Y:S01]  /*7b60*/  LOP3.LUT R102, R102, R209, RZ, 0x3c, !PT ;  /* 0x000000d166667212 */ /* 0x000fe200078e3cff */
[----:B0-----:R-:W-:Y:S01]  /*7b70*/  IMAD.U32 R5, RZ, RZ, UR8 ;  /* 0x00000008ff057e24 */ /* 0x001fe2000f8e00ff */
[----:B------:R-:W-:Y:S01]  /*7b80*/  MOV R44, R44 ;  /* 0x0000002c002c7202 */ /* 0x000fe20000000f00 */
[----:B------:R0:W-:Y:S01]  /*7b90*/  STSM.16.M88.4 [R40], R12 ;  /* 0x0000000c28007844 */ /* 0x0001e20000000200 */
[----:B------:R-:W-:Y:S01]  /*7ba0*/  F2FP.F16.F32.PACK_AB R26, R61, R60 ;  /* 0x0000003c3d1a723e */ /* 0x000fe200000000ff */
[----:B------:R-:W-:Y:S01]  /*7bb0*/  ULDC.64 UR8, c[0x0][0xc08] ;  /* 0x0003020000087ab9 */ /* 0x000fe20000000a00 */
[----:B------:R-:W-:Y:S01]  /*7bc0*/  F2FP.F16.F32.PACK_AB R27, R63, R62 ;  /* 0x0000003e3f1b723e */ /* 0x000fe200000000ff */
[----:B------:R-:W-:Y:S01]  /*7bd0*/  IMAD.U32 R4, RZ, RZ, UR4 ;  /* 0x00000004ff047e24 */ /* 0x000fe2000f8e00ff */
[----:B------:R-:W-:-:S02]  /*7be0*/  MOV R48, R48 ;  /* 0x0000003000307202 */ /* 0x000fc40000000f00 */
[----:B------:R-:W-:Y:S01]  /*7bf0*/  LOP3.LUT R110, R177, R110, RZ, 0x3c, !PT ;  /* 0x0000006eb16e7212 */ /* 0x000fe200078e3cff */
[----:B------:R2:W-:Y:S01]  /*7c00*/  STSM.16.M88.4 [R44], R24 ;  /* 0x000000182c007844 */ /* 0x0005e20000000200 */
[----:B------:R-:W-:Y:S02]  /*7c10*/  LOP3.LUT R114, R179, R114, RZ, 0x3c, !PT ;  /* 0x00000072b3727212 */ /* 0x000fe400078e3cff */
[----:B------:R-:W-:Y:S01]  /*7c20*/  MOV R52, R52 ;  /* 0x0000003400347202 */ /* 0x000fe20000000f00 */
[----:B------:R-:W-:Y:S01]  /*7c30*/  STSM.16.M88.4 [R48], R64 ;  /* 0x0000004030007844 */ /* 0x000fe20000000200 */
[----:B------:R-:W-:Y:S02]  /*7c40*/  F2FP.F16.F32.PACK_AB R74, R77, R76 ;  /* 0x0000004c4d4a723e */ /* 0x000fe400000000ff */
[----:B------:R-:W-:Y:S02]  /*7c50*/  F2FP.F16.F32.PACK_AB R75, R79, R78 ;  /* 0x0000004e4f4b723e */ /* 0x000fe400000000ff */
[----:B------:R-:W-:-:S02]  /*7c60*/  F2FP.F16.F32.PACK_AB R81, R83, R82 ;  /* 0x000000525351723e */ /* 0x000fc400000000ff */
[----:B------:R-:W-:Y:S01]  /*7c70*/  F2FP.F16.F32.PACK_AB R88, R89, R88 ;  /* 0x000000585958723e */ /* 0x000fe200000000ff */
[----:B------:R-:W-:Y:S01]  /*7c80*/  STSM.16.M88.4 [R52], R72 ;  /* 0x0000004834007844 */ /* 0x000fe20000000200 */
[----:B------:R-:W-:Y:S02]  /*7c90*/  MOV R32, R98 ;  /* 0x0000006200207202 */ /* 0x000fe40000000f00 */
[----:B------:R-:W-:Y:S02]  /*7ca0*/  F2FP.F16.F32.PACK_AB R82, R85, R84 ;  /* 0x000000545552723e */ /* 0x000fe400000000ff */
[----:B------:R-:W-:Y:S02]  /*7cb0*/  F2FP.F16.F32.PACK_AB R83, R87, R86 ;  /* 0x000000565753723e */ /* 0x000fe400000000ff */
[----:B------:R-:W-:Y:S02]  /*7cc0*/  F2FP.F16.F32.PACK_AB R89, R91, R90 ;  /* 0x0000005a5b59723e */ /* 0x000fe400000000ff */
[----:B------:R-:W-:Y:S01]  /*7cd0*/  MOV R102, R102 ;  /* 0x0000006600667202 */ /* 0x000fe20000000f00 */
[----:B------:R-:W-:Y:S01]  /*7ce0*/  STSM.16.M88.4 [R32], R80 ;  /* 0x0000005020007844 */ /* 0x000fe20000000200 */
[----:B------:R-:W-:-:S02]  /*7cf0*/  F2FP.F16.F32.PACK_AB R90, R93, R92 ;  /* 0x0000005c5d5a723e */ /* 0x000fc400000000ff */
[----:B------:R-:W-:Y:S02]  /*7d00*/  F2FP.F16.F32.PACK_AB R91, R95, R94 ;  /* 0x0000005e5f5b723e */ /* 0x000fe400000000ff */
[----:B------:R-:W-:Y:S02]  /*7d10*/  F2FP.F16.F32.PACK_AB R96, R97, R96 ;  /* 0x000000606160723e */ /* 0x000fe400000000ff */
[----:B------:R-:W-:Y:S01]  /*7d20*/  MOV R31, R106 ;  /* 0x0000006a001f7202 */ /* 0x000fe20000000f00 */
[----:B------:R-:W-:Y:S01]  /*7d30*/  STSM.16.M88.4 [R102], R88 ;  /* 0x0000005866007844 */ /* 0x000fe20000000200 */
[----:B------:R-:W-:Y:S02]  /*7d40*/  F2FP.F16.F32.PACK_AB R97, R46, R42 ;  /* 0x0000002a2e61723e */ /* 0x000fe400000000ff */
[----:B------:R-:W-:Y:S02]  /*7d50*/  F2FP.F16.F32.PACK_AB R98, R101, R100 ;  /* 0x000000646562723e */ /* 0x000fe400000000ff */
[----:B------:R-:W-:-:S02]  /*7d60*/  F2FP.F16.F32.PACK_AB R99, R54, R50 ;  /* 0x000000323663723e */ /* 0x000fc400000000ff */
[----:B------:R-:W-:Y:S02]  /*7d70*/  F2FP.F16.F32.PACK_AB R104, R105, R104 ;  /* 0x000000686968723e */ /* 0x000fe400000000ff */
[----:B------:R-:W-:Y:S01]  /*7d80*/  MOV R110, R110 ;  /* 0x0000006e006e7202 */ /* 0x000fe20000000f00 */
[----:B------:R-:W-:Y:S01]  /*7d90*/  STSM.16.M88.4 [R31], R96 ;  /* 0x000000601f007844 */ /* 0x000fe20000000200 */
[----:B------:R-:W-:Y:S02]  /*7da0*/  MOV R30, R114 ;  /* 0x00000072001e7202 */ /* 0x000fe40000000f00 */
[----:B------:R-:W-:Y:S02]  /*7db0*/  F2FP.F16.F32.PACK_AB R105, R58, R56 ;  /* 0x000000383a69723e */ /* 0x000fe400000000ff */
[----:B------:R-:W-:Y:S02]  /*7dc0*/  F2FP.F16.F32.PACK_AB R106, R109, R108 ;  /* 0x0000006c6d6a723e */ /* 0x000fe400000000ff */
[----:B------:R-:W-:-:S02]  /*7dd0*/  F2FP.F16.F32.PACK_AB R107, R154, R152 ;  /* 0x000000989a6b723e */ /* 0x000fc400000000ff */
[----:B------:R-:W-:Y:S02]  /*7de0*/  F2FP.F16.F32.PACK_AB R112, R113, R112 ;  /* 0x000000707170723e */ /* 0x000fe400000000ff */
[----:B------:R-:W-:Y:S01]  /*7df0*/  LOP3.LUT R28, R28, R151, RZ, 0x3c, !PT ;  /* 0x000000971c1c7212 */ /* 0x000fe200078e3cff */
[----:B------:R-:W-:Y:S01]  /*7e00*/  STSM.16.M88.4 [R110], R104 ;  /* 0x000000686e007844 */ /* 0x000fe20000000200 */
[----:B------:R-:W-:Y:S02]  /*7e10*/  MOV R3, R122 ;  /* 0x0000007a00037202 */ /* 0x000fe40000000f00 */
[----:B------:R-:W-:Y:S02]  /*7e20*/  F2FP.F16.F32.PACK_AB R113, R157, R155 ;  /* 0x0000009b9d71723e */ /* 0x000fe400000000ff */
[----:B------:R-:W-:Y:S02]  /*7e30*/  F2FP.F16.F32.PACK_AB R114, R117, R116 ;  /* 0x000000747572723e */ /* 0x000fe400000000ff */
[----:B------:R-:W-:-:S02]  /*7e40*/  F2FP.F16.F32.PACK_AB R115, R159, R158 ;  /* 0x0000009e9f73723e */ /* 0x000fc400000000ff */
[----:B------:R-:W-:Y:S02]  /*7e50*/  F2FP.F16.F32.PACK_AB R120, R121, R120 ;  /* 0x000000787978723e */ /* 0x000fe400000000ff */
[----:B------:R-:W-:Y:S01]  /*7e60*/  F2FP.F16.F32.PACK_AB R128, R129, R128 ;  /* 0x000000808180723e */ /* 0x000fe200000000ff */
        /* <DEDUP_REMOVED lines=8> */
[----:B------:R-:W-:Y:S02]  /*7ef0*/  F2FP.F16.F32.PACK_AB R130, R133, R132 ;  /* 0x000000848582723e */ /* 0x000fe400000000ff */
[----:B------:R-:W-:Y:S02]  /*7f00*/  F2FP.F16.F32.PACK_AB R131, R135, R134 ;  /* 0x000000868783723e */ /* 0x000fe400000000ff */
[----:B------:R-:W-:Y:S02]  /*7f10*/  F2FP.F16.F32.PACK_AB R137, R139, R138 ;  /* 0x0000008a8b89723e */ /* 0x000fe400000000ff */
[----:B------:R-:W-:Y:S01]  /*7f20*/  F2FP.F16.F32.PACK_AB R144, R145, R144 ;  /* 0x000000909190723e */ /* 0x000fe200000000ff */
[----:B------:R-:W-:Y:S01]  /*7f30*/  STSM.16.M88.4 [R3], R128 ;  /* 0x0000008003007844 */ /* 0x000fe20000000200 */
[----:B------:R-:W-:-:S02]  /*7f40*/  MOV R126, R126 ;  /* 0x0000007e007e7202 */ /* 0x000fc40000000f00 */
[----:B------:R-:W-:Y:S02]  /*7f50*/  F2FP.F16.F32.PACK_AB R138, R141, R140 ;  /* 0x0000008c8d8a723e */ /* 0x000fe400000000ff */
[----:B------:R-:W-:Y:S02]  /*7f60*/  F2FP.F16.F32.PACK_AB R139, R143, R142 ;  /* 0x0000008e8f8b723e */ /* 0x000fe400000000ff */
[----:B------:R-:W-:Y:S02]  /*7f70*/  F2FP.F16.F32.PACK_AB R145, R147, R146 ;  /* 0x000000929391723e */ /* 0x000fe400000000ff */
[----:B------:R-:W-:Y:S01]  /*7f80*/  MOV R28, R28 ;  /* 0x0000001c001c7202 */ /* 0x000fe20000000f00 */
[----:B------:R-:W-:Y:S01]  /*7f90*/  STSM.16.M88.4 [R126], R136 ;  /* 0x000000887e007844 */ /* 0x000fe20000000200 */
[----:B------:R-:W-:Y:S02]  /*7fa0*/  F2FP.F16.F32.PACK_AB R146, R149, R148 ;  /* 0x000000949592723e */ /* 0x000fe400000000ff */
[----:B------:R-:W-:Y:S01]  /*7fb0*/  F2FP.F16.F32.PACK_AB R147, R0, R150 ;  /* 0x000000960093723e */ /* 0x000fe200000000ff */
[----:B------:R-:W-:Y:S01]  /*7fc0*/  UISETP.NE.U32.AND UP1, UPT, UR8, URZ, UPT ;  /* 0x0000003f0800728c */ /* 0x000fe2000bf25070 */
[----:B------:R-:W-:-:S03]  /*7fd0*/  PLOP3.LUT P0, PT, PT, PT, UP0, 0x80, 0x0 ;  /* 0x000000000000781c */ /* 0x000fc60003f0f008 */
[----:B------:R3:W-:Y:S01]  /*7fe0*/  STSM.16.M88.4 [R28], R144 ;  /* 0x000000901c007844 */ /* 0x0007e20000000200 */
[----:B------:R-:W-:Y:S01]  /*7ff0*/  BAR.SYNC.DEFER_BLOCKING 0x1, 0x100 ;  /* 0x0044000000007b1d */ /* 0x000fe20000010000 */
[----:B------:R-:W-:-:S06]  /*8000*/  UISETP.NE.AND.EX UP1, UPT, UR9, URZ, UPT, UP1 ;  /* 0x0000003f0900728c */ /* 0x000fcc000bf25310 */
[----:B------:R-:W-:-:S05]  /*8010*/  PLOP3.LUT P6, PT, PT, PT, UP1, 0x80, 0x0 ;  /* 0x000000000000781c */ /* 0x000fca0003fcf018 */
[----:B------:R-:W-:-:S04]  /*8020*/  @UP1 UIADD3 UR8, UP2, UR10, UR8, URZ ;  /* 0x000000080a081290 */ /* 0x000fc8000ff5e03f */
[----:B------:R-:W-:Y:S01]  /*8030*/  @UP1 UIADD3.X UR9, UR11, UR9, URZ, UP2, !UPT ;  /* 0x000000090b091290 */ /* 0x000fe200097fe43f */
[----:B------:R-:W-:Y:S01]  /*8040*/  ULDC UR4, c[0x0][0xa88] ;  /* 0x0002a20000047ab9 */ /* 0x000fe20000000800 */
[----:B-1----:R-:W-:Y:S02]  /*8050*/  IMAD.U32 R10, RZ, RZ, UR8 ;  /* 0x00000008ff0a7e24 */ /* 0x002fe4000f8e00ff */
[----:B------:R-:W-:Y:S02]  /*8060*/  IMAD.U32 R0, RZ, RZ, UR4 ;  /* 0x00000004ff007e24 */ /* 0x000fe4000f8e00ff */
[----:B------:R-:W-:Y:S01]  /*8070*/  MOV R11, UR9 ;  /* 0x00000009000b7c02 */ /* 0x000fe20008000f00 */
[----:B------:R-:W4:Y:S01]  /*8080*/  @P0 LDG.E R6, desc[UR50][R4.64] ;  /* 0x0000003204060981 */ /* 0x000f22000c1e1900 */
[----:B------:R-:W-:-:S03]  /*8090*/  IMAD R7, R191, 0x40, R2 ;  /* 0x00000040bf077824 */ /* 0x000fc600078e0202 */
[----:B------:R1:W5:Y:S01]  /*80a0*/  @P6 LDG.E R0, desc[UR50][R10.64] ;  /* 0x000000320a006981 */ /* 0x000362000c1e1900 */
[----:B------:R-:W-:-:S03]  /*80b0*/  IMAD.WIDE R174, R7, 0x2, R174 ;  /* 0x0000000207ae7825 */ /* 0x000fc600078e02ae */
[C---:B------:R-:W-:Y:S02]  /*80c0*/  IADD3 R9, P2, R174.reuse, 0x1000, RZ ;  /* 0x00001000ae097810 */ /* 0x040fe40007f5e0ff */
[C---:B0-----:R-:W-:Y:S02]  /*80d0*/  IADD3 R13, P1, R174.reuse, 0x2000, RZ ;  /* 0x00002000ae0d7810 */ /* 0x041fe40007f3e0ff */
[----:B------:R-:W-:Y:S02]  /*80e0*/  P2R R7, PR, RZ, 0x4 ;  /* 0x00000004ff077803 */ /* 0x000fe40000000000 */
[C---:B--2---:R-:W-:Y:S02]  /*80f0*/  IADD3 R25, P2, R174.reuse, 0x3000, RZ ;  /* 0x00003000ae197810 */ /* 0x044fe40007f5e0ff */
[C---:B------:R-:W-:Y:S02]  /*8100*/  IADD3 R29, P3, R174.reuse, 0x4000, RZ ;  /* 0x00004000ae1d7810 */ /* 0x040fe40007f7e0ff */
[----:B------:R-:W-:-:S02]  /*8110*/  IADD3 R33, P4, R174, 0x5000, RZ ;  /* 0x00005000ae217810 */ /* 0x000fc40007f9e0ff */
[----:B------:R-:W-:Y:S02]  /*8120*/  IADD3 R37, P5, R174, 0x6000, RZ ;  /* 0x00006000ae257810 */ /* 0x000fe40007fbe0ff */
[----:B------:R-:W-:Y:S02]  /*8130*/  LOP3.LUT R8, R9, 0x380, RZ, 0xc0, !PT ;  /* 0x0000038009087812 */ /* 0x000fe400078ec0ff */
[----:B------:R-:W-:Y:S02]  /*8140*/  LOP3.LUT R12, R13, 0x380, RZ, 0xc0, !PT ;  /* 0x000003800d0c7812 */ /* 0x000fe400078ec0ff */
[----:B------:R-:W-:Y:S02]  /*8150*/  LOP3.LUT R24, R25, 0x380, RZ, 0xc0, !PT ;  /* 0x0000038019187812 */ /* 0x000fe400078ec0ff */
[----:B---3--:R-:W-:Y:S02]  /*8160*/  LOP3.LUT R28, R29, 0x380, RZ, 0xc0, !PT ;  /* 0x000003801d1c7812 */ /* 0x008fe400078ec0ff */
[----:B------:R-:W-:-:S02]  /*8170*/  LOP3.LUT R32, R33, 0x380, RZ, 0xc0, !PT ;  /* 0x0000038021207812 */ /* 0x000fc400078ec0ff */
[----:B------:R-:W-:Y:S01]  /*8180*/  LOP3.LUT R36, R37, 0x380, RZ, 0xc0, !PT ;  /* 0x0000038025247812 */ /* 0x000fe200078ec0ff */
[----:B------:R-:W-:Y:S01]  /*8190*/  UMOV UR4, URZ ;  /* 0x0000003f00047c82 */ /* 0x000fe20008000000 */
[----:B------:R-:W-:Y:S02]  /*81a0*/  SHF.R.U64 R8, R8, 0x3, RZ ;  /* 0x0000000308087819 */ /* 0x000fe400000012ff */
[----:B------:R-:W-:Y:S02]  /*81b0*/  SHF.R.U64 R12, R12, 0x3, RZ ;  /* 0x000000030c0c7819 */ /* 0x000fe400000012ff */
[----:B------:R-:W-:Y:S02]  /*81c0*/  SHF.R.U64 R24, R24, 0x3, RZ ;  /* 0x0000000318187819 */ /* 0x000fe400000012ff */
[----:B------:R-:W-:Y:S02]  /*81d0*/  SHF.R.U64 R28, R28, 0x3, RZ ;  /* 0x000000031c1c7819 */ /* 0x000fe400000012ff */
[----:B------:R-:W-:-:S02]  /*81e0*/  SHF.R.U64 R32, R32, 0x3, RZ ;  /* 0x0000000320207819 */ /* 0x000fc400000012ff */
[----:B------:R-:W-:Y:S02]  /*81f0*/  SHF.R.U64 R36, R36, 0x3, RZ ;  /* 0x0000000324247819 */ /* 0x000fe400000012ff */
[----:B------:R-:W-:Y:S02]  /*8200*/  LOP3.LUT R8, R8, R9, RZ, 0x3c, !PT ;  /* 0x0000000908087212 */ /* 0x000fe400078e3cff */
[----:B------:R-:W-:Y:S02]  /*8210*/  LOP3.LUT R12, R12, R13, RZ, 0x3c, !PT ;  /* 0x0000000d0c0c7212 */ /* 0x000fe400078e3cff */
[----:B------:R-:W-:Y:S02]  /*8220*/  LOP3.LUT R24, R24, R25, RZ, 0x3c, !PT ;  /* 0x0000001918187212 */ /* 0x000fe400078e3cff */
[----:B------:R-:W-:Y:S02]  /*8230*/  LOP3.LUT R28, R28, R29, RZ, 0x3c, !PT ;  /* 0x0000001d1c1c7212 */ /* 0x000fe400078e3cff */
[----:B------:R-:W-:-:S02]  /*8240*/  LOP3.LUT R32, R32, R33, RZ, 0x3c, !PT ;  /* 0x0000002120207212 */ /* 0x000fc400078e3cff */
[----:B------:R-:W-:Y:S02]  /*8250*/  LOP3.LUT R36, R36, R37, RZ, 0x3c, !PT ;  /* 0x0000002524247212 */ /* 0x000fe400078e3cff */
[----:B----4-:R-:W-:Y:S01]  /*8260*/  @P0 R2UR UR4, R6 ;  /* 0x00000000060402ca */ /* 0x010fe200000e0000 */
[----:B-1----:R-:W-:-:S14]  /*8270*/  @P6 BRA `(.L_x_389) ;  /* 0x0000000000106947 */ /* 0x002fdc0003800000 */
[----:B------:R-:W-:Y:S05]  /*8280*/  @!P0 BRA `(.L_x_389) ;  /* 0x00000000000c8947 */ /* 0x000fea0003800000 */
[----:B------:R-:W2:Y:S04]  /*8290*/  LDG.E R3, desc[UR50][R4.64] ;  /* 0x0000003204037981 */ /* 0x000ea8000c1e1900 */
[----:B-----5:R-:W2:Y:S02]  /*82a0*/  LDG.E R0, desc[UR50][R4.64+0x4] ;  /* 0x0000043204007981 */ /* 0x020ea4000c1e1900 */
[----:B--2---:R-:W-:-:S07]  /*82b0*/  IMAD.IADD R0, R0, 0x1, -R3 ;  /* 0x0000000100007824 */ /* 0x004fce00078e0a03 */
.L_x_389:
[----:B------:R-:W0:Y:S01]  /*82c0*/  SHFL.IDX PT, R3, R192, RZ, 0x1f ;  /* 0x00001fffc0037589 */ /* 0x000e2200000e0000 */
[----:B------:R-:W-:Y:S01]  /*82d0*/  ISETP.NE.AND P6, PT, R7, RZ, PT ;  /* 0x000000ff0700720c */ /* 0x000fe20003fc5270 */
[--C-:B------:R-:W-:Y:S01]  /*82e0*/  IMAD.X R13, RZ, RZ, R175.reuse, P1 ;  /* 0x000000ffff0d7224 */ /* 0x100fe200008e06af */
[C---:B------:R-:W-:Y:S01]  /*82f0*/  IADD3 R41, P0, R174.reuse, 0x7000, RZ ;  /* 0x00007000ae297810 */ /* 0x040fe20007f1e0ff */
[--C-:B------:R-:W-:Y:S01]  /*8300*/  IMAD.X R25, RZ, RZ, R175.reuse, P2 ;  /* 0x000000ffff197224 */ /* 0x100fe200010e06af */
[C---:B------:R-:W-:Y:S01]  /*8310*/  IADD3 R49, P1, R174.reuse, 0x9000, RZ ;  /* 0x00009000ae317810 */ /* 0x040fe20007f3e0ff */
[--C-:B------:R-:W-:Y:S01]  /*8320*/  IMAD.X R9, RZ, RZ, R175.reuse, P6 ;  /* 0x000000ffff097224 */ /* 0x100fe200030e06af */
[----:B------:R-:W-:Y:S01]  /*8330*/  IADD3 R45, P6, R174, 0x8000, RZ ;  /* 0x00008000ae2d7810 */ /* 0x000fe20007fde0ff */
[--C-:B------:R-:W-:Y:S01]  /*8340*/  IMAD.X R29, RZ, RZ, R175.reuse, P3 ;  /* 0x000000ffff1d7224 */ /* 0x100fe200018e06af */
[----:B------:R-:W-:Y:S01]  /*8350*/  LOP3.LUT R40, R41, 0x380, RZ, 0xc0, !PT ;  /* 0x0000038029287812 */ /* 0x000fe200078ec0ff */
[----:B------:R-:W-:Y:S01]  /*8360*/  IMAD.X R33, RZ, RZ, R175, P4 ;  /* 0x000000ffff217224 */ /* 0x000fe200020e06af */
[----:B------:R-:W-:Y:S01]  /*8370*/  LOP3.LUT R44, R45, 0x380, RZ, 0xc0, !PT ;  /* 0x000003802d2c7812 */ /* 0x000fe200078ec0ff */
[----:B------:R-:W-:Y:S01]  /*8380*/  USHF.R.S32.HI UR14, URZ, 0x1f, UR4 ;  /* 0x0000001f3f0e7899 */ /* 0x000fe20008011404 */
[----:B------:R-:W-:Y:S01]  /*8390*/  LOP3.LUT R48, R49, 0x380, RZ, 0xc0, !PT ;  /* 0x0000038031307812 */ /* 0x000fe200078ec0ff */
[----:B------:R-:W-:Y:S01]  /*83a0*/  USHF.R.S32.HI UR15, URZ, 0x1f, UR45 ;  /* 0x0000001f3f0f7899 */ /* 0x000fe2000801142d */
[----:B------:R-:W-:Y:S01]  /*83b0*/  SHF.R.U64 R44, R44, 0x3, RZ ;  /* 0x000000032c2c7819 */ /* 0x000fe200000012ff */
[----:B------:R-:W-:Y:S01]  /*83c0*/  USEL UR42, UR42, URZ, !UP0 ;  /* 0x0000003f2a2a7287 */ /* 0x000fe2000c000000 */
[----:B------:R-:W-:Y:S01]  /*83d0*/  SHF.R.U64 R40, R40, 0x3, RZ ;  /* 0x0000000328287819 */ /* 0x000fe200000012ff */
[----:B------:R-:W-:Y:S01]  /*83e0*/  USEL UR43, UR43, URZ, !UP0 ;  /* 0x0000003f2b2b7287 */ /* 0x000fe2000c000000 */
[----:B------:R-:W-:-:S02]  /*83f0*/  SHF.R.U64 R48, R48, 0x3, RZ ;  /* 0x0000000330307819 */ /* 0x000fc400000012ff */
[----:B------:R-:W-:Y:S01]  /*8400*/  LOP3.LUT R44, R44, R45, RZ, 0x3c, !PT ;  /* 0x0000002d2c2c7212 */ /* 0x000fe200078e3cff */
[--C-:B------:R-:W-:Y:S01]  /*8410*/  IMAD.X R45, RZ, RZ, R175.reuse, P6 ;  /* 0x000000ffff2d7224 */ /* 0x100fe200030e06af */
[----:B------:R-:W-:Y:S01]  /*8420*/  LOP3.LUT R40, R40, R41, RZ, 0x3c, !PT ;  /* 0x0000002928287212 */ /* 0x000fe200078e3cff */
[--C-:B------:R-:W-:Y:S01]  /*8430*/  IMAD.X R41, RZ, RZ, R175.reuse, P0 ;  /* 0x000000ffff297224 */ /* 0x100fe200000e06af */
[----:B0-----:R-:W-:Y:S02]  /*8440*/  ISETP.NE.AND P6, PT, R3, RZ, PT ;  /* 0x000000ff0300720c */ /* 0x001fe40003fc5270 */
[----:B------:R-:W-:Y:S01]  /*8450*/  LOP3.LUT R48, R48, R49, RZ, 0x3c, !PT ;  /* 0x0000003130307212 */ /* 0x000fe200078e3cff */
[----:B------:R-:W-:Y:S01]  /*8460*/  IMAD.X R49, RZ, RZ, R175, P1 ;  /* 0x000000ffff317224 */ /* 0x000fe200008e06af */
[----:B------:R-:W-:Y:S02]  /*8470*/  IADD3.X R37, RZ, R175, RZ, P5, !PT ;  /* 0x000000afff257210 */ /* 0x000fe40002ffe4ff */
[----:B------:R-:W-:-:S02]  /*8480*/  IADD3 R57, P2, R174, 0xa000, RZ ;  /* 0x0000a000ae397810 */ /* 0x000fc40007f5e0ff */
[C---:B------:R-:W-:Y:S02]  /*8490*/  IADD3 R53, P3, R174.reuse, 0xb000, RZ ;  /* 0x0000b000ae357810 */ /* 0x040fe40007f7e0ff */
[C---:B------:R-:W-:Y:S02]  /*84a0*/  IADD3 R65, P4, R174.reuse, 0xc000, RZ ;  /* 0x0000c000ae417810 */ /* 0x040fe40007f9e0ff */
[C---:B------:R-:W-:Y:S02]  /*84b0*/  IADD3 R61, P5, R174.reuse, 0xd000, RZ ;  /* 0x0000d000ae3d7810 */ /* 0x040fe40007fbe0ff */
[C---:B------:R-:W-:Y:S02]  /*84c0*/  IADD3 R73, P0, R174.reuse, 0xe000, RZ ;  /* 0x0000e000ae497810 */ /* 0x040fe40007f1e0ff */
[----:B------:R-:W-:Y:S02]  /*84d0*/  IADD3 R4, P1, R174, 0xf000, RZ ;  /* 0x0000f000ae047810 */ /* 0x000fe40007f3e0ff */
[----:B------:R-:W-:-:S02]  /*84e0*/  LOP3.LUT R56, R57, 0x380, RZ, 0xc0, !PT ;  /* 0x0000038039387812 */ /* 0x000fc400078ec0ff */
[----:B------:R-:W-:Y:S01]  /*84f0*/  LOP3.LUT R52, R53, 0x380, RZ, 0xc0, !PT ;  /* 0x0000038035347812 */ /* 0x000fe200078ec0ff */
[----:B------:R-:W-:Y:S01]  /*8500*/  IMAD.X R69, RZ, RZ, R175, P1 ;  /* 0x000000ffff457224 */ /* 0x000fe200008e06af */
[----:B------:R-:W-:Y:S02]  /*8510*/  LOP3.LUT R64, R65, 0x380, RZ, 0xc0, !PT ;  /* 0x0000038041407812 */ /* 0x000fe400078ec0ff */
[----:B------:R-:W-:Y:S02]  /*8520*/  LOP3.LUT R60, R61, 0x380, RZ, 0xc0, !PT ;  /* 0x000003803d3c7812 */ /* 0x000fe400078ec0ff */
[----:B------:R-:W-:Y:S02]  /*8530*/  LOP3.LUT R72, R73, 0x380, RZ, 0xc0, !PT ;  /* 0x0000038049487812 */ /* 0x000fe400078ec0ff */
[----:B------:R-:W-:Y:S02]  /*8540*/  LOP3.LUT R5, R174, 0x380, RZ, 0xc0, !PT ;  /* 0x00000380ae057812 */ /* 0x000fe400078ec0ff */
[----:B------:R-:W-:-:S02]  /*8550*/  LOP3.LUT R3, R4, 0x380, RZ, 0xc0, !PT ;  /* 0x0000038004037812 */ /* 0x000fc400078ec0ff */
[----:B------:R-:W-:Y:S02]  /*8560*/  SHF.R.U64 R56, R56, 0x3, RZ ;  /* 0x0000000338387819 */ /* 0x000fe400000012ff */
[----:B------:R-:W-:Y:S02]  /*8570*/  SHF.R.U64 R52, R52, 0x3, RZ ;  /* 0x0000000334347819 */ /* 0x000fe400000012ff */
[----:B------:R-:W-:Y:S02]  /*8580*/  SHF.R.U64 R64, R64, 0x3, RZ ;  /* 0x0000000340407819 */ /* 0x000fe400000012ff */
[----:B------:R-:W-:Y:S02]  /*8590*/  SHF.R.U64 R60, R60, 0x3, RZ ;  /* 0x000000033c3c7819 */ /* 0x000fe400000012ff */
[----:B------:R-:W-:Y:S02]  /*85a0*/  SHF.R.U64 R72, R72, 0x3, RZ ;  /* 0x0000000348487819 */ /* 0x000fe400000012ff */
[----:B------:R-:W-:-:S02]  /*85b0*/  SHF.R.U64 R5, R5, 0x3, RZ ;  /* 0x0000000305057819 */ /* 0x000fc400000012ff */
[----:B------:R-:W-:Y:S02]  /*85c0*/  SHF.R.U64 R3, R3, 0x3, RZ ;  /* 0x0000000303037819 */ /* 0x000fe400000012ff */
[----:B------:R-:W-:Y:S01]  /*85d0*/  LOP3.LUT R56, R56, R57, RZ, 0x3c, !PT ;  /* 0x0000003938387212 */ /* 0x000fe200078e3cff */
[--C-:B------:R-:W-:Y:S01]  /*85e0*/  IMAD.X R57, RZ, RZ, R175.reuse, P2 ;  /* 0x000000ffff397224 */ /* 0x100fe200010e06af */
[----:B------:R-:W-:Y:S01]  /*85f0*/  LOP3.LUT R52, R52, R53, RZ, 0x3c, !PT ;  /* 0x0000003534347212 */ /* 0x000fe200078e3cff */
[--C-:B------:R-:W-:Y:S01]  /*8600*/  IMAD.X R53, RZ, RZ, R175.reuse, P3 ;  /* 0x000000ffff357224 */ /* 0x100fe200018e06af */
[----:B------:R-:W-:Y:S01]  /*8610*/  LOP3.LUT R64, R64, R65, RZ, 0x3c, !PT ;  /* 0x0000004140407212 */ /* 0x000fe200078e3cff */
[--C-:B------:R-:W-:Y:S01]  /*8620*/  IMAD.X R65, RZ, RZ, R175.reuse, P4 ;  /* 0x000000ffff417224 */ /* 0x100fe200020e06af */
[----:B------:R-:W-:Y:S02]  /*8630*/  LOP3.LUT R60, R60, R61, RZ, 0x3c, !PT ;  /* 0x0000003d3c3c7212 */ /* 0x000fe400078e3cff */
[----:B------:R-:W-:Y:S01]  /*8640*/  LOP3.LUT R72, R72, R73, RZ, 0x3c, !PT ;  /* 0x0000004948487212 */ /* 0x000fe200078e3cff */
[----:B------:R-:W-:Y:S01]  /*8650*/  IMAD.X R73, RZ, RZ, R175, P0 ;  /* 0x000000ffff497224 */ /* 0x000fe200000e06af */
[----:B------:R-:W-:-:S02]  /*8660*/  IADD3.X R61, RZ, R175, RZ, P5, !PT ;  /* 0x000000afff3d7210 */ /* 0x000fc40002ffe4ff */
[----:B------:R-:W-:Y:S02]  /*8670*/  LOP3.LUT R174, R5, R174, RZ, 0x3c, !PT ;  /* 0x000000ae05ae7212 */ /* 0x000fe400078e3cff */
[----:B------:R-:W-:Y:S01]  /*8680*/  LOP3.LUT R68, R3, R4, RZ, 0x3c, !PT ;  /* 0x0000000403447212 */ /* 0x000fe200078e3cff */
[----:B------:R-:W-:Y:S06]  /*8690*/  @P6 BRA `(.L_x_390) ;  /* 0x0000000000c46947 */ /* 0x000fec0003800000 */
[----:B------:R-:W0:Y:S01]  /*86a0*/  LDC R11, c[0x0][0xbe8] ;  /* 0x0002fa00ff0b7b82 */ /* 0x000e220000000800 */
[----:B------:R-:W-:Y:S01]  /*86b0*/  IMAD.U32 R10, RZ, RZ, UR44 ;  /* 0x0000002cff0a7e24 */ /* 0x000fe2000f8e00ff */
[----:B------:R-:W-:Y:S01]  /*86c0*/  ULDC.64 UR12, c[0x0][0xb90] ;  /* 0x0002e400000c7ab9 */ /* 0x000fe20000000a00 */
[----:B------:R-:W-:Y:S01]  /*86d0*/  UMOV UR8, UR4 ;  /* 0x0000000400087c82 */ /* 0x000fe20008000000 */
[----:B------:R-:W-:Y:S01]  /*86e0*/  UIMAD UR10, UR15, UR12, URZ ;  /* 0x0000000c0f0a72a4 */ /* 0x000fe2000f8e023f */
[----:B------:R-:W-:Y:S01]  /*86f0*/  IMAD R10, R10, 0x40, R195 ;  /* 0x000000400a0a7824 */ /* 0x000fe200078e02c3 */
[----:B------:R-:W-:Y:S01]  /*8700*/  UMOV UR9, UR14 ;  /* 0x0000000e00097c82 */ /* 0x000fe20008000000 */
[----:B------:R-:W-:Y:S01]  /*8710*/  IMAD.U32 R15, RZ, RZ, UR44 ;  /* 0x0000002cff0f7e24 */ /* 0x000fe2000f8e00ff */
[----:B------:R-:W-:Y:S01]  /*8720*/  UIMAD.WIDE.U32 UR8, UR45, UR12, UR8 ;  /* 0x0000000c2d0872a5 */ /* 0x000fe2000f8e0008 */
[----:B------:R-:W-:Y:S01]  /*8730*/  IMAD.MOV.U32 R4, RZ, RZ, R10 ;  /* 0x000000ffff047224 */ /* 0x000fe200078e000a */
[----:B------:R-:W-:Y:S01]  /*8740*/  UIMAD UR10, UR45, UR13, UR10 ;  /* 0x0000000d2d0a72a4 */ /* 0x000fe2000f8e020a */
[----:B------:R-:W-:-:S02]  /*8750*/  IMAD.MOV R30, RZ, RZ, -R18 ;  /* 0x000000ffff1e7224 */ /* 0x000fc400078e0a12 */
[----:B------:R-:W-:Y:S01]  /*8760*/  ULDC.64 UR12, c[0x0][0xb98] ;  /* 0x0002e600000c7ab9 */ /* 0x000fe20000000a00 */
[----:B------:R-:W-:Y:S01]  /*8770*/  UIADD3 UR9, UR9, UR10, URZ ;  /* 0x0000000a09097290 */ /* 0x000fe2000fffe03f */
[----:B------:R-:W-:Y:S01]  /*8780*/  IMAD R15, R15, 0x40, R16 ;  /* 0x000000400f0f7824 */ /* 0x000fe200078e0210 */
[----:B------:R-:W-:Y:S02]  /*8790*/  UIMAD UR11, UR43, UR12, URZ ;  /* 0x0000000c2b0b72a4 */ /* 0x000fe4000f8e023f */
[----:B------:R-:W-:Y:S02]  /*87a0*/  UIMAD.WIDE.U32 UR8, UR42, UR12, UR8 ;  /* 0x0000000c2a0872a5 */ /* 0x000fe4000f8e0008 */
[----:B------:R-:W-:Y:S01]  /*87b0*/  UIMAD UR11, UR42, UR13, UR11 ;  /* 0x0000000d2a0b72a4 */ /* 0x000fe2000f8e020b */
[----:B0-----:R-:W-:Y:S01]  /*87c0*/  ISETP.NE.AND P0, PT, R11, 0x1, PT ;  /* 0x000000010b00780c */ /* 0x001fe20003f05270 */
[----:B-----5:R-:W-:-:S12]  /*87d0*/  IMAD R26, R0, R11, RZ ;  /* 0x0000000b001a7224 */ /* 0x020fd800078e02ff */
[----:B------:R-:W0:Y:S08]  /*87e0*/  @P0 LDC R3, c[0x0][0xbec] ;  /* 0x0002fb00ff030b82 */ /* 0x000e300000000800 */
[----:B------:R-:W1:Y:S01]  /*87f0*/  @P0 LDC R6, c[0x0][0xbf0] ;  /* 0x0002fc00ff060b82 */ /* 0x000e620000000800 */
[----:B0-----:R-:W-:-:S05]  /*8800*/  @P0 IMAD.HI.U32 R3, R10, R3, RZ ;  /* 0x000000030a030227 */ /* 0x001fca00078e00ff */
[----:B-1----:R-:W-:-:S04]  /*8810*/  @P0 SHF.R.U32.HI R4, RZ, R6, R3 ;  /* 0x00000006ff040219 */ /* 0x002fc80000011603 */
[--C-:B------:R-:W-:Y:S01]  /*8820*/  SHF.R.S32.HI R5, RZ, 0x1f, R4.reuse ;  /* 0x0000001fff057819 */ /* 0x100fe20000011404 */
[----:B------:R-:W-:Y:S01]  /*8830*/  IMAD.MOV R6, RZ, RZ, -R4 ;  /* 0x000000ffff067224 */ /* 0x000fe200078e0a04 */
[----:B------:R-:W-:-:S03]  /*8840*/  IADD3 R4, P0, R4, UR8, RZ ;  /* 0x0000000804047c10 */ /* 0x000fc6000ff1e0ff */
[----:B------:R-:W-:Y:S01]  /*8850*/  IMAD R3, R11, R6, R10 ;  /* 0x000000060b037224 */ /* 0x000fe200078e020a */
[----:B------:R-:W-:-:S04]  /*8860*/  MOV R10, UR11 ;  /* 0x0000000b000a7c02 */ /* 0x000fc80008000f00 */
[----:B------:R-:W-:Y:S02]  /*8870*/  SHF.R.S32.HI R6, RZ, 0x1f, R3 ;  /* 0x0000001fff067819 */ /* 0x000fe40000011403 */
[----:B------:R-:W-:Y:S01]  /*8880*/  IADD3.X R5, R5, UR9, R10, P0, !PT ;  /* 0x0000000905057c10 */ /* 0x000fe200087fe40a */
[----:B------:R-:W-:Y:S02]  /*8890*/  ULDC.64 UR8, c[0x0][0xb88] ;  /* 0x0002e20000087ab9 */ /* 0x000fe40000000a00 */
[----:B------:R-:W-:Y:S02]  /*88a0*/  IMAD R6, R6, UR8, RZ ;  /* 0x0000000806067c24 */ /* 0x000fe4000f8e02ff */
[----:B------:R-:W-:-:S04]  /*88b0*/  IMAD.WIDE.U32 R4, R3, UR8, R4 ;  /* 0x0000000803047c25 */ /* 0x000fc8000f8e0004 */
[----:B------:R-:W-:Y:S01]  /*88c0*/  IMAD R3, R3, UR9, R6 ;  /* 0x0000000903037c24 */ /* 0x000fe2000f8e0206 */
[----:B------:R-:W-:Y:S02]  /*88d0*/  ULDC.64 UR8, c[0x0][0xb50] ;  /* 0x0002d40000087ab9 */ /* 0x000fe40000000a00 */
[----:B------:R-:W-:Y:S01]  /*88e0*/  LEA R10, P0, R4, UR8, 0x2 ;  /* 0x00000008040a7c11 */ /* 0x000fe2000f8010ff */
[----:B------:R-:W-:-:S04]  /*88f0*/  IMAD.IADD R3, R5, 0x1, R3 ;  /* 0x0000000105037824 */ /* 0x000fc800078e0203 */
[----:B------:R-:W-:Y:S01]  /*8900*/  SHFL.IDX PT, R6, R10, 0x1, 0x1c1f ;  /* 0x003c1f000a067f89 */ /* 0x000fe200000e0000 */
[----:B------:R-:W-:Y:S01]  /*8910*/  LEA.HI.X R14, R4, UR9, R3, 0x2, P0 ;  /* 0x00000009040e7c11 */ /* 0x000fe200080f1403 */
[----:B------:R-:W-:Y:S01]  /*8920*/  VIADD R3, R15, 0x8 ;  /* 0x000000080f037836 */ /* 0x000fe20000000000 */
        /* <DEDUP_REMOVED lines=8> */
.L_x_390:
[----:B------:R-:W1:Y:S01]  /*89b0*/  LDC R81, c[0x0][0xbe8] ;  /* 0x0002fa00ff517b82 */ /* 0x000e620000000800 */
[----:B------:R-:W-:Y:S01]  /*89c0*/  ULDC UR16, c[0x0][0xac8] ;  /* 0x0002b20000107ab9 */ /* 0x000fe20000000800 */
[----:B------:R-:W-:Y:S01]  /*89d0*/  ULDC.64 UR12, c[0x0][0xaa0] ;  /* 0x0002a800000c7ab9 */ /* 0x000fe20000000a00 */
[----:B------:R-:W-:Y:S01]  /*89e0*/  ISETP.GE.AND P0, PT, R189, UR16, PT ;  /* 0x00000010bd007c0c */ /* 0x000fe2000bf06270 */
[----:B0-----:R0:W5:Y:S01]  /*89f0*/  LD.E.128 R4, desc[UR50][R174.64] ;  /* 0x00000032ae047980 */ /* 0x001162000c101d00 */
[----:B------:R-:W-:Y:S02]  /*8a00*/  ISETP.GE.AND P1, PT, R2, UR16, PT ;  /* 0x0000001002007c0c */ /* 0x000fe4000bf26270 */
[----:B------:R-:W-:Y:S01]  /*8a10*/  SEL R20, RZ, 0xffffffff, P0 ;  /* 0xffffffffff147807 */ /* 0x000fe20000000000 */
[----:B------:R-:W5:Y:S04]  /*8a20*/  LD.E.128 R8, desc[UR50][R8.64] ;  /* 0x0000003208087980 */ /* 0x000f68000c101d00 */
[----:B------:R-:W5:Y:S04]  /*8a30*/  LD.E.128 R12, desc[UR50][R12.64] ;  /* 0x000000320c0c7980 */ /* 0x000f68000c101d00 */
[----:B------:R-:W5:Y:S04]  /*8a40*/  LD.E.128 R24, desc[UR50][R24.64] ;  /* 0x0000003218187980 */ /* 0x000f68000c101d00 */
[----:B------:R-:W5:Y:S01]  /*8a50*/  LD.E.128 R28, desc[UR50][R28.64] ;  /* 0x000000321c1c7980 */ /* 0x000f62000c101d00 */
[----:B-1----:R-:W-:-:S03]  /*8a60*/  ISETP.NE.AND P2, PT, R81, 0x1, PT ;  /* 0x000000015100780c */ /* 0x002fc60003f45270 */
[----:B------:R-:W5:Y:S01]  /*8a70*/  LD.E.128 R32, desc[UR50][R32.64] ;  /* 0x0000003220207980 */ /* 0x000f62000c101d00 */
[----:B------:R-:W-:Y:S01]  /*8a80*/  ISETP.GE.AND P0, PT, R188, UR16, PT ;  /* 0x00000010bc007c0c */ /* 0x000fe2000bf06270 */
[----:B------:R-:W-:Y:S01]  /*8a90*/  IMAD.SHL.U32 R76, R20, 0x2, RZ ;  /* 0x00000002144c7824 */ /* 0x000fe200078e00ff */
[----:B------:R-:W-:Y:S01]  /*8aa0*/  SEL R3, RZ, 0x1, P1 ;  /* 0x00000001ff037807 */ /* 0x000fe20000800000 */
[----:B------:R-:W5:Y:S01]  /*8ab0*/  LD.E.128 R36, desc[UR50][R36.64] ;  /* 0x0000003224247980 */ /* 0x000f62000c101d00 */
[----:B------:R-:W-:-:S03]  /*8ac0*/  SEL R20, RZ, 0xffffffff, P0 ;  /* 0xffffffffff147807 */ /* 0x000fc60000000000 */
[----:B------:R-:W5:Y:S02]  /*8ad0*/  LD.E.128 R40, desc[UR50][R40.64] ;  /* 0x0000003228287980 */ /* 0x000f64000c101d00 */
[----:B------:R-:W1:Y:S01]  /*8ae0*/  @P2 LDC R77, c[0x0][0xbec] ;  /* 0x0002fb00ff4d2b82 */ /* 0x000e620000000800 */
[----:B------:R-:W-:Y:S01]  /*8af0*/  ISETP.GE.AND P0, PT, R187, UR16, PT ;  /* 0x00000010bb007c0c */ /* 0x000fe2000bf06270 */
[----:B------:R-:W-:Y:S01]  /*8b00*/  UIMAD UR10, UR14, UR12, URZ ;  /* 0x0000000c0e0a72a4 */ /* 0x000fe2000f8e023f */
[----:B------:R-:W5:Y:S04]  /*8b10*/  LD.E.128 R44, desc[UR50][R44.64] ;  /* 0x000000322c2c7980 */ /* 0x000f68000c101d00 */
[----:B------:R-:W5:Y:S01]  /*8b20*/  LD.E.128 R48, desc[UR50][R48.64] ;  /* 0x0000003230307980 */ /* 0x000f62000c101d00 */
[----:B------:R-:W2:Y:S01]  /*8b30*/  @P2 LDC R79, c[0x0][0xbf0] ;  /* 0x0002fc00ff4f2b82 */ /* 0x000ea20000000800 */
[----:B------:R-:W-:-:S02]  /*8b40*/  LOP3.LUT R3, R76, 0x2, R3, 0xe2, !PT ;  /* 0x000000024c037812 */ /* 0x000fc400078ee203 */
[----:B------:R-:W-:Y:S01]  /*8b50*/  SHF.L.U32 R20, R20, 0x2, RZ ;  /* 0x0000000214147819 */ /* 0x000fe200000006ff */
[----:B------:R-:W5:Y:S01]  /*8b60*/  LD.E.128 R56, desc[UR50][R56.64] ;  /* 0x0000003238387980 */ /* 0x000f62000c101d00 */
[----:B------:R-:W-:Y:S01]  /*8b70*/  SEL R21, RZ, 0xffffffff, P0 ;  /* 0xffffffffff157807 */ /* 0x000fe20000000000 */
[----:B------:R-:W-:Y:S01]  /*8b80*/  UIMAD.WIDE.U32 UR8, UR4, UR12, URZ ;  /* 0x0000000c040872a5 */ /* 0x000fe2000f8e003f */
[----:B------:R-:W-:Y:S01]  /*8b90*/  LOP3.LUT R20, R20, 0x4, R3, 0xe2, !PT ;  /* 0x0000000414147812 */ /* 0x000fe200078ee203 */
[----:B------:R-:W-:Y:S01]  /*8ba0*/  UIMAD UR10, UR4, UR13, UR10 ;  /* 0x0000000d040a72a4 */ /* 0x000fe2000f8e020a */
[----:B------:R-:W-:Y:S01]  /*8bb0*/  IMAD R3, R190, 0x20, R191 ;  /* 0x00000020be037824 */ /* 0x000fe200078e02bf */
[----:B------:R-:W5:Y:S01]  /*8bc0*/  LD.E.128 R52, desc[UR50][R52.64] ;  /* 0x0000003234347980 */ /* 0x000f62000c101d00 */
[----:B------:R-:W-:Y:S01]  /*8bd0*/  IMAD.U32 R82, RZ, RZ, UR44 ;  /* 0x0000002cff527e24 */ /* 0x000fe2000f8e00ff */
[----:B------:R-:W-:Y:S01]  /*8be0*/  ULDC.64 UR12, c[0x0][0xae8] ;  /* 0x0002ba00000c7ab9 */ /* 0x000fe20000000a00 */
[----:B------:R-:W-:Y:S01]  /*8bf0*/  IMAD.SHL.U32 R21, R21, 0x8, RZ ;  /* 0x0000000815157824 */ /* 0x000fe200078e00ff */
[----:B------:R-:W-:Y:S01]  /*8c00*/  ISETP.GE.AND P0, PT, R186, UR16, PT ;  /* 0x00000010ba007c0c */ /* 0x000fe2000bf06270 */
[----:B------:R-:W-:Y:S01]  /*8c10*/  UIADD3 UR9, UR9, UR10, URZ ;  /* 0x0000000a09097290 */ /* 0x000fe2000fffe03f */
[----:B------:R-:W-:Y:S01]  /*8c20*/  IMAD R82, R82, 0x40, R3 ;  /* 0x0000004052527824 */ /* 0x000fe200078e0203 */
[----:B------:R-:W-:Y:S01]  /*8c30*/  UIMAD UR4, UR15, UR12, URZ ;  /* 0x0000000c0f0472a4 */ /* 0x000fe2000f8e023f */
[----:B------:R-:W-:Y:S01]  /*8c40*/  SEL R3, RZ, 0xffffffff, P0 ;  /* 0xffffffffff037807 */ /* 0x000fe20000000000 */
[----:B------:R-:W-:Y:S01]  /*8c50*/  UIMAD.WIDE.U32 UR8, UR45, UR12, UR8 ;  /* 0x0000000c2d0872a5 */ /* 0x000fe2000f8e0008 */
[----:B------:R-:W-:Y:S01]  /*8c60*/  LOP3.LUT R21, R21, 0x8, R20, 0xe2, !PT ;  /* 0x0000000815157812 */ /* 0x000fe200078ee214 */
[----:B------:R-:W-:Y:S01]  /*8c70*/  UIMAD UR4, UR45, UR13, UR4 ;  /* 0x0000000d2d0472a4 */ /* 0x000fe2000f8e0204 */
[----:B-1----:R-:W-:Y:S01]  /*8c80*/  @P2 IMAD.HI.U32 R20, R82, R77, RZ ;  /* 0x0000004d52142227 */ /* 0x002fe200078e00ff */
[----:B------:R-:W-:Y:S01]  /*8c90*/  ULDC.64 UR10, c[0x0][0xaf0] ;  /* 0x0002bc00000a7ab9 */ /* 0x000fe20000000a00 */
[----:B------:R-:W5:Y:S01]  /*8ca0*/  LD.E.128 R64, desc[UR50][R64.64] ;  /* 0x0000003240407980 */ /* 0x000f62000c101d00 */
[----:B------:R-:W-:Y:S01]  /*8cb0*/  UIMAD UR43, UR43, UR10, URZ ;  /* 0x0000000a2b2b72a4 */ /* 0x000fe2000f8e023f */
[----:B------:R-:W-:Y:S01]  /*8cc0*/  IMAD.SHL.U32 R76, R3, 0x10, RZ ;  /* 0x00000010034c7824 */ /* 0x000fe200078e00ff */
[----:B------:R-:W-:Y:S01]  /*8cd0*/  UIADD3 UR9, UR9, UR4, URZ ;  /* 0x0000000409097290 */ /* 0x000fe2000fffe03f */
[----:B------:R-:W-:Y:S01]  /*8ce0*/  IMAD.MOV.U32 R3, RZ, RZ, R82 ;  /* 0x000000ffff037224 */ /* 0x000fe200078e0052 */
[----:B--2---:R-:W-:Y:S01]  /*8cf0*/  @P2 SHF.R.U32.HI R3, RZ, R79, R20 ;  /* 0x0000004fff032219 */ /* 0x004fe20000011614 */
[----:B------:R-:W-:Y:S01]  /*8d00*/  UIMAD UR4, UR42, UR11, UR43 ;  /* 0x0000000b2a0472a4 */ /* 0x000fe2000f8e022b */
[----:B------:R-:W5:Y:S01]  /*8d10*/  LD.E.128 R60, desc[UR50][R60.64] ;  /* 0x000000323c3c7980 */ /* 0x000f62000c101d00 */
[----:B------:R-:W-:Y:S01]  /*8d20*/  UIMAD.WIDE.U32 UR42, UR42, UR10, UR8 ;  /* 0x0000000a2a2a72a5 */ /* 0x000fe2000f8e0008 */
[--C-:B------:R-:W-:Y:S01]  /*8d30*/  SHF.R.S32.HI R77, RZ, 0x1f, R3.reuse ;  /* 0x0000001fff4d7819 */ /* 0x100fe20000011403 */
[----:B------:R-:W-:Y:S01]  /*8d40*/  IMAD.MOV R79, RZ, RZ, -R3 ;  /* 0x000000ffff4f7224 */ /* 0x000fe200078e0a03 */
[----:B------:R-:W-:Y:S01]  /*8d50*/  ISETP.GE.AND P0, PT, R185, UR16, PT ;  /* 0x00000010b9007c0c */ /* 0x000fe2000bf06270 */
[----:B------:R-:W-:Y:S01]  /*8d60*/  UIADD3 UR4, UR43, UR4, URZ ;  /* 0x000000042b047290 */ /* 0x000fe2000fffe03f */
[----:B------:R-:W5:Y:S01]  /*8d70*/  LD.E.128 R72, desc[UR50][R72.64] ;  /* 0x0000003248487980 */ /* 0x000f62000c101d00 */
[----:B------:R-:W-:Y:S01]  /*8d80*/  ULDC.64 UR8, c[0x0][0xae0] ;  /* 0x0002b80000087ab9 */ /* 0x000fe20000000a00 */
[----:B------:R-:W-:Y:S01]  /*8d90*/  SEL R78, RZ, 0xffffffff, P0 ;  /* 0xffffffffff4e7807 */ /* 0x000fe20000000000 */
[----:B------:R-:W-:Y:S01]  /*8da0*/  IMAD R80, R77, UR8, RZ ;  /* 0x000000084d507c24 */ /* 0x000fe2000f8e02ff */
[----:B------:R-:W-:Y:S01]  /*8db0*/  LOP3.LUT R76, R76, 0x10, R21, 0xe2, !PT ;  /* 0x000000104c4c7812 */ /* 0x000fe200078ee215 */
[----:B------:R-:W-:Y:S01]  /*8dc0*/  IMAD R77, R81, R79, R82 ;  /* 0x0000004f514d7224 */ /* 0x000fe200078e0252 */
[----:B------:R-:W-:Y:S01]  /*8dd0*/  MOV R20, UR42 ;  /* 0x0000002a00147c02 */ /* 0x000fe20008000f00 */
[----:B------:R-:W-:Y:S01]  /*8de0*/  IMAD.U32 R21, RZ, RZ, UR43 ;  /* 0x0000002bff157e24 */ /* 0x000fe2000f8e00ff */
[----:B------:R-:W5:Y:S01]  /*8df0*/  LD.E.128 R68, desc[UR50][R68.64] ;  /* 0x0000003244447980 */ /* 0x000f62000c101d00 */
[----:B------:R-:W-:Y:S01]  /*8e00*/  IMAD.U32 R21, RZ, RZ, UR4 ;  /* 0x00000004ff157e24 */ /* 0x000fe2000f8e00ff */
[----:B------:R-:W-:Y:S01]  /*8e10*/  ISETP.GE.AND P0, PT, R194, UR16, PT ;  /* 0x00000010c2007c0c */ /* 0x000fe2000bf06270 */
[----:B------:R-:W-:Y:S01]  /*8e20*/  IMAD.SHL.U32 R83, R78, 0x20, RZ ;  /* 0x000000204e537824 */ /* 0x000fe200078e00ff */
[----:B------:R-:W-:Y:S01]  /*8e30*/  @!PT LDS RZ, [RZ] ;  /* 0x00000000fffff984 */ /* 0x000fe20000000800 */
[----:B------:R-:W-:Y:S01]  /*8e40*/  @!PT LDS RZ, [RZ] ;  /* 0x00000000fffff984 */ /* 0x000fe20000000800 */
[----:B------:R-:W-:Y:S01]  /*8e50*/  @!PT LDS RZ, [RZ] ;  /* 0x00000000fffff984 */ /* 0x000fe20000000800 */
[----:B------:R-:W-:Y:S01]  /*8e60*/  @!PT LDS RZ, [RZ] ;  /* 0x00000000fffff984 */ /* 0x000fe20000000800 */
[----:B------:R1:W-:Y:S06]  /*8e70*/  MEMBAR.ALL.CTA ;  /* 0x0000000000007992 */ /* 0x0003ec0000008000 */
[----:B-1----:R-:W1:Y:S01]  /*8e80*/  FENCE.VIEW.ASYNC.S ;  /* 0x00000000000073c6 */ /* 0x002e620000000000 */
[----:B------:R-:W-:Y:S01]  /*8e90*/  SHF.R.S32.HI R78, RZ, 0x1f, R77 ;  /* 0x0000001fff4e7819 */ /* 0x000fe2000001144d */
[C---:B------:R-:W-:Y:S01]  /*8ea0*/  IMAD R79, R3.reuse, UR9, R80 ;  /* 0x00000009034f7c24 */ /* 0x040fe2000f8e0250 */
[----:B------:R-:W-:Y:S01]  /*8eb0*/  UIADD3 UR4, UR41, 0x28c20, URZ ;  /* 0x00028c2029047890 */ /* 0x000fe2000fffe03f */
[----:B------:R-:W-:Y:S01]  /*8ec0*/  IMAD.WIDE.U32 R20, R3, UR8, R20 ;  /* 0x0000000803147c25 */ /* 0x000fe2000f8e0014 */
[----:B------:R-:W-:Y:S01]  /*8ed0*/  ULDC.64 UR8, c[0x0][0xad8] ;  /* 0x0002b60000087ab9 */ /* 0x000fe20000000a00 */
[----:B------:R-:W-:Y:S01]  /*8ee0*/  SEL R3, RZ, 0x40, P0 ;  /* 0x00000040ff037807 */ /* 0x000fe20000000000 */
[----:B------:R-:W-:Y:S01]  /*8ef0*/  UPRMT UR4, URZ, 0x654, UR4 ;  /* 0x000006543f047896 */ /* 0x000fe20008000004 */
[----:B------:R-:W-:Y:S01]  /*8f00*/  IMAD.U32 R86, RZ, RZ, UR44 ;  /* 0x0000002cff567e24 */ /* 0x000fe2000f8e00ff */
[----:B------:R-:W-:Y:S01]  /*8f10*/  ISETP.GE.AND P0, PT, R193, UR16, PT ;  /* 0x00000010c1007c0c */ /* 0x000fe2000bf06270 */
[----:B------:R-:W-:Y:S01]  /*8f20*/  IMAD.IADD R21, R21, 0x1, R79 ;  /* 0x0000000115157824 */ /* 0x000fe200078e024f */
[----:B------:R-:W-:Y:S01]  /*8f30*/  LOP3.LUT R76, R83, 0x20, R76, 0xe2, !PT ;  /* 0x00000020534c7812 */ /* 0x000fe200078ee24c */
[----:B------:R-:W-:Y:S01]  /*8f40*/  IMAD R78, R78, UR8, RZ ;  /* 0x000000084e4e7c24 */ /* 0x000fe2000f8e02ff */
[----:B------:R-:W-:Y:S01]  /*8f50*/  LEA R86, R86, R191, 0x6 ;  /* 0x000000bf56567211 */ /* 0x000fe200078e30ff */
[----:B-----5:R-:W-:Y:S01]  /*8f60*/  IMAD R87, R0, R81, RZ ;  /* 0x0000005100577224 */ /* 0x020fe200078e02ff */
[----:B------:R-:W-:Y:S01]  /*8f70*/  SEL R0, RZ, 0x80, P0 ;  /* 0x00000080ff007807 */ /* 0x000fe20000000000 */
[C---:B------:R-:W-:Y:S01]  /*8f80*/  IMAD R79, R77.reuse, UR9, R78 ;  /* 0x000000094d4f7c24 */ /* 0x040fe2000f8e024e */
[----:B------:R-:W-:Y:S01]  /*8f90*/  LOP3.LUT R3, R76, R3, RZ, 0xfc, !PT ;  /* 0x000000034c037212 */ /* 0x000fe200078efcff */
[----:B------:R-:W-:Y:S01]  /*8fa0*/  IMAD.WIDE.U32 R20, R77, UR8, R20 ;  /* 0x000000084d147c25 */ /* 0x000fe2000f8e0014 */
[----:B------:R-:W-:Y:S01]  /*8fb0*/  ISETP.GE.AND P0, PT, R86, R87, PT ;  /* 0x000000575600720c */ /* 0x000fe20003f06270 */
[----:B------:R-:W-:Y:S01]  /*8fc0*/  ULDC.64 UR8, c[0x0][0xa80] ;  /* 0x0002a00000087ab9 */ /* 0x000fe20000000a00 */
[----:B------:R-:W-:Y:S01]  /*8fd0*/  BSSY B1, `(.L_x_391) ;  /* 0x0000028000017945 */ /* 0x000fe20003800000 */
[----:B------:R-:W-:Y:S01]  /*8fe0*/  IMAD.IADD R21, R21, 0x1, R79 ;  /* 0x0000000115157824 */ /* 0x000fe200078e024f */
[----:B------:R-:W-:Y:S01]  /*8ff0*/  LEA R84, P1, R20, UR8, 0x1 ;  /* 0x0000000814547c11 */ /* 0x000fe2000f8208ff */
[----:B-1----:R-:W-:Y:S01]  /*9000*/  SYNCS.ARRIVE.TRANS64.RED.A1T0 RZ, [UR4], RZ ;  /* 0x000000ffffff79a7 */ /* 0x002fe20008100404 */
[----:B------:R-:W-:-:S02]  /*9010*/  LOP3.LUT R0, R3, R0, RZ, 0xfc, !PT ;  /* 0x0000000003007212 */ /* 0x000fc400078efcff */
[----:B------:R-:W-:Y:S01]  /*9020*/  LEA.HI.X R85, R20, UR9, R21, 0x1, P1 ;  /* 0x0000000914557c11 */ /* 0x000fe200088f0c15 */
[----:B------:R0:W1:Y:S04]  /*9030*/  SHFL.IDX PT, R76, R84, RZ, 0x181f ;  /* 0x00181fff544c7589 */ /* 0x00006800000e0000 */
[----:B------:R0:W2:Y:S01]  /*9040*/  SHFL.IDX PT, R77, R85, RZ, 0x181f ;  /* 0x00181fff554d7589 */ /* 0x0000a200000e0000 */
[----:B------:R-:W-:Y:S05]  /*9050*/  @P0 BRA `(.L_x_392) ;  /* 0x00000000007c0947 */ /* 0x000fea0003800000 */
        /* <DEDUP_REMOVED lines=8> */
[----:B------:R1:W-:Y:S01]  /*90e0*/  @!P0 ST.E.128 desc[UR50][R20.64], R4 ;  /* 0x0000000414008985 */ /* 0x0003e2000c101d32 */
        /* <DEDUP_REMOVED lines=11> */
[-C--:B------:R-:W-:Y:S02]  /*91a0*/  @!P1 LEA R6, P6, R185, R76.reuse, 0x1 ;  /* 0x0000004cb9069211 */ /* 0x080fe400078c08ff */
[-C--:B--2---:R-:W-:Y:S02]  /*91b0*/  @P0 LEA R12, P3, R194, R76.reuse, 0x1 ;  /* 0x0000004cc20c0211 */ /* 0x084fe400078608ff */
        /* <DEDUP_REMOVED lines=9> */
.L_x_392:
[----:B------:R-:W-:Y:S05]  /*9250*/  BSYNC B1 ;  /* 0x0000000000017941 */ /* 0x000fea0003800000 */
.L_x_391:
[----:B---3--:R-:W-:Y:S01]  /*9260*/  VIADD R4, R86, 0x20 ;  /* 0x0000002056047836 */ /* 0x008fe20000000000 */
[----:B------:R4:W3:Y:S04]  /*9270*/  SHFL.IDX PT, R7, R85, 0x1, 0x181f ;  /* 0x00381f0055077f89 */ /* 0x0008e800000e0000 */
[----:B------:R-:W-:Y:S01]  /*9280*/  ISETP.GE.AND P0, PT, R4, R87, PT ;  /* 0x000000570400720c */ /* 0x000fe20003f06270 */
[----:B------:R4:W0:-:S12]  /*9290*/  SHFL.IDX PT, R6, R84, 0x1, 0x181f ;  /* 0x00381f0054067f89 */ /* 0x00081800000e0000 */
[----:B----4-:R-:W-:Y:S05]  /*92a0*/  @P0 BRA `(.L_x_393) ;  /* 0x0000001000100947 */ /* 0x010fea0003800000 */
[----:B------:R-:W-:Y:S02]  /*92b0*/  ISETP.GE.AND P0, PT, R2, UR16, PT ;  /* 0x0000001002007c0c */ /* 0x000fe4000bf06270 */
[----:B------:R-:W-:Y:S02]  /*92c0*/  ISETP.GE.AND P5, PT, R189, UR16, PT ;  /* 0x00000010bd007c0c */ /* 0x000fe4000bfa6270 */
[----:B------:R-:W-:Y:S02]  /*92d0*/  ISETP.GE.AND P3, PT, R188, UR16, PT ;  /* 0x00000010bc007c0c */ /* 0x000fe4000bf66270 */
[----:B------:R-:W-:Y:S02]  /*92e0*/  ISETP.GE.AND P2, PT, R187, UR16, PT ;  /* 0x00000010bb007c0c */ /* 0x000fe4000bf46270 */
[----:B------:R-:W-:-:S05]  /*92f0*/  ISETP.GE.AND P1, PT, R186, UR16, PT ;  /* 0x00000010ba007c0c */ /* 0x000fca000bf26270 */
[----:B0--3--:R-:W-:Y:S02]  /*9300*/  @!P0 IMAD.WIDE R4, R2, 0x2, R6 ;  /* 0x0000000202048825 */ /* 0x009fe400078e0206 */
[-C--:B------:R-:W-:Y:S02]  /*9310*/  @!P5 LEA R12, P4, R189, R6.reuse, 0x1 ;  /* 0x00000006bd0cd211 */ /* 0x080fe400078808ff */
[----:B------:R-:W-:Y:S01]  /*9320*/  @!P3 LEA R14, P6, R188, R6, 0x1 ;  /* 0x00000006bc0eb211 */ /* 0x000fe200078c08ff */
[----:B------:R0:W-:Y:S01]  /*9330*/  @!P0 ST.E.128 desc[UR50][R4.64], R8 ;  /* 0x0000000804008985 */ /* 0x0001e2000c101d32 */
[----:B------:R-:W-:Y:S02]  /*9340*/  ISETP.GE.AND P0, PT, R185, UR16, PT ;  /* 0x00000010b9007c0c */ /* 0x000fe4000bf06270 */
[----:B------:R-:W-:Y:S02]  /*9350*/  @!P5 LEA.HI.X R13, R189, R7, R204, 0x1, P4 ;  /* 0x00000007bd0dd211 */ /* 0x000fe400020f0ccc */
[----:B------:R-:W-:-:S02]  /*9360*/  LOP3.LUT P4, RZ, R3, 0x40, RZ, 0xc0, !PT ;  /* 0x0000004003ff7812 */ /* 0x000fc4000788c0ff */
[----:B------:R-:W-:Y:S01]  /*9370*/  @!P3 LEA.HI.X R15, R188, R7, R203, 0x1, P6 ;  /* 0x00000007bc0fb211 */ /* 0x000fe200030f0ccb */
[----:B------:R4:W-:Y:S01]  /*9380*/  @!P5 ST.E.128 desc[UR50][R12.64], R24 ;  /* 0x000000180c00d985 */ /* 0x0009e2000c101d32 */
[----:B------:R-:W-:-:S03]  /*9390*/  @!P2 LEA R20, P5, R187, R6, 0x1 ;  /* 0x00000006bb14a211 */ /* 0x000fc600078a08ff */
[----:B------:R4:W-:Y:S01]  /*93a0*/  @!P3 ST.E.128 desc[UR50][R14.64], R32 ;  /* 0x000000200e00b985 */ /* 0x0009e2000c101d32 */
[----:B------:R-:W-:Y:S02]  /*93b0*/  @!P2 LEA.HI.X R21, R187, R7, R202, 0x1, P5 ;  /* 0x00000007bb15a211 */ /* 0x000fe400028f0cca */
[----:B0-----:R-:W-:-:S03]  /*93c0*/  @!P1 LEA R4, P6, R186, R6, 0x1 ;  /* 0x00000006ba049211 */ /* 0x001fc600078c08ff */
[----:B------:R4:W-:Y:S01]  /*93d0*/  @!P2 ST.E.128 desc[UR50][R20.64], R40 ;  /* 0x000000281400a985 */ /* 0x0009e2000c101d32 */
[CC--:B------:R-:W-:Y:S02]  /*93e0*/  @!P0 LEA R8, P3, R185.reuse, R6.reuse, 0x1 ;  /* 0x00000006b9088211 */ /* 0x0c0fe400078608ff */
[----:B------:R-:W-:Y:S02]  /*93f0*/  @P4 LEA R10, P5, R194, R6, 0x1 ;  /* 0x00000006c20a4211 */ /* 0x000fe400078a08ff */
[-C--:B------:R-:W-:Y:S02]  /*9400*/  @!P1 LEA.HI.X R5, R186, R7.reuse, R201, 0x1, P6 ;  /* 0x00000007ba059211 */ /* 0x080fe400030f0cc9 */
[-C--:B------:R-:W-:Y:S02]  /*9410*/  @!P0 LEA.HI.X R9, R185, R7.reuse, R200, 0x1, P3 ;  /* 0x00000007b9098211 */ /* 0x080fe400018f0cc8 */
[----:B------:R-:W-:Y:S01]  /*9420*/  @P4 LEA.HI.X R11, R194, R7, R199, 0x1, P5 ;  /* 0x00000007c20b4211 */ /* 0x000fe200028f0cc7 */
[----:B------:R4:W-:Y:S04]  /*9430*/  @!P1 ST.E.128 desc[UR50][R4.64], R48 ;  /* 0x0000003004009985 */ /* 0x0009e8000c101d32 */
[----:B------:R4:W-:Y:S01]  /*9440*/  @!P0 ST.E.128 desc[UR50][R8.64], R52 ;  /* 0x0000003408008985 */ /* 0x0009e2000c101d32 */
[----:B------:R-:W-:-:S03]  /*9450*/  LOP3.LUT P0, RZ, R0, 0x80, RZ, 0xc0, !PT ;  /* 0x0000008000ff7812 */ /* 0x000fc6000780c0ff */
[----:B------:R4:W-:Y:S10]  /*9460*/  @P4 ST.E.128 desc[UR50][R10.64], R60 ;  /* 0x0000003c0a004985 */ /* 0x0009f4000c101d32 */
[----:B------:R-:W-:Y:S05]  /*9470*/  @!P0 BRA `(.L_x_393) ;  /* 0x0000000c009c8947 */ /* 0x000fea0003800000 */
[----:B----4-:R-:W-:-:S04]  /*9480*/  LEA R4, P0, R193, R6, 0x1 ;  /* 0x00000006c1047211 */ /* 0x010fc800078008ff */
[----:B------:R-:W-:-:S05]  /*9490*/  LEA.HI.X R5, R193, R7, R198, 0x1, P0 ;  /* 0x00000007c1057211 */ /* 0x000fca00000f0cc6 */
[----:B------:R0:W-:Y:S01]  /*94a0*/  ST.E.128 desc[UR50][R4.64], R68 ;  /* 0x0000004404007985 */ /* 0x0001e2000c101d32 */
[----:B------:R-:W-:Y:S05]  /*94b0*/  BRA `(.L_x_393) ;  /* 0x0000000c008c7947 */ /* 0x000fea0003800000 */
.L_x_388:
[----:B------:R-:W-:Y:S01]  /*94c0*/  ULDC.64 UR8, c[0x0][0xc00] ;  /* 0x0003000000087ab9 */ /* 0x000fe20000000a00 */
[----:B------:R-:W-:Y:S01]  /*94d0*/  ULDC UR4, c[0x0][0xa88] ;  /* 0x0002a20000047ab9 */ /* 0x000fe20000000800 */
[----:B------:R-:W-:Y:S01]  /*94e0*/  UISETP.NE.U32.AND UP0, UPT, UR8, URZ, UPT ;  /* 0x0000003f0800728c */ /* 0x000fe2000bf05070 */
[----:B------:R-:W0:Y:S03]  /*94f0*/  LDC R11, c[0x0][0xbe8] ;  /* 0x0002fa00ff0b7b82 */ /* 0x000e260000000800 */
[----:B------:R-:W-:-:S03]  /*9500*/  UISETP.NE.AND.EX UP0, UPT, UR9, URZ, UPT, UP0 ;  /* 0x0000003f0900728c */ /* 0x000fc6000bf05300 */
[----:B------:R-:W-:Y:S02]  /*9510*/  ULDC.64 UR8, c[0x0][0xc00] ;  /* 0x0003000000087ab9 */ /* 0x000fe40000000a00 */
[----:B------:R-:W-:Y:S01]  /*9520*/  UIMAD.WIDE UR8, UR42, 0x4, UR8 ;  /* 0x000000042a0878a5 */ /* 0x000fe2000f8e0208 */
[----:B------:R-:W-:-:S05]  /*9530*/  PLOP3.LUT P1, PT, PT, PT, UP0, 0x80, 0x0 ;  /* 0x000000000000781c */ /* 0x000fca0003f2f008 */
[----:B------:R-:W-:Y:S02]  /*9540*/  IMAD.U32 R4, RZ, RZ, UR8 ;  /* 0x00000008ff047e24 */ /* 0x000fe4000f8e00ff */
[----:B------:R-:W-:Y:S01]  /*9550*/  IMAD.U32 R5, RZ, RZ, UR9 ;  /* 0x00000009ff057e24 */ /* 0x000fe2000f8e00ff */
[----:B------:R-:W-:Y:S02]  /*9560*/  ULDC.64 UR8, c[0x0][0xc08] ;  /* 0x0003020000087ab9 */ /* 0x000fe40000000a00 */
[----:B------:R-:W-:-:S03]  /*9570*/  UISETP.NE.U32.AND UP1, UPT, UR8, URZ, UPT ;  /* 0x0000003f0800728c */ /* 0x000fc6000bf25070 */
[----:B------:R-:W2:Y:S01]  /*9580*/  @P1 LDG.E R3, desc[UR50][R4.64] ;  /* 0x0000003204031981 */ /* 0x000ea2000c1e1900 */
[----:B------:R-:W-:Y:S01]  /*9590*/  UISETP.NE.AND.EX UP1, UPT, UR9, URZ, UPT, UP1 ;  /* 0x0000003f0900728c */ /* 0x000fe2000bf25310 */
[----:B------:R-:W-:-:S05]  /*95a0*/  IMAD.U32 R0, RZ, RZ, UR4 ;  /* 0x00000004ff007e24 */ /* 0x000fca000f8e00ff */
[----:B------:R-:W-:-:S05]  /*95b0*/  PLOP3.LUT P2, PT, PT, PT, UP1, 0x80, 0x0 ;  /* 0x000000000000781c */ /* 0x000fca0003f4f018 */
[----:B------:R-:W-:Y:S02]  /*95c0*/  @UP1 ULDC.64 UR8, c[0x0][0xc08] ;  /* 0x0003020000081ab9 */ /* 0x000fe40000000a00 */
[----:B------:R-:W-:-:S06]  /*95d0*/  @UP1 UIMAD.WIDE UR8, UR42, 0x4, UR8 ;  /* 0x000000042a0818a5 */ /* 0x000fcc000f8e0208 */
[----:B------:R-:W-:Y:S01]  /*95e0*/  IMAD.U32 R6, RZ, RZ, UR8 ;  /* 0x00000008ff067e24 */ /* 0x000fe2000f8e00ff */
[----:B------:R-:W-:-:S05]  /*95f0*/  MOV R7, UR9 ;  /* 0x0000000900077c02 */ /* 0x000fca0008000f00 */
[----:B------:R1:W5:Y:S01]  /*9600*/  @P2 LDG.E R0, desc[UR50][R6.64] ;  /* 0x0000003206002981 */ /* 0x000362000c1e1900 */
[----:B------:R-:W-:Y:S01]  /*9610*/  UMOV UR4, URZ ;  /* 0x0000003f00047c82 */ /* 0x000fe20008000000 */
[----:B------:R-:W-:Y:S01]  /*9620*/  USHF.R.S32.HI UR12, URZ, 0x1f, UR45 ;  /* 0x0000001f3f0c7899 */ /* 0x000fe2000801142d */
[----:B------:R-:W-:Y:S02]  /*9630*/  ISETP.GE.AND P0, PT, R197, 0x40, PT ;  /* 0x00000040c500780c */ /* 0x000fe40003f06270 */
[----:B--2---:R-:W-:-:S13]  /*9640*/  @P1 R2UR UR4, R3 ;  /* 0x00000000030412ca */ /* 0x004fda00000e0000 */
[----:B------:R-:W-:Y:S01]  /*9650*/  USHF.R.S32.HI UR11, URZ, 0x1f, UR4 ;  /* 0x0000001f3f0b7899 */ /* 0x000fe20008011404 */
[----:B01----:R-:W-:Y:S11]  /*9660*/  @P2 BRA `(.L_x_394) ;  /* 0x0000000000102947 */ /* 0x003ff60003800000 */
[----:B------:R-:W-:Y:S05]  /*9670*/  @!P1 BRA `(.L_x_394) ;  /* 0x00000000000c9947 */ /* 0x000fea0003800000 */
[----:B------:R-:W2:Y:S04]  /*9680*/  LDG.E R3, desc[UR50][R4.64] ;  /* 0x0000003204037981 */ /* 0x000ea8000c1e1900 */
[----:B-----5:R-:W2:Y:S02]  /*9690*/  LDG.E R0, desc[UR50][R4.64+0x4] ;  /* 0x0000043204007981 */ /* 0x020ea4000c1e1900 */
[----:B--2---:R-:W-:-:S07]  /*96a0*/  IMAD.IADD R0, R0, 0x1, -R3 ;  /* 0x0000000100007824 */ /* 0x004fce00078e0a03 */
.L_x_394:
[----:B------:R-:W-:Y:S01]  /*96b0*/  USEL UR42, UR42, URZ, !UP0 ;  /* 0x0000003f2a2a7287 */ /* 0x000fe2000c000000 */
[----:B------:R-:W-:Y:S01]  /*96c0*/  BSSY B1, `(.L_x_395) ;  /* 0x000002d000017945 */ /* 0x000fe20003800000 */
[----:B------:R-:W-:-:S03]  /*96d0*/  USEL UR43, UR43, URZ, !UP0 ;  /* 0x0000003f2b2b7287 */ /* 0x000fc6000c000000 */
[----:B------:R-:W-:Y:S09]  /*96e0*/  @P0 BRA `(.L_x_396) ;  /* 0x0000000000a80947 */ /* 0x000ff20003800000 */
[----:B------:R-:W0:Y:S01]  /*96f0*/  S2R R4, SR_TID.X ;  /* 0x0000000000047919 */ /* 0x000e220000002100 */
[----:B------:R-:W1:Y:S01]  /*9700*/  LDC R6, c[0x0][0xbe8] ;  /* 0x0002fa00ff067b82 */ /* 0x000e620000000800 */
[----:B------:R-:W-:-:S04]  /*9710*/  IMAD.U32 R3, RZ, RZ, UR44 ;  /* 0x0000002cff037e24 */ /* 0x000fc8000f8e00ff */
[----:B0-----:R-:W-:Y:S02]  /*9720*/  IMAD R3, R3, 0x40, R4 ;  /* 0x0000004003037824 */ /* 0x001fe400078e0204 */
[----:B-1---5:R-:W-:Y:S02]  /*9730*/  IMAD R4, R0, R6, RZ ;  /* 0x0000000600047224 */ /* 0x022fe400078e02ff */
[----:B------:R-:W-:-:S05]  /*9740*/  VIADD R5, R3, 0xffffff80 ;  /* 0xffffff8003057836 */ /* 0x000fca0000000000 */
[----:B------:R-:W-:-:S13]  /*9750*/  ISETP.GE.AND P0, PT, R5, R4, PT ;  /* 0x000000040500720c */ /* 0x000fda0003f06270 */
[----:B------:R-:W-:Y:S05]  /*9760*/  @P0 BRA `(.L_x_396) ;  /* 0x0000000000880947 */ /* 0x000fea0003800000 */
[----:B------:R-:W-:Y:S01]  /*9770*/  ISETP.NE.AND P0, PT, R6, 0x1, PT ;  /* 0x000000010600780c */ /* 0x000fe20003f05270 */
[----:B------:R-:W-:Y:S01]  /*9780*/  ULDC.64 UR14, c[0x0][0xb90] ;  /* 0x0002e400000e7ab9 */ /* 0x000fe20000000a00 */
[----:B------:R-:W-:Y:S01]  /*9790*/  UMOV UR8, UR4 ;  /* 0x0000000400087c82 */ /* 0x000fe20008000000 */
[----:B------:R-:W-:Y:S01]  /*97a0*/  UIMAD UR10, UR12, UR14, URZ ;  /* 0x0000000e0c0a72a4 */ /* 0x000fe2000f8e023f */
[----:B------:R-:W-:Y:S02]  /*97b0*/  UMOV UR9, UR11 ;  /* 0x0000000b00097c82 */ /* 0x000fe40008000000 */
[----:B------:R-:W-:Y:S02]  /*97c0*/  UIMAD.WIDE.U32 UR8, UR45, UR14, UR8 ;  /* 0x0000000e2d0872a5 */ /* 0x000fe4000f8e0008 */
[----:B------:R-:W-:-:S03]  /*97d0*/  UIMAD UR10, UR45, UR15, UR10 ;  /* 0x0000000f2d0a72a4 */ /* 0x000fc6000f8e020a */
[----:B------:R-:W-:Y:S02]  /*97e0*/  ULDC.64 UR14, c[0x0][0xb98] ;  /* 0x0002e600000e7ab9 */ /* 0x000fe40000000a00 */
[----:B------:R-:W0:Y:S01]  /*97f0*/  @P0 LDC R4, c[0x0][0xbec] ;  /* 0x0002fb00ff040b82 */ /* 0x000e220000000800 */
[----:B------:R-:W-:Y:S02]  /*9800*/  UIADD3 UR9, UR9, UR10, URZ ;  /* 0x0000000a09097290 */ /* 0x000fe4000fffe03f */
[----:B------:R-:W-:Y:S02]  /*9810*/  UIMAD UR10, UR43, UR14, URZ ;  /* 0x0000000e2b0a72a4 */ /* 0x000fe4000f8e023f */
[----:B------:R-:W-:Y:S02]  /*9820*/  UIMAD.WIDE.U32 UR8, UR42, UR14, UR8 ;  /* 0x0000000e2a0872a5 */ /* 0x000fe4000f8e0008 */
[----:B------:R-:W-:Y:S01]  /*9830*/  UIMAD UR10, UR42, UR15, UR10 ;  /* 0x0000000f2a0a72a4 */ /* 0x000fe2000f8e020a */
[----:B------:R-:W1:Y:S02]  /*9840*/  @P0 LDC R8, c[0x0][0xbf0] ;  /* 0x0002fc00ff080b82 */ /* 0x000e640000000800 */
[----:B------:R-:W-:Y:S01]  /*9850*/  ULDC.64 UR14, c[0x0][0xb88] ;  /* 0x0002e200000e7ab9 */ /* 0x000fe20000000a00 */
[----:B0-----:R-:W-:-:S04]  /*9860*/  @P0 IMAD.HI.U32 R3, R5, R4, RZ ;  /* 0x0000000405030227 */ /* 0x001fc800078e00ff */
[----:B------:R-:W-:Y:S01]  /*9870*/  IMAD.MOV.U32 R4, RZ, RZ, R5 ;  /* 0x000000ffff047224 */ /* 0x000fe200078e0005 */
[----:B-1----:R-:W-:Y:S02]  /*9880*/  @P0 SHF.R.U32.HI R4, RZ, R8, R3 ;  /* 0x00000008ff040219 */ /* 0x002fe40000011603 */
[----:B------:R-:W-:-:S03]  /*9890*/  MOV R8, UR10 ;  /* 0x0000000a00087c02 */ /* 0x000fc60008000f00 */
[----:B------:R-:W-:-:S04]  /*98a0*/  IMAD.MOV R3, RZ, RZ, -R4 ;  /* 0x000000ffff037224 */ /* 0x000fc800078e0a04 */
[----:B------:R-:W-:Y:S01]  /*98b0*/  IMAD R3, R6, R3, R5 ;  /* 0x0000000306037224 */ /* 0x000fe200078e0205 */
[----:B------:R-:W-:Y:S02]  /*98c0*/  SHF.R.S32.HI R5, RZ, 0x1f, R4 ;  /* 0x0000001fff057819 */ /* 0x000fe40000011404 */
[----:B------:R-:W-:Y:S02]  /*98d0*/  IADD3 R4, P0, R4, UR8, RZ ;  /* 0x0000000804047c10 */ /* 0x000fe4000ff1e0ff */
[----:B------:R-:W-:Y:S02]  /*98e0*/  SHF.R.S32.HI R6, RZ, 0x1f, R3 ;  /* 0x0000001fff067819 */ /* 0x000fe40000011403 */
[----:B------:R-:W-:Y:S01]  /*98f0*/  IADD3.X R5, R5, UR9, R8, P0, !PT ;  /* 0x0000000905057c10 */ /* 0x000fe200087fe408 */
[----:B------:R-:W-:Y:S02]  /*9900*/  ULDC.64 UR8, c[0x0][0xb50] ;  /* 0x0002d40000087ab9 */ /* 0x000fe40000000a00 */
[----:B------:R-:W-:-:S02]  /*9910*/  IMAD R6, R6, UR14, RZ ;  /* 0x0000000e06067c24 */ /* 0x000fc4000f8e02ff */
[----:B------:R-:W-:-:S04]  /*9920*/  IMAD.WIDE.U32 R4, R3, UR14, R4 ;  /* 0x0000000e03047c25 */ /* 0x000fc8000f8e0004 */
[----:B------:R-:W-:Y:S01]  /*9930*/  IMAD R7, R3, UR15, R6 ;  /* 0x0000000f03077c24 */ /* 0x000fe2000f8e0206 */
[----:B------:R-:W-:-:S03]  /*9940*/  LEA R6, P0, R4, UR8, 0x2 ;  /* 0x0000000804067c11 */ /* 0x000fc6000f8010ff */
[----:B------:R-:W-:-:S05]  /*9950*/  IMAD.IADD R3, R5, 0x1, R7 ;  /* 0x0000000105037824 */ /* 0x000fca00078e0207 */
[----:B------:R-:W-:Y:S01]  /*9960*/  LEA.HI.X R7, R4, UR9, R3, 0x2, P0 ;  /* 0x0000000904077c11 */ /* 0x000fe200080f1403 */
[----:B------:R-:W-:-:S05]  /*9970*/  IMAD.MOV.U32 R3, RZ, RZ, -0x800000 ;  /* 0xff800000ff037424 */ /* 0x000fca00078e00ff */
[----:B------:R0:W-:Y:S02]  /*9980*/  STG.E desc[UR50][R6.64], R3 ;  /* 0x0000000306007986 */ /* 0x0001e4000c101932 */
.L_x_396:
[----:B------:R-:W-:Y:S05]  /*9990*/  BSYNC B1 ;  /* 0x0000000000017941 */ /* 0x000fea0003800000 */
.L_x_395:
[----:B------:R-:W-:Y:S01]  /*99a0*/  ISETP.NE.AND P0, PT, R11, 0x1, PT ;  /* 0x000000010b00780c */ /* 0x000fe20003f05270 */
[----:B------:R-:W-:Y:S01]  /*99b0*/  ULDC UR13, c[0x0][0xac8] ;  /* 0x0002b200000d7ab9 */ /* 0x000fe20000000800 */
[----:B------:R-:W-:Y:S01]  /*99c0*/  ULDC.64 UR14, c[0x0][0xaa0] ;  /* 0x0002a800000e7ab9 */ /* 0x000fe20000000a00 */
[----:B------:R-:W-:Y:S01]  /*99d0*/  ISETP.GE.AND P1, PT, R189, UR13, PT ;  /* 0x0000000dbd007c0c */ /* 0x000fe2000bf26270 */
[----:B------:R-:W-:Y:S01]  /*99e0*/  UIMAD UR10, UR11, UR14, URZ ;  /* 0x0000000e0b0a72a4 */ /* 0x000fe2000f8e023f */
[----:B------:R-:W-:Y:S01]  /*99f0*/  ISETP.GE.AND P2, PT, R2, UR13, PT ;  /* 0x0000000d02007c0c */ /* 0x000fe2000bf46270 */
[----:B------:R-:W-:Y:S01]  /*9a00*/  UIMAD.WIDE.U32 UR8, UR4, UR14, URZ ;  /* 0x0000000e040872a5 */ /* 0x000fe2000f8e003f */
[----:B------:R-:W-:Y:S01]  /*9a10*/  SEL R4, RZ, 0xffffffff, P1 ;  /* 0xffffffffff047807 */ /* 0x000fe20000800000 */
[----:B------:R-:W-:Y:S01]  /*9a20*/  UIMAD UR10, UR4, UR15, UR10 ;  /* 0x0000000f040a72a4 */ /* 0x000fe2000f8e020a */
[----:B0-----:R-:W-:Y:S01]  /*9a30*/  SEL R3, RZ, 0x1, P2 ;  /* 0x00000001ff037807 */ /* 0x001fe20001000000 */
[----:B------:R-:W-:Y:S01]  /*9a40*/  IMAD.U32 R8, RZ, RZ, UR44 ;  /* 0x0000002cff087e24 */ /* 0x000fe2000f8e00ff */
[----:B------:R-:W-:Y:S01]  /*9a50*/  ULDC.64 UR14, c[0x0][0xae8] ;  /* 0x0002ba00000e7ab9 */ /* 0x000fe20000000a00 */
[----:B------:R-:W-:Y:S01]  /*9a60*/  IMAD.SHL.U32 R4, R4, 0x2, RZ ;  /* 0x0000000204047824 */ /* 0x000fe200078e00ff */
[----:B------:R-:W0:Y:S01]  /*9a70*/  @P0 LDC R5, c[0x0][0xbec] ;  /* 0x0002fb00ff050b82 */ /* 0x000e220000000800 */
[----:B------:R-:W-:Y:S01]  /*9a80*/  ISETP.GE.AND P2, PT, R188, UR13, PT ;  /* 0x0000000dbc007c0c */ /* 0x000fe2000bf46270 */
[----:B------:R-:W-:Y:S01]  /*9a90*/  UIADD3 UR9, UR9, UR10, URZ ;  /* 0x0000000a09097290 */ /* 0x000fe2000fffe03f */
[----:B------:R-:W-:Y:S01]  /*9aa0*/  ISETP.GE.AND P1, PT, R187, UR13, PT ;  /* 0x0000000dbb007c0c */ /* 0x000fe2000bf26270 */
[----:B------:R-:W-:Y:S01]  /*9ab0*/  UIMAD UR4, UR12, UR14, URZ ;  /* 0x0000000e0c0472a4 */ /* 0x000fe2000f8e023f */
[----:B------:R-:W-:Y:S01]  /*9ac0*/  LOP3.LUT R4, R4, 0x2, R3, 0xe2, !PT ;  /* 0x0000000204047812 */ /* 0x000fe200078ee203 */
[----:B------:R-:W-:Y:S01]  /*9ad0*/  IMAD R3, R190, 0x20, R191 ;  /* 0x00000020be037824 */ /* 0x000fe200078e02bf */
[----:B------:R-:W-:Y:S01]  /*9ae0*/  SEL R6, RZ, 0xffffffff, P2 ;  /* 0xffffffffff067807 */ /* 0x000fe20001000000 */
[----:B------:R-:W1:Y:S01]  /*9af0*/  @P0 LDC R7, c[0x0][0xbf0] ;  /* 0x0002fc00ff070b82 */ /* 0x000e620000000800 */
[----:B------:R-:W-:Y:S01]  /*9b00*/  UIMAD UR4, UR45, UR15, UR4 ;  /* 0x0000000f2d0472a4 */ /* 0x000fe2000f8e0204 */
[----:B------:R-:W-:Y:S01]  /*9b10*/  SEL R10, RZ, 0xffffffff, P1 ;  /* 0xffffffffff0a7807 */ /* 0x000fe20000800000 */
[----:B------:R-:W-:Y:S01]  /*9b20*/  UIMAD.WIDE.U32 UR8, UR45, UR14, UR8 ;  /* 0x0000000e2d0872a5 */ /* 0x000fe2000f8e0008 */
[----:B------:R-:W-:Y:S01]  /*9b30*/  LEA R8, R8, R3, 0x6 ;  /* 0x0000000308087211 */ /* 0x000fe200078e30ff */
[----:B------:R-:W-:Y:S01]  /*9b40*/  ULDC.64 UR10, c[0x0][0xaf0] ;  /* 0x0002bc00000a7ab9 */ /* 0x000fe20000000a00 */
[----:B------:R-:W-:Y:S01]  /*9b50*/  IMAD.SHL.U32 R9, R6, 0x4, RZ ;  /* 0x0000000406097824 */ /* 0x000fe200078e00ff */
[----:B------:R-:W-:Y:S01]  /*9b60*/  UIMAD UR43, UR43, UR10, URZ ;  /* 0x0000000a2b2b72a4 */ /* 0x000fe2000f8e023f */
[----:B------:R-:W-:Y:S01]  /*9b70*/  IMAD.SHL.U32 R10, R10, 0x8, RZ ;  /* 0x000000080a0a7824 */ /* 0x000fe200078e00ff */
[----:B------:R-:W-:Y:S01]  /*9b80*/  UIADD3 UR9, UR9, UR4, URZ ;  /* 0x0000000409097290 */ /* 0x000fe2000fffe03f */
[----:B------:R-:W-:Y:S01]  /*9b90*/  IMAD.MOV.U32 R3, RZ, RZ, R8 ;  /* 0x000000ffff037224 */ /* 0x000fe200078e0008 */
[----:B------:R-:W-:Y:S01]  /*9ba0*/  UIMAD UR4, UR42, UR11, UR43 ;  /* 0x0000000b2a0472a4 */ /* 0x000fe2000f8e022b */
[----:B------:R-:W-:Y:S01]  /*9bb0*/  LOP3.LUT R9, R9, 0x4, R4, 0xe2, !PT ;  /* 0x0000000409097812 */ /* 0x000fe200078ee204 */
[----:B------:R-:W-:Y:S01]  /*9bc0*/  UIMAD.WIDE.U32 UR42, UR42, UR10, UR8 ;  /* 0x0000000a2a2a72a5 */ /* 0x000fe2000f8e0008 */
[----:B------:R-:W-:Y:S01]  /*9bd0*/  IMAD.U32 R26, RZ, RZ, UR44 ;  /* 0x0000002cff1a7e24 */ /* 0x000fe2000f8e00ff */
[----:B------:R-:W-:Y:S01]  /*9be0*/  ISETP.GE.AND P2, PT, R193, UR13, PT ;  /* 0x0000000dc1007c0c */ /* 0x000fe2000bf46270 */
[----:B0-----:R-:W-:Y:S01]  /*9bf0*/  @P0 IMAD.HI.U32 R6, R8, R5, RZ ;  /* 0x0000000508060227 */ /* 0x001fe200078e00ff */
[----:B------:R-:W-:Y:S01]  /*9c00*/  UIADD3 UR4, UR43, UR4, URZ ;  /* 0x000000042b047290 */ /* 0x000fe2000fffe03f */
[----:B------:R-:W-:Y:S01]  /*9c10*/  LOP3.LUT R10, R10, 0x8, R9, 0xe2, !PT ;  /* 0x000000080a0a7812 */ /* 0x000fe200078ee209 */
[----:B------:R-:W-:Y:S01]  /*9c20*/  ULDC.64 UR8, c[0x0][0xae0] ;  /* 0x0002b80000087ab9 */ /* 0x000fe20000000a00 */
[----:B------:R-:W-:Y:S01]  /*9c30*/  IMAD.U32 R5, RZ, RZ, UR43 ;  /* 0x0000002bff057e24 */ /* 0x000fe2000f8e00ff */
[----:B------:R-:W-:Y:S01]  /*9c40*/  BSSY B1, `(.L_x_397) ;  /* 0x0000046000017945 */ /* 0x000fe20003800000 */
[----:B------:R-:W-:Y:S01]  /*9c50*/  IMAD.U32 R4, RZ, RZ, UR42 ;  /* 0x0000002aff047e24 */ /* 0x000fe2000f8e00ff */
[----:B-1----:R-:W-:Y:S01]  /*9c60*/  @P0 SHF.R.U32.HI R3, RZ, R7, R6 ;  /* 0x00000007ff030219 */ /* 0x002fe20000011606 */
[----:B------:R-:W-:Y:S01]  /*9c70*/  IMAD.U32 R5, RZ, RZ, UR4 ;  /* 0x00000004ff057e24 */ /* 0x000fe2000f8e00ff */
[----:B------:R-:W-:Y:S01]  /*9c80*/  ISETP.GE.AND P0, PT, R186, UR13, PT ;  /* 0x0000000dba007c0c */ /* 0x000fe2000bf06270 */
[----:B-----5:R-:W-:Y:S01]  /*9c90*/  IMAD R25, R0, R11, RZ ;  /* 0x0000000b00197224 */ /* 0x020fe200078e02ff */
[--C-:B------:R-:W-:Y:S01]  /*9ca0*/  SHF.R.S32.HI R6, RZ, 0x1f, R3.reuse ;  /* 0x0000001fff067819 */ /* 0x100fe20000011403 */
[----:B------:R-:W-:Y:S01]  /*9cb0*/  IMAD.MOV R7, RZ, RZ, -R3 ;  /* 0x000000ffff077224 */ /* 0x000fe200078e0a03 */
[----:B------:R-:W-:Y:S01]  /*9cc0*/  SEL R9, RZ, 0xffffffff, P0 ;  /* 0xffffffffff097807 */ /* 0x000fe20000000000 */
[----:B------:R-:W-:Y:S01]  /*9cd0*/  IMAD.WIDE.U32 R4, R3, UR8, R4 ;  /* 0x0000000803047c25 */ /* 0x000fe2000f8e0004 */
[----:B------:R-:W-:-:S02]  /*9ce0*/  ISETP.GE.AND P0, PT, R185, UR13, PT ;  /* 0x0000000db9007c0c */ /* 0x000fc4000bf06270 */
[----:B------:R-:W-:Y:S01]  /*9cf0*/  SHF.L.U32 R13, R9, 0x4, RZ ;  /* 0x00000004090d7819 */ /* 0x000fe200000006ff */
[----:B------:R-:W-:Y:S02]  /*9d00*/  IMAD R6, R6, UR8, RZ ;  /* 0x0000000806067c24 */ /* 0x000fe4000f8e02ff */
[----:B------:R-:W-:Y:S01]  /*9d10*/  IMAD R7, R11, R7, R8 ;  /* 0x000000070b077224 */ /* 0x000fe200078e0208 */
[----:B------:R-:W-:Y:S01]  /*9d20*/  SEL R8, RZ, 0xffffffff, P0 ;  /* 0xffffffffff087807 */ /* 0x000fe20000000000 */
[----:B------:R-:W-:Y:S01]  /*9d30*/  IMAD R9, R3, UR9, R6 ;  /* 0x0000000903097c24 */ /* 0x000fe2000f8e0206 */
[----:B------:R-:W-:Y:S01]  /*9d40*/  ULDC.64 UR8, c[0x0][0xad8] ;  /* 0x0002b60000087ab9 */ /* 0x000fe20000000a00 */
[----:B------:R-:W-:Y:S01]  /*9d50*/  ISETP.GE.AND P0, PT, R194, UR13, PT ;  /* 0x0000000dc2007c0c */ /* 0x000fe2000bf06270 */
[----:B------:R-:W-:Y:S01]  /*9d60*/  IMAD R26, R26, 0x40, R191 ;  /* 0x000000401a1a7824 */ /* 0x000fe200078e02bf */
[----:B------:R-:W-:Y:S01]  /*9d70*/  SHF.R.S32.HI R3, RZ, 0x1f, R7 ;  /* 0x0000001fff037819 */ /* 0x000fe20000011407 */
[----:B------:R-:W-:Y:S01]  /*9d80*/  IMAD.IADD R5, R5, 0x1, R9 ;  /* 0x0000000105057824 */ /* 0x000fe200078e0209 */
[----:B------:R-:W-:Y:S01]  /*9d90*/  LOP3.LUT R10, R13, 0x10, R10, 0xe2, !PT ;  /* 0x000000100d0a7812 */ /* 0x000fe200078ee20a */
[----:B------:R-:W-:-:S02]  /*9da0*/  IMAD.SHL.U32 R13, R8, 0x20, RZ ;  /* 0x00000020080d7824 */ /* 0x000fc400078e00ff */
[----:B------:R-:W-:Y:S02]  /*9db0*/  IMAD R0, R3, UR8, RZ ;  /* 0x0000000803007c24 */ /* 0x000fe4000f8e02ff */
[----:B------:R-:W-:Y:S01]  /*9dc0*/  IMAD.WIDE.U32 R4, R7, UR8, R4 ;  /* 0x0000000807047c25 */ /* 0x000fe2000f8e0004 */
[----:B------:R-:W-:-:S03]  /*9dd0*/  LOP3.LUT R10, R13, 0x20, R10, 0xe2, !PT ;  /* 0x000000200d0a7812 */ /* 0x000fc600078ee20a */
[----:B------:R-:W-:Y:S01]  /*9de0*/  IMAD R3, R7, UR9, R0 ;  /* 0x0000000907037c24 */ /* 0x000fe2000f8e0200 */
[----:B------:R-:W-:Y:S01]  /*9df0*/  SEL R7, RZ, 0x40, P0 ;  /* 0x00000040ff077807 */ /* 0x000fe20000000000 */
[----:B------:R-:W-:Y:S01]  /*9e00*/  ULDC.64 UR8, c[0x0][0xa80] ;  /* 0x0002a00000087ab9 */ /* 0x000fe20000000a00 */
[----:B------:R-:W-:Y:S01]  /*9e10*/  ISETP.GE.AND P0, PT, R26, R25, PT ;  /* 0x000000191a00720c */ /* 0x000fe20003f06270 */
[----:B------:R-:W-:Y:S01]  /*9e20*/  IMAD.IADD R3, R5, 0x1, R3 ;  /* 0x0000000105037824 */ /* 0x000fe200078e0203 */
[----:B------:R-:W-:Y:S02]  /*9e30*/  LEA R20, P1, R4, UR8, 0x1 ;  /* 0x0000000804147c11 */ /* 0x000fe4000f8208ff */
[----:B------:R-:W-:Y:S02]  /*9e40*/  LOP3.LUT R21, R10, R7, RZ, 0xfc, !PT ;  /* 0x000000070a157212 */ /* 0x000fe400078efcff */
[----:B------:R-:W-:Y:S01]  /*9e50*/  LEA.HI.X R3, R4, UR9, R3, 0x1, P1 ;  /* 0x0000000904037c11 */ /* 0x000fe200088f0c03 */
[----:B------:R0:W1:Y:S01]  /*9e60*/  SHFL.IDX PT, R6, R20, RZ, 0x181f ;  /* 0x00181fff14067589 */ /* 0x00006200000e0000 */
[----:B------:R-:W-:-:S03]  /*9e70*/  SEL R0, RZ, 0x80, P2 ;  /* 0x00000080ff007807 */ /* 0x000fc60001000000 */
[----:B------:R0:W2:Y:S01]  /*9e80*/  SHFL.IDX PT, R7, R3, RZ, 0x181f ;  /* 0x00181fff03077589 */ /* 0x0000a200000e0000 */
        /* <DEDUP_REMOVED lines=9> */
[----:B------:R-:W-:Y:S01]  /*9f20*/  @!P5 LEA R10, P4, R188, R6, 0x1 ;  /* 0x00000006bc0ad211 */ /* 0x000fe200078808ff */
[----:B------:R-:W-:Y:S01]  /*9f30*/  @!P1 ST.E.128 desc[UR50][R4.64], RZ ;  /* 0x000000ff04009985 */ /* 0x000fe2000c101d32 */
[----:B------:R-:W-:Y:S02]  /*9f40*/  ISETP.GE.AND P1, PT, R185, UR13, PT ;  /* 0x0000000db9007c0c */ /* 0x000fe4000bf26270 */
[----:B------:R-:W-:Y:S01]  /*9f50*/  LOP3.LUT P0, RZ, R21, 0x40, RZ, 0xc0, !PT ;  /* 0x0000004015ff7812 */ /* 0x000fe2000780c0ff */
[----:B------:R1:W-:Y:S01]  /*9f60*/  @!P2 ST.E.128 desc[UR50][R8.64], RZ ;  /* 0x000000ff0800a985 */ /* 0x0003e2000c101d32 */
[----:B------:R-:W-:-:S02]  /*9f70*/  ISETP.GE.AND P2, PT, R186, UR13, PT ;  /* 0x0000000dba007c0c */ /* 0x000fc4000bf46270 */
[-C--:B------:R-:W-:Y:S02]  /*9f80*/  @!P5 LEA.HI.X R11, R188, R7.reuse, R203, 0x1, P4 ;  /* 0x00000007bc0bd211 */ /* 0x080fe400020f0ccb */
[----:B------:R-:W-:Y:S02]  /*9f90*/  LOP3.LUT P4, RZ, R24, 0x80, RZ, 0xc0, !PT ;  /* 0x0000008018ff7812 */ /* 0x000fe4000788c0ff */
[CC--:B------:R-:W-:Y:S01]  /*9fa0*/  @!P3 LEA R12, P6, R187.reuse, R6.reuse, 0x1 ;  /* 0x00000006bb0cb211 */ /* 0x0c0fe200078c08ff */
[----:B------:R3:W-:Y:S03]  /*9fb0*/  @!P5 ST.E.128 desc[UR50][R10.64], RZ ;  /* 0x000000ff0a00d985 */ /* 0x0007e6000c101d32 */
[----:B------:R-:W-:Y:S02]  /*9fc0*/  @!P3 LEA.HI.X R13, R187, R7, R202, 0x1, P6 ;  /* 0x00000007bb0db211 */ /* 0x000fe400030f0cca */
[----:B-1----:R-:W-:-:S02]  /*9fd0*/  @!P1 LEA R8, P6, R185, R6, 0x1 ;  /* 0x00000006b9089211 */ /* 0x002fc400078c08ff */
[-C--:B------:R-:W-:Y:S01]  /*9fe0*/  @!P2 LEA R4, P5, R186, R6.reuse, 0x1 ;  /* 0x00000006ba04a211 */ /* 0x080fe200078a08ff */
[----:B------:R3:W-:Y:S01]  /*9ff0*/  @!P3 ST.E.128 desc[UR50][R12.64], RZ ;  /* 0x000000ff0c00b985 */ /* 0x0007e2000c101d32 */
[-C--:B------:R-:W-:Y:S02]  /*a000*/  @P0 LEA R14, P3, R194, R6.reuse, 0x1 ;  /* 0x00000006c20e0211 */ /* 0x080fe400078608ff */
[-C--:B------:R-:W-:Y:S02]  /*a010*/  @!P2 LEA.HI.X R5, R186, R7.reuse, R201, 0x1, P5 ;  /* 0x00000007ba05a211 */ /* 0x080fe400028f0cc9 */
[----:B------:R-:W-:Y:S02]  /*a020*/  @P4 LEA R6, P5, R193, R6, 0x1 ;  /* 0x00000006c1064211 */ /* 0x000fe400078a08ff */
[-C--:B------:R-:W-:Y:S01]  /*a030*/  @!P1 LEA.HI.X R9, R185, R7.reuse, R200, 0x1, P6 ;  /* 0x00000007b9099211 */ /* 0x080fe200030f0cc8 */
[----:B------:R3:W-:Y:S01]  /*a040*/  @!P2 ST.E.128 desc[UR50][R4.64], RZ ;  /* 0x000000ff0400a985 */ /* 0x0007e2000c101d32 */
[----:B------:R-:W-:-:S02]  /*a050*/  @P0 LEA.HI.X R15, R194, R7, R199, 0x1, P3 ;  /* 0x00000007c20f0211 */ /* 0x000fc400018f0cc7 */
[----:B------:R-:W-:Y:S01]  /*a060*/  @P4 LEA.HI.X R7, R193, R7, R198, 0x1, P5 ;  /* 0x00000007c1074211 */ /* 0x000fe200028f0cc6 */
[----:B------:R3:W-:Y:S04]  /*a070*/  @!P1 ST.E.128 desc[UR50][R8.64], RZ ;  /* 0x000000ff08009985 */ /* 0x0007e8000c101d32 */
[----:B------:R3:W-:Y:S04]  /*a080*/  @P0 ST.E.128 desc[UR50][R14.64], RZ ;  /* 0x000000ff0e000985 */ /* 0x0007e8000c101d32 */
[----:B------:R3:W-:Y:S02]  /*a090*/  @P4 ST.E.128 desc[UR50][R6.64], RZ ;  /* 0x000000ff06004985 */ /* 0x0007e4000c101d32 */
.L_x_398:
[----:B------:R-:W-:Y:S05]  /*a0a0*/  BSYNC B1 ;  /* 0x0000000000017941 */ /* 0x000fea0003800000 */
.L_x_397:
[----:B------:R-:W-:Y:S01]  /*a0b0*/  VIADD R0, R26, 0x20 ;  /* 0x000000201a007836 */ /* 0x000fe20000000000 */
[----:B--23--:R2:W3:Y:S04]  /*a0c0*/  SHFL.IDX PT, R7, R3, 0x1, 0x181f ;  /* 0x00381f0003077f89 */ /* 0x00c4e800000e0000 */
        /* <DEDUP_REMOVED lines=12> */
[----:B------:R1:W-:Y:S01]  /*a190*/  @!P3 ST.E.128 desc[UR50][R4.64], RZ ;  /* 0x000000ff0400b985 */ /* 0x0003e2000c101d32 */
[----:B------:R-:W-:Y:S02]  /*a1a0*/  ISETP.GE.AND P3, PT, R186, UR13, PT ;  /* 0x0000000dba007c0c */ /* 0x000fe4000bf66270 */
[----:B------:R-:W-:Y:S01]  /*a1b0*/  @!P5 LEA.HI.X R11, R188, R7, R203, 0x1, P0 ;  /* 0x00000007bc0bd211 */ /* 0x000fe200000f0ccb */
[----:B------:R2:W-:Y:S01]  /*a1c0*/  @!P2 ST.E.128 desc[UR50][R8.64], RZ ;  /* 0x000000ff0800a985 */ /* 0x0005e2000c101d32 */
[----:B------:R-:W-:-:S02]  /*a1d0*/  ISETP.GE.AND P2, PT, R185, UR13, PT ;  /* 0x0000000db9007c0c */ /* 0x000fc4000bf46270 */
[----:B------:R-:W-:Y:S01]  /*a1e0*/  LOP3.LUT P0, RZ, R24, 0x80, RZ, 0xc0, !PT ;  /* 0x0000008018ff7812 */ /* 0x000fe2000780c0ff */
[----:B------:R2:W-:Y:S01]  /*a1f0*/  @!P5 ST.E.128 desc[UR50][R10.64], RZ ;  /* 0x000000ff0a00d985 */ /* 0x0005e2000c101d32 */
[----:B------:R-:W-:-:S04]  /*a200*/  @!P4 LEA R12, P6, R187, R6, 0x1 ;  /* 0x00000006bb0cc211 */ /* 0x000fc800078c08ff */
[----:B------:R-:W-:Y:S02]  /*a210*/  @!P4 LEA.HI.X R13, R187, R7, R202, 0x1, P6 ;  /* 0x00000007bb0dc211 */ /* 0x000fe400030f0cca */
[----:B------:R-:W-:-:S03]  /*a220*/  @!P3 LEA R14, P5, R186, R6, 0x1 ;  /* 0x00000006ba0eb211 */ /* 0x000fc600078a08ff */
[----:B------:R2:W-:Y:S01]  /*a230*/  @!P4 ST.E.128 desc[UR50][R12.64], RZ ;  /* 0x000000ff0c00c985 */ /* 0x0005e2000c101d32 */
[-C--:B-1----:R-:W-:Y:S02]  /*a240*/  @!P2 LEA R4, P6, R185, R6.reuse, 0x1 ;  /* 0x00000006b904a211 */ /* 0x082fe400078c08ff */
[-C--:B0-----:R-:W-:Y:S02]  /*a250*/  @P1 LEA R20, P4, R194, R6.reuse, 0x1 ;  /* 0x00000006c2141211 */ /* 0x081fe400078808ff */
        /* <DEDUP_REMOVED lines=9> */
.L_x_393:
[----:B------:R-:W-:Y:S05]  /*a2f0*/  BSYNC B0 ;  /* 0x0000000000007941 */ /* 0x000fea0003800000 */
.L_x_387:
[----:B------:R-:W-:Y:S02]  /*a300*/  ULDC UR4, c[0x0][0xc3c] ;  /* 0x00030f0000047ab9 */ /* 0x000fe40000000800 */
[----:B------:R-:W-:-:S06]  /*a310*/  UISETP.GE.AND UP0, UPT, UR7, UR4, UPT ;  /* 0x000000040700728c */ /* 0x000fcc000bf06270 */
[----:B------:R-:W-:-:S13]  /*a320*/  PLOP3.LUT P0, PT, PT, PT, UP0, 0x80, 0x0 ;  /* 0x000000000000781c */ /* 0x000fda0003f0f008 */
[----:B------:R-:W-:Y:S05]  /*a330*/  @!P0 BRA `(.L_x_399) ;  /* 0xffffff6c00108947 */ /* 0x000fea000383ffff */
[----:B------:R-:W-:Y:S05]  /*a340*/  EXIT ;  /* 0x000000000000794d */ /* 0x000fea0003800000 */
.L_x_348:
[----:B------:R-:W-:-:S08]  /*a350*/  NOP ;  /* 0x0000000000007918 */ /* 0x000fd00000000000 */
[----:B------:R-:W0:-:S00]  /*a360*/  USETMAXREG.DEALLOC.CTAPOOL 0x28 ;  /* 0x00000028000079c8 */ /* 0x000e0000080e0500 */
[----:B0-----:R-:W-:Y:S02]  /*a370*/  LOP3.LUT R0, R0, 0x3, RZ, 0xc0, !PT ;  /* 0x0000000300007812 */ /* 0x001fe400078ec0ff */
[----:B------:R-:W-:-:S04]  /*a380*/  LOP3.LUT R22, R22, 0xffffdfff, RZ, 0xc0, !PT ;  /* 0xffffdfff16167812 */ /* 0x000fc800078ec0ff */
[----:B------:R-:W0:Y:S02]  /*a390*/  SHFL.IDX PT, R0, R0, RZ, 0x1f ;  /* 0x00001fff00007589 */ /* 0x000e2400000e0000 */
[----:B0-----:R-:W-:Y:S02]  /*a3a0*/  ISETP.NE.AND P0, PT, R0, RZ, PT ;  /* 0x000000ff0000720c */ /* 0x001fe40003f05270 */
[----:B------:R-:W-:-:S11]  /*a3b0*/  MOV R0, RZ ;  /* 0x000000ff00007202 */ /* 0x000fd60000000f00 */
[----:B------:R-:W-:Y:S01]  /*a3c0*/  @P0 LOP3.LUT R22, R22, 0x2000, RZ, 0xfc, !PT ;  /* 0x0000200016160812 */ /* 0x000fe200078efcff */
[----:B------:R-:W-:Y:S06]  /*a3d0*/  @!P0 BRA `(.L_x_400) ;  /* 0x00000000001c8947 */ /* 0x000fec0003800000 */
[----:B------:R-:W0:Y:S08]  /*a3e0*/  S2UR UR5, SR_CgaCtaId ;  /* 0x00000000000579c3 */ /* 0x000e300000008800 */
[----:B------:R-:W-:Y:S06]  /*a3f0*/  BAR.SYNC.DEFER_BLOCKING 0x5, 0x180 ;  /* 0x0146000000007b1d */ /* 0x000fec0000010000 */
[----:B------:R-:W-:-:S02]  /*a400*/  UMOV UR4, 0x400 ;  /* 0x0000040000047882 */ /* 0x000fc40000000000 */
[----:B0-----:R-:W-:-:S09]  /*a410*/  ULEA UR4, UR5, UR4, 0x18 ;  /* 0x0000000405047291 */ /* 0x001fd2000f8ec03f */
[----:B------:R-:W0:Y:S01]  /*a420*/  LDS.128 R16, [UR4+0x28cd0] ;  /* 0x028cd004ff107984 */ /* 0x000e220008000c00 */
[----:B------:R-:W-:Y:S06]  /*a430*/  BAR.ARV 0x4, 0x180 ;  /* 0x0106000000007b1d */ /* 0x000fec0000002000 */
[----:B------:R-:W-:Y:S05]  /*a440*/  BRA `(.L_x_401) ;  /* 0x0000000800007947 */ /* 0x000fea0003800000 */
.L_x_400:
[----:B------:R-:W0:Y:S01]  /*a450*/  S2R R2, SR_TID.X ;  /* 0x0000000000027919 */ /* 0x000e220000002100 */
[----:B------:R-:W-:Y:S01]  /*a460*/  ULDC UR4, c[0x0][0xc3c] ;  /* 0x00030f0000047ab9 */ /* 0x000fe20000000800 */
[----:B------:R-:W1:Y:S01]  /*a470*/  S2UR UR6, SR_CTAID.X ;  /* 0x00000000000679c3 */ /* 0x000e620000002500 */
[----:B------:R-:W-:Y:S01]  /*a480*/  ULDC UR5, c[0x0][0xc38] ;  /* 0x00030e0000057ab9 */ /* 0x000fe20000000800 */
[----:B0-----:R-:W-:-:S04]  /*a490*/  LOP3.LUT R5, R2, 0x1f, RZ, 0xc0, !PT ;  /* 0x0000001f02057812 */ /* 0x001fc800078ec0ff */
[----:B------:R-:W-:-:S04]  /*a4a0*/  ISETP.NE.AND P0, PT, R5, 0x1f, PT ;  /* 0x0000001f0500780c */ /* 0x000fc80003f05270 */
[----:B------:R-:W-:-:S13]  /*a4b0*/  ISETP.GE.OR P1, PT, R5, UR4, !P0 ;  /* 0x0000000405007c0c */ /* 0x000fda000c726670 */
[----:B------:R-:W0:Y:S02]  /*a4c0*/  @!P1 LDC.64 R2, c[0x0][0xc80] ;  /* 0x00032000ff029b82 */ /* 0x000e240000000a00 */
[----:B0-----:R-:W-:-:S05]  /*a4d0*/  @!P1 IMAD.WIDE.U32 R2, R5, 0x4, R2 ;  /* 0x0000000405029825 */ /* 0x001fca00078e0002 */
[----:B------:R-:W2:Y:S01]  /*a4e0*/  @!P1 LDG.E R0, desc[UR50][R2.64] ;  /* 0x0000003202009981 */ /* 0x000ea2000c1e1900 */
[C---:B------:R-:W-:Y:S01]  /*a4f0*/  ISETP.NE.AND P1, PT, R5.reuse, RZ, PT ;  /* 0x000000ff0500720c */ /* 0x040fe20003f25270 */
[----:B------:R-:W-:Y:S01]  /*a500*/  UMOV UR4, URZ ;  /* 0x0000003f00047c82 */ /* 0x000fe20008000000 */
[C---:B------:R-:W-:Y:S01]  /*a510*/  ISETP.GE.U32.AND P2, PT, R5.reuse, 0x2, PT ;  /* 0x000000020500780c */ /* 0x040fe20003f46070 */
[----:B------:R-:W-:Y:S01]  /*a520*/  IMAD.MOV.U32 R16, RZ, RZ, RZ ;  /* 0x000000ffff107224 */ /* 0x000fe200078e00ff */
[C---:B------:R-:W-:Y:S02]  /*a530*/  ISETP.GE.U32.AND P3, PT, R5.reuse, 0x4, PT ;  /* 0x000000040500780c */ /* 0x040fe40003f66070 */
[C---:B------:R-:W-:Y:S02]  /*a540*/  ISETP.GE.U32.AND P4, PT, R5.reuse, 0x8, PT ;  /* 0x000000080500780c */ /* 0x040fe40003f86070 */
[----:B------:R-:W-:Y:S01]  /*a550*/  ISETP.GE.U32.AND P5, PT, R5, 0x10, PT ;  /* 0x000000100500780c */ /* 0x000fe20003fa6070 */
[----:B--2---:R-:W0:Y:S02]  /*a560*/  SHFL.UP PT, R4, R0, 0x1, RZ ;  /* 0x0420000000047989 */ /* 0x004e2400000e00ff */
[----:B0-----:R-:W-:-:S05]  /*a570*/  SEL R7, R4, RZ, P1 ;  /* 0x000000ff04077207 */ /* 0x001fca0000800000 */
[----:B------:R-:W-:-:S05]  /*a580*/  IMAD.IADD R7, R0, 0x1, R7 ;  /* 0x0000000100077824 */ /* 0x000fca00078e0207 */
[----:B------:R-:W0:Y:S02]  /*a590*/  SHFL.UP PT, R4, R7, 0x2, RZ ;  /* 0x0440000007047989 */ /* 0x000e2400000e00ff */
        /* <DEDUP_REMOVED lines=11> */
[----:B------:R-:W0:Y:S02]  /*a650*/  SHFL.IDX PT, R4, R7, 0x1f, 0x1f ;  /* 0x03e01f0007047f89 */ /* 0x000e2400000e0000 */
[----:B0-----:R-:W-:-:S05]  /*a660*/  IMAD R4, R4, UR5, RZ ;  /* 0x0000000504047c24 */ /* 0x001fca000f8e02ff */
[----:B-1----:R-:W-:Y:S02]  /*a670*/  ISETP.GT.AND P6, PT, R4, UR6, PT ;  /* 0x0000000604007c0c */ /* 0x002fe4000bfc4270 */
[----:B------:R-:W-:-:S11]  /*a680*/  MOV R3, R4 ;  /* 0x0000000400037202 */ /* 0x000fd60000000f00 */
[----:B------:R-:W-:Y:S05]  /*a690*/  @P6 BRA `(.L_x_402) ;  /* 0x0000000000946947 */ /* 0x000fea0003800000 */
[----:B------:R-:W-:Y:S01]  /*a6a0*/  IMAD.MOV.U32 R4, RZ, RZ, R3 ;  /* 0x000000ffff047224 */ /* 0x000fe200078e0003 */
[----:B------:R-:W-:Y:S01]  /*a6b0*/  UMOV UR4, URZ ;  /* 0x0000003f00047c82 */ /* 0x000fe20008000000 */
[----:B------:R-:W-:-:S05]  /*a6c0*/  ULDC UR5, c[0x0][0xc38] ;  /* 0x00030e0000057ab9 */ /* 0x000fca0000000800 */
.L_x_406:
[----:B------:R-:W0:Y:S01]  /*a6d0*/  LDC R2, c[0x0][0xc3c] ;  /* 0x00030f00ff027b82 */ /* 0x000e220000000800 */
[----:B------:R-:W-:-:S06]  /*a6e0*/  UIADD3 UR4, UR4, 0x1f, URZ ;  /* 0x0000001f04047890 */ /* 0x000fcc000fffe03f */
[----:B0-----:R-:W-:-:S13]  /*a6f0*/  ISETP.LE.AND P6, PT, R2, UR4, PT ;  /* 0x0000000402007c0c */ /* 0x001fda000bfc3270 */
[----:B------:R-:W-:Y:S05]  /*a700*/  @P6 BRA `(.L_x_403) ;  /* 0x0000000400246947 */ /* 0x000fea0003800000 */
[----:B------:R-:W-:Y:S01]  /*a710*/  VIADD R7, R5, UR4 ;  /* 0x0000000405077c36 */ /* 0x000fe20008000000 */
[----:B------:R-:W-:Y:S01]  /*a720*/  BSSY B0, `(.L_x_404) ;  /* 0x0000007000007945 */ /* 0x000fe20003800000 */
[----:B------:R-:W-:-:S03]  /*a730*/  IMAD.MOV.U32 R0, RZ, RZ, RZ ;  /* 0x000000ffff007224 */ /* 0x000fc600078e00ff */
[----:B------:R-:W-:-:S13]  /*a740*/  ISETP.GE.OR P6, PT, R7, R2, !P0 ;  /* 0x000000020700720c */ /* 0x000fda00047c6670 */
[----:B------:R-:W-:Y:S05]  /*a750*/  @P6 BRA `(.L_x_405) ;  /* 0x00000000000c6947 */ /* 0x000fea0003800000 */
[----:B------:R-:W0:Y:S02]  /*a760*/  LDC.64 R2, c[0x0][0xc80] ;  /* 0x00032000ff027b82 */ /* 0x000e240000000a00 */
[----:B0-----:R-:W-:-:S05]  /*a770*/  IMAD.WIDE R2, R7, 0x4, R2 ;  /* 0x0000000407027825 */ /* 0x001fca00078e0202 */
[----:B------:R0:W5:Y:S02]  /*a780*/  LDG.E R0, desc[UR50][R2.64] ;  /* 0x0000003202007981 */ /* 0x000164000c1e1900 */
.L_x_405:
[----:B------:R-:W-:Y:S05]  /*a790*/  BSYNC B0 ;  /* 0x0000000000007941 */ /* 0x000fea0003800000 */
.L_x_404:
[----:B0----5:R-:W0:Y:S02]  /*a7a0*/  SHFL.UP PT, R2, R0, 0x1, RZ ;  /* 0x0420000000027989 */ /* 0x021e2400000e00ff */
        /* <DEDUP_REMOVED lines=9> */
[----:B0-----:R-:W-:-:S04]  /*a840*/  SEL R6, R6, RZ, P4 ;  /* 0x000000ff06067207 */ /* 0x001fc80002000000 */
[----:B------:R-:W-:-:S05]  /*a850*/  IADD3 R6, R7, R6, RZ ;  /* 0x0000000607067210 */ /* 0x000fca0007ffe0ff */
[----:B------:R-:W0:Y:S02]  /*a860*/  SHFL.UP PT, R8, R6, 0x10, RZ ;  /* 0x0600000006087989 */ /* 0x000e2400000e00ff */
[----:B0-----:R-:W-:-:S05]  /*a870*/  SEL R9, R8, RZ, P5 ;  /* 0x000000ff08097207 */ /* 0x001fca0002800000 */
[----:B------:R-:W-:-:S05]  /*a880*/  IMAD.IADD R9, R6, 0x1, R9 ;  /* 0x0000000106097824 */ /* 0x000fca00078e0209 */
[----:B------:R-:W0:Y:S02]  /*a890*/  SHFL.IDX PT, R3, R9, 0x1f, 0x1f ;  /* 0x03e01f0009037f89 */ /* 0x000e2400000e0000 */
[----:B0-----:R-:W-:-:S04]  /*a8a0*/  IMAD R3, R3, UR5, RZ ;  /* 0x0000000503037c24 */ /* 0x001fc8000f8e02ff */
[----:B------:R-:W-:-:S05]  /*a8b0*/  IMAD.IADD R4, R3, 0x1, R4 ;  /* 0x0000000103047824 */ /* 0x000fca00078e0204 */
[----:B------:R-:W-:-:S13]  /*a8c0*/  ISETP.GT.AND P6, PT, R4, UR6, PT ;  /* 0x0000000604007c0c */ /* 0x000fda000bfc4270 */
[----:B------:R-:W-:Y:S05]  /*a8d0*/  @!P6 BRA `(.L_x_406) ;  /* 0xfffffffc007ce947 */ /* 0x000fea000383ffff */
[----:B------:R-:W-:-:S07]  /*a8e0*/  IMAD.MOV.U32 R7, RZ, RZ, R9 ;  /* 0x000000ffff077224 */ /* 0x000fce00078e0009 */
.L_x_402:
[----:B------:R-:W-:-:S04]  /*a8f0*/  IMAD.IADD R8, R4, 0x1, -R3 ;  /* 0x0000000104087824 */ /* 0x000fc800078e0a03 */
[----:B------:R-:W-:-:S05]  /*a900*/  IMAD R2, R7, UR5, R8 ;  /* 0x0000000507027c24 */ /* 0x000fca000f8e0208 */
[----:B------:R-:W-:-:S13]  /*a910*/  ISETP.GT.AND P0, PT, R2, UR6, PT ;  /* 0x0000000602007c0c */ /* 0x000fda000bf04270 */
[----:B------:R-:W-:-:S04]  /*a920*/  VOTE.ANY R4, PT, !P0 ;  /* 0x0000000000047806 */ /* 0x000fc800040e0100 */
[----:B------:R-:W0:Y:S01]  /*a930*/  POPC R19, R4 ;  /* 0x0000000400137309 */ /* 0x000e220000000000 */
[----:B------:R-:W-:Y:S01]  /*a940*/  ISETP.NE.AND P0, PT, R4, RZ, PT ;  /* 0x000000ff0400720c */ /* 0x000fe20003f05270 */
[----:B0-----:R-:W0:Y:S02]  /*a950*/  SHFL.IDX PT, R10, R0, R19, 0x1f ;  /* 0x00001f13000a7589 */ /* 0x001e2400000e0000 */
[----:B0-----:R-:W-:-:S04]  /*a960*/  IABS R9, R10 ;  /* 0x0000000a00097213 */ /* 0x001fc80000000000 */
[----:B------:R-:W0:Y:S08]  /*a970*/  I2F.RP R6, R9 ;  /* 0x0000000900067306 */ /* 0x000e300000209400 */
[----:B0-----:R-:W0:Y:S02]  /*a980*/  MUFU.RCP R6, R6 ;  /* 0x0000000600067308 */ /* 0x001e240000001000 */
[----:B0-----:R-:W-:-:S06]  /*a990*/  VIADD R2, R6, 0xffffffe ;  /* 0x0ffffffe06027836 */ /* 0x001fcc0000000000 */
[----:B------:R0:W1:Y:S01]  /*a9a0*/  F2I.FTZ.U32.TRUNC.NTZ R3, R2 ;  /* 0x0000000200037305 */ /* 0x000062000021f000 */
[----:B------:R-:W-:Y:S05]  /*a9b0*/  @!P0 BRA `(.L_x_407) ;  /* 0x0000000000088947 */ /* 0x000fea0003800000 */
[----:B------:R-:W-:-:S06]  /*a9c0*/  VIADD R16, R19, 0xffffffff ;  /* 0xffffffff13107836 */ /* 0x000fcc0000000000 */
[----:B------:R2:W3:Y:S02]  /*a9d0*/  SHFL.IDX PT, R16, R7, R16, 0x1f ;  /* 0x00001f1007107589 */ /* 0x0004e400000e0000 */
.L_x_407:
[----:B---3--:R-:W-:Y:S01]  /*a9e0*/  IMAD R16, R16, UR5, R8 ;  /* 0x0000000510107c24 */ /* 0x008fe2000f8e0208 */
[----:B0-----:R-:W-:Y:S01]  /*a9f0*/  IABS R2, R10 ;  /* 0x0000000a00027213 */ /* 0x001fe20000000000 */
[----:B------:R-:W-:Y:S01]  /*aa00*/  VIADD R19, R19, UR4 ;  /* 0x0000000413137c36 */ /* 0x000fe20008000000 */
[----:B-1----:R-:W-:Y:S02]  /*aa10*/  IADD3 R0, RZ, -R3, RZ ;  /* 0x80000003ff007210 */ /* 0x002fe40007ffe0ff */
[----:B------:R-:W-:Y:S01]  /*aa20*/  IADD3 R11, -R16, UR6, RZ ;  /* 0x00000006100b7c10 */ /* 0x000fe2000fffe1ff */
[----:B------:R-:W-:Y:S02]  /*aa30*/  IMAD.MOV R4, RZ, RZ, -R2 ;  /* 0x000000ffff047224 */ /* 0x000fe400078e0a02 */
[----:B--2---:R-:W-:Y:S01]  /*aa40*/  IMAD R7, R0, R9, RZ ;  /* 0x0000000900077224 */ /* 0x004fe200078e02ff */
[----:B------:R-:W-:Y:S01]  /*aa50*/  IABS R0, R11 ;  /* 0x0000000b00007213 */ /* 0x000fe20000000000 */
[----:B------:R-:W-:-:S04]  /*aa60*/  IMAD.MOV.U32 R2, RZ, RZ, RZ ;  /* 0x000000ffff027224 */ /* 0x000fc800078e00ff */
[----:B------:R-:W-:-:S04]  /*aa70*/  IMAD.HI.U32 R2, R3, R7, R2 ;  /* 0x0000000703027227 */ /* 0x000fc800078e0002 */
[----:B------:R-:W-:Y:S02]  /*aa80*/  IMAD.MOV.U32 R3, RZ, RZ, R0 ;  /* 0x000000ffff037224 */ /* 0x000fe400078e0000 */
[----:B------:R-:W-:Y:S02]  /*aa90*/  IMAD.MOV.U32 R0, RZ, RZ, R4 ;  /* 0x000000ffff007224 */ /* 0x000fe400078e0004 */
[----:B------:R-:W-:-:S04]  /*aaa0*/  IMAD.HI.U32 R2, R2, R3, RZ ;  /* 0x0000000302027227 */ /* 0x000fc800078e00ff */
[----:B------:R-:W-:-:S05]  /*aab0*/  IMAD R0, R2, R0, R3 ;  /* 0x0000000002007224 */ /* 0x000fca00078e0203 */
[----:B------:R-:W-:-:S13]  /*aac0*/  ISETP.GT.U32.AND P1, PT, R9, R0, PT ;  /* 0x000000000900720c */ /* 0x000fda0003f24070 */
[----:B------:R-:W-:Y:S02]  /*aad0*/  @!P1 IMAD.IADD R0, R0, 0x1, -R9 ;  /* 0x0000000100009824 */ /* 0x000fe400078e0a09 */
[----:B------:R-:W-:Y:S01]  /*aae0*/  @!P1 VIADD R2, R2, 0x1 ;  /* 0x0000000102029836 */ /* 0x000fe20000000000 */
[----:B------:R-:W-:Y:S02]  /*aaf0*/  ISETP.NE.AND P1, PT, R10, RZ, PT ;  /* 0x000000ff0a00720c */ /* 0x000fe40003f25270 */
[----:B------:R-:W-:Y:S02]  /*ab00*/  ISETP.GE.U32.AND P0, PT, R0, R9, PT ;  /* 0x000000090000720c */ /* 0x000fe40003f06070 */
[----:B------:R-:W-:-:S04]  /*ab10*/  LOP3.LUT R0, R11, R10, RZ, 0x3c, !PT ;  /* 0x0000000a0b007212 */ /* 0x000fc800078e3cff */
[----:B------:R-:W-:-:S07]  /*ab20*/  ISETP.GE.AND P2, PT, R0, RZ, PT ;  /* 0x000000ff0000720c */ /* 0x000fce0003f46270 */
[----:B------:R-:W-:-:S06]  /*ab30*/  @P0 IADD3 R2, R2, 0x1, RZ ;  /* 0x0000000102020810 */ /* 0x000fcc0007ffe0ff */
[----:B------:R-:W-:Y:S01]  /*ab40*/  @!P2 IMAD.MOV R2, RZ, RZ, -R2 ;  /* 0x000000ffff02a224 */ /* 0x000fe200078e0a02 */
[----:B------:R-:W-:-:S05]  /*ab50*/  @!P1 LOP3.LUT R2, RZ, R10, RZ, 0x33, !PT ;  /* 0x0000000aff029212 */ /* 0x000fca00078e33ff */
[--C-:B------:R-:W-:Y:S02]  /*ab60*/  IMAD.MOV R17, RZ, RZ, -R2.reuse ;  /* 0x000000ffff117224 */ /* 0x100fe400078e0a02 */
[----:B------:R-:W-:Y:S02]  /*ab70*/  IMAD.MOV.U32 R18, RZ, RZ, R2 ;  /* 0x000000ffff127224 */ /* 0x000fe400078e0002 */
[----:B------:R-:W-:Y:S01]  /*ab80*/  IMAD R17, R10, R17, R11 ;  /* 0x000000110a117224 */ /* 0x000fe200078e020b */
[----:B------:R-:W-:Y:S06]  /*ab90*/  BRA `(.L_x_408) ;  /* 0x0000000000147947 */ /* 0x000fec0003800000 */
.L_x_403:
[----:B------:R-:W-:Y:S01]  /*aba0*/  ULDC UR4, c[0x0][0xc3c] ;  /* 0x00030f0000047ab9 */ /* 0x000fe20000000800 */
[----:B------:R-:W-:Y:S01]  /*abb0*/  IMAD.MOV.U32 R17, RZ, RZ, RZ ;  /* 0x000000ffff117224 */ /* 0x000fe200078e00ff */
[----:B------:R-:W-:Y:S01]  /*abc0*/  MOV R18, RZ ;  /* 0x000000ff00127202 */ /* 0x000fe20000000f00 */
[----:B------:R-:W-:Y:S02]  /*abd0*/  IMAD.U32 R16, RZ, RZ, UR6 ;  /* 0x00000006ff107e24 */ /* 0x000fe4000f8e00ff */
[----:B------:R-:W-:-:S07]  /*abe0*/  IMAD.U32 R19, RZ, RZ, UR4 ;  /* 0x00000004ff137e24 */ /* 0x000fce000f8e00ff */
.L_x_408:
[----:B------:R-:W-:-:S13]  /*abf0*/  ISETP.NE.AND P0, PT, R5, RZ, PT ;  /* 0x000000ff0500720c */ /* 0x000fda0003f05270 */
[----:B------:R-:W0:Y:S01]  /*ac00*/  @!P0 S2R R3, SR_CgaCtaId ;  /* 0x0000000000038919 */ /* 0x000e220000008800 */
[----:B------:R-:W-:-:S04]  /*ac10*/  @!P0 MOV R0, 0x400 ;  /* 0x0000040000008802 */ /* 0x000fc80000000f00 */
[----:B0-----:R-:W-:-:S05]  /*ac20*/  @!P0 LEA R0, R3, R0, 0x18 ;  /* 0x0000000003008211 */ /* 0x001fca00078ec0ff */
[----:B------:R1:W-:Y:S01]  /*ac30*/  @!P0 STS.128 [R0+0x28cd0], R16 ;  /* 0x028cd01000008388 */ /* 0x0003e20000000c00 */
[----:B------:R-:W-:Y:S06]  /*ac40*/  BAR.ARV 0x5, 0x180 ;  /* 0x0146000000007b1d */ /* 0x000fec0000002000 */
.L_x_401:
[----:B------:R2:W-:Y:S01]  /*ac50*/  STL [R1+0x24], RZ ;  /* 0x000024ff01007387 */ /* 0x0005e20000100800 */
[----:B------:R-:W-:Y:S01]  /*ac60*/  ULDC UR4, c[0x0][0xc3c] ;  /* 0x00030f0000047ab9 */ /* 0x000fe20000000800 */
[----:B------:R-:W-:Y:S01]  /*ac70*/  IMAD.MOV.U32 R25, RZ, RZ, 0x1 ;  /* 0x00000001ff197424 */ /* 0x000fe200078e00ff */
[----:B0-----:R-:W-:Y:S01]  /*ac80*/  ISETP.GE.AND P0, PT, R19, UR4, PT ;  /* 0x0000000413007c0c */ /* 0x001fe2000bf06270 */
[----:B------:R-:W-:-:S12]  /*ac90*/  IMAD.MOV.U32 R24, RZ, RZ, RZ ;  /* 0x000000ffff187224 */ /* 0x000fd800078e00ff */
[----:B--2---:R-:W-:Y:S05]  /*aca0*/  @P0 BRA `(.L_x_409) ;  /* 0x0000004400b40947 */ /* 0x004fea0003800000 */
[----:B------:R-:W0:Y:S01]  /*acb0*/  S2R R4, SR_TID.X ;  /* 0x0000000000047919 */ /* 0x000e220000002100 */
[----:B------:R-:W2:Y:S01]  /*acc0*/  S2UR UR5, SR_CgaCtaId ;  /* 0x00000000000579c3 */ /* 0x000ea20000008800 */
[----:B------:R-:W-:Y:S01]  /*acd0*/  UMOV UR4, 0x400 ;  /* 0x0000040000047882 */ /* 0x000fe20000000000 */
[----:B------:R-:W-:Y:S01]  /*ace0*/  BSSY B8, `(.L_x_409) ;  /* 0x0000469000087945 */ /* 0x000fe20003800000 */
[----:B------:R3:W-:Y:S01]  /*acf0*/  STL [R1+0x24], RZ ;  /* 0x000024ff01007387 */ /* 0x0007e20000100800 */
[----:B------:R-:W-:Y:S01]  /*ad00*/  IMAD.MOV.U32 R25, RZ, RZ, 0x1 ;  /* 0x00000001ff197424 */ /* 0x000fe200078e00ff */
[----:B------:R-:W-:Y:S01]  /*ad10*/  MOV R24, RZ ;  /* 0x000000ff00187202 */ /* 0x000fe20000000f00 */
[----:B------:R-:W-:Y:S01]  /*ad20*/  ULOP3.LUT UR36, UR39, 0x2, URZ, 0xfc, !UPT ;  /* 0x0000000227247892 */ /* 0x000fe2000f8efc3f */
[----:B------:R-:W-:Y:S01]  /*ad30*/  ULDC UR37, c[0x0][0xc] ;  /* 0x0000030000257ab9 */ /* 0x000fe20000000800 */
[----:B--2---:R-:W-:-:S06]  /*ad40*/  ULEA UR4, UR5, UR4, 0x18 ;  /* 0x0000000405047291 */ /* 0x004fcc000f8ec03f */
[----:B------:R-:W-:Y:S01]  /*ad50*/  IMAD.U32 R23, RZ, RZ, UR4 ;  /* 0x00000004ff177e24 */ /* 0x000fe2000f8e00ff */
[C---:B0-----:R-:W-:Y:S01]  /*ad60*/  LOP3.LUT R3, R4.reuse, 0x7f, RZ, 0xc0, !PT ;  /* 0x0000007f04037812 */ /* 0x041fe200078ec0ff */
[----:B-1----:R-:W-:-:S03]  /*ad70*/  IMAD.SHL.U32 R0, R4, 0x8, RZ ;  /* 0x0000000804007824 */ /* 0x002fc600078e00ff */
[----:B------:R-:W-:Y:S02]  /*ad80*/  SHF.R.U32.HI R37, RZ, 0x3, R3 ;  /* 0x00000003ff257819 */ /* 0x000fe40000011603 */
[C---:B------:R-:W-:Y:S02]  /*ad90*/  LOP3.LUT R2, R0.reuse, 0x1f8, RZ, 0xc0, !PT ;  /* 0x000001f800027812 */ /* 0x040fe400078ec0ff */
[----:B------:R-:W-:Y:S02]  /*ada0*/  LOP3.LUT R3, R0, 0x38, RZ, 0xc0, !PT ;  /* 0x0000003800037812 */ /* 0x000fe400078ec0ff */
[----:B------:R-:W-:Y:S01]  /*adb0*/  LOP3.LUT R33, R2, 0x38, R4, 0x78, !PT ;  /* 0x0000003802217812 */ /* 0x000fe200078e7804 */
[----:B------:R-:W-:Y:S01]  /*adc0*/  IMAD.SHL.U32 R2, R4, 0x10, RZ ;  /* 0x0000001004027824 */ /* 0x000fe200078e00ff */
[----:B------:R-:W-:Y:S02]  /*add0*/  LOP3.LUT R4, R3, 0x80, RZ, 0xfc, !PT ;  /* 0x0000008003047812 */ /* 0x000fe400078efcff */
[----:B------:R-:W-:-:S02]  /*ade0*/  LOP3.LUT R33, R33, 0x200, R0, 0xf8, !PT ;  /* 0x0000020021217812 */ /* 0x000fc400078ef800 */
[----:B------:R-:W-:Y:S02]  /*adf0*/  LOP3.LUT R0, R37, 0x70, R2, 0xf8, !PT ;  /* 0x0000007025007812 */ /* 0x000fe400078ef802 */
[C---:B------:R-:W-:Y:S02]  /*ae00*/  LOP3.LUT R0, R3.reuse, 0xc0, RZ, 0xfc, !PT ;  /* 0x000000c003007812 */ /* 0x040fe400078efcff */
[----:B------:R-:W-:Y:S01]  /*ae10*/  LOP3.LUT R0, R3, 0x140, RZ, 0xfc, !PT ;  /* 0x0000014003007812 */ /* 0x000fe200078efcff */
[----:B------:R-:W-:Y:S01]  /*ae20*/  IMAD R0, R33, 0x2, R23 ;  /* 0x0000000221007824 */ /* 0x000fe200078e0217 */
[C---:B------:R-:W-:Y:S02]  /*ae30*/  LOP3.LUT R2, R3.reuse, 0x40, RZ, 0xfc, !PT ;  /* 0x0000004003027812 */ /* 0x040fe400078efcff */
[C---:B------:R-:W-:Y:S02]  /*ae40*/  LOP3.LUT R2, R3.reuse, 0x100, RZ, 0xfc, !PT ;  /* 0x0000010003027812 */ /* 0x040fe400078efcff */
[----:B------:R3:W-:Y:S01]  /*ae50*/  STL [R1+0x2c], R0 ;  /* 0x00002c0001007387 */ /* 0x0007e20000100800 */
[----:B------:R-:W-:-:S02]  /*ae60*/  LOP3.LUT R4, R3, 0x180, RZ, 0xfc, !PT ;  /* 0x0000018003047812 */ /* 0x000fc400078efcff */
[----:B------:R-:W-:-:S07]  /*ae70*/  LOP3.LUT R2, R3, 0x1c0, RZ, 0xfc, !PT ;  /* 0x000001c003027812 */ /* 0x000fce00078efcff */
.L_x_470:
[----:B------:R-:W0:Y:S02]  /*ae80*/  LDC.64 R30, c[0x0][0xc88] ;  /* 0x00032200ff1e7b82 */ /* 0x000e240000000a00 */
[----:B0-----:R-:W-:-:S06]  /*ae90*/  IMAD.WIDE R30, R19, 0x4, R30 ;  /* 0x00000004131e7825 */ /* 0x001fcc00078e021e */
[----:B---3--:R0:W3:Y:S01]  /*aea0*/  LDG.E R30, desc[UR50][R30.64] ;  /* 0x000000321e1e7981 */ /* 0x0080e2000c1e1900 */
[----:B------:R-:W-:Y:S05]  /*aeb0*/  YIELD ;  /* 0x0000000000007946 */ /* 0x000fea0003800000 */
[----:B------:R-:W-:Y:S01]  /*aec0*/  ULDC.64 UR4, c[0x0][0xa28] ;  /* 0x00028a0000047ab9 */ /* 0x000fe20000000a00 */
[----:B------:R-:W-:Y:S01]  /*aed0*/  ULDC.64 UR6, c[0x0][0xa18] ;  /* 0x0002860000067ab9 */ /* 0x000fe20000000a00 */
[----:B------:R-:W-:Y:S01]  /*aee0*/  ISETP.NE.U32.AND P0, PT, RZ, UR4, PT ;  /* 0x00000004ff007c0c */ /* 0x000fe2000bf05070 */
[----:B0-----:R-:W-:-:S03]  /*aef0*/  IMAD.MOV.U32 R31, RZ, RZ, RZ ;  /* 0x000000ffff1f7224 */ /* 0x001fc600078e00ff */
[----:B------:R-:W-:Y:S02]  /*af00*/  ISETP.NE.AND.EX P0, PT, RZ, UR5, PT, P0 ;  /* 0x00000005ff007c0c */ /* 0x000fe4000bf05300 */
[----:B---3--:R-:W-:-:S11]  /*af10*/  SHF.R.S32.HI R0, RZ, 0x1f, R30 ;  /* 0x0000001fff007819 */ /* 0x008fd6000001141e */
[C---:B------:R-:W-:Y:S01]  /*af20*/  @P0 LEA R2, P1, R30.reuse, UR4, 0x2 ;  /* 0x000000041e020c11 */ /* 0x040fe2000f8210ff */
[C---:B------:R-:W-:Y:S01]  /*af30*/  IMAD.SHL.U32 R26, R30.reuse, 0x4, RZ ;  /* 0x000000041e1a7824 */ /* 0x040fe200078e00ff */
[C-C-:B------:R-:W-:Y:S01]  /*af40*/  SHF.L.U64.HI R27, R30.reuse, 0x2, R0.reuse ;  /* 0x000000021e1b7819 */ /* 0x140fe20000010200 */
[----:B------:R0:W-:Y:S01]  /*af50*/  STL [R1+0x8], R0 ;  /* 0x0000080001007387 */ /* 0x0001e20000100800 */
[----:B------:R-:W-:Y:S01]  /*af60*/  @P0 LEA.HI.X R3, R30, UR5, R0, 0x2, P1 ;  /* 0x000000051e030c11 */ /* 0x000fe200088f1400 */
[----:B------:R-:W-:-:S04]  /*af70*/  ULDC.64 UR4, c[0x0][0xa00] ;  /* 0x0002800000047ab9 */ /* 0x000fc80000000a00 */
[----:B-1----:R1:W5:Y:S01]  /*af80*/  @P0 LDG.E R31, desc[UR50][R2.64] ;  /* 0x00000032021f0981 */ /* 0x002362000c1e1900 */
[----:B------:R-:W-:Y:S02]  /*af90*/  ISETP.NE.U32.AND P0, PT, RZ, UR4, PT ;  /* 0x00000004ff007c0c */ /* 0x000fe4000bf05070 */
[----:B------:R-:W-:Y:S01]  /*afa0*/  LOP3.LUT R22, R22, 0xfffffeff, RZ, 0xc0, !PT ;  /* 0xfffffeff16167812 */ /* 0x000fe200078ec0ff */
[----:B0-----:R-:W-:Y:S01]  /*afb0*/  IMAD.MOV.U32 R0, RZ, RZ, RZ ;  /* 0x000000ffff007224 */ /* 0x001fe200078e00ff */
[----:B------:R-:W-:Y:S02]  /*afc0*/  ISETP.NE.AND.EX P2, PT, RZ, UR5, PT, P0 ;  /* 0x00000005ff007c0c */ /* 0x000fe4000bf45300 */
[----:B------:R-:W-:Y:S02]  /*afd0*/  ISETP.NE.U32.AND P0, PT, RZ, UR6, PT ;  /* 0x00000006ff007c0c */ /* 0x000fe4000bf05070 */
[----:B-1----:R-:W-:Y:S02]  /*afe0*/  IADD3 R2, P1, R26, UR4, RZ ;  /* 0x000000041a027c10 */ /* 0x002fe4000ff3e0ff */
[----:B------:R-:W-:-:S02]  /*aff0*/  ISETP.NE.AND.EX P0, PT, RZ, UR7, PT, P0 ;  /* 0x00000007ff007c0c */ /* 0x000fc4000bf05300 */
[----:B------:R-:W-:Y:S01]  /*b000*/  IADD3.X R3, R27, UR5, RZ, P1, !PT ;  /* 0x000000051b037c10 */ /* 0x000fe20008ffe4ff */
[----:B------:R-:W-:-:S04]  /*b010*/  ULDC.64 UR4, c[0x0][0x418] ;  /* 0x0001060000047ab9 */ /* 0x000fc80000000a00 */
[----:B------:R-:W-:Y:S01]  /*b020*/  @P2 LOP3.LUT R22, R22, 0x100, RZ, 0xfc, !PT ;  /* 0x0000010016162812 */ /* 0x000fe200078efcff */
[----:B--2---:R-:W2:Y:S05]  /*b030*/  @P2 LDG.E R0, desc[UR50][R2.64] ;  /* 0x0000003202002981 */ /* 0x004eaa000c1e1900 */
[----:B------:R-:W-:-:S04]  /*b040*/  @P0 IADD3 R4, P1, R26, UR6, RZ ;  /* 0x000000061a040c10 */ /* 0x000fc8000ff3e0ff */
[----:B------:R-:W-:Y:S01]  /*b050*/  @P0 IADD3.X R5, R27, UR7, RZ, P1, !PT ;  /* 0x000000071b050c10 */ /* 0x000fe20008ffe4ff */
[----:B--2---:R0:W-:Y:S04]  /*b060*/  STL [R1], R0 ;  /* 0x0000000001007387 */ /* 0x0041e80000100800 */
[----:B0-----:R-:W2:Y:S01]  /*b070*/  @P0 LDG.E R0, desc[UR50][R4.64] ;  /* 0x0000003204000981 */ /* 0x001ea2000c1e1900 */
[----:B------:R-:W-:-:S03]  /*b080*/  UISETP.NE.U32.AND UP0, UPT, UR4, URZ, UPT ;  /* 0x0000003f0400728c */ /* 0x000fc6000bf05070 */
[----:B------:R-:W-:Y:S01]  /*b090*/  ULDC UR4, c[0x0][0x424] ;  /* 0x0001090000047ab9 */ /* 0x000fe20000000800 */
[----:B------:R-:W-:-:S03]  /*b0a0*/  UISETP.NE.AND.EX UP0, UPT, UR5, URZ, UPT, UP0 ;  /* 0x0000003f0500728c */ /* 0x000fc6000bf05300 */
[----:B------:R-:W-:Y:S01]  /*b0b0*/  ULDC UR5, c[0x0][0x2f0] ;  /* 0x0000bc0000057ab9 */ /* 0x000fe20000000800 */
[----:B------:R-:W-:-:S04]  /*b0c0*/  USEL UR4, UR4, 0x1, UP0 ;  /* 0x0000000104047887 */ /* 0x000fc80008000000 */
[----:B------:R-:W-:-:S06]  /*b0d0*/  UIMAD UR4, UR4, UR5, URZ ;  /* 0x00000005040472a4 */ /* 0x000fcc000f8e023f */
[----:B------:R-:W-:Y:S01]  /*b0e0*/  IMAD.U32 R36, RZ, RZ, UR4 ;  /* 0x00000004ff247e24 */ /* 0x000fe2000f8e00ff */
[----:B--2---:R0:W-:Y:S01]  /*b0f0*/  @P0 STL [R1+0xc], R0 ;  /* 0x00000c0001000387 */ /* 0x0041e20000100800 */
[----:B----4-:R-:W-:Y:S05]  /*b100*/  @P0 BRA `(.L_x_410) ;  /* 0x0000000000200947 */ /* 0x010fea0003800000 */
[----:B------:R-:W-:Y:S02]  /*b110*/  ULDC UR4, c[0x0][0x288] ;  /* 0x0000a20000047ab9 */ /* 0x000fe40000000800 */
[----:B0-----:R-:W-:-:S05]  /*b120*/  MOV R0, UR4 ;  /* 0x0000000400007c02 */ /* 0x001fca0008000f00 */
[----:B------:R1:W-:Y:S01]  /*b130*/  STL [R1+0xc], R0 ;  /* 0x00000c0001007387 */ /* 0x0003e20000100800 */
[----:B------:R-:W-:Y:S05]  /*b140*/  @!P2 BRA `(.L_x_410) ;  /* 0x000000000010a947 */ /* 0x000fea0003800000 */
[----:B------:R-:W2:Y:S04]  /*b150*/  LDG.E R5, desc[UR50][R2.64] ;  /* 0x0000003202057981 */ /* 0x000ea8000c1e1900 */
[----:B-1----:R-:W2:Y:S02]  /*b160*/  LDG.E R0, desc[UR50][R2.64+0x4] ;  /* 0x0000043202007981 */ /* 0x002ea4000c1e1900 */
[----:B--2---:R-:W-:-:S05]  /*b170*/  IMAD.IADD R0, R0, 0x1, -R5 ;  /* 0x0000000100007824 */ /* 0x004fca00078e0a05 */
[----:B------:R2:W-:Y:S02]  /*b180*/  STL [R1+0xc], R0 ;  /* 0x00000c0001007387 */ /* 0x0005e40000100800 */
.L_x_410:
[----:B------:R-:W-:Y:S01]  /*b190*/  ULDC.64 UR4, c[0x0][0xa20] ;  /* 0x0002880000047ab9 */ /* 0x000fe20000000a00 */
[----:B------:R-:W-:Y:S01]  /*b1a0*/  IMAD.MOV.U32 R28, RZ, RZ, R30 ;  /* 0x000000ffff1c7224 */ /* 0x000fe200078e001e */
[----:B------:R-:W-:-:S04]  /*b1b0*/  ISETP.NE.U32.AND P0, PT, RZ, UR4, PT ;  /* 0x00000004ff007c0c */ /* 0x000fc8000bf05070 */
[----:B------:R-:W-:-:S13]  /*b1c0*/  ISETP.NE.AND.EX P0, PT, RZ, UR5, PT, P0 ;  /* 0x00000005ff007c0c */ /* 0x000fda000bf05300 */
[----:B------:R-:W-:Y:S05]  /*b1d0*/  @!P0 BRA `(.L_x_411) ;  /* 0x0000000000108947 */ /* 0x000fea0003800000 */
[----:B------:R-:W-:-:S04]  /*b1e0*/  IADD3 R2, P0, R26, UR4, RZ ;  /* 0x000000041a027c10 */ /* 0x000fc8000ff1e0ff */
[----:B------:R-:W-:-:S05]  /*b1f0*/  IADD3.X R3, R27, UR5, RZ, P0, !PT ;  /* 0x000000051b037c10 */ /* 0x000fca00087fe4ff */
[----:B------:R3:W5:Y:S01]  /*b200*/  LDG.E R36, desc[UR50][R2.64] ;  /* 0x0000003202247981 */ /* 0x000762000c1e1900 */
[----:B------:R-:W-:Y:S05]  /*b210*/  BRA `(.L_x_412) ;  /* 0x0000000000247947 */ /* 0x000fea0003800000 */
.L_x_411:
[----:B------:R-:W-:Y:S02]  /*b220*/  ULDC.64 UR4, c[0x0][0xa08] ;  /* 0x0002820000047ab9 */ /* 0x000fe40000000a00 */
[----:B------:R-:W-:-:S04]  /*b230*/  ISETP.NE.U32.AND P0, PT, RZ, UR4, PT ;  /* 0x00000004ff007c0c */ /* 0x000fc8000bf05070 */
[----:B------:R-:W-:-:S13]  /*b240*/  ISETP.NE.AND.EX P0, PT, RZ, UR5, PT, P0 ;  /* 0x00000005ff007c0c */ /* 0x000fda000bf05300 */
[----:B------:R-:W-:Y:S05]  /*b250*/  @!P0 BRA `(.L_x_412) ;  /* 0x0000000000148947 */ /* 0x000fea0003800000 */
[----:B------:R-:W3:Y:S02]  /*b260*/  LDC.64 R2, c[0x0][0xa08] ;  /* 0x00028200ff027b82 */ /* 0x000ee40000000a00 */
[----:B---3--:R-:W-:-:S05]  /*b270*/  IMAD.WIDE R2, R28, 0x4, R2 ;  /* 0x000000041c027825 */ /* 0x008fca00078e0202 */
[----:B------:R-:W3:Y:S04]  /*b280*/  LDG.E R36, desc[UR50][R2.64] ;  /* 0x0000003202247981 */ /* 0x000ee8000c1e1900 */
[----:B------:R-:W3:Y:S02]  /*b290*/  LDG.E R5, desc[UR50][R2.64+0x4] ;  /* 0x0000043202057981 */ /* 0x000ee4000c1e1900 */
[----:B---3--:R-:W-:-:S07]  /*b2a0*/  IMAD.IADD R36, R5, 0x1, -R36 ;  /* 0x0000000105247824 */ /* 0x008fce00078e0a24 */
.L_x_412:
[----:B-----5:R-:W-:Y:S01]  /*b2b0*/  IMAD.IADD R36, R36, 0x1, -R31 ;  /* 0x0000000124247824 */ /* 0x020fe200078e0a1f */
[----:B------:R-:W-:Y:S03]  /*b2c0*/  BSSY B7, `(.L_x_413) ;  /* 0x000036c000077945 */ /* 0x000fe60003800000 */
[C---:B012---:R-:W-:Y:S01]  /*b2d0*/  VIADD R0, R36.reuse, 0x3f ;  /* 0x0000003f24007836 */ /* 0x047fe20000000000 */
[----:B------:R-:W-:-:S04]  /*b2e0*/  ISETP.GT.AND P0, PT, R36, RZ, PT ;  /* 0x000000ff2400720c */ /* 0x000fc80003f04270 */
[----:B---3--:R-:W-:-:S04]  /*b2f0*/  SHF.R.S32.HI R3, RZ, 0x1f, R0 ;  /* 0x0000001fff037819 */ /* 0x008fc80000011400 */
[----:B------:R-:W-:-:S04]  /*b300*/  LEA.HI R3, R3, R0, RZ, 0x6 ;  /* 0x0000000003037211 */ /* 0x000fc800078f30ff */
[----:B------:R-:W-:-:S05]  /*b310*/  SHF.R.S32.HI R34, RZ, 0x6, R3 ;  /* 0x00000006ff227819 */ /* 0x000fca0000011403 */
[----:B------:R0:W-:Y:S01]  /*b320*/  STL [R1+0x30], R34 ;  /* 0x0000302201007387 */ /* 0x0001e20000100800 */
[----:B------:R-:W-:Y:S05]  /*b330*/  @P0 BRA `(.L_x_414) ;  /* 0x0000000000440947 */ /* 0x000fea0003800000 */
[----:B------:R-:W1:Y:S02]  /*b340*/  S2R R2, SR_TID.X ;  /* 0x0000000000027919 */ /* 0x000e640000002100 */
[----:B-1----:R-:W-:-:S04]  /*b350*/  LOP3.LUT R2, R2, 0x7f, RZ, 0xc0, !PT ;  /* 0x0000007f02027812 */ /* 0x002fc800078ec0ff */
[----:B------:R-:W-:-:S13]  /*b360*/  ISETP.NE.AND P0, PT, R2, RZ, PT ;  /* 0x000000ff0200720c */ /* 0x000fda0003f05270 */
[----:B------:R-:W-:Y:S05]  /*b370*/  @P0 BRA `(.L_x_415) ;  /* 0x0000003400800947 */ /* 0x000fea0003800000 */
[----:B------:R-:W1:Y:S01]  /*b380*/  S2R R5, SR_LANEID ;  /* 0x0000000000057919 */ /* 0x000e620000000000 */
[----:B------:R-:W-:Y:S01]  /*b390*/  VOTEU.ANY UR4, UPT, PT ;  /* 0x0000000000047886 */ /* 0x000fe200038e0100 */
[----:B------:R-:W2:Y:S01]  /*b3a0*/  LDC.64 R2, c[0x0][0xc60] ;  /* 0x00031800ff027b82 */ /* 0x000ea20000000a00 */
[----:B------:R-:W1:Y:S02]  /*b3b0*/  FLO.U32 R0, UR4 ;  /* 0x0000000400007d00 */ /* 0x000e6400080e0000 */
[----:B-1----:R-:W-:-:S06]  /*b3c0*/  ISETP.EQ.U32.AND P0, PT, R0, R5, PT ;  /* 0x000000050000720c */ /* 0x002fcc0003f02070 */
[----:B------:R-:W2:Y:S07]  /*b3d0*/  POPC R5, UR4 ;  /* 0x0000000400057d09 */ /* 0x000eae0008000000 */
[----:B--2---:R-:W2:Y:S01]  /*b3e0*/  @P0 ATOMG.E.ADD.STRONG.GPU PT, R3, desc[UR50][R2.64], R5 ;  /* 0x00000005020309a8 */ /* 0x004ea200081ee1f2 */
[----:B------:R-:W1:Y:S02]  /*b3f0*/  S2R R4, SR_LTMASK ;  /* 0x0000000000047919 */ /* 0x000e640000003900 */
[----:B-1----:R-:W-:-:S04]  /*b400*/  LOP3.LUT R4, R4, UR4, RZ, 0xc0, !PT ;  /* 0x0000000404047c12 */ /* 0x002fc8000f8ec0ff */
[----:B------:R-:W1:Y:S01]  /*b410*/  POPC R7, R4 ;  /* 0x0000000400077309 */ /* 0x000e620000000000 */
[----:B--2---:R-:W1:Y:S02]  /*b420*/  SHFL.IDX PT, R0, R3, R0, 0x1f ;  /* 0x00001f0003007589 */ /* 0x004e6400000e0000 */
[----:B-1----:R-:W-:Y:S01]  /*b430*/  IADD3 R16, R0, UR37, R7 ;  /* 0x0000002500107c10 */ /* 0x002fe2000fffe007 */
[----:B------:R-:W-:Y:S06]  /*b440*/  BRA `(.L_x_415) ;  /* 0x00000034004c7947 */ /* 0x000fec0003800000 */
.L_x_414:
[----:B------:R-:W-:Y:S01]  /*b450*/  VIADD R0, R23, 0x22400 ;  /* 0x0002240017007836 */ /* 0x000fe20000000000 */
[----:B------:R-:W-:Y:S04]  /*b460*/  BSSY B6, `(.L_x_416) ;  /* 0x0000013000067945 */ /* 0x000fe80003800000 */
[----:B------:R-:W-:-:S13]  /*b470*/  LOP3.LUT P0, RZ, R0, 0x3ff, RZ, 0xc0, !PT ;  /* 0x000003ff00ff7812 */ /* 0x000fda000780c0ff */
[----:B------:R-:W-:Y:S05]  /*b480*/  @!P0 BRA `(.L_x_417) ;  /* 0x0000000000408947 */ /* 0x000fea0003800000 */
[----:B------:R-:W-:Y:S01]  /*b490*/  MOV R2, 0x0 ;  /* 0x0000000000027802 */ /* 0x000fe20000000f00 */
[----:B------:R-:W-:Y:S01]  /*b4a0*/  ULDC.64 UR6, c[0x4][0x90] ;  /* 0x0100240000067ab9 */ /* 0x000fe20000000a00 */
[----:B------:R-:W-:Y:S01]  /*b4b0*/  ULDC.64 UR8, c[0x4][0x98] ;  /* 0x0100260000087ab9 */ /* 0x000fe20000000a00 */
[----:B------:R-:W-:Y:S01]  /*b4c0*/  ULDC.64 UR4, c[0x4][0x8] ;  /* 0x0100020000047ab9 */ /* 0x000fe20000000a00 */
[----:B------:R-:W-:Y:S01]  /*b4d0*/  MOV R4, UR6 ;  /* 0x0000000600047c02 */ /* 0x000fe20008000f00 */
[----:B------:R-:W-:Y:S01]  /*b4e0*/  IMAD.U32 R5, RZ, RZ, UR7 ;  /* 0x00000007ff057e24 */ /* 0x000fe2000f8e00ff */
[----:B------:R-:W1:Y:S01]  /*b4f0*/  LDC.64 R2, c[0x4][R2] ;  /* 0x0100000002027b82 */ /* 0x000e620000000a00 */
        /* <DEDUP_REMOVED lines=9> */
.L_x_417:
[----:B------:R-:W-:Y:S05]  /*b590*/  BSYNC B6 ;  /* 0x0000000000067941 */ /* 0x000fea0003800000 */
.L_x_416:
        /* <DEDUP_REMOVED lines=8> */
[----:B------:R1:W2:Y:S01]  /*b620*/  LDC.64 R2, c[0x4][R29] ;  /* 0x010000001d027b82 */ /* 0x0002a20000000a00 */
        /* <DEDUP_REMOVED lines=8> */
[----:B-1----:R-:W-:-:S07]  /*b6b0*/  IMAD.MOV.U32 R13, RZ, RZ, RZ ;  /* 0x000000ffff0d7224 */ /* 0x002fce00078e00ff */
[----:B------:R-:W-:-:S07]  /*b6c0*/  LEPC R20, `(.L_x_420) ;  /* 0x000000001014794e */ /* 0x000fce0000000000 */
[----:B0-2---:R-:W-:Y:S05]  /*b6d0*/  CALL.ABS.NOINC R2 ;  /* 0x0000000002007343 */ /* 0x005fea0003c00000 */
.L_x_420:
        /* <DEDUP_REMOVED lines=15> */
.L_x_419:
[----:B------:R-:W-:Y:S05]  /*b7d0*/  BSYNC B6 ;  /* 0x0000000000067941 */ /* 0x000fea0003800000 */
.L_x_418:
[----:B------:R-:W1:Y:S01]  /*b7e0*/  S2R R21, SR_TID.X ;  /* 0x0000000000157919 */ /* 0x000e620000002100 */
[----:B------:R-:W-:Y:S01]  /*b7f0*/  ULDC.64 UR4, c[0x0][0x9f8] ;  /* 0x00027e0000047ab9 */ /* 0x000fe20000000a00 */
[----:B------:R-:W2:Y:S01]  /*b800*/  LDC R20, c[0x0][0x430] ;  /* 0x00010c00ff147b82 */ /* 0x000ea20000000800 */
[----:B------:R-:W-:Y:S01]  /*b810*/  ISETP.NE.U32.AND P0, PT, RZ, UR4, PT ;  /* 0x00000004ff007c0c */ /* 0x000fe2000bf05070 */
[----:B------:R-:W3:Y:S03]  /*b820*/  S2R R2, SR_TID.X ;  /* 0x0000000000027919 */ /* 0x000ee60000002100 */
[----:B------:R-:W-:-:S13]  /*b830*/  ISETP.NE.AND.EX P0, PT, RZ, UR5, PT, P0 ;  /* 0x00000005ff007c0c */ /* 0x000fda000bf05300 */
[----:B------:R-:W-:Y:S01]  /*b840*/  @P0 IADD3 R26, P1, R26, UR4, RZ ;  /* 0x000000041a1a0c10 */ /* 0x000fe2000ff3e0ff */
[----:B------:R-:W-:-:S03]  /*b850*/  ULDC UR4, c[0x0][0x320] ;  /* 0x0000c80000047ab9 */ /* 0x000fc60000000800 */
[----:B------:R-:W-:-:S05]  /*b860*/  @P0 IADD3.X R27, R27, UR5, RZ, P1, !PT ;  /* 0x000000051b1b0c10 */ /* 0x000fca0008ffe4ff */
[----:B------:R4:W5:Y:S01]  /*b870*/  @P0 LDG.E R28, desc[UR50][R26.64] ;  /* 0x000000321a1c0981 */ /* 0x000962000c1e1900 */
[----:B------:R-:W-:Y:S01]  /*b880*/  LOP3.LUT R22, R22, 0xffffffbf, RZ, 0xc0, !PT ;  /* 0xffffffbf16167812 */ /* 0x000fe200078ec0ff */
[----:B------:R-:W-:Y:S01]  /*b890*/  UMOV UR5, 0xffffffff ;  /* 0xffffffff00057882 */ /* 0x000fe20000000000 */
[----:B-1----:R-:W-:-:S04]  /*b8a0*/  SHF.L.U32 R29, R21, 0x3, RZ ;  /* 0x00000003151d7819 */ /* 0x002fc800000006ff */
[----:B------:R-:W-:Y:S01]  /*b8b0*/  LOP3.LUT R29, R29, 0x38, RZ, 0xc0, !PT ;  /* 0x000000381d1d7812 */ /* 0x000fe200078ec0ff */
[C---:B---3--:R-:W-:Y:S02]  /*b8c0*/  IMAD.SHL.U32 R21, R2.reuse, 0x8, RZ ;  /* 0x0000000802157824 */ /* 0x048fe400078e00ff */
[----:B------:R-:W-:Y:S01]  /*b8d0*/  IMAD.SHL.U32 R9, R2, 0x10, RZ ;  /* 0x0000001002097824 */ /* 0x000fe200078e00ff */
[C---:B------:R-:W-:Y:S02]  /*b8e0*/  LOP3.LUT R35, R29.reuse, 0x40, RZ, 0xfc, !PT ;  /* 0x000000401d237812 */ /* 0x040fe400078efcff */
[----:B------:R-:W-:Y:S02]  /*b8f0*/  LOP3.LUT R32, R29, 0x180, RZ, 0xfc, !PT ;  /* 0x000001801d207812 */ /* 0x000fe400078efcff */
[----:B------:R-:W1:Y:S01]  /*b900*/  S2R R29, SR_TID.X ;  /* 0x00000000001d7919 */ /* 0x000e620000002100 */
[----:B------:R-:W-:Y:S02]  /*b910*/  ISETP.GE.AND P0, PT, R35, UR4, PT ;  /* 0x0000000423007c0c */ /* 0x000fe4000bf06270 */
[----:B------:R-:W-:-:S02]  /*b920*/  ISETP.GE.AND P1, PT, R32, UR4, PT ;  /* 0x0000000420007c0c */ /* 0x000fc4000bf26270 */
[----:B------:R-:W-:Y:S02]  /*b930*/  LOP3.LUT R21, R21, 0x38, RZ, 0xc0, !PT ;  /* 0x0000003815157812 */ /* 0x000fe400078ec0ff */
[----:B------:R-:W-:Y:S02]  /*b940*/  LOP3.LUT R9, R37, 0x70, R9, 0xf8, !PT ;  /* 0x0000007025097812 */ /* 0x000fe400078ef809 */
[C---:B------:R-:W-:Y:S02]  /*b950*/  ISETP.GE.AND P2, PT, R21.reuse, UR4, PT ;  /* 0x0000000415007c0c */ /* 0x040fe4000bf46270 */
[----:B------:R-:W-:Y:S02]  /*b960*/  LOP3.LUT R21, R21, 0x140, RZ, 0xfc, !PT ;  /* 0x0000014015157812 */ /* 0x000fe400078efcff */
[----:B------:R-:W-:Y:S02]  /*b970*/  SEL R0, RZ, 0x40, P1 ;  /* 0x00000040ff007807 */ /* 0x000fe40000800000 */
[----:B------:R-:W-:-:S04]  /*b980*/  @P0 LOP3.LUT R22, R22, 0x40, RZ, 0xfc, !PT ;  /* 0x0000004016160812 */ /* 0x000fc800078efcff */
[----:B------:R-:W-:-:S04]  /*b990*/  LOP3.LUT R22, R22, 0xffffff7f, RZ, 0xc0, !PT ;  /* 0xffffff7f16167812 */ /* 0x000fc800078ec0ff */
[----:B------:R-:W-:Y:S02]  /*b9a0*/  @P2 LOP3.LUT R22, R22, 0x80, RZ, 0xfc, !PT ;  /* 0x0000008016162812 */ /* 0x000fe400078efcff */
[----:B------:R-:W-:Y:S02]  /*b9b0*/  ISETP.GE.AND P2, PT, R21, UR4, PT ;  /* 0x0000000415007c0c */ /* 0x000fe4000bf46270 */
[----:B------:R-:W-:Y:S01]  /*b9c0*/  LOP3.LUT R22, R22, 0xffffffdf, RZ, 0xc0, !PT ;  /* 0xffffffdf16167812 */ /* 0x000fe200078ec0ff */
[C---:B-1----:R-:W-:Y:S02]  /*b9d0*/  IMAD.SHL.U32 R32, R29.reuse, 0x8, RZ ;  /* 0x000000081d207824 */ /* 0x042fe400078e00ff */
[----:B------:R-:W-:-:S03]  /*b9e0*/  IMAD.SHL.U32 R29, R29, 0x8, RZ ;  /* 0x000000081d1d7824 */ /* 0x000fc600078e00ff */
[----:B------:R-:W-:Y:S02]  /*b9f0*/  LOP3.LUT R32, R32, 0x38, RZ, 0xc0, !PT ;  /* 0x0000003820207812 */ /* 0x000fe400078ec0ff */
[----:B------:R-:W-:Y:S02]  /*ba00*/  LOP3.LUT R29, R29, 0x38, RZ, 0xc0, !PT ;  /* 0x000000381d1d7812 */ /* 0x000fe400078ec0ff */
[C---:B------:R-:W-:Y:S02]  /*ba10*/  LOP3.LUT R35, R32.reuse, 0x80, RZ, 0xfc, !PT ;  /* 0x0000008020237812 */ /* 0x040fe400078efcff */
[----:B------:R-:W-:Y:S02]  /*ba20*/  LOP3.LUT R32, R32, 0x1c0, RZ, 0xfc, !PT ;  /* 0x000001c020207812 */ /* 0x000fe400078efcff */
[----:B------:R-:W-:Y:S02]  /*ba30*/  ISETP.GE.AND P5, PT, R35, UR4, PT ;  /* 0x0000000423007c0c */ /* 0x000fe4000bfa6270 */
[----:B------:R-:W-:-:S02]  /*ba40*/  LOP3.LUT R29, R29, 0xc0, RZ, 0xfc, !PT ;  /* 0x000000c01d1d7812 */ /* 0x000fc400078efcff */
[----:B------:R-:W-:Y:S01]  /*ba50*/  ISETP.GE.AND P0, PT, R32, UR4, PT ;  /* 0x0000000420007c0c */ /* 0x000fe2000bf06270 */
[----:B------:R-:W-:Y:S01]  /*ba60*/  IMAD.SHL.U32 R32, R2, 0x8, RZ ;  /* 0x0000000802207824 */ /* 0x000fe200078e00ff */
[----:B------:R-:W-:Y:S02]  /*ba70*/  ISETP.GE.AND P4, PT, R29, UR4, PT ;  /* 0x000000041d007c0c */ /* 0x000fe4000bf86270 */
[----:B------:R-:W-:Y:S02]  /*ba80*/  LEA R29, R34, 0xffffffc0, 0x6 ;  /* 0xffffffc0221d7811 */ /* 0x000fe400078e30ff */
[----:B------:R-:W-:Y:S02]  /*ba90*/  LOP3.LUT R32, R32, 0x38, RZ, 0xc0, !PT ;  /* 0x0000003820207812 */ /* 0x000fe400078ec0ff */
[----:B------:R-:W-:Y:S01]  /*baa0*/  SEL R7, RZ, 0x80, P0 ;  /* 0x00000080ff077807 */ /* 0x000fe20000000000 */
[----:B------:R-:W-:Y:S01]  /*bab0*/  IMAD.IADD R35, R9, 0x1, R29 ;  /* 0x0000000109237824 */ /* 0x000fe200078e021d */
[----:B------:R-:W-:-:S02]  /*bac0*/  @P5 LOP3.LUT R22, R22, 0x20, RZ, 0xfc, !PT ;  /* 0x0000002016165812 */ /* 0x000fc400078efcff */
[----:B------:R-:W-:Y:S02]  /*bad0*/  LOP3.LUT R32, R32, 0x100, RZ, 0xfc, !PT ;  /* 0x0000010020207812 */ /* 0x000fe400078efcff */
[----:B------:R-:W-:Y:S02]  /*bae0*/  LOP3.LUT R22, R22, 0xffffffef, RZ, 0xc0, !PT ;  /* 0xffffffef16167812 */ /* 0x000fe400078ec0ff */
[----:B------:R-:W-:Y:S02]  /*baf0*/  ISETP.GE.AND P3, PT, R32, UR4, PT ;  /* 0x0000000420007c0c */ /* 0x000fe4000bf66270 */
[----:B------:R-:W-:-:S04]  /*bb00*/  @P4 LOP3.LUT R22, R22, 0x10, RZ, 0xfc, !PT ;  /* 0x0000001016164812 */ /* 0x000fc800078efcff */
[----:B------:R-:W-:-:S04]  /*bb10*/  LOP3.LUT R22, R22, 0xfffffffb, RZ, 0xc0, !PT ;  /* 0xfffffffb16167812 */ /* 0x000fc800078ec0ff */
[----:B------:R-:W-:-:S04]  /*bb20*/  LOP3.LUT R22, R22, 0xfffffff7, RZ, 0xc0, !PT ;  /* 0xfffffff716167812 */ /* 0x000fc800078ec0ff */
[----:B------:R-:W-:-:S04]  /*bb30*/  @P3 LOP3.LUT R22, R22, 0x8, RZ, 0xfc, !PT ;  /* 0x0000000816163812 */ /* 0x000fc800078efcff */
[----:B------:R-:W-:Y:S01]  /*bb40*/  @P2 LOP3.LUT R22, R22, 0x4, RZ, 0xfc, !PT ;  /* 0x0000000416162812 */ /* 0x000fe200078efcff */
[----:B--2-4-:R-:W-:Y:S06]  /*bb50*/  BRA.DIV UR5, `(.L_x_421) ;  /* 0x0000003e05907947 */ /* 0x014fec000b800000 */
.L_x_488:
[----:B------:R-:W-:Y:S01]  /*bb60*/  ISETP.NE.AND P1, PT, R20, 0x1, PT ;  /* 0x000000011400780c */ /* 0x000fe20003f25270 */
[----:B0-----:R-:W-:Y:S01]  /*bb70*/  IMAD.MOV.U32 R34, RZ, RZ, RZ ;  /* 0x000000ffff227224 */ /* 0x001fe200078e00ff */
[C---:B------:R-:W-:Y:S02]  /*bb80*/  ISETP.GE.AND P0, PT, R35.reuse, R36, PT ;  /* 0x000000242300720c */ /* 0x040fe40003f06270 */
[----:B------:R-:W-:Y:S02]  /*bb90*/  IADD3 R35, R35, R31, RZ ;  /* 0x0000001f23237210 */ /* 0x000fe40007ffe0ff */
[----:B------:R-:W-:Y:S02]  /*bba0*/  ISETP.GT.U32.OR P0, PT, R9, 0x3f, P0 ;  /* 0x0000003f0900780c */ /* 0x000fe40000704470 */
[----:B-----5:R-:W-:Y:S01]  /*bbb0*/  SHF.R.S32.HI R32, RZ, 0x1f, R28 ;  /* 0x0000001fff207819 */ /* 0x020fe2000001141c */
[----:B------:R-:W-:Y:S01]  /*bbc0*/  IMAD.MOV.U32 R6, RZ, RZ, R35 ;  /* 0x000000ffff067224 */ /* 0x000fe200078e0023 */
[----:B------:R-:W-:-:S02]  /*bbd0*/  LOP3.LUT P6, RZ, R22, 0x80, RZ, 0xc0, !PT ;  /* 0x0000008016ff7812 */ /* 0x000fc400078cc0ff */
[----:B------:R-:W-:Y:S01]  /*bbe0*/  LOP3.LUT R22, R22, 0xfffff7ff, RZ, 0xc0, !PT ;  /* 0xfffff7ff16167812 */ /* 0x000fe200078ec0ff */
[----:B------:R-:W0:Y:S03]  /*bbf0*/  @P1 LDC R3, c[0x0][0x434] ;  /* 0x00010d00ff031b82 */ /* 0x000e260000000800 */
[----:B------:R-:W-:-:S05]  /*bc00*/  @P1 LOP3.LUT R22, R22, 0x800, RZ, 0xfc, !PT ;  /* 0x0000080016161812 */ /* 0x000fca00078efcff */
[----:B------:R-:W1:Y:S08]  /*bc10*/  @P1 LDC R2, c[0x0][0x438] ;  /* 0x00010e00ff021b82 */ /* 0x000e700000000800 */
[----:B------:R-:W2:Y:S01]  /*bc20*/  @!P0 LDC.64 R4, c[0x0][0x428] ;  /* 0x00010a00ff048b82 */ /* 0x000ea20000000a00 */
[----:B0-----:R-:W-:-:S05]  /*bc30*/  @P1 IMAD.HI.U32 R3, R35, R3, RZ ;  /* 0x0000000323031227 */ /* 0x001fca00078e00ff */
[----:B-1----:R-:W-:-:S04]  /*bc40*/  @P1 SHF.R.U32.HI R6, RZ, R2, R3 ;  /* 0x00000002ff061219 */ /* 0x002fc80000011603 */
[--C-:B------:R-:W-:Y:S01]  /*bc50*/  @!P0 SHF.R.S32.HI R3, RZ, 0x1f, R6.reuse ;  /* 0x0000001fff038819 */ /* 0x100fe20000011406 */
[----:B------:R-:W-:Y:S02]  /*bc60*/  @!P0 IMAD.MOV.U32 R2, RZ, RZ, R6 ;  /* 0x000000ffff028224 */ /* 0x000fe400078e0006 */
[-C--:B--2---:R-:W-:Y:S02]  /*bc70*/  @!P0 IMAD R8, R32, R4.reuse, RZ ;  /* 0x0000000420088224 */ /* 0x084fe400078e02ff */
[----:B------:R-:W-:-:S04]  /*bc80*/  @!P0 IMAD.WIDE.U32 R2, R28, R4, R2 ;  /* 0x000000041c028225 */ /* 0x000fc800078e0002 */
[----:B------:R-:W-:Y:S02]  /*bc90*/  @!P0 IMAD R8, R28, R5, R8 ;  /* 0x000000051c088224 */ /* 0x000fe400078e0208 */
[----:B------:R-:W0:Y:S02]  /*bca0*/  @!P0 LDC.64 R4, c[0x0][0x418] ;  /* 0x00010600ff048b82 */ /* 0x000e240000000a00 */
[----:B------:R-:W-:Y:S01]  /*bcb0*/  @!P0 IMAD.IADD R8, R3, 0x1, R8 ;  /* 0x0000000103088824 */ /* 0x000fe200078e0208 */
[----:B------:R-:W-:Y:S02]  /*bcc0*/  SEL R3, RZ, 0x1, P6 ;  /* 0x00000001ff037807 */ /* 0x000fe40003000000 */
[----:B0-----:R-:W-:-:S04]  /*bcd0*/  @!P0 LEA R4, P1, R2, R4, 0x2 ;  /* 0x0000000402048211 */ /* 0x001fc800078210ff */
[----:B------:R-:W-:Y:S02]  /*bce0*/  @!P0 LEA.HI.X R5, R2, R5, R8, 0x2, P1 ;  /* 0x0000000502058211 */ /* 0x000fe400008f1408 */
[----:B------:R-:W-:-:S03]  /*bcf0*/  LOP3.LUT P1, RZ, R22, 0x40, RZ, 0xc0, !PT ;  /* 0x0000004016ff7812 */ /* 0x000fc6000782c0ff */
[----:B------:R0:W5:Y:S01]  /*bd00*/  @!P0 LDG.E R34, desc[UR50][R4.64] ;  /* 0x0000003204228981 */ /* 0x000162000c1e1900 */
[----:B------:R-:W-:Y:S02]  /*bd10*/  SEL R2, RZ, 0xffffffff, P1 ;  /* 0xffffffffff027807 */ /* 0x000fe40000800000 */
[----:B------:R-:W-:Y:S02]  /*bd20*/  ISETP.GT.U32.AND P1, PT, R9, 0x3f, PT ;  /* 0x0000003f0900780c */ /* 0x000fe40003f24070 */
[----:B------:R-:W-:Y:S01]  /*bd30*/  LOP3.LUT R22, R22, 0xfffffbff, RZ, 0xc0, !PT ;  /* 0xfffffbff16167812 */ /* 0x000fe200078ec0ff */
[----:B------:R-:W-:Y:S01]  /*bd40*/  IMAD.SHL.U32 R2, R2, 0x2, RZ ;  /* 0x0000000202027824 */ /* 0x000fe200078e00ff */
[----:B------:R-:W-:Y:S02]  /*bd50*/  SHF.R.S32.HI R26, RZ, 0x1f, R18 ;  /* 0x0000001fff1a7819 */ /* 0x000fe40000011412 */
[----:B0-----:R-:W-:Y:S02]  /*bd60*/  SEL R4, RZ, 0x8, P4 ;  /* 0x00000008ff047807 */ /* 0x001fe40002000000 */
[----:B------:R-:W-:-:S02]  /*bd70*/  LOP3.LUT R2, R2, 0x2, R3, 0xe2, !PT ;  /* 0x0000000202027812 */ /* 0x000fc400078ee203 */
[----:B------:R-:W-:-:S04]  /*bd80*/  SEL R3, RZ, 0x4, P5 ;  /* 0x00000004ff037807 */ /* 0x000fc80002800000 */
[----:B------:R-:W-:Y:S02]  /*bd90*/  LOP3.LUT R2, R4, R2, R3, 0xfe, !PT ;  /* 0x0000000204027212 */ /* 0x000fe400078efe03 */
[----:B------:R-:W-:Y:S02]  /*bda0*/  SEL R3, RZ, 0x10, P3 ;  /* 0x00000010ff037807 */ /* 0x000fe40001800000 */
[----:B------:R-:W-:-:S04]  /*bdb0*/  SEL R4, RZ, 0x20, P2 ;  /* 0x00000020ff047807 */ /* 0x000fc80001000000 */
[----:B------:R-:W-:-:S04]  /*bdc0*/  LOP3.LUT R2, R4, R2, R3, 0xfe, !PT ;  /* 0x0000000204027212 */ /* 0x000fc800078efe03 */
[----:B------:R-:W-:Y:S01]  /*bdd0*/  LOP3.LUT R10, R2, R0, RZ, 0xfc, !PT ;  /* 0x00000000020a7212 */ /* 0x000fe200078efcff */
[----:B------:R-:W-:Y:S01]  /*bde0*/  IMAD.MOV R0, RZ, RZ, -R6 ;  /* 0x000000ffff007224 */ /* 0x000fe200078e0a06 */
[----:B------:R-:W-:-:S03]  /*bdf0*/  MOV R2, UR36 ;  /* 0x0000002400027c02 */ /* 0x000fc60008000f00 */
[----:B------:R-:W-:Y:S01]  /*be00*/  IMAD R35, R20, R0, R35 ;  /* 0x0000000014237224 */ /* 0x000fe200078e0223 */
[----:B------:R-:W-:Y:S01]  /*be10*/  LOP3.LUT R0, R10, R7, RZ, 0xfc, !PT ;  /* 0x000000070a007212 */ /* 0x000fe200078efcff */
[----:B------:R0:W-:Y:S01]  /*be20*/  STL [R1+0x28], R10 ;  /* 0x0000280a01007387 */ /* 0x0001e20000100800 */
[----:B------:R-:W-:-:S03]  /*be30*/  ISETP.NE.AND P0, PT, R2, 0x3, PT ;  /* 0x000000030200780c */ /* 0x000fc60003f05270 */
[----:B------:R0:W-:Y:S10]  /*be40*/  STL [R1+0x4], R0 ;  /* 0x0000040001007387 */ /* 0x0001f40000100800 */
[----:B------:R-:W-:-:S04]  /*be50*/  @P0 LOP3.LUT R22, R22, 0x400, RZ, 0xfc, !PT ;  /* 0x0000040016160812 */ /* 0x000fc800078efcff */
[----:B------:R-:W-:-:S04]  /*be60*/  LOP3.LUT R22, R22, 0xfffffffe, RZ, 0xc0, !PT ;  /* 0xfffffffe16167812 */ /* 0x000fc800078ec0ff */
[----:B------:R-:W-:Y:S01]  /*be70*/  @P1 LOP3.LUT R22, R22, 0x1, RZ, 0xfc, !PT ;  /* 0x0000000116161812 */ /* 0x000fe200078efcff */
[----:B0-----:R-:W-:Y:S06]  /*be80*/  @!P0 BRA `(.L_x_422) ;  /* 0x0000000000048947 */ /* 0x001fec0003800000 */
[----:B------:R-:W-:Y:S01]  /*be90*/  BPT.TRAP 0x1 ;  /* 0x000000040000795c */ /* 0x000fe20000300000 */
.L_x_422:
[----:B------:R-:W-:Y:S01]  /*bea0*/  IMAD R27, R24, 0x8, R23 ;  /* 0x00000008181b7824 */ /* 0x000fe200078e0217 */
[----:B------:R-:W-:Y:S01]  /*beb0*/  SHF.L.U32 R0, R25, 0x1f, RZ ;  /* 0x0000001f19007819 */ /* 0x000fe200000006ff */
[----:B------:R-:W-:Y:S03]  /*bec0*/  BSSY B0, `(.L_x_423) ;  /* 0x0000003000007945 */ /* 0x000fe60003800000 */
[----:B------:R-:W0:Y:S02]  /*bed0*/  SYNCS.PHASECHK.TRANS64.TRYWAIT P0, [R27+URZ+0x28c40], R0 ;  /* 0x028c40001b0075a7 */ /* 0x000e24000800017f */
[----:B0-----:R-:W-:Y:S05]  /*bee0*/  @!P0 BRA `(.L_x_424) ;  /* 0x0000003800dc8947 */ /* 0x001fea0003800000 */
.L_x_489:
[----:B------:R-:W-:Y:S05]  /*bef0*/  BSYNC B0 ;  /* 0x0000000000007941 */ /* 0x000fea0003800000 */
.L_x_423:
[----:B0-----:R-:W-:Y:S01]  /*bf00*/  SHF.R.S32.HI R0, RZ, 0x1f, R35 ;  /* 0x0000001fff007819 */ /* 0x001fe20000011423 */
[----:B------:R-:W-:Y:S01]  /*bf10*/  ULDC.64 UR4, c[0x0][0x300] ;  /* 0x0000c00000047ab9 */ /* 0x000fe20000000a00 */
[----:B-----5:R-:W-:Y:S01]  /*bf20*/  SHF.R.S32.HI R4, RZ, 0x1f, R34 ;  /* 0x0000001fff047819 */ /* 0x020fe20000011422 */
[----:B------:R-:W-:Y:S01]  /*bf30*/  IMAD.WIDE.U32 R2, R35, UR4, RZ ;  /* 0x0000000423027c25 */ /* 0x000fe2000f8e00ff */
[----:B------:R-:W-:Y:S01]  /*bf40*/  IADD3 R29, -R37, R36, -R29 ;  /* 0x00000024251d7210 */ /* 0x000fe20007ffe91d */
[----:B------:R0:W-:Y:S01]  /*bf50*/  STL [R1+0x1c], R0 ;  /* 0x00001c0001007387 */ /* 0x0001e20000100800 */
[----:B------:R-:W-:-:S03]  /*bf60*/  LOP3.LUT R22, R22, 0xfffffffd, RZ, 0xc0, !PT ;  /* 0xfffffffd16167812 */ /* 0x000fc600078ec0ff */
[----:B------:R1:W-:Y:S01]  /*bf70*/  STL [R1+0x20], R4 ;  /* 0x0000200401007387 */ /* 0x0003e20000100800 */
[----:B0-----:R-:W-:-:S04]  /*bf80*/  IMAD R0, R0, UR4, RZ ;  /* 0x0000000400007c24 */ /* 0x001fc8000f8e02ff */
[----:B------:R-:W-:Y:S01]  /*bf90*/  IMAD R0, R35, UR5, R0 ;  /* 0x0000000523007c24 */ /* 0x000fe2000f8e0200 */
[----:B------:R-:W-:-:S03]  /*bfa0*/  ULDC.64 UR4, c[0x0][0x310] ;  /* 0x0000c40000047ab9 */ /* 0x000fc60000000a00 */
[----:B------:R-:W-:Y:S02]  /*bfb0*/  IMAD.IADD R3, R3, 0x1, R0 ;  /* 0x0000000103037824 */ /* 0x000fe400078e0200 */
[----:B------:R-:W-:Y:S02]  /*bfc0*/  IMAD R0, R4, UR4, RZ ;  /* 0x0000000404007c24 */ /* 0x000fe4000f8e02ff */
[----:B-1----:R-:W0:Y:S01]  /*bfd0*/  S2R R4, SR_TID.X ;  /* 0x0000000000047919 */ /* 0x002e220000002100 */
[----:B------:R-:W-:-:S04]  /*bfe0*/  IMAD.WIDE.U32 R2, R34, UR4, R2 ;  /* 0x0000000422027c25 */ /* 0x000fc8000f8e0002 */
[----:B------:R-:W-:Y:S01]  /*bff0*/  IMAD R0, R34, UR5, R0 ;  /* 0x0000000522007c24 */ /* 0x000fe2000f8e0200 */
[----:B------:R-:W-:-:S03]  /*c000*/  ULDC.64 UR4, c[0x0][0x308] ;  /* 0x0000c20000047ab9 */ /* 0x000fc60000000a00 */
[----:B------:R-:W-:Y:S02]  /*c010*/  IMAD.IADD R3, R3, 0x1, R0 ;  /* 0x0000000103037824 */ /* 0x000fe400078e0200 */
[----:B------:R-:W-:Y:S02]  /*c020*/  IMAD R0, R26, UR4, RZ ;  /* 0x000000041a007c24 */ /* 0x000fe4000f8e02ff */
[----:B------:R-:W-:-:S04]  /*c030*/  IMAD.WIDE.U32 R2, R18, UR4, R2 ;  /* 0x0000000412027c25 */ /* 0x000fc8000f8e0002 */
[----:B------:R-:W-:Y:S01]  /*c040*/  IMAD R0, R18, UR5, R0 ;  /* 0x0000000512007c24 */ /* 0x000fe2000f8e0200 */
[----:B------:R-:W-:-:S03]  /*c050*/  ULDC.64 UR4, c[0x0][0x2e8] ;  /* 0x0000ba0000047ab9 */ /* 0x000fc60000000a00 */
[----:B------:R-:W-:Y:S01]  /*c060*/  IMAD.IADD R5, R3, 0x1, R0 ;  /* 0x0000000103057824 */ /* 0x000fe200078e0200 */
[----:B------:R-:W-:Y:S01]  /*c070*/  LEA R0, P0, R2, UR4, 0x1 ;  /* 0x0000000402007c11 */ /* 0x000fe2000f8008ff */
[----:B------:R-:W-:-:S03]  /*c080*/  ULDC UR4, c[0x0][0x2f4] ;  /* 0x0000bd0000047ab9 */ /* 0x000fc60000000800 */
[----:B------:R-:W-:Y:S01]  /*c090*/  LEA.HI.X R5, R2, UR5, R5, 0x1, P0 ;  /* 0x0000000502057c11 */ /* 0x000fe200080f0c05 */
[----:B------:R-:W-:Y:S01]  /*c0a0*/  UMOV UR5, 0xffffffff ;  /* 0xffffffff00057882 */ /* 0x000fe20000000000 */
[----:B------:R-:W-:Y:S01]  /*c0b0*/  ISETP.GE.AND P0, PT, R29, 0x1, PT ;  /* 0x000000011d00780c */ /* 0x000fe20003f06270 */
[----:B0-----:R-:W-:Y:S02]  /*c0c0*/  IMAD.SHL.U32 R7, R4, 0x8, RZ ;  /* 0x0000000804077824 */ /* 0x001fe400078e00ff */
[----:B------:R-:W-:-:S03]  /*c0d0*/  IMAD R4, R24, 0x1000, R33 ;  /* 0x0000100018047824 */ /* 0x000fc600078e0221 */
[----:B------:R-:W-:-:S04]  /*c0e0*/  LOP3.LUT R7, R7, 0x38, RZ, 0xc0, !PT ;  /* 0x0000003807077812 */ /* 0x000fc800078ec0ff */
[----:B------:R-:W-:-:S13]  /*c0f0*/  ISETP.GE.AND P2, PT, R7, UR4, PT ;  /* 0x0000000407007c0c */ /* 0x000fda000bf46270 */
[----:B------:R-:W-:Y:S01]  /*c100*/  @P2 LOP3.LUT R22, R22, 0x2, RZ, 0xfc, !PT ;  /* 0x0000000216162812 */ /* 0x000fe200078efcff */
[----:B------:R-:W-:Y:S06]  /*c110*/  BRA.DIV UR5, `(.L_x_425) ;  /* 0x0000003a05647947 */ /* 0x000fec000b800000 */
[----:B------:R-:W0:Y:S01]  /*c120*/  SHFL.IDX PT, R3, R0, RZ, 0x181f ;  /* 0x00181fff00037589 */ /* 0x000e2200000e0000 */
[----:B------:R-:W-:-:S03]  /*c130*/  @P0 IMAD R6, R4, 0x2, R23 ;  /* 0x0000000204060824 */ /* 0x000fc600078e0217 */
[----:B------:R-:W1:Y:S01]  /*c140*/  SHFL.IDX PT, R2, R5, RZ, 0x181f ;  /* 0x00181fff05027589 */ /* 0x000e6200000e0000 */
[----:B0-----:R-:W-:-:S04]  /*c150*/  @P0 LEA R3, P1, R7, R3, 0x1 ;  /* 0x0000000307030211 */ /* 0x001fc800078208ff */
[----:B-1----:R-:W-:-:S04]  /*c160*/  @P0 IADD3.X R2, RZ, R2, RZ, P1, !PT ;  /* 0x00000002ff020210 */ /* 0x002fc80000ffe4ff */
[----:B------:R-:W-:-:S04]  /*c170*/  @P0 LOP3.LUT R3, R3, R2, RZ, 0x3c, !PT ;  /* 0x0000000203030212 */ /* 0x000fc800078e3cff */
[----:B------:R-:W-:-:S04]  /*c180*/  @P0 LOP3.LUT R2, R3, R2, RZ, 0x3c, !PT ;  /* 0x0000000203020212 */ /* 0x000fc800078e3cff */
[----:B------:R-:W-:-:S05]  /*c190*/  @P0 LOP3.LUT R3, R3, R2, RZ, 0x3c, !PT ;  /* 0x0000000203030212 */ /* 0x000fca00078e3cff */
[----:B------:R-:W-:Y:S01]  /*c1a0*/  @!PT LDS RZ, [RZ] ;  /* 0x00000000fffff984 */ /* 0x000fe20000000800 */
[----:B------:R0:W-:Y:S01]  /*c1b0*/  @P0 LDGSTS.E.BYPASS.LTC128B.128 [R6+0x22400], desc[UR50][R2.64], !P2 ;  /* 0x2240000002060fae */ /* 0x0001e2000d101d72 */
[----:B------:R-:W-:-:S03]  /*c1c0*/  ISETP.GE.AND P0, PT, R29, 0x11, PT ;  /* 0x000000111d00780c */ /* 0x000fc60003f06270 */
[----:B0-----:R-:W0:Y:S10]  /*c1d0*/  SHFL.IDX PT, R3, R0, 0x1, 0x181f ;  /* 0x00381f0000037f89 */ /* 0x001e3400000e0000 */
[----:B------:R-:W-:Y:S01]  /*c1e0*/  @P0 IMAD R6, R4, 0x2, R23 ;  /* 0x0000000204060824 */ /* 0x000fe200078e0217 */
[----:B------:R-:W1:Y:S01]  /*c1f0*/  SHFL.IDX PT, R2, R5, 0x1, 0x181f ;  /* 0x00381f0005027f89 */ /* 0x000e6200000e0000 */
[----:B0-----:R-:W-:-:S05]  /*c200*/  @P0 LEA R3, P1, R7, R3, 0x1 ;  /* 0x0000000307030211 */ /* 0x001fca00078208ff */
[----:B-1----:R-:W-:-:S05]  /*c210*/  @P0 IMAD.X R2, RZ, RZ, R2, P1 ;  /* 0x000000ffff020224 */ /* 0x002fca00008e0602 */
[----:B------:R-:W-:-:S04]  /*c220*/  @P0 LOP3.LUT R3, R3, R2, RZ, 0x3c, !PT ;  /* 0x0000000203030212 */ /* 0x000fc800078e3cff */
[----:B------:R-:W-:-:S04]  /*c230*/  @P0 LOP3.LUT R2, R3, R2, RZ, 0x3c, !PT ;  /* 0x0000000203020212 */ /* 0x000fc800078e3cff */
[----:B------:R-:W-:-:S05]  /*c240*/  @P0 LOP3.LUT R3, R3, R2, RZ, 0x3c, !PT ;  /* 0x0000000203030212 */ /* 0x000fca00078e3cff */
[----:B------:R0:W-:Y:S01]  /*c250*/  @P0 LDGSTS.E.BYPASS.LTC128B.128 [R6+0x22c00], desc[UR50][R2.64], !P2 ;  /* 0x22c0000002060fae */ /* 0x0001e2000d101d72 */
[----:B------:R-:W-:-:S03]  /*c260*/  ISETP.GE.AND P0, PT, R29, 0x21, PT ;  /* 0x000000211d00780c */ /* 0x000fc60003f06270 */
[----:B0-----:R-:W0:Y:S10]  /*c270*/  SHFL.IDX PT, R3, R0, 0x2, 0x181f ;  /* 0x00581f0000037f89 */ /* 0x001e3400000e0000 */
[----:B------:R-:W-:Y:S01]  /*c280*/  @P0 IMAD R6, R4, 0x2, R23 ;  /* 0x0000000204060824 */ /* 0x000fe200078e0217 */
        /* <DEDUP_REMOVED lines=9> */
.L_x_499:
[----:B------:R-:W-:-:S13]  /*c320*/  ISETP.GE.AND P0, PT, R29, 0x31, PT ;  /* 0x000000311d00780c */ /* 0x000fda0003f06270 */
[----:B01----:R-:W-:Y:S02]  /*c330*/  @P0 LEA R2, P1, R7, R0, 0x1 ;  /* 0x0000000007020211 */ /* 0x003fe400078208ff */
[----:B------:R-:W-:-:S03]  /*c340*/  @P0 LEA R4, R4, R23, 0x1 ;  /* 0x0000001704040211 */ /* 0x000fc600078e08ff */
[----:B------:R-:W-:-:S05]  /*c350*/  @P0 IMAD.X R3, RZ, RZ, R5, P1 ;  /* 0x000000ffff030224 */ /* 0x000fca00008e0605 */
[----:B------:R-:W-:Y:S01]  /*c360*/  @!PT LDS RZ, [RZ] ;  /* 0x00000000fffff984 */ /* 0x000fe20000000800 */
[----:B------:R-:W-:Y:S01]  /*c370*/  @!PT LDS RZ, [RZ] ;  /* 0x00000000fffff984 */ /* 0x000fe20000000800 */
[----:B------:R-:W-:Y:S01]  /*c380*/  @!PT LDS RZ, [RZ] ;  /* 0x00000000fffff984 */ /* 0x000fe20000000800 */
[----:B------:R0:W-:Y:S01]  /*c390*/  @P0 LDGSTS.E.BYPASS.LTC128B.128 [R4+0x23c00], desc[UR50][R2.64], !P2 ;  /* 0x23c0000002040fae */ /* 0x0001e2000d101d72 */
[----:B------:R-:W-:Y:S01]  /*c3a0*/  PLOP3.LUT P0, PT, PT, PT, PT, 0x80, 0x0 ;  /* 0x000000000000781c */ /* 0x000fe20003f0f070 */
[----:B------:R-:W-:-:S12]  /*c3b0*/  NOP ;  /* 0x0000000000007918 */ /* 0x000fd80000000000 */
.L_x_426:
        /* <DEDUP_REMOVED lines=11> */
.L_x_427:
[----:B------:R1:W5:Y:S01]  /*c470*/  LDL.LU R0, [R1+0x8] ;  /* 0x0000080001007983 */ /* 0x0003620000300800 */
[----:B------:R-:W-:Y:S01]  /*c480*/  LOP3.LUT P0, RZ, R22, 0x100, RZ, 0xc0, !PT ;  /* 0x0000010016ff7812 */ /* 0x000fe2000780c0ff */
[----:B------:R1:W-:Y:S02]  /*c490*/  SYNCS.ARRIVE.TRANS64.A1T0 RZ, [R27+URZ+0x28c30], RZ ;  /* 0x028c30ff1bff79a7 */ /* 0x0003e4000810003f */
[----:B0-----:R1:W5:Y:S04]  /*c4a0*/  LDL.LU R4, [R1] ;  /* 0x0000000001047983 */ /* 0x0013680000300800 */
[----:B------:R1:W5:Y:S01]  /*c4b0*/  LDL R3, [R1+0x4] ;  /* 0x0000040001037983 */ /* 0x0003620000100800 */
[----:B------:R-:W-:-:S07]  /*c4c0*/  SEL R2, R30, RZ, !P0 ;  /* 0x000000ff1e027207 */ /* 0x000fce0004000000 */
[----:B------:R-:W-:Y:S05]  /*c4d0*/  WARPSYNC.ALL ;  /* 0x0000000000007948 */ /* 0x000fea0003800000 */
[----:B------:R0:W-:Y:S01]  /*c4e0*/  STL [R1+0x18], R2 ;  /* 0x0000180201007387 */ /* 0x0001e20000100800 */
[----:B------:R-:W-:Y:S01]  /*c4f0*/  ULDC.64 UR4, c[0x0][0x298] ;  /* 0x0000a60000047ab9 */ /* 0x000fe20000000a00 */
[----:B------:R-:W-:Y:S01]  /*c500*/  BSSY B6, `(.L_x_428) ;  /* 0x0000020000067945 */ /* 0x000fe20003800000 */
[----:B0-----:R-:W-:Y:S01]  /*c510*/  VIADD R2, R23, 0x20400 ;  /* 0x0002040017027836 */ /* 0x001fe20000000000 */
[----:B------:R-:W-:Y:S01]  /*c520*/  BAR.SYNC.DEFER_BLOCKING 0x8, 0x100 ;  /* 0x0204000000007b1d */ /* 0x000fe20000010000 */
[----:B-----5:R-:W-:-:S03]  /*c530*/  SEL R0, R0, RZ, !P0 ;  /* 0x000000ff00007207 */ /* 0x020fc60004000000 */
[----:B------:R-:W-:Y:S02]  /*c540*/  LOP3.LUT P0, RZ, R2, 0x3ff, RZ, 0xc0, !PT ;  /* 0x000003ff02ff7812 */ /* 0x000fe4000780c0ff */
[----:B------:R0:W-:Y:S01]  /*c550*/  STL [R1+0x8], R0 ;  /* 0x0000080001007387 */ /* 0x0001e20000100800 */
[----:B------:R-:W-:-:S04]  /*c560*/  PRMT R30, R3, 0x8880, RZ ;  /* 0x00008880031e7816 */ /* 0x000fc800000000ff */
[----:B------:R-:W-:Y:S02]  /*c570*/  PRMT R30, R30, 0x7710, RZ ;  /* 0x000077101e1e7816 */ /* 0x000fe400000000ff */
[----:B0-----:R-:W-:-:S05]  /*c580*/  SHF.R.S32.HI R0, RZ, 0x1f, R4 ;  /* 0x0000001fff007819 */ /* 0x001fca0000011404 */
[----:B------:R-:W-:-:S04]  /*c590*/  IMAD R0, R0, UR4, RZ ;  /* 0x0000000400007c24 */ /* 0x000fc8000f8e02ff */
[C---:B------:R-:W-:Y:S02]  /*c5a0*/  IMAD R0, R4.reuse, UR5, R0 ;  /* 0x0000000504007c24 */ /* 0x040fe4000f8e0200 */
[----:B------:R-:W-:-:S04]  /*c5b0*/  IMAD.WIDE.U32 R4, R4, UR4, RZ ;  /* 0x0000000404047c25 */ /* 0x000fc8000f8e00ff */
[----:B------:R-:W-:Y:S01]  /*c5c0*/  IMAD.IADD R0, R5, 0x1, R0 ;  /* 0x0000000105007824 */ /* 0x000fe200078e0200 */
[----:B------:R0:W-:Y:S04]  /*c5d0*/  STL.64 [R1+0x10], R4 ;  /* 0x0000100401007387 */ /* 0x0001e80000100a00 */
[----:B------:R0:W-:Y:S01]  /*c5e0*/  STL [R1], R0 ;  /* 0x0000000001007387 */ /* 0x0001e20000100800 */
[----:B------:R-:W-:Y:S05]  /*c5f0*/  @!P0 BRA `(.L_x_429) ;  /* 0x0000000000408947 */ /* 0x000fea0003800000 */
[----:B------:R-:W-:Y:S01]  /*c600*/  MOV R2, 0x0 ;  /* 0x0000000000027802 */ /* 0x000fe20000000f00 */
[----:B------:R-:W-:Y:S01]  /*c610*/  ULDC.64 UR4, c[0x4][0x90] ;  /* 0x0100240000047ab9 */ /* 0x000fe20000000a00 */
[----:B------:R-:W-:Y:S01]  /*c620*/  ULDC.64 UR6, c[0x4][0x98] ;  /* 0x0100260000067ab9 */ /* 0x000fe20000000a00 */
[----:B------:R-:W-:Y:S01]  /*c630*/  ULDC.64 UR8, c[0x4][0x20] ;  /* 0x0100080000087ab9 */ /* 0x000fe20000000a00 */
[----:B0-----:R-:W-:Y:S01]  /*c640*/  IMAD.U32 R4, RZ, RZ, UR4 ;  /* 0x00000004ff047e24 */ /* 0x001fe2000f8e00ff */
        /* <DEDUP_REMOVED lines=11> */
.L_x_429:
[----:B------:R-:W-:Y:S05]  /*c700*/  BSYNC B6 ;  /* 0x0000000000067941 */ /* 0x000fea0003800000 */
.L_x_428:
[----:B0-----:R-:W2:Y:S01]  /*c710*/  LDL.LU R0, [R1] ;  /* 0x0000000001007983 */ /* 0x001ea20000300800 */
[----:B------:R-:W-:Y:S01]  /*c720*/  ULDC.64 UR4, c[0x0][0x2d8] ;  /* 0x0000b60000047ab9 */ /* 0x000fe20000000a00 */
[----:B------:R-:W0:Y:S02]  /*c730*/  LDC R7, c[0x0][0x448] ;  /* 0x00011200ff077b82 */ /* 0x000e240000000800 */
[----:B------:R-:W2:Y:S04]  /*c740*/  LDL.LU.64 R2, [R1+0x10] ;  /* 0x0000100001027983 */ /* 0x000ea80000300a00 */
[----:B------:R-:W3:Y:S04]  /*c750*/  LDL.LU R21, [R1+0x8] ;  /* 0x0000080001157983 */ /* 0x000ee80000300800 */
[----:B------:R-:W4:Y:S04]  /*c760*/  LDL.LU R20, [R1+0x18] ;  /* 0x0000180001147983 */ /* 0x000f280000300800 */
[----:B------:R0:W5:Y:S04]  /*c770*/  LDL R10, [R1+0xc] ;  /* 0x00000c00010a7983 */ /* 0x0001680000100800 */
[----:B------:R0:W5:Y:S02]  /*c780*/  LDL R8, [R1+0x2c] ;  /* 0x00002c0001087983 */ /* 0x0001640000100800 */
[----:B0-----:R-:W-:-:S13]  /*c790*/  ISETP.NE.AND P0, PT, R7, 0x1, PT ;  /* 0x000000010700780c */ /* 0x001fda0003f05270 */
[----:B------:R-:W0:Y:S01]  /*c7a0*/  @P0 LDC R6, c[0x0][0x44c] ;  /* 0x00011300ff060b82 */ /* 0x000e220000000800 */
[----:B------:R-:W1:Y:S02]  /*c7b0*/  S2R R9, SR_TID.X ;  /* 0x0000000000097919 */ /* 0x000e640000002100 */
[----:B-1----:R-:W-:-:S05]  /*c7c0*/  IMAD.SHL.U32 R9, R9, 0x8, RZ ;  /* 0x0000000809097824 */ /* 0x002fca00078e00ff */
[----:B------:R-:W-:Y:S02]  /*c7d0*/  LOP3.LUT R9, R9, 0x38, RZ, 0xc0, !PT ;  /* 0x0000003809097812 */ /* 0x000fe400078ec0ff */
[----:B--2---:R-:W-:Y:S01]  /*c7e0*/  MOV R3, R0 ;  /* 0x0000000000037202 */ /* 0x004fe20000000f00 */
[----:B------:R-:W-:Y:S02]  /*c7f0*/  IMAD R0, R26, UR4, RZ ;  /* 0x000000041a007c24 */ /* 0x000fe4000f8e02ff */
[----:B------:R-:W-:-:S04]  /*c800*/  IMAD.WIDE.U32 R2, R18, UR4, R2 ;  /* 0x0000000412027c25 */ /* 0x000fc8000f8e0002 */
[----:B------:R-:W-:Y:S01]  /*c810*/  IMAD R0, R18, UR5, R0 ;  /* 0x0000000512007c24 */ /* 0x000fe2000f8e0200 */
[----:B------:R-:W-:-:S03]  /*c820*/  ULDC.64 UR4, c[0x0][0x2e0] ;  /* 0x0000b80000047ab9 */ /* 0x000fc60000000a00 */
[----:B------:R-:W-:Y:S02]  /*c830*/  IMAD.IADD R3, R3, 0x1, R0 ;  /* 0x0000000103037824 */ /* 0x000fe400078e0200 */
[----:B---3--:R-:W-:Y:S02]  /*c840*/  IMAD R0, R21, UR4, RZ ;  /* 0x0000000415007c24 */ /* 0x008fe4000f8e02ff */
[----:B----4-:R-:W-:-:S04]  /*c850*/  IMAD.WIDE.U32 R2, R20, UR4, R2 ;  /* 0x0000000414027c25 */ /* 0x010fc8000f8e0002 */
[----:B------:R-:W-:Y:S01]  /*c860*/  IMAD R0, R20, UR5, R0 ;  /* 0x0000000514007c24 */ /* 0x000fe2000f8e0200 */
[----:B------:R-:W-:Y:S01]  /*c870*/  ULDC.64 UR4, c[0x0][0x2d0] ;  /* 0x0000b40000047ab9 */ /* 0x000fe20000000a00 */
[----:B------:R-:W1:Y:S02]  /*c880*/  S2R R20, SR_TID.X ;  /* 0x0000000000147919 */ /* 0x000e640000002100 */
[----:B------:R-:W-:Y:S02]  /*c890*/  IMAD.IADD R3, R3, 0x1, R0 ;  /* 0x0000000103037824 */ /* 0x000fe400078e0200 */
[----:B------:R-:W2:Y:S01]  /*c8a0*/  @P0 LDC R0, c[0x0][0x450] ;  /* 0x00011400ff000b82 */ /* 0x000ea20000000800 */
[----:B-1----:R-:W-:-:S05]  /*c8b0*/  IMAD.SHL.U32 R20, R20, 0x10, RZ ;  /* 0x0000001014147824 */ /* 0x002fca00078e00ff */
[----:B------:R-:W-:-:S05]  /*c8c0*/  LOP3.LUT R20, R37, 0x70, R20, 0xf8, !PT ;  /* 0x0000007025147812 */ /* 0x000fca00078ef814 */
[----:B------:R-:W-:-:S04]  /*c8d0*/  IMAD R5, R17, 0x40, R20 ;  /* 0x0000004011057824 */ /* 0x000fc800078e0214 */
[----:B0-----:R-:W-:-:S04]  /*c8e0*/  @P0 IMAD.HI.U32 R6, R5, R6, RZ ;  /* 0x0000000605060227 */ /* 0x001fc800078e00ff */
[----:B------:R-:W-:Y:S01]  /*c8f0*/  IMAD.MOV.U32 R4, RZ, RZ, R5 ;  /* 0x000000ffff047224 */ /* 0x000fe200078e0005 */
[----:B--2---:R-:W-:-:S04]  /*c900*/  @P0 SHF.R.U32.HI R4, RZ, R0, R6 ;  /* 0x00000000ff040219 */ /* 0x004fc80000011606 */
[----:B------:R-:W-:-:S05]  /*c910*/  IADD3 R0, -R4, RZ, RZ ;  /* 0x000000ff04007210 */ /* 0x000fca0007ffe1ff */
[----:B------:R-:W-:Y:S01]  /*c920*/  IMAD R0, R7, R0, R5 ;  /* 0x0000000007007224 */ /* 0x000fe200078e0205 */
[----:B------:R-:W-:Y:S01]  /*c930*/  SHF.R.S32.HI R5, RZ, 0x1f, R4 ;  /* 0x0000001fff057819 */ /* 0x000fe20000011404 */
[----:B------:R-:W-:-:S04]  /*c940*/  IMAD.WIDE.U32 R2, R4, UR4, R2 ;  /* 0x0000000404027c25 */ /* 0x000fc8000f8e0002 */
[----:B------:R-:W-:-:S04]  /*c950*/  IMAD R5, R5, UR4, RZ ;  /* 0x0000000405057c24 */ /* 0x000fc8000f8e02ff */
[----:B------:R-:W-:Y:S01]  /*c960*/  IMAD R5, R4, UR5, R5 ;  /* 0x0000000504057c24 */ /* 0x000fe2000f8e0205 */
[----:B------:R-:W-:Y:S01]  /*c970*/  SHF.R.S32.HI R4, RZ, 0x1f, R0 ;  /* 0x0000001fff047819 */ /* 0x000fe20000011400 */
[----:B------:R-:W-:Y:S02]  /*c980*/  ULDC.64 UR4, c[0x0][0x2c8] ;  /* 0x0000b20000047ab9 */ /* 0x000fe40000000a00 */
[----:B------:R-:W-:Y:S02]  /*c990*/  IMAD.IADD R3, R3, 0x1, R5 ;  /* 0x0000000103037824 */ /* 0x000fe400078e0205 */
[----:B------:R-:W-:Y:S02]  /*c9a0*/  IMAD R4, R4, UR4, RZ ;  /* 0x0000000404047c24 */ /* 0x000fe4000f8e02ff */
[----:B------:R-:W-:-:S04]  /*c9b0*/  IMAD.WIDE.U32 R2, R0, UR4, R2 ;  /* 0x0000000400027c25 */ /* 0x000fc8000f8e0002 */
[----:B------:R-:W-:Y:S01]  /*c9c0*/  IMAD R4, R0, UR5, R4 ;  /* 0x0000000500047c24 */ /* 0x000fe2000f8e0204 */
[----:B------:R-:W-:Y:S02]  /*c9d0*/  ULDC.64 UR4, c[0x0][0x280] ;  /* 0x0000a00000047ab9 */ /* 0x000fe40000000a00 */
[----:B------:R-:W-:Y:S01]  /*c9e0*/  LEA R0, P0, R2, UR4, 0x1 ;  /* 0x0000000402007c11 */ /* 0x000fe2000f8008ff */
[----:B------:R-:W-:Y:S01]  /*c9f0*/  IMAD.IADD R4, R3, 0x1, R4 ;  /* 0x0000000103047824 */ /* 0x000fe200078e0204 */
[----:B------:R-:W-:-:S04]  /*ca00*/  ULDC UR4, c[0x0][0x2b8] ;  /* 0x0000ae0000047ab9 */ /* 0x000fc80000000800 */
[----:B------:R-:W-:Y:S01]  /*ca10*/  LEA.HI.X R4, R2, UR5, R4, 0x1, P0 ;  /* 0x0000000502047c11 */ /* 0x000fe200080f0c04 */
[----:B------:R-:W-:Y:S01]  /*ca20*/  UMOV UR5, 0xffffffff ;  /* 0xffffffff00057882 */ /* 0x000fe20000000000 */
[----:B------:R-:W-:Y:S02]  /*ca30*/  ISETP.GE.AND P1, PT, R9, UR4, PT ;  /* 0x0000000409007c0c */ /* 0x000fe4000bf26270 */
[----:B------:R-:W-:Y:S11]  /*ca40*/  BRA.DIV UR5, `(.L_x_430) ;  /* 0x0000003605687947 */ /* 0x000ff6000b800000 */
[----:B------:R-:W0:Y:S01]  /*ca50*/  SHFL.IDX PT, R3, R0, RZ, 0x181f ;  /* 0x00181fff00037589 */ /* 0x000e2200000e0000 */
[----:B-----5:R-:W-:Y:S02]  /*ca60*/  IMAD R5, R10, R7, RZ ;  /* 0x000000070a057224 */ /* 0x020fe400078e02ff */
[----:B------:R-:W-:Y:S01]  /*ca70*/  IMAD R17, R17, 0x40, R37 ;  /* 0x0000004011117824 */ /* 0x000fe200078e0225 */
[----:B------:R-:W1:Y:S04]  /*ca80*/  SHFL.IDX PT, R2, R4, RZ, 0x181f ;  /* 0x00181fff04027589 */ /* 0x000e6800000e0000 */
[----:B------:R-:W-:-:S13]  /*ca90*/  ISETP.GE.AND P0, PT, R17, R5, PT ;  /* 0x000000051100720c */ /* 0x000fda0003f06270 */
[----:B0-----:R-:W-:-:S05]  /*caa0*/  @!P0 LEA R3, P2, R9, R3, 0x1 ;  /* 0x0000000309038211 */ /* 0x001fca00078408ff */
[----:B-1----:R-:W-:-:S05]  /*cab0*/  @!P0 IMAD.X R2, RZ, RZ, R2, P2 ;  /* 0x000000ffff028224 */ /* 0x002fca00010e0602 */
[----:B------:R-:W-:-:S04]  /*cac0*/  @!P0 LOP3.LUT R3, R3, R2, RZ, 0x3c, !PT ;  /* 0x0000000203038212 */ /* 0x000fc800078e3cff */
[----:B------:R-:W-:-:S04]  /*cad0*/  @!P0 LOP3.LUT R2, R3, R2, RZ, 0x3c, !PT ;  /* 0x0000000203028212 */ /* 0x000fc800078e3cff */
[----:B------:R-:W-:-:S05]  /*cae0*/  @!P0 LOP3.LUT R3, R3, R2, RZ, 0x3c, !PT ;  /* 0x0000000203038212 */ /* 0x000fca00078e3cff */
[----:B------:R-:W-:Y:S01]  /*caf0*/  @!PT LDS RZ, [RZ] ;  /* 0x00000000fffff984 */ /* 0x000fe20000000800 */
[----:B------:R0:W-:Y:S02]  /*cb00*/  @!P0 LDGSTS.E.BYPASS.LTC128B.128 [R8+0x20400], desc[UR50][R2.64], !P1 ;  /* 0x2040000002088fae */ /* 0x0001e4000c901d72 */
[----:B0-----:R-:W-:Y:S02]  /*cb10*/  IADD3 R2, R17, 0x10, RZ ;  /* 0x0000001011027810 */ /* 0x001fe40007ffe0ff */
[----:B------:R-:W0:Y:S02]  /*cb20*/  SHFL.IDX PT, R3, R0, 0x1, 0x181f ;  /* 0x00381f0000037f89 */ /* 0x000e2400000e0000 */
[----:B------:R-:W-:Y:S02]  /*cb30*/  ISETP.GE.AND P0, PT, R2, R5, PT ;  /* 0x000000050200720c */ /* 0x000fe40003f06270 */
[----:B------:R-:W1:Y:S11]  /*cb40*/  SHFL.IDX PT, R2, R4, 0x1, 0x181f ;  /* 0x00381f0004027f89 */ /* 0x000e7600000e0000 */
[----:B0-----:R-:W-:-:S05]  /*cb50*/  @!P0 LEA R3, P2, R9, R3, 0x1 ;  /* 0x0000000309038211 */ /* 0x001fca00078408ff */
[----:B-1----:R-:W-:-:S05]  /*cb60*/  @!P0 IMAD.X R2, RZ, RZ, R2, P2 ;  /* 0x000000ffff028224 */ /* 0x002fca00010e0602 */
[----:B------:R-:W-:-:S04]  /*cb70*/  @!P0 LOP3.LUT R3, R3, R2, RZ, 0x3c, !PT ;  /* 0x0000000203038212 */ /* 0x000fc800078e3cff */
[----:B------:R-:W-:-:S04]  /*cb80*/  @!P0 LOP3.LUT R2, R3, R2, RZ, 0x3c, !PT ;  /* 0x0000000203028212 */ /* 0x000fc800078e3cff */
[----:B------:R-:W-:-:S05]  /*cb90*/  @!P0 LOP3.LUT R3, R3, R2, RZ, 0x3c, !PT ;  /* 0x0000000203038212 */ /* 0x000fca00078e3cff */
[----:B------:R0:W-:Y:S02]  /*cba0*/  @!P0 LDGSTS.E.BYPASS.LTC128B.128 [R8+0x20c00], desc[UR50][R2.64], !P1 ;  /* 0x20c0000002088fae */ /* 0x0001e4000c901d72 */
[----:B0-----:R-:W-:Y:S02]  /*cbb0*/  VIADD R2, R17, 0x20 ;  /* 0x0000002011027836 */ /* 0x001fe40000000000 */
[----:B------:R-:W0:Y:S03]  /*cbc0*/  SHFL.IDX PT, R3, R0, 0x2, 0x181f ;  /* 0x00581f0000037f89 */ /* 0x000e2600000e0000 */
[----:B------:R-:W-:Y:S01]  /*cbd0*/  ISETP.GE.AND P0, PT, R2, R5, PT ;  /* 0x000000050200720c */ /* 0x000fe20003f06270 */
[----:B------:R-:W-:Y:S04]  /*cbe0*/  SHFL.IDX PT, R0, R0, 0x3, 0x181f ;  /* 0x00781f0000007f89 */ /* 0x000fe800000e0000 */
[----:B------:R-:W1:Y:S04]  /*cbf0*/  SHFL.IDX PT, R2, R4, 0x2, 0x181f ;  /* 0x00581f0004027f89 */ /* 0x000e6800000e0000 */
[----:B------:R-:W2:Y:S04]  /*cc00*/  SHFL.IDX PT, R4, R4, 0x3, 0x181f ;  /* 0x00781f0004047f89 */ /* 0x000ea800000e0000 */
[----:B0-----:R-:W-:-:S05]  /*cc10*/  @!P0 LEA R3, P2, R9, R3, 0x1 ;  /* 0x0000000309038211 */ /* 0x001fca00078408ff */
[----:B-1----:R-:W-:-:S05]  /*cc20*/  @!P0 IMAD.X R2, RZ, RZ, R2, P2 ;  /* 0x000000ffff028224 */ /* 0x002fca00010e0602 */
[----:B------:R-:W-:-:S04]  /*cc30*/  @!P0 LOP3.LUT R3, R3, R2, RZ, 0x3c, !PT ;  /* 0x0000000203038212 */ /* 0x000fc800078e3cff */
[----:B------:R-:W-:-:S04]  /*cc40*/  @!P0 LOP3.LUT R2, R3, R2, RZ, 0x3c, !PT ;  /* 0x0000000203028212 */ /* 0x000fc800078e3cff */
[----:B------:R-:W-:-:S05]  /*cc50*/  @!P0 LOP3.LUT R3, R3, R2, RZ, 0x3c, !PT ;  /* 0x0000000203038212 */ /* 0x000fca00078e3cff */
[----:B--2---:R0:W-:Y:S02]  /*cc60*/  @!P0 LDGSTS.E.BYPASS.LTC128B.128 [R8+0x21400], desc[UR50][R2.64], !P1 ;  /* 0x2140000002088fae */ /* 0x0041e4000c901d72 */
.L_x_508:
[----:B------:R-:W-:-:S05]  /*cc70*/  VIADD R17, R17, 0x30 ;  /* 0x0000003011117836 */ /* 0x000fca0000000000 */
[----:B------:R-:W-:-:S13]  /*cc80*/  ISETP.GE.AND P0, PT, R17, R5, PT ;  /* 0x000000051100720c */ /* 0x000fda0003f06270 */
[----:B01----:R-:W-:-:S05]  /*cc90*/  @!P0 LEA R2, P2, R9, R0, 0x1 ;  /* 0x0000000009028211 */ /* 0x003fca00078408ff */
[----:B------:R-:W-:-:S05]  /*cca0*/  @!P0 IMAD.X R3, RZ, RZ, R4, P2 ;  /* 0x000000ffff038224 */ /* 0x000fca00010e0604 */
[----:B------:R-:W-:Y:S01]  /*ccb0*/  @!PT LDS RZ, [RZ] ;  /* 0x00000000fffff984 */ /* 0x000fe20000000800 */
[----:B------:R-:W-:Y:S01]  /*ccc0*/  @!PT LDS RZ, [RZ] ;  /* 0x00000000fffff984 */ /* 0x000fe20000000800 */
[----:B------:R-:W-:Y:S01]  /*ccd0*/  @!PT LDS RZ, [RZ] ;  /* 0x00000000fffff984 */ /* 0x000fe20000000800 */
[----:B------:R0:W-:Y:S01]  /*cce0*/  @!P0 LDGSTS.E.BYPASS.LTC128B.128 [R8+0x21c00], desc[UR50][R2.64], !P1 ;  /* 0x21c0000002088fae */ /* 0x0001e2000c901d72 */
[----:B------:R-:W-:Y:S01]  /*ccf0*/  PLOP3.LUT P0, PT, PT, PT, PT, 0x80, 0x0 ;  /* 0x000000000000781c */ /* 0x000fe20003f0f070 */
[----:B------:R-:W-:-:S12]  /*cd00*/  NOP ;  /* 0x0000000000007918 */ /* 0x000fd80000000000 */
.L_x_431:
[----:B------:R-:W-:Y:S02]  /*cd10*/  PLOP3.LUT P1, PT, P1, P0, PT, 0xa2, 0x0 ;  /* 0x000000000000781c */ /* 0x000fe40000f21472 */
[----:B------:R-:W-:-:S08]  /*cd20*/  @P0 R2UR P1, UR4, R23 ;  /* 0x00000000170402ca */ /* 0x000fd00000020000 */
[----:B------:R-:W-:-:S05]  /*cd30*/  @P0 PLOP3.LUT P0, PT, P1, PT, PT, 0x80, 0x0 ;  /* 0x000000000000081c */ /* 0x000fca0000f0f070 */
[----:B------:R-:W-:Y:S01]  /*cd40*/  @!P1 SYNCS.ARRIVE.TRANS64.RED.A0T1 RZ, [UR4+0x28c00], RZ ;  /* 0x028c00ffffff99a7 */ /* 0x000fe20008200404 */
[----:B------:R-:W-:Y:S07]  /*cd50*/  @!P1 ARRIVES.LDGSTSBAR.64.TRANSCNT [UR4+0x28c00] ;  /* 0x028c0000ff0099b0 */ /* 0x000fee0008000a84 */
[----:B------:R-:W-:Y:S05]  /*cd60*/  @P0 BRA.U.ANY `(.L_x_431) ;  /* 0xfffffffd00e80947 */ /* 0x000fea000393ffff */
[----:B0-----:R-:W2:Y:S02]  /*cd70*/  LDL.LU R2, [R1+0x24] ;  /* 0x0000240001027983 */ /* 0x001ea40000300800 */
[----:B--2---:R-:W-:-:S04]  /*cd80*/  IADD3 R2, R2, 0x1, RZ ;  /* 0x0000000102027810 */ /* 0x004fc80007ffe0ff */
[----:B------:R-:W-:Y:S01]  /*cd90*/  LEA.HI R0, R2, R2, RZ, 0x1 ;  /* 0x0000000202007211 */ /* 0x000fe200078f08ff */
[----:B------:R0:W-:Y:S03]  /*cda0*/  STL [R1+0x24], R2 ;  /* 0x0000240201007387 */ /* 0x0001e60000100800 */
[----:B------:R-:W-:-:S05]  /*cdb0*/  LOP3.LUT R0, R0, 0xfffffffe, RZ, 0xc0, !PT ;  /* 0xfffffffe00007812 */ /* 0x000fca00078ec0ff */
[----:B------:R-:W-:-:S05]  /*cdc0*/  IMAD.IADD R0, R2, 0x1, -R0 ;  /* 0x0000000102007824 */ /* 0x000fca00078e0a00 */
[----:B------:R-:W-:Y:S01]  /*cdd0*/  SHF.L.U32 R0, R0, 0x1f, RZ ;  /* 0x0000001f00007819 */ /* 0x000fe200000006ff */
[----:B------:R-:W-:Y:S01]  /*cde0*/  NOP ;  /* 0x0000000000007918 */ /* 0x000fe20000000000 */
[----:B------:R0:W-:Y:S01]  /*cdf0*/  SYNCS.ARRIVE.TRANS64.A1T0 RZ, [R23+URZ+0x28c00], RZ ;  /* 0x028c00ff17ff79a7 */ /* 0x0001e2000810003f */
[----:B------:R-:W-:Y:S01]  /*ce00*/  BSSY B0, `(.L_x_432) ;  /* 0x0000003000007945 */ /* 0x000fe20003800000 */
[----:B------:R-:W1:Y:S03]  /*ce10*/  SYNCS.PHASECHK.TRANS64.TRYWAIT P0, [R23+URZ+0x28c20], R0 ;  /* 0x028c2000170075a7 */ /* 0x000e66000800017f */
[----:B01----:R-:W-:Y:S05]  /*ce20*/  @!P0 BRA `(.L_x_433) ;  /* 0x0000003400b48947 */ /* 0x003fea0003800000 */
.L_x_509:
[----:B------:R-:W-:Y:S05]  /*ce30*/  BSYNC B0 ;  /* 0x0000000000007941 */ /* 0x000fea0003800000 */
.L_x_432:
[----:B------:R-:W-:-:S05]  /*ce40*/  IMAD.U32 R2, RZ, RZ, UR36 ;  /* 0x00000024ff027e24 */ /* 0x000fca000f8e00ff */
[----:B------:R-:W-:-:S13]  /*ce50*/  ISETP.NE.AND P0, PT, R2, 0x3, PT ;  /* 0x000000030200780c */ /* 0x000fda0003f05270 */
[----:B------:R-:W-:Y:S05]  /*ce60*/  @!P0 BRA `(.L_x_434) ;  /* 0x0000000000048947 */ /* 0x000fea0003800000 */
[----:B------:R-:W-:Y:S01]  /*ce70*/  BPT.TRAP 0x1 ;  /* 0x000000040000795c */ /* 0x000fe20000300000 */
.L_x_434:
[----:B0-----:R-:W-:Y:S01]  /*ce80*/  SHF.L.U32 R0, R25, 0x1f, RZ ;  /* 0x0000001f19007819 */ /* 0x001fe200000006ff */
[----:B------:R-:W-:Y:S03]  /*ce90*/  BSSY B0, `(.L_x_435) ;  /* 0x0000003000007945 */ /* 0x000fe60003800000 */
[----:B------:R-:W0:Y:S02]  /*cea0*/  SYNCS.PHASECHK.TRANS64.TRYWAIT P0, [R27+URZ+0x28c60], R0 ;  /* 0x028c60001b0075a7 */ /* 0x000e24000800017f */
[----:B0-----:R-:W-:Y:S05]  /*ceb0*/  @!P0 BRA `(.L_x_436) ;  /* 0x0000003400a48947 */ /* 0x001fea0003800000 */
.L_x_510:
[----:B------:R-:W-:Y:S05]  /*cec0*/  BSYNC B0 ;  /* 0x0000000000007941 */ /* 0x000fea0003800000 */
.L_x_435:
[----:B------:R-:W0:Y:S01]  /*ced0*/  LDL.LU R2, [R1+0x1c] ;  /* 0x00001c0001027983 */ /* 0x000e220000300800 */
[----:B------:R-:W-:-:S03]  /*cee0*/  ULDC.64 UR4, c[0x0][0x328] ;  /* 0x0000ca0000047ab9 */ /* 0x000fc60000000a00 */
[----:B------:R-:W2:Y:S01]  /*cef0*/  LDL.LU R4, [R1+0x20] ;  /* 0x0000200001047983 */ /* 0x000ea20000300800 */
[----:B------:R-:W-:Y:S01]  /*cf00*/  LEA R5, R24, R33, 0xf ;  /* 0x0000002118057211 */ /* 0x000fe200078e78ff */
[----:B0-----:R-:W-:Y:S02]  /*cf10*/  IMAD R0, R2, UR4, RZ ;  /* 0x0000000402007c24 */ /* 0x001fe4000f8e02ff */
[----:B------:R-:W-:-:S04]  /*cf20*/  IMAD.WIDE.U32 R2, R35, UR4, RZ ;  /* 0x0000000423027c25 */ /* 0x000fc8000f8e00ff */
[----:B------:R-:W-:Y:S01]  /*cf30*/  IMAD R0, R35, UR5, R0 ;  /* 0x0000000523007c24 */ /* 0x000fe2000f8e0200 */
[----:B------:R-:W-:-:S03]  /*cf40*/  ULDC.64 UR4, c[0x0][0x338] ;  /* 0x0000ce0000047ab9 */ /* 0x000fc60000000a00 */
[----:B------:R-:W-:Y:S02]  /*cf50*/  IMAD.IADD R3, R3, 0x1, R0 ;  /* 0x0000000103037824 */ /* 0x000fe400078e0200 */
[----:B--2---:R-:W-:Y:S02]  /*cf60*/  IMAD R0, R4, UR4, RZ ;  /* 0x0000000404007c24 */ /* 0x004fe4000f8e02ff */
        /* <DEDUP_REMOVED lines=13> */
[----:B------:R-:W2:Y:S01]  /*d040*/  LDL R3, [R1+0x4] ;  /* 0x0000040001037983 */ /* 0x000ea20000100800 */
[----:B------:R-:W-:Y:S01]  /*d050*/  IMAD R5, R5, 0x2, R23 ;  /* 0x0000000205057824 */ /* 0x000fe200078e0217 */
[C---:B------:R-:W-:Y:S01]  /*d060*/  LOP3.LUT P5, RZ, R30.reuse, 0x2, RZ, 0xc0, !PT ;  /* 0x000000021eff7812 */ /* 0x040fe200078ac0ff */
[----:B------:R-:W0:Y:S01]  /*d070*/  S2R R7, SR_TID.X ;  /* 0x0000000000077919 */ /* 0x000e220000002100 */
[C---:B------:R-:W-:Y:S02]  /*d080*/  LOP3.LUT P4, RZ, R30.reuse, 0x4, RZ, 0xc0, !PT ;  /* 0x000000041eff7812 */ /* 0x040fe4000788c0ff */
[----:B------:R-:W-:Y:S01]  /*d090*/  LOP3.LUT P3, RZ, R30, 0x8, RZ, 0xc0, !PT ;  /* 0x000000081eff7812 */ /* 0x000fe2000786c0ff */
[----:B------:R-:W1:Y:S01]  /*d0a0*/  SHFL.IDX PT, R2, R4, RZ, 0x181f ;  /* 0x00181fff04027589 */ /* 0x000e6200000e0000 */
[----:B------:R-:W-:Y:S02]  /*d0b0*/  LOP3.LUT R22, R22, 0xfffffeff, RZ, 0xc0, !PT ;  /* 0xfffffeff16167812 */ /* 0x000fe400078ec0ff */
[----:B------:R-:W-:Y:S01]  /*d0c0*/  LOP3.LUT P2, RZ, R30, 0x10, RZ, 0xc0, !PT ;  /* 0x000000101eff7812 */ /* 0x000fe2000784c0ff */
[----:B0-----:R-:W-:-:S05]  /*d0d0*/  IMAD.SHL.U32 R7, R7, 0x8, RZ ;  /* 0x0000000807077824 */ /* 0x001fca00078e00ff */
[----:B------:R-:W-:-:S05]  /*d0e0*/  LOP3.LUT R7, R7, 0x38, RZ, 0xc0, !PT ;  /* 0x0000003807077812 */ /* 0x000fca00078ec0ff */
[----:B------:R-:W-:Y:S01]  /*d0f0*/  IMAD.SHL.U32 R0, R7, 0x2, RZ ;  /* 0x0000000207007824 */ /* 0x000fe200078e00ff */
[----:B------:R-:W-:-:S04]  /*d100*/  LOP3.LUT R7, R30, 0x1, RZ, 0xc0, !PT ;  /* 0x000000011e077812 */ /* 0x000fc800078ec0ff */
[----:B-1----:R-:W-:Y:S02]  /*d110*/  IADD3 R2, P0, R2, R0, RZ ;  /* 0x0000000002027210 */ /* 0x002fe40007f1e0ff */
[----:B------:R-:W-:-:S13]  /*d120*/  ISETP.NE.U32.AND P1, PT, R7, 0x1, PT ;  /* 0x000000010700780c */ /* 0x000fda0003f25070 */
[----:B------:R-:W-:-:S04]  /*d130*/  @P1 LOP3.LUT R22, R22, 0x100, RZ, 0xfc, !PT ;  /* 0x0000010016161812 */ /* 0x000fc800078efcff */
[----:B------:R-:W-:Y:S01]  /*d140*/  LOP3.LUT R22, R22, 0xfffffdff, RZ, 0xc0, !PT ;  /* 0xfffffdff16167812 */ /* 0x000fe200078ec0ff */
[----:B--2---:R-:W-:Y:S02]  /*d150*/  IMAD.MOV.U32 R8, RZ, RZ, R3 ;  /* 0x000000ffff087224 */ /* 0x004fe400078e0003 */
[----:B------:R-:W0:Y:S03]  /*d160*/  SHFL.IDX PT, R3, R6, RZ, 0x181f ;  /* 0x00181fff06037589 */ /* 0x000e2600000e0000 */
[----:B------:R-:W-:Y:S01]  /*d170*/  PRMT R7, R8, 0x8880, RZ ;  /* 0x0000888008077816 */ /* 0x000fe200000000ff */
[----:B0-----:R-:W-:Y:S01]  /*d180*/  IMAD.X R3, RZ, RZ, R3, P0 ;  /* 0x000000ffff037224 */ /* 0x001fe200000e0603 */
[----:B------:R-:W-:Y:S02]  /*d190*/  ISETP.LT.OR P0, PT, R29, 0x1, P1 ;  /* 0x000000011d00780c */ /* 0x000fe40000f01670 */
[----:B------:R-:W-:-:S04]  /*d1a0*/  LOP3.LUT P1, RZ, R30, 0x20, RZ, 0xc0, !PT ;  /* 0x000000201eff7812 */ /* 0x000fc8000782c0ff */
[----:B------:R-:W-:-:S07]  /*d1b0*/  ISETP.LT.OR P6, PT, R29, 0x1, !P1 ;  /* 0x000000011d00780c */ /* 0x000fce0004fc1670 */
[----:B------:R-:W-:Y:S01]  /*d1c0*/  @!PT LDS RZ, [RZ] ;  /* 0x00000000fffff984 */ /* 0x000fe20000000800 */
[----:B------:R-:W-:Y:S01]  /*d1d0*/  LDGSTS.E.BYPASS.LTC128B.128 [R5+0x400], desc[UR50][R2.64], !P0 ;  /* 0x0040000002057fae */ /* 0x000fe2000c101d72 */
[----:B------:R-:W-:-:S13]  /*d1e0*/  ISETP.LT.OR P0, PT, R29, 0x1, !P5 ;  /* 0x000000011d00780c */ /* 0x000fda0006f01670 */
[----:B------:R-:W-:Y:S01]  /*d1f0*/  LDGSTS.E.BYPASS.LTC128B.128 [R5+0x2400], desc[UR50][R2.64+0x80], !P0 ;  /* 0x0240008002057fae */ /* 0x000fe2000c101d72 */
[----:B------:R-:W-:-:S13]  /*d200*/  ISETP.LT.OR P0, PT, R29, 0x1, !P4 ;  /* 0x000000011d00780c */ /* 0x000fda0006701670 */
[----:B------:R-:W-:Y:S01]  /*d210*/  LDGSTS.E.BYPASS.LTC128B.128 [R5+0x4400], desc[UR50][R2.64+0x100], !P0 ;  /* 0x0440010002057fae */ /* 0x000fe2000c101d72 */
[----:B------:R-:W-:-:S13]  /*d220*/  ISETP.LT.OR P0, PT, R29, 0x1, !P3 ;  /* 0x000000011d00780c */ /* 0x000fda0005f01670 */
[----:B------:R-:W-:Y:S01]  /*d230*/  LDGSTS.E.BYPASS.LTC128B.128 [R5+0x6400], desc[UR50][R2.64+0x180], !P0 ;  /* 0x0640018002057fae */ /* 0x000fe2000c101d72 */
[----:B------:R-:W-:-:S13]  /*d240*/  ISETP.LT.OR P0, PT, R29, 0x1, !P2 ;  /* 0x000000011d00780c */ /* 0x000fda0005701670 */
[----:B------:R-:W-:Y:S01]  /*d250*/  LDGSTS.E.BYPASS.LTC128B.128 [R5+0x8400], desc[UR50][R2.64+0x200], !P0 ;  /* 0x0840020002057fae */ /* 0x000fe2000c101d72 */
[----:B------:R-:W-:-:S03]  /*d260*/  LOP3.LUT P0, RZ, R30, 0x40, RZ, 0xc0, !PT ;  /* 0x000000401eff7812 */ /* 0x000fc6000780c0ff */
[----:B------:R-:W-:Y:S01]  /*d270*/  LDGSTS.E.BYPASS.LTC128B.128 [R5+0xa400], desc[UR50][R2.64+0x280], !P6 ;  /* 0x0a40028002057fae */ /* 0x000fe2000f101d72 */
[----:B------:R-:W-:-:S13]  /*d280*/  ISETP.LT.OR P6, PT, R29, 0x1, !P0 ;  /* 0x000000011d00780c */ /* 0x000fda00047c1670 */
[----:B------:R-:W-:Y:S01]  /*d290*/  LDGSTS.E.BYPASS.LTC128B.128 [R5+0xc400], desc[UR50][R2.64+0x300], !P6 ;  /* 0x0c40030002057fae */ /* 0x000fe2000f101d72 */
[----:B------:R-:W-:-:S03]  /*d2a0*/  ISETP.GT.AND P6, PT, R7, -0x1, PT ;  /* 0xffffffff0700780c */ /* 0x000fc60003fc4270 */
[----:B------:R-:W-:Y:S10]  /*d2b0*/  SHFL.IDX PT, R7, R6, 0x2, 0x181f ;  /* 0x00581f0006077f89 */ /* 0x000ff400000e0000 */
[----:B------:R-:W-:-:S02]  /*d2c0*/  @P6 LOP3.LUT R22, R22, 0x200, RZ, 0xfc, !PT ;  /* 0x0000020016166812 */ /* 0x000fc400078efcff */
[----:B------:R-:W-:-:S13]  /*d2d0*/  ISETP.LT.OR P6, PT, R29, 0x1, P6 ;  /* 0x000000011d00780c */ /* 0x000fda00037c1670 */
[----:B------:R0:W-:Y:S04]  /*d2e0*/  LDGSTS.E.BYPASS.LTC128B.128 [R5+0xe400], desc[UR50][R2.64+0x380], !P6 ;  /* 0x0e40038002057fae */ /* 0x0001e8000f101d72 */
[----:B0-----:R-:W0:Y:S04]  /*d2f0*/  SHFL.IDX PT, R2, R4, 0x1, 0x181f ;  /* 0x00381f0004027f89 */ /* 0x001e2800000e0000 */
[----:B------:R-:W1:Y:S04]  /*d300*/  SHFL.IDX PT, R3, R6, 0x1, 0x181f ;  /* 0x00381f0006037f89 */ /* 0x000e6800000e0000 */
[----:B------:R-:W-:Y:S01]  /*d310*/  SHFL.IDX PT, R6, R6, 0x3, 0x181f ;  /* 0x00781f0006067f89 */ /* 0x000fe200000e0000 */
[----:B0-----:R-:W-:-:S04]  /*d320*/  IADD3 R2, P6, R2, R0, RZ ;  /* 0x0000000002027210 */ /* 0x001fc80007fde0ff */
[----:B-1----:R-:W-:Y:S02]  /*d330*/  IADD3.X R3, RZ, R3, RZ, P6, !PT ;  /* 0x00000003ff037210 */ /* 0x002fe400037fe4ff */
[----:B------:R-:W-:-:S04]  /*d340*/  LOP3.LUT P6, RZ, R22, 0x100, RZ, 0xc0, !PT ;  /* 0x0000010016ff7812 */ /* 0x000fc800078cc0ff */
[----:B------:R-:W-:-:S13]  /*d350*/  ISETP.LT.OR P6, PT, R29, 0x11, P6 ;  /* 0x000000111d00780c */ /* 0x000fda00037c1670 */
        /* <DEDUP_REMOVED lines=13> */
[----:B------:R-:W-:-:S04]  /*d430*/  LOP3.LUT P6, RZ, R22, 0x200, RZ, 0xc0, !PT ;  /* 0x0000020016ff7812 */ /* 0x000fc800078cc0ff */
[----:B------:R-:W-:-:S13]  /*d440*/  ISETP.LT.OR P6, PT, R29, 0x11, P6 ;  /* 0x000000111d00780c */ /* 0x000fda00037c1670 */
[----:B------:R0:W-:Y:S04]  /*d450*/  LDGSTS.E.BYPASS.LTC128B.128 [R5+0xec00], desc[UR50][R2.64+0x380], !P6 ;  /* 0x0ec0038002057fae */ /* 0x0001e8000f101d72 */
[----:B0-----:R-:W0:Y:S02]  /*d460*/  SHFL.IDX PT, R2, R4, 0x2, 0x181f ;  /* 0x00581f0004027f89 */ /* 0x001e2400000e0000 */
[----:B0-----:R-:W-:-:S05]  /*d470*/  IADD3 R2, P6, R2, R0, RZ ;  /* 0x0000000002027210 */ /* 0x001fca0007fde0ff */
[----:B------:R-:W-:Y:S01]  /*d480*/  IMAD.X R3, RZ, RZ, R7, P6 ;  /* 0x000000ffff037224 */ /* 0x000fe200030e0607 */
        /* <DEDUP_REMOVED lines=18> */
[----:B0-----:R0:W1:Y:S02]  /*d5b0*/  SHFL.IDX PT, R2, R4, 0x3, 0x181f ;  /* 0x00781f0004027f89 */ /* 0x00106400000e0000 */
.L_x_520:
[C---:B------:R-:W-:Y:S02]  /*d5c0*/  LOP3.LUT P6, RZ, R22.reuse, 0x100, RZ, 0xc0, !PT ;  /* 0x0000010016ff7812 */ /* 0x040fe400078cc0ff */
[----:B------:R-:W-:Y:S02]  /*d5d0*/  LOP3.LUT R22, R22, 0xffffefff, RZ, 0xc0, !PT ;  /* 0xffffefff16167812 */ /* 0x000fe400078ec0ff */
[C---:B------:R-:W-:Y:S02]  /*d5e0*/  ISETP.LT.OR P6, PT, R29.reuse, 0x31, P6 ;  /* 0x000000311d00780c */ /* 0x040fe400037c1670 */
[----:B------:R-:W-:-:S11]  /*d5f0*/  ISETP.LT.OR P5, PT, R29, 0x31, !P5 ;  /* 0x000000311d00780c */ /* 0x000fd60006fa1670 */
[----:B------:R-:W-:Y:S02]  /*d600*/  @P6 LOP3.LUT R22, R22, 0x1000, RZ, 0xfc, !PT ;  /* 0x0000100016166812 */ /* 0x000fe400078efcff */
[C---:B------:R-:W-:Y:S02]  /*d610*/  ISETP.LT.OR P6, PT, R29.reuse, 0x31, !P4 ;  /* 0x000000311d00780c */ /* 0x040fe400067c1670 */
[----:B------:R-:W-:Y:S02]  /*d620*/  LOP3.LUT R22, R22, 0xffffbfff, RZ, 0xc0, !PT ;  /* 0xffffbfff16167812 */ /* 0x000fe400078ec0ff */
[C---:B------:R-:W-:Y:S02]  /*d630*/  ISETP.LT.OR P4, PT, R29.reuse, 0x31, !P2 ;  /* 0x000000311d00780c */ /* 0x040fe40005781670 */
[----:B------:R-:W-:Y:S02]  /*d640*/  LOP3.LUT R22, R22, 0xfffffeff, RZ, 0xc0, !PT ;  /* 0xfffffeff16167812 */ /* 0x000fe400078ec0ff */
[----:B------:R-:W-:-:S02]  /*d650*/  ISETP.LT.OR P2, PT, R29, 0x31, !P0 ;  /* 0x000000311d00780c */ /* 0x000fc40004741670 */
[----:B------:R-:W-:Y:S02]  /*d660*/  @P5 LOP3.LUT R22, R22, 0x100, RZ, 0xfc, !PT ;  /* 0x0000010016165812 */ /* 0x000fe400078efcff */
[----:B-1----:R-:W-:Y:S02]  /*d670*/  IADD3 R2, P0, R2, R0, RZ ;  /* 0x0000000002027210 */ /* 0x002fe40007f1e0ff */
[----:B------:R-:W-:Y:S02]  /*d680*/  @P6 LOP3.LUT R22, R22, 0x4000, RZ, 0xfc, !PT ;  /* 0x0000400016166812 */ /* 0x000fe400078efcff */
[----:B------:R-:W-:Y:S01]  /*d690*/  ISETP.LT.OR P5, PT, R29, 0x31, !P3 ;  /* 0x000000311d00780c */ /* 0x000fe20005fa1670 */
[----:B------:R-:W-:Y:S01]  /*d6a0*/  IMAD.X R3, RZ, RZ, R6, P0 ;  /* 0x000000ffff037224 */ /* 0x000fe200000e0606 */
[C---:B------:R-:W-:Y:S02]  /*d6b0*/  LOP3.LUT P6, RZ, R22.reuse, 0x1000, RZ, 0xc0, !PT ;  /* 0x0000100016ff7812 */ /* 0x040fe400078cc0ff */
[----:B------:R-:W-:-:S02]  /*d6c0*/  LOP3.LUT P0, RZ, R22, 0x100, RZ, 0xc0, !PT ;  /* 0x0000010016ff7812 */ /* 0x000fc4000780c0ff */
[----:B------:R-:W-:Y:S02]  /*d6d0*/  ISETP.LT.OR P3, PT, R29, 0x31, !P1 ;  /* 0x000000311d00780c */ /* 0x000fe40004f61670 */
[----:B------:R-:W-:-:S04]  /*d6e0*/  LOP3.LUT P1, RZ, R22, 0x200, RZ, 0xc0, !PT ;  /* 0x0000020016ff7812 */ /* 0x000fc8000782c0ff */
[----:B------:R-:W-:-:S03]  /*d6f0*/  ISETP.LT.OR P1, PT, R29, 0x31, P1 ;  /* 0x000000311d00780c */ /* 0x000fc60000f21670 */
[----:B------:R-:W-:Y:S01]  /*d700*/  @!PT LDS RZ, [RZ] ;  /* 0x00000000fffff984 */ /* 0x000fe20000000800 */
[----:B------:R-:W-:Y:S01]  /*d710*/  @!PT LDS RZ, [RZ] ;  /* 0x00000000fffff984 */ /* 0x000fe20000000800 */
[----:B------:R-:W-:Y:S01]  /*d720*/  @!PT LDS RZ, [RZ] ;  /* 0x00000000fffff984 */ /* 0x000fe20000000800 */
[----:B------:R1:W-:Y:S01]  /*d730*/  LDGSTS.E.BYPASS.LTC128B.128 [R5+0x1c00], desc[UR50][R2.64], !P6 ;  /* 0x01c0000002057fae */ /* 0x0003e2000f101d72 */
[----:B------:R-:W-:-:S03]  /*d740*/  LOP3.LUT P6, RZ, R22, 0x4000, RZ, 0xc0, !PT ;  /* 0x0000400016ff7812 */ /* 0x000fc600078cc0ff */
        /* <DEDUP_REMOVED lines=9> */
.L_x_438:
        /* <DEDUP_REMOVED lines=11> */
.L_x_439:
[----:B------:R-:W-:Y:S01]  /*d890*/  ISETP.GE.AND P0, PT, R36, 0x41, PT ;  /* 0x000000412400780c */ /* 0x000fe20003f06270 */
[----:B------:R1:W-:Y:S01]  /*d8a0*/  SYNCS.ARRIVE.TRANS64.A1T0 RZ, [R27+URZ+0x28c50], RZ ;  /* 0x028c50ff1bff79a7 */ /* 0x0003e2000810003f */
[----:B------:R-:W-:Y:S11]  /*d8b0*/  BSSY B0, `(.L_x_440) ;  /* 0x00000f5000007945 */ /* 0x000ff60003800000 */
[----:B-1----:R-:W-:Y:S05]  /*d8c0*/  @!P0 BRA `(.L_x_441) ;  /* 0x0000000c00cc8947 */ /* 0x002fea0003800000 */
[----:B0-----:R-:W2:Y:S04]  /*d8d0*/  LDL.LU R4, [R1+0x28] ;  /* 0x0000280001047983 */ /* 0x001ea80000300800 */
[----:B------:R-:W3:Y:S04]  /*d8e0*/  LDL.LU R3, [R1+0x4] ;  /* 0x0000040001037983 */ /* 0x000ee80000300800 */
[----:B------:R-:W4:Y:S01]  /*d8f0*/  LDL.LU R2, [R1+0x30] ;  /* 0x0000300001027983 */ /* 0x000f220000300800 */
[----:B--2---:R-:W-:Y:S02]  /*d900*/  LOP3.LUT R30, R4, 0x40, RZ, 0xc0, !PT ;  /* 0x00000040041e7812 */ /* 0x004fe400078ec0ff */
[----:B---3--:R-:W-:-:S02]  /*d910*/  LOP3.LUT R29, R3, 0x80, RZ, 0xc0, !PT ;  /* 0x00000080031d7812 */ /* 0x008fc400078ec0ff */
[----:B------:R-:W-:Y:S01]  /*d920*/  SHF.R.U32.HI R30, RZ, 0x2, R30 ;  /* 0x00000002ff1e7819 */ /* 0x000fe2000001161e */
[----:B----4-:R-:W-:Y:S01]  /*d930*/  VIADD R7, R2, 0xfffffffe ;  /* 0xfffffffe02077836 */ /* 0x010fe20000000000 */
[----:B------:R-:W-:-:S07]  /*d940*/  SHF.R.U32.HI R29, RZ, 0x3, R29 ;  /* 0x00000003ff1d7819 */ /* 0x000fce000001161d */
.L_x_454:
[----:B------:R-:W0:Y:S01]  /*d950*/  S2R R2, SR_TID.X ;  /* 0x0000000000027919 */ /* 0x000e220000002100 */
[----:B-1----:R-:W1:Y:S01]  /*d960*/  LDC R3, c[0x0][0x430] ;  /* 0x00010c00ff037b82 */ /* 0x002e620000000800 */
[----:B--23--:R-:W-:Y:S01]  /*d970*/  LEA R6, R7, R31, 0x6 ;  /* 0x0000001f07067211 */ /* 0x00cfe200078e30ff */
[----:B------:R-:W-:Y:S01]  /*d980*/  IMAD.U32 R11, RZ, RZ, UR36 ;  /* 0x00000024ff0b7e24 */ /* 0x000fe2000f8e00ff */
[----:B------:R-:W-:Y:S01]  /*d990*/  IADD3 R24, R24, 0x1, RZ ;  /* 0x0000000118187810 */ /* 0x000fe20007ffe0ff */
[----:B------:R-:W-:Y:S05]  /*d9a0*/  YIELD ;  /* 0x0000000000007946 */ /* 0x000fea0003800000 */
[----:B------:R-:W-:Y:S01]  /*d9b0*/  ULDC UR4, c[0x0][0x430] ;  /* 0x00010c0000047ab9 */ /* 0x000fe20000000800 */
[----:B-1----:R-:W-:Y:S01]  /*d9c0*/  ISETP.NE.AND P0, PT, R3, 0x1, PT ;  /* 0x000000010300780c */ /* 0x002fe20003f05270 */
[----:B0-----:R-:W-:-:S05]  /*d9d0*/  IMAD.SHL.U32 R4, R2, 0x10, RZ ;  /* 0x0000001002047824 */ /* 0x001fca00078e00ff */
[----:B------:R-:W-:-:S07]  /*d9e0*/  LOP3.LUT R4, R37, 0x70, R4, 0xf8, !PT ;  /* 0x0000007025047812 */ /* 0x000fce00078ef804 */
[----:B------:R-:W0:Y:S01]  /*d9f0*/  @P0 LDC R3, c[0x0][0x434] ;  /* 0x00010d00ff030b82 */ /* 0x000e220000000800 */
[C---:B------:R-:W-:Y:S01]  /*da00*/  ISETP.GT.U32.AND P1, PT, R4.reuse, 0x3f, PT ;  /* 0x0000003f0400780c */ /* 0x040fe20003f24070 */
[----:B------:R-:W-:-:S06]  /*da10*/  IMAD.IADD R6, R4, 0x1, R6 ;  /* 0x0000000104067824 */ /* 0x000fcc00078e0206 */
[----:B------:R-:W1:Y:S01]  /*da20*/  @P0 LDC R2, c[0x0][0x438] ;  /* 0x00010e00ff020b82 */ /* 0x000e620000000800 */
[----:B------:R-:W-:-:S07]  /*da30*/  IMAD.MOV.U32 R10, RZ, RZ, R6 ;  /* 0x000000ffff0a7224 */ /* 0x000fce00078e0006 */
[----:B------:R-:W2:Y:S01]  /*da40*/  @!P1 LDC.64 R4, c[0x0][0x428] ;  /* 0x00010a00ff049b82 */ /* 0x000ea20000000a00 */
[----:B0-----:R-:W-:-:S07]  /*da50*/  @P0 IMAD.HI.U32 R3, R6, R3, RZ ;  /* 0x0000000306030227 */ /* 0x001fce00078e00ff */
[----:B------:R-:W0:Y:S01]  /*da60*/  @!P1 LDC.64 R8, c[0x0][0x418] ;  /* 0x00010600ff089b82 */ /* 0x000e220000000a00 */
[----:B-1----:R-:W-:-:S04]  /*da70*/  @P0 SHF.R.U32.HI R10, RZ, R2, R3 ;  /* 0x00000002ff0a0219 */ /* 0x002fc80000011603 */
[--C-:B------:R-:W-:Y:S01]  /*da80*/  @!P1 SHF.R.S32.HI R3, RZ, 0x1f, R10.reuse ;  /* 0x0000001fff039819 */ /* 0x100fe2000001140a */
[----:B------:R-:W-:-:S04]  /*da90*/  @!P1 IMAD.MOV.U32 R2, RZ, RZ, R10 ;  /* 0x000000ffff029224 */ /* 0x000fc800078e000a */
[----:B--2---:R-:W-:-:S04]  /*daa0*/  @!P1 IMAD.WIDE.U32 R2, R28, R4, R2 ;  /* 0x000000041c029225 */ /* 0x004fc800078e0002 */
[----:B------:R-:W-:-:S04]  /*dab0*/  @!P1 IMAD R4, R32, R4, RZ ;  /* 0x0000000420049224 */ /* 0x000fc800078e02ff */
[----:B------:R-:W-:Y:S01]  /*dac0*/  @!P1 IMAD R5, R28, R5, R4 ;  /* 0x000000051c059224 */ /* 0x000fe200078e0204 */
[----:B0-----:R-:W-:Y:S01]  /*dad0*/  @!P1 LEA R8, P0, R2, R8, 0x2 ;  /* 0x0000000802089211 */ /* 0x001fe200078010ff */
[----:B------:R-:W-:Y:S02]  /*dae0*/  IMAD.MOV.U32 R4, RZ, RZ, RZ ;  /* 0x000000ffff047224 */ /* 0x000fe400078e00ff */
[----:B------:R-:W-:Y:S02]  /*daf0*/  @!P1 IMAD.IADD R3, R5, 0x1, R3 ;  /* 0x0000000105039824 */ /* 0x000fe400078e0203 */
[----:B------:R-:W-:-:S03]  /*db00*/  IMAD.MOV R5, RZ, RZ, -R10 ;  /* 0x000000ffff057224 */ /* 0x000fc600078e0a0a */
[----:B------:R-:W-:Y:S01]  /*db10*/  @!P1 LEA.HI.X R9, R2, R9, R3, 0x2, P0 ;  /* 0x0000000902099211 */ /* 0x000fe200000f1403 */
[----:B------:R-:W-:Y:S01]  /*db20*/  IMAD R5, R5, UR4, R6 ;  /* 0x0000000405057c24 */ /* 0x000fe2000f8e0206 */
[----:B------:R-:W-:-:S03]  /*db30*/  ISETP.NE.AND P0, PT, R24, 0x2, PT ;  /* 0x000000021800780c */ /* 0x000fc60003f05270 */
[----:B------:R0:W5:Y:S01]  /*db40*/  @!P1 LDG.E R4, desc[UR50][R8.64] ;  /* 0x0000003208049981 */ /* 0x000162000c1e1900 */
[----:B------:R-:W-:Y:S02]  /*db50*/  ISETP.NE.AND P1, PT, R11, 0x3, PT ;  /* 0x000000030b00780c */ /* 0x000fe40003f25270 */
[----:B------:R-:W-:Y:S02]  /*db60*/  SEL R2, RZ, 0x1, P0 ;  /* 0x00000001ff027807 */ /* 0x000fe40000000000 */
[----:B------:R-:W-:Y:S02]  /*db70*/  SEL R24, R24, RZ, P0 ;  /* 0x000000ff18187207 */ /* 0x000fe40000000000 */
[----:B------:R-:W-:Y:S01]  /*db80*/  LOP3.LUT R25, R25, R2, RZ, 0x3c, !PT ;  /* 0x0000000219197212 */ /* 0x000fe200078e3cff */
[----:B------:R-:W-:Y:S02]  /*db90*/  IMAD.MOV.U32 R2, RZ, RZ, R7 ;  /* 0x000000ffff027224 */ /* 0x000fe400078e0007 */
[----:B------:R-:W-:-:S03]  /*dba0*/  VIADD R7, R7, 0xffffffff ;  /* 0xffffffff07077836 */ /* 0x000fc60000000000 */
[----:B------:R-:W-:Y:S01]  /*dbb0*/  ISETP.GT.AND P3, PT, R2, RZ, PT ;  /* 0x000000ff0200720c */ /* 0x000fe20003f64270 */
[----:B0-----:R-:W-:-:S12]  /*dbc0*/  @!P1 BRA `(.L_x_442) ;  /* 0x0000000000049947 */ /* 0x001fd80003800000 */
[----:B------:R-:W-:Y:S01]  /*dbd0*/  BPT.TRAP 0x1 ;  /* 0x000000040000795c */ /* 0x000fe20000300000 */
.L_x_442:
[----:B------:R-:W-:Y:S01]  /*dbe0*/  IMAD R6, R24, 0x8, R23 ;  /* 0x0000000818067824 */ /* 0x000fe200078e0217 */
[----:B------:R-:W-:Y:S01]  /*dbf0*/  SHF.L.U32 R17, R25, 0x1f, RZ ;  /* 0x0000001f19117819 */ /* 0x000fe200000006ff */
[----:B------:R-:W-:Y:S01]  /*dc00*/  BSSY B1, `(.L_x_443) ;  /* 0x0000004000017945 */ /* 0x000fe20003800000 */
[----:B------:R-:W-:Y:S02]  /*dc10*/  SHF.R.S32.HI R9, RZ, 0x1f, R5 ;  /* 0x0000001fff097819 */ /* 0x000fe40000011405 */
[----:B------:R-:W0:Y:S02]  /*dc20*/  SYNCS.PHASECHK.TRANS64.TRYWAIT P0, [R6+URZ+0x28c40], R17 ;  /* 0x028c4011060075a7 */ /* 0x000e24000800017f */
[----:B0-----:R-:W-:Y:S05]  /*dc30*/  @!P0 BRA `(.L_x_444) ;  /* 0x0000003000848947 */ /* 0x001fea0003800000 */
.L_x_521:
[----:B------:R-:W-:Y:S05]  /*dc40*/  BSYNC B1 ;  /* 0x0000000000017941 */ /* 0x000fea0003800000 */
.L_x_443:
[----:B------:R-:W-:Y:S01]  /*dc50*/  ULDC.64 UR4, c[0x0][0x300] ;  /* 0x0000c00000047ab9 */ /* 0x000fe20000000a00 */
[----:B-----5:R-:W-:Y:S01]  /*dc60*/  SHF.R.S32.HI R10, RZ, 0x1f, R4 ;  /* 0x0000001fff0a7819 */ /* 0x020fe20000011404 */
[----:B------:R-:W-:Y:S01]  /*dc70*/  IMAD R8, R9, UR4, RZ ;  /* 0x0000000409087c24 */ /* 0x000fe2000f8e02ff */
[----:B------:R-:W-:Y:S01]  /*dc80*/  LOP3.LUT P1, RZ, R22, 0x2, RZ, 0xc0, !PT ;  /* 0x0000000216ff7812 */ /* 0x000fe2000782c0ff */
[----:B------:R-:W-:-:S04]  /*dc90*/  IMAD.WIDE.U32 R2, R5, UR4, RZ ;  /* 0x0000000405027c25 */ /* 0x000fc8000f8e00ff */
[----:B------:R-:W-:Y:S01]  /*dca0*/  IMAD R8, R5, UR5, R8 ;  /* 0x0000000505087c24 */ /* 0x000fe2000f8e0208 */
[----:B------:R-:W-:-:S04]  /*dcb0*/  ULDC.64 UR4, c[0x0][0x310] ;  /* 0x0000c40000047ab9 */ /* 0x000fc80000000a00 */
[----:B------:R-:W-:Y:S01]  /*dcc0*/  IADD3 R3, R3, R8, RZ ;  /* 0x0000000803037210 */ /* 0x000fe20007ffe0ff */
[----:B------:R-:W-:-:S04]  /*dcd0*/  IMAD R8, R10, UR4, RZ ;  /* 0x000000040a087c24 */ /* 0x000fc8000f8e02ff */
[C---:B------:R-:W-:Y:S02]  /*dce0*/  IMAD R8, R4.reuse, UR5, R8 ;  /* 0x0000000504087c24 */ /* 0x040fe4000f8e0208 */
[----:B------:R-:W-:Y:S01]  /*dcf0*/  IMAD.WIDE.U32 R2, R4, UR4, R2 ;  /* 0x0000000404027c25 */ /* 0x000fe2000f8e0002 */
        /* <DEDUP_REMOVED lines=10> */
[----:B------:R-:W-:Y:S01]  /*dda0*/  IMAD R8, R24, 0x1000, R33 ;  /* 0x0000100018087824 */ /* 0x000fe200078e0221 */
[----:B------:R-:W-:Y:S06]  /*ddb0*/  BRA.DIV UR4, `(.L_x_445) ;  /* 0x0000003204387947 */ /* 0x000fec000b800000 */
[----:B------:R-:W1:Y:S01]  /*ddc0*/  SHFL.IDX PT, R2, R20, RZ, 0x181f ;  /* 0x00181fff14027589 */ /* 0x000e6200000e0000 */
[----:B------:R-:W-:-:S03]  /*ddd0*/  IMAD R21, R8, 0x2, R23 ;  /* 0x0000000208157824 */ /* 0x000fc600078e0217 */
[----:B------:R-:W2:Y:S01]  /*dde0*/  SHFL.IDX PT, R3, R27, RZ, 0x181f ;  /* 0x00181fff1b037589 */ /* 0x000ea200000e0000 */
[----:B-1----:R-:W-:-:S05]  /*ddf0*/  IADD3 R2, P0, R2, R0, RZ ;  /* 0x0000000002027210 */ /* 0x002fca0007f1e0ff */
[----:B--2---:R-:W-:-:S05]  /*de00*/  IMAD.X R3, RZ, RZ, R3, P0 ;  /* 0x000000ffff037224 */ /* 0x004fca00000e0603 */
[----:B------:R-:W-:Y:S01]  /*de10*/  @!PT LDS RZ, [RZ] ;  /* 0x00000000fffff984 */ /* 0x000fe20000000800 */
[----:B------:R1:W-:Y:S04]  /*de20*/  LDGSTS.E.BYPASS.LTC128B.128 [R21+0x22400], desc[UR50][R2.64], !P1 ;  /* 0x2240000002157fae */ /* 0x0003e8000c901d72 */
[----:B-1----:R-:W1:Y:S04]  /*de30*/  SHFL.IDX PT, R2, R20, 0x1, 0x181f ;  /* 0x00381f0014027f89 */ /* 0x002e6800000e0000 */
[----:B------:R-:W2:Y:S01]  /*de40*/  SHFL.IDX PT, R3, R27, 0x1, 0x181f ;  /* 0x00381f001b037f89 */ /* 0x000ea200000e0000 */
[----:B-1----:R-:W-:-:S04]  /*de50*/  IADD3 R2, P0, R2, R0, RZ ;  /* 0x0000000002027210 */ /* 0x002fc80007f1e0ff */
[----:B--2---:R-:W-:-:S05]  /*de60*/  IADD3.X R3, RZ, R3, RZ, P0, !PT ;  /* 0x00000003ff037210 */ /* 0x004fca00007fe4ff */
[----:B------:R1:W-:Y:S04]  /*de70*/  LDGSTS.E.BYPASS.LTC128B.128 [R21+0x22c00], desc[UR50][R2.64], !P1 ;  /* 0x22c0000002157fae */ /* 0x0003e8000c901d72 */
[----:B-1----:R-:W1:Y:S04]  /*de80*/  SHFL.IDX PT, R2, R20, 0x2, 0x181f ;  /* 0x00581f0014027f89 */ /* 0x002e6800000e0000 */
[----:B------:R-:W2:Y:S04]  /*de90*/  SHFL.IDX PT, R3, R27, 0x2, 0x181f ;  /* 0x00581f001b037f89 */ /* 0x000ea800000e0000 */
[----:B------:R-:W3:Y:S01]  /*dea0*/  SHFL.IDX PT, R27, R27, 0x3, 0x181f ;  /* 0x00781f001b1b7f89 */ /* 0x000ee200000e0000 */
[----:B-1----:R-:W-:-:S05]  /*deb0*/  IADD3 R2, P0, R2, R0, RZ ;  /* 0x0000000002027210 */ /* 0x002fca0007f1e0ff */
[----:B--2---:R-:W-:-:S05]  /*dec0*/  IMAD.X R3, RZ, RZ, R3, P0 ;  /* 0x000000ffff037224 */ /* 0x004fca00000e0603 */
[----:B------:R1:W-:Y:S04]  /*ded0*/  LDGSTS.E.BYPASS.LTC128B.128 [R21+0x23400], desc[UR50][R2.64], !P1 ;  /* 0x2340000002157fae */ /* 0x0003e8000c901d72 */
[----:B-1-3--:R1:W2:Y:S02]  /*dee0*/  SHFL.IDX PT, R2, R20, 0x3, 0x181f ;  /* 0x00781f0014027f89 */ /* 0x00a2a400000e0000 */
.L_x_531:
        /* <DEDUP_REMOVED lines=8> */
.L_x_446:
[----:B------:R-:W-:Y:S02]  /*df70*/  PLOP3.LUT P1, PT, P1, P0, PT, 0xa2, 0x0 ;  /* 0x000000000000781c */ /* 0x000fe40000f21472 */
[----:B------:R-:W-:-:S08]  /*df80*/  @P0 R2UR P1, UR4, R6 ;  /* 0x00000000060402ca */ /* 0x000fd00000020000 */
[----:B------:R-:W-:-:S05]  /*df90*/  @P0 PLOP3.LUT P0, PT, P1, PT, PT, 0x80, 0x0 ;  /* 0x000000000000081c */ /* 0x000fca0000f0f070 */
[----:B------:R-:W-:Y:S01]  /*dfa0*/  @!P1 SYNCS.ARRIVE.TRANS64.RED.A0T1 RZ, [UR4+0x28c30], RZ ;  /* 0x028c30ffffff99a7 */ /* 0x000fe20008200404 */
[----:B------:R-:W-:Y:S07]  /*dfb0*/  @!P1 ARRIVES.LDGSTSBAR.64.TRANSCNT [UR4+0x28c30] ;  /* 0x028c3000ff0099b0 */ /* 0x000fee0008000a84 */
[----:B------:R-:W-:Y:S05]  /*dfc0*/  @P0 BRA.U.ANY `(.L_x_446) ;  /* 0xfffffffd00e80947 */ /* 0x000fea000393ffff */
[----:B------:R-:W-:Y:S01]  /*dfd0*/  NOP ;  /* 0x0000000000007918 */ /* 0x000fe20000000000 */
[----:B--2---:R-:W-:-:S05]  /*dfe0*/  IMAD.U32 R2, RZ, RZ, UR36 ;  /* 0x00000024ff027e24 */ /* 0x004fca000f8e00ff */
[----:B------:R-:W-:-:S13]  /*dff0*/  ISETP.NE.AND P2, PT, R2, 0x3, PT ;  /* 0x000000030200780c */ /* 0x000fda0003f45270 */
[----:B------:R-:W-:Y:S05]  /*e000*/  @!P2 BRA `(.L_x_447) ;  /* 0x000000000004a947 */ /* 0x000fea0003800000 */
[----:B------:R-:W-:Y:S01]  /*e010*/  BPT.TRAP 0x1 ;  /* 0x000000040000795c */ /* 0x000fe20000300000 */
.L_x_447:
[----:B------:R2:W-:Y:S01]  /*e020*/  SYNCS.ARRIVE.TRANS64.A1T0 RZ, [R6+URZ+0x28c30], RZ ;  /* 0x028c30ff06ff79a7 */ /* 0x0005e2000810003f */
[----:B------:R-:W-:Y:S05]  /*e030*/  @!P2 BRA `(.L_x_448) ;  /* 0x000000000004a947 */ /* 0x000fea0003800000 */
[----:B------:R-:W-:Y:S01]  /*e040*/  BPT.TRAP 0x1 ;  /* 0x000000040000795c */ /* 0x000fe20000300000 */
.L_x_448:
[----:B------:R-:W3:Y:S01]  /*e050*/  SYNCS.PHASECHK.TRANS64.TRYWAIT P0, [R6+URZ+0x28c60], R17 ;  /* 0x028c6011060075a7 */ /* 0x000ee2000800017f */
[----:B------:R-:W-:Y:S04]  /*e060*/  BSSY B1, `(.L_x_449) ;  /* 0x0000002000017945 */ /* 0x000fe80003800000 */
[----:B---3--:R-:W-:Y:S05]  /*e070*/  @!P0 BRA `(.L_x_450) ;  /* 0x0000003000a48947 */ /* 0x008fea0003800000 */
.L_x_532:
[----:B------:R-:W-:Y:S05]  /*e080*/  BSYNC B1 ;  /* 0x0000000000017941 */ /* 0x000fea0003800000 */
.L_x_449:
[----:B------:R-:W-:Y:S01]  /*e090*/  ULDC.64 UR4, c[0x0][0x328] ;  /* 0x0000ca0000047ab9 */ /* 0x000fe20000000a00 */
[C---:B------:R-:W-:Y:S01]  /*e0a0*/  LOP3.LUT P5, RZ, R22.reuse, 0x8, RZ, 0xc0, !PT ;  /* 0x0000000816ff7812 */ /* 0x040fe200078ac0ff */
[----:B------:R-:W-:Y:S01]  /*e0b0*/  IMAD R9, R9, UR4, RZ ;  /* 0x0000000409097c24 */ /* 0x000fe2000f8e02ff */
[----:B------:R-:W-:Y:S01]  /*e0c0*/  LOP3.LUT P4, RZ, R22, 0x4, RZ, 0xc0, !PT ;  /* 0x0000000416ff7812 */ /* 0x000fe2000788c0ff */
[----:B------:R-:W-:-:S04]  /*e0d0*/  IMAD.WIDE.U32 R2, R5, UR4, RZ ;  /* 0x0000000405027c25 */ /* 0x000fc8000f8e00ff */
[----:B------:R-:W-:Y:S01]  /*e0e0*/  IMAD R9, R5, UR5, R9 ;  /* 0x0000000505097c24 */ /* 0x000fe2000f8e0209 */
[----:B------:R-:W-:Y:S01]  /*e0f0*/  ULDC.64 UR4, c[0x0][0x338] ;  /* 0x0000ce0000047ab9 */ /* 0x000fe20000000a00 */
[----:B0--3--:R-:W-:Y:S02]  /*e100*/  IMAD R17, R24, 0x7000, R8 ;  /* 0x0000700018117824 */ /* 0x009fe400078e0208 */
        /* <DEDUP_REMOVED lines=9> */
[----:B------:R-:W-:-:S04]  /*e1a0*/  ULDC.64 UR4, c[0x0][0x318] ;  /* 0x0000c60000047ab9 */ /* 0x000fc80000000a00 */
[----:B------:R-:W-:Y:S02]  /*e1b0*/  IADD3 R4, R4, R3, RZ ;  /* 0x0000000304047210 */ /* 0x000fe40007ffe0ff */
[----:B------:R-:W-:Y:S01]  /*e1c0*/  LEA R9, P0, R2, UR4, 0x1 ;  /* 0x0000000402097c11 */ /* 0x000fe2000f8008ff */
[----:B------:R-:W-:-:S03]  /*e1d0*/  UMOV UR4, 0xffffffff ;  /* 0xffffffff00047882 */ /* 0x000fc60000000000 */
[----:B------:R-:W-:Y:S01]  /*e1e0*/  LEA.HI.X R10, R2, UR5, R4, 0x1, P0 ;  /* 0x00000005020a7c11 */ /* 0x000fe200080f0c04 */
[----:B------:R-:W-:Y:S08]  /*e1f0*/  BRA.DIV UR4, `(.L_x_451) ;  /* 0x0000003204587947 */ /* 0x000ff0000b800000 */
[----:B------:R-:W0:Y:S01]  /*e200*/  SHFL.IDX PT, R2, R9, RZ, 0x181f ;  /* 0x00181fff09027589 */ /* 0x000e2200000e0000 */
[C---:B------:R-:W-:Y:S01]  /*e210*/  LOP3.LUT P1, RZ, R22.reuse, 0x80, RZ, 0xc0, !PT ;  /* 0x0000008016ff7812 */ /* 0x040fe2000782c0ff */
[----:B------:R-:W-:Y:S01]  /*e220*/  IMAD R17, R17, 0x2, R23 ;  /* 0x0000000211117824 */ /* 0x000fe200078e0217 */
[C---:B------:R-:W-:Y:S01]  /*e230*/  LOP3.LUT P2, RZ, R22.reuse, 0x40, RZ, 0xc0, !PT ;  /* 0x0000004016ff7812 */ /* 0x040fe2000784c0ff */
[----:B------:R-:W3:Y:S01]  /*e240*/  SHFL.IDX PT, R3, R10, RZ, 0x181f ;  /* 0x00181fff0a037589 */ /* 0x000ee200000e0000 */
[----:B------:R-:W-:-:S03]  /*e250*/  LOP3.LUT R22, R22, 0xffffbfff, RZ, 0xc0, !PT ;  /* 0xffffbfff16167812 */ /* 0x000fc600078ec0ff */
[----:B------:R-:W4:Y:S01]  /*e260*/  SHFL.IDX PT, R14, R9, 0x1, 0x181f ;  /* 0x00381f00090e7f89 */ /* 0x000f2200000e0000 */
[----:B------:R-:W-:-:S03]  /*e270*/  @P3 LOP3.LUT R22, R22, 0x4000, RZ, 0xfc, !PT ;  /* 0x0000400016163812 */ /* 0x000fc600078efcff */
[----:B------:R-:W5:Y:S01]  /*e280*/  SHFL.IDX PT, R5, R10, 0x1, 0x181f ;  /* 0x00381f000a057f89 */ /* 0x000f6200000e0000 */
[C---:B------:R-:W-:Y:S02]  /*e290*/  LOP3.LUT P3, RZ, R22.reuse, 0x20, RZ, 0xc0, !PT ;  /* 0x0000002016ff7812 */ /* 0x040fe4000786c0ff */
[C---:B------:R-:W-:Y:S01]  /*e2a0*/  LOP3.LUT P6, RZ, R22.reuse, 0x10, RZ, 0xc0, !PT ;  /* 0x0000001016ff7812 */ /* 0x040fe200078cc0ff */
[----:B------:R-:W-:Y:S01]  /*e2b0*/  SHFL.IDX PT, R8, R10, 0x2, 0x181f ;  /* 0x00581f000a087f89 */ /* 0x000fe200000e0000 */
[----:B------:R-:W-:-:S03]  /*e2c0*/  LOP3.LUT R22, R22, 0xfffeffff, RZ, 0xc0, !PT ;  /* 0xfffeffff16167812 */ /* 0x000fc600078ec0ff */
[----:B------:R-:W-:Y:S01]  /*e2d0*/  SHFL.IDX PT, R10, R10, 0x3, 0x181f ;  /* 0x00781f000a0a7f89 */ /* 0x000fe200000e0000 */
[----:B0-----:R-:W-:-:S05]  /*e2e0*/  IADD3 R2, P0, R2, R0, RZ ;  /* 0x0000000002027210 */ /* 0x001fca0007f1e0ff */
[----:B------:R-:W-:Y:S01]  /*e2f0*/  @P3 LOP3.LUT R22, R22, 0x10000, RZ, 0xfc, !PT ;  /* 0x0001000016163812 */ /* 0x000fe200078efcff */
[----:B---3--:R-:W-:Y:S01]  /*e300*/  IMAD.X R3, RZ, RZ, R3, P0 ;  /* 0x000000ffff037224 */ /* 0x008fe200000e0603 */
[----:B------:R-:W-:-:S04]  /*e310*/  ISETP.NE.U32.AND P0, PT, R30, RZ, PT ;  /* 0x000000ff1e00720c */ /* 0x000fc80003f05070 */
[----:B------:R-:W-:Y:S01]  /*e320*/  LDGSTS.E.BYPASS.LTC128B.128 [R17+0x400], desc[UR50][R2.64], !P1 ;  /* 0x0040000002117fae */ /* 0x000fe2000c901d72 */
[----:B------:R-:W-:-:S03]  /*e330*/  ISETP.NE.U32.AND P1, PT, R29, RZ, PT ;  /* 0x000000ff1d00720c */ /* 0x000fc60003f25070 */
[----:B------:R-:W-:Y:S01]  /*e340*/  LDGSTS.E.BYPASS.LTC128B.128 [R17+0x2400], desc[UR50][R2.64+0x80], !P2 ;  /* 0x0240008002117fae */ /* 0x000fe2000d101d72 */
[----:B----4-:R-:W-:-:S03]  /*e350*/  IADD3 R4, P2, R14, R0, RZ ;  /* 0x000000000e047210 */ /* 0x010fc60007f5e0ff */
[----:B------:R-:W-:Y:S01]  /*e360*/  LDGSTS.E.BYPASS.LTC128B.128 [R17+0x4400], desc[UR50][R2.64+0x100], !P3 ;  /* 0x0440010002117fae */ /* 0x000fe2000d901d72 */
[C---:B------:R-:W-:Y:S01]  /*e370*/  LOP3.LUT P3, RZ, R22.reuse, 0x80, RZ, 0xc0, !PT ;  /* 0x0000008016ff7812 */ /* 0x040fe2000786c0ff */
[----:B-----5:R-:W-:Y:S01]  /*e380*/  IMAD.X R5, RZ, RZ, R5, P2 ;  /* 0x000000ffff057224 */ /* 0x020fe200010e0605 */
[C---:B------:R-:W-:Y:S01]  /*e390*/  LOP3.LUT P2, RZ, R22.reuse, 0x40, RZ, 0xc0, !PT ;  /* 0x0000004016ff7812 */ /* 0x040fe2000784c0ff */
[----:B------:R-:W-:Y:S04]  /*e3a0*/  LDGSTS.E.BYPASS.LTC128B.128 [R17+0x6400], desc[UR50][R2.64+0x180], !P6 ;  /* 0x0640018002117fae */ /* 0x000fe8000f101d72 */
[----:B------:R-:W-:Y:S04]  /*e3b0*/  LDGSTS.E.BYPASS.LTC128B.128 [R17+0x8400], desc[UR50][R2.64+0x200], !P5 ;  /* 0x0840020002117fae */ /* 0x000fe8000e901d72 */
[----:B------:R-:W-:Y:S04]  /*e3c0*/  LDGSTS.E.BYPASS.LTC128B.128 [R17+0xa400], desc[UR50][R2.64+0x280], !P4 ;  /* 0x0a40028002117fae */ /* 0x000fe8000e101d72 */
[----:B------:R-:W0:Y:S04]  /*e3d0*/  SHFL.IDX PT, R14, R9, 0x2, 0x181f ;  /* 0x00581f00090e7f89 */ /* 0x000e2800000e0000 */
[----:B------:R-:W-:Y:S04]  /*e3e0*/  LDGSTS.E.BYPASS.LTC128B.128 [R17+0xc400], desc[UR50][R2.64+0x300], P0 ;  /* 0x0c40030002117fae */ /* 0x000fe80008101d72 */
[----:B------:R0:W-:Y:S04]  /*e3f0*/  LDGSTS.E.BYPASS.LTC128B.128 [R17+0xe400], desc[UR50][R2.64+0x380], P1 ;  /* 0x0e40038002117fae */ /* 0x0001e80008901d72 */
[----:B------:R3:W-:Y:S01]  /*e400*/  LDGSTS.E.BYPASS.LTC128B.128 [R17+0xc00], desc[UR50][R4.64], !P3 ;  /* 0x00c0000004117fae */ /* 0x0007e2000d901d72 */
[----:B------:R-:W-:-:S02]  /*e410*/  LOP3.LUT P3, RZ, R22, 0x10000, RZ, 0xc0, !PT ;  /* 0x0001000016ff7812 */ /* 0x000fc4000786c0ff */
[----:B------:R-:W-:Y:S01]  /*e420*/  LOP3.LUT R22, R22, 0xffff7fff, RZ, 0xc0, !PT ;  /* 0xffff7fff16167812 */ /* 0x000fe200078ec0ff */
[----:B------:R3:W-:Y:S01]  /*e430*/  LDGSTS.E.BYPASS.LTC128B.128 [R17+0x2c00], desc[UR50][R4.64+0x80], !P2 ;  /* 0x02c0008004117fae */ /* 0x0007e2000d101d72 */
[----:B0-----:R-:W-:-:S09]  /*e440*/  IADD3 R2, P2, R14, R0, RZ ;  /* 0x000000000e027210 */ /* 0x001fd20007f5e0ff */
[----:B------:R-:W-:Y:S01]  /*e450*/  @P3 LOP3.LUT R22, R22, 0x8000, RZ, 0xfc, !PT ;  /* 0x0000800016163812 */ /* 0x000fe200078efcff */
[----:B------:R3:W-:Y:S01]  /*e460*/  LDGSTS.E.BYPASS.LTC128B.128 [R17+0x4c00], desc[UR50][R4.64+0x100], !P3 ;  /* 0x04c0010004117fae */ /* 0x0007e2000d901d72 */
[----:B------:R-:W-:Y:S02]  /*e470*/  IMAD.X R3, RZ, RZ, R8, P2 ;  /* 0x000000ffff037224 */ /* 0x000fe400010e0608 */
[C---:B------:R-:W-:Y:S01]  /*e480*/  LOP3.LUT P3, RZ, R22.reuse, 0x80, RZ, 0xc0, !PT ;  /* 0x0000008016ff7812 */ /* 0x040fe2000786c0ff */
[----:B------:R3:W-:Y:S01]  /*e490*/  LDGSTS.E.BYPASS.LTC128B.128 [R17+0x6c00], desc[UR50][R4.64+0x180], !P6 ;  /* 0x06c0018004117fae */ /* 0x0007e2000f101d72 */
[----:B------:R-:W-:-:S03]  /*e4a0*/  LOP3.LUT P2, RZ, R22, 0x40, RZ, 0xc0, !PT ;  /* 0x0000004016ff7812 */ /* 0x000fc6000784c0ff */
[----:B------:R3:W-:Y:S04]  /*e4b0*/  LDGSTS.E.BYPASS.LTC128B.128 [R17+0x8c00], desc[UR50][R4.64+0x200], !P5 ;  /* 0x08c0020004117fae */ /* 0x0007e8000e901d72 */
[----:B------:R3:W-:Y:S04]  /*e4c0*/  LDGSTS.E.BYPASS.LTC128B.128 [R17+0xac00], desc[UR50][R4.64+0x280], !P4 ;  /* 0x0ac0028004117fae */ /* 0x0007e8000e101d72 */
[----:B------:R3:W-:Y:S04]  /*e4d0*/  LDGSTS.E.BYPASS.LTC128B.128 [R17+0xcc00], desc[UR50][R4.64+0x300], P0 ;  /* 0x0cc0030004117fae */ /* 0x0007e80008101d72 */
[----:B------:R3:W-:Y:S04]  /*e4e0*/  LDGSTS.E.BYPASS.LTC128B.128 [R17+0xec00], desc[UR50][R4.64+0x380], P1 ;  /* 0x0ec0038004117fae */ /* 0x0007e80008901d72 */
[----:B------:R3:W-:Y:S01]  /*e4f0*/  LDGSTS.E.BYPASS.LTC128B.128 [R17+0x1400], desc[UR50][R2.64], !P3 ;  /* 0x0140000002117fae */ /* 0x0007e2000d901d72 */
[----:B------:R-:W-:-:S03]  /*e500*/  LOP3.LUT P3, RZ, R22, 0x8000, RZ, 0xc0, !PT ;  /* 0x0000800016ff7812 */ /* 0x000fc6000786c0ff */
[----:B------:R3:W-:Y:S04]  /*e510*/  LDGSTS.E.BYPASS.LTC128B.128 [R17+0x3400], desc[UR50][R2.64+0x80], !P2 ;  /* 0x0340008002117fae */ /* 0x0007e8000d101d72 */
[----:B------:R3:W0:Y:S06]  /*e520*/  SHFL.IDX PT, R14, R9, 0x3, 0x181f ;  /* 0x00781f00090e7f89 */ /* 0x00062c00000e0000 */
[----:B------:R3:W-:Y:S01]  /*e530*/  LDGSTS.E.BYPASS.LTC128B.128 [R17+0x5400], desc[UR50][R2.64+0x100], !P3 ;  /* 0x0540010002117fae */ /* 0x0007e2000d901d72 */
[----:B------:R-:W-:-:S03]  /*e540*/  LOP3.LUT P3, RZ, R22, 0x4000, RZ, 0xc0, !PT ;  /* 0x0000400016ff7812 */ /* 0x000fc6000786c0ff */
[----:B------:R3:W-:Y:S04]  /*e550*/  LDGSTS.E.BYPASS.LTC128B.128 [R17+0x7400], desc[UR50][R2.64+0x180], !P6 ;  /* 0x0740018002117fae */ /* 0x0007e8000f101d72 */
[----:B------:R3:W-:Y:S04]  /*e560*/  LDGSTS.E.BYPASS.LTC128B.128 [R17+0x9400], desc[UR50][R2.64+0x200], !P5 ;  /* 0x0940020002117fae */ /* 0x0007e8000e901d72 */
[----:B------:R3:W-:Y:S04]  /*e570*/  LDGSTS.E.BYPASS.LTC128B.128 [R17+0xb400], desc[UR50][R2.64+0x280], !P4 ;  /* 0x0b40028002117fae */ /* 0x0007e8000e101d72 */
[----:B------:R3:W-:Y:S04]  /*e580*/  LDGSTS.E.BYPASS.LTC128B.128 [R17+0xd400], desc[UR50][R2.64+0x300], P0 ;  /* 0x0d40030002117fae */ /* 0x0007e80008101d72 */
[----:B0-----:R3:W-:Y:S02]  /*e590*/  LDGSTS.E.BYPASS.LTC128B.128 [R17+0xf400], desc[UR50][R2.64+0x380], P1 ;  /* 0x0f40038002117fae */ /* 0x0017e40008901d72 */
.L_x_542:
[----:B------:R-:W-:Y:S02]  /*e5a0*/  LOP3.LUT R22, R22, 0xffff7fff, RZ, 0xc0, !PT ;  /* 0xffff7fff16167812 */ /* 0x000fe400078ec0ff */
[----:B---3--:R-:W-:Y:S02]  /*e5b0*/  IADD3 R2, P2, R14, R0, RZ ;  /* 0x000000000e027210 */ /* 0x008fe40007f5e0ff */
[----:B------:R-:W-:-:S03]  /*e5c0*/  @P1 LOP3.LUT R22, R22, 0x8000, RZ, 0xfc, !PT ;  /* 0x0000800016161812 */ /* 0x000fc600078efcff */
[----:B------:R-:W-:Y:S01]  /*e5d0*/  IMAD.X R3, RZ, RZ, R10, P2 ;  /* 0x000000ffff037224 */ /* 0x000fe200010e060a */
[C---:B------:R-:W-:Y:S02]  /*e5e0*/  LOP3.LUT P1, RZ, R22.reuse, 0x80, RZ, 0xc0, !PT ;  /* 0x0000008016ff7812 */ /* 0x040fe4000782c0ff */
[----:B------:R-:W-:-:S04]  /*e5f0*/  LOP3.LUT R22, R22, 0xffffbfff, RZ, 0xc0, !PT ;  /* 0xffffbfff16167812 */ /* 0x000fc800078ec0ff */
[----:B------:R-:W-:-:S04]  /*e600*/  @P3 LOP3.LUT R22, R22, 0x4000, RZ, 0xfc, !PT ;  /* 0x0000400016163812 */ /* 0x000fc800078efcff */
[C---:B------:R-:W-:Y:S02]  /*e610*/  LOP3.LUT P3, RZ, R22.reuse, 0x40, RZ, 0xc0, !PT ;  /* 0x0000004016ff7812 */ /* 0x040fe4000786c0ff */
[C---:B------:R-:W-:Y:S01]  /*e620*/  LOP3.LUT P2, RZ, R22.reuse, 0x20, RZ, 0xc0, !PT ;  /* 0x0000002016ff7812 */ /* 0x040fe2000784c0ff */
[----:B------:R-:W-:Y:S01]  /*e630*/  @!PT LDS RZ, [RZ] ;  /* 0x00000000fffff984 */ /* 0x000fe20000000800 */
[----:B------:R-:W-:Y:S01]  /*e640*/  @!PT LDS RZ, [RZ] ;  /* 0x00000000fffff984 */ /* 0x000fe20000000800 */
[----:B------:R-:W-:Y:S01]  /*e650*/  @!PT LDS RZ, [RZ] ;  /* 0x00000000fffff984 */ /* 0x000fe20000000800 */
[----:B------:R0:W-:Y:S01]  /*e660*/  LDGSTS.E.BYPASS.LTC128B.128 [R17+0x1c00], desc[UR50][R2.64], !P1 ;  /* 0x01c0000002117fae */ /* 0x0001e2000c901d72 */
[C---:B------:R-:W-:Y:S02]  /*e670*/  LOP3.LUT P6, RZ, R22.reuse, 0x10, RZ, 0xc0, !PT ;  /* 0x0000001016ff7812 */ /* 0x040fe400078cc0ff */
[----:B------:R-:W-:-:S07]  /*e680*/  LOP3.LUT P1, RZ, R22, 0x8000, RZ, 0xc0, !PT ;  /* 0x0000800016ff7812 */ /* 0x000fce000782c0ff */
[----:B------:R0:W-:Y:S01]  /*e690*/  LDGSTS.E.BYPASS.LTC128B.128 [R17+0x3c00], desc[UR50][R2.64+0x80], !P3 ;  /* 0x03c0008002117fae */ /* 0x0001e2000d901d72 */
[----:B------:R-:W-:-:S03]  /*e6a0*/  LOP3.LUT P3, RZ, R22, 0x4000, RZ, 0xc0, !PT ;  /* 0x0000400016ff7812 */ /* 0x000fc6000786c0ff */
        /* <DEDUP_REMOVED lines=8> */
.L_x_452:
[----:B------:R-:W-:Y:S02]  /*e730*/  PLOP3.LUT P1, PT, P1, P0, PT, 0xa2, 0x0 ;  /* 0x000000000000781c */ /* 0x000fe40000f21472 */
[----:B------:R-:W-:-:S08]  /*e740*/  @P0 R2UR P1, UR4, R6 ;  /* 0x00000000060402ca */ /* 0x000fd00000020000 */
[----:B------:R-:W-:-:S05]  /*e750*/  @P0 PLOP3.LUT P0, PT, P1, PT, PT, 0x80, 0x0 ;  /* 0x000000000000081c */ /* 0x000fca0000f0f070 */
[----:B------:R-:W-:Y:S01]  /*e760*/  @!P1 SYNCS.ARRIVE.TRANS64.RED.A0T1 RZ, [UR4+0x28c50], RZ ;  /* 0x028c50ffffff99a7 */ /* 0x000fe20008200404 */
[----:B------:R-:W-:Y:S07]  /*e770*/  @!P1 ARRIVES.LDGSTSBAR.64.TRANSCNT [UR4+0x28c50] ;  /* 0x028c5000ff0099b0 */ /* 0x000fee0008000a84 */
[----:B------:R-:W-:Y:S05]  /*e780*/  @P0 BRA.U.ANY `(.L_x_452) ;  /* 0xfffffffd00e80947 */ /* 0x000fea000393ffff */
[----:B------:R-:W-:Y:S01]  /*e790*/  NOP ;  /* 0x0000000000007918 */ /* 0x000fe20000000000 */
[----:B0-----:R-:W-:-:S04]  /*e7a0*/  MOV R2, UR36 ;  /* 0x0000002400027c02 */ /* 0x001fc80008000f00 */
[----:B------:R-:W-:-:S13]  /*e7b0*/  ISETP.NE.AND P2, PT, R2, 0x3, PT ;  /* 0x000000030200780c */ /* 0x000fda0003f45270 */
[----:B------:R-:W-:Y:S05]  /*e7c0*/  @!P2 BRA `(.L_x_453) ;  /* 0x000000000004a947 */ /* 0x000fea0003800000 */
[----:B------:R-:W-:Y:S01]  /*e7d0*/  BPT.TRAP 0x1 ;  /* 0x000000040000795c */ /* 0x000fe20000300000 */
.L_x_453:
[----:B------:R3:W-:Y:S01]  /*e7e0*/  SYNCS.ARRIVE.TRANS64.A1T0 RZ, [R6+URZ+0x28c50], RZ ;  /* 0x028c50ff06ff79a7 */ /* 0x0007e2000810003f */
[----:B------:R-:W-:Y:S05]  /*e7f0*/  @P3 BRA `(.L_x_454) ;  /* 0xfffffff000543947 */ /* 0x000fea000383ffff */
.L_x_441:
[----:B------:R-:W-:Y:S05]  /*e800*/  BSYNC B0 ;  /* 0x0000000000007941 */ /* 0x000fea0003800000 */
.L_x_440:
[----:B------:R-:W4:Y:S01]  /*e810*/  S2R R2, SR_TID.X ;  /* 0x0000000000027919 */ /* 0x000f220000002100 */
[----:B------:R-:W-:Y:S01]  /*e820*/  VIADD R24, R24, 0x1 ;  /* 0x0000000118187836 */ /* 0x000fe20000000000 */
[----:B------:R-:W-:Y:S04]  /*e830*/  BSSY B0, `(.L_x_455) ;  /* 0x0000013000007945 */ /* 0x000fe80003800000 */
[----:B------:R-:W-:-:S04]  /*e840*/  ISETP.NE.AND P0, PT, R24, 0x2, PT ;  /* 0x000000021800780c */ /* 0x000fc80003f05270 */
[----:B------:R-:W-:-:S04]  /*e850*/  SEL R0, RZ, 0x1, P0 ;  /* 0x00000001ff007807 */ /* 0x000fc80000000000 */
[----:B------:R-:W-:Y:S02]  /*e860*/  LOP3.LUT R25, R25, R0, RZ, 0x3c, !PT ;  /* 0x0000000019197212 */ /* 0x000fe400078e3cff */
[----:B----4-:R-:W-:-:S04]  /*e870*/  LOP3.LUT R2, R2, 0x7f, RZ, 0xc0, !PT ;  /* 0x0000007f02027812 */ /* 0x010fc800078ec0ff */
[----:B------:R-:W-:-:S13]  /*e880*/  ISETP.NE.AND P1, PT, R2, RZ, PT ;  /* 0x000000ff0200720c */ /* 0x000fda0003f25270 */
[----:B------:R-:W-:Y:S05]  /*e890*/  @P1 BRA `(.L_x_456) ;  /* 0x0000000000301947 */ /* 0x000fea0003800000 */
[----:B------:R-:W4:Y:S01]  /*e8a0*/  S2R R5, SR_LANEID ;  /* 0x0000000000057919 */ /* 0x000f220000000000 */
[----:B------:R-:W-:Y:S01]  /*e8b0*/  VOTEU.ANY UR4, UPT, PT ;  /* 0x0000000000047886 */ /* 0x000fe200038e0100 */
[----:B------:R-:W5:Y:S01]  /*e8c0*/  LDC.64 R2, c[0x0][0xc60] ;  /* 0x00031800ff027b82 */ /* 0x000f620000000a00 */
[----:B------:R-:W4:Y:S02]  /*e8d0*/  FLO.U32 R0, UR4 ;  /* 0x0000000400007d00 */ /* 0x000f2400080e0000 */
[----:B----4-:R-:W-:-:S06]  /*e8e0*/  ISETP.EQ.U32.AND P1, PT, R0, R5, PT ;  /* 0x000000050000720c */ /* 0x010fcc0003f22070 */
[----:B------:R-:W5:Y:S07]  /*e8f0*/  POPC R5, UR4 ;  /* 0x0000000400057d09 */ /* 0x000f6e0008000000 */
[----:B-----5:R-:W4:Y:S01]  /*e900*/  @P1 ATOMG.E.ADD.STRONG.GPU PT, R3, desc[UR50][R2.64], R5 ;  /* 0x00000005020319a8 */ /* 0x020f2200081ee1f2 */
[----:B0-----:R-:W0:Y:S02]  /*e910*/  S2R R4, SR_LTMASK ;  /* 0x0000000000047919 */ /* 0x001e240000003900 */
[----:B0-----:R-:W-:-:S04]  /*e920*/  LOP3.LUT R4, R4, UR4, RZ, 0xc0, !PT ;  /* 0x0000000404047c12 */ /* 0x001fc8000f8ec0ff */
[----:B------:R-:W0:Y:S01]  /*e930*/  POPC R7, R4 ;  /* 0x0000000400077309 */ /* 0x000e220000000000 */
[----:B----4-:R-:W0:Y:S02]  /*e940*/  SHFL.IDX PT, R0, R3, R0, 0x1f ;  /* 0x00001f0003007589 */ /* 0x010e2400000e0000 */
[----:B0-----:R-:W-:-:S07]  /*e950*/  IADD3 R16, R0, UR37, R7 ;  /* 0x0000002500107c10 */ /* 0x001fce000fffe007 */
.L_x_456:
[----:B------:R-:W-:Y:S05]  /*e960*/  BSYNC B0 ;  /* 0x0000000000007941 */ /* 0x000fea0003800000 */
.L_x_455:
[----:B------:R-:W-:-:S07]  /*e970*/  SEL R24, R24, RZ, P0 ;  /* 0x000000ff18187207 */ /* 0x000fce0000000000 */
.L_x_415:
[----:B------:R-:W-:Y:S05]  /*e980*/  BSYNC B7 ;  /* 0x0000000000077941 */ /* 0x000fea0003800000 */
.L_x_413:
[----:B------:R-:W-:-:S13]  /*e990*/  LOP3.LUT P0, RZ, R22, 0x2000, RZ, 0xc0, !PT ;  /* 0x0000200016ff7812 */ /* 0x000fda000780c0ff */
[----:B------:R-:W-:Y:S05]  /*e9a0*/  @!P0 BRA `(.L_x_457) ;  /* 0x0000000000248947 */ /* 0x000fea0003800000 */
[----:B------:R-:W-:Y:S05]  /*e9b0*/  WARPSYNC.ALL ;  /* 0x0000000000007948 */ /* 0x000fea0003800000 */
[----:B------:R-:W4:Y:S08]  /*e9c0*/  S2UR UR5, SR_CgaCtaId ;  /* 0x00000000000579c3 */ /* 0x000f300000008800 */
[----:B------:R-:W-:Y:S06]  /*e9d0*/  BAR.SYNC.DEFER_BLOCKING 0x5, 0x180 ;  /* 0x0146000000007b1d */ /* 0x000fec0000010000 */
[----:B------:R-:W-:-:S02]  /*e9e0*/  UMOV UR4, 0x400 ;  /* 0x0000040000047882 */ /* 0x000fc40000000000 */
[----:B----4-:R-:W-:-:S06]  /*e9f0*/  ULEA UR4, UR5, UR4, 0x18 ;  /* 0x0000000405047291 */ /* 0x010fcc000f8ec03f */
[----:B------:R-:W-:-:S05]  /*ea00*/  IMAD.U32 R23, RZ, RZ, UR4 ;  /* 0x00000004ff177e24 */ /* 0x000fca000f8e00ff */
[----:B------:R4:W0:Y:S01]  /*ea10*/  LDS.128 R16, [R23+0x28cd0] ;  /* 0x028cd00017107984 */ /* 0x0008220000000c00 */
[----:B------:R-:W-:Y:S06]  /*ea20*/  BAR.ARV 0x4, 0x180 ;  /* 0x0106000000007b1d */ /* 0x000fec0000002000 */
[----:B------:R-:W-:Y:S05]  /*ea30*/  BRA `(.L_x_458) ;  /* 0x0000000800407947 */ /* 0x000fea0003800000 */
.L_x_457:
[----:B------:R-:W4:Y:S01]  /*ea40*/  S2R R0, SR_TID.X ;  /* 0x0000000000007919 */ /* 0x000f220000002100 */
[----:B------:R-:W-:Y:S01]  /*ea50*/  UMOV UR4, 0xffffffff ;  /* 0xffffffff00047882 */ /* 0x000fe20000000000 */
[----:B----4-:R-:W-:-:S04]  /*ea60*/  LOP3.LUT R8, R0, 0x1f, RZ, 0xc0, !PT ;  /* 0x0000001f00087812 */ /* 0x010fc800078ec0ff */
[----:B------:R-:W-:Y:S01]  /*ea70*/  ISETP.NE.AND P0, PT, R8, 0x1f, PT ;  /* 0x0000001f0800780c */ /* 0x000fe20003f05270 */
[----:B------:R-:W-:-:S12]  /*ea80*/  BRA.DIV UR4, `(.L_x_459) ;  /* 0x0000003204107947 */ /* 0x000fd8000b800000 */
[----:B------:R-:W-:Y:S01]  /*ea90*/  IMAD.IADD R5, R19, 0x1, R8 ;  /* 0x0000000113057824 */ /* 0x000fe200078e0208 */
[----:B------:R-:W-:-:S04]  /*eaa0*/  ULDC UR4, c[0x0][0xc3c] ;  /* 0x00030f0000047ab9 */ /* 0x000fc80000000800 */
[----:B------:R-:W-:-:S13]  /*eab0*/  ISETP.GE.OR P1, PT, R5, UR4, !P0 ;  /* 0x0000000405007c0c */ /* 0x000fda000c726670 */
[----:B------:R-:W4:Y:S02]  /*eac0*/  @!P1 LDC.64 R2, c[0x0][0xc80] ;  /* 0x00032000ff029b82 */ /* 0x000f240000000a00 */
[----:B----4-:R-:W-:-:S06]  /*ead0*/  @!P1 IMAD.WIDE R2, R5, 0x4, R2 ;  /* 0x0000000405029825 */ /* 0x010fcc00078e0202 */
[----:B------:R-:W4:Y:S01]  /*eae0*/  @!P1 LDG.E R2, desc[UR50][R2.64] ;  /* 0x0000003202029981 */ /* 0x000f22000c1e1900 */
[----:B------:R-:W-:Y:S01]  /*eaf0*/  IMAD.MOV.U32 R5, RZ, RZ, RZ ;  /* 0x000000ffff057224 */ /* 0x000fe200078e00ff */
[C---:B------:R-:W-:Y:S02]  /*eb00*/  ISETP.GE.U32.AND P2, PT, R8.reuse, 0x2, PT ;  /* 0x000000020800780c */ /* 0x040fe40003f46070 */
[C---:B------:R-:W-:Y:S01]  /*eb10*/  ISETP.GE.U32.AND P3, PT, R8.reuse, 0x4, PT ;  /* 0x000000040800780c */ /* 0x040fe20003f66070 */
[----:B------:R-:W-:Y:S01]  /*eb20*/  SHFL.IDX PT, R0, R16, RZ, 0x1f ;  /* 0x00001fff10007589 */ /* 0x000fe200000e0000 */
[C---:B------:R-:W-:Y:S02]  /*eb30*/  ISETP.GE.U32.AND P4, PT, R8.reuse, 0x8, PT ;  /* 0x000000080800780c */ /* 0x040fe40003f86070 */
[C---:B------:R-:W-:Y:S01]  /*eb40*/  ISETP.GE.U32.AND P5, PT, R8.reuse, 0x10, PT ;  /* 0x000000100800780c */ /* 0x040fe20003fa6070 */
[----:B0-----:R-:W-:Y:S01]  /*eb50*/  SHFL.IDX PT, R4, R16, 0x1, 0x1f ;  /* 0x00201f0010047f89 */ /* 0x001fe200000e0000 */
[----:B----4-:R-:W-:Y:S01]  /*eb60*/  @!P1 IMAD.MOV.U32 R5, RZ, RZ, R2 ;  /* 0x000000ffff059224 */ /* 0x010fe200078e0002 */
[----:B------:R-:W-:-:S04]  /*eb70*/  ISETP.NE.AND P1, PT, R8, RZ, PT ;  /* 0x000000ff0800720c */ /* 0x000fc80003f25270 */
[----:B------:R-:W2:Y:S02]  /*eb80*/  SHFL.UP PT, R14, R5, 0x1, RZ ;  /* 0x04200000050e7989 */ /* 0x000ea400000e00ff */
[----:B--23--:R-:W-:-:S04]  /*eb90*/  SEL R6, R14, RZ, P1 ;  /* 0x000000ff0e067207 */ /* 0x00cfc80000800000 */
[----:B------:R-:W-:-:S05]  /*eba0*/  IADD3 R6, R5, R6, RZ ;  /* 0x0000000605067210 */ /* 0x000fca0007ffe0ff */
        /* <DEDUP_REMOVED lines=12> */
[----:B------:R0:W2:Y:S02]  /*ec70*/  SHFL.IDX PT, R14, R2, 0x1f, 0x1f ;  /* 0x03e01f00020e7f89 */ /* 0x0000a400000e0000 */
.L_x_552:
[----:B------:R-:W-:Y:S02]  /*ec80*/  ULDC UR4, c[0x0][0xc38] ;  /* 0x00030e0000047ab9 */ /* 0x000fe40000000800 */
[----:B------:R-:W-:-:S04]  /*ec90*/  IMAD.U32 R7, RZ, RZ, UR4 ;  /* 0x00000004ff077e24 */ /* 0x000fc8000f8e00ff */
[----:B--2---:R-:W-:-:S05]  /*eca0*/  IMAD R14, R14, R7, RZ ;  /* 0x000000070e0e7224 */ /* 0x004fca00078e02ff */
[----:B------:R-:W-:-:S04]  /*ecb0*/  IADD3 R9, R4, R14, RZ ;  /* 0x0000000e04097210 */ /* 0x000fc80007ffe0ff */
[----:B------:R-:W-:-:S13]  /*ecc0*/  ISETP.GT.AND P6, PT, R9, R0, PT ;  /* 0x000000000900720c */ /* 0x000fda0003fc4270 */
[----:B------:R-:W-:Y:S05]  /*ecd0*/  @P6 BRA `(.L_x_460) ;  /* 0x00000000009c6947 */ /* 0x000fea0003800000 */
.L_x_465:
[----:B0-----:R-:W0:Y:S01]  /*ece0*/  LDC R2, c[0x0][0xc3c] ;  /* 0x00030f00ff027b82 */ /* 0x001e220000000800 */
[----:B------:R-:W-:-:S05]  /*ecf0*/  VIADD R19, R19, 0x1f ;  /* 0x0000001f13137836 */ /* 0x000fca0000000000 */
[----:B0-----:R-:W-:-:S13]  /*ed00*/  ISETP.GE.AND P6, PT, R19, R2, PT ;  /* 0x000000021300720c */ /* 0x001fda0003fc6270 */
[----:B------:R-:W-:Y:S05]  /*ed10*/  @P6 BRA `(.L_x_461) ;  /* 0x0000000400446947 */ /* 0x000fea0003800000 */
[----:B------:R-:W0:Y:S01]  /*ed20*/  S2R R3, SR_TID.X ;  /* 0x0000000000037919 */ /* 0x000e220000002100 */
[----:B------:R-:W-:Y:S01]  /*ed30*/  BSSY B0, `(.L_x_462) ;  /* 0x0000009000007945 */ /* 0x000fe20003800000 */
[----:B------:R-:W-:Y:S01]  /*ed40*/  IMAD.MOV.U32 R5, RZ, RZ, RZ ;  /* 0x000000ffff057224 */ /* 0x000fe200078e00ff */
[----:B0-----:R-:W-:-:S05]  /*ed50*/  LOP3.LUT R3, R3, 0x1f, RZ, 0xc0, !PT ;  /* 0x0000001f03037812 */ /* 0x001fca00078ec0ff */
[----:B------:R-:W-:-:S05]  /*ed60*/  IMAD.IADD R7, R19, 0x1, R3 ;  /* 0x0000000113077824 */ /* 0x000fca00078e0203 */
[----:B------:R-:W-:-:S13]  /*ed70*/  ISETP.GE.OR P6, PT, R7, R2, !P0 ;  /* 0x000000020700720c */ /* 0x000fda00047c6670 */
[----:B------:R-:W-:Y:S05]  /*ed80*/  @P6 BRA `(.L_x_463) ;  /* 0x00000000000c6947 */ /* 0x000fea0003800000 */
[----:B------:R-:W0:Y:S02]  /*ed90*/  LDC.64 R2, c[0x0][0xc80] ;  /* 0x00032000ff027b82 */ /* 0x000e240000000a00 */
[----:B0-----:R-:W-:-:S05]  /*eda0*/  IMAD.WIDE R2, R7, 0x4, R2 ;  /* 0x0000000407027825 */ /* 0x001fca00078e0202 */
[----:B------:R0:W5:Y:S02]  /*edb0*/  LDG.E R5, desc[UR50][R2.64] ;  /* 0x0000003202057981 */ /* 0x000164000c1e1900 */
.L_x_463:
[----:B------:R-:W-:Y:S05]  /*edc0*/  BSYNC B0 ;  /* 0x0000000000007941 */ /* 0x000fea0003800000 */
.L_x_462:
[----:B------:R-:W-:-:S03]  /*edd0*/  UMOV UR4, 0xffffffff ;  /* 0xffffffff00047882 */ /* 0x000fc60000000000 */
[----:B------:R-:W-:Y:S05]  /*ede0*/  BRA.DIV UR4, `(.L_x_464) ;  /* 0x00000032045c7947 */ /* 0x000fea000b800000 */
[----:B-----5:R-:W2:Y:S02]  /*edf0*/  SHFL.UP PT, R14, R5, 0x1, RZ ;  /* 0x04200000050e7989 */ /* 0x020ea400000e00ff */
[----:B--2---:R-:W-:-:S05]  /*ee00*/  SEL R14, R14, RZ, P1 ;  /* 0x000000ff0e0e7207 */ /* 0x004fca0000800000 */
        /* <DEDUP_REMOVED lines=10> */
[----:B------:R-:W0:Y:S02]  /*eeb0*/  SHFL.UP PT, R14, R4, 0x10, RZ ;  /* 0x06000000040e7989 */ /* 0x000e2400000e00ff */
[----:B0-----:R-:W-:-:S05]  /*eec0*/  SEL R7, R14, RZ, P5 ;  /* 0x000000ff0e077207 */ /* 0x001fca0002800000 */
[----:B------:R-:W-:-:S05]  /*eed0*/  IMAD.IADD R2, R4, 0x1, R7 ;  /* 0x0000000104027824 */ /* 0x000fca00078e0207 */
[----:B------:R0:W2:Y:S02]  /*eee0*/  SHFL.IDX PT, R14, R2, 0x1f, 0x1f ;  /* 0x03e01f00020e7f89 */ /* 0x0000a400000e0000 */
.L_x_560:
[----:B------:R-:W-:Y:S02]  /*eef0*/  ULDC UR4, c[0x0][0xc38] ;  /* 0x00030e0000047ab9 */ /* 0x000fe40000000800 */
[----:B------:R-:W-:-:S04]  /*ef00*/  IMAD.U32 R7, RZ, RZ, UR4 ;  /* 0x00000004ff077e24 */ /* 0x000fc8000f8e00ff */
[----:B--2---:R-:W-:-:S04]  /*ef10*/  IMAD R14, R14, R7, RZ ;  /* 0x000000070e0e7224 */ /* 0x004fc800078e02ff */
[----:B------:R-:W-:-:S05]  /*ef20*/  IMAD.IADD R9, R14, 0x1, R9 ;  /* 0x000000010e097824 */ /* 0x000fca00078e0209 */
[----:B------:R-:W-:-:S13]  /*ef30*/  ISETP.GT.AND P6, PT, R9, R0, PT ;  /* 0x000000000900720c */ /* 0x000fda0003fc4270 */
[----:B------:R-:W-:Y:S05]  /*ef40*/  @!P6 BRA `(.L_x_465) ;  /* 0xfffffffc0064e947 */ /* 0x000fea000383ffff */
.L_x_460:
[----:B------:R-:W-:Y:S01]  /*ef50*/  IMAD.IADD R16, R9, 0x1, -R14 ;  /* 0x0000000109107824 */ /* 0x000fe200078e0a0e */
[----:B------:R-:W-:-:S03]  /*ef60*/  UMOV UR4, 0xffffffff ;  /* 0xffffffff00047882 */ /* 0x000fc60000000000 */
[----:B------:R-:W-:-:S05]  /*ef70*/  IMAD R3, R2, R7, R16 ;  /* 0x0000000702037224 */ /* 0x000fca00078e0210 */
[----:B------:R-:W-:Y:S01]  /*ef80*/  ISETP.GT.AND P6, PT, R3, R0, PT ;  /* 0x000000000300720c */ /* 0x000fe20003fc4270 */
[----:B------:R-:W-:-:S12]  /*ef90*/  BRA.DIV UR4, `(.L_x_466) ;  /* 0x0000003204ac7947 */ /* 0x000fd8000b800000 */
[----:B------:R-:W-:-:S04]  /*efa0*/  VOTE.ANY R3, PT, !P6 ;  /* 0x0000000000037806 */ /* 0x000fc800070e0100 */
[----:B------:R-:W2:Y:S02]  /*efb0*/  POPC R4, R3 ;  /* 0x0000000300047309 */ /* 0x000ea40000000000 */
[----:B--2---:R2:W3:Y:S02]  /*efc0*/  SHFL.IDX PT, R5, R5, R4, 0x1f ;  /* 0x00001f0405057589 */ /* 0x0044e400000e0000 */
.L_x_564:
[----:B------:R-:W-:Y:S02]  /*efd0*/  ISETP.NE.AND P0, PT, R3, RZ, PT ;  /* 0x000000ff0300720c */ /* 0x000fe40003f05270 */
[----:B------:R-:W-:-:S11]  /*efe0*/  MOV R14, RZ ;  /* 0x000000ff000e7202 */ /* 0x000fd60000000f00 */
[----:B------:R-:W-:Y:S05]  /*eff0*/  @!P0 BRA `(.L_x_467) ;  /* 0x0000000000108947 */ /* 0x000fea0003800000 */
[----:B------:R-:W-:Y:S01]  /*f000*/  UMOV UR4, 0xffffffff ;  /* 0xffffffff00047882 */ /* 0x000fe20000000000 */
[----:B------:R-:W-:Y:S02]  /*f010*/  VIADD R12, R4, 0xffffffff ;  /* 0xffffffff040c7836 */ /* 0x000fe40000000000 */
[----:B------:R-:W-:Y:S05]  /*f020*/  BRA.DIV UR4, `(.L_x_468) ;  /* 0x0000003204d07947 */ /* 0x000fea000b800000 */
[----:B------:R4:W0:Y:S02]  /*f030*/  SHFL.IDX PT, R14, R2, R12, 0x1f ;  /* 0x00001f0c020e7589 */ /* 0x00082400000e0000 */
.L_x_467:
[----:B---3--:R-:W-:Y:S01]  /*f040*/  IABS R6, R5 ;  /* 0x0000000500067213 */ /* 0x008fe20000000000 */
[----:B0-----:R-:W-:Y:S01]  /*f050*/  IMAD R16, R14, R7, R16 ;  /* 0x000000070e107224 */ /* 0x001fe200078e0210 */
[----:B------:R-:W-:Y:S02]  /*f060*/  IADD3 R19, R4, R19, RZ ;  /* 0x0000001304137210 */ /* 0x000fe40007ffe0ff */
[----:B------:R-:W0:Y:S01]  /*f070*/  I2F.RP R8, R6 ;  /* 0x0000000600087306 */ /* 0x000e220000209400 */
[----:B------:R-:W-:-:S05]  /*f080*/  IMAD.IADD R10, R0, 0x1, -R16 ;  /* 0x00000001000a7824 */ /* 0x000fca00078e0a10 */
[----:B------:R-:W-:Y:S02]  /*f090*/  IABS R0, R10 ;  /* 0x0000000a00007213 */ /* 0x000fe40000000000 */
[----:B0-----:R-:W4:Y:S02]  /*f0a0*/  MUFU.RCP R8, R8 ;  /* 0x0000000800087308 */ /* 0x001f240000001000 */
[----:B----4-:R-:W-:-:S06]  /*f0b0*/  VIADD R2, R8, 0xffffffe ;  /* 0x0ffffffe08027836 */ /* 0x010fcc0000000000 */
[----:B------:R0:W3:Y:S02]  /*f0c0*/  F2I.FTZ.U32.TRUNC.NTZ R3, R2 ;  /* 0x0000000200037305 */ /* 0x0000e4000021f000 */
[----:B0-----:R-:W-:Y:S02]  /*f0d0*/  IMAD.MOV.U32 R2, RZ, RZ, RZ ;  /* 0x000000ffff027224 */ /* 0x001fe400078e00ff */
[----:B---3--:R-:W-:-:S04]  /*f0e0*/  IMAD.MOV R7, RZ, RZ, -R3 ;  /* 0x000000ffff077224 */ /* 0x008fc800078e0a03 */
[----:B------:R-:W-:-:S04]  /*f0f0*/  IMAD R7, R7, R6, RZ ;  /* 0x0000000607077224 */ /* 0x000fc800078e02ff */
[----:B------:R-:W-:Y:S01]  /*f100*/  IMAD.HI.U32 R3, R3, R7, R2 ;  /* 0x0000000703037227 */ /* 0x000fe200078e0002 */
[----:B------:R-:W-:-:S04]  /*f110*/  IABS R7, R5 ;  /* 0x0000000500077213 */ /* 0x000fc80000000000 */
[----:B------:R-:W-:Y:S01]  /*f120*/  IADD3 R7, RZ, -R7, RZ ;  /* 0x80000007ff077210 */ /* 0x000fe20007ffe0ff */
[----:B------:R-:W-:-:S04]  /*f130*/  IMAD.HI.U32 R3, R3, R0, RZ ;  /* 0x0000000003037227 */ /* 0x000fc800078e00ff */
[----:B------:R-:W-:Y:S01]  /*f140*/  IMAD R7, R3, R7, R0 ;  /* 0x0000000703077224 */ /* 0x000fe200078e0200 */
[----:B------:R-:W-:-:S04]  /*f150*/  LOP3.LUT R0, R10, R5, RZ, 0x3c, !PT ;  /* 0x000000050a007212 */ /* 0x000fc800078e3cff */
[----:B------:R-:W-:Y:S02]  /*f160*/  ISETP.GT.U32.AND P1, PT, R6, R7, PT ;  /* 0x000000070600720c */ /* 0x000fe40003f24070 */
[----:B------:R-:W-:-:S11]  /*f170*/  ISETP.GE.AND P2, PT, R0, RZ, PT ;  /* 0x000000ff0000720c */ /* 0x000fd60003f46270 */
[----:B------:R-:W-:Y:S02]  /*f180*/  @!P1 IMAD.IADD R7, R7, 0x1, -R6 ;  /* 0x0000000107079824 */ /* 0x000fe400078e0a06 */
[----:B------:R-:W-:Y:S01]  /*f190*/  @!P1 VIADD R3, R3, 0x1 ;  /* 0x0000000103039836 */ /* 0x000fe20000000000 */
[----:B------:R-:W-:Y:S02]  /*f1a0*/  ISETP.NE.AND P1, PT, R5, RZ, PT ;  /* 0x000000ff0500720c */ /* 0x000fe40003f25270 */
[----:B------:R-:W-:-:S13]  /*f1b0*/  ISETP.GE.U32.AND P0, PT, R7, R6, PT ;  /* 0x000000060700720c */ /* 0x000fda0003f06070 */
[----:B------:R-:W-:-:S04]  /*f1c0*/  @P0 VIADD R3, R3, 0x1 ;  /* 0x0000000103030836 */ /* 0x000fc80000000000 */
[----:B------:R-:W-:Y:S01]  /*f1d0*/  @!P2 IMAD.MOV R3, RZ, RZ, -R3 ;  /* 0x000000ffff03a224 */ /* 0x000fe200078e0a03 */
[----:B------:R-:W-:-:S05]  /*f1e0*/  @!P1 LOP3.LUT R3, RZ, R5, RZ, 0x33, !PT ;  /* 0x00000005ff039212 */ /* 0x000fca00078e33ff */
[--C-:B------:R-:W-:Y:S02]  /*f1f0*/  IMAD.MOV R0, RZ, RZ, -R3.reuse ;  /* 0x000000ffff007224 */ /* 0x100fe400078e0a03 */
[----:B------:R-:W-:Y:S02]  /*f200*/  IMAD.MOV.U32 R18, RZ, RZ, R3 ;  /* 0x000000ffff127224 */ /* 0x000fe400078e0003 */
[----:B------:R-:W-:Y:S01]  /*f210*/  IMAD R17, R5, R0, R10 ;  /* 0x0000000005117224 */ /* 0x000fe200078e020a */
[----:B------:R-:W-:Y:S06]  /*f220*/  BRA `(.L_x_469) ;  /* 0x00000000001c7947 */ /* 0x000fec0003800000 */
.L_x_461:
[----:B------:R-:W-:Y:S01]  /*f230*/  UMOV UR4, URZ ;  /* 0x0000003f00047c82 */ /* 0x000fe20008000000 */
[----:B------:R-:W-:Y:S01]  /*f240*/  UMOV UR5, URZ ;  /* 0x0000003f00057c82 */ /* 0x000fe20008000000 */
[----:B------:R-:W-:Y:S01]  /*f250*/  ULDC UR6, c[0x0][0xc3c] ;  /* 0x00030f0000067ab9 */ /* 0x000fe20000000800 */
[----:B------:R-:W-:Y:S02]  /*f260*/  IMAD.MOV.U32 R16, RZ, RZ, R0 ;  /* 0x000000ffff107224 */ /* 0x000fe400078e0000 */
[----:B------:R-:W-:Y:S02]  /*f270*/  IMAD.U32 R17, RZ, RZ, UR4 ;  /* 0x00000004ff117e24 */ /* 0x000fe4000f8e00ff */
[----:B------:R-:W-:Y:S02]  /*f280*/  IMAD.U32 R18, RZ, RZ, UR5 ;  /* 0x00000005ff127e24 */ /* 0x000fe4000f8e00ff */
[----:B------:R-:W-:-:S07]  /*f290*/  IMAD.U32 R19, RZ, RZ, UR6 ;  /* 0x00000006ff137e24 */ /* 0x000fce000f8e00ff */
.L_x_469:
[----:B------:R-:W0:Y:S01]  /*f2a0*/  S2R R0, SR_TID.X ;  /* 0x0000000000007919 */ /* 0x000e220000002100 */
[----:B------:R-:W-:Y:S05]  /*f2b0*/  WARPSYNC.ALL ;  /* 0x0000000000007948 */ /* 0x000fea0003800000 */
[----:B------:R-:W-:Y:S01]  /*f2c0*/  BAR.SYNC.DEFER_BLOCKING 0x4, 0x180 ;  /* 0x0106000000007b1d */ /* 0x000fe20000010000 */
[----:B0-----:R-:W-:-:S04]  /*f2d0*/  LOP3.LUT R0, R0, 0x1f, RZ, 0xc0, !PT ;  /* 0x0000001f00007812 */ /* 0x001fc800078ec0ff */
[----:B------:R-:W-:-:S13]  /*f2e0*/  ISETP.NE.AND P0, PT, R0, RZ, PT ;  /* 0x000000ff0000720c */ /* 0x000fda0003f05270 */
[----:B------:R-:W0:Y:S01]  /*f2f0*/  @!P0 S2R R3, SR_CgaCtaId ;  /* 0x0000000000038919 */ /* 0x000e220000008800 */
[----:B------:R-:W-:-:S04]  /*f300*/  @!P0 MOV R0, 0x400 ;  /* 0x0000040000008802 */ /* 0x000fc80000000f00 */
[----:B0-----:R-:W-:-:S05]  /*f310*/  @!P0 LEA R23, R3, R0, 0x18 ;  /* 0x0000000003178211 */ /* 0x001fca00078ec0ff */
[----:B------:R0:W-:Y:S01]  /*f320*/  @!P0 STS.128 [R23+0x28cd0], R16 ;  /* 0x028cd01017008388 */ /* 0x0001e20000000c00 */
[----:B------:R-:W-:Y:S06]  /*f330*/  BAR.ARV 0x5, 0x180 ;  /* 0x0146000000007b1d */ /* 0x000fec0000002000 */
.L_x_458:
[----:B------:R-:W-:Y:S02]  /*f340*/  ULDC UR4, c[0x0][0xc3c] ;  /* 0x00030f0000047ab9 */ /* 0x000fe40000000800 */
[----:B0-----:R-:W-:-:S13]  /*f350*/  ISETP.GE.AND P0, PT, R19, UR4, PT ;  /* 0x0000000413007c0c */ /* 0x001fda000bf06270 */
[----:B------:R-:W-:Y:S05]  /*f360*/  @!P0 BRA `(.L_x_470) ;  /* 0xffffffb800c48947 */ /* 0x000fea000383ffff */
[----:B------:R-:W-:Y:S05]  /*f370*/  BSYNC B8 ;  /* 0x0000000000087941 */ /* 0x000fea0003800000 */
.L_x_409:
[----:B-1----:R-:W5:Y:S01]  /*f380*/  LDL.LU R0, [R1+0x24] ;  /* 0x0000240001007983 */ /* 0x002f620000300800 */
[----:B------:R-:W-:Y:S01]  /*f390*/  BSSY B0, `(.L_x_471) ;  /* 0x000000b000007945 */ /* 0x000fe20003800000 */
[----:B------:R-:W0:Y:S01]  /*f3a0*/  S2R R5, SR_CgaCtaId ;  /* 0x0000000000057919 */ /* 0x000e220000008800 */
[----:B-----5:R-:W-:-:S04]  /*f3b0*/  IADD3 R0, R0, 0x1, RZ ;  /* 0x0000000100007810 */ /* 0x020fc80007ffe0ff */
[----:B------:R-:W-:-:S04]  /*f3c0*/  LEA.HI R2, R0, R0, RZ, 0x1 ;  /* 0x0000000000027211 */ /* 0x000fc800078f08ff */
[----:B------:R-:W-:Y:S02]  /*f3d0*/  LOP3.LUT R3, R2, 0xfffffffe, RZ, 0xc0, !PT ;  /* 0xfffffffe02037812 */ /* 0x000fe400078ec0ff */
[----:B------:R-:W-:-:S03]  /*f3e0*/  MOV R2, 0x400 ;  /* 0x0000040000027802 */ /* 0x000fc60000000f00 */
[----:B------:R-:W-:Y:S01]  /*f3f0*/  IMAD.IADD R0, R0, 0x1, -R3 ;  /* 0x0000000100007824 */ /* 0x000fe200078e0a03 */
[----:B0-----:R-:W-:-:S04]  /*f400*/  LEA R5, R5, R2, 0x18 ;  /* 0x0000000205057211 */ /* 0x001fc800078ec0ff */
[----:B------:R-:W-:-:S04]  /*f410*/  SHF.L.U32 R0, R0, 0x1f, RZ ;  /* 0x0000001f00007819 */ /* 0x000fc800000006ff */
[----:B------:R-:W0:Y:S02]  /*f420*/  SYNCS.PHASECHK.TRANS64.TRYWAIT P0, [R5+URZ+0x28c20], R0 ;  /* 0x028c2000050075a7 */ /* 0x000e24000800017f */
[----:B0-----:R-:W-:Y:S05]  /*f430*/  @!P0 BRA `(.L_x_472) ;  /* 0x0000002c00f08947 */ /* 0x001fea0003800000 */
.L_x_567:
[----:B------:R-:W-:Y:S05]  /*f440*/  BSYNC B0 ;  /* 0x0000000000007941 */ /* 0x000fea0003800000 */
.L_x_471:
[----:B------:R-:W-:-:S03]  /*f450*/  UMOV UR4, 0xffffffff ;  /* 0xffffffff00047882 */ /* 0x000fc60000000000 */
[----:B------:R-:W-:Y:S05]  /*f460*/  BRA.DIV UR4, `(.L_x_473) ;  /* 0x0000002e04f87947 */ /* 0x000fea000b800000 */
[----:B0-----:R-:W0:Y:S02]  /*f470*/  S2R R0, SR_TID.X ;  /* 0x0000000000007919 */ /* 0x001e240000002100 */
[----:B0-----:R-:W-:-:S04]  /*f480*/  SHF.R.U32.HI R0, RZ, 0x5, R0 ;  /* 0x00000005ff007819 */ /* 0x001fc80000011600 */
[----:B------:R-:W-:-:S05]  /*f490*/  LOP3.LUT R0, R0, 0x3, RZ, 0xc0, !PT ;  /* 0x0000000300007812 */ /* 0x000fca00078ec0ff */
[----:B------:R0:W1:Y:S02]  /*f4a0*/  SHFL.IDX PT, R14, R0, RZ, 0x1f ;  /* 0x00001fff000e7589 */ /* 0x00006400000e0000 */
.L_x_570:
[----:B-1----:R-:W-:Y:S01]  /*f4b0*/  ISETP.NE.AND P0, PT, R14, RZ, PT ;  /* 0x000000ff0e00720c */ /* 0x002fe20003f05270 */
[----:B------:R-:W-:-:S12]  /*f4c0*/  BSSY B0, `(.L_x_474) ;  /* 0x0000024000007945 */ /* 0x000fd80003800000 */
[----:B------:R-:W-:Y:S05]  /*f4d0*/  @P0 BRA `(.L_x_475) ;  /* 0x0000000000880947 */ /* 0x000fea0003800000 */
[----:B------:R-:W-:-:S03]  /*f4e0*/  UMOV UR4, 0xffffffff ;  /* 0xffffffff00047882 */ /* 0x000fc60000000000 */
[----:B------:R-:W-:Y:S05]  /*f4f0*/  BRA.DIV UR4, `(.L_x_476) ;  /* 0x0000003204087947 */ /* 0x000fea000b800000 */
[----:B------:R-:W-:-:S13]  /*f500*/  ELECT P6, URZ, PT ;  /* 0x00000000003f782f */ /* 0x000fda00038c0000 */
.L_x_573:
[----:B------:R-:W-:Y:S05]  /*f510*/  @!P6 BRA `(.L_x_475) ;  /* 0x000000000078e947 */ /* 0x000fea0003800000 */
[----:B------:R-:W-:-:S06]  /*f520*/  ULOP3.LUT UR4, UR39, 0x2, URZ, 0xfc, !UPT ;  /* 0x0000000227047892 */ /* 0x000fcc000f8efc3f */
[----:B0-----:R-:W-:-:S05]  /*f530*/  IMAD.U32 R0, RZ, RZ, UR4 ;  /* 0x00000004ff007e24 */ /* 0x001fca000f8e00ff */
[----:B------:R-:W-:-:S13]  /*f540*/  ISETP.NE.AND P0, PT, R0, 0x3, PT ;  /* 0x000000030000780c */ /* 0x000fda0003f05270 */
[----:B------:R-:W-:Y:S05]  /*f550*/  @!P0 BRA `(.L_x_477) ;  /* 0x0000000000048947 */ /* 0x000fea0003800000 */
[----:B------:R-:W-:Y:S01]  /*f560*/  BPT.TRAP 0x1 ;  /* 0x000000040000795c */ /* 0x000fe20000300000 */
.L_x_477:
[C---:B------:R-:W-:Y:S01]  /*f570*/  IMAD R3, R24.reuse, 0x8, R5 ;  /* 0x0000000818037824 */ /* 0x040fe200078e0205 */
[----:B------:R-:W-:Y:S01]  /*f580*/  SHF.L.U32 R2, R25, 0x1f, RZ ;  /* 0x0000001f19027819 */ /* 0x000fe200000006ff */
[----:B------:R-:W-:-:S03]  /*f590*/  VIADD R24, R24, 0x1 ;  /* 0x0000000118187836 */ /* 0x000fc60000000000 */
[----:B------:R-:W0:Y:S02]  /*f5a0*/  SYNCS.PHASECHK.TRANS64.TRYWAIT P1, [R3+URZ+0x28c40], R2 ;  /* 0x028c4002030075a7 */ /* 0x000e24000802017f */
[----:B------:R-:W-:-:S04]  /*f5b0*/  ISETP.NE.AND P2, PT, R24, 0x2, PT ;  /* 0x000000021800780c */ /* 0x000fc80003f45270 */
[----:B------:R-:W-:Y:S01]  /*f5c0*/  SEL R0, RZ, 0x1, P2 ;  /* 0x00000001ff007807 */ /* 0x000fe20001000000 */
[----:B0-----:R-:W-:Y:S08]  /*f5d0*/  @!P1 BRA `(.L_x_478) ;  /* 0x0000002c00f09947 */ /* 0x001ff00003800000 */
.L_x_574:
[----:B------:R-:W-:Y:S02]  /*f5e0*/  SEL R24, R24, RZ, P2 ;  /* 0x000000ff18187207 */ /* 0x000fe40001000000 */
[----:B------:R-:W-:Y:S01]  /*f5f0*/  LOP3.LUT R0, R25, R0, RZ, 0x3c, !PT ;  /* 0x0000000019007212 */ /* 0x000fe200078e3cff */
[----:B------:R-:W-:Y:S06]  /*f600*/  @!P0 BRA `(.L_x_479) ;  /* 0x0000000000048947 */ /* 0x000fec0003800000 */
[----:B------:R-:W-:Y:S01]  /*f610*/  BPT.TRAP 0x1 ;  /* 0x000000040000795c */ /* 0x000fe20000300000 */
.L_x_479:
[----:B------:R-:W-:Y:S01]  /*f620*/  IMAD R5, R24, 0x8, R5 ;  /* 0x0000000818057824 */ /* 0x000fe200078e0205 */
[----:B------:R-:W-:-:S04]  /*f630*/  SHF.L.U32 R0, R0, 0x1f, RZ ;  /* 0x0000001f00007819 */ /* 0x000fc800000006ff */
[----:B------:R-:W1:Y:S02]  /*f640*/  SYNCS.PHASECHK.TRANS64.TRYWAIT P1, [R5+URZ+0x28c40], R0 ;  /* 0x028c4000050075a7 */ /* 0x000e64000802017f */
[----:B-1----:R-:W-:Y:S05]  /*f650*/  @!P1 BRA `(.L_x_480) ;  /* 0x0000002c00e49947 */ /* 0x002fea0003800000 */
.L_x_575:
[----:B------:R-:W-:Y:S05]  /*f660*/  @!P0 BRA `(.L_x_481) ;  /* 0x0000000000048947 */ /* 0x000fea0003800000 */
[----:B------:R-:W-:Y:S01]  /*f670*/  BPT.TRAP 0x1 ;  /* 0x000000040000795c */ /* 0x000fe20000300000 */
.L_x_481:
[----:B------:R-:W5:Y:S02]  /*f680*/  SYNCS.PHASECHK.TRANS64.TRYWAIT P1, [R3+URZ+0x28c60], R2 ;  /* 0x028c6002030075a7 */ /* 0x000f64000802017f */
[----:B-----5:R-:W-:Y:S05]  /*f690*/  @!P1 BRA `(.L_x_482) ;  /* 0x0000002c00e89947 */ /* 0x020fea0003800000 */
.L_x_576:
[----:B------:R-:W-:Y:S05]  /*f6a0*/  @!P0 BRA `(.L_x_483) ;  /* 0x0000000000048947 */ /* 0x000fea0003800000 */
[----:B------:R-:W-:Y:S01]  /*f6b0*/  BPT.TRAP 0x1 ;  /* 0x000000040000795c */ /* 0x000fe20000300000 */
.L_x_483:
[----:B------:R0:W0:Y:S02]  /*f6c0*/  SYNCS.PHASECHK.TRANS64.TRYWAIT P0, [R5+URZ+0x28c60], R0 ;  /* 0x028c6000050075a7 */ /* 0x000024000800017f */
[----:B0-----:R-:W-:Y:S05]  /*f6d0*/  @!P0 NANOSLEEP.SYNCS 0x989680 ;  /* 0x009896800000895d */ /* 0x001fea0003900000 */
[----:B------:R-:W0:Y:S02]  /*f6e0*/  @!P0 SYNCS.PHASECHK.TRANS64 P0, [R5+URZ+0x28c60], R0 ;  /* 0x028c6000050085a7 */ /* 0x000e24000800007f */
[----:B0-----:R-:W-:Y:S05]  /*f6f0*/  @!P0 BRA `(.L_x_483) ;  /* 0xfffffffc00f08947 */ /* 0x001fea000383ffff */
.L_x_475:
[----:B------:R-:W-:Y:S05]  /*f700*/  BSYNC B0 ;  /* 0x0000000000007941 */ /* 0x000fea0003800000 */
.L_x_474:
[----:B------:R-:W-:Y:S05]  /*f710*/  EXIT ;  /* 0x000000000000794d */ /* 0x000fea0003800000 */
.L_x_354:
[----:B0-----:R-:W-:-:S04]  /*f720*/  MOV R3, UR16 ;  /* 0x0000001000037c02 */ /* 0x001fc80008000f00 */
[----:B------:R0:W1:Y:S03]  /*f730*/  SYNCS.PHASECHK.TRANS64.TRYWAIT P1, [R3+URZ+0x28c50], R0 ;  /* 0x028c5000030075a7 */ /* 0x000066000802017f */
[----:B-1----:R-:W-:Y:S05]  /*f740*/  @!P1 NANOSLEEP.SYNCS 0x989680 ;  /* 0x009896800000995d */ /* 0x002fea0003900000 */
[----:B------:R-:W1:Y:S02]  /*f750*/  @!P1 SYNCS.PHASECHK.TRANS64 P1, [R3+URZ+0x28c50], R0 ;  /* 0x028c5000030095a7 */ /* 0x000e64000802007f */
[----:B-1----:R-:W-:Y:S05]  /*f760*/  @!P1 BRA `(.L_x_354) ;  /* 0xfffffffc00ec9947 */ /* 0x002fea000383ffff */
[----:B------:R-:W-:Y:S05]  /*f770*/  BRA `(.L_x_484) ;  /* 0xffffff20005c7947 */ /* 0x000fea000383ffff */
.L_x_360:
[----:B-1----:R-:W-:-:S04]  /*f780*/  IMAD.U32 R4, RZ, RZ, UR21 ;  /* 0x00000015ff047e24 */ /* 0x002fc8000f8e00ff */
[----:B------:R1:W2:Y:S03]  /*f790*/  SYNCS.PHASECHK.TRANS64.TRYWAIT P1, [R4+URZ+0x28c50], R3 ;  /* 0x028c5003040075a7 */ /* 0x0002a6000802017f */
[----:B--2---:R-:W-:Y:S05]  /*f7a0*/  @!P1 NANOSLEEP.SYNCS 0x989680 ;  /* 0x009896800000995d */ /* 0x004fea0003900000 */
[----:B------:R-:W2:Y:S02]  /*f7b0*/  @!P1 SYNCS.PHASECHK.TRANS64 P1, [R4+URZ+0x28c50], R3 ;  /* 0x028c5003040095a7 */ /* 0x000ea4000802007f */
[----:B--2---:R-:W-:Y:S05]  /*f7c0*/  @!P1 BRA `(.L_x_360) ;  /* 0xfffffffc00ec9947 */ /* 0x004fea000383ffff */
[----:B------:R-:W-:Y:S05]  /*f7d0*/  BRA `(.L_x_359) ;  /* 0xffffff2c00647947 */ /* 0x000fea000383ffff */
.L_x_364:
[----:B0-----:R-:W-:-:S04]  /*f7e0*/  IMAD.U32 R3, RZ, RZ, UR41 ;  /* 0x00000029ff037e24 */ /* 0x001fc8000f8e00ff */
[----:B------:R0:W1:Y:S03]  /*f7f0*/  SYNCS.PHASECHK.TRANS64.TRYWAIT P1, [R3+URZ+0x28c00], R0 ;  /* 0x028c0000030075a7 */ /* 0x000066000802017f */
[----:B-1----:R-:W-:Y:S05]  /*f800*/  @!P1 NANOSLEEP.SYNCS 0x989680 ;  /* 0x009896800000995d */ /* 0x002fea0003900000 */
[----:B------:R-:W1:Y:S02]  /*f810*/  @!P1 SYNCS.PHASECHK.TRANS64 P1, [R3+URZ+0x28c00], R0 ;  /* 0x028c0000030095a7 */ /* 0x000e64000802007f */
[----:B-1----:R-:W-:Y:S05]  /*f820*/  @!P1 BRA `(.L_x_364) ;  /* 0xfffffffc00ec9947 */ /* 0x002fea000383ffff */
[----:B------:R-:W-:Y:S05]  /*f830*/  BRA `(.L_x_485) ;  /* 0xffffff3800bc7947 */ /* 0x000fea000383ffff */
.L_x_368:
[----:B--2---:R2:W3:Y:S02]  /*f840*/  SYNCS.PHASECHK.TRANS64.TRYWAIT P1, [R7+URZ+0x28c30], R8 ;  /* 0x028c3008070075a7 */ /* 0x0044e4000802017f */
[----:B---3--:R-:W-:Y:S05]  /*f850*/  @!P1 NANOSLEEP.SYNCS 0x989680 ;  /* 0x009896800000995d */ /* 0x008fea0003900000 */
[----:B------:R-:W3:Y:S02]  /*f860*/  @!P1 SYNCS.PHASECHK.TRANS64 P1, [R7+URZ+0x28c30], R8 ;  /* 0x028c3008070095a7 */ /* 0x000ee4000802007f */
[----:B---3--:R-:W-:Y:S05]  /*f870*/  @!P1 BRA `(.L_x_368) ;  /* 0xfffffffc00f09947 */ /* 0x008fea000383ffff */
[----:B------:R-:W-:Y:S05]  /*f880*/  BRA `(.L_x_367) ;  /* 0xffffff3800d87947 */ /* 0x000fea000383ffff */
.L_x_373:
[----:B---3--:R3:W0:Y:S02]  /*f890*/  SYNCS.PHASECHK.TRANS64.TRYWAIT P1, [R7+URZ+0x28c50], R8 ;  /* 0x028c5008070075a7 */ /* 0x008624000802017f */
[----:B0-----:R-:W-:Y:S05]  /*f8a0*/  @!P1 NANOSLEEP.SYNCS 0x989680 ;  /* 0x009896800000995d */ /* 0x001fea0003900000 */
[----:B------:R-:W0:Y:S02]  /*f8b0*/  @!P1 SYNCS.PHASECHK.TRANS64 P1, [R7+URZ+0x28c50], R8 ;  /* 0x028c5008070095a7 */ /* 0x000e24000802007f */
[----:B0-----:R-:W-:Y:S05]  /*f8c0*/  @!P1 BRA `(.L_x_373) ;  /* 0xfffffffc00f09947 */ /* 0x001fea000383ffff */
[----:B------:R-:W-:Y:S05]  /*f8d0*/  BRA `(.L_x_372) ;  /* 0xffffff4c00f07947 */ /* 0x000fea000383ffff */
.L_x_379:
[----:B-1----:R-:W-:-:S04]  /*f8e0*/  IMAD.U32 R4, RZ, RZ, UR21 ;  /* 0x00000015ff047e24 */ /* 0x002fc8000f8e00ff */
[----:B------:R1:W2:Y:S03]  /*f8f0*/  SYNCS.PHASECHK.TRANS64.TRYWAIT P2, [R4+URZ+0x28c30], R7 ;  /* 0x028c3007040075a7 */ /* 0x0002a6000804017f */
[----:B--2---:R-:W-:Y:S05]  /*f900*/  @!P2 NANOSLEEP.SYNCS 0x989680 ;  /* 0x009896800000a95d */ /* 0x004fea0003900000 */
[----:B------:R-:W2:Y:S02]  /*f910*/  @!P2 SYNCS.PHASECHK.TRANS64 P2, [R4+URZ+0x28c30], R7 ;  /* 0x028c30070400a5a7 */ /* 0x000ea4000804007f */
[----:B--2---:R-:W-:Y:S05]  /*f920*/  @!P2 BRA `(.L_x_379) ;  /* 0xfffffffc00eca947 */ /* 0x004fea000383ffff */
[----:B------:R-:W-:Y:S05]  /*f930*/  BRA `(.L_x_378) ;  /* 0xffffff5000e07947 */ /* 0x000fea000383ffff */
.L_x_384:
[----:B-1----:R-:W-:-:S04]  /*f940*/  IMAD.U32 R8, RZ, RZ, UR21 ;  /* 0x00000015ff087e24 */ /* 0x002fc8000f8e00ff */
[----:B------:R1:W2:Y:S03]  /*f950*/  SYNCS.PHASECHK.TRANS64.TRYWAIT P2, [R8+URZ+0x28c50], R7 ;  /* 0x028c5007080075a7 */ /* 0x0002a6000804017f */
[----:B--2---:R-:W-:Y:S05]  /*f960*/  @!P2 NANOSLEEP.SYNCS 0x989680 ;  /* 0x009896800000a95d */ /* 0x004fea0003900000 */
[----:B------:R-:W2:Y:S02]  /*f970*/  @!P2 SYNCS.PHASECHK.TRANS64 P2, [R8+URZ+0x28c50], R7 ;  /* 0x028c50070800a5a7 */ /* 0x000ea4000804007f */
[----:B--2---:R-:W-:Y:S05]  /*f980*/  @!P2 BRA `(.L_x_384) ;  /* 0xfffffffc00eca947 */ /* 0x004fea000383ffff */
[----:B------:R-:W-:Y:S05]  /*f990*/  BRA `(.L_x_383) ;  /* 0xffffff6c00147947 */ /* 0x000fea000383ffff */
.L_x_421:
[----:B------:R-:W-:Y:S01]  /*f9a0*/  SHF.R.U32.HI R2, RZ, 0x5, R2 ;  /* 0x00000005ff027819 */ /* 0x000fe20000011602 */
[----:B------:R-:W-:Y:S01]  /*f9b0*/  BSSY B0, `(.L_x_486) ;  /* 0x0000009000007945 */ /* 0x000fe20003800000 */
[----:B------:R-:W-:Y:S01]  /*f9c0*/  MOV R12, RZ ;  /* 0x000000ff000c7202 */ /* 0x000fe20000000f00 */
[----:B------:R-:W-:Y:S01]  /*f9d0*/  IMAD.MOV.U32 R11, RZ, RZ, 0x1f ;  /* 0x0000001fff0b7424 */ /* 0x000fe200078e00ff */
[----:B------:R-:W-:Y:S01]  /*f9e0*/  LOP3.LUT R2, R2, 0x3, RZ, 0xc0, !PT ;  /* 0x0000000302027812 */ /* 0x000fe200078ec0ff */
[----:B------:R-:W-:-:S04]  /*f9f0*/  IMAD.MOV.U32 R15, RZ, RZ, -0x1 ;  /* 0xffffffffff0f7424 */ /* 0x000fc800078e00ff */
[----:B------:R-:W-:-:S07]  /*fa00*/  IMAD.MOV.U32 R13, RZ, RZ, R2 ;  /* 0x000000ffff0d7224 */ /* 0x000fce00078e0002 */
[----:B0----5:R-:W-:Y:S05]  /*fa10*/  WARPSYNC.COLLECTIVE R15, `(.L_x_487) ;  /* 0x000000000f087348 */ /* 0x021fea0003c00000 */
[----:B------:R1:W2:Y:S02]  /*fa20*/  SHFL.IDX P6, R14, R13, R12, R11 ;  /* 0x0000000c0d0e7389 */ /* 0x0002a400000c000b */
[----:B012--5:R-:W-:Y:S01]  /*fa30*/  ENDCOLLECTIVE ;  /* 0x000000000000791b */ /* 0x027fe20003800000 */
.L_x_487:
[----:B------:R-:W-:Y:S05]  /*fa40*/  BSYNC B0 ;  /* 0x0000000000007941 */ /* 0x000fea0003800000 */
.L_x_486:
[----:B------:R-:W-:Y:S05]  /*fa50*/  BRA `(.L_x_488) ;  /* 0xffffffc000407947 */ /* 0x000fea000383ffff */
.L_x_424:
[----:B0-----:R0:W1:Y:S02]  /*fa60*/  SYNCS.PHASECHK.TRANS64.TRYWAIT P0, [R27+URZ+0x28c40], R0 ;  /* 0x028c40001b0075a7 */ /* 0x001064000800017f */
[----:B-1----:R-:W-:Y:S05]  /*fa70*/  @!P0 NANOSLEEP.SYNCS 0x989680 ;  /* 0x009896800000895d */ /* 0x002fea0003900000 */
[----:B------:R-:W1:Y:S02]  /*fa80*/  @!P0 SYNCS.PHASECHK.TRANS64 P0, [R27+URZ+0x28c40], R0 ;  /* 0x028c40001b0085a7 */ /* 0x000e64000800007f */
[----:B-1----:R-:W-:Y:S05]  /*fa90*/  @!P0 BRA `(.L_x_424) ;  /* 0xfffffffc00f08947 */ /* 0x002fea000383ffff */
[----:B------:R-:W-:Y:S05]  /*faa0*/  BRA `(.L_x_489) ;  /* 0xffffffc400107947 */ /* 0x000fea000383ffff */
.L_x_425:
        /* <DEDUP_REMOVED lines=8> */
.L_x_491:
[----:B------:R-:W-:Y:S05]  /*fb30*/  BSYNC B0 ;  /* 0x0000000000007941 */ /* 0x000fea0003800000 */
.L_x_490:
[----:B------:R-:W-:Y:S02]  /*fb40*/  IMAD.MOV.U32 R13, RZ, RZ, R0 ;  /* 0x000000ffff0d7224 */ /* 0x000fe400078e0000 */
[----:B------:R-:W-:Y:S02]  /*fb50*/  IMAD.MOV.U32 R12, RZ, RZ, RZ ;  /* 0x000000ffff0c7224 */ /* 0x000fe400078e00ff */
[----:B------:R-:W-:Y:S02]  /*fb60*/  IMAD.MOV.U32 R11, RZ, RZ, 0x181f ;  /* 0x0000181fff0b7424 */ /* 0x000fe400078e00ff */
[----:B------:R-:W-:Y:S02]  /*fb70*/  IMAD.MOV.U32 R15, RZ, RZ, -0x1 ;  /* 0xffffffffff0f7424 */ /* 0x000fe400078e00ff */
[----:B------:R-:W-:Y:S02]  /*fb80*/  IMAD.MOV.U32 R2, RZ, RZ, R14 ;  /* 0x000000ffff027224 */ /* 0x000fe400078e000e */
[----:B------:R-:W-:-:S07]  /*fb90*/  @P0 IMAD R6, R4, 0x2, R23 ;  /* 0x0000000204060824 */ /* 0x000fce00078e0217 */
[----:B------:R-:W-:Y:S05]  /*fba0*/  WARPSYNC.COLLECTIVE R15, `(.L_x_492) ;  /* 0x000000000f087348 */ /* 0x000fea0003c00000 */
[----:B------:R0:W1:Y:S02]  /*fbb0*/  SHFL.IDX P6, R14, R13, R12, R11 ;  /* 0x0000000c0d0e7389 */ /* 0x00006400000c000b */
[----:B01----:R-:W-:Y:S01]  /*fbc0*/  ENDCOLLECTIVE ;  /* 0x000000000000791b */ /* 0x003fe20003800000 */
.L_x_492:
[----:B------:R-:W-:Y:S02]  /*fbd0*/  IMAD.MOV.U32 R13, RZ, RZ, R5 ;  /* 0x000000ffff0d7224 */ /* 0x000fe400078e0005 */
[----:B------:R-:W-:Y:S01]  /*fbe0*/  IMAD.MOV.U32 R12, RZ, RZ, 0x1 ;  /* 0x00000001ff0c7424 */ /* 0x000fe200078e00ff */
[----:B------:R-:W-:-:S07]  /*fbf0*/  MOV R3, R14 ;  /* 0x0000000e00037202 */ /* 0x000fce0000000f00 */
[----:B------:R-:W-:Y:S05]  /*fc00*/  WARPSYNC.COLLECTIVE R15, `(.L_x_493) ;  /* 0x000000000f087348 */ /* 0x000fea0003c00000 */
[----:B------:R0:W1:Y:S02]  /*fc10*/  SHFL.IDX P6, R14, R13, R12, R11 ;  /* 0x0000000c0d0e7389 */ /* 0x00006400000c000b */
[----:B01----:R-:W-:Y:S01]  /*fc20*/  ENDCOLLECTIVE ;  /* 0x000000000000791b */ /* 0x003fe20003800000 */
.L_x_493:
        /* <DEDUP_REMOVED lines=15> */
.L_x_494:
[----:B------:R-:W-:Y:S02]  /*fd20*/  @P0 IMAD R6, R4, 0x2, R23 ;  /* 0x0000000204060824 */ /* 0x000fe400078e0217 */
[----:B------:R-:W-:Y:S02]  /*fd30*/  IMAD.MOV.U32 R13, RZ, RZ, R5 ;  /* 0x000000ffff0d7224 */ /* 0x000fe400078e0005 */
[----:B------:R-:W-:Y:S02]  /*fd40*/  IMAD.MOV.U32 R12, RZ, RZ, 0x2 ;  /* 0x00000002ff0c7424 */ /* 0x000fe400078e00ff */
[----:B------:R-:W-:-:S07]  /*fd50*/  IMAD.MOV.U32 R3, RZ, RZ, R14 ;  /* 0x000000ffff037224 */ /* 0x000fce00078e000e */
[----:B------:R-:W-:Y:S05]  /*fd60*/  WARPSYNC.COLLECTIVE R15, `(.L_x_495) ;  /* 0x000000000f087348 */ /* 0x000fea0003c00000 */
[----:B------:R0:W1:Y:S02]  /*fd70*/  SHFL.IDX P6, R14, R13, R12, R11 ;  /* 0x0000000c0d0e7389 */ /* 0x00006400000c000b */
[----:B01----:R-:W-:Y:S01]  /*fd80*/  ENDCOLLECTIVE ;  /* 0x000000000000791b */ /* 0x003fe20003800000 */
.L_x_495:
        /* <DEDUP_REMOVED lines=10> */
[----:B------:R-:W-:Y:S02]  /*fe30*/  ISETP.GE.AND P0, PT, R29, 0x21, PT ;  /* 0x000000211d00780c */ /* 0x000fe40003f06270 */
[----:B0-----:R-:W-:-:S11]  /*fe40*/  MOV R2, R14 ;  /* 0x0000000e00027202 */ /* 0x001fd60000000f00 */
[----:B------:R-:W-:Y:S05]  /*fe50*/  WARPSYNC.COLLECTIVE R15, `(.L_x_496) ;  /* 0x000000000f087348 */ /* 0x000fea0003c00000 */
[----:B------:R0:W1:Y:S02]  /*fe60*/  SHFL.IDX P6, R14, R13, R12, R11 ;  /* 0x0000000c0d0e7389 */ /* 0x00006400000c000b */
[----:B01----:R-:W-:Y:S01]  /*fe70*/  ENDCOLLECTIVE ;  /* 0x000000000000791b */ /* 0x003fe20003800000 */
.L_x_496:
[----:B------:R-:W-:Y:S02]  /*fe80*/  @P0 IMAD R6, R4, 0x2, R23 ;  /* 0x0000000204060824 */ /* 0x000fe400078e0217 */
[----:B------:R-:W-:Y:S01]  /*fe90*/  IMAD.MOV.U32 R13, RZ, RZ, R5 ;  /* 0x000000ffff0d7224 */ /* 0x000fe200078e0005 */
[----:B------:R-:W-:Y:S01]  /*fea0*/  MOV R12, 0x3 ;  /* 0x00000003000c7802 */ /* 0x000fe20000000f00 */
[----:B------:R-:W-:-:S07]  /*feb0*/  IMAD.MOV.U32 R3, RZ, RZ, R14 ;  /* 0x000000ffff037224 */ /* 0x000fce00078e000e */
[----:B------:R-:W-:Y:S05]  /*fec0*/  WARPSYNC.COLLECTIVE R15, `(.L_x_497) ;  /* 0x000000000f087348 */ /* 0x000fea0003c00000 */
[----:B------:R0:W1:Y:S02]  /*fed0*/  SHFL.IDX P6, R14, R13, R12, R11 ;  /* 0x0000000c0d0e7389 */ /* 0x00006400000c000b */
[----:B01----:R-:W-:Y:S01]  /*fee0*/  ENDCOLLECTIVE ;  /* 0x000000000000791b */ /* 0x003fe20003800000 */
.L_x_497:
        /* <DEDUP_REMOVED lines=10> */
.L_x_498:
[----:B------:R-:W-:Y:S01]  /*ff90*/  @!PT LDS RZ, [RZ] ;  /* 0x00000000fffff984 */ /* 0x000fe20000000800 */
[----:B------:R-:W-:Y:S01]  /*ffa0*/  @!PT LDS RZ, [RZ] ;  /* 0x00000000fffff984 */ /* 0x000fe20000000800 */
[----:B------:R-:W-:Y:S01]  /*ffb0*/  @!PT LDS RZ, [RZ] ;  /* 0x00000000fffff984 */ /* 0x000fe20000000800 */
[----:B------:R0:W-:Y:S01]  /*ffc0*/  @P0 LDGSTS.E.BYPASS.LTC128B.128 [R6+0x23400], desc[UR50][R2.64], !P2 ;  /* 0x2340000002060fae */ /* 0x0001e2000d101d72 */
[----:B------:R-:W-:Y:S01]  /*ffd0*/  IMAD.MOV.U32 R0, RZ, RZ, R14 ;  /* 0x000000ffff007224 */ /* 0x000fe200078e000e */
[----:B------:R-:W-:Y:S06]  /*ffe0*/  BRA `(.L_x_499) ;  /* 0xffffffc000cc7947 */ /* 0x000fec000383ffff */
.L_x_430:
[----:B------:R-:W-:Y:S01]  /*fff0*/  IMAD.MOV.U32 R13, RZ, RZ, R4 ;  /* 0x000000ffff0d7224 */ /* 0x000fe200078e0004 */
[----:B------:R-:W-:Y:S01]  /*10000*/  MOV R11, 0x181f ;  /* 0x0000181f000b7802 */ /* 0x000fe20000000f00 */
[----:B------:R-:W-:Y:S02]  /*10010*/  IMAD.MOV.U32 R12, RZ, RZ, RZ ;  /* 0x000000ffff0c7224 */ /* 0x000fe400078e00ff */
[----:B------:R-:W-:Y:S02]  /*10020*/  IMAD.MOV.U32 R15, RZ, RZ, -0x1 ;  /* 0xffffffffff0f7424 */ /* 0x000fe400078e00ff */
[----:B-----5:R-:W-:Y:S02]  /*10030*/  IMAD R5, R10, R7, RZ ;  /* 0x000000070a057224 */ /* 0x020fe400078e02ff */
[----:B------:R-:W-:-:S07]  /*10040*/  IMAD R17, R17, 0x40, R37 ;  /* 0x0000004011117824 */ /* 0x000fce00078e0225 */
[----:B------:R-:W-:Y:S05]  /*10050*/  WARPSYNC.COLLECTIVE R15, `(.L_x_500) ;  /* 0x000000000f087348 */ /* 0x000fea0003c00000 */
[----:B------:R0:W1:Y:S02]  /*10060*/  SHFL.IDX P6, R14, R13, R12, R11 ;  /* 0x0000000c0d0e7389 */ /* 0x00006400000c000b */
[----:B01----:R-:W-:Y:S01]  /*10070*/  ENDCOLLECTIVE ;  /* 0x000000000000791b */ /* 0x003fe20003800000 */
.L_x_500:
[C---:B------:R-:W-:Y:S01]  /*10080*/  VIADD R6, R17.reuse, 0x10 ;  /* 0x0000001011067836 */ /* 0x040fe20000000000 */
[----:B------:R-:W-:Y:S01]  /*10090*/  ISETP.GE.AND P0, PT, R17, R5, PT ;  /* 0x000000051100720c */ /* 0x000fe20003f06270 */
[----:B------:R-:W-:Y:S02]  /*100a0*/  IMAD.MOV.U32 R13, RZ, RZ, R0 ;  /* 0x000000ffff0d7224 */ /* 0x000fe400078e0000 */
[----:B------:R-:W-:-:S10]  /*100b0*/  IMAD.MOV.U32 R2, RZ, RZ, R14 ;  /* 0x000000ffff027224 */ /* 0x000fd400078e000e */
[----:B------:R-:W-:Y:S05]  /*100c0*/  WARPSYNC.COLLECTIVE R15, `(.L_x_501) ;  /* 0x000000000f087348 */ /* 0x000fea0003c00000 */
[----:B------:R0:W1:Y:S02]  /*100d0*/  SHFL.IDX P6, R14, R13, R12, R11 ;  /* 0x0000000c0d0e7389 */ /* 0x00006400000c000b */
[----:B01----:R-:W-:Y:S01]  /*100e0*/  ENDCOLLECTIVE ;  /* 0x000000000000791b */ /* 0x003fe20003800000 */
.L_x_501:
[----:B------:R-:W-:Y:S02]  /*100f0*/  IMAD.MOV.U32 R13, RZ, RZ, R4 ;  /* 0x000000ffff0d7224 */ /* 0x000fe400078e0004 */
[----:B------:R-:W-:Y:S02]  /*10100*/  IMAD.MOV.U32 R12, RZ, RZ, 0x1 ;  /* 0x00000001ff0c7424 */ /* 0x000fe400078e00ff */
[----:B------:R-:W-:-:S07]  /*10110*/  IMAD.MOV.U32 R3, RZ, RZ, R14 ;  /* 0x000000ffff037224 */ /* 0x000fce00078e000e */
[----:B------:R-:W-:Y:S05]  /*10120*/  WARPSYNC.COLLECTIVE R15, `(.L_x_502) ;  /* 0x000000000f087348 */ /* 0x000fea0003c00000 */
[----:B------:R0:W1:Y:S02]  /*10130*/  SHFL.IDX P6, R14, R13, R12, R11 ;  /* 0x0000000c0d0e7389 */ /* 0x00006400000c000b */
[----:B01----:R-:W-:Y:S01]  /*10140*/  ENDCOLLECTIVE ;  /* 0x000000000000791b */ /* 0x003fe20003800000 */
.L_x_502:
[----:B------:R-:W-:-:S04]  /*10150*/  @!P0 LEA R3, P2, R9, R3, 0x1 ;  /* 0x0000000309038211 */ /* 0x000fc800078408ff */
[----:B------:R-:W-:-:S04]  /*10160*/  @!P0 IADD3.X R2, RZ, R2, RZ, P2, !PT ;  /* 0x00000002ff028210 */ /* 0x000fc800017fe4ff */
[----:B------:R-:W-:Y:S01]  /*10170*/  @!P0 LOP3.LUT R3, R3, R2, RZ, 0x3c, !PT ;  /* 0x0000000203038212 */ /* 0x000fe200078e3cff */
[----:B------:R-:W-:-:S03]  /*10180*/  IMAD.MOV.U32 R13, RZ, RZ, R0 ;  /* 0x000000ffff0d7224 */ /* 0x000fc600078e0000 */
[----:B------:R-:W-:-:S04]  /*10190*/  @!P0 LOP3.LUT R2, R3, R2, RZ, 0x3c, !PT ;  /* 0x0000000203028212 */ /* 0x000fc800078e3cff */
[----:B------:R-:W-:-:S05]  /*101a0*/  @!P0 LOP3.LUT R3, R3, R2, RZ, 0x3c, !PT ;  /* 0x0000000203038212 */ /* 0x000fca00078e3cff */
[----:B------:R-:W-:Y:S01]  /*101b0*/  @!PT LDS RZ, [RZ] ;  /* 0x00000000fffff984 */ /* 0x000fe20000000800 */
[----:B------:R-:W-:Y:S01]  /*101c0*/  @!PT LDS RZ, [RZ] ;  /* 0x00000000fffff984 */ /* 0x000fe20000000800 */
[----:B------:R-:W-:Y:S01]  /*101d0*/  @!PT LDS RZ, [RZ] ;  /* 0x00000000fffff984 */ /* 0x000fe20000000800 */
[----:B------:R0:W-:Y:S01]  /*101e0*/  @!P0 LDGSTS.E.BYPASS.LTC128B.128 [R8+0x20400], desc[UR50][R2.64], !P1 ;  /* 0x2040000002088fae */ /* 0x0001e2000c901d72 */
[----:B------:R-:W-:Y:S01]  /*101f0*/  ISETP.GE.AND P0, PT, R6, R5, PT ;  /* 0x000000050600720c */ /* 0x000fe20003f06270 */
[----:B0-----:R-:W-:-:S12]  /*10200*/  IMAD.MOV.U32 R2, RZ, RZ, R14 ;  /* 0x000000ffff027224 */ /* 0x001fd800078e000e */
[----:B------:R-:W-:Y:S05]  /*10210*/  WARPSYNC.COLLECTIVE R15, `(.L_x_503) ;  /* 0x000000000f087348 */ /* 0x000fea0003c00000 */
[----:B------:R0:W1:Y:S02]  /*10220*/  SHFL.IDX P6, R14, R13, R12, R11 ;  /* 0x0000000c0d0e7389 */ /* 0x00006400000c000b */
[----:B01----:R-:W-:Y:S01]  /*10230*/  ENDCOLLECTIVE ;  /* 0x000000000000791b */ /* 0x003fe20003800000 */
.L_x_503:
[----:B------:R-:W-:Y:S02]  /*10240*/  IMAD.MOV.U32 R13, RZ, RZ, R4 ;  /* 0x000000ffff0d7224 */ /* 0x000fe400078e0004 */
[----:B------:R-:W-:Y:S01]  /*10250*/  IMAD.MOV.U32 R12, RZ, RZ, 0x2 ;  /* 0x00000002ff0c7424 */ /* 0x000fe200078e00ff */
[----:B------:R-:W-:-:S07]  /*10260*/  MOV R3, R14 ;  /* 0x0000000e00037202 */ /* 0x000fce0000000f00 */
[----:B------:R-:W-:Y:S05]  /*10270*/  WARPSYNC.COLLECTIVE R15, `(.L_x_504) ;  /* 0x000000000f087348 */ /* 0x000fea0003c00000 */
[----:B------:R0:W1:Y:S02]  /*10280*/  SHFL.IDX P6, R14, R13, R12, R11 ;  /* 0x0000000c0d0e7389 */ /* 0x00006400000c000b */
[----:B01----:R-:W-:Y:S01]  /*10290*/  ENDCOLLECTIVE ;  /* 0x000000000000791b */ /* 0x003fe20003800000 */
.L_x_504:
[----:B------:R-:W-:-:S05]  /*102a0*/  @!P0 LEA R3, P2, R9, R3, 0x1 ;  /* 0x0000000309038211 */ /* 0x000fca00078408ff */
[----:B------:R-:W-:-:S05]  /*102b0*/  @!P0 IMAD.X R2, RZ, RZ, R2, P2 ;  /* 0x000000ffff028224 */ /* 0x000fca00010e0602 */
[----:B------:R-:W-:Y:S02]  /*102c0*/  @!P0 LOP3.LUT R3, R3, R2, RZ, 0x3c, !PT ;  /* 0x0000000203038212 */ /* 0x000fe400078e3cff */
[----:B------:R-:W-:Y:S02]  /*102d0*/  MOV R13, R0 ;  /* 0x00000000000d7202 */ /* 0x000fe40000000f00 */
[----:B------:R-:W-:-:S04]  /*102e0*/  @!P0 LOP3.LUT R2, R3, R2, RZ, 0x3c, !PT ;  /* 0x0000000203028212 */ /* 0x000fc800078e3cff */
[----:B------:R-:W-:-:S05]  /*102f0*/  @!P0 LOP3.LUT R3, R3, R2, RZ, 0x3c, !PT ;  /* 0x0000000203038212 */ /* 0x000fca00078e3cff */
[----:B------:R-:W-:Y:S01]  /*10300*/  @!PT LDS RZ, [RZ] ;  /* 0x00000000fffff984 */ /* 0x000fe20000000800 */
[----:B------:R-:W-:Y:S01]  /*10310*/  @!PT LDS RZ, [RZ] ;  /* 0x00000000fffff984 */ /* 0x000fe20000000800 */
[----:B------:R-:W-:Y:S01]  /*10320*/  @!PT LDS RZ, [RZ] ;  /* 0x00000000fffff984 */ /* 0x000fe20000000800 */
[----:B------:R0:W-:Y:S02]  /*10330*/  @!P0 LDGSTS.E.BYPASS.LTC128B.128 [R8+0x20c00], desc[UR50][R2.64], !P1 ;  /* 0x20c0000002088fae */ /* 0x0001e4000c901d72 */
[----:B0-----:R-:W-:-:S05]  /*10340*/  VIADD R2, R17, 0x20 ;  /* 0x0000002011027836 */ /* 0x001fca0000000000 */
[----:B------:R-:W-:Y:S01]  /*10350*/  ISETP.GE.AND P0, PT, R2, R5, PT ;  /* 0x000000050200720c */ /* 0x000fe20003f06270 */
[----:B------:R-:W-:-:S12]  /*10360*/  IMAD.MOV.U32 R2, RZ, RZ, R14 ;  /* 0x000000ffff027224 */ /* 0x000fd800078e000e */
[----:B------:R-:W-:Y:S05]  /*10370*/  WARPSYNC.COLLECTIVE R15, `(.L_x_505) ;  /* 0x000000000f087348 */ /* 0x000fea0003c00000 */
[----:B------:R0:W1:Y:S02]  /*10380*/  SHFL.IDX P6, R14, R13, R12, R11 ;  /* 0x0000000c0d0e7389 */ /* 0x00006400000c000b */
[----:B01----:R-:W-:Y:S01]  /*10390*/  ENDCOLLECTIVE ;  /* 0x000000000000791b */ /* 0x003fe20003800000 */
.L_x_505:
[----:B------:R-:W-:Y:S02]  /*103a0*/  IMAD.MOV.U32 R13, RZ, RZ, R4 ;  /* 0x000000ffff0d7224 */ /* 0x000fe400078e0004 */
[----:B------:R-:W-:Y:S02]  /*103b0*/  IMAD.MOV.U32 R12, RZ, RZ, 0x3 ;  /* 0x00000003ff0c7424 */ /* 0x000fe400078e00ff */
[----:B------:R-:W-:-:S07]  /*103c0*/  IMAD.MOV.U32 R3, RZ, RZ, R14 ;  /* 0x000000ffff037224 */ /* 0x000fce00078e000e */
[----:B------:R-:W-:Y:S05]  /*103d0*/  WARPSYNC.COLLECTIVE R15, `(.L_x_506) ;  /* 0x000000000f087348 */ /* 0x000fea0003c00000 */
[----:B------:R0:W1:Y:S02]  /*103e0*/  SHFL.IDX P6, R14, R13, R12, R11 ;  /* 0x0000000c0d0e7389 */ /* 0x00006400000c000b */
[----:B01----:R-:W-:Y:S01]  /*103f0*/  ENDCOLLECTIVE ;  /* 0x000000000000791b */ /* 0x003fe20003800000 */
.L_x_506:
[----:B------:R-:W-:-:S05]  /*10400*/  @!P0 LEA R3, P2, R9, R3, 0x1 ;  /* 0x0000000309038211 */ /* 0x000fca00078408ff */
[----:B------:R-:W-:-:S05]  /*10410*/  @!P0 IMAD.X R2, RZ, RZ, R2, P2 ;  /* 0x000000ffff028224 */ /* 0x000fca00010e0602 */
[----:B------:R-:W-:Y:S02]  /*10420*/  @!P0 LOP3.LUT R3, R3, R2, RZ, 0x3c, !PT ;  /* 0x0000000203038212 */ /* 0x000fe400078e3cff */
[----:B------:R-:W-:Y:S02]  /*10430*/  MOV R13, R0 ;  /* 0x00000000000d7202 */ /* 0x000fe40000000f00 */
[----:B------:R-:W-:-:S04]  /*10440*/  @!P0 LOP3.LUT R2, R3, R2, RZ, 0x3c, !PT ;  /* 0x0000000203028212 */ /* 0x000fc800078e3cff */
[----:B------:R-:W-:Y:S01]  /*10450*/  @!P0 LOP3.LUT R3, R3, R2, RZ, 0x3c, !PT ;  /* 0x0000000203038212 */ /* 0x000fe200078e3cff */
[----:B------:R-:W-:-:S07]  /*10460*/  IMAD.MOV.U32 R4, RZ, RZ, R14 ;  /* 0x000000ffff047224 */ /* 0x000fce00078e000e */
[----:B------:R-:W-:Y:S05]  /*10470*/  WARPSYNC.COLLECTIVE R15, `(.L_x_507) ;  /* 0x000000000f087348 */ /* 0x000fea0003c00000 */
[----:B------:R0:W1:Y:S02]  /*10480*/  SHFL.IDX P6, R14, R13, R12, R11 ;  /* 0x0000000c0d0e7389 */ /* 0x00006400000c000b */
[----:B01----:R-:W-:Y:S01]  /*10490*/  ENDCOLLECTIVE ;  /* 0x000000000000791b */ /* 0x003fe20003800000 */
.L_x_507:
[----:B------:R-:W-:Y:S01]  /*104a0*/  @!PT LDS RZ, [RZ] ;  /* 0x00000000fffff984 */ /* 0x000fe20000000800 */
[----:B------:R-:W-:Y:S01]  /*104b0*/  @!PT LDS RZ, [RZ] ;  /* 0x00000000fffff984 */ /* 0x000fe20000000800 */
[----:B------:R-:W-:Y:S01]  /*104c0*/  @!PT LDS RZ, [RZ] ;  /* 0x00000000fffff984 */ /* 0x000fe20000000800 */
[----:B------:R1:W-:Y:S01]  /*104d0*/  @!P0 LDGSTS.E.BYPASS.LTC128B.128 [R8+0x21400], desc[UR50][R2.64], !P1 ;  /* 0x2140000002088fae */ /* 0x0003e2000c901d72 */
[----:B------:R-:W-:Y:S01]  /*104e0*/  IMAD.MOV.U32 R0, RZ, RZ, R14 ;  /* 0x000000ffff007224 */ /* 0x000fe200078e000e */
[----:B------:R-:W-:Y:S06]  /*104f0*/  BRA `(.L_x_508) ;  /* 0xffffffc400dc7947 */ /* 0x000fec000383ffff */
.L_x_433:
[----:B0-----:R0:W1:Y:S02]  /*10500*/  SYNCS.PHASECHK.TRANS64.TRYWAIT P0, [R23+URZ+0x28c20], R0 ;  /* 0x028c2000170075a7 */ /* 0x001064000800017f */
[----:B-1----:R-:W-:Y:S05]  /*10510*/  @!P0 NANOSLEEP.SYNCS 0x989680 ;  /* 0x009896800000895d */ /* 0x002fea0003900000 */
[----:B------:R-:W1:Y:S02]  /*10520*/  @!P0 SYNCS.PHASECHK.TRANS64 P0, [R23+URZ+0x28c20], R0 ;  /* 0x028c2000170085a7 */ /* 0x000e64000800007f */
[----:B-1----:R-:W-:Y:S05]  /*10530*/  @!P0 BRA `(.L_x_433) ;  /* 0xfffffffc00f08947 */ /* 0x002fea000383ffff */
[----:B------:R-:W-:Y:S05]  /*10540*/  BRA `(.L_x_509) ;  /* 0xffffffc800387947 */ /* 0x000fea000383ffff */
.L_x_436:
[----:B0-----:R0:W1:Y:S02]  /*10550*/  SYNCS.PHASECHK.TRANS64.TRYWAIT P0, [R27+URZ+0x28c60], R0 ;  /* 0x028c60001b0075a7 */ /* 0x001064000800017f */
[----:B-1----:R-:W-:Y:S05]  /*10560*/  @!P0 NANOSLEEP.SYNCS 0x989680 ;  /* 0x009896800000895d */ /* 0x002fea0003900000 */
[----:B------:R-:W1:Y:S02]  /*10570*/  @!P0 SYNCS.PHASECHK.TRANS64 P0, [R27+URZ+0x28c60], R0 ;  /* 0x028c60001b0085a7 */ /* 0x000e64000800007f */
[----:B-1----:R-:W-:Y:S05]  /*10580*/  @!P0 BRA `(.L_x_436) ;  /* 0xfffffffc00f08947 */ /* 0x002fea000383ffff */
[----:B------:R-:W-:Y:S05]  /*10590*/  BRA `(.L_x_510) ;  /* 0xffffffc800487947 */ /* 0x000fea000383ffff */
.L_x_437:
        /* <DEDUP_REMOVED lines=8> */
.L_x_512:
[----:B------:R-:W-:Y:S05]  /*10620*/  BSYNC B0 ;  /* 0x0000000000007941 */ /* 0x000fea0003800000 */
.L_x_511:
[----:B------:R0:W5:Y:S01]  /*10630*/  LDL R8, [R1+0x4] ;  /* 0x0000040001087983 */ /* 0x0001620000100800 */
[----:B------:R-:W-:Y:S01]  /*10640*/  IMAD.MOV.U32 R13, RZ, RZ, R4 ;  /* 0x000000ffff0d7224 */ /* 0x000fe200078e0004 */
[----:B------:R-:W-:Y:S01]  /*10650*/  MOV R3, R14 ;  /* 0x0000000e00037202 */ /* 0x000fe20000000f00 */
[----:B------:R-:W-:Y:S01]  /*10660*/  IMAD.MOV.U32 R12, RZ, RZ, RZ ;  /* 0x000000ffff0c7224 */ /* 0x000fe200078e00ff */
[----:B------:R-:W1:Y:S01]  /*10670*/  S2R R7, SR_TID.X ;  /* 0x0000000000077919 */ /* 0x000e620000002100 */
[----:B------:R-:W-:Y:S01]  /*10680*/  IMAD.MOV.U32 R11, RZ, RZ, 0x181f ;  /* 0x0000181fff0b7424 */ /* 0x000fe200078e00ff */
[C---:B------:R-:W-:Y:S01]  /*10690*/  LOP3.LUT P5, RZ, R30.reuse, 0x2, RZ, 0xc0, !PT ;  /* 0x000000021eff7812 */ /* 0x040fe200078ac0ff */
[----:B------:R-:W-:Y:S01]  /*106a0*/  IMAD.MOV.U32 R15, RZ, RZ, -0x1 ;  /* 0xffffffffff0f7424 */ /* 0x000fe200078e00ff */
[C---:B------:R-:W-:Y:S01]  /*106b0*/  LOP3.LUT P4, RZ, R30.reuse, 0x4, RZ, 0xc0, !PT ;  /* 0x000000041eff7812 */ /* 0x040fe2000788c0ff */
[----:B------:R-:W-:Y:S01]  /*106c0*/  IMAD R5, R5, 0x2, R23 ;  /* 0x0000000205057824 */ /* 0x000fe200078e0217 */
[----:B0-----:R-:W-:-:S13]  /*106d0*/  LOP3.LUT P3, RZ, R30, 0x8, RZ, 0xc0, !PT ;  /* 0x000000081eff7812 */ /* 0x001fda000786c0ff */
[----:B-1---5:R-:W-:Y:S05]  /*106e0*/  WARPSYNC.COLLECTIVE R15, `(.L_x_513) ;  /* 0x000000000f087348 */ /* 0x022fea0003c00000 */
[----:B------:R0:W2:Y:S02]  /*106f0*/  SHFL.IDX P6, R14, R13, R12, R11 ;  /* 0x0000000c0d0e7389 */ /* 0x0000a400000c000b */
[----:B012--5:R-:W-:Y:S01]  /*10700*/  ENDCOLLECTIVE ;  /* 0x000000000000791b */ /* 0x027fe20003800000 */
.L_x_513:
[----:B------:R-:W-:Y:S02]  /*10710*/  LOP3.LUT R22, R22, 0xfffffeff, RZ, 0xc0, !PT ;  /* 0xfffffeff16167812 */ /* 0x000fe400078ec0ff */
[----:B------:R-:W-:Y:S01]  /*10720*/  LOP3.LUT P2, RZ, R30, 0x10, RZ, 0xc0, !PT ;  /* 0x000000101eff7812 */ /* 0x000fe2000784c0ff */
[----:B------:R-:W-:Y:S02]  /*10730*/  IMAD.MOV.U32 R13, RZ, RZ, R6 ;  /* 0x000000ffff0d7224 */ /* 0x000fe400078e0006 */
[----:B------:R-:W-:Y:S02]  /*10740*/  IMAD.MOV.U32 R12, RZ, RZ, 0x1 ;  /* 0x00000001ff0c7424 */ /* 0x000fe400078e00ff */
[----:B------:R-:W-:Y:S01]  /*10750*/  IMAD.SHL.U32 R7, R7, 0x8, RZ ;  /* 0x0000000807077824 */ /* 0x000fe200078e00ff */
[----:B------:R-:W-:-:S04]  /*10760*/  MOV R2, R14 ;  /* 0x0000000e00027202 */ /* 0x000fc80000000f00 */
[----:B------:R-:W-:-:S05]  /*10770*/  LOP3.LUT R7, R7, 0x38, RZ, 0xc0, !PT ;  /* 0x0000003807077812 */ /* 0x000fca00078ec0ff */
[----:B------:R-:W-:Y:S01]  /*10780*/  IMAD.SHL.U32 R0, R7, 0x2, RZ ;  /* 0x0000000207007824 */ /* 0x000fe200078e00ff */
[----:B------:R-:W-:-:S04]  /*10790*/  LOP3.LUT R7, R30, 0x1, RZ, 0xc0, !PT ;  /* 0x000000011e077812 */ /* 0x000fc800078ec0ff */
[----:B------:R-:W-:Y:S02]  /*107a0*/  IADD3 R2, P0, R2, R0, RZ ;  /* 0x0000000002027210 */ /* 0x000fe40007f1e0ff */
[----:B------:R-:W-:-:S03]  /*107b0*/  ISETP.NE.U32.AND P1, PT, R7, 0x1, PT ;  /* 0x000000010700780c */ /* 0x000fc60003f25070 */
[----:B------:R-:W-:Y:S01]  /*107c0*/  IMAD.X R3, RZ, RZ, R3, P0 ;  /* 0x000000ffff037224 */ /* 0x000fe200000e0603 */
[----:B------:R-:W-:-:S09]  /*107d0*/  ISETP.LT.OR P0, PT, R29, 0x1, P1 ;  /* 0x000000011d00780c */ /* 0x000fd20000f01670 */
[----:B------:R-:W-:Y:S02]  /*107e0*/  @P1 LOP3.LUT R22, R22, 0x100, RZ, 0xfc, !PT ;  /* 0x0000010016161812 */ /* 0x000fe400078efcff */
[----:B------:R-:W-:Y:S02]  /*107f0*/  LOP3.LUT P1, RZ, R30, 0x20, RZ, 0xc0, !PT ;  /* 0x000000201eff7812 */ /* 0x000fe4000782c0ff */
[----:B------:R-:W-:Y:S01]  /*10800*/  @!PT LDS RZ, [RZ] ;  /* 0x00000000fffff984 */ /* 0x000fe20000000800 */
[----:B------:R-:W-:Y:S01]  /*10810*/  @!PT LDS RZ, [RZ] ;  /* 0x00000000fffff984 */ /* 0x000fe20000000800 */
[----:B------:R-:W-:Y:S01]  /*10820*/  @!PT LDS RZ, [RZ] ;  /* 0x00000000fffff984 */ /* 0x000fe20000000800 */
[----:B------:R0:W-:Y:S01]  /*10830*/  LDGSTS.E.BYPASS.LTC128B.128 [R5+0x400], desc[UR50][R2.64], !P0 ;  /* 0x0040000002057fae */ /* 0x0001e2000c101d72 */
[C---:B------:R-:W-:Y:S02]  /*10840*/  ISETP.LT.OR P0, PT, R29.reuse, 0x1, !P5 ;  /* 0x000000011d00780c */ /* 0x040fe40006f01670 */
[----:B------:R-:W-:Y:S02]  /*10850*/  ISETP.LT.OR P6, PT, R29, 0x1, !P1 ;  /* 0x000000011d00780c */ /* 0x000fe40004fc1670 */
[----:B------:R-:W-:-:S09]  /*10860*/  LOP3.LUT R22, R22, 0xfffffdff, RZ, 0xc0, !PT ;  /* 0xfffffdff16167812 */ /* 0x000fd200078ec0ff */
[----:B------:R0:W-:Y:S01]  /*10870*/  LDGSTS.E.BYPASS.LTC128B.128 [R5+0x2400], desc[UR50][R2.64+0x80], !P0 ;  /* 0x0240008002057fae */ /* 0x0001e2000c101d72 */
[----:B------:R-:W-:-:S13]  /*10880*/  ISETP.LT.OR P0, PT, R29, 0x1, !P4 ;  /* 0x000000011d00780c */ /* 0x000fda0006701670 */
[----:B------:R0:W-:Y:S01]  /*10890*/  LDGSTS.E.BYPASS.LTC128B.128 [R5+0x4400], desc[UR50][R2.64+0x100], !P0 ;  /* 0x0440010002057fae */ /* 0x0001e2000c101d72 */
[----:B------:R-:W-:-:S13]  /*108a0*/  ISETP.LT.OR P0, PT, R29, 0x1, !P3 ;  /* 0x000000011d00780c */ /* 0x000fda0005f01670 */
[----:B------:R0:W-:Y:S01]  /*108b0*/  LDGSTS.E.BYPASS.LTC128B.128 [R5+0x6400], desc[UR50][R2.64+0x180], !P0 ;  /* 0x0640018002057fae */ /* 0x0001e2000c101d72 */
[----:B------:R-:W-:-:S13]  /*108c0*/  ISETP.LT.OR P0, PT, R29, 0x1, !P2 ;  /* 0x000000011d00780c */ /* 0x000fda0005701670 */
[----:B------:R0:W-:Y:S01]  /*108d0*/  LDGSTS.E.BYPASS.LTC128B.128 [R5+0x8400], desc[UR50][R2.64+0x200], !P0 ;  /* 0x0840020002057fae */ /* 0x0001e2000c101d72 */
[----:B------:R-:W-:-:S03]  /*108e0*/  LOP3.LUT P0, RZ, R30, 0x40, RZ, 0xc0, !PT ;  /* 0x000000401eff7812 */ /* 0x000fc6000780c0ff */
[----:B------:R0:W-:Y:S01]  /*108f0*/  LDGSTS.E.BYPASS.LTC128B.128 [R5+0xa400], desc[UR50][R2.64+0x280], !P6 ;  /* 0x0a40028002057fae */ /* 0x0001e2000f101d72 */
[----:B------:R-:W-:-:S13]  /*10900*/  ISETP.LT.OR P6, PT, R29, 0x1, !P0 ;  /* 0x000000011d00780c */ /* 0x000fda00047c1670 */
[----:B------:R0:W-:Y:S01]  /*10910*/  LDGSTS.E.BYPASS.LTC128B.128 [R5+0xc400], desc[UR50][R2.64+0x300], !P6 ;  /* 0x0c40030002057fae */ /* 0x0001e2000f101d72 */
[----:B------:R-:W-:-:S04]  /*10920*/  PRMT R7, R8, 0x8880, RZ ;  /* 0x0000888008077816 */ /* 0x000fc800000000ff */
[----:B------:R-:W-:-:S13]  /*10930*/  ISETP.GT.AND P6, PT, R7, -0x1, PT ;  /* 0xffffffff0700780c */ /* 0x000fda0003fc4270 */
[----:B------:R-:W-:Y:S02]  /*10940*/  @P6 LOP3.LUT R22, R22, 0x200, RZ, 0xfc, !PT ;  /* 0x0000020016166812 */ /* 0x000fe400078efcff */
[----:B------:R-:W-:-:S13]  /*10950*/  ISETP.LT.OR P6, PT, R29, 0x1, P6 ;  /* 0x000000011d00780c */ /* 0x000fda00037c1670 */
[----:B------:R0:W-:Y:S02]  /*10960*/  LDGSTS.E.BYPASS.LTC128B.128 [R5+0xe400], desc[UR50][R2.64+0x380], !P6 ;  /* 0x0e40038002057fae */ /* 0x0001e4000f101d72 */
[----:B0-----:R-:W-:Y:S05]  /*10970*/  WARPSYNC.COLLECTIVE R15, `(.L_x_514) ;  /* 0x000000000f087348 */ /* 0x001fea0003c00000 */
[----:B------:R1:W2:Y:S02]  /*10980*/  SHFL.IDX P6, R14, R13, R12, R11 ;  /* 0x0000000c0d0e7389 */ /* 0x0002a400000c000b */
[----:B012---:R-:W-:Y:S01]  /*10990*/  ENDCOLLECTIVE ;  /* 0x000000000000791b */ /* 0x007fe20003800000 */
.L_x_514:
[----:B------:R-:W-:Y:S01]  /*109a0*/  IMAD.MOV.U32 R13, RZ, RZ, R4 ;  /* 0x000000ffff0d7224 */ /* 0x000fe200078e0004 */
[----:B------:R-:W-:-:S07]  /*109b0*/  MOV R3, R14 ;  /* 0x0000000e00037202 */ /* 0x000fce0000000f00 */
[----:B------:R-:W-:Y:S05]  /*109c0*/  WARPSYNC.COLLECTIVE R15, `(.L_x_515) ;  /* 0x000000000f087348 */ /* 0x000fea0003c00000 */
[----:B------:R0:W1:Y:S02]  /*109d0*/  SHFL.IDX P6, R14, R13, R12, R11 ;  /* 0x0000000c0d0e7389 */ /* 0x00006400000c000b */
[----:B01----:R-:W-:Y:S01]  /*109e0*/  ENDCOLLECTIVE ;  /* 0x000000000000791b */ /* 0x003fe20003800000 */
.L_x_515:
[----:B------:R-:W-:Y:S02]  /*109f0*/  IMAD.MOV.U32 R13, RZ, RZ, R6 ;  /* 0x000000ffff0d7224 */ /* 0x000fe400078e0006 */
[----:B------:R-:W-:Y:S02]  /*10a00*/  IMAD.MOV.U32 R12, RZ, RZ, 0x2 ;  /* 0x00000002ff0c7424 */ /* 0x000fe400078e00ff */
[----:B------:R-:W-:-:S05]  /*10a10*/  IMAD.MOV.U32 R2, RZ, RZ, R14 ;  /* 0x000000ffff027224 */ /* 0x000fca00078e000e */
[----:B------:R-:W-:-:S05]  /*10a20*/  IADD3 R2, P6, R2, R0, RZ ;  /* 0x0000000002027210 */ /* 0x000fca0007fde0ff */
[----:B------:R-:W-:Y:S01]  /*10a30*/  IMAD.X R3, RZ, RZ, R3, P6 ;  /* 0x000000ffff037224 */ /* 0x000fe200030e0603 */
[----:B------:R-:W-:-:S04]  /*10a40*/  LOP3.LUT P6, RZ, R22, 0x100, RZ, 0xc0, !PT ;  /* 0x0000010016ff7812 */ /* 0x000fc800078cc0ff */
[----:B------:R-:W-:-:S13]  /*10a50*/  ISETP.LT.OR P6, PT, R29, 0x11, P6 ;  /* 0x000000111d00780c */ /* 0x000fda00037c1670 */
[----:B------:R-:W-:Y:S01]  /*10a60*/  @!PT LDS RZ, [RZ] ;  /* 0x00000000fffff984 */ /* 0x000fe20000000800 */
[----:B------:R-:W-:Y:S01]  /*10a70*/  @!PT LDS RZ, [RZ] ;  /* 0x00000000fffff984 */ /* 0x000fe20000000800 */
[----:B------:R-:W-:Y:S01]  /*10a80*/  @!PT LDS RZ, [RZ] ;  /* 0x00000000fffff984 */ /* 0x000fe20000000800 */
[----:B------:R0:W-:Y:S01]  /*10a90*/  LDGSTS.E.BYPASS.LTC128B.128 [R5+0xc00], desc[UR50][R2.64], !P6 ;  /* 0x00c0000002057fae */ /* 0x0001e2000f101d72 */
[----:B------:R-:W-:-:S13]  /*10aa0*/  ISETP.LT.OR P6, PT, R29, 0x11, !P5 ;  /* 0x000000111d00780c */ /* 0x000fda0006fc1670 */
        /* <DEDUP_REMOVED lines=11> */
[----:B------:R-:W-:-:S04]  /*10b60*/  LOP3.LUT P6, RZ, R22, 0x200, RZ, 0xc0, !PT ;  /* 0x0000020016ff7812 */ /* 0x000fc800078cc0ff */
[----:B------:R-:W-:-:S13]  /*10b70*/  ISETP.LT.OR P6, PT, R29, 0x11, P6 ;  /* 0x000000111d00780c */ /* 0x000fda00037c1670 */
[----:B------:R0:W-:Y:S02]  /*10b80*/  LDGSTS.E.BYPASS.LTC128B.128 [R5+0xec00], desc[UR50][R2.64+0x380], !P6 ;  /* 0x0ec0038002057fae */ /* 0x0001e4000f101d72 */
[----:B0-----:R-:W-:Y:S05]  /*10b90*/  WARPSYNC.COLLECTIVE R15, `(.L_x_516) ;  /* 0x000000000f087348 */ /* 0x001fea0003c00000 */
[----:B------:R1:W2:Y:S02]  /*10ba0*/  SHFL.IDX P6, R14, R13, R12, R11 ;  /* 0x0000000c0d0e7389 */ /* 0x0002a400000c000b */
[----:B012---:R-:W-:Y:S01]  /*10bb0*/  ENDCOLLECTIVE ;  /* 0x000000000000791b */ /* 0x007fe20003800000 */
.L_x_516:
[----:B------:R-:W-:Y:S01]  /*10bc0*/  IMAD.MOV.U32 R13, RZ, RZ, R4 ;  /* 0x000000ffff0d7224 */ /* 0x000fe200078e0004 */
[----:B------:R-:W-:-:S07]  /*10bd0*/  MOV R7, R14 ;  /* 0x0000000e00077202 */ /* 0x000fce0000000f00 */
[----:B------:R-:W-:Y:S05]  /*10be0*/  WARPSYNC.COLLECTIVE R15, `(.L_x_517) ;  /* 0x000000000f087348 */ /* 0x000fea0003c00000 */
[----:B------:R0:W1:Y:S02]  /*10bf0*/  SHFL.IDX P6, R14, R13, R12, R11 ;  /* 0x0000000c0d0e7389 */ /* 0x00006400000c000b */
[----:B01----:R-:W-:Y:S01]  /*10c00*/  ENDCOLLECTIVE ;  /* 0x000000000000791b */ /* 0x003fe20003800000 */
.L_x_517:
        /* <DEDUP_REMOVED lines=29> */
.L_x_518:
[----:B------:R-:W-:Y:S01]  /*10de0*/  IMAD.MOV.U32 R13, RZ, RZ, R4 ;  /* 0x000000ffff0d7224 */ /* 0x000fe200078e0004 */
[----:B------:R-:W-:-:S07]  /*10df0*/  MOV R6, R14 ;  /* 0x0000000e00067202 */ /* 0x000fce0000000f00 */
[----:B------:R-:W-:Y:S05]  /*10e00*/  WARPSYNC.COLLECTIVE R15, `(.L_x_519) ;  /* 0x000000000f087348 */ /* 0x000fea0003c00000 */
[----:B------:R0:W1:Y:S02]  /*10e10*/  SHFL.IDX P6, R14, R13, R12, R11 ;  /* 0x0000000c0d0e7389 */ /* 0x00006400000c000b */
[----:B01----:R-:W-:Y:S01]  /*10e20*/  ENDCOLLECTIVE ;  /* 0x000000000000791b */ /* 0x003fe20003800000 */
.L_x_519:
[----:B------:R-:W-:Y:S01]  /*10e30*/  IMAD.MOV.U32 R2, RZ, RZ, R14 ;  /* 0x000000ffff027224 */ /* 0x000fe200078e000e */
[----:B------:R-:W-:Y:S06]  /*10e40*/  BRA `(.L_x_520) ;  /* 0xffffffc400dc7947 */ /* 0x000fec000383ffff */
.L_x_444:
[----:B0-----:R0:W1:Y:S02]  /*10e50*/  SYNCS.PHASECHK.TRANS64.TRYWAIT P0, [R6+URZ+0x28c40], R17 ;  /* 0x028c4011060075a7 */ /* 0x001064000800017f */
[----:B-1----:R-:W-:Y:S05]  /*10e60*/  @!P0 NANOSLEEP.SYNCS 0x989680 ;  /* 0x009896800000895d */ /* 0x002fea0003900000 */
[----:B------:R-:W1:Y:S02]  /*10e70*/  @!P0 SYNCS.PHASECHK.TRANS64 P0, [R6+URZ+0x28c40], R17 ;  /* 0x028c4011060085a7 */ /* 0x000e64000800007f */
[----:B-1----:R-:W-:Y:S05]  /*10e80*/  @!P0 BRA `(.L_x_444) ;  /* 0xfffffffc00f08947 */ /* 0x002fea000383ffff */
[----:B------:R-:W-:Y:S05]  /*10e90*/  BRA `(.L_x_521) ;  /* 0xffffffcc00687947 */ /* 0x000fea000383ffff */
.L_x_445:
[----:B------:R-:W-:Y:S01]  /*10ea0*/  BSSY B1, `(.L_x_522) ;  /* 0x0000008000017945 */ /* 0x000fe20003800000 */
[----:B------:R-:W-:Y:S01]  /*10eb0*/  IMAD.MOV.U32 R13, RZ, RZ, R27 ;  /* 0x000000ffff0d7224 */ /* 0x000fe200078e001b */
[----:B------:R-:W-:Y:S01]  /*10ec0*/  MOV R15, 0xffffffff ;  /* 0xffffffff000f7802 */ /* 0x000fe20000000f00 */
[----:B------:R-:W-:Y:S02]  /*10ed0*/  IMAD.MOV.U32 R12, RZ, RZ, RZ ;  /* 0x000000ffff0c7224 */ /* 0x000fe400078e00ff */
[----:B------:R-:W-:-:S07]  /*10ee0*/  IMAD.MOV.U32 R11, RZ, RZ, 0x181f ;  /* 0x0000181fff0b7424 */ /* 0x000fce00078e00ff */
[----:B0-----:R-:W-:Y:S05]  /*10ef0*/  WARPSYNC.COLLECTIVE R15, `(.L_x_523) ;  /* 0x000000000f087348 */ /* 0x001fea0003c00000 */
[----:B------:R1:W2:Y:S02]  /*10f00*/  SHFL.IDX P6, R14, R13, R12, R11 ;  /* 0x0000000c0d0e7389 */ /* 0x0002a400000c000b */
[----:B012---:R-:W-:Y:S01]  /*10f10*/  ENDCOLLECTIVE ;  /* 0x000000000000791b */ /* 0x007fe20003800000 */
.L_x_523:
[----:B------:R-:W-:Y:S05]  /*10f20*/  BSYNC B1 ;  /* 0x0000000000017941 */ /* 0x000fea0003800000 */
.L_x_522:
[----:B------:R-:W-:Y:S02]  /*10f30*/  IMAD.MOV.U32 R13, RZ, RZ, R20 ;  /* 0x000000ffff0d7224 */ /* 0x000fe400078e0014 */
[----:B------:R-:W-:Y:S02]  /*10f40*/  IMAD.MOV.U32 R12, RZ, RZ, RZ ;  /* 0x000000ffff0c7224 */ /* 0x000fe400078e00ff */
[----:B------:R-:W-:Y:S02]  /*10f50*/  IMAD.MOV.U32 R11, RZ, RZ, 0x181f ;  /* 0x0000181fff0b7424 */ /* 0x000fe400078e00ff */
[----:B------:R-:W-:Y:S02]  /*10f60*/  IMAD.MOV.U32 R15, RZ, RZ, -0x1 ;  /* 0xffffffffff0f7424 */ /* 0x000fe400078e00ff */
[----:B------:R-:W-:Y:S02]  /*10f70*/  IMAD.MOV.U32 R3, RZ, RZ, R14 ;  /* 0x000000ffff037224 */ /* 0x000fe400078e000e */
[----:B------:R-:W-:-:S07]  /*10f80*/  IMAD R21, R8, 0x2, R23 ;  /* 0x0000000208157824 */ /* 0x000fce00078e0217 */
[----:B------:R-:W-:Y:S05]  /*10f90*/  WARPSYNC.COLLECTIVE R15, `(.L_x_524) ;  /* 0x000000000f087348 */ /* 0x000fea0003c00000 */
[----:B------:R0:W1:Y:S02]  /*10fa0*/  SHFL.IDX P6, R14, R13, R12, R11 ;  /* 0x0000000c0d0e7389 */ /* 0x00006400000c000b */
[----:B01----:R-:W-:Y:S01]  /*10fb0*/  ENDCOLLECTIVE ;  /* 0x000000000000791b */ /* 0x003fe20003800000 */
.L_x_524:
[----:B------:R-:W-:Y:S02]  /*10fc0*/  IMAD.MOV.U32 R13, RZ, RZ, R27 ;  /* 0x000000ffff0d7224 */ /* 0x000fe400078e001b */
[----:B------:R-:W-:Y:S01]  /*10fd0*/  IMAD.MOV.U32 R12, RZ, RZ, 0x1 ;  /* 0x00000001ff0c7424 */ /* 0x000fe200078e00ff */
[----:B------:R-:W-:-:S07]  /*10fe0*/  MOV R2, R14 ;  /* 0x0000000e00027202 */ /* 0x000fce0000000f00 */
[----:B------:R-:W-:Y:S05]  /*10ff0*/  WARPSYNC.COLLECTIVE R15, `(.L_x_525) ;  /* 0x000000000f087348 */ /* 0x000fea0003c00000 */
[----:B------:R0:W1:Y:S02]  /*11000*/  SHFL.IDX P6, R14, R13, R12, R11 ;  /* 0x0000000c0d0e7389 */ /* 0x00006400000c000b */
[----:B01----:R-:W-:Y:S01]  /*11010*/  ENDCOLLECTIVE ;  /* 0x000000000000791b */ /* 0x003fe20003800000 */
.L_x_525:
[----:B------:R-:W-:-:S05]  /*11020*/  IADD3 R2, P0, R2, R0, RZ ;  /* 0x0000000002027210 */ /* 0x000fca0007f1e0ff */
[----:B------:R-:W-:-:S05]  /*11030*/  IMAD.X R3, RZ, RZ, R3, P0 ;  /* 0x000000ffff037224 */ /* 0x000fca00000e0603 */
[----:B------:R-:W-:Y:S01]  /*11040*/  @!PT LDS RZ, [RZ] ;  /* 0x00000000fffff984 */ /* 0x000fe20000000800 */
[----:B------:R-:W-:Y:S01]  /*11050*/  @!PT LDS RZ, [RZ] ;  /* 0x00000000fffff984 */ /* 0x000fe20000000800 */
[----:B------:R-:W-:Y:S01]  /*11060*/  @!PT LDS RZ, [RZ] ;  /* 0x00000000fffff984 */ /* 0x000fe20000000800 */
[----:B------:R0:W-:Y:S01]  /*11070*/  LDGSTS.E.BYPASS.LTC128B.128 [R21+0x22400], desc[UR50][R2.64], !P1 ;  /* 0x2240000002157fae */ /* 0x0001e2000c901d72 */
[----:B------:R-:W-:Y:S01]  /*11080*/  MOV R13, R20 ;  /* 0x00000014000d7202 */ /* 0x000fe20000000f00 */
[----:B0-----:R-:W-:-:S07]  /*11090*/  IMAD.MOV.U32 R3, RZ, RZ, R14 ;  /* 0x000000ffff037224 */ /* 0x001fce00078e000e */
[----:B------:R-:W-:Y:S05]  /*110a0*/  WARPSYNC.COLLECTIVE R15, `(.L_x_526) ;  /* 0x000000000f087348 */ /* 0x000fea0003c00000 */
[----:B------:R0:W1:Y:S02]  /*110b0*/  SHFL.IDX P6, R14, R13, R12, R11 ;  /* 0x0000000c0d0e7389 */ /* 0x00006400000c000b */
[----:B01----:R-:W-:Y:S01]  /*110c0*/  ENDCOLLECTIVE ;  /* 0x000000000000791b */ /* 0x003fe20003800000 */
.L_x_526:
[----:B------:R-:W-:Y:S02]  /*110d0*/  IMAD.MOV.U32 R13, RZ, RZ, R27 ;  /* 0x000000ffff0d7224 */ /* 0x000fe400078e001b */
[----:B------:R-:W-:Y:S02]  /*110e0*/  IMAD.MOV.U32 R12, RZ, RZ, 0x2 ;  /* 0x00000002ff0c7424 */ /* 0x000fe400078e00ff */
[----:B------:R-:W-:-:S07]  /*110f0*/  IMAD.MOV.U32 R2, RZ, RZ, R14 ;  /* 0x000000ffff027224 */ /* 0x000fce00078e000e */
[----:B------:R-:W-:Y:S05]  /*11100*/  WARPSYNC.COLLECTIVE R15, `(.L_x_527) ;  /* 0x000000000f087348 */ /* 0x000fea0003c00000 */
[----:B------:R0:W1:Y:S02]  /*11110*/  SHFL.IDX P6, R14, R13, R12, R11 ;  /* 0x0000000c0d0e7389 */ /* 0x00006400000c000b */
[----:B01----:R-:W-:Y:S01]  /*11120*/  ENDCOLLECTIVE ;  /* 0x000000000000791b */ /* 0x003fe20003800000 */
.L_x_527:
        /* <DEDUP_REMOVED lines=11> */
.L_x_528:
[----:B------:R-:W-:Y:S02]  /*111e0*/  IMAD.MOV.U32 R13, RZ, RZ, R27 ;  /* 0x000000ffff0d7224 */ /* 0x000fe400078e001b */
[----:B------:R-:W-:Y:S02]  /*111f0*/  IMAD.MOV.U32 R12, RZ, RZ, 0x3 ;  /* 0x00000003ff0c7424 */ /* 0x000fe400078e00ff */
[----:B------:R-:W-:-:S07]  /*11200*/  IMAD.MOV.U32 R2, RZ, RZ, R14 ;  /* 0x000000ffff027224 */ /* 0x000fce00078e000e */
[----:B------:R-:W-:Y:S05]  /*11210*/  WARPSYNC.COLLECTIVE R15, `(.L_x_529) ;  /* 0x000000000f087348 */ /* 0x000fea0003c00000 */
[----:B------:R0:W1:Y:S02]  /*11220*/  SHFL.IDX P6, R14, R13, R12, R11 ;  /* 0x0000000c0d0e7389 */ /* 0x00006400000c000b */
[----:B01----:R-:W-:Y:S01]  /*11230*/  ENDCOLLECTIVE ;  /* 0x000000000000791b */ /* 0x003fe20003800000 */
.L_x_529:
        /* <DEDUP_REMOVED lines=11> */
.L_x_530:
[----:B------:R-:W-:Y:S01]  /*112f0*/  IMAD.MOV.U32 R2, RZ, RZ, R14 ;  /* 0x000000ffff027224 */ /* 0x000fe200078e000e */
[----:B------:R-:W-:Y:S06]  /*11300*/  BRA `(.L_x_531) ;  /* 0xffffffc800f87947 */ /* 0x000fec000383ffff */
.L_x_450:
[----:B---3--:R3:W4:Y:S02]  /*11310*/  SYNCS.PHASECHK.TRANS64.TRYWAIT P0, [R6+URZ+0x28c60], R17 ;  /* 0x028c6011060075a7 */ /* 0x008724000800017f */
[----:B----4-:R-:W-:Y:S05]  /*11320*/  @!P0 NANOSLEEP.SYNCS 0x989680 ;  /* 0x009896800000895d */ /* 0x010fea0003900000 */
[----:B------:R-:W4:Y:S02]  /*11330*/  @!P0 SYNCS.PHASECHK.TRANS64 P0, [R6+URZ+0x28c60], R17 ;  /* 0x028c6011060085a7 */ /* 0x000f24000800007f */
[----:B----4-:R-:W-:Y:S05]  /*11340*/  @!P0 BRA `(.L_x_450) ;  /* 0xfffffffc00f08947 */ /* 0x010fea000383ffff */
[----:B------:R-:W-:Y:S05]  /*11350*/  BRA `(.L_x_532) ;  /* 0xffffffcc00487947 */ /* 0x000fea000383ffff */
.L_x_451:
[----:B------:R-:W-:Y:S01]  /*11360*/  BSSY B1, `(.L_x_533) ;  /* 0x0000008000017945 */ /* 0x000fe20003800000 */
[----:B------:R-:W-:Y:S02]  /*11370*/  IMAD.MOV.U32 R13, RZ, RZ, R10 ;  /* 0x000000ffff0d7224 */ /* 0x000fe400078e000a */
[----:B------:R-:W-:Y:S02]  /*11380*/  IMAD.MOV.U32 R12, RZ, RZ, RZ ;  /* 0x000000ffff0c7224 */ /* 0x000fe400078e00ff */
[----:B------:R-:W-:Y:S02]  /*11390*/  IMAD.MOV.U32 R11, RZ, RZ, 0x181f ;  /* 0x0000181fff0b7424 */ /* 0x000fe400078e00ff */
[----:B------:R-:W-:-:S07]  /*113a0*/  IMAD.MOV.U32 R15, RZ, RZ, -0x1 ;  /* 0xffffffffff0f7424 */ /* 0x000fce00078e00ff */
[----:B-12---:R-:W-:Y:S05]  /*113b0*/  WARPSYNC.COLLECTIVE R15, `(.L_x_534) ;  /* 0x000000000f087348 */ /* 0x006fea0003c00000 */
[----:B------:R0:W3:Y:S02]  /*113c0*/  SHFL.IDX P6, R14, R13, R12, R11 ;  /* 0x0000000c0d0e7389 */ /* 0x0000e400000c000b */
[----:B0123--:R-:W-:Y:S01]  /*113d0*/  ENDCOLLECTIVE ;  /* 0x000000000000791b */ /* 0x00ffe20003800000 */
.L_x_534:
[----:B------:R-:W-:Y:S05]  /*113e0*/  BSYNC B1 ;  /* 0x0000000000017941 */ /* 0x000fea0003800000 */
.L_x_533:
[----:B------:R-:W-:Y:S01]  /*113f0*/  IMAD.MOV.U32 R13, RZ, RZ, R9 ;  /* 0x000000ffff0d7224 */ /* 0x000fe200078e0009 */
[----:B------:R-:W-:Y:S01]  /*11400*/  MOV R3, R14 ;  /* 0x0000000e00037202 */ /* 0x000fe20000000f00 */
[----:B------:R-:W-:Y:S01]  /*11410*/  IMAD.MOV.U32 R12, RZ, RZ, RZ ;  /* 0x000000ffff0c7224 */ /* 0x000fe200078e00ff */
[C---:B------:R-:W-:Y:S01]  /*11420*/  LOP3.LUT P2, RZ, R22.reuse, 0x40, RZ, 0xc0, !PT ;  /* 0x0000004016ff7812 */ /* 0x040fe2000784c0ff */
[----:B------:R-:W-:Y:S01]  /*11430*/  IMAD.MOV.U32 R11, RZ, RZ, 0x181f ;  /* 0x0000181fff0b7424 */ /* 0x000fe200078e00ff */
[C---:B------:R-:W-:Y:S01]  /*11440*/  LOP3.LUT P1, RZ, R22.reuse, 0x20, RZ, 0xc0, !PT ;  /* 0x0000002016ff7812 */ /* 0x040fe2000782c0ff */
[----:B------:R-:W-:Y:S01]  /*11450*/  IMAD.MOV.U32 R15, RZ, RZ, -0x1 ;  /* 0xffffffffff0f7424 */ /* 0x000fe200078e00ff */
[----:B------:R-:W-:Y:S01]  /*11460*/  LOP3.LUT R22, R22, 0xffffbfff, RZ, 0xc0, !PT ;  /* 0xffffbfff16167812 */ /* 0x000fe200078ec0ff */
[----:B------:R-:W-:-:S10]  /*11470*/  IMAD R17, R17, 0x2, R23 ;  /* 0x0000000211117824 */ /* 0x000fd400078e0217 */
[----:B------:R-:W-:Y:S05]  /*11480*/  WARPSYNC.COLLECTIVE R15, `(.L_x_535) ;  /* 0x000000000f087348 */ /* 0x000fea0003c00000 */
[----:B------:R0:W1:Y:S02]  /*11490*/  SHFL.IDX P6, R14, R13, R12, R11 ;  /* 0x0000000c0d0e7389 */ /* 0x00006400000c000b */
[----:B01----:R-:W-:Y:S01]  /*114a0*/  ENDCOLLECTIVE ;  /* 0x000000000000791b */ /* 0x003fe20003800000 */
.L_x_535:
[----:B------:R-:W-:-:S04]  /*114b0*/  @P3 LOP3.LUT R22, R22, 0x4000, RZ, 0xfc, !PT ;  /* 0x0000400016163812 */ /* 0x000fc800078efcff */
[C---:B------:R-:W-:Y:S01]  /*114c0*/  LOP3.LUT P3, RZ, R22.reuse, 0x10, RZ, 0xc0, !PT ;  /* 0x0000001016ff7812 */ /* 0x040fe2000786c0ff */
[----:B------:R-:W-:Y:S02]  /*114d0*/  IMAD.MOV.U32 R13, RZ, RZ, R10 ;  /* 0x000000ffff0d7224 */ /* 0x000fe400078e000a */
[----:B------:R-:W-:Y:S02]  /*114e0*/  IMAD.MOV.U32 R12, RZ, RZ, 0x1 ;  /* 0x00000001ff0c7424 */ /* 0x000fe400078e00ff */
[----:B------:R-:W-:Y:S01]  /*114f0*/  IMAD.MOV.U32 R2, RZ, RZ, R14 ;  /* 0x000000ffff027224 */ /* 0x000fe200078e000e */
[C---:B------:R-:W-:Y:S02]  /*11500*/  LOP3.LUT P6, RZ, R22.reuse, 0x80, RZ, 0xc0, !PT ;  /* 0x0000008016ff7812 */ /* 0x040fe400078cc0ff */
[----:B------:R-:W-:Y:S02]  /*11510*/  LOP3.LUT R22, R22, 0xfffeffff, RZ, 0xc0, !PT ;  /* 0xfffeffff16167812 */ /* 0x000fe400078ec0ff */
[----:B------:R-:W-:-:S03]  /*11520*/  IADD3 R2, P0, R2, R0, RZ ;  /* 0x0000000002027210 */ /* 0x000fc60007f1e0ff */
[----:B------:R-:W-:Y:S02]  /*11530*/  @P3 LOP3.LUT R22, R22, 0x10000, RZ, 0xfc, !PT ;  /* 0x0001000016163812 */ /* 0x000fe400078efcff */
[----:B------:R-:W-:Y:S02]  /*11540*/  IADD3.X R3, RZ, R3, RZ, P0, !PT ;  /* 0x00000003ff037210 */ /* 0x000fe400007fe4ff */
[----:B------:R-:W-:-:S03]  /*11550*/  ISETP.NE.U32.AND P0, PT, R30, RZ, PT ;  /* 0x000000ff1e00720c */ /* 0x000fc60003f05070 */
[----:B------:R-:W-:Y:S01]  /*11560*/  @!PT LDS RZ, [RZ] ;  /* 0x00000000fffff984 */ /* 0x000fe20000000800 */
[----:B------:R-:W-:Y:S01]  /*11570*/  @!PT LDS RZ, [RZ] ;  /* 0x00000000fffff984 */ /* 0x000fe20000000800 */
[----:B------:R-:W-:Y:S01]  /*11580*/  @!PT LDS RZ, [RZ] ;  /* 0x00000000fffff984 */ /* 0x000fe20000000800 */
[----:B------:R0:W-:Y:S10]  /*11590*/  LDGSTS.E.BYPASS.LTC128B.128 [R17+0x400], desc[UR50][R2.64], !P6 ;  /* 0x0040000002117fae */ /* 0x0001f4000f101d72 */
[----:B0-----:R-:W-:Y:S05]  /*115a0*/  WARPSYNC.COLLECTIVE R15, `(.L_x_536) ;  /* 0x000000000f087348 */ /* 0x001fea0003c00000 */
[----:B------:R1:W2:Y:S02]  /*115b0*/  SHFL.IDX P6, R14, R13, R12, R11 ;  /* 0x0000000c0d0e7389 */ /* 0x0002a400000c000b */
[----:B012---:R-:W-:Y:S01]  /*115c0*/  ENDCOLLECTIVE ;  /* 0x000000000000791b */ /* 0x007fe20003800000 */
.L_x_536:
[----:B------:R-:W-:Y:S01]  /*115d0*/  @!PT LDS RZ, [RZ] ;  /* 0x00000000fffff984 */ /* 0x000fe20000000800 */
[----:B------:R-:W-:Y:S01]  /*115e0*/  @!PT LDS RZ, [RZ] ;  /* 0x00000000fffff984 */ /* 0x000fe20000000800 */
[----:B------:R-:W-:Y:S01]  /*115f0*/  @!PT LDS RZ, [RZ] ;  /* 0x00000000fffff984 */ /* 0x000fe20000000800 */
[----:B------:R0:W-:Y:S04]  /*11600*/  LDGSTS.E.BYPASS.LTC128B.128 [R17+0x2400], desc[UR50][R2.64+0x80], !P2 ;  /* 0x0240008002117fae */ /* 0x0001e8000d101d72 */
[----:B------:R0:W-:Y:S01]  /*11610*/  LDGSTS.E.BYPASS.LTC128B.128 [R17+0x4400], desc[UR50][R2.64+0x100], !P1 ;  /* 0x0440010002117fae */ /* 0x0001e2000c901d72 */
[----:B------:R-:W-:-:S03]  /*11620*/  ISETP.NE.U32.AND P1, PT, R29, RZ, PT ;  /* 0x000000ff1d00720c */ /* 0x000fc60003f25070 */
[----:B------:R0:W-:Y:S01]  /*11630*/  LDGSTS.E.BYPASS.LTC128B.128 [R17+0x6400], desc[UR50][R2.64+0x180], !P3 ;  /* 0x0640018002117fae */ /* 0x0001e2000d901d72 */
[----:B------:R-:W-:Y:S01]  /*11640*/  LOP3.LUT P3, RZ, R22, 0x80, RZ, 0xc0, !PT ;  /* 0x0000008016ff7812 */ /* 0x000fe2000786c0ff */
[----:B------:R-:W-:Y:S02]  /*11650*/  IMAD.MOV.U32 R13, RZ, RZ, R9 ;  /* 0x000000ffff0d7224 */ /* 0x000fe400078e0009 */
[----:B------:R0:W-:Y:S04]  /*11660*/  LDGSTS.E.BYPASS.LTC128B.128 [R17+0x8400], desc[UR50][R2.64+0x200], !P5 ;  /* 0x0840020002117fae */ /* 0x0001e8000e901d72 */
[----:B------:R0:W-:Y:S01]  /*11670*/  LDGSTS.E.BYPASS.LTC128B.128 [R17+0xa400], desc[UR50][R2.64+0x280], !P4 ;  /* 0x0a40028002117fae */ /* 0x0001e2000e101d72 */
[----:B------:R-:W-:-:S03]  /*11680*/  IMAD.MOV.U32 R5, RZ, RZ, R14 ;  /* 0x000000ffff057224 */ /* 0x000fc600078e000e */
[----:B------:R0:W-:Y:S04]  /*11690*/  LDGSTS.E.BYPASS.LTC128B.128 [R17+0xc400], desc[UR50][R2.64+0x300], P0 ;  /* 0x0c40030002117fae */ /* 0x0001e80008101d72 */
[----:B0-----:R-:W-:Y:S05]  /*116a0*/  WARPSYNC.COLLECTIVE R15, `(.L_x_537) ;  /* 0x000000000f087348 */ /* 0x001fea0003c00000 */
[----:B------:R1:W2:Y:S02]  /*116b0*/  SHFL.IDX P6, R14, R13, R12, R11 ;  /* 0x0000000c0d0e7389 */ /* 0x0002a400000c000b */
[----:B012---:R-:W-:Y:S01]  /*116c0*/  ENDCOLLECTIVE ;  /* 0x000000000000791b */ /* 0x007fe20003800000 */
.L_x_537:
[----:B------:R-:W-:Y:S01]  /*116d0*/  @!PT LDS RZ, [RZ] ;  /* 0x00000000fffff984 */ /* 0x000fe20000000800 */
[----:B------:R-:W-:Y:S01]  /*116e0*/  @!PT LDS RZ, [RZ] ;  /* 0x00000000fffff984 */ /* 0x000fe20000000800 */
[----:B------:R-:W-:Y:S01]  /*116f0*/  @!PT LDS RZ, [RZ] ;  /* 0x00000000fffff984 */ /* 0x000fe20000000800 */
[----:B------:R0:W-:Y:S01]  /*11700*/  LDGSTS.E.BYPASS.LTC128B.128 [R17+0xe400], desc[UR50][R2.64+0x380], P1 ;  /* 0x0e40038002117fae */ /* 0x0001e20008901d72 */
[----:B------:R-:W-:Y:S02]  /*11710*/  IMAD.MOV.U32 R13, RZ, RZ, R10 ;  /* 0x000000ffff0d7224 */ /* 0x000fe400078e000a */
[----:B------:R-:W-:Y:S01]  /*11720*/  IMAD.MOV.U32 R12, RZ, RZ, 0x2 ;  /* 0x00000002ff0c7424 */ /* 0x000fe200078e00ff */
[----:B0-----:R-:W-:Y:S02]  /*11730*/  IADD3 R2, P2, R14, R0, RZ ;  /* 0x000000000e027210 */ /* 0x001fe40007f5e0ff */
[C---:B------:R-:W-:Y:S02]  /*11740*/  LOP3.LUT P6, RZ, R22.reuse, 0x20, RZ, 0xc0, !PT ;  /* 0x0000002016ff7812 */ /* 0x040fe400078cc0ff */
[----:B------:R-:W-:Y:S02]  /*11750*/  IADD3.X R3, RZ, R5, RZ, P2, !PT ;  /* 0x00000005ff037210 */ /* 0x000fe400017fe4ff */
[----:B------:R-:W-:-:S03]  /*11760*/  LOP3.LUT P2, RZ, R22, 0x40, RZ, 0xc0, !PT ;  /* 0x0000004016ff7812 */ /* 0x000fc6000784c0ff */
[----:B------:R0:W-:Y:S01]  /*11770*/  LDGSTS.E.BYPASS.LTC128B.128 [R17+0xc00], desc[UR50][R2.64], !P3 ;  /* 0x00c0000002117fae */ /* 0x0001e2000d901d72 */
[C---:B------:R-:W-:Y:S02]  /*11780*/  LOP3.LUT P3, RZ, R22.reuse, 0x10000, RZ, 0xc0, !PT ;  /* 0x0001000016ff7812 */ /* 0x040fe4000786c0ff */
[----:B------:R-:W-:-:S07]  /*11790*/  LOP3.LUT R22, R22, 0xffff7fff, RZ, 0xc0, !PT ;  /* 0xffff7fff16167812 */ /* 0x000fce00078ec0ff */
[----:B------:R0:W-:Y:S04]  /*117a0*/  LDGSTS.E.BYPASS.LTC128B.128 [R17+0x2c00], desc[UR50][R2.64+0x80], !P2 ;  /* 0x02c0008002117fae */ /* 0x0001e8000d101d72 */
[----:B------:R0:W-:Y:S01]  /*117b0*/  LDGSTS.E.BYPASS.LTC128B.128 [R17+0x4c00], desc[UR50][R2.64+0x100], !P6 ;  /* 0x04c0010002117fae */ /* 0x0001e2000f101d72 */
[----:B------:R-:W-:-:S07]  /*117c0*/  @P3 LOP3.LUT R22, R22, 0x8000, RZ, 0xfc, !PT ;  /* 0x0000800016163812 */ /* 0x000fce00078efcff */
[----:B0-----:R-:W-:Y:S05]  /*117d0*/  WARPSYNC.COLLECTIVE R15, `(.L_x_538) ;  /* 0x000000000f087348 */ /* 0x001fea0003c00000 */
[----:B------:R1:W2:Y:S02]  /*117e0*/  SHFL.IDX P6, R14, R13, R12, R11 ;  /* 0x0000000c0d0e7389 */ /* 0x0002a400000c000b */
[----:B012---:R-:W-:Y:S01]  /*117f0*/  ENDCOLLECTIVE ;  /* 0x000000000000791b */ /* 0x007fe20003800000 */
.L_x_538:
[----:B------:R-:W-:Y:S01]  /*11800*/  @!PT LDS RZ, [RZ] ;  /* 0x00000000fffff984 */ /* 0x000fe20000000800 */
[----:B------:R-:W-:Y:S01]  /*11810*/  @!PT LDS RZ, [RZ] ;  /* 0x00000000fffff984 */ /* 0x000fe20000000800 */
[----:B------:R-:W-:Y:S01]  /*11820*/  @!PT LDS RZ, [RZ] ;  /* 0x00000000fffff984 */ /* 0x000fe20000000800 */
[----:B------:R0:W-:Y:S01]  /*11830*/  LDGSTS.E.BYPASS.LTC128B.128 [R17+0x6c00], desc[UR50][R2.64+0x180], !P3 ;  /* 0x06c0018002117fae */ /* 0x0001e2000d901d72 */
[----:B------:R-:W-:-:S03]  /*11840*/  LOP3.LUT P3, RZ, R22, 0x80, RZ, 0xc0, !PT ;  /* 0x0000008016ff7812 */ /* 0x000fc6000786c0ff */
        /* <DEDUP_REMOVED lines=9> */
.L_x_539:
[----:B------:R-:W-:Y:S01]  /*118e0*/  MOV R13, R10 ;  /* 0x0000000a000d7202 */ /* 0x000fe20000000f00 */
        /* <DEDUP_REMOVED lines=9> */
[----:B------:R-:W-:-:S08]  /*11980*/  LOP3.LUT P3, RZ, R22, 0x8000, RZ, 0xc0, !PT ;  /* 0x0000800016ff7812 */ /* 0x000fd0000786c0ff */
[----:B------:R0:W-:Y:S04]  /*11990*/  LDGSTS.E.BYPASS.LTC128B.128 [R17+0x3400], desc[UR50][R2.64+0x80], !P2 ;  /* 0x0340008002117fae */ /* 0x0001e8000d101d72 */
[----:B------:R0:W-:Y:S02]  /*119a0*/  LDGSTS.E.BYPASS.LTC128B.128 [R17+0x5400], desc[UR50][R2.64+0x100], !P6 ;  /* 0x0540010002117fae */ /* 0x0001e4000f101d72 */
[----:B0-----:R-:W-:Y:S05]  /*119b0*/  WARPSYNC.COLLECTIVE R15, `(.L_x_540) ;  /* 0x000000000f087348 */ /* 0x001fea0003c00000 */
[----:B------:R1:W2:Y:S02]  /*119c0*/  SHFL.IDX P6, R14, R13, R12, R11 ;  /* 0x0000000c0d0e7389 */ /* 0x0002a400000c000b */
[----:B012---:R-:W-:Y:S01]  /*119d0*/  ENDCOLLECTIVE ;  /* 0x000000000000791b */ /* 0x007fe20003800000 */
.L_x_540:
        /* <DEDUP_REMOVED lines=14> */
.L_x_541:
[----:B------:R-:W-:Y:S05]  /*11ac0*/  BRA `(.L_x_542) ;  /* 0xffffffc800b47947 */ /* 0x000fea000383ffff */
.L_x_459:
[----:B------:R-:W-:Y:S01]  /*11ad0*/  BSSY B0, `(.L_x_543) ;  /* 0x0000008000007945 */ /* 0x000fe20003800000 */
[----:B------:R-:W-:Y:S01]  /*11ae0*/  IMAD.MOV.U32 R13, RZ, RZ, R16 ;  /* 0x000000ffff0d7224 */ /* 0x000fe200078e0010 */
[----:B------:R-:W-:Y:S01]  /*11af0*/  MOV R11, 0x1f ;  /* 0x0000001f000b7802 */ /* 0x000fe20000000f00 */
[----:B------:R-:W-:Y:S02]  /*11b00*/  IMAD.MOV.U32 R12, RZ, RZ, RZ ;  /* 0x000000ffff0c7224 */ /* 0x000fe400078e00ff */
[----:B------:R-:W-:-:S07]  /*11b10*/  IMAD.MOV.U32 R15, RZ, RZ, -0x1 ;  /* 0xffffffffff0f7424 */ /* 0x000fce00078e00ff */
[----:B0123--:R-:W-:Y:S05]  /*11b20*/  WARPSYNC.COLLECTIVE R15, `(.L_x_544) ;  /* 0x000000000f087348 */ /* 0x00ffea0003c00000 */
[----:B------:R4:W0:Y:S02]  /*11b30*/  SHFL.IDX P6, R14, R13, R12, R11 ;  /* 0x0000000c0d0e7389 */ /* 0x00082400000c000b */
[----:B01234-:R-:W-:Y:S01]  /*11b40*/  ENDCOLLECTIVE ;  /* 0x000000000000791b */ /* 0x01ffe20003800000 */
.L_x_544:
[----:B------:R-:W-:Y:S05]  /*11b50*/  BSYNC B0 ;  /* 0x0000000000007941 */ /* 0x000fea0003800000 */
.L_x_543:
[----:B------:R-:W-:Y:S01]  /*11b60*/  IMAD.MOV.U32 R13, RZ, RZ, R16 ;  /* 0x000000ffff0d7224 */ /* 0x000fe200078e0010 */
[----:B------:R-:W-:Y:S01]  /*11b70*/  MOV R15, 0xffffffff ;  /* 0xffffffff000f7802 */ /* 0x000fe20000000f00 */
[----:B------:R-:W-:Y:S02]  /*11b80*/  IMAD.MOV.U32 R12, RZ, RZ, 0x1 ;  /* 0x00000001ff0c7424 */ /* 0x000fe400078e00ff */
[----:B------:R-:W-:Y:S02]  /*11b90*/  IMAD.MOV.U32 R11, RZ, RZ, 0x1f ;  /* 0x0000001fff0b7424 */ /* 0x000fe400078e00ff */
[----:B------:R-:W-:Y:S02]  /*11ba0*/  IMAD.IADD R5, R19, 0x1, R8 ;  /* 0x0000000113057824 */ /* 0x000fe400078e0208 */
[----:B------:R-:W-:-:S07]  /*11bb0*/  IMAD.MOV.U32 R0, RZ, RZ, R14 ;  /* 0x000000ffff007224 */ /* 0x000fce00078e000e */
[----:B------:R-:W-:Y:S05]  /*11bc0*/  WARPSYNC.COLLECTIVE R15, `(.L_x_545) ;  /* 0x000000000f087348 */ /* 0x000fea0003c00000 */
[----:B------:R0:W1:Y:S02]  /*11bd0*/  SHFL.IDX P6, R14, R13, R12, R11 ;  /* 0x0000000c0d0e7389 */ /* 0x00006400000c000b */
[----:B01----:R-:W-:Y:S01]  /*11be0*/  ENDCOLLECTIVE ;  /* 0x000000000000791b */ /* 0x003fe20003800000 */
.L_x_545:
[----:B------:R-:W-:Y:S02]  /*11bf0*/  ULDC UR4, c[0x0][0xc3c] ;  /* 0x00030f0000047ab9 */ /* 0x000fe40000000800 */
[----:B------:R-:W-:-:S13]  /*11c00*/  ISETP.GE.OR P1, PT, R5, UR4, !P0 ;  /* 0x0000000405007c0c */ /* 0x000fda000c726670 */
[----:B------:R-:W0:Y:S01]  /*11c10*/  @!P1 LDC.64 R2, c[0x0][0xc80] ;  /* 0x00032000ff029b82 */ /* 0x000e220000000a00 */
[----:B------:R-:W-:Y:S01]  /*11c20*/  MOV R11, RZ ;  /* 0x000000ff000b7202 */ /* 0x000fe20000000f00 */
[----:B------:R-:W-:Y:S02]  /*11c30*/  IMAD.MOV.U32 R4, RZ, RZ, R14 ;  /* 0x000000ffff047224 */ /* 0x000fe400078e000e */
[----:B0-----:R-:W-:-:S06]  /*11c40*/  @!P1 IMAD.WIDE R2, R5, 0x4, R2 ;  /* 0x0000000405029825 */ /* 0x001fcc00078e0202 */
[----:B------:R-:W2:Y:S01]  /*11c50*/  @!P1 LDG.E R2, desc[UR50][R2.64] ;  /* 0x0000003202029981 */ /* 0x000ea2000c1e1900 */
[----:B------:R-:W-:Y:S01]  /*11c60*/  IMAD.MOV.U32 R5, RZ, RZ, RZ ;  /* 0x000000ffff057224 */ /* 0x000fe200078e00ff */
[C---:B------:R-:W-:Y:S02]  /*11c70*/  ISETP.GE.U32.AND P2, PT, R8.reuse, 0x2, PT ;  /* 0x000000020800780c */ /* 0x040fe40003f46070 */
[C---:B------:R-:W-:Y:S02]  /*11c80*/  ISETP.GE.U32.AND P3, PT, R8.reuse, 0x4, PT ;  /* 0x000000040800780c */ /* 0x040fe40003f66070 */
[C---:B------:R-:W-:Y:S02]  /*11c90*/  ISETP.GE.U32.AND P4, PT, R8.reuse, 0x8, PT ;  /* 0x000000080800780c */ /* 0x040fe40003f86070 */
[C---:B------:R-:W-:Y:S01]  /*11ca0*/  ISETP.GE.U32.AND P5, PT, R8.reuse, 0x10, PT ;  /* 0x000000100800780c */ /* 0x040fe20003fa6070 */
[----:B--2---:R-:W-:Y:S01]  /*11cb0*/  @!P1 IMAD.MOV.U32 R5, RZ, RZ, R2 ;  /* 0x000000ffff059224 */ /* 0x004fe200078e0002 */
[----:B------:R-:W-:-:S03]  /*11cc0*/  ISETP.NE.AND P1, PT, R8, RZ, PT ;  /* 0x000000ff0800720c */ /* 0x000fc60003f25270 */
[----:B------:R-:W-:-:S10]  /*11cd0*/  IMAD.MOV.U32 R13, RZ, RZ, R5 ;  /* 0x000000ffff0d7224 */ /* 0x000fd400078e0005 */
[----:B------:R-:W-:Y:S05]  /*11ce0*/  WARPSYNC.COLLECTIVE R15, `(.L_x_546) ;  /* 0x000000000f087348 */ /* 0x000fea0003c00000 */
[----:B------:R0:W1:Y:S02]  /*11cf0*/  SHFL.UP P6, R14, R13, R12, R11 ;  /* 0x0400000c0d0e7389 */ /* 0x00006400000c000b */
[----:B01----:R-:W-:Y:S01]  /*11d00*/  ENDCOLLECTIVE ;  /* 0x000000000000791b */ /* 0x003fe20003800000 */
.L_x_546:
[----:B------:R-:W-:Y:S01]  /*11d10*/  IMAD.MOV.U32 R12, RZ, RZ, 0x2 ;  /* 0x00000002ff0c7424 */ /* 0x000fe200078e00ff */
[----:B------:R-:W-:-:S05]  /*11d20*/  SEL R6, R14, RZ, P1 ;  /* 0x000000ff0e067207 */ /* 0x000fca0000800000 */
[----:B------:R-:W-:-:S04]  /*11d30*/  IMAD.IADD R6, R5, 0x1, R6 ;  /* 0x0000000105067824 */ /* 0x000fc800078e0206 */
[----:B------:R-:W-:-:S07]  /*11d40*/  IMAD.MOV.U32 R13, RZ, RZ, R6 ;  /* 0x000000ffff0d7224 */ /* 0x000fce00078e0006 */
[----:B------:R-:W-:Y:S05]  /*11d50*/  WARPSYNC.COLLECTIVE R15, `(.L_x_547) ;  /* 0x000000000f087348 */ /* 0x000fea0003c00000 */
[----:B------:R0:W1:Y:S02]  /*11d60*/  SHFL.UP P6, R14, R13, R12, R11 ;  /* 0x0400000c0d0e7389 */ /* 0x00006400000c000b */
[----:B01----:R-:W-:Y:S01]  /*11d70*/  ENDCOLLECTIVE ;  /* 0x000000000000791b */ /* 0x003fe20003800000 */
.L_x_547:
[----:B------:R-:W-:Y:S02]  /*11d80*/  MOV R12, 0x4 ;  /* 0x00000004000c7802 */ /* 0x000fe40000000f00 */
[----:B------:R-:W-:-:S05]  /*11d90*/  SEL R7, R14, RZ, P2 ;  /* 0x000000ff0e077207 */ /* 0x000fca0001000000 */
[----:B------:R-:W-:-:S04]  /*11da0*/  IMAD.IADD R7, R6, 0x1, R7 ;  /* 0x0000000106077824 */ /* 0x000fc800078e0207 */
[----:B------:R-:W-:-:S07]  /*11db0*/  IMAD.MOV.U32 R13, RZ, RZ, R7 ;  /* 0x000000ffff0d7224 */ /* 0x000fce00078e0007 */
[----:B------:R-:W-:Y:S05]  /*11dc0*/  WARPSYNC.COLLECTIVE R15, `(.L_x_548) ;  /* 0x000000000f087348 */ /* 0x000fea0003c00000 */
[----:B------:R0:W1:Y:S02]  /*11dd0*/  SHFL.UP P6, R14, R13, R12, R11 ;  /* 0x0400000c0d0e7389 */ /* 0x00006400000c000b */
[----:B01----:R-:W-:Y:S01]  /*11de0*/  ENDCOLLECTIVE ;  /* 0x000000000000791b */ /* 0x003fe20003800000 */
.L_x_548:
[----:B------:R-:W-:Y:S01]  /*11df0*/  IMAD.MOV.U32 R12, RZ, RZ, 0x8 ;  /* 0x00000008ff0c7424 */ /* 0x000fe200078e00ff */
[----:B------:R-:W-:-:S05]  /*11e00*/  SEL R2, R14, RZ, P3 ;  /* 0x000000ff0e027207 */ /* 0x000fca0001800000 */
[----:B------:R-:W-:-:S04]  /*11e10*/  IMAD.IADD R2, R7, 0x1, R2 ;  /* 0x0000000107027824 */ /* 0x000fc800078e0202 */
[----:B------:R-:W-:-:S07]  /*11e20*/  IMAD.MOV.U32 R13, RZ, RZ, R2 ;  /* 0x000000ffff0d7224 */ /* 0x000fce00078e0002 */
[----:B------:R-:W-:Y:S05]  /*11e30*/  WARPSYNC.COLLECTIVE R15, `(.L_x_549) ;  /* 0x000000000f087348 */ /* 0x000fea0003c00000 */
[----:B------:R0:W1:Y:S02]  /*11e40*/  SHFL.UP P6, R14, R13, R12, R11 ;  /* 0x0400000c0d0e7389 */ /* 0x00006400000c000b */
[----:B01----:R-:W-:Y:S01]  /*11e50*/  ENDCOLLECTIVE ;  /* 0x000000000000791b */ /* 0x003fe20003800000 */
.L_x_549:
[----:B------:R-:W-:Y:S02]  /*11e60*/  MOV R12, 0x10 ;  /* 0x00000010000c7802 */ /* 0x000fe40000000f00 */
[----:B------:R-:W-:-:S05]  /*11e70*/  SEL R3, R14, RZ, P4 ;  /* 0x000000ff0e037207 */ /* 0x000fca0002000000 */
[----:B------:R-:W-:-:S04]  /*11e80*/  IMAD.IADD R3, R2, 0x1, R3 ;  /* 0x0000000102037824 */ /* 0x000fc800078e0203 */
[----:B------:R-:W-:-:S07]  /*11e90*/  IMAD.MOV.U32 R13, RZ, RZ, R3 ;  /* 0x000000ffff0d7224 */ /* 0x000fce00078e0003 */
[----:B------:R-:W-:Y:S05]  /*11ea0*/  WARPSYNC.COLLECTIVE R15, `(.L_x_550) ;  /* 0x000000000f087348 */ /* 0x000fea0003c00000 */
[----:B------:R0:W1:Y:S02]  /*11eb0*/  SHFL.UP P6, R14, R13, R12, R11 ;  /* 0x0400000c0d0e7389 */ /* 0x00006400000c000b */
[----:B01----:R-:W-:Y:S01]  /*11ec0*/  ENDCOLLECTIVE ;  /* 0x000000000000791b */ /* 0x003fe20003800000 */
.L_x_550:
[----:B------:R-:W-:Y:S02]  /*11ed0*/  IMAD.MOV.U32 R12, RZ, RZ, 0x1f ;  /* 0x0000001fff0c7424 */ /* 0x000fe400078e00ff */
[----:B------:R-:W-:Y:S01]  /*11ee0*/  IMAD.MOV.U32 R11, RZ, RZ, 0x1f ;  /* 0x0000001fff0b7424 */ /* 0x000fe200078e00ff */
[----:B------:R-:W-:-:S05]  /*11ef0*/  SEL R2, R14, RZ, P5 ;  /* 0x000000ff0e027207 */ /* 0x000fca0002800000 */
[----:B------:R-:W-:-:S04]  /*11f00*/  IMAD.IADD R2, R3, 0x1, R2 ;  /* 0x0000000103027824 */ /* 0x000fc800078e0202 */
[----:B------:R-:W-:-:S07]  /*11f10*/  IMAD.MOV.U32 R13, RZ, RZ, R2 ;  /* 0x000000ffff0d7224 */ /* 0x000fce00078e0002 */
[----:B------:R-:W-:Y:S05]  /*11f20*/  WARPSYNC.COLLECTIVE R15, `(.L_x_551) ;  /* 0x000000000f087348 */ /* 0x000fea0003c00000 */
[----:B------:R0:W1:Y:S02]  /*11f30*/  SHFL.IDX P6, R14, R13, R12, R11 ;  /* 0x0000000c0d0e7389 */ /* 0x00006400000c000b */
[----:B01----:R-:W-:Y:S01]  /*11f40*/  ENDCOLLECTIVE ;  /* 0x000000000000791b */ /* 0x003fe20003800000 */
.L_x_551:
[----:B------:R-:W-:Y:S05]  /*11f50*/  BRA `(.L_x_552) ;  /* 0xffffffcc00487947 */ /* 0x000fea000383ffff */
.L_x_464:
[----:B------:R-:W-:Y:S01]  /*11f60*/  BSSY B0, `(.L_x_553) ;  /* 0x0000008000007945 */ /* 0x000fe20003800000 */
[----:B-----5:R-:W-:Y:S01]  /*11f70*/  IMAD.MOV.U32 R13, RZ, RZ, R5 ;  /* 0x000000ffff0d7224 */ /* 0x020fe200078e0005 */
[----:B------:R-:W-:Y:S01]  /*11f80*/  MOV R12, 0x1 ;  /* 0x00000001000c7802 */ /* 0x000fe20000000f00 */
[----:B------:R-:W-:Y:S02]  /*11f90*/  IMAD.MOV.U32 R11, RZ, RZ, RZ ;  /* 0x000000ffff0b7224 */ /* 0x000fe400078e00ff */
[----:B------:R-:W-:-:S07]  /*11fa0*/  IMAD.MOV.U32 R15, RZ, RZ, -0x1 ;  /* 0xffffffffff0f7424 */ /* 0x000fce00078e00ff */
[----:B01----:R-:W-:Y:S05]  /*11fb0*/  WARPSYNC.COLLECTIVE R15, `(.L_x_554) ;  /* 0x000000000f087348 */ /* 0x003fea0003c00000 */
[----:B------:R2:W3:Y:S02]  /*11fc0*/  SHFL.UP P6, R14, R13, R12, R11 ;  /* 0x0400000c0d0e7389 */ /* 0x0004e400000c000b */
[----:B0123--:R-:W-:Y:S01]  /*11fd0*/  ENDCOLLECTIVE ;  /* 0x000000000000791b */ /* 0x00ffe20003800000 */
.L_x_554:
[----:B------:R-:W-:Y:S05]  /*11fe0*/  BSYNC B0 ;  /* 0x0000000000007941 */ /* 0x000fea0003800000 */
.L_x_553:
[----:B------:R-:W-:Y:S01]  /*11ff0*/  SEL R14, R14, RZ, P1 ;  /* 0x000000ff0e0e7207 */ /* 0x000fe20000800000 */
[----:B------:R-:W-:Y:S01]  /*12000*/  IMAD.MOV.U32 R12, RZ, RZ, 0x2 ;  /* 0x00000002ff0c7424 */ /* 0x000fe200078e00ff */
[----:B------:R-:W-:Y:S01]  /*12010*/  MOV R15, 0xffffffff ;  /* 0xffffffff000f7802 */ /* 0x000fe20000000f00 */
[----:B------:R-:W-:Y:S02]  /*12020*/  IMAD.MOV.U32 R11, RZ, RZ, RZ ;  /* 0x000000ffff0b7224 */ /* 0x000fe400078e00ff */
[----:B------:R-:W-:-:S07]  /*12030*/  IMAD.IADD R13, R5, 0x1, R14 ;  /* 0x00000001050d7824 */ /* 0x000fce00078e020e */
[----:B------:R-:W-:Y:S05]  /*12040*/  WARPSYNC.COLLECTIVE R15, `(.L_x_555) ;  /* 0x000000000f087348 */ /* 0x000fea0003c00000 */
[----:B------:R0:W1:Y:S02]  /*12050*/  SHFL.UP P6, R14, R13, R12, R11 ;  /* 0x0400000c0d0e7389 */ /* 0x00006400000c000b */
[----:B01----:R-:W-:Y:S01]  /*12060*/  ENDCOLLECTIVE ;  /* 0x000000000000791b */ /* 0x003fe20003800000 */
.L_x_555:
[----:B------:R-:W-:Y:S01]  /*12070*/  IMAD.MOV.U32 R12, RZ, RZ, 0x4 ;  /* 0x00000004ff0c7424 */ /* 0x000fe200078e00ff */
[----:B------:R-:W-:-:S05]  /*12080*/  SEL R2, R14, RZ, P2 ;  /* 0x000000ff0e027207 */ /* 0x000fca0001000000 */
[----:B------:R-:W-:-:S04]  /*12090*/  IMAD.IADD R2, R13, 0x1, R2 ;  /* 0x000000010d027824 */ /* 0x000fc800078e0202 */
[----:B------:R-:W-:-:S07]  /*120a0*/  IMAD.MOV.U32 R13, RZ, RZ, R2 ;  /* 0x000000ffff0d7224 */ /* 0x000fce00078e0002 */
[----:B------:R-:W-:Y:S05]  /*120b0*/  WARPSYNC.COLLECTIVE R15, `(.L_x_556) ;  /* 0x000000000f087348 */ /* 0x000fea0003c00000 */
[----:B------:R0:W1:Y:S02]  /*120c0*/  SHFL.UP P6, R14, R13, R12, R11 ;  /* 0x0400000c0d0e7389 */ /* 0x00006400000c000b */
[----:B01----:R-:W-:Y:S01]  /*120d0*/  ENDCOLLECTIVE ;  /* 0x000000000000791b */ /* 0x003fe20003800000 */
.L_x_556:
[----:B------:R-:W-:Y:S02]  /*120e0*/  MOV R12, 0x8 ;  /* 0x00000008000c7802 */ /* 0x000fe40000000f00 */
[----:B------:R-:W-:-:S05]  /*120f0*/  SEL R3, R14, RZ, P3 ;  /* 0x000000ff0e037207 */ /* 0x000fca0001800000 */
[----:B------:R-:W-:-:S04]  /*12100*/  IMAD.IADD R3, R2, 0x1, R3 ;  /* 0x0000000102037824 */ /* 0x000fc800078e0203 */
[----:B------:R-:W-:-:S07]  /*12110*/  IMAD.MOV.U32 R13, RZ, RZ, R3 ;  /* 0x000000ffff0d7224 */ /* 0x000fce00078e0003 */
[----:B------:R-:W-:Y:S05]  /*12120*/  WARPSYNC.COLLECTIVE R15, `(.L_x_557) ;  /* 0x000000000f087348 */ /* 0x000fea0003c00000 */
[----:B------:R0:W1:Y:S02]  /*12130*/  SHFL.UP P6, R14, R13, R12, R11 ;  /* 0x0400000c0d0e7389 */ /* 0x00006400000c000b */
[----:B01----:R-:W-:Y:S01]  /*12140*/  ENDCOLLECTIVE ;  /* 0x000000000000791b */ /* 0x003fe20003800000 */
.L_x_557:
[----:B------:R-:W-:Y:S01]  /*12150*/  IMAD.MOV.U32 R12, RZ, RZ, 0x10 ;  /* 0x00000010ff0c7424 */ /* 0x000fe200078e00ff */
[----:B------:R-:W-:-:S05]  /*12160*/  SEL R4, R14, RZ, P4 ;  /* 0x000000ff0e047207 */ /* 0x000fca0002000000 */
[----:B------:R-:W-:-:S04]  /*12170*/  IMAD.IADD R4, R3, 0x1, R4 ;  /* 0x0000000103047824 */ /* 0x000fc800078e0204 */
[----:B------:R-:W-:-:S07]  /*12180*/  IMAD.MOV.U32 R13, RZ, RZ, R4 ;  /* 0x000000ffff0d7224 */ /* 0x000fce00078e0004 */
[----:B------:R-:W-:Y:S05]  /*12190*/  WARPSYNC.COLLECTIVE R15, `(.L_x_558) ;  /* 0x000000000f087348 */ /* 0x000fea0003c00000 */
[----:B------:R0:W1:Y:S02]  /*121a0*/  SHFL.UP P6, R14, R13, R12, R11 ;  /* 0x0400000c0d0e7389 */ /* 0x00006400000c000b */
[----:B01----:R-:W-:Y:S01]  /*121b0*/  ENDCOLLECTIVE ;  /* 0x000000000000791b */ /* 0x003fe20003800000 */
.L_x_558:
[----:B------:R-:W-:Y:S01]  /*121c0*/  MOV R12, 0x1f ;  /* 0x0000001f000c7802 */ /* 0x000fe20000000f00 */
[----:B------:R-:W-:Y:S01]  /*121d0*/  IMAD.MOV.U32 R11, RZ, RZ, 0x1f ;  /* 0x0000001fff0b7424 */ /* 0x000fe200078e00ff */
[----:B------:R-:W-:-:S05]  /*121e0*/  SEL R3, R14, RZ, P5 ;  /* 0x000000ff0e037207 */ /* 0x000fca0002800000 */
[----:B------:R-:W-:-:S04]  /*121f0*/  IMAD.IADD R2, R4, 0x1, R3 ;  /* 0x0000000104027824 */ /* 0x000fc800078e0203 */
[----:B------:R-:W-:-:S07]  /*12200*/  IMAD.MOV.U32 R13, RZ, RZ, R2 ;  /* 0x000000ffff0d7224 */ /* 0x000fce00078e0002 */
[----:B------:R-:W-:Y:S05]  /*12210*/  WARPSYNC.COLLECTIVE R15, `(.L_x_559) ;  /* 0x000000000f087348 */ /* 0x000fea0003c00000 */
[----:B------:R0:W1:Y:S02]  /*12220*/  SHFL.IDX P6, R14, R13, R12, R11 ;  /* 0x0000000c0d0e7389 */ /* 0x00006400000c000b */
[----:B01----:R-:W-:Y:S01]  /*12230*/  ENDCOLLECTIVE ;  /* 0x000000000000791b */ /* 0x003fe20003800000 */
.L_x_559:
[----:B------:R-:W-:Y:S05]  /*12240*/  BRA `(.L_x_560) ;  /* 0xffffffcc00287947 */ /* 0x000fea000383ffff */
.L_x_466:
[----:B------:R-:W-:Y:S01]  /*12250*/  BSSY B0, `(.L_x_561) ;  /* 0x0000006000007945 */ /* 0x000fe20003800000 */
[----:B------:R-:W-:Y:S01]  /*12260*/  PLOP3.LUT P6, PT, P6, PT, PT, 0x8, 0x0 ;  /* 0x000000000000781c */ /* 0x000fe200037ce170 */
[----:B------:R-:W-:-:S12]  /*12270*/  IMAD.MOV.U32 R15, RZ, RZ, -0x1 ;  /* 0xffffffffff0f7424 */ /* 0x000fd800078e00ff */
[----:B01----:R-:W-:Y:S05]  /*12280*/  WARPSYNC.COLLECTIVE R15, `(.L_x_562) ;  /* 0x000000000f087348 */ /* 0x003fea0003c00000 */
[----:B------:R-:W-:Y:S01]  /*12290*/  VOTE.ANY R14, PT, P6 ;  /* 0x00000000000e7806 */ /* 0x000fe200030e0100 */
[----:B01----:R-:W-:Y:S06]  /*122a0*/  ENDCOLLECTIVE ;  /* 0x000000000000791b */ /* 0x003fec0003800000 */
.L_x_562:
[----:B------:R-:W-:Y:S05]  /*122b0*/  BSYNC B0 ;  /* 0x0000000000007941 */ /* 0x000fea0003800000 */
.L_x_561:
[----:B------:R-:W-:Y:S01]  /*122c0*/  IMAD.MOV.U32 R3, RZ, RZ, R14 ;  /* 0x000000ffff037224 */ /* 0x000fe200078e000e */
[----:B------:R-:W-:Y:S01]  /*122d0*/  MOV R11, 0x1f ;  /* 0x0000001f000b7802 */ /* 0x000fe20000000f00 */
[----:B------:R-:W-:Y:S02]  /*122e0*/  IMAD.MOV.U32 R13, RZ, RZ, R5 ;  /* 0x000000ffff0d7224 */ /* 0x000fe400078e0005 */
[----:B------:R-:W0:Y:S01]  /*122f0*/  POPC R4, R3 ;  /* 0x0000000300047309 */ /* 0x000e220000000000 */
[----:B------:R-:W-:Y:S02]  /*12300*/  IMAD.MOV.U32 R15, RZ, RZ, -0x1 ;  /* 0xffffffffff0f7424 */ /* 0x000fe400078e00ff */
[----:B0-----:R-:W-:-:S07]  /*12310*/  IMAD.MOV.U32 R12, RZ, RZ, R4 ;  /* 0x000000ffff0c7224 */ /* 0x001fce00078e0004 */
[----:B------:R-:W-:Y:S05]  /*12320*/  WARPSYNC.COLLECTIVE R15, `(.L_x_563) ;  /* 0x000000000f087348 */ /* 0x000fea0003c00000 */
[----:B------:R0:W1:Y:S02]  /*12330*/  SHFL.IDX P6, R14, R13, R12, R11 ;  /* 0x0000000c0d0e7389 */ /* 0x00006400000c000b */
[----:B01----:R-:W-:Y:S01]  /*12340*/  ENDCOLLECTIVE ;  /* 0x000000000000791b */ /* 0x003fe20003800000 */
.L_x_563:
[----:B------:R-:W-:Y:S01]  /*12350*/  IMAD.MOV.U32 R5, RZ, RZ, R14 ;  /* 0x000000ffff057224 */ /* 0x000fe200078e000e */
[----:B------:R-:W-:Y:S06]  /*12360*/  BRA `(.L_x_564) ;  /* 0xffffffcc00187947 */ /* 0x000fec000383ffff */
.L_x_468:
[----:B------:R-:W-:Y:S01]  /*12370*/  BSSY B0, `(.L_x_565) ;  /* 0x0000007000007945 */ /* 0x000fe20003800000 */
[----:B------:R-:W-:Y:S02]  /*12380*/  IMAD.MOV.U32 R13, RZ, RZ, R2 ;  /* 0x000000ffff0d7224 */ /* 0x000fe400078e0002 */
[----:B------:R-:W-:Y:S02]  /*12390*/  IMAD.MOV.U32 R11, RZ, RZ, 0x1f ;  /* 0x0000001fff0b7424 */ /* 0x000fe400078e00ff */
[----:B------:R-:W-:-:S07]  /*123a0*/  IMAD.MOV.U32 R15, RZ, RZ, -0x1 ;  /* 0xffffffffff0f7424 */ /* 0x000fce00078e00ff */
[----:B0123--:R-:W-:Y:S05]  /*123b0*/  WARPSYNC.COLLECTIVE R15, `(.L_x_566) ;  /* 0x000000000f087348 */ /* 0x00ffea0003c00000 */
[----:B------:R4:W0:Y:S02]  /*123c0*/  SHFL.IDX P6, R14, R13, R12, R11 ;  /* 0x0000000c0d0e7389 */ /* 0x00082400000c000b */
[----:B01234-:R-:W-:Y:S01]  /*123d0*/  ENDCOLLECTIVE ;  /* 0x000000000000791b */ /* 0x01ffe20003800000 */
.L_x_566:
[----:B------:R-:W-:Y:S05]  /*123e0*/  BSYNC B0 ;  /* 0x0000000000007941 */ /* 0x000fea0003800000 */
.L_x_565:
[----:B------:R-:W-:Y:S05]  /*123f0*/  BRA `(.L_x_467) ;  /* 0xffffffcc00107947 */ /* 0x000fea000383ffff */
.L_x_472:
[----:B0-----:R0:W1:Y:S02]  /*12400*/  SYNCS.PHASECHK.TRANS64.TRYWAIT P0, [R5+URZ+0x28c20], R0 ;  /* 0x028c2000050075a7 */ /* 0x001064000800017f */
[----:B-1----:R-:W-:Y:S05]  /*12410*/  @!P0 NANOSLEEP.SYNCS 0x989680 ;  /* 0x009896800000895d */ /* 0x002fea0003900000 */
[----:B------:R-:W1:Y:S02]  /*12420*/  @!P0 SYNCS.PHASECHK.TRANS64 P0, [R5+URZ+0x28c20], R0 ;  /* 0x028c2000050085a7 */ /* 0x000e64000800007f */
[----:B-1----:R-:W-:Y:S05]  /*12430*/  @!P0 BRA `(.L_x_472) ;  /* 0xfffffffc00f08947 */ /* 0x002fea000383ffff */
[----:B------:R-:W-:Y:S05]  /*12440*/  BRA `(.L_x_567) ;  /* 0xffffffcc00fc7947 */ /* 0x000fea000383ffff */
.L_x_473:
[----:B------:R-:W1:Y:S01]  /*12450*/  S2R R2, SR_TID.X ;  /* 0x0000000000027919 */ /* 0x000e620000002100 */
[----:B------:R-:W-:Y:S01]  /*12460*/  BSSY B0, `(.L_x_568) ;  /* 0x000000a000007945 */ /* 0x000fe20003800000 */
[----:B------:R-:W-:Y:S02]  /*12470*/  IMAD.MOV.U32 R12, RZ, RZ, RZ ;  /* 0x000000ffff0c7224 */ /* 0x000fe400078e00ff */
[----:B------:R-:W-:Y:S02]  /*12480*/  IMAD.MOV.U32 R11, RZ, RZ, 0x1f ;  /* 0x0000001fff0b7424 */ /* 0x000fe400078e00ff */
[----:B------:R-:W-:Y:S01]  /*12490*/  IMAD.MOV.U32 R15, RZ, RZ, -0x1 ;  /* 0xffffffffff0f7424 */ /* 0x000fe200078e00ff */
[----:B-1----:R-:W-:-:S04]  /*124a0*/  SHF.R.U32.HI R2, RZ, 0x5, R2 ;  /* 0x00000005ff027819 */ /* 0x002fc80000011602 */
[----:B------:R-:W-:-:S04]  /*124b0*/  LOP3.LUT R2, R2, 0x3, RZ, 0xc0, !PT ;  /* 0x0000000302027812 */ /* 0x000fc800078ec0ff */
[----:B------:R-:W-:-:S07]  /*124c0*/  MOV R13, R2 ;  /* 0x00000002000d7202 */ /* 0x000fce0000000f00 */
[----:B0-234-:R-:W-:Y:S05]  /*124d0*/  WARPSYNC.COLLECTIVE R15, `(.L_x_569) ;  /* 0x000000000f087348 */ /* 0x01dfea0003c00000 */
[----:B------:R1:W0:Y:S02]  /*124e0*/  SHFL.IDX P6, R14, R13, R12, R11 ;  /* 0x0000000c0d0e7389 */ /* 0x00022400000c000b */
[----:B01234-:R-:W-:Y:S01]  /*124f0*/  ENDCOLLECTIVE ;  /* 0x000000000000791b */ /* 0x01ffe20003800000 */
.L_x_569:
[----:B------:R-:W-:Y:S05]  /*12500*/  BSYNC B0 ;  /* 0x0000000000007941 */ /* 0x000fea0003800000 */
.L_x_568:
[----:B------:R-:W-:Y:S05]  /*12510*/  BRA `(.L_x_570) ;  /* 0xffffffcc00e47947 */ /* 0x000fea000383ffff */
.L_x_476:
[----:B------:R-:W-:Y:S01]  /*12520*/  BSSY B1, `(.L_x_571) ;  /* 0x0000006000017945 */ /* 0x000fe20003800000 */
[----:B------:R-:W-:-:S07]  /*12530*/  IMAD.MOV.U32 R15, RZ, RZ, -0x1 ;  /* 0xffffffffff0f7424 */ /* 0x000fce00078e00ff */
[----:B0-234-:R-:W-:Y:S05]  /*12540*/  WARPSYNC.COLLECTIVE R15, `(.L_x_572) ;  /* 0x000000000f0c7348 */ /* 0x01dfea0003c00000 */
[----:B------:R-:W-:Y:S02]  /*12550*/  ELECT P6, UR62, PT ;  /* 0x00000000003e782f */ /* 0x000fe400038c0000 */
[----:B------:R-:W-:Y:S01]  /*12560*/  MOV R14, UR62 ;  /* 0x0000003e000e7c02 */ /* 0x000fe20008000f00 */
[----:B0-234-:R-:W-:Y:S10]  /*12570*/  ENDCOLLECTIVE ;  /* 0x000000000000791b */ /* 0x01dff40003800000 */
.L_x_572:
[----:B------:R-:W-:Y:S05]  /*12580*/  BSYNC B1 ;  /* 0x0000000000017941 */ /* 0x000fea0003800000 */
.L_x_571:
[----:B------:R-:W-:Y:S05]  /*12590*/  BRA `(.L_x_573) ;  /* 0xffffffcc00dc7947 */ /* 0x000fea000383ffff */
.L_x_478:
[----:B0-----:R0:W1:Y:S02]  /*125a0*/  SYNCS.PHASECHK.TRANS64.TRYWAIT P1, [R3+URZ+0x28c40], R2 ;  /* 0x028c4002030075a7 */ /* 0x001064000802017f */
[----:B-1----:R-:W-:Y:S05]  /*125b0*/  @!P1 NANOSLEEP.SYNCS 0x989680 ;  /* 0x009896800000995d */ /* 0x002fea0003900000 */
[----:B------:R-:W1:Y:S02]  /*125c0*/  @!P1 SYNCS.PHASECHK.TRANS64 P1, [R3+URZ+0x28c40], R2 ;  /* 0x028c4002030095a7 */ /* 0x000e64000802007f */
[----:B-1----:R-:W-:Y:S05]  /*125d0*/  @!P1 BRA `(.L_x_478) ;  /* 0xfffffffc00f09947 */ /* 0x002fea000383ffff */
[----:B------:R-:W-:Y:S05]  /*125e0*/  BRA `(.L_x_574) ;  /* 0xffffffcc00fc7947 */ /* 0x000fea000383ffff */
.L_x_480:
[----:B-1----:R1:W0:Y:S02]  /*125f0*/  SYNCS.PHASECHK.TRANS64.TRYWAIT P1, [R5+URZ+0x28c40], R0 ;  /* 0x028c4000050075a7 */ /* 0x002224000802017f */
[----:B0-----:R-:W-:Y:S05]  /*12600*/  @!P1 NANOSLEEP.SYNCS 0x989680 ;  /* 0x009896800000995d */ /* 0x001fea0003900000 */
[----:B------:R-:W0:Y:S02]  /*12610*/  @!P1 SYNCS.PHASECHK.TRANS64 P1, [R5+URZ+0x28c40], R0 ;  /* 0x028c4000050095a7 */ /* 0x000e24000802007f */
[----:B0-----:R-:W-:Y:S05]  /*12620*/  @!P1 BRA `(.L_x_480) ;  /* 0xfffffffc00f09947 */ /* 0x001fea000383ffff */
[----:B------:R-:W-:Y:S05]  /*12630*/  BRA `(.L_x_575) ;  /* 0xffffffd000087947 */ /* 0x000fea000383ffff */
.L_x_482:
[----:B------:R0:W0:Y:S02]  /*12640*/  SYNCS.PHASECHK.TRANS64.TRYWAIT P1, [R3+URZ+0x28c60], R2 ;  /* 0x028c6002030075a7 */ /* 0x000024000802017f */
[----:B0-----:R-:W-:Y:S05]  /*12650*/  @!P1 NANOSLEEP.SYNCS 0x989680 ;  /* 0x009896800000995d */ /* 0x001fea0003900000 */
[----:B------:R-:W0:Y:S02]  /*12660*/  @!P1 SYNCS.PHASECHK.TRANS64 P1, [R3+URZ+0x28c60], R2 ;  /* 0x028c6002030095a7 */ /* 0x000e24000802007f */
[----:B0-----:R-:W-:Y:S05]  /*12670*/  @!P1 BRA `(.L_x_482) ;  /* 0xfffffffc00f09947 */ /* 0x001fea000383ffff */
[----:B------:R-:W-:Y:S05]  /*12680*/  BRA `(.L_x_576) ;  /* 0xffffffd000047947 */ /* 0x000fea000383ffff */
.L_x_577:
        /* <DEDUP_REMOVED lines=15> */
.L_x_5804:


//--------------------- .text._ZN7cutlass13device_kernelIN5flash11enable_sm90INS1_16FlashAttnFwdSm90INS1_25CollectiveMainloopFwdSm90ILi2EN4cute5tupleIJNS5_1CILi1EEES8_S8_EEENS6_IJNS7_ILi64EEESA_SA_EEELi512ENS_6half_tEfNS_4arch4Sm90ELb0ELb0ELb1ELb1ELb1ELb1ELb0ELb0ELb0ELb1ELb0ELb0EEENS1_21CollectiveEpilogueFwdINS6_IJSA_NS7_ILi512EEESA_EEES9_SC_SE_Li256ELb1ELb1ELb0ELb0EEENS1_36VarlenDynamicPersistentTileSchedulerILi64ELi64ELi256ELi128ELb0ELb1ELb1ELb0ELb1ELb1EEEEEEEEEvNT_6ParamsE --------------------------
	.section	.text._ZN7cutlass13device_kernelIN5flash11enable_sm90INS1_16FlashAttnFwdSm90INS1_25CollectiveMainloopFwdSm90ILi2EN4cute5tupleIJNS5_1CILi1EEES8_S8_EEENS6_IJNS7_ILi64EEESA_SA_EEELi512ENS_6half_tEfNS_4arch4Sm90ELb0ELb0ELb1ELb1ELb1ELb1ELb0ELb0ELb0ELb1ELb0ELb0EEENS1_21CollectiveEpilogueFwdINS6_IJSA_NS7_ILi512EEESA_EEES9_SC_SE_Li256ELb1ELb1ELb0ELb0EEENS1_36VarlenDynamicPersistentTileSchedulerILi64ELi64ELi256ELi128ELb0ELb1ELb1ELb0ELb1ELb1EEEEEEEEEvNT_6ParamsE,"ax",@progbits
	.align	128
.text._ZN7cutlass13device_kernelIN5flash11enable_sm90INS1_16FlashAttnFwdSm90INS1_25CollectiveMainloopFwdSm90ILi2EN4cute5tupleIJNS5_1CILi1EEES8_S8_EEENS6_IJNS7_ILi64EEESA_SA_EEELi512ENS_6half_tEfNS_4arch4Sm90ELb0ELb0ELb1ELb1ELb1ELb1ELb0ELb0ELb0ELb1ELb0ELb0EEENS1_21CollectiveEpilogueFwdINS6_IJSA_NS7_ILi512EEESA_EEES9_SC_SE_Li256ELb1ELb1ELb0ELb0EEENS1_36VarlenDynamicPersistentTileSchedulerILi64ELi64ELi256ELi128ELb0ELb1ELb1ELb0ELb1ELb1EEEEEEEEEvNT_6ParamsE:
        .type           _ZN7cutlass13device_kernelIN5flash11enable_sm90INS1_16FlashAttnFwdSm90INS1_25CollectiveMainloopFwdSm90ILi2EN4cute5tupleIJNS5_1CILi1EEES8_S8_EEENS6_IJNS7_ILi64EEESA_SA_EEELi512ENS_6half_tEfNS_4arch4Sm90ELb0ELb0ELb1ELb1ELb1ELb1ELb0ELb0ELb0ELb1ELb0ELb0EEENS1_21CollectiveEpilogueFwdINS6_IJSA_NS7_ILi512EEESA_EEES9_SC_SE_Li256ELb1ELb1ELb0ELb0EEENS1_36VarlenDynamicPersistentTileSchedulerILi64ELi64ELi256ELi128ELb0ELb1ELb1ELb0ELb1ELb1EEEEEEEEEvNT_6ParamsE,@function
        .size           _ZN7cutlass13device_kernelIN5flash11enable_sm90INS1_16FlashAttnFwdSm90INS1_25CollectiveMainloopFwdSm90ILi2EN4cute5tupleIJNS5_1CILi1EEES8_S8_EEENS6_IJNS7_ILi64EEESA_SA_EEELi512ENS_6half_tEfNS_4arch4Sm90ELb0ELb0ELb1ELb1ELb1ELb1ELb0ELb0ELb0ELb1ELb0ELb0EEENS1_21CollectiveEpilogueFwdINS6_IJSA_NS7_ILi512EEESA_EEES9_SC_SE_Li256ELb1ELb1ELb0ELb0EEENS1_36VarlenDynamicPersistentTileSchedulerILi64ELi64ELi256ELi128ELb0ELb1ELb1ELb0ELb1ELb1EEEEEEEEEvNT_6ParamsE,(.L_x_5805 - _ZN7cutlass13device_kernelIN5flash11enable_sm90INS1_16FlashAttnFwdSm90INS1_25CollectiveMainloopFwdSm90ILi2EN4cute5tupleIJNS5_1CILi1EEES8_S8_EEENS6_IJNS7_ILi64EEESA_SA_EEELi512ENS_6half_tEfNS_4arch4Sm90ELb0ELb0ELb1ELb1ELb1ELb1ELb0ELb0ELb0ELb1ELb0ELb0EEENS1_21CollectiveEpilogueFwdINS6_IJSA_NS7_ILi512EEESA_EEES9_SC_SE_Li256ELb1ELb1ELb0ELb0EEENS1_36VarlenDynamicPersistentTileSchedulerILi64ELi64ELi256ELi128ELb0ELb1ELb1ELb0ELb1ELb1EEEEEEEEEvNT_6ParamsE)
        .other          _ZN7cutlass13device_kernelIN5flash11enable_sm90INS1_16FlashAttnFwdSm90INS1_25CollectiveMainloopFwdSm90ILi2EN4cute5tupleIJNS5_1CILi1EEES8_S8_EEENS6_IJNS7_ILi64EEESA_SA_EEELi512ENS_6half_tEfNS_4arch4Sm90ELb0ELb0ELb1ELb1ELb1ELb1ELb0ELb0ELb0ELb1ELb0ELb0EEENS1_21CollectiveEpilogueFwdINS6_IJSA_NS7_ILi512EEESA_EEES9_SC_SE_Li256ELb1ELb1ELb0ELb0EEENS1_36VarlenDynamicPersistentTileSchedulerILi64ELi64ELi256ELi128ELb0ELb1ELb1ELb0ELb1ELb1EEEEEEEEEvNT_6ParamsE,@"STO_CUDA_ENTRY STV_DEFAULT"
_ZN7cutlass13device_kernelIN5flash11enable_sm90INS1_16FlashAttnFwdSm90INS1_25CollectiveMainloopFwdSm90ILi2EN4cute5tupleIJNS5_1CILi1EEES8_S8_EEENS6_IJNS7_ILi64EEESA_SA_EEELi512ENS_6half_tEfNS_4arch4Sm90ELb0ELb0ELb1ELb1ELb1ELb1ELb0ELb0ELb0ELb1ELb0ELb0EEENS1_21CollectiveEpilogueFwdINS6_IJSA_NS7_ILi512EEESA_EEES9_SC_SE_Li256ELb1ELb1ELb0ELb0EEENS1_36VarlenDynamicPersistentTileSchedulerILi64ELi64ELi256ELi128ELb0ELb1ELb1ELb0ELb1ELb1EEEEEEEEEvNT_6ParamsE:
[----:B------:R-:W0:Y:S02]  /*0000*/  LDC R1, c[0x0][0x28] ;  /* 0x00000a00ff017b82 */ /* 0x000e240000000800 */
[----:B0-----:R-:W-:Y:S01]  /*0010*/  VIADD R1, R1, 0xffffffa0 ;  /* 0xffffffa001017836 */ /* 0x001fe20000000000 */
[----:B------:R-:W0:Y:S01]  /*0020*/  S2R R0, SR_TID.X ;  /* 0x0000000000007919 */ /* 0x000e220000002100 */
[----:B------:R-:W-:Y:S01]  /*0030*/  ELECT P0, URZ, PT ;  /* 0x00000000003f782f */ /* 0x000fe20003800000 */
[----:B------:R-:W-:Y:S01]  /*0040*/  BSSY B0, `(.L_x_578) ;  /* 0x000000d000007945 */ /* 0x000fe20003800000 */
[----:B0-----:R-:W-:-:S05]  /*0050*/  SHF.R.U32.HI R2, RZ, 0x5, R0 ;  /* 0x00000005ff027819 */ /* 0x001fca0000011600 */
[----:B------:R-:W0:Y:S02]  /*0060*/  SHFL.IDX PT, R3, R2, RZ, 0x1f ;  /* 0x00001fff02037589 */ /* 0x000e2400000e0000 */
[----:B0-----:R-:W-:-:S13]  /*0070*/  ISETP.EQ.AND P0, PT, R3, RZ, P0 ;  /* 0x000000ff0300720c */ /* 0x001fda0000702270 */
[----:B------:R-:W-:Y:S05]  /*0080*/  @!P0 BRA `(.L_x_579) ;  /* 0x0000000000208947 */ /* 0x000fea0003800000 */
[----:B------:R-:W-:Y:S02]  /*0090*/  ULDC.64 UR4, c[0x0][0x198] ;  /* 0x0000660000047ab9 */ /* 0x000fe40000000a00 */
[----:B------:R-:W-:Y:S02]  /*00a0*/  UIADD3 UR6, UP0, UR4, 0x570, URZ ;  /* 0x0000057004067890 */ /* 0x000fe4000ff1e03f */
[----:B------:R-:W-:Y:S02]  /*00b0*/  UIADD3 UR4, UP1, UR4, 0x670, URZ ;  /* 0x0000067004047890 */ /* 0x000fe4000ff3e03f */
[----:B------:R-:W-:Y:S02]  /*00c0*/  UIADD3.X UR7, URZ, UR5, URZ, UP0, !UPT ;  /* 0x000000053f077290 */ /* 0x000fe400087fe43f */
[----:B------:R-:W-:-:S07]  /*00d0*/  UIADD3.X UR5, URZ, UR5, URZ, UP1, !UPT ;  /* 0x000000053f057290 */ /* 0x000fce0008ffe43f */
[----:B------:R0:W-:Y:S02]  /*00e0*/  UTMACCTL.PF [UR6] ;  /* 0x00000000060079b9 */ /* 0x0001e40008040000 */
[----:B------:R0:W-:Y:S02]  /*00f0*/  UTMACCTL.PF [UR4] ;  /* 0x00000000040079b9 */ /* 0x0001e40008040000 */
[----:B0-----:R-:W-:Y:S01]  /*0100*/  NOP ;  /* 0x0000000000007918 */ /* 0x001fe20000000000 */
.L_x_579:
[----:B------:R-:W-:Y:S05]  /*0110*/  BSYNC B0 ;  /* 0x0000000000007941 */ /* 0x000fea0003800000 */
.L_x_578:
[----:B------:R-:W-:Y:S01]  /*0120*/  SHF.R.U32.HI R4, RZ, 0x7, R0 ;  /* 0x00000007ff047819 */ /* 0x000fe20000011600 */
[----:B------:R-:W-:Y:S01]  /*0130*/  VOTEU.ANY UP0, P0 ;  /* 0x00000000003f7886 */ /* 0x000fe20000000100 */
[----:B------:R-:W0:Y:S01]  /*0140*/  SHFL.IDX PT, R3, R2, RZ, 0x1f ;  /* 0x00001fff02037589 */ /* 0x000e2200000e0000 */
[----:B------:R-:W-:Y:S01]  /*0150*/  UMOV UR4, 0x80 ;  /* 0x0000008000047882 */ /* 0x000fe20000000000 */
[----:B------:R-:W-:Y:S01]  /*0160*/  UMOV UR7, 0x100 ;  /* 0x0000010000077882 */ /* 0x000fe20000000000 */
[----:B------:R-:W-:Y:S01]  /*0170*/  VOTEU.ANY UP1, P0 ;  /* 0x00000000003f7886 */ /* 0x000fe20000020100 */
[----:B------:R-:W1:Y:S01]  /*0180*/  SHFL.IDX PT, R4, R4, RZ, 0x1f ;  /* 0x00001fff04047589 */ /* 0x000e6200000e0000 */
[----:B------:R-:W2:Y:S01]  /*0190*/  @UP0 S2UR UR8, SR_CgaCtaId ;  /* 0x00000000000809c3 */ /* 0x000ea20000008800 */
[----:B------:R-:W-:Y:S01]  /*01a0*/  @UP0 UMOV UR6, 0x400 ;  /* 0x0000040000060882 */ /* 0x000fe20000000000 */
[----:B------:R-:W-:-:S04]  /*01b0*/  @UP0 UIADD3 UR4, -UR4, 0x100000, URZ ;  /* 0x0010000004040890 */ /* 0x000fc8000fffe13f */
[----:B------:R-:W-:Y:S02]  /*01c0*/  @UP0 USHF.L.U32 UR5, UR4, 0xb, URZ ;  /* 0x0000000b04050899 */ /* 0x000fe4000800063f */
[----:B------:R-:W-:Y:S01]  /*01d0*/  @UP0 USHF.L.U32 UR4, UR4, 0x1, URZ ;  /* 0x0000000104040899 */ /* 0x000fe2000800063f */
[----:B0-----:R-:W-:Y:S01]  /*01e0*/  ISETP.NE.AND P1, PT, R3, RZ, PT ;  /* 0x000000ff0300720c */ /* 0x001fe20003f25270 */
[----:B-1----:R0:W-:Y:S01]  /*01f0*/  STL [R1+0x50], R4 ;  /* 0x0000500401007387 */ /* 0x0021e20000100800 */
[----:B--2---:R-:W-:Y:S02]  /*0200*/  @UP0 ULEA UR8, UR8, UR6, 0x18 ;  /* 0x0000000608080291 */ /* 0x004fe4000f8ec03f */
[----:B------:R-:W-:-:S04]  /*0210*/  @UP0 UIADD3 UR6, -UR7, 0x100000, URZ ;  /* 0x0010000007060890 */ /* 0x000fc8000fffe13f */
[----:B------:R-:W-:Y:S02]  /*0220*/  @UP0 USHF.L.U32 UR7, UR6, 0xb, URZ ;  /* 0x0000000b06070899 */ /* 0x000fe4000800063f */
[----:B------:R-:W-:Y:S01]  /*0230*/  @UP0 USHF.L.U32 UR6, UR6, 0x1, URZ ;  /* 0x0000000106060899 */ /* 0x000fe2000800063f */
[----:B------:R-:W-:Y:S01]  /*0240*/  VOTEU.ANY UP0, P0 ;  /* 0x00000000003f7886 */ /* 0x000fe20000000100 */
[----:B------:R-:W1:Y:S04]  /*0250*/  FENCE.VIEW.ASYNC.S ;  /* 0x00000000000073c6 */ /* 0x000e680000000000 */
[----:B-1----:R0:W1:Y:S06]  /*0260*/  @UP0 SYNCS.EXCH.64 URZ, [UR8+0x28c00], UR4 ;  /* 0x028c0004083f05b2 */ /* 0x00206c0008000100 */
[----:B------:R0:W2:Y:S02]  /*0270*/  @UP1 SYNCS.EXCH.64 URZ, [UR8+0x28c20], UR6 ;  /* 0x028c2006083f15b2 */ /* 0x0000a40008000100 */
        /* <DEDUP_REMOVED lines=10> */
[----:B0-----:R0:W3:Y:S01]  /*0320*/  SYNCS.EXCH.64 URZ, [UR6+0x28c30], UR4 ;  /* 0x028c3004063f75b2 */ /* 0x0010e20008000100 */
[----:B------:R0:W4:Y:S01]  /*0330*/  SYNCS.EXCH.64 URZ, [UR6+0x28c40], UR4 ;  /* 0x028c4004063f75b2 */ /* 0x0001220008000100 */
[----:B------:R0:W0:Y:S01]  /*0340*/  SYNCS.EXCH.64 URZ, [UR6+0x28c38], UR4 ;  /* 0x028c3804063f75b2 */ /* 0x0000220008000100 */
[----:B------:R0:W0:Y:S01]  /*0350*/  SYNCS.EXCH.64 URZ, [UR6+0x28c48], UR4 ;  /* 0x028c4804063f75b2 */ /* 0x0000220008000100 */
[----:B------:R-:W-:Y:S01]  /*0360*/  NOP ;  /* 0x0000000000007918 */ /* 0x000fe20000000000 */
.L_x_580:
        /* <DEDUP_REMOVED lines=22> */
.L_x_581:
        /* <DEDUP_REMOVED lines=18> */
.L_x_582:
        /* <DEDUP_REMOVED lines=22> */
.L_x_583:
        /* <DEDUP_REMOVED lines=22> */
.L_x_584:
[----:B------:R-:W-:Y:S01]  /*08b0*/  ISETP.NE.AND P0, PT, R4, RZ, PT ;  /* 0x000000ff0400720c */ /* 0x000fe20003f05270 */
[----:B------:R-:W-:Y:S01]  /*08c0*/  IMAD.MOV.U32 R37, RZ, RZ, 0x1 ;  /* 0x00000001ff257424 */ /* 0x000fe200078e00ff */
[----:B------:R-:W-:Y:S01]  /*08d0*/  NOP ;  /* 0x0000000000007918 */ /* 0x000fe20000000000 */
[----:B------:R-:W-:Y:S01]  /*08e0*/  ULDC.64 UR40, c[0x0][0x208] ;  /* 0x0000820000287ab9 */ /* 0x000fe20000000a00 */
[----:B------:R-:W-:Y:S02]  /*08f0*/  BSSY B9, `(.L_x_585) ;  /* 0x00016b9000097945 */ /* 0x000fe40003800000 */
[----:B------:R-:W-:Y:S01]  /*0900*/  SEL R37, R37, 0x2, !P0 ;  /* 0x0000000225257807 */ /* 0x000fe20004000000 */
[----:B01234-:R-:W-:Y:S06]  /*0910*/  BAR.SYNC.DEFER_BLOCKING 0x0 ;  /* 0x0000000000007b1d */ /* 0x01ffec0000010000 */
[----:B------:R-:W-:Y:S05]  /*0920*/  @!P0 BRA `(.L_x_586) ;  /* 0x000000f800d48947 */ /* 0x000fea0003800000 */
.L_x_587:
[----:B------:R-:W-:-:S08]  /*0930*/  NOP ;  /* 0x0000000000007918 */ /* 0x000fd00000000000 */
[----:B------:R-:W0:Y:S02]  /*0940*/  USETMAXREG.TRY_ALLOC.CTAPOOL UP0, 0xe8 ;  /* 0x000000e8000079c8 */ /* 0x000e240008000600 */
[----:B0-----:R-:W-:-:S13]  /*0950*/  PLOP3.LUT P0, PT, PT, PT, UP0, 0x80, 0x0 ;  /* 0x000000000000781c */ /* 0x001fda0003f0f008 */
[----:B------:R-:W-:Y:S05]  /*0960*/  @!P0 BRA `(.L_x_587) ;  /* 0xfffffffc00f08947 */ /* 0x000fea000383ffff */
[----:B------:R-:W-:Y:S01]  /*0970*/  SHF.R.U32.HI R2, RZ, 0x7, R0 ;  /* 0x00000007ff027819 */ /* 0x000fe20000011600 */
[----:B------:R-:W0:Y:S03]  /*0980*/  S2UR UR4, SR_CgaCtaId ;  /* 0x00000000000479c3 */ /* 0x000e260000008800 */
[----:B------:R-:W-:Y:S02]  /*0990*/  ISETP.NE.AND P0, PT, R2, 0x1, PT ;  /* 0x000000010200780c */ /* 0x000fe40003f05270 */
[----:B------:R-:W-:-:S11]  /*09a0*/  MOV R2, 0x400 ;  /* 0x0000040000027802 */ /* 0x000fd60000000f00 */
[----:B------:R-:W-:Y:S06]  /*09b0*/  @!P0 BAR.ARV 0x8, 0x100 ;  /* 0x0204000000008b1d */ /* 0x000fec0000002000 */
[----:B------:R-:W-:Y:S01]  /*09c0*/  ISETP.GE.U32.AND P0, PT, R0, 0x100, PT ;  /* 0x000001000000780c */ /* 0x000fe20003f06070 */
[----:B0-----:R-:W-:Y:S01]  /*09d0*/  IMAD.U32 R189, RZ, RZ, UR4 ;  /* 0x00000004ffbd7e24 */ /* 0x001fe2000f8e00ff */
[----:B------:R-:W-:-:S04]  /*09e0*/  ULDC UR4, c[0x0][0xc3c] ;  /* 0x00030f0000047ab9 */ /* 0x000fc80000000800 */
[----:B------:R-:W-:-:S07]  /*09f0*/  LEA R2, R189, R2, 0x18 ;  /* 0x00000002bd027211 */ /* 0x000fce00078ec0ff */
[----:B------:R-:W-:Y:S08]  /*0a00*/  @P0 BAR.ARV 0xf, 0x100 ;  /* 0x03c4000000000b1d */ /* 0x000ff00000002000 */
[----:B------:R-:W-:Y:S06]  /*0a10*/  BAR.SYNC.DEFER_BLOCKING 0x5, 0x180 ;  /* 0x0146000000007b1d */ /* 0x000fec0000010000 */
[----:B------:R-:W0:Y:S02]  /*0a20*/  LDS.128 R24, [R2+0x28cd0] ;  /* 0x028cd00002187984 */ /* 0x000e240000000c00 */
[----:B------:R-:W-:Y:S06]  /*0a30*/  BAR.ARV 0x4, 0x180 ;  /* 0x0106000000007b1d */ /* 0x000fec0000002000 */
[----:B0-----:R-:W-:-:S13]  /*0a40*/  ISETP.GE.AND P0, PT, R27, UR4, PT ;  /* 0x000000041b007c0c */ /* 0x001fda000bf06270 */
[----:B------:R-:W-:Y:S05]  /*0a50*/  @P0 BRA `(.L_x_588) ;  /* 0x0000016800880947 */ /* 0x000fea0003800000 */
[----:B------:R-:W-:Y:S01]  /*0a60*/  VIADD R19, R0, 0xffffff80 ;  /* 0xffffff8000137836 */ /* 0x000fe20000000000 */
[----:B------:R-:W-:Y:S01]  /*0a70*/  LOP3.LUT R185, R37, 0x1, RZ, 0xfc, !PT ;  /* 0x0000000125b97812 */ /* 0x000fe200078efcff */
[----:B------:R-:W-:Y:S01]  /*0a80*/  IMAD.MOV.U32 R214, RZ, RZ, 0x40 ;  /* 0x00000040ffd67424 */ /* 0x000fe200078e00ff */
[----:B------:R-:W-:Y:S01]  /*0a90*/  CS2R R22, SRZ ;  /* 0x0000000000167805 */ /* 0x000fe2000001ff00 */
[----:B------:R-:W-:Y:S01]  /*0aa0*/  IMAD.MOV.U32 R188, RZ, RZ, RZ ;  /* 0x000000ffffbc7224 */ /* 0x000fe200078e00ff */
[----:B------:R-:W-:Y:S01]  /*0ab0*/  SHF.R.S32.HI R0, RZ, 0x1f, R19 ;  /* 0x0000001fff007819 */ /* 0x000fe20000011413 */
[----:B------:R-:W-:-:S03]  /*0ac0*/  IMAD.MOV.U32 R18, RZ, RZ, RZ ;  /* 0x000000ffff127224 */ /* 0x000fc600078e00ff */
[CC--:B------:R-:W-:Y:S02]  /*0ad0*/  LEA.HI R3, R0.reuse, R19.reuse, RZ, 0x7 ;  /* 0x0000001300037211 */ /* 0x0c0fe400078f38ff */
[-C--:B------:R-:W-:Y:S02]  /*0ae0*/  LEA.HI R6, R0, R19.reuse, RZ, 0x4 ;  /* 0x0000001300067211 */ /* 0x080fe400078f20ff */
[----:B------:R-:W-:Y:S02]  /*0af0*/  LOP3.LUT R4, R3, 0xffffff80, RZ, 0xc0, !PT ;  /* 0xffffff8003047812 */ /* 0x000fe400078ec0ff */
[----:B------:R-:W-:Y:S02]  /*0b00*/  LOP3.LUT R5, R6, 0xfffffff0, RZ, 0xc0, !PT ;  /* 0xfffffff006057812 */ /* 0x000fe400078ec0ff */
[----:B------:R-:W-:Y:S01]  /*0b10*/  LEA.HI R7, R0, R19, RZ, 0x5 ;  /* 0x0000001300077211 */ /* 0x000fe200078f28ff */
[C---:B------:R-:W-:Y:S01]  /*0b20*/  IMAD.IADD R4, R19.reuse, 0x1, -R4 ;  /* 0x0000000113047824 */ /* 0x040fe200078e0a04 */
[----:B------:R-:W-:Y:S01]  /*0b30*/  SHF.R.S32.HI R11, RZ, 0x4, R6 ;  /* 0x00000004ff0b7819 */ /* 0x000fe20000011406 */
[----:B------:R-:W-:Y:S01]  /*0b40*/  IMAD.IADD R9, R19, 0x1, -R5 ;  /* 0x0000000113097824 */ /* 0x000fe200078e0a05 */
[----:B------:R-:W-:-:S02]  /*0b50*/  SHF.R.S32.HI R209, RZ, 0x5, R7 ;  /* 0x00000005ffd17819 */ /* 0x000fc40000011407 */
[----:B------:R-:W-:Y:S02]  /*0b60*/  SHF.R.S32.HI R12, RZ, 0x1f, R7 ;  /* 0x0000001fff0c7819 */ /* 0x000fe40000011407 */
[----:B------:R-:W-:Y:S02]  /*0b70*/  SHF.R.S32.HI R5, RZ, 0x1f, R4 ;  /* 0x0000001fff057819 */ /* 0x000fe40000011404 */
[----:B------:R-:W-:Y:S02]  /*0b80*/  SHF.R.S32.HI R8, RZ, 0x1f, R9 ;  /* 0x0000001fff087819 */ /* 0x000fe40000011409 */
[----:B------:R-:W-:Y:S02]  /*0b90*/  LEA.HI R7, R6, R11, RZ, 0x1 ;  /* 0x0000000b06077211 */ /* 0x000fe400078f08ff */
[----:B------:R-:W-:Y:S02]  /*0ba0*/  LEA.HI R6, R5, R4, RZ, 0x2 ;  /* 0x0000000405067211 */ /* 0x000fe400078f10ff */
[----:B------:R-:W-:-:S02]  /*0bb0*/  LEA.HI R13, R12, R209, RZ, 0x2 ;  /* 0x000000d10c0d7211 */ /* 0x000fc400078f10ff */
[-C--:B------:R-:W-:Y:S02]  /*0bc0*/  LEA.HI R10, R8, R9.reuse, RZ, 0x3 ;  /* 0x00000009080a7211 */ /* 0x080fe400078f18ff */
[----:B------:R-:W-:Y:S02]  /*0bd0*/  LOP3.LUT R14, R7, 0x1ffffffe, RZ, 0xc0, !PT ;  /* 0x1ffffffe070e7812 */ /* 0x000fe400078ec0ff */
[----:B------:R-:W-:Y:S02]  /*0be0*/  SHF.R.S32.HI R15, RZ, 0x7, R3 ;  /* 0x00000007ff0f7819 */ /* 0x000fe40000011403 */
[----:B------:R-:W-:Y:S01]  /*0bf0*/  SHF.R.S32.HI R7, RZ, 0x2, R6 ;  /* 0x00000002ff077819 */ /* 0x000fe20000011406 */
[----:B------:R-:W-:Y:S01]  /*0c00*/  IMAD.IADD R14, R11, 0x1, -R14 ;  /* 0x000000010b0e7824 */ /* 0x000fe200078e0a0e */
[----:B------:R-:W-:Y:S02]  /*0c10*/  SHF.R.S32.HI R8, RZ, 0x1f, R6 ;  /* 0x0000001fff087819 */ /* 0x000fe40000011406 */
[----:B------:R-:W-:Y:S01]  /*0c20*/  LOP3.LUT R16, R13, 0x3ffffc, RZ, 0xc0, !PT ;  /* 0x003ffffc0d107812 */ /* 0x000fe200078ec0ff */
[----:B------:R-:W-:Y:S01]  /*0c30*/  IMAD.SHL.U32 R14, R14, 0x8, RZ ;  /* 0x000000080e0e7824 */ /* 0x000fe200078e00ff */
[----:B------:R-:W-:-:S02]  /*0c40*/  LEA R13, R15, R9, 0x8 ;  /* 0x000000090f0d7211 */ /* 0x000fc400078e40ff */
[----:B------:R-:W-:Y:S01]  /*0c50*/  LEA.HI R8, R8, R7, RZ, 0x3 ;  /* 0x0000000708087211 */ /* 0x000fe200078f18ff */
[----:B------:R-:W-:Y:S01]  /*0c60*/  IMAD.IADD R16, R209, 0x1, -R16 ;  /* 0x00000001d1107824 */ /* 0x000fe200078e0a10 */
[C---:B------:R-:W-:Y:S01]  /*0c70*/  LOP3.LUT R12, R10.reuse, 0xfffffff8, RZ, 0xc0, !PT ;  /* 0xfffffff80a0c7812 */ /* 0x040fe200078ec0ff */
[----:B------:R-:W-:Y:S01]  /*0c80*/  IMAD.SHL.U32 R10, R10, 0x40, RZ ;  /* 0x000000400a0a7824 */ /* 0x000fe200078e00ff */
[----:B------:R-:W-:Y:S01]  /*0c90*/  LOP3.LUT R8, R8, 0xfffffff8, RZ, 0xc0, !PT ;  /* 0xfffffff808087812 */ /* 0x000fe200078ec0ff */
[----:B------:R-:W-:Y:S01]  /*0ca0*/  IMAD R13, R16, 0x10, R13 ;  /* 0x00000010100d7824 */ /* 0x000fe200078e020d */
[----:B------:R-:W-:Y:S01]  /*0cb0*/  LEA.HI R5, R5, R4, RZ, 0x5 ;  /* 0x0000000405057211 */ /* 0x000fe200078f28ff */
[----:B------:R-:W-:Y:S01]  /*0cc0*/  IMAD.IADD R12, R9, 0x1, -R12 ;  /* 0x00000001090c7824 */ /* 0x000fe200078e0a0c */
[----:B------:R-:W-:Y:S01]  /*0cd0*/  LOP3.LUT R10, R10, 0x7ffffe00, RZ, 0xc0, !PT ;  /* 0x7ffffe000a0a7812 */ /* 0x000fe200078ec0ff */
[----:B------:R-:W-:Y:S01]  /*0ce0*/  IMAD.IADD R8, R7, 0x1, -R8 ;  /* 0x0000000107087824 */ /* 0x000fe200078e0a08 */
[----:B------:R-:W-:Y:S01]  /*0cf0*/  LEA R7, R13, R14, 0x6 ;  /* 0x0000000e0d077211 */ /* 0x000fe200078e30ff */
[----:B------:R-:W-:Y:S01]  /*0d00*/  IMAD.SHL.U32 R9, R12, 0x40, RZ ;  /* 0x000000400c097824 */ /* 0x000fe200078e00ff */
[----:B------:R-:W-:Y:S01]  /*0d10*/  SHF.R.S32.HI R5, RZ, 0x5, R5 ;  /* 0x00000005ff057819 */ /* 0x000fe20000011405 */
[----:B------:R-:W-:Y:S01]  /*0d20*/  IMAD R10, R209, 0x400, R10 ;  /* 0x00000400d10a7824 */ /* 0x000fe200078e020a */
[----:B------:R-:W-:Y:S01]  /*0d30*/  LEA.HI R3, R3, R15, RZ, 0x1 ;  /* 0x0000000f03037211 */ /* 0x000fe200078f08ff */
[----:B------:R0:W-:Y:S01]  /*0d40*/  STL [R1+0x5c], R7 ;  /* 0x00005c0701007387 */ /* 0x0001e20000100800 */
[----:B------:R-:W-:Y:S01]  /*0d50*/  LOP3.LUT R9, R9, 0x1c0, RZ, 0xc0, !PT ;  /* 0x000001c009097812 */ /* 0x000fe200078ec0ff */
[----:B------:R-:W-:Y:S01]  /*0d60*/  IMAD R194, R5, 0x10, R8 ;  /* 0x0000001005c27824 */ /* 0x000fe200078e0208 */
[----:B------:R-:W-:Y:S01]  /*0d70*/  LOP3.LUT R3, R3, 0xfffffe, RZ, 0xc0, !PT ;  /* 0x00fffffe03037812 */ /* 0x000fe200078ec0ff */
[----:B------:R-:W-:Y:S01]  /*0d80*/  STL [R1+0x34], RZ ;  /* 0x000034ff01007387 */ /* 0x000fe20000100800 */
[----:B------:R-:W-:-:S02]  /*0d90*/  LOP3.LUT R14, R9, 0x8, R14, 0xf8, !PT ;  /* 0x00000008090e7812 */ /* 0x000fc400078ef80e */
[----:B------:R-:W-:Y:S01]  /*0da0*/  SHF.R.U32.HI R9, RZ, 0x3, R9 ;  /* 0x00000003ff097819 */ /* 0x000fe20000011609 */
[----:B------:R-:W-:Y:S01]  /*0db0*/  IMAD.IADD R3, R15, 0x1, -R3 ;  /* 0x000000010f037824 */ /* 0x000fe200078e0a03 */
[----:B------:R-:W-:Y:S02]  /*0dc0*/  R2P PR, R12, 0x6 ;  /* 0x000000060c007804 */ /* 0x000fe40000000000 */
[----:B0-----:R-:W-:Y:S02]  /*0dd0*/  LOP3.LUT R7, R6, 0x7ffffffc, RZ, 0xc0, !PT ;  /* 0x7ffffffc06077812 */ /* 0x001fe400078ec0ff */
[----:B------:R-:W-:Y:S02]  /*0de0*/  LOP3.LUT R9, R14, R9, RZ, 0x3c, !PT ;  /* 0x000000090e097212 */ /* 0x000fe400078e3cff */
[----:B------:R-:W-:Y:S01]  /*0df0*/  SHF.L.U32 R211, R3, 0x8, RZ ;  /* 0x0000000803d37819 */ /* 0x000fe200000006ff */
[----:B------:R-:W-:Y:S01]  /*0e00*/  IMAD.IADD R7, R4, 0x1, -R7 ;  /* 0x0000000104077824 */ /* 0x000fe200078e0a07 */
[-C--:B------:R-:W-:Y:S01]  /*0e10*/  LEA.HI R4, R0, R19.reuse, RZ, 0x3 ;  /* 0x0000001300047211 */ /* 0x080fe200078f18ff */
[----:B------:R-:W-:Y:S01]  /*0e20*/  IMAD.IADD R9, R10, 0x1, R9 ;  /* 0x000000010a097824 */ /* 0x000fe200078e0209 */
[----:B------:R-:W-:Y:S01]  /*0e30*/  LEA.HI R0, R0, R19, RZ, 0x2 ;  /* 0x0000001300007211 */ /* 0x000fe200078f10ff */
[----:B------:R-:W-:Y:S01]  /*0e40*/  IMAD.SHL.U32 R210, R7, 0x2, RZ ;  /* 0x0000000207d27824 */ /* 0x000fe200078e00ff */
[----:B------:R-:W-:Y:S01]  /*0e50*/  SHF.R.S32.HI R5, RZ, 0x3, R4 ;  /* 0x00000003ff057819 */ /* 0x000fe20000011404 */
[----:B------:R-:W-:Y:S01]  /*0e60*/  IMAD R212, R9, 0x2, R2 ;  /* 0x0000000209d47824 */ /* 0x000fe200078e0202 */
[----:B------:R-:W-:-:S02]  /*0e70*/  LOP3.LUT R4, R4, 0xfffffff8, RZ, 0xc0, !PT ;  /* 0xfffffff804047812 */ /* 0x000fc400078ec0ff */
[--C-:B------:R-:W-:Y:S01]  /*0e80*/  SHF.R.S32.HI R184, RZ, 0x2, R0.reuse ;  /* 0x00000002ffb87819 */ /* 0x100fe20000011400 */
[C---:B------:R-:W-:Y:S01]  /*0e90*/  VIADD R215, R212.reuse, 0x26800 ;  /* 0x00026800d4d77836 */ /* 0x040fe20000000000 */
[----:B------:R-:W-:Y:S01]  /*0ea0*/  IADD3 R11, R19, -R4, RZ ;  /* 0x80000004130b7210 */ /* 0x000fe20007ffe0ff */
[----:B------:R-:W-:Y:S01]  /*0eb0*/  VIADD R213, R212, 0x26820 ;  /* 0x00026820d4d57836 */ /* 0x000fe20000000000 */
[----:B------:R-:W-:Y:S01]  /*0ec0*/  SHF.R.S32.HI R5, RZ, 0x1f, R0 ;  /* 0x0000001fff057819 */ /* 0x000fe20000011400 */
[----:B------:R-:W-:Y:S01]  /*0ed0*/  VIADD R10, R184, 0x20 ;  /* 0x00000020b80a7836 */ /* 0x000fe20000000000 */
[----:B------:R-:W-:Y:S01]  /*0ee0*/  LOP3.LUT R0, R0, 0xfffffffc, RZ, 0xc0, !PT ;  /* 0xfffffffc00007812 */ /* 0x000fe200078ec0ff */
[----:B------:R-:W-:Y:S01]  /*0ef0*/  IMAD.SHL.U32 R192, R11, 0x8, RZ ;  /* 0x000000080bc07824 */ /* 0x000fe200078e00ff */
[----:B------:R-:W-:Y:S01]  /*0f00*/  LEA.HI R5, R5, R184, RZ, 0x3 ;  /* 0x000000b805057211 */ /* 0x000fe200078f18ff */
[----:B------:R-:W-:Y:S01]  /*0f10*/  IMAD.SHL.U32 R4, R10, 0x40, RZ ;  /* 0x000000400a047824 */ /* 0x000fe200078e00ff */
[----:B------:R-:W-:Y:S01]  /*0f20*/  SHF.R.S32.HI R6, RZ, 0x1f, R10 ;  /* 0x0000001fff067819 */ /* 0x000fe2000001140a */
[----:B------:R-:W-:Y:S01]  /*0f30*/  IMAD.IADD R8, R19, 0x1, -R0 ;  /* 0x0000000113087824 */ /* 0x000fe200078e0a00 */
[----:B------:R-:W-:Y:S01]  /*0f40*/  LOP3.LUT R5, R5, 0xfffffff8, RZ, 0xc0, !PT ;  /* 0xfffffff805057812 */ /* 0x000fe200078ec0ff */
[----:B------:R-:W-:Y:S01]  /*0f50*/  VIADD R30, R192, 0x40 ;  /* 0x00000040c01e7836 */ /* 0x000fe20000000000 */
[----:B------:R-:W-:Y:S01]  /*0f60*/  LEA.HI R6, R6, R10, RZ, 0x3 ;  /* 0x0000000a06067211 */ /* 0x000fe200078f18ff */
[----:B------:R-:W-:Y:S01]  /*0f70*/  VIADD R29, R192, 0x80 ;  /* 0x00000080c01d7836 */ /* 0x000fe20000000000 */
[----:B------:R-:W-:Y:S01]  /*0f80*/  LEA.HI R0, R8, R8, RZ, 0x1 ;  /* 0x0000000808007211 */ /* 0x000fe200078f08ff */
[C---:B------:R-:W-:Y:S01]  /*0f90*/  VIADD R28, R192.reuse, 0xc0 ;  /* 0x000000c0c01c7836 */ /* 0x040fe20000000000 */
[----:B------:R-:W-:Y:S01]  /*0fa0*/  SHF.R.S32.HI R31, RZ, 0x1f, R30 ;  /* 0x0000001fff1f7819 */ /* 0x000fe2000001141e */
[----:B------:R-:W-:Y:S01]  /*0fb0*/  VIADD R24, R192, 0x100 ;  /* 0x00000100c0187836 */ /* 0x000fe20000000000 */
[----:B------:R-:W-:Y:S01]  /*0fc0*/  SHF.R.S32.HI R30, RZ, 0x1f, R29 ;  /* 0x0000001fff1e7819 */ /* 0x000fe2000001141d */
[----:B------:R-:W-:Y:S01]  /*0fd0*/  IMAD.SHL.U32 R186, R8, 0x4, RZ ;  /* 0x0000000408ba7824 */ /* 0x000fe200078e00ff */
[----:B------:R-:W-:Y:S01]  /*0fe0*/  LOP3.LUT R0, R0, 0x1ffffffe, RZ, 0xc0, !PT ;  /* 0x1ffffffe00007812 */ /* 0x000fe200078ec0ff */
[----:B------:R-:W-:Y:S01]  /*0ff0*/  VIADD R21, R192, 0x140 ;  /* 0x00000140c0157836 */ /* 0x000fe20000000000 */
[----:B------:R-:W-:Y:S01]  /*1000*/  SHF.R.S32.HI R29, RZ, 0x1f, R28 ;  /* 0x0000001fff1d7819 */ /* 0x000fe2000001141c */
[----:B------:R-:W-:Y:S01]  /*1010*/  IMAD.SHL.U32 R16, R8, 0x8, RZ ;  /* 0x0000000808107824 */ /* 0x000fe200078e00ff */
[----:B------:R-:W-:Y:S01]  /*1020*/  SHF.R.S32.HI R28, RZ, 0x1f, R24 ;  /* 0x0000001fff1c7819 */ /* 0x000fe20000011418 */
[----:B------:R-:W-:Y:S01]  /*1030*/  VIADD R20, R192, 0x180 ;  /* 0x00000180c0147836 */ /* 0x000fe20000000000 */
[----:B------:R-:W-:Y:S01]  /*1040*/  LOP3.LUT R4, R4, 0x1c0, RZ, 0xc0, !PT ;  /* 0x000001c004047812 */ /* 0x000fe200078ec0ff */
[----:B------:R-:W-:Y:S01]  /*1050*/  VIADD R15, R192, 0x1c0 ;  /* 0x000001c0c00f7836 */ /* 0x000fe20000000000 */
[----:B------:R-:W-:Y:S01]  /*1060*/  SHF.R.S32.HI R24, RZ, 0x1f, R21 ;  /* 0x0000001fff187819 */ /* 0x000fe20000011415 */
[----:B------:R-:W-:Y:S01]  /*1070*/  VIADD R193, R186, 0x10 ;  /* 0x00000010bac17836 */ /* 0x000fe20000000000 */
[----:B------:R-:W-:Y:S01]  /*1080*/  SHF.R.S32.HI R21, RZ, 0x1f, R20 ;  /* 0x0000001fff157819 */ /* 0x000fe20000011414 */
[C---:B------:R-:W-:Y:S01]  /*1090*/  VIADD R204, R16.reuse, 0x80 ;  /* 0x0000008010cc7836 */ /* 0x040fe20000000000 */
[----:B------:R-:W-:Y:S01]  /*10a0*/  SHF.R.S32.HI R20, RZ, 0x1f, R15 ;  /* 0x0000001fff147819 */ /* 0x000fe2000001140f */
[----:B------:R-:W-:Y:S01]  /*10b0*/  VIADD R197, R16, 0x160 ;  /* 0x0000016010c57836 */ /* 0x000fe20000000000 */
[----:B------:R-:W-:Y:S01]  /*10c0*/  IADD3 R190, R184, -R5, RZ ;  /* 0x80000005b8be7210 */ /* 0x000fe20007ffe0ff */
[----:B------:R-:W-:Y:S01]  /*10d0*/  VIADD R196, R16, 0x180 ;  /* 0x0000018010c47836 */ /* 0x000fe20000000000 */
[----:B------:R-:W-:Y:S01]  /*10e0*/  SHF.R.U32.HI R14, RZ, 0x3, R4 ;  /* 0x00000003ff0e7819 */ /* 0x000fe20000011604 */
[----:B------:R-:W-:Y:S01]  /*10f0*/  IMAD.IADD R3, R8, 0x1, -R0 ;  /* 0x0000000108037824 */ /* 0x000fe200078e0a00 */
[----:B------:R-:W-:Y:S01]  /*1100*/  LOP3.LUT R0, R4, 0x38, R16, 0xf8, !PT ;  /* 0x0000003804007812 */ /* 0x000fe200078ef810 */
[----:B------:R-:W-:Y:S01]  /*1110*/  IMAD.SHL.U32 R6, R6, 0x40, RZ ;  /* 0x0000004006067824 */ /* 0x000fe200078e00ff */
[----:B------:R-:W-:Y:S01]  /*1120*/  SHF.R.S32.HI R5, RZ, 0x1f, R204 ;  /* 0x0000001fff057819 */ /* 0x000fe200000114cc */
[----:B------:R-:W-:Y:S01]  /*1130*/  IMAD.SHL.U32 R15, R193, 0x2, RZ ;  /* 0x00000002c10f7824 */ /* 0x000fe200078e00ff */
[----:B------:R-:W-:Y:S01]  /*1140*/  SHF.R.S32.HI R4, RZ, 0x1f, R197 ;  /* 0x0000001fff047819 */ /* 0x000fe200000114c5 */
[C---:B------:R-:W-:Y:S01]  /*1150*/  VIADD R195, R16.reuse, 0x1a0 ;  /* 0x000001a010c37836 */ /* 0x040fe20000000000 */
[----:B------:R-:W-:Y:S01]  /*1160*/  SHF.R.S32.HI R11, RZ, 0x1f, R196 ;  /* 0x0000001fff0b7819 */ /* 0x000fe200000114c4 */
[----:B------:R-:W-:Y:S01]  /*1170*/  VIADD R208, R16, 0x1c0 ;  /* 0x000001c010d07836 */ /* 0x000fe20000000000 */
[----:B------:R-:W-:Y:S01]  /*1180*/  LOP3.LUT R6, R6, 0xfffffe00, RZ, 0xc0, !PT ;  /* 0xfffffe0006067812 */ /* 0x000fe200078ec0ff */
[----:B------:R-:W-:Y:S01]  /*1190*/  VIADD R207, R16, 0x1e0 ;  /* 0x000001e010cf7836 */ /* 0x000fe20000000000 */
[----:B------:R0:W-:Y:S01]  /*11a0*/  STL [R1+0x48], R15 ;  /* 0x0000480f01007387 */ /* 0x0001e20000100800 */
[----:B------:R-:W-:Y:S01]  /*11b0*/  SHF.L.U64.HI R220, R204, 0x1, R5 ;  /* 0x00000001ccdc7819 */ /* 0x000fe20000010205 */
[----:B------:R-:W-:Y:S01]  /*11c0*/  VIADD R206, R16, 0x40 ;  /* 0x0000004010ce7836 */ /* 0x000fe20000000000 */
[----:B------:R-:W-:Y:S01]  /*11d0*/  SHF.R.S32.HI R8, RZ, 0x1f, R195 ;  /* 0x0000001fff087819 */ /* 0x000fe200000114c3 */
[----:B------:R-:W-:Y:S01]  /*11e0*/  STL [R1+0x54], R6 ;  /* 0x0000540601007387 */ /* 0x000fe20000100800 */
[----:B------:R-:W-:Y:S01]  /*11f0*/  SHF.L.U64.HI R5, R196, 0x1, R11 ;  /* 0x00000001c4057819 */ /* 0x000fe2000001020b */
[C---:B------:R-:W-:Y:S01]  /*1200*/  VIADD R205, R16.reuse, 0x60 ;  /* 0x0000006010cd7836 */ /* 0x040fe20000000000 */
[----:B------:R-:W-:Y:S01]  /*1210*/  SHF.R.S32.HI R13, RZ, 0x1f, R208 ;  /* 0x0000001fff0d7819 */ /* 0x000fe200000114d0 */
[C---:B------:R-:W-:Y:S01]  /*1220*/  VIADD R203, R16.reuse, 0xa0 ;  /* 0x000000a010cb7836 */ /* 0x040fe20000000000 */
[----:B------:R-:W-:Y:S01]  /*1230*/  SHF.R.S32.HI R10, RZ, 0x1f, R207 ;  /* 0x0000001fff0a7819 */ /* 0x000fe200000114cf */
[C---:B------:R-:W-:Y:S01]  /*1240*/  VIADD R202, R16.reuse, 0xc0 ;  /* 0x000000c010ca7836 */ /* 0x040fe20000000000 */
[----:B0-----:R-:W-:Y:S01]  /*1250*/  SHF.L.U64.HI R15, R197, 0x1, R4 ;  /* 0x00000001c50f7819 */ /* 0x001fe20000010204 */
[C---:B------:R-:W-:Y:S01]  /*1260*/  VIADD R201, R16.reuse, 0xe0 ;  /* 0x000000e010c97836 */ /* 0x040fe20000000000 */
[----:B------:R-:W-:Y:S01]  /*1270*/  SHF.L.U64.HI R4, R195, 0x1, R8 ;  /* 0x00000001c3047819 */ /* 0x000fe20000010208 */
[----:B------:R-:W-:Y:S01]  /*1280*/  VIADD R200, R16, 0x100 ;  /* 0x0000010010c87836 */ /* 0x000fe20000000000 */
[----:B------:R-:W-:Y:S01]  /*1290*/  SHF.L.U64.HI R8, R208, 0x1, R13 ;  /* 0x00000001d0087819 */ /* 0x000fe2000001020d */
[----:B------:R-:W-:Y:S01]  /*12a0*/  STL [R1], R15 ;  /* 0x0000000f01007387 */ /* 0x000fe20000100800 */
[----:B------:R-:W-:Y:S01]  /*12b0*/  SHF.R.S32.HI R12, RZ, 0x1f, R193 ;  /* 0x0000001fff0c7819 */ /* 0x000fe200000114c1 */
[C---:B------:R-:W-:Y:S01]  /*12c0*/  VIADD R198, R16.reuse, 0x140 ;  /* 0x0000014010c67836 */ /* 0x040fe20000000000 */
[----:B------:R-:W-:Y:S01]  /*12d0*/  IADD3 R199, R16, 0x120, RZ ;  /* 0x0000012010c77810 */ /* 0x000fe20007ffe0ff */
[----:B------:R0:W-:Y:S01]  /*12e0*/  STL [R1+0x4], R5 ;  /* 0x0000040501007387 */ /* 0x0001e20000100800 */
[----:B------:R-:W-:-:S02]  /*12f0*/  SEL R214, R214, 0xffffffc0, !P2 ;  /* 0xffffffc0d6d67807 */ /* 0x000fc40005000000 */
[C---:B------:R-:W-:Y:S01]  /*1300*/  @P1 IADD3 R213, R215.reuse, -0x20, RZ ;  /* 0xffffffe0d7d51810 */ /* 0x040fe20007ffe0ff */
[----:B------:R1:W-:Y:S01]  /*1310*/  STL [R1+0x8], R4 ;  /* 0x0000080401007387 */ /* 0x0003e20000100800 */
[----:B------:R-:W-:Y:S01]  /*1320*/  IADD3 R19, R16, 0x20, RZ ;  /* 0x0000002010137810 */ /* 0x000fe20007ffe0ff */
[----:B------:R-:W-:Y:S01]  /*1330*/  IMAD.IADD R215, R215, 0x1, R214 ;  /* 0x00000001d7d77824 */ /* 0x000fe200078e02d6 */
[----:B------:R-:W-:Y:S01]  /*1340*/  SHF.R.S32.HI R217, RZ, 0x1f, R206 ;  /* 0x0000001fffd97819 */ /* 0x000fe200000114ce */
[----:B------:R-:W-:Y:S01]  /*1350*/  STL [R1+0xc], R8 ;  /* 0x00000c0801007387 */ /* 0x000fe20000100800 */
[----:B------:R-:W-:Y:S01]  /*1360*/  SHF.R.S32.HI R218, RZ, 0x1f, R205 ;  /* 0x0000001fffda7819 */ /* 0x000fe200000114cd */
[----:B------:R-:W-:Y:S01]  /*1370*/  IMAD.IADD R214, R214, 0x1, R213 ;  /* 0x00000001d6d67824 */ /* 0x000fe200078e02d5 */
[----:B0-----:R-:W-:Y:S02]  /*1380*/  SHF.L.U64.HI R5, R207, 0x1, R10 ;  /* 0x00000001cf057819 */ /* 0x001fe4000001020a */
[----:B------:R-:W-:-:S02]  /*1390*/  SHF.R.S32.HI R224, RZ, 0x1f, R203 ;  /* 0x0000001fffe07819 */ /* 0x000fc400000114cb */
[----:B-1----:R-:W-:Y:S01]  /*13a0*/  SHF.L.U64.HI R4, R193, 0x1, R12 ;  /* 0x00000001c1047819 */ /* 0x002fe2000001020c */
[----:B------:R0:W-:Y:S01]  /*13b0*/  STL [R1+0x10], R5 ;  /* 0x0000100501007387 */ /* 0x0001e20000100800 */
[----:B------:R-:W-:Y:S02]  /*13c0*/  SHF.R.S32.HI R225, RZ, 0x1f, R202 ;  /* 0x0000001fffe17819 */ /* 0x000fe400000114ca */
[----:B------:R-:W-:Y:S01]  /*13d0*/  SHF.R.S32.HI R226, RZ, 0x1f, R201 ;  /* 0x0000001fffe27819 */ /* 0x000fe200000114c9 */
[----:B------:R1:W-:Y:S01]  /*13e0*/  STL [R1+0x44], R4 ;  /* 0x0000440401007387 */ /* 0x0003e20000100800 */
[----:B------:R-:W-:Y:S02]  /*13f0*/  SHF.R.S32.HI R227, RZ, 0x1f, R200 ;  /* 0x0000001fffe37819 */ /* 0x000fe400000114c8 */
[----:B------:R-:W-:Y:S02]  /*1400*/  SHF.R.S32.HI R228, RZ, 0x1f, R199 ;  /* 0x0000001fffe47819 */ /* 0x000fe400000114c7 */
[----:B------:R-:W-:-:S02]  /*1410*/  SHF.R.S32.HI R229, RZ, 0x1f, R198 ;  /* 0x0000001fffe57819 */ /* 0x000fc400000114c6 */
[----:B0-----:R-:W-:Y:S01]  /*1420*/  LOP3.LUT R5, R6, R0, R14, 0xf6, !PT ;  /* 0x0000000006057212 */ /* 0x001fe200078ef60e */
[----:B------:R-:W-:Y:S01]  /*1430*/  IMAD R0, R3, 0x8, R194 ;  /* 0x0000000803007824 */ /* 0x000fe200078e02c2 */
[----:B------:R-:W-:Y:S02]  /*1440*/  SHF.R.S32.HI R17, RZ, 0x1f, R16 ;  /* 0x0000001fff117819 */ /* 0x000fe40000011410 */
[----:B------:R-:W-:Y:S01]  /*1450*/  SHF.R.S32.HI R191, RZ, 0x1f, R19 ;  /* 0x0000001fffbf7819 */ /* 0x000fe20000011413 */
[----:B-1----:R-:W-:Y:S01]  /*1460*/  IMAD R4, R5, 0x2, R2 ;  /* 0x0000000205047824 */ /* 0x002fe200078e0202 */
[----:B------:R-:W-:Y:S02]  /*1470*/  SHF.L.U64.HI R217, R206, 0x1, R217 ;  /* 0x00000001ced97819 */ /* 0x000fe400000102d9 */
[----:B------:R-:W-:Y:S02]  /*1480*/  SHF.L.U64.HI R218, R205, 0x1, R218 ;  /* 0x00000001cdda7819 */ /* 0x000fe400000102da */
[----:B------:R0:W-:Y:S01]  /*1490*/  STL [R1+0x4c], R4 ;  /* 0x00004c0401007387 */ /* 0x0001e20000100800 */
[----:B------:R-:W-:-:S02]  /*14a0*/  SHF.L.U64.HI R224, R203, 0x1, R224 ;  /* 0x00000001cbe07819 */ /* 0x000fc400000102e0 */
[----:B------:R-:W-:Y:S01]  /*14b0*/  SHF.L.U64.HI R225, R202, 0x1, R225 ;  /* 0x00000001cae17819 */ /* 0x000fe200000102e1 */
[----:B------:R0:W-:Y:S01]  /*14c0*/  STL [R1+0x58], R0 ;  /* 0x0000580001007387 */ /* 0x0001e20000100800 */
[----:B------:R-:W-:Y:S02]  /*14d0*/  SHF.L.U64.HI R226, R201, 0x1, R226 ;  /* 0x00000001c9e27819 */ /* 0x000fe400000102e2 */
[----:B------:R-:W-:Y:S02]  /*14e0*/  SHF.L.U64.HI R227, R200, 0x1, R227 ;  /* 0x00000001c8e37819 */ /* 0x000fe400000102e3 */
[----:B------:R-:W-:Y:S02]  /*14f0*/  SHF.L.U64.HI R228, R199, 0x1, R228 ;  /* 0x00000001c7e47819 */ /* 0x000fe400000102e4 */
[----:B------:R-:W-:-:S07]  /*1500*/  SHF.L.U64.HI R229, R198, 0x1, R229 ;  /* 0x00000001c6e57819 */ /* 0x000fce00000102e5 */
.L_x_716:
[----:B0-2-4-:R-:W0:Y:S01]  /*1510*/  LDC.64 R4, c[0x0][0xc88] ;  /* 0x00032200ff047b82 */ /* 0x015e220000000a00 */
[----:B------:R-:W-:Y:S01]  /*1520*/  ULDC.64 UR4, c[0x0][0xa28] ;  /* 0x00028a0000047ab9 */ /* 0x000fe20000000a00 */
[----:B------:R-:W-:Y:S01]  /*1530*/  ULDC.64 UR8, c[0x0][0xa18] ;  /* 0x0002860000087ab9 */ /* 0x000fe20000000a00 */
[----:B------:R-:W-:Y:S01]  /*1540*/  ULDC.64 UR6, c[0x0][0xa08] ;  /* 0x0002820000067ab9 */ /* 0x000fe20000000a00 */
[----:B0-----:R-:W-:-:S05]  /*1550*/  IMAD.WIDE R4, R27, 0x4, R4 ;  /* 0x000000041b047825 */ /* 0x001fca00078e0204 */
[----:B------:R-:W2:Y:S01]  /*1560*/  LDG.E R0, desc[UR40][R4.64] ;  /* 0x0000002804007981 */ /* 0x000ea2000c1e1900 */
[----:B------:R-:W-:Y:S02]  /*1570*/  ISETP.NE.U32.AND P2, PT, RZ, UR4, PT ;  /* 0x00000004ff007c0c */ /* 0x000fe4000bf45070 */
[----:B------:R-:W-:Y:S02]  /*1580*/  ISETP.NE.U32.AND P1, PT, RZ, UR8, PT ;  /* 0x00000008ff007c0c */ /* 0x000fe4000bf25070 */
[----:B------:R-:W-:Y:S02]  /*1590*/  ISETP.NE.AND.EX P2, PT, RZ, UR5, PT, P2 ;  /* 0x00000005ff007c0c */ /* 0x000fe4000bf45320 */
[----:B------:R-:W-:Y:S02]  /*15a0*/  ISETP.NE.AND.EX P1, PT, RZ, UR9, PT, P1 ;  /* 0x00000009ff007c0c */ /* 0x000fe4000bf25310 */
[----:B------:R-:W-:Y:S02]  /*15b0*/  ISETP.NE.U32.AND P0, PT, RZ, UR6, PT ;  /* 0x00000006ff007c0c */ /* 0x000fe4000bf05070 */
[----:B------:R-:W-:-:S02]  /*15c0*/  MOV R29, RZ ;  /* 0x000000ff001d7202 */ /* 0x000fc40000000f00 */
[----:B------:R-:W-:Y:S02]  /*15d0*/  ISETP.NE.AND.EX P0, PT, RZ, UR7, PT, P0 ;  /* 0x00000007ff007c0c */ /* 0x000fe4000bf05300 */
[----:B--2---:R-:W-:Y:S01]  /*15e0*/  SHF.R.S32.HI R3, RZ, 0x1f, R0 ;  /* 0x0000001fff037819 */ /* 0x004fe20000011400 */
[----:B------:R-:W-:Y:S02]  /*15f0*/  STL [R1+0x20], R0 ;  /* 0x0000200001007387 */ /* 0x000fe40000100800 */
[C---:B------:R-:W-:Y:S01]  /*1600*/  @P2 LEA R4, P3, R0.reuse, UR4, 0x2 ;  /* 0x0000000400042c11 */ /* 0x040fe2000f8610ff */
[C---:B------:R-:W-:Y:S01]  /*1610*/  IMAD.SHL.U32 R31, R0.reuse, 0x4, RZ ;  /* 0x00000004001f7824 */ /* 0x040fe200078e00ff */
[C-C-:B------:R-:W-:Y:S01]  /*1620*/  SHF.L.U64.HI R30, R0.reuse, 0x2, R3.reuse ;  /* 0x00000002001e7819 */ /* 0x140fe20000010203 */
[----:B------:R0:W-:Y:S01]  /*1630*/  STL [R1+0x40], R3 ;  /* 0x0000400301007387 */ /* 0x0001e20000100800 */
[----:B------:R-:W-:Y:S01]  /*1640*/  @P2 LEA.HI.X R5, R0, UR5, R3, 0x2, P3 ;  /* 0x0000000500052c11 */ /* 0x000fe200098f1403 */
[----:B------:R-:W-:Y:S01]  /*1650*/  ULDC UR4, c[0x0][0x288] ;  /* 0x0000a20000047ab9 */ /* 0x000fe20000000800 */
[----:B------:R-:W-:Y:S01]  /*1660*/  IADD3 R8, P4, R31, UR6, RZ ;  /* 0x000000061f087c10 */ /* 0x000fe2000ff9e0ff */
[----:B-1----:R1:W-:Y:S01]  /*1670*/  STL [R1+0x18], R31 ;  /* 0x0000181f01007387 */ /* 0x0023e20000100800 */
[----:B0-----:R-:W-:-:S02]  /*1680*/  IMAD.MOV.U32 R3, RZ, RZ, RZ ;  /* 0x000000ffff037224 */ /* 0x001fc400078e00ff */
[----:B------:R-:W-:Y:S01]  /*1690*/  IADD3.X R9, R30, UR7, RZ, P4, !PT ;  /* 0x000000071e097c10 */ /* 0x000fe2000a7fe4ff */
[----:B------:R-:W-:Y:S01]  /*16a0*/  IMAD.U32 R24, RZ, RZ, UR4 ;  /* 0x00000004ff187e24 */ /* 0x000fe2000f8e00ff */
[----:B------:R1:W-:Y:S01]  /*16b0*/  STL [R1+0x1c], R30 ;  /* 0x00001c1e01007387 */ /* 0x0003e20000100800 */
[----:B------:R-:W-:-:S03]  /*16c0*/  ULDC.64 UR4, c[0x0][0x418] ;  /* 0x0001060000047ab9 */ /* 0x000fc60000000a00 */
[----:B------:R1:W5:Y:S01]  /*16d0*/  @P2 LDG.E R3, desc[UR40][R4.64] ;  /* 0x0000002804032981 */ /* 0x000362000c1e1900 */
[----:B------:R-:W-:-:S03]  /*16e0*/  @P1 IADD3 R6, P2, R31, UR8, RZ ;  /* 0x000000081f061c10 */ /* 0x000fc6000ff5e0ff */
[----:B------:R1:W5:Y:S01]  /*16f0*/  @P0 LDG.E R29, desc[UR40][R8.64] ;  /* 0x00000028081d0981 */ /* 0x000362000c1e1900 */
[----:B---3--:R-:W-:-:S03]  /*1700*/  @P1 IADD3.X R7, R30, UR9, RZ, P2, !PT ;  /* 0x000000091e071c10 */ /* 0x008fc600097fe4ff */
[----:B------:R1:W-:Y:S01]  /*1710*/  STL [R1+0x38], R25 ;  /* 0x0000381901007387 */ /* 0x0003e20000100800 */
[----:B------:R-:W-:Y:S01]  /*1720*/  UISETP.NE.U32.AND UP0, UPT, UR4, URZ, UPT ;  /* 0x0000003f0400728c */ /* 0x000fe2000bf05070 */
[----:B------:R-:W-:Y:S02]  /*1730*/  ULDC.64 UR8, c[0x0][0xa20] ;  /* 0x0002880000087ab9 */ /* 0x000fe40000000a00 */
[----:B------:R1:W5:Y:S01]  /*1740*/  @P1 LDG.E R24, desc[UR40][R6.64] ;  /* 0x0000002806181981 */ /* 0x000362000c1e1900 */
[----:B------:R-:W-:Y:S01]  /*1750*/  UISETP.NE.AND.EX UP0, UPT, UR5, URZ, UPT, UP0 ;  /* 0x0000003f0500728c */ /* 0x000fe2000bf05300 */
[----:B------:R-:W-:Y:S01]  /*1760*/  ISETP.NE.U32.AND P2, PT, RZ, UR8, PT ;  /* 0x00000008ff007c0c */ /* 0x000fe2000bf45070 */
[----:B------:R-:W-:Y:S01]  /*1770*/  ULDC UR4, c[0x0][0x424] ;  /* 0x0001090000047ab9 */ /* 0x000fe20000000800 */
[----:B------:R1:W-:Y:S01]  /*1780*/  STL [R1+0x14], R26 ;  /* 0x0000141a01007387 */ /* 0x0003e20000100800 */
[----:B------:R-:W-:Y:S01]  /*1790*/  USEL UR4, UR4, 0x1, UP0 ;  /* 0x0000000104047887 */ /* 0x000fe20008000000 */
[----:B------:R-:W-:Y:S01]  /*17a0*/  ISETP.NE.AND.EX P2, PT, RZ, UR9, PT, P2 ;  /* 0x00000009ff007c0c */ /* 0x000fe2000bf45320 */
[----:B------:R-:W-:Y:S01]  /*17b0*/  ULDC UR5, c[0x0][0x2f0] ;  /* 0x0000bc0000057ab9 */ /* 0x000fe20000000800 */
[----:B------:R-:W-:Y:S01]  /*17c0*/  IMAD.MOV.U32 R41, RZ, RZ, R0 ;  /* 0x000000ffff297224 */ /* 0x000fe200078e0000 */
[----:B------:R-:W-:-:S03]  /*17d0*/  UIMAD UR4, UR4, UR5, URZ ;  /* 0x00000005040472a4 */ /* 0x000fc6000f8e023f */
[----:B------:R-:W-:Y:S01]  /*17e0*/  ULDC UR5, c[0x0][0x348] ;  /* 0x0000d20000057ab9 */ /* 0x000fe20000000800 */
[----:B------:R-:W-:Y:S08]  /*17f0*/  @P1 BRA `(.L_x_589) ;  /* 0x0000000000241947 */ /* 0x000ff00003800000 */
[----:B------:R-:W-:Y:S02]  /*1800*/  ULDC.64 UR6, c[0x0][0xa00] ;  /* 0x0002800000067ab9 */ /* 0x000fe40000000a00 */
[----:B------:R-:W-:-:S04]  /*1810*/  ISETP.NE.U32.AND P1, PT, RZ, UR6, PT ;  /* 0x00000006ff007c0c */ /* 0x000fc8000bf25070 */
[----:B------:R-:W-:-:S13]  /*1820*/  ISETP.NE.AND.EX P1, PT, RZ, UR7, PT, P1 ;  /* 0x00000007ff007c0c */ /* 0x000fda000bf25310 */
[----:B------:R-:W-:Y:S05]  /*1830*/  @!P1 BRA `(.L_x_589) ;  /* 0x0000000000149947 */ /* 0x000fea0003800000 */
[----:B-1----:R-:W0:Y:S02]  /*1840*/  LDC.64 R4, c[0x0][0xa00] ;  /* 0x00028000ff047b82 */ /* 0x002e240000000a00 */
[----:B0-----:R-:W-:-:S05]  /*1850*/  IMAD.WIDE R4, R41, 0x4, R4 ;  /* 0x0000000429047825 */ /* 0x001fca00078e0204 */
[----:B-----5:R-:W2:Y:S04]  /*1860*/  LDG.E R24, desc[UR40][R4.64] ;  /* 0x0000002804187981 */ /* 0x020ea8000c1e1900 */
[----:B------:R-:W2:Y:S02]  /*1870*/  LDG.E R7, desc[UR40][R4.64+0x4] ;  /* 0x0000042804077981 */ /* 0x000ea4000c1e1900 */
[----:B--2---:R-:W-:-:S07]  /*1880*/  IMAD.IADD R24, R7, 0x1, -R24 ;  /* 0x0000000107187824 */ /* 0x004fce00078e0a18 */
.L_x_589:
[----:B------:R-:W-:Y:S02]  /*1890*/  IMAD.U32 R40, RZ, RZ, UR5 ;  /* 0x00000005ff287e24 */ /* 0x000fe4000f8e00ff */
[----:B------:R-:W-:Y:S01]  /*18a0*/  IMAD.U32 R28, RZ, RZ, UR4 ;  /* 0x00000004ff1c7e24 */ /* 0x000fe2000f8e00ff */
[----:B------:R-:W-:Y:S06]  /*18b0*/  @!P2 BRA `(.L_x_590) ;  /* 0x000000000010a947 */ /* 0x000fec0003800000 */
[----:B-1----:R-:W-:-:S04]  /*18c0*/  IADD3 R4, P0, R31, UR8, RZ ;  /* 0x000000081f047c10 */ /* 0x002fc8000ff1e0ff */
[----:B------:R-:W-:-:S05]  /*18d0*/  IADD3.X R5, R30, UR9, RZ, P0, !PT ;  /* 0x000000091e057c10 */ /* 0x000fca00087fe4ff */
[----:B------:R0:W5:Y:S01]  /*18e0*/  LDG.E R28, desc[UR40][R4.64] ;  /* 0x00000028041c7981 */ /* 0x000162000c1e1900 */
[----:B------:R-:W-:Y:S05]  /*18f0*/  BRA `(.L_x_591) ;  /* 0x0000000000107947 */ /* 0x000fea0003800000 */
.L_x_590:
[----:B------:R-:W-:Y:S05]  /*1900*/  @!P0 BRA `(.L_x_591) ;  /* 0x00000000000c8947 */ /* 0x000fea0003800000 */
[----:B-1----:R-:W2:Y:S04]  /*1910*/  LDG.E R5, desc[UR40][R8.64] ;  /* 0x0000002808057981 */ /* 0x002ea8000c1e1900 */
[----:B------:R-:W2:Y:S02]  /*1920*/  LDG.E R28, desc[UR40][R8.64+0x4] ;  /* 0x00000428081c7981 */ /* 0x000ea4000c1e1900 */
[----:B--2---:R-:W-:-:S07]  /*1930*/  IMAD.IADD R28, R28, 0x1, -R5 ;  /* 0x000000011c1c7824 */ /* 0x004fce00078e0a05 */
.L_x_591:
[----:B------:R-:W-:Y:S02]  /*1940*/  ULDC.64 UR4, c[0x0][0xa10] ;  /* 0x0002840000047ab9 */ /* 0x000fe40000000a00 */
[----:B------:R-:W-:-:S04]  /*1950*/  ISETP.NE.U32.AND P0, PT, RZ, UR4, PT ;  /* 0x00000004ff007c0c */ /* 0x000fc8000bf05070 */
[----:B------:R-:W-:Y:S01]  /*1960*/  ISETP.NE.AND.EX P0, PT, RZ, UR5, PT, P0 ;  /* 0x00000005ff007c0c */ /* 0x000fe2000bf05300 */
[----:B-----5:R-:W-:Y:S01]  /*1970*/  IMAD.IADD R11, R28, 0x1, -R3 ;  /* 0x000000011c0b7824 */ /* 0x020fe200078e0a03 */
[----:B------:R-:W-:-:S11]  /*1980*/  ULDC.64 UR4, c[0x0][0xa30] ;  /* 0x00028c0000047ab9 */ /* 0x000fd60000000a00 */
[----:B01----:R-:W0:Y:S02]  /*1990*/  @P0 LDC.64 R4, c[0x0][0xa10] ;  /* 0x00028400ff040b82 */ /* 0x003e240000000a00 */
[----:B0-----:R-:W-:-:S05]  /*19a0*/  @P0 IMAD.WIDE R4, R41, 0x4, R4 ;  /* 0x0000000429040825 */ /* 0x001fca00078e0204 */
[----:B------:R-:W2:Y:S04]  /*19b0*/  @P0 LDG.E R0, desc[UR40][R4.64] ;  /* 0x0000002804000981 */ /* 0x000ea8000c1e1900 */
[----:B------:R-:W2:Y:S01]  /*19c0*/  @P0 LDG.E R9, desc[UR40][R4.64+0x4] ;  /* 0x0000042804090981 */ /* 0x000ea2000c1e1900 */
[----:B------:R-:W-:Y:S01]  /*19d0*/  IMAD.MOV R39, RZ, RZ, -R11 ;  /* 0x000000ffff277224 */ /* 0x000fe200078e0a0b */
[----:B------:R-:W-:Y:S02]  /*19e0*/  ISETP.NE.U32.AND P1, PT, RZ, UR4, PT ;  /* 0x00000004ff007c0c */ /* 0x000fe4000bf25070 */
[----:B------:R-:W-:Y:S02]  /*19f0*/  MOV R27, R28 ;  /* 0x0000001c001b7202 */ /* 0x000fe40000000f00 */
[----:B------:R-:W-:-:S02]  /*1a00*/  VIMNMX R39, RZ, R39, !PT ;  /* 0x00000027ff277248 */ /* 0x000fc40007fe0100 */
[----:B------:R-:W-:-:S13]  /*1a10*/  ISETP.NE.AND.EX P1, PT, RZ, UR5, PT, P1 ;  /* 0x00000005ff007c0c */ /* 0x000fda000bf25310 */
[----:B------:R-:W-:-:S04]  /*1a20*/  @P1 IADD3 R6, P2, R31, UR4, RZ ;  /* 0x000000041f061c10 */ /* 0x000fc8000ff5e0ff */
[----:B------:R-:W-:-:S05]  /*1a30*/  @P1 IADD3.X R7, R30, UR5, RZ, P2, !PT ;  /* 0x000000051e071c10 */ /* 0x000fca00097fe4ff */
[----:B------:R0:W5:Y:S01]  /*1a40*/  @P1 LDG.E R27, desc[UR40][R6.64] ;  /* 0x00000028061b1981 */ /* 0x000162000c1e1900 */
[----:B--2---:R-:W-:-:S04]  /*1a50*/  @P0 IMAD.IADD R40, R9, 0x1, -R0 ;  /* 0x0000000109280824 */ /* 0x004fc800078e0a00 */
[----:B------:R-:W-:-:S04]  /*1a60*/  IMAD.IADD R171, R11, 0x1, R40 ;  /* 0x000000010bab7824 */ /* 0x000fc800078e0228 */
[----:B------:R-:W-:-:S05]  /*1a70*/  VIADD R0, R171, 0x3f ;  /* 0x0000003fab007836 */ /* 0x000fca0000000000 */
[----:B------:R-:W-:-:S04]  /*1a80*/  SHF.R.S32.HI R3, RZ, 0x1f, R0 ;  /* 0x0000001fff037819 */ /* 0x000fc80000011400 */
[----:B------:R-:W-:-:S04]  /*1a90*/  LEA.HI R3, R3, R0, RZ, 0x6 ;  /* 0x0000000003037211 */ /* 0x000fc800078f30ff */
[----:B------:R-:W-:Y:S02]  /*1aa0*/  LOP3.LUT R5, R3, 0xffffffc0, RZ, 0xc0, !PT ;  /* 0xffffffc003057812 */ /* 0x000fe400078ec0ff */
[----:B------:R-:W-:Y:S02]  /*1ab0*/  SHF.R.S32.HI R172, RZ, 0x6, R3 ;  /* 0x00000006ffac7819 */ /* 0x000fe40000011403 */
[----:B------:R-:W-:-:S04]  /*1ac0*/  VIADDMNMX R0, R5, -R11, R40, PT ;  /* 0x8000000b05007246 */ /* 0x000fc80003800128 */
[----:B------:R-:W-:Y:S02]  /*1ad0*/  ISETP.GT.AND P0, PT, R0, R39, PT ;  /* 0x000000270000720c */ /* 0x000fe40003f04270 */
[----:B------:R-:W-:-:S04]  /*1ae0*/  SHF.R.U32.HI R39, RZ, 0x6, R39 ;  /* 0x00000006ff277819 */ /* 0x000fc80000011627 */
[----:B------:R-:W-:-:S07]  /*1af0*/  MOV R38, R39 ;  /* 0x0000002700267202 */ /* 0x000fce0000000f00 */
[----:B------:R-:W-:-:S05]  /*1b00*/  @P0 VIADD R0, R0, 0x3f ;  /* 0x0000003f00000836 */ /* 0x000fca0000000000 */
[----:B------:R-:W-:-:S04]  /*1b10*/  @P0 SHF.R.S32.HI R5, RZ, 0x1f, R0 ;  /* 0x0000001fff050819 */ /* 0x000fc80000011400 */
[----:B------:R-:W-:-:S04]  /*1b20*/  @P0 LEA.HI R5, R5, R0, RZ, 0x6 ;  /* 0x0000000005050211 */ /* 0x000fc800078f30ff */
[----:B------:R-:W-:Y:S02]  /*1b30*/  @P0 SHF.R.S32.HI R38, RZ, 0x6, R5 ;  /* 0x00000006ff260819 */ /* 0x000fe40000011405 */
[----:B------:R-:W-:Y:S02]  /*1b40*/  PLOP3.LUT P0, PT, PT, PT, PT, 0x80, 0x0 ;  /* 0x000000000000781c */ /* 0x000fe40003f0f070 */
[----:B------:R-:W-:-:S13]  /*1b50*/  ISETP.GT.AND P1, PT, R38, R39, PT ;  /* 0x000000272600720c */ /* 0x000fda0003f24270 */
[----:B0-----:R-:W-:Y:S05]  /*1b60*/  @!P1 BRA `(.L_x_592) ;  /* 0x0000002c00389947 */ /* 0x001fea0003800000 */
[----:B------:R-:W-:Y:S01]  /*1b70*/  VIADD R0, R2, 0x22400 ;  /* 0x0002240002007836 */ /* 0x000fe20000000000 */
[----:B------:R-:W-:Y:S04]  /*1b80*/  BSSY B6, `(.L_x_593) ;  /* 0x0000013000067945 */ /* 0x000fe80003800000 */
[----:B------:R-:W-:-:S13]  /*1b90*/  LOP3.LUT P0, RZ, R0, 0x3ff, RZ, 0xc0, !PT ;  /* 0x000003ff00ff7812 */ /* 0x000fda000780c0ff */
        /* <DEDUP_REMOVED lines=16> */
[----:B-1---5:R-:W-:Y:S05]  /*1ca0*/  CALL.ABS.NOINC R14 ;  /* 0x000000000e007343 */ /* 0x022fea0003c00000 */
.L_x_594:
[----:B------:R-:W-:Y:S05]  /*1cb0*/  BSYNC B6 ;  /* 0x0000000000067941 */ /* 0x000fea0003800000 */
.L_x_593:
        /* <DEDUP_REMOVED lines=11> */
[----:B------:R-:W-:Y:S01]  /*1d70*/  MOV R6, UR6 ;  /* 0x0000000600067c02 */ /* 0x000fe20008000f00 */
        /* <DEDUP_REMOVED lines=8> */
.L_x_596:
[----:B------:R-:W-:Y:S05]  /*1e00*/  BSYNC B6 ;  /* 0x0000000000067941 */ /* 0x000fea0003800000 */
.L_x_595:
[----:B------:R-:W-:Y:S01]  /*1e10*/  ULDC.64 UR4, c[0x0][0x9f8] ;  /* 0x00027e0000047ab9 */ /* 0x000fe20000000a00 */
[----:B------:R-:W0:Y:S01]  /*1e20*/  LDC.64 R4, c[0x0][0x3f8] ;  /* 0x0000fe00ff047b82 */ /* 0x000e220000000a00 */
[----:B------:R-:W-:-:S04]  /*1e30*/  ISETP.NE.U32.AND P0, PT, RZ, UR4, PT ;  /* 0x00000004ff007c0c */ /* 0x000fc8000bf05070 */
[----:B------:R-:W-:-:S03]  /*1e40*/  ISETP.NE.AND.EX P0, PT, RZ, UR5, PT, P0 ;  /* 0x00000005ff007c0c */ /* 0x000fc6000bf05300 */
[----:B------:R-:W1:Y:S08]  /*1e50*/  LDC.64 R46, c[0x0][0x408] ;  /* 0x00010200ff2e7b82 */ /* 0x000e700000000a00 */
[----:B------:R-:W2:Y:S02]  /*1e60*/  LDC R51, c[0x0][0x3f4] ;  /* 0x0000fd00ff337b82 */ /* 0x000ea40000000800 */
[----:B------:R-:W-:-:S02]  /*1e70*/  @P0 IADD3 R6, P1, R31, UR4, RZ ;  /* 0x000000041f060c10 */ /* 0x000fc4000ff3e0ff */
[----:B------:R-:W-:Y:S01]  /*1e80*/  SHF.R.S32.HI R3, RZ, 0x1f, R184 ;  /* 0x0000001fff037819 */ /* 0x000fe200000114b8 */
[----:B------:R-:W3:Y:S01]  /*1e90*/  S2R R12, SR_TID.X ;  /* 0x00000000000c7919 */ /* 0x000ee20000002100 */
[----:B------:R-:W-:Y:S02]  /*1ea0*/  @P0 IADD3.X R7, R30, UR5, RZ, P1, !PT ;  /* 0x000000051e070c10 */ /* 0x000fe40008ffe4ff */
[----:B------:R-:W-:Y:S01]  /*1eb0*/  SHF.R.S32.HI R187, RZ, 0x1f, R186 ;  /* 0x0000001fffbb7819 */ /* 0x000fe200000114ba */
[----:B0-----:R-:W-:-:S04]  /*1ec0*/  IMAD.WIDE.U32 R32, R184, R4, R16 ;  /* 0x00000004b8207225 */ /* 0x001fc800078e0010 */
[----:B------:R-:W-:Y:S01]  /*1ed0*/  IMAD.SHL.U32 R44, R190, 0x40, RZ ;  /* 0x00000040be2c7824 */ /* 0x000fe200078e00ff */
[----:B------:R0:W4:Y:S01]  /*1ee0*/  @P0 LDG.E R41, desc[UR40][R6.64] ;  /* 0x0000002806290981 */ /* 0x000122000c1e1900 */
[C---:B------:R-:W-:Y:S01]  /*1ef0*/  IMAD R0, R3.reuse, R4, RZ ;  /* 0x0000000403007224 */ /* 0x040fe200078e02ff */
[----:B------:R-:W-:Y:S01]  /*1f00*/  SHF.L.U64.HI R42, R4, 0x6, R5 ;  /* 0x00000006042a7819 */ /* 0x000fe20000010205 */
[----:B-1----:R-:W-:Y:S01]  /*1f10*/  IMAD R3, R3, R46, RZ ;  /* 0x0000002e03037224 */ /* 0x002fe200078e02ff */
[----:B------:R-:W1:Y:S01]  /*1f20*/  S2R R30, SR_TID.X ;  /* 0x00000000001e7919 */ /* 0x000e620000002100 */
[----:B------:R-:W-:Y:S01]  /*1f30*/  IMAD R9, R184, R5, R0 ;  /* 0x00000005b8097224 */ /* 0x000fe200078e0200 */
[----:B------:R-:W-:Y:S01]  /*1f40*/  LOP3.LUT R44, R44, 0x1c0, RZ, 0xc0, !PT ;  /* 0x000001c02c2c7812 */ /* 0x000fe200078ec0ff */
[----:B------:R-:W-:Y:S01]  /*1f50*/  IMAD R11, R184, R47, R3 ;  /* 0x0000002fb80b7224 */ /* 0x000fe200078e0203 */
[----:B------:R-:W-:Y:S01]  /*1f60*/  SHF.L.U32 R43, R4, 0x6, RZ ;  /* 0x00000006042b7819 */ /* 0x000fe200000006ff */
[-C--:B------:R-:W-:Y:S01]  /*1f70*/  IMAD.WIDE.U32 R20, R184, R4.reuse, R186 ;  /* 0x00000004b8147225 */ /* 0x080fe200078e00ba */
[----:B--2---:R-:W-:Y:S01]  /*1f80*/  ISETP.GE.AND P3, PT, R16, R51, PT ;  /* 0x000000331000720c */ /* 0x004fe20003f66270 */
[----:B------:R-:W-:Y:S01]  /*1f90*/  ULDC UR4, c[0x0][0x2f4] ;  /* 0x0000bd0000047ab9 */ /* 0x000fe20000000800 */
[----:B0----5:R-:W-:Y:S01]  /*1fa0*/  SHF.R.S32.HI R7, RZ, 0x1f, R27 ;  /* 0x0000001fff077819 */ /* 0x021fe2000001141b */
[----:B------:R-:W-:Y:S01]  /*1fb0*/  IMAD.IADD R21, R21, 0x1, R9 ;  /* 0x0000000115157824 */ /* 0x000fe200078e0209 */
[----:B------:R-:W-:Y:S01]  /*1fc0*/  SEL R3, R51, RZ, P3 ;  /* 0x000000ff33037207 */ /* 0x000fe20001800000 */
[----:B------:R-:W-:Y:S01]  /*1fd0*/  IMAD.IADD R33, R9, 0x1, R33 ;  /* 0x0000000109217824 */ /* 0x000fe200078e0221 */
[----:B------:R-:W-:Y:S01]  /*1fe0*/  SHF.L.U64.HI R45, R46, 0x6, R47 ;  /* 0x000000062e2d7819 */ /* 0x000fe2000001022f */
[----:B------:R-:W-:Y:S01]  /*1ff0*/  IMAD R8, R7, R4, RZ ;  /* 0x0000000407087224 */ /* 0x000fe200078e02ff */
[----:B------:R-:W-:Y:S01]  /*2000*/  IADD3 R0, R29, R28, RZ ;  /* 0x0000001c1d007210 */ /* 0x000fe20007ffe0ff */
[C---:B------:R-:W-:Y:S01]  /*2010*/  IMAD.IADD R3, R16.reuse, 0x1, R3 ;  /* 0x0000000110037824 */ /* 0x040fe200078e0203 */
[----:B------:R-:W-:Y:S01]  /*2020*/  SHF.R.S32.HI R48, RZ, 0x1f, R26 ;  /* 0x0000001fff307819 */ /* 0x000fe2000001141a */
[----:B------:R-:W-:Y:S01]  /*2030*/  IMAD.WIDE.U32 R20, R27, R4, R20 ;  /* 0x000000041b147225 */ /* 0x000fe200078e0014 */
[----:B------:R-:W-:-:S02]  /*2040*/  ISETP.GE.AND P2, PT, R16, UR4, PT ;  /* 0x0000000410007c0c */ /* 0x000fc4000bf46270 */
[----:B------:R-:W-:Y:S01]  /*2050*/  SHF.R.S32.HI R6, RZ, 0x1f, R3 ;  /* 0x0000001fff067819 */ /* 0x000fe20000011403 */
[----:B------:R-:W-:Y:S01]  /*2060*/  IMAD.WIDE.U32 R32, R27, R4, R32 ;  /* 0x000000041b207225 */ /* 0x000fe200078e0020 */
[----:B------:R-:W-:Y:S02]  /*2070*/  LOP3.LUT R4, R44, 0x18, R16, 0xf8, !PT ;  /* 0x000000182c047812 */ /* 0x000fe400078ef810 */
[----:B------:R-:W-:Y:S01]  /*2080*/  LEA.HI R3, R6, R3, RZ, 0x3 ;  /* 0x0000000306037211 */ /* 0x000fe200078f18ff */
[-C--:B------:R-:W-:Y:S01]  /*2090*/  IMAD R6, R7, R46.reuse, RZ ;  /* 0x0000002e07067224 */ /* 0x080fe200078e02ff */
[----:B---3--:R-:W-:Y:S01]  /*20a0*/  SHF.R.U32.HI R12, RZ, 0x7, R12 ;  /* 0x00000007ff0c7819 */ /* 0x008fe2000001160c */
[-C--:B------:R-:W-:Y:S01]  /*20b0*/  IMAD.WIDE.U32 R34, R184, R46.reuse, R186 ;  /* 0x0000002eb8227225 */ /* 0x080fe200078e00ba */
[----:B------:R-:W-:Y:S02]  /*20c0*/  LOP3.LUT R58, R3, 0xfffffff8, RZ, 0xc0, !PT ;  /* 0xfffffff8033a7812 */ /* 0x000fe400078ec0ff */
[----:B------:R-:W-:Y:S01]  /*20d0*/  ISETP.GE.AND P1, PT, R19, UR4, PT ;  /* 0x0000000413007c0c */ /* 0x000fe2000bf26270 */
[----:B------:R-:W-:Y:S01]  /*20e0*/  IMAD R59, R27, R47, R6 ;  /* 0x0000002f1b3b7224 */ /* 0x000fe200078e0206 */
[----:B------:R-:W-:Y:S01]  /*20f0*/  SHF.R.U32.HI R47, RZ, 0x3, R44 ;  /* 0x00000003ff2f7819 */ /* 0x000fe2000001162c */
[----:B-1----:R-:W-:Y:S01]  /*2100*/  VIADD R30, R30, 0xffffff80 ;  /* 0xffffff801e1e7836 */ /* 0x002fe20000000000 */
[----:B------:R-:W-:Y:S01]  /*2110*/  SHF.R.S32.HI R61, RZ, 0x1f, R58 ;  /* 0x0000001fff3d7819 */ /* 0x000fe2000001143a */
[----:B------:R-:W-:Y:S01]  /*2120*/  IMAD.WIDE.U32 R36, R184, R46, R16 ;  /* 0x0000002eb8247225 */ /* 0x000fe200078e0010 */
[----:B------:R-:W-:-:S02]  /*2130*/  LOP3.LUT R4, R4, R47, RZ, 0x3c, !PT ;  /* 0x0000002f04047212 */ /* 0x000fc400078e3cff */
[----:B------:R-:W-:Y:S01]  /*2140*/  SHF.R.S32.HI R10, RZ, 0x1f, R30 ;  /* 0x0000001fff0a7819 */ /* 0x000fe2000001141e */
[----:B------:R-:W-:Y:S01]  /*2150*/  IMAD.IADD R35, R35, 0x1, R11 ;  /* 0x0000000123237824 */ /* 0x000fe200078e020b */
[----:B------:R-:W-:Y:S01]  /*2160*/  LEA R52, R209, R4, 0x9 ;  /* 0x00000004d1347211 */ /* 0x000fe200078e48ff */
[----:B------:R-:W-:Y:S01]  /*2170*/  IMAD.IADD R37, R11, 0x1, R37 ;  /* 0x000000010b257824 */ /* 0x000fe200078e0225 */
[----:B------:R-:W-:Y:S01]  /*2180*/  LEA.HI R10, R10, R30, RZ, 0x2 ;  /* 0x0000001e0a0a7211 */ /* 0x000fe200078f10ff */
[CC--:B------:R-:W-:Y:S01]  /*2190*/  IMAD.WIDE.U32 R34, R27.reuse, R46.reuse, R34 ;  /* 0x0000002e1b227225 */ /* 0x0c0fe200078e0022 */
[----:B------:R-:W-:Y:S02]  /*21a0*/  LOP3.LUT R4, R44, 0x38, R3, 0xf8, !PT ;  /* 0x000000382c047812 */ /* 0x000fe400078ef803 */
[----:B------:R-:W-:Y:S01]  /*21b0*/  LOP3.LUT R10, R10, 0xfffffffc, RZ, 0xc0, !PT ;  /* 0xfffffffc0a0a7812 */ /* 0x000fe200078ec0ff */
[C---:B------:R-:W-:Y:S01]  /*21c0*/  IMAD R9, R27.reuse, R5, R8 ;  /* 0x000000051b097224 */ /* 0x040fe200078e0208 */
[----:B------:R-:W-:Y:S01]  /*21d0*/  LOP3.LUT R4, R4, R47, RZ, 0x3c, !PT ;  /* 0x0000002f04047212 */ /* 0x000fe200078e3cff */
[----:B------:R-:W-:-:S04]  /*21e0*/  IMAD.WIDE.U32 R36, R27, R46, R36 ;  /* 0x0000002e1b247225 */ /* 0x000fc800078e0024 */
[----:B------:R-:W-:Y:S02]  /*21f0*/  IMAD.IADD R10, R30, 0x1, -R10 ;  /* 0x000000011e0a7824 */ /* 0x000fe400078e0a0a */
[----:B------:R-:W-:Y:S02]  /*2200*/  IMAD.IADD R55, R35, 0x1, R59 ;  /* 0x0000000123377824 */ /* 0x000fe400078e023b */
[----:B------:R-:W-:Y:S02]  /*2210*/  IMAD.SHL.U32 R46, R46, 0x40, RZ ;  /* 0x000000402e2e7824 */ /* 0x000fe400078e00ff */
[----:B------:R-:W-:Y:S02]  /*2220*/  VIADD R49, R12, 0x8 ;  /* 0x000000080c317836 */ /* 0x000fe40000000000 */
[----:B------:R-:W-:Y:S02]  /*2230*/  IMAD R50, R10, 0x40, R184 ;  /* 0x000000400a327824 */ /* 0x000fe400078e02b8 */
[----:B------:R-:W-:-:S02]  /*2240*/  IMAD.SHL.U32 R51, R51, 0x2, RZ ;  /* 0x0000000233337824 */ /* 0x000fc400078e00ff */
[----:B------:R-:W-:Y:S02]  /*2250*/  IMAD.IADD R53, R21, 0x1, R9 ;  /* 0x0000000115357824 */ /* 0x000fe400078e0209 */
[----:B------:R-:W-:Y:S02]  /*2260*/  IMAD.IADD R54, R9, 0x1, R33 ;  /* 0x0000000109367824 */ /* 0x000fe400078e0221 */
[----:B------:R-:W-:Y:S02]  /*2270*/  IMAD.IADD R59, R59, 0x1, R37 ;  /* 0x000000013b3b7824 */ /* 0x000fe400078e0225 */
[----:B------:R-:W-:Y:S01]  /*2280*/  IMAD R62, R209, 0x200, R4 ;  /* 0x00000200d13e7824 */ /* 0x000fe200078e0204 */
[----:B----4-:R-:W-:-:S07]  /*2290*/  SHF.R.S32.HI R60, RZ, 0x1f, R41 ;  /* 0x0000001fff3c7819 */ /* 0x010fce0000011429 */
.L_x_629:
[----:B0-----:R-:W0:Y:S01]  /*22a0*/  LDC R65, c[0x0][0x430] ;  /* 0x00010c00ff417b82 */ /* 0x001e220000000800 */
[----:B------:R-:W-:Y:S02]  /*22b0*/  VIADD R38, R38, 0xffffffff ;  /* 0xffffffff26267836 */ /* 0x000fe40000000000 */
[----:B------:R-:W-:-:S03]  /*22c0*/  IMAD.MOV.U32 R64, RZ, RZ, RZ ;  /* 0x000000ffff407224 */ /* 0x000fc600078e00ff */
[----:B------:R-:W-:Y:S02]  /*22d0*/  LEA R5, R38, R50, 0x6 ;  /* 0x0000003226057211 */ /* 0x000fe400078e30ff */
[----:B-1----:R-:W1:Y:S02]  /*22e0*/  LDC R73, c[0x0][0x3f4] ;  /* 0x0000fd00ff497b82 */ /* 0x002e640000000800 */
[----:B------:R-:W-:Y:S01]  /*22f0*/  ISETP.GE.AND P0, PT, R5, R40, PT ;  /* 0x000000280500720c */ /* 0x000fe20003f06270 */
[----:B------:R-:W-:-:S03]  /*2300*/  IMAD.IADD R12, R0, 0x1, R5 ;  /* 0x00000001000c7824 */ /* 0x000fc600078e0205 */
[----:B------:R-:W-:Y:S01]  /*2310*/  ISETP.GT.OR P0, PT, R50, 0x3f, P0 ;  /* 0x0000003f3200780c */ /* 0x000fe20000704670 */
[----:B------:R-:W-:Y:S01]  /*2320*/  IMAD.MOV.U32 R8, RZ, RZ, R12 ;  /* 0x000000ffff087224 */ /* 0x000fe200078e000c */
[----:B0-----:R-:W-:-:S11]  /*2330*/  ISETP.NE.AND P4, PT, R65, 0x1, PT ;  /* 0x000000014100780c */ /* 0x001fd60003f85270 */
[----:B------:R-:W0:Y:S08]  /*2340*/  @!P0 LDC.64 R6, c[0x0][0x428] ;  /* 0x00010a00ff068b82 */ /* 0x000e300000000a00 */
[----:B------:R-:W2:Y:S08]  /*2350*/  @!P0 LDC.64 R4, c[0x0][0x418] ;  /* 0x00010600ff048b82 */ /* 0x000eb00000000a00 */
[----:B---3--:R-:W3:Y:S08]  /*2360*/  @P4 LDC R9, c[0x0][0x434] ;  /* 0x00010d00ff094b82 */ /* 0x008ef00000000800 */
[----:B------:R-:W4:Y:S01]  /*2370*/  @P4 LDC R10, c[0x0][0x438] ;  /* 0x00010e00ff0a4b82 */ /* 0x000f220000000800 */
[----:B---3--:R-:W-:-:S05]  /*2380*/  @P4 IMAD.HI.U32 R9, R12, R9, RZ ;  /* 0x000000090c094227 */ /* 0x008fca00078e00ff */
[----:B----4-:R-:W-:Y:S01]  /*2390*/  @P4 SHF.R.U32.HI R8, RZ, R10, R9 ;  /* 0x0000000aff084219 */ /* 0x010fe20000011609 */
[----:B0-----:R-:W-:-:S03]  /*23a0*/  @!P0 IMAD R10, R60, R6, RZ ;  /* 0x000000063c0a8224 */ /* 0x001fc600078e02ff */
[----:B------:R-:W-:Y:S01]  /*23b0*/  @!P0 SHF.R.S32.HI R9, RZ, 0x1f, R8 ;  /* 0x0000001fff098819 */ /* 0x000fe20000011408 */
[C---:B------:R-:W-:Y:S02]  /*23c0*/  @!P0 IMAD R11, R41.reuse, R7, R10 ;  /* 0x00000007290b8224 */ /* 0x040fe400078e020a */
[----:B------:R-:W-:-:S04]  /*23d0*/  @!P0 IMAD.WIDE.U32 R6, R41, R6, R8 ;  /* 0x0000000629068225 */ /* 0x000fc800078e0008 */
[----:B------:R-:W-:Y:S01]  /*23e0*/  @!P0 IMAD.IADD R7, R7, 0x1, R11 ;  /* 0x0000000107078824 */ /* 0x000fe200078e020b */
[----:B--2---:R-:W-:-:S04]  /*23f0*/  @!P0 LEA R4, P4, R6, R4, 0x2 ;  /* 0x0000000406048211 */ /* 0x004fc800078810ff */
[----:B------:R-:W-:-:S05]  /*2400*/  @!P0 LEA.HI.X R5, R6, R5, R7, 0x2, P4 ;  /* 0x0000000506058211 */ /* 0x000fca00020f1407 */
[----:B------:R0:W5:Y:S01]  /*2410*/  @!P0 LDG.E R64, desc[UR40][R4.64] ;  /* 0x0000002804408981 */ /* 0x000162000c1e1900 */
[----:B-1----:R-:W-:Y:S01]  /*2420*/  ISETP.GE.AND P0, PT, R73, 0x1, PT ;  /* 0x000000014900780c */ /* 0x002fe20003f06270 */
[----:B------:R-:W-:Y:S01]  /*2430*/  IMAD.SHL.U32 R71, R22, 0x1000, RZ ;  /* 0x0000100016477824 */ /* 0x000fe200078e00ff */
[----:B------:R-:W-:Y:S05]  /*2440*/  YIELD ;  /* 0x0000000000007946 */ /* 0x000fea0003800000 */
[----:B------:R-:W-:Y:S01]  /*2450*/  IADD3 R75, R52, R71, RZ ;  /* 0x00000047344b7210 */ /* 0x000fe20007ffe0ff */
[----:B------:R-:W-:Y:S01]  /*2460*/  IMAD.MOV R6, RZ, RZ, -R8 ;  /* 0x000000ffff067224 */ /* 0x000fe200078e0a08 */
[----:B------:R-:W-:Y:S01]  /*2470*/  BSSY B0, `(.L_x_597) ;  /* 0x00001a2000007945 */ /* 0x000fe20003800000 */
[----:B------:R-:W-:-:S02]  /*2480*/  ISETP.GT.AND P4, PT, R38, R39, PT ;  /* 0x000000272600720c */ /* 0x000fc40003f84270 */
[----:B------:R-:W-:Y:S02]  /*2490*/  IMAD R65, R65, R6, R12 ;  /* 0x0000000641417224 */ /* 0x000fe400078e020c */
[----:B------:R-:W-:Y:S01]  /*24a0*/  IMAD R75, R75, 0x2, R2 ;  /* 0x000000024b4b7824 */ /* 0x000fe200078e0202 */
[----:B0-----:R-:W-:Y:S08]  /*24b0*/  @!P0 BRA `(.L_x_598) ;  /* 0x00000014009c8947 */ /* 0x001ff00003800000 */
[----:B------:R-:W-:Y:S01]  /*24c0*/  SHF.R.S32.HI R67, RZ, 0x1f, R65 ;  /* 0x0000001fff437819 */ /* 0x000fe20000011441 */
[----:B------:R-:W-:Y:S01]  /*24d0*/  ULDC.64 UR4, c[0x0][0x300] ;  /* 0x0000c00000047ab9 */ /* 0x000fe20000000a00 */
[----:B-----5:R-:W-:Y:S01]  /*24e0*/  SHF.R.S32.HI R66, RZ, 0x1f, R64 ;  /* 0x0000001fff427819 */ /* 0x020fe20000011440 */
[----:B------:R-:W-:Y:S01]  /*24f0*/  IMAD.WIDE.U32 R4, R65, UR4, RZ ;  /* 0x0000000441047c25 */ /* 0x000fe2000f8e00ff */
[----:B------:R-:W-:Y:S01]  /*2500*/  ULDC.U8 UR6, c[0x0][0x410] ;  /* 0x0001040000067ab9 */ /* 0x000fe20000000000 */
[----:B------:R-:W-:Y:S02]  /*2510*/  SHF.R.S32.HI R11, RZ, 0x1f, R38 ;  /* 0x0000001fff0b7819 */ /* 0x000fe40000011426 */
[----:B------:R-:W-:Y:S01]  /*2520*/  IMAD R6, R67, UR4, RZ ;  /* 0x0000000443067c24 */ /* 0x000fe2000f8e02ff */
[----:B------:R-:W-:Y:S01]  /*2530*/  ISETP.NE.AND P0, PT, RZ, UR6, PT ;  /* 0x00000006ff007c0c */ /* 0x000fe2000bf05270 */
[----:B------:R-:W-:Y:S02]  /*2540*/  IMAD R8, R42, R38, RZ ;  /* 0x000000262a087224 */ /* 0x000fe400078e02ff */
[----:B------:R-:W-:Y:S01]  /*2550*/  IMAD R7, R65, UR5, R6 ;  /* 0x0000000541077c24 */ /* 0x000fe2000f8e0206 */
[----:B------:R-:W-:-:S02]  /*2560*/  ULDC.64 UR4, c[0x0][0x310] ;  /* 0x0000c40000047ab9 */ /* 0x000fc40000000a00 */
[----:B------:R-:W-:Y:S02]  /*2570*/  IMAD R9, R66, UR4, RZ ;  /* 0x0000000442097c24 */ /* 0x000fe4000f8e02ff */
[----:B------:R-:W-:Y:S02]  /*2580*/  IMAD.IADD R5, R5, 0x1, R7 ;  /* 0x0000000105057824 */ /* 0x000fe400078e0207 */
[C---:B------:R-:W-:Y:S02]  /*2590*/  IMAD R9, R64.reuse, UR5, R9 ;  /* 0x0000000540097c24 */ /* 0x040fe4000f8e0209 */
[----:B------:R-:W-:Y:S01]  /*25a0*/  IMAD.WIDE.U32 R4, R64, UR4, R4 ;  /* 0x0000000440047c25 */ /* 0x000fe2000f8e0004 */
[----:B------:R-:W-:-:S03]  /*25b0*/  ULDC.64 UR4, c[0x0][0x308] ;  /* 0x0000c20000047ab9 */ /* 0x000fc60000000a00 */
[----:B------:R-:W-:Y:S02]  /*25c0*/  IMAD R7, R48, UR4, RZ ;  /* 0x0000000430077c24 */ /* 0x000fe4000f8e02ff */
[----:B------:R-:W-:Y:S02]  /*25d0*/  IMAD.IADD R5, R5, 0x1, R9 ;  /* 0x0000000105057824 */ /* 0x000fe400078e0209 */
[C---:B------:R-:W-:Y:S02]  /*25e0*/  IMAD R69, R26.reuse, UR5, R7 ;  /* 0x000000051a457c24 */ /* 0x040fe4000f8e0207 */
[----:B------:R-:W-:Y:S01]  /*25f0*/  IMAD.WIDE.U32 R6, R26, UR4, R4 ;  /* 0x000000041a067c25 */ /* 0x000fe2000f8e0004 */
[----:B------:R-:W-:-:S03]  /*2600*/  ULDC.64 UR4, c[0x0][0x2e8] ;  /* 0x0000ba0000047ab9 */ /* 0x000fc60000000a00 */
[----:B------:R-:W-:Y:S01]  /*2610*/  IMAD.IADD R69, R7, 0x1, R69 ;  /* 0x0000000107457824 */ /* 0x000fe200078e0245 */
[----:B------:R-:W-:Y:S01]  /*2620*/  LEA R70, P5, R6, UR4, 0x1 ;  /* 0x0000000406467c11 */ /* 0x000fe2000f8a08ff */
[----:B------:R-:W-:-:S03]  /*2630*/  IMAD.WIDE.U32 R4, R43, R38, RZ ;  /* 0x000000262b047225 */ /* 0x000fc600078e00ff */
[----:B------:R-:W-:Y:S01]  /*2640*/  LEA.HI.X R69, R6, UR5, R69, 0x1, P5 ;  /* 0x0000000506457c11 */ /* 0x000fe2000a8f0c45 */
[----:B------:R-:W-:-:S04]  /*2650*/  IMAD R9, R11, R43, R8 ;  /* 0x0000002b0b097224 */ /* 0x000fc800078e0208 */
[----:B------:R-:W-:Y:S01]  /*2660*/  IMAD.IADD R10, R5, 0x1, R9 ;  /* 0x00000001050a7824 */ /* 0x000fe200078e0209 */
[----:B------:R-:W-:Y:S06]  /*2670*/  @!P0 BRA `(.L_x_599) ;  /* 0x0000000800988947 */ /* 0x000fec0003800000 */
[----:B------:R-:W-:Y:S01]  /*2680*/  IMAD R68, R38, -0x40, R40 ;  /* 0xffffffc026447824 */ /* 0x000fe200078e0228 */
[----:B------:R-:W-:Y:S01]  /*2690*/  BSSY B1, `(.L_x_600) ;  /* 0x000001e000017945 */ /* 0x000fe20003800000 */
[----:B------:R-:W-:Y:S02]  /*26a0*/  CS2R R8, SRZ ;  /* 0x0000000000087805 */ /* 0x000fe4000001ff00 */
[----:B------:R-:W-:Y:S02]  /*26b0*/  CS2R R30, SRZ ;  /* 0x00000000001e7805 */ /* 0x000fe4000001ff00 */
[----:B------:R-:W-:Y:S02]  /*26c0*/  CS2R R28, SRZ ;  /* 0x00000000001c7805 */ /* 0x000fe4000001ff00 */
[----:B------:R-:W-:Y:S02]  /*26d0*/  VIMNMX R68, R68, 0x40, PT ;  /* 0x0000004044447848 */ /* 0x000fe40003fe0100 */
[----:B------:R-:W-:-:S02]  /*26e0*/  CS2R R56, SRZ ;  /* 0x0000000000387805 */ /* 0x000fc4000001ff00 */
[----:B------:R-:W-:-:S13]  /*26f0*/  ISETP.GE.AND P0, PT, R184, R68, PT ;  /* 0x00000044b800720c */ /* 0x000fda0003f06270 */
[----:B------:R-:W-:Y:S05]  /*2700*/  @P0 BRA `(.L_x_601) ;  /* 0x0000000000580947 */ /* 0x000fea0003800000 */
[----:B------:R-:W-:Y:S01]  /*2710*/  MOV R7, R55 ;  /* 0x0000003700077202 */ /* 0x000fe20000000f00 */
[----:B------:R-:W-:Y:S01]  /*2720*/  IMAD.MOV.U32 R6, RZ, RZ, R34 ;  /* 0x000000ffff067224 */ /* 0x000fe200078e0022 */
[----:B------:R-:W-:Y:S01]  /*2730*/  ULDC.64 UR4, c[0x0][0x3e8] ;  /* 0x0000fa0000047ab9 */ /* 0x000fe20000000a00 */
[----:B------:R-:W-:Y:S01]  /*2740*/  IMAD R5, R45, R38, RZ ;  /* 0x000000262d057224 */ /* 0x000fe200078e02ff */
[----:B------:R-:W-:Y:S01]  /*2750*/  ULDC.64 UR6, c[0x0][0x400] ;  /* 0x0001000000067ab9 */ /* 0x000fe20000000a00 */
[----:B------:R-:W-:Y:S01]  /*2760*/  IMAD.WIDE.U32 R8, R38, R46, R6 ;  /* 0x0000002e26087225 */ /* 0x000fe200078e0006 */
[----:B------:R-:W-:Y:S02]  /*2770*/  IADD3 R7, P5, R20, R4, RZ ;  /* 0x0000000414077210 */ /* 0x000fe40007fbe0ff */
[----:B------:R-:W-:Y:S01]  /*2780*/  CS2R R28, SRZ ;  /* 0x00000000001c7805 */ /* 0x000fe2000001ff00 */
[----:B------:R-:W-:Y:S01]  /*2790*/  IMAD R5, R11, R46, R5 ;  /* 0x0000002e0b057224 */ /* 0x000fe200078e0205 */
[----:B------:R-:W-:Y:S01]  /*27a0*/  LEA R4, P6, R8, UR6, 0x1 ;  /* 0x0000000608047c11 */ /* 0x000fe2000f8c08ff */
[----:B------:R-:W-:Y:S01]  /*27b0*/  IMAD.X R10, R10, 0x1, R53, P5 ;  /* 0x000000010a0a7824 */ /* 0x000fe200028e0635 */
[----:B------:R-:W-:Y:S01]  /*27c0*/  LEA R6, P5, R7, UR4, 0x1 ;  /* 0x0000000407067c11 */ /* 0x000fe2000f8a08ff */
[----:B------:R-:W-:-:S03]  /*27d0*/  IMAD.IADD R5, R9, 0x1, R5 ;  /* 0x0000000109057824 */ /* 0x000fc600078e0205 */
[----:B------:R-:W-:Y:S02]  /*27e0*/  LEA.HI.X R7, R7, UR5, R10, 0x1, P5 ;  /* 0x0000000507077c11 */ /* 0x000fe4000a8f0c0a */
[----:B------:R-:W-:Y:S02]  /*27f0*/  LEA.HI.X R5, R8, UR7, R5, 0x1, P6 ;  /* 0x0000000708057c11 */ /* 0x000fe4000b0f0c05 */
[----:B------:R-:W-:Y:S02]  /*2800*/  CS2R R8, SRZ ;  /* 0x0000000000087805 */ /* 0x000fe4000001ff00 */
[-C--:B------:R-:W-:Y:S02]  /*2810*/  ISETP.GE.AND P6, PT, R186, R73.reuse, PT ;  /* 0x00000049ba00720c */ /* 0x080fe40003fc6270 */
[----:B------:R-:W-:-:S11]  /*2820*/  ISETP.GE.AND P5, PT, R193, R73, PT ;  /* 0x00000049c100720c */ /* 0x000fd60003fa6270 */
[----:B------:R0:W5:Y:S04]  /*2830*/  @!P6 LDG.E.64 R30, desc[UR40][R6.64] ;  /* 0x00000028061ee981 */ /* 0x000168000c1e1b00 */
[----:B------:R0:W5:Y:S04]  /*2840*/  @!P5 LDG.E.64 R8, desc[UR40][R6.64+0x20] ;  /* 0x000020280608d981 */ /* 0x000168000c1e1b00 */
[----:B------:R0:W5:Y:S04]  /*2850*/  @!P6 LDG.E.64 R56, desc[UR40][R4.64] ;  /* 0x000000280438e981 */ /* 0x000168000c1e1b00 */
[----:B------:R0:W5:Y:S02]  /*2860*/  @!P5 LDG.E.64 R28, desc[UR40][R4.64+0x20] ;  /* 0x00002028041cd981 */ /* 0x000164000c1e1b00 */
.L_x_601:
[----:B------:R-:W-:Y:S05]  /*2870*/  BSYNC B1 ;  /* 0x0000000000017941 */ /* 0x000fea0003800000 */
.L_x_600:
[----:B------:R-:W-:Y:S01]  /*2880*/  ISETP.NE.AND P5, PT, R185, 0x3, PT ;  /* 0x00000003b900780c */ /* 0x000fe20003fa5270 */
[----:B0----5:R-:W-:Y:S02]  /*2890*/  IMAD.MOV.U32 R4, RZ, RZ, R8 ;  /* 0x000000ffff047224 */ /* 0x021fe400078e0008 */
[----:B------:R-:W-:Y:S02]  /*28a0*/  IMAD.MOV.U32 R5, RZ, RZ, R9 ;  /* 0x000000ffff057224 */ /* 0x000fe400078e0009 */
[----:B------:R-:W-:Y:S02]  /*28b0*/  IMAD.MOV.U32 R6, RZ, RZ, R30 ;  /* 0x000000ffff067224 */ /* 0x000fe400078e001e */
[----:B------:R-:W-:Y:S01]  /*28c0*/  IMAD.MOV.U32 R7, RZ, RZ, R31 ;  /* 0x000000ffff077224 */ /* 0x000fe200078e001f */
[----:B------:R-:W-:Y:S01]  /*28d0*/  PRMT R77, R4, 0x5410, R5 ;  /* 0x00005410044d7816 */ /* 0x000fe20000000005 */
[----:B------:R-:W-:Y:S01]  /*28e0*/  IMAD.MOV.U32 R5, RZ, RZ, R29 ;  /* 0x000000ffff057224 */ /* 0x000fe200078e001d */
[----:B------:R-:W-:-:S02]  /*28f0*/  MOV R4, R28 ;  /* 0x0000001c00047202 */ /* 0x000fc40000000f00 */
[----:B------:R-:W-:Y:S01]  /*2900*/  PRMT R78, R6, 0x5410, R7 ;  /* 0x00005410064e7816 */ /* 0x000fe20000000007 */
[----:B------:R-:W-:Y:S01]  /*2910*/  IMAD.MOV.U32 R6, RZ, RZ, R56 ;  /* 0x000000ffff067224 */ /* 0x000fe200078e0038 */
[----:B------:R-:W-:Y:S01]  /*2920*/  PRMT R79, R4, 0x5410, R5 ;  /* 0x00005410044f7816 */ /* 0x000fe20000000005 */
[----:B------:R-:W-:-:S05]  /*2930*/  IMAD.MOV.U32 R7, RZ, RZ, R57 ;  /* 0x000000ffff077224 */ /* 0x000fca00078e0039 */
[----:B------:R-:W-:Y:S01]  /*2940*/  PRMT R80, R6, 0x5410, R7 ;  /* 0x0000541006507816 */ /* 0x000fe20000000007 */
[----:B------:R-:W-:Y:S06]  /*2950*/  @!P5 BRA `(.L_x_602) ;  /* 0x000000000004d947 */ /* 0x000fec0003800000 */
[----:B------:R-:W-:Y:S01]  /*2960*/  BPT.TRAP 0x1 ;  /* 0x000000040000795c */ /* 0x000fe20000300000 */
.L_x_602:
[----:B------:R-:W-:Y:S01]  /*2970*/  IMAD R63, R22, 0x8, R2 ;  /* 0x00000008163f7824 */ /* 0x000fe200078e0202 */
[----:B------:R-:W-:Y:S01]  /*2980*/  SHF.L.U32 R74, R188, 0x1f, RZ ;  /* 0x0000001fbc4a7819 */ /* 0x000fe200000006ff */
[----:B------:R-:W-:Y:S03]  /*2990*/  BSSY B1, `(.L_x_603) ;  /* 0x0000003000017945 */ /* 0x000fe60003800000 */
[----:B------:R-:W0:Y:S02]  /*29a0*/  SYNCS.PHASECHK.TRANS64.TRYWAIT P6, [R63+URZ+0x28c90], R74 ;  /* 0x028c904a3f0075a7 */ /* 0x000e2400080c017f */
[----:B0-----:R-:W-:Y:S05]  /*29b0*/  @!P6 BRA `(.L_x_604) ;  /* 0x0000014800b8e947 */ /* 0x001fea0003800000 */
.L_x_845:
[----:B------:R-:W-:Y:S05]  /*29c0*/  BSYNC B1 ;  /* 0x0000000000017941 */ /* 0x000fea0003800000 */
.L_x_603:
[----:B------:R-:W-:-:S03]  /*29d0*/  UMOV UR4, 0xffffffff ;  /* 0xffffffff00047882 */ /* 0x000fc60000000000 */
[----:B------:R-:W-:Y:S05]  /*29e0*/  BRA.DIV UR4, `(.L_x_605) ;  /* 0x0000014a04c07947 */ /* 0x000fea000b800000 */
[----:B------:R1:W2:Y:S04]  /*29f0*/  SHFL.IDX PT, R72, R69, RZ, 0x1c1f ;  /* 0x001c1fff45487589 */ /* 0x0002a800000e0000 */
[----:B------:R1:W3:Y:S02]  /*2a00*/  SHFL.IDX PT, R14, R70, RZ, 0x1c1f ;  /* 0x001c1fff460e7589 */ /* 0x0002e400000e0000 */
.L_x_849:
[----:B------:R-:W-:Y:S05]  /*2a10*/  @P0 BRA `(.L_x_606) ;  /* 0x00000014001c0947 */ /* 0x000fea0003800000 */
[----:B------:R-:W-:Y:S04]  /*2a20*/  BSSY B1, `(.L_x_607) ;  /* 0x0000033000017945 */ /* 0x000fe80003800000 */
[----:B------:R-:W-:Y:S05]  /*2a30*/  @P2 BRA `(.L_x_608) ;  /* 0x0000000000c42947 */ /* 0x000fea0003800000 */
[----:B------:R4:W0:Y:S01]  /*2a40*/  LDS.128 R4, [R75+0x22400] ;  /* 0x022400004b047984 */ /* 0x0008220000000c00 */
[----:B------:R-:W-:Y:S01]  /*2a50*/  ISETP.GE.AND P6, PT, R186, R73, PT ;  /* 0x00000049ba00720c */ /* 0x000fe20003fc6270 */
[----:B------:R-:W-:Y:S01]  /*2a60*/  BSSY B2, `(.L_x_609) ;  /* 0x000002d000027945 */ /* 0x000fe20003800000 */
[----:B---3--:R-:W-:-:S04]  /*2a70*/  LEA R10, P0, R16, R14, 0x1 ;  /* 0x0000000e100a7211 */ /* 0x008fc800078008ff */
[----:B--2---:R-:W-:-:S07]  /*2a80*/  LEA.HI.X R11, R16, R72, R17, 0x1, P0 ;  /* 0x00000048100b7211 */ /* 0x004fce00000f0c11 */
[----:B----4-:R-:W-:Y:S05]  /*2a90*/  @P6 BRA `(.L_x_610) ;  /* 0x0000000000a46947 */ /* 0x010fea0003800000 */
[--C-:B------:R-:W-:Y:S01]  /*2aa0*/  SHF.R.U64 R15, R30, 0x10, R31.reuse ;  /* 0x000000101e0f7819 */ /* 0x100fe2000000121f */
[----:B0-----:R-:W-:Y:S01]  /*2ab0*/  IMAD.MOV.U32 R12, RZ, RZ, R6 ;  /* 0x000000ffff0c7224 */ /* 0x001fe200078e0006 */
[----:B------:R-:W-:Y:S01]  /*2ac0*/  SHF.R.U32.HI R30, RZ, 0x10, R31 ;  /* 0x00000010ff1e7819 */ /* 0x000fe2000001161f */
[--C-:B------:R-:W-:Y:S01]  /*2ad0*/  HADD2.F32 R6, -RZ, R5.reuse.H1_H1 ;  /* 0x30000005ff067230 */ /* 0x100fe20000004100 */
[--C-:B------:R-:W-:Y:S01]  /*2ae0*/  SHF.R.U64 R31, R56, 0x10, R57.reuse ;  /* 0x00000010381f7819 */ /* 0x100fe20000001239 */
[----:B------:R-:W-:Y:S01]  /*2af0*/  HADD2.F32 R5, -RZ, R5.H0_H0 ;  /* 0x20000005ff057230 */ /* 0x000fe20000004100 */
[----:B------:R-:W-:Y:S01]  /*2b00*/  SHF.R.U32.HI R56, RZ, 0x10, R57 ;  /* 0x00000010ff387819 */ /* 0x000fe20000011639 */
[----:B------:R-:W-:Y:S02]  /*2b10*/  HADD2.F32 R15, -RZ, R15.H0_H0 ;  /* 0x2000000fff0f7230 */ /* 0x000fe40000004100 */
[----:B------:R-:W-:Y:S02]  /*2b20*/  HADD2.F32 R31, -RZ, R31.H0_H0 ;  /* 0x2000001fff1f7230 */ /* 0x000fe40000004100 */
[----:B------:R-:W-:-:S02]  /*2b30*/  HADD2.F32 R56, -RZ, R56.H0_H0 ;  /* 0x20000038ff387230 */ /* 0x000fc40000004100 */
[--C-:B------:R-:W-:Y:S02]  /*2b40*/  HADD2.F32 R13, -RZ, R7.reuse.H1_H1 ;  /* 0x30000007ff0d7230 */ /* 0x100fe40000004100 */
[CC--:B-1----:R-:W-:Y:S01]  /*2b50*/  FMUL.FTZ R70, R6.reuse, R31.reuse ;  /* 0x0000001f06467220 */ /* 0x0c2fe20000410000 */
[----:B------:R-:W-:Y:S02]  /*2b60*/  HADD2.F32 R7, -RZ, R7.H0_H0 ;  /* 0x20000007ff077230 */ /* 0x000fe40000004100 */
[C---:B------:R-:W-:Y:S01]  /*2b70*/  FMUL.FTZ R31, R5.reuse, R31 ;  /* 0x0000001f051f7220 */ /* 0x040fe20000410000 */
[----:B------:R-:W-:Y:S02]  /*2b80*/  HADD2.F32 R30, -RZ, R30.H0_H0 ;  /* 0x2000001eff1e7230 */ /* 0x000fe40000004100 */
[-C--:B------:R-:W-:Y:S01]  /*2b90*/  FFMA.FTZ R70, R5, R15.reuse, -R70 ;  /* 0x0000000f05467223 */ /* 0x080fe20000010846 */
[----:B------:R-:W-:Y:S01]  /*2ba0*/  FMUL.FTZ R76, R13, R56 ;  /* 0x000000380d4c7220 */ /* 0x000fe20000410000 */
[----:B------:R-:W-:Y:S01]  /*2bb0*/  FFMA.FTZ R69, R6, R15, R31 ;  /* 0x0000000f06457223 */ /* 0x000fe2000001001f */
[----:B------:R-:W-:-:S02]  /*2bc0*/  HADD2.F32 R5, -RZ, R4.H1_H1 ;  /* 0x30000004ff057230 */ /* 0x000fc40000004100 */
[C---:B------:R-:W-:Y:S01]  /*2bd0*/  FMUL.FTZ R56, R7.reuse, R56 ;  /* 0x0000003807387220 */ /* 0x040fe20000410000 */
[----:B------:R-:W-:Y:S02]  /*2be0*/  HADD2.F32 R15, -RZ, R80.H0_H0 ;  /* 0x20000050ff0f7230 */ /* 0x000fe40000004100 */
[-C--:B------:R-:W-:Y:S01]  /*2bf0*/  FFMA.FTZ R76, R7, R30.reuse, -R76 ;  /* 0x0000001e074c7223 */ /* 0x080fe2000001084c */
[----:B------:R-:W-:Y:S02]  /*2c00*/  HADD2.F32 R4, -RZ, R4.H0_H0 ;  /* 0x20000004ff047230 */ /* 0x000fe40000004100 */
[----:B------:R-:W-:Y:S01]  /*2c10*/  FFMA.FTZ R75, R13, R30, R56 ;  /* 0x0000001e0d4b7223 */ /* 0x000fe20000010038 */
[----:B------:R-:W-:Y:S02]  /*2c20*/  HADD2.F32 R31, -RZ, R80.H1_H1 ;  /* 0x30000050ff1f7230 */ /* 0x000fe40000004100 */
[----:B------:R-:W-:Y:S01]  /*2c30*/  FMUL.FTZ R57, R5, R15 ;  /* 0x0000000f05397220 */ /* 0x000fe20000410000 */
[----:B------:R-:W-:-:S02]  /*2c40*/  HADD2.F32 R6, -RZ, R12.H1_H1 ;  /* 0x3000000cff067230 */ /* 0x000fc40000004100 */
[----:B------:R-:W-:Y:S01]  /*2c50*/  FMUL.FTZ R30, R4, R15 ;  /* 0x0000000f041e7220 */ /* 0x000fe20000410000 */
[----:B------:R-:W-:Y:S02]  /*2c60*/  HADD2.F32 R12, -RZ, R12.H0_H0 ;  /* 0x2000000cff0c7230 */ /* 0x000fe40000004100 */
[--C-:B------:R-:W-:Y:S02]  /*2c70*/  HADD2.F32 R7, -RZ, R78.reuse.H0_H0 ;  /* 0x2000004eff077230 */ /* 0x100fe40000004100 */
[-C--:B------:R-:W-:Y:S01]  /*2c80*/  FMUL.FTZ R15, R6, R31.reuse ;  /* 0x0000001f060f7220 */ /* 0x080fe20000410000 */
[----:B------:R-:W-:Y:S02]  /*2c90*/  HADD2.F32 R13, -RZ, R78.H1_H1 ;  /* 0x3000004eff0d7230 */ /* 0x000fe40000004100 */
[----:B------:R-:W-:Y:S01]  /*2ca0*/  FMUL.FTZ R31, R12, R31 ;  /* 0x0000001f0c1f7220 */ /* 0x000fe20000410000 */
[-C--:B------:R-:W-:Y:S01]  /*2cb0*/  FFMA.FTZ R57, R4, R7.reuse, -R57 ;  /* 0x0000000704397223 */ /* 0x080fe20000010839 */
[----:B------:R-:W-:Y:S01]  /*2cc0*/  FFMA.FTZ R30, R5, R7, R30 ;  /* 0x00000007051e7223 */ /* 0x000fe2000001001e */
[-C--:B------:R-:W-:Y:S01]  /*2cd0*/  FFMA.FTZ R15, R12, R13.reuse, -R15 ;  /* 0x0000000d0c0f7223 */ /* 0x080fe2000001080f */
[----:B------:R-:W-:Y:S01]  /*2ce0*/  FFMA.FTZ R6, R6, R13, R31 ;  /* 0x0000000d06067223 */ /* 0x000fe2000001001f */
[----:B------:R-:W-:-:S02]  /*2cf0*/  F2FP.F16.F32.PACK_AB R5, R69, R70 ;  /* 0x000000464505723e */ /* 0x000fc400000000ff */
[----:B------:R-:W-:Y:S02]  /*2d00*/  F2FP.F16.F32.PACK_AB R7, R75, R76 ;  /* 0x0000004c4b07723e */ /* 0x000fe400000000ff */
[----:B------:R-:W-:Y:S02]  /*2d10*/  F2FP.F16.F32.PACK_AB R4, R30, R57 ;  /* 0x000000391e04723e */ /* 0x000fe400000000ff */
[----:B------:R-:W-:-:S07]  /*2d20*/  F2FP.F16.F32.PACK_AB R6, R6, R15 ;  /* 0x0000000f0606723e */ /* 0x000fce00000000ff */
.L_x_610:
[----:B------:R-:W-:Y:S05]  /*2d30*/  BSYNC B2 ;  /* 0x0000000000027941 */ /* 0x000fea0003800000 */
.L_x_609:
[----:B0-----:R4:W-:Y:S02]  /*2d40*/  ST.E.128 desc[UR40][R10.64], R4 ;  /* 0x000000040a007985 */ /* 0x0019e4000c101d28 */
.L_x_608:
[----:B------:R-:W-:Y:S05]  /*2d50*/  BSYNC B1 ;  /* 0x0000000000017941 */ /* 0x000fea0003800000 */
.L_x_607:
[----:B------:R-:W-:Y:S05]  /*2d60*/  @P1 BRA `(.L_x_606) ;  /* 0x0000001000481947 */ /* 0x000fea0003800000 */
[----:B----4-:R-:W-:Y:S01]  /*2d70*/  IMAD.MOV.U32 R4, RZ, RZ, 0x20 ;  /* 0x00000020ff047424 */ /* 0x010fe200078e00ff */
[----:B------:R-:W-:Y:S01]  /*2d80*/  LOP3.LUT P0, RZ, R190, 0x4, RZ, 0xc0, !PT ;  /* 0x00000004beff7812 */ /* 0x000fe2000780c0ff */
[----:B------:R-:W-:Y:S01]  /*2d90*/  BSSY B1, `(.L_x_611) ;  /* 0x0000032000017945 */ /* 0x000fe20003800000 */
[----:B------:R-:W-:Y:S02]  /*2da0*/  ISETP.GE.AND P6, PT, R193, R73, PT ;  /* 0x00000049c100720c */ /* 0x000fe40003fc6270 */
[----:B------:R-:W-:Y:S02]  /*2db0*/  SEL R4, R4, 0xffffffe0, !P0 ;  /* 0xffffffe004047807 */ /* 0x000fe40004000000 */
[C---:B---3--:R-:W-:Y:S02]  /*2dc0*/  LEA R10, P0, R19.reuse, R14, 0x1 ;  /* 0x0000000e130a7211 */ /* 0x048fe400078008ff */
[----:B------:R-:W-:Y:S02]  /*2dd0*/  IADD3 R71, R4, R52, R71 ;  /* 0x0000003404477210 */ /* 0x000fe40007ffe047 */
[----:B--2---:R-:W-:-:S02]  /*2de0*/  LEA.HI.X R11, R19, R72, R191, 0x1, P0 ;  /* 0x00000048130b7211 */ /* 0x004fc400000f0cbf */
[----:B------:R-:W-:-:S06]  /*2df0*/  LEA R4, R71, R2, 0x1 ;  /* 0x0000000247047211 */ /* 0x000fcc00078e08ff */
[----:B------:R-:W2:Y:S01]  /*2e00*/  LDS.128 R4, [R4+0x22400] ;  /* 0x0224000004047984 */ /* 0x000ea20000000c00 */
[----:B------:R-:W-:Y:S05]  /*2e10*/  @P6 BRA `(.L_x_612) ;  /* 0x0000000000a46947 */ /* 0x000fea0003800000 */
[----:B------:R-:W-:Y:S02]  /*2e20*/  SHF.R.U64 R13, R28, 0x10, R29 ;  /* 0x000000101c0d7819 */ /* 0x000fe4000000121d */
[----:B------:R-:W-:Y:S01]  /*2e30*/  SHF.R.U64 R12, R8, 0x10, R9 ;  /* 0x00000010080c7819 */ /* 0x000fe20000001209 */
[----:B--2---:R-:W-:Y:S01]  /*2e40*/  IMAD.MOV.U32 R8, RZ, RZ, R6 ;  /* 0x000000ffff087224 */ /* 0x004fe200078e0006 */
[----:B------:R-:W-:Y:S01]  /*2e50*/  SHF.R.U32.HI R28, RZ, 0x10, R29 ;  /* 0x00000010ff1c7819 */ /* 0x000fe2000001161d */
[----:B------:R-:W-:Y:S01]  /*2e60*/  HADD2.F32 R13, -RZ, R13.H0_H0 ;  /* 0x2000000dff0d7230 */ /* 0x000fe20000004100 */
[----:B------:R-:W-:Y:S01]  /*2e70*/  SHF.R.U32.HI R14, RZ, 0x10, R9 ;  /* 0x00000010ff0e7819 */ /* 0x000fe20000011609 */
[--C-:B------:R-:W-:Y:S02]  /*2e80*/  HADD2.F32 R6, -RZ, R5.reuse.H1_H1 ;  /* 0x30000005ff067230 */ /* 0x100fe40000004100 */
[----:B------:R-:W-:Y:S02]  /*2e90*/  HADD2.F32 R5, -RZ, R5.H0_H0 ;  /* 0x20000005ff057230 */ /* 0x000fe40000004100 */
[----:B------:R-:W-:-:S02]  /*2ea0*/  HADD2.F32 R12, -RZ, R12.H0_H0 ;  /* 0x2000000cff0c7230 */ /* 0x000fc40000004100 */
[CC--:B------:R-:W-:Y:S01]  /*2eb0*/  FMUL.FTZ R30, R6.reuse, R13.reuse ;  /* 0x0000000d061e7220 */ /* 0x0c0fe20000410000 */
[----:B------:R-:W-:Y:S02]  /*2ec0*/  HADD2.F32 R28, -RZ, R28.H0_H0 ;  /* 0x2000001cff1c7230 */ /* 0x000fe40000004100 */
[C---:B------:R-:W-:Y:S01]  /*2ed0*/  FMUL.FTZ R13, R5.reuse, R13 ;  /* 0x0000000d050d7220 */ /* 0x040fe20000410000 */
[--C-:B------:R-:W-:Y:S02]  /*2ee0*/  HADD2.F32 R9, -RZ, R7.reuse.H1_H1 ;  /* 0x30000007ff097230 */ /* 0x100fe40000004100 */
[-C--:B------:R-:W-:Y:S01]  /*2ef0*/  FFMA.FTZ R30, R5, R12.reuse, -R30 ;  /* 0x0000000c051e7223 */ /* 0x080fe2000001081e */
[----:B------:R-:W-:Y:S02]  /*2f00*/  HADD2.F32 R7, -RZ, R7.H0_H0 ;  /* 0x20000007ff077230 */ /* 0x000fe40000004100 */
[----:B------:R-:W-:Y:S01]  /*2f10*/  FFMA.FTZ R29, R6, R12, R13 ;  /* 0x0000000c061d7223 */ /* 0x000fe2000001000d */
[----:B------:R-:W-:-:S02]  /*2f20*/  HADD2.F32 R14, -RZ, R14.H0_H0 ;  /* 0x2000000eff0e7230 */ /* 0x000fc40000004100 */
[-C--:B------:R-:W-:Y:S01]  /*2f30*/  FMUL.FTZ R56, R9, R28.reuse ;  /* 0x0000001c09387220 */ /* 0x080fe20000410000 */
[--C-:B------:R-:W-:Y:S02]  /*2f40*/  HADD2.F32 R12, -RZ, R79.reuse.H0_H0 ;  /* 0x2000004fff0c7230 */ /* 0x100fe40000004100 */
[C---:B------:R-:W-:Y:S01]  /*2f50*/  FMUL.FTZ R28, R7.reuse, R28 ;  /* 0x0000001c071c7220 */ /* 0x040fe20000410000 */
[----:B------:R-:W-:Y:S02]  /*2f60*/  HADD2.F32 R13, -RZ, R79.H1_H1 ;  /* 0x3000004fff0d7230 */ /* 0x000fe40000004100 */
[-C--:B------:R-:W-:Y:S01]  /*2f70*/  FFMA.FTZ R56, R7, R14.reuse, -R56 ;  /* 0x0000000e07387223 */ /* 0x080fe20000010838 */
[----:B------:R-:W-:Y:S02]  /*2f80*/  HADD2.F32 R5, -RZ, R4.H1_H1 ;  /* 0x30000004ff057230 */ /* 0x000fe40000004100 */
[----:B------:R-:W-:Y:S01]  /*2f90*/  FFMA.FTZ R57, R9, R14, R28 ;  /* 0x0000000e09397223 */ /* 0x000fe2000001001c */
[----:B------:R-:W-:-:S02]  /*2fa0*/  HADD2.F32 R6, -RZ, R8.H1_H1 ;  /* 0x30000008ff067230 */ /* 0x000fc40000004100 */
[----:B------:R-:W-:Y:S02]  /*2fb0*/  HADD2.F32 R4, -RZ, R4.H0_H0 ;  /* 0x20000004ff047230 */ /* 0x000fe40000004100 */
[CC--:B------:R-:W-:Y:S01]  /*2fc0*/  FMUL.FTZ R15, R5.reuse, R12.reuse ;  /* 0x0000000c050f7220 */ /* 0x0c0fe20000410000 */
[----:B------:R-:W-:Y:S02]  /*2fd0*/  HADD2.F32 R8, -RZ, R8.H0_H0 ;  /* 0x20000008ff087230 */ /* 0x000fe40000004100 */
[-C--:B------:R-:W-:Y:S01]  /*2fe0*/  FMUL.FTZ R31, R6, R13.reuse ;  /* 0x0000000d061f7220 */ /* 0x080fe20000410000 */
[--C-:B------:R-:W-:Y:S02]  /*2ff0*/  HADD2.F32 R7, -RZ, R77.reuse.H0_H0 ;  /* 0x2000004dff077230 */ /* 0x100fe40000004100 */
[----:B------:R-:W-:Y:S01]  /*3000*/  FMUL.FTZ R12, R4, R12 ;  /* 0x0000000c040c7220 */ /* 0x000fe20000410000 */
        /* <DEDUP_REMOVED lines=10> */
.L_x_612:
[----:B------:R-:W-:Y:S05]  /*30b0*/  BSYNC B1 ;  /* 0x0000000000017941 */ /* 0x000fea0003800000 */
.L_x_611:
[----:B--2---:R2:W-:Y:S01]  /*30c0*/  ST.E.128 desc[UR40][R10.64], R4 ;  /* 0x000000040a007985 */ /* 0x0045e2000c101d28 */
[----:B------:R-:W-:Y:S05]  /*30d0*/  BRA `(.L_x_606) ;  /* 0x0000000c006c7947 */ /* 0x000fea0003800000 */
.L_x_599:
[----:B------:R-:W-:Y:S01]  /*30e0*/  IMAD R68, R38, -0x40, R40 ;  /* 0xffffffc026447824 */ /* 0x000fe200078e0228 */
[----:B------:R-:W-:-:S04]  /*30f0*/  ISETP.GE.AND P0, PT, R16, R73, PT ;  /* 0x000000491000720c */ /* 0x000fc80003f06270 */
[----:B------:R-:W-:-:S04]  /*3100*/  VIMNMX R68, R68, 0x40, PT ;  /* 0x0000004044447848 */ /* 0x000fc80003fe0100 */
[----:B------:R-:W-:-:S13]  /*3110*/  ISETP.GE.OR P5, PT, R184, R68, P0 ;  /* 0x00000044b800720c */ /* 0x000fda00007a6670 */
[----:B------:R-:W0:Y:S01]  /*3120*/  @!P5 LDC.64 R12, c[0x0][0x3e8] ;  /* 0x0000fa00ff0cdb82 */ /* 0x000e220000000a00 */
[----:B------:R-:W-:Y:S01]  /*3130*/  @!P5 IADD3 R6, P6, R32, R4, RZ ;  /* 0x000000042006d210 */ /* 0x000fe20007fde0ff */
[----:B------:R-:W-:Y:S02]  /*3140*/  @!P5 IMAD R4, R45, R38, RZ ;  /* 0x000000262d04d224 */ /* 0x000fe400078e02ff */
[----:B------:R-:W-:Y:S02]  /*3150*/  @!P5 IMAD.MOV.U32 R5, RZ, RZ, R59 ;  /* 0x000000ffff05d224 */ /* 0x000fe400078e003b */
[----:B------:R-:W-:Y:S02]  /*3160*/  @!P5 IMAD R15, R11, R46, R4 ;  /* 0x0000002e0b0fd224 */ /* 0x000fe400078e0204 */
[----:B------:R-:W1:Y:S01]  /*3170*/  @!P5 LDC.64 R8, c[0x0][0x400] ;  /* 0x00010000ff08db82 */ /* 0x000e620000000a00 */
[----:B------:R-:W-:Y:S02]  /*3180*/  @!P5 IMAD.X R7, R10, 0x1, R54, P6 ;  /* 0x000000010a07d824 */ /* 0x000fe400030e0636 */
[----:B------:R-:W-:-:S04]  /*3190*/  @!P5 IMAD.MOV.U32 R4, RZ, RZ, R36 ;  /* 0x000000ffff04d224 */ /* 0x000fc800078e0024 */
[----:B------:R-:W-:Y:S01]  /*31a0*/  @!P5 IMAD.WIDE.U32 R10, R38, R46, R4 ;  /* 0x0000002e260ad225 */ /* 0x000fe200078e0004 */
[----:B------:R-:W-:-:S03]  /*31b0*/  CS2R R4, SRZ ;  /* 0x0000000000047805 */ /* 0x000fc6000001ff00 */
[----:B------:R-:W-:Y:S01]  /*31c0*/  @!P5 IMAD.IADD R11, R15, 0x1, R11 ;  /* 0x000000010f0bd824 */ /* 0x000fe200078e020b */
[----:B0-----:R-:W-:-:S04]  /*31d0*/  @!P5 LEA R12, P6, R6, R12, 0x1 ;  /* 0x0000000c060cd211 */ /* 0x001fc800078c08ff */
[----:B------:R-:W-:Y:S02]  /*31e0*/  @!P5 LEA.HI.X R13, R6, R13, R7, 0x1, P6 ;  /* 0x0000000d060dd211 */ /* 0x000fe400030f0c07 */
[----:B------:R-:W-:Y:S02]  /*31f0*/  CS2R R6, SRZ ;  /* 0x0000000000067805 */ /* 0x000fe4000001ff00 */
[C---:B-1----:R-:W-:Y:S02]  /*3200*/  @!P5 LEA R8, P6, R10.reuse, R8, 0x1 ;  /* 0x000000080a08d211 */ /* 0x042fe400078c08ff */
[----:B------:R-:W-:Y:S02]  /*3210*/  CS2R R30, SRZ ;  /* 0x00000000001e7805 */ /* 0x000fe4000001ff00 */
[----:B------:R-:W-:Y:S01]  /*3220*/  CS2R R28, SRZ ;  /* 0x00000000001c7805 */ /* 0x000fe2000001ff00 */
[----:B------:R-:W2:Y:S01]  /*3230*/  @!P5 LDG.E.128 R4, desc[UR40][R12.64] ;  /* 0x000000280c04d981 */ /* 0x000ea2000c1e1d00 */
[----:B------:R-:W-:-:S05]  /*3240*/  @!P5 LEA.HI.X R9, R10, R9, R11, 0x1, P6 ;  /* 0x000000090a09d211 */ /* 0x000fca00030f0c0b */
[----:B------:R-:W3:Y:S01]  /*3250*/  @!P5 LDG.E.128 R28, desc[UR40][R8.64] ;  /* 0x00000028081cd981 */ /* 0x000ee2000c1e1d00 */
[----:B------:R-:W-:Y:S01]  /*3260*/  ISETP.NE.AND P5, PT, R185, 0x3, PT ;  /* 0x00000003b900780c */ /* 0x000fe20003fa5270 */
[----:B--2---:R-:W-:Y:S01]  /*3270*/  IMAD.MOV.U32 R10, RZ, RZ, R6 ;  /* 0x000000ffff0a7224 */ /* 0x004fe200078e0006 */
[----:B------:R-:W-:Y:S01]  /*3280*/  MOV R11, R7 ;  /* 0x00000007000b7202 */ /* 0x000fe20000000f00 */
[----:B------:R-:W-:Y:S02]  /*3290*/  IMAD.MOV.U32 R14, RZ, RZ, R4 ;  /* 0x000000ffff0e7224 */ /* 0x000fe400078e0004 */
[----:B------:R-:W-:Y:S01]  /*32a0*/  IMAD.MOV.U32 R15, RZ, RZ, R5 ;  /* 0x000000ffff0f7224 */ /* 0x000fe200078e0005 */
[----:B------:R-:W-:Y:S01]  /*32b0*/  PRMT R79, R79, 0x5410, R11 ;  /* 0x000054104f4f7816 */ /* 0x000fe2000000000b */
[----:B---3--:R-:W-:Y:S01]  /*32c0*/  IMAD.MOV.U32 R8, RZ, RZ, R31 ;  /* 0x000000ffff087224 */ /* 0x008fe200078e001f */
[----:B------:R-:W-:Y:S01]  /*32d0*/  PRMT R87, R10, 0x5410, R14 ;  /* 0x000054100a577816 */ /* 0x000fe2000000000e */
[----:B------:R-:W-:Y:S01]  /*32e0*/  IMAD.MOV.U32 R10, RZ, RZ, R30 ;  /* 0x000000ffff0a7224 */ /* 0x000fe200078e001e */
[----:B------:R-:W-:Y:S01]  /*32f0*/  PRMT R76, R76, 0x5410, R15 ;  /* 0x000054104c4c7816 */ /* 0x000fe2000000000f */
[----:B------:R-:W-:Y:S01]  /*3300*/  IMAD.MOV.U32 R9, RZ, RZ, R28 ;  /* 0x000000ffff097224 */ /* 0x000fe200078e001c */
[----:B------:R-:W-:Y:S01]  /*3310*/  PRMT R79, R8, 0x7610, R79 ;  /* 0x00007610084f7816 */ /* 0x000fe2000000004f */
[----:B------:R-:W-:-:S03]  /*3320*/  IMAD.MOV.U32 R11, RZ, RZ, R29 ;  /* 0x000000ffff0b7224 */ /* 0x000fc600078e001d */
[----:B------:R-:W-:Y:S02]  /*3330*/  PRMT R86, R10, 0x5410, R9 ;  /* 0x000054100a567816 */ /* 0x000fe40000000009 */
[----:B------:R-:W-:Y:S01]  /*3340*/  PRMT R76, R11, 0x7610, R76 ;  /* 0x000076100b4c7816 */ /* 0x000fe2000000004c */
[----:B------:R-:W-:Y:S06]  /*3350*/  @!P5 BRA `(.L_x_613) ;  /* 0x000000000004d947 */ /* 0x000fec0003800000 */
[----:B------:R-:W-:Y:S01]  /*3360*/  BPT.TRAP 0x1 ;  /* 0x000000040000795c */ /* 0x000fe20000300000 */
.L_x_613:
[----:B------:R-:W-:Y:S01]  /*3370*/  LEA R63, R22, R2, 0x3 ;  /* 0x00000002163f7211 */ /* 0x000fe200078e18ff */
[----:B------:R-:W-:Y:S01]  /*3380*/  BSSY B1, `(.L_x_614) ;  /* 0x0000004000017945 */ /* 0x000fe20003800000 */
[----:B------:R-:W-:-:S04]  /*3390*/  SHF.L.U32 R74, R188, 0x1f, RZ ;  /* 0x0000001fbc4a7819 */ /* 0x000fc800000006ff */
[----:B------:R-:W0:Y:S02]  /*33a0*/  SYNCS.PHASECHK.TRANS64.TRYWAIT P6, [R63+URZ+0x28c90], R74 ;  /* 0x028c904a3f0075a7 */ /* 0x000e2400080c017f */
[----:B0-----:R-:W-:Y:S05]  /*33b0*/  @!P6 BRA `(.L_x_615) ;  /* 0x000001400094e947 */ /* 0x001fea0003800000 */
.L_x_850:
[----:B------:R-:W-:Y:S05]  /*33c0*/  BSYNC B1 ;  /* 0x0000000000017941 */ /* 0x000fea0003800000 */
.L_x_614:
[----:B------:R-:W-:-:S03]  /*33d0*/  UMOV UR4, 0xffffffff ;  /* 0xffffffff00047882 */ /* 0x000fc60000000000 */
[----:B------:R-:W-:Y:S05]  /*33e0*/  BRA.DIV UR4, `(.L_x_616) ;  /* 0x00000142049c7947 */ /* 0x000fea000b800000 */
[----:B------:R-:W1:Y:S04]  /*33f0*/  SHFL.IDX PT, R69, R69, RZ, 0x1c1f ;  /* 0x001c1fff45457589 */ /* 0x000e6800000e0000 */
[----:B------:R-:W2:Y:S02]  /*3400*/  SHFL.IDX PT, R70, R70, RZ, 0x1c1f ;  /* 0x001c1fff46467589 */ /* 0x000ea400000e0000 */
.L_x_854:
[----:B------:R-:W-:-:S13]  /*3410*/  ISETP.GE.OR P6, PT, R184, R68, P2 ;  /* 0x00000044b800720c */ /* 0x000fda00017c6670 */
[----:B------:R-:W-:Y:S05]  /*3420*/  @P6 BRA `(.L_x_606) ;  /* 0x0000000800986947 */ /* 0x000fea0003800000 */
[----:B------:R-:W3:Y:S01]  /*3430*/  LDC R72, c[0x0][0x2f4] ;  /* 0x0000bd00ff487b82 */ /* 0x000ee20000000800 */
[C---:B--2---:R-:W-:Y:S01]  /*3440*/  LEA R56, P6, R58.reuse, R70, 0x1 ;  /* 0x000000463a387211 */ /* 0x044fe200078c08ff */
[----:B------:R-:W-:Y:S03]  /*3450*/  BSSY B1, `(.L_x_617) ;  /* 0x0000065000017945 */ /* 0x000fe60003800000 */
[----:B-1----:R-:W-:Y:S01]  /*3460*/  LEA.HI.X R57, R58, R69, R61, 0x1, P6 ;  /* 0x000000453a397211 */ /* 0x002fe200030f0c3d */
[----:B---3--:R-:W-:-:S05]  /*3470*/  IMAD.IADD R8, R72, 0x1, -R51 ;  /* 0x0000000148087824 */ /* 0x008fca00078e0a33 */
[----:B------:R-:W-:-:S04]  /*3480*/  SEL R8, R51, R8, !P3 ;  /* 0x0000000833087207 */ /* 0x000fc80005800000 */
[----:B------:R-:W-:-:S04]  /*3490*/  SHF.R.S32.HI R9, RZ, 0x1f, R8 ;  /* 0x0000001fff097819 */ /* 0x000fc80000011408 */
[----:B------:R-:W-:-:S04]  /*34a0*/  LEA.HI R9, R9, R8, RZ, 0x4 ;  /* 0x0000000809097211 */ /* 0x000fc800078f20ff */
[----:B------:R-:W-:Y:S01]  /*34b0*/  SHF.R.S32.HI R8, RZ, 0x4, R9 ;  /* 0x00000004ff087819 */ /* 0x000fe20000011409 */
[----:B------:R-:W-:-:S03]  /*34c0*/  IMAD.IADD R9, R62, 0x1, R71 ;  /* 0x000000013e097824 */ /* 0x000fc600078e0247 */
[----:B------:R-:W-:Y:S01]  /*34d0*/  LEA.HI.SX32 R8, R3, R8, 0x1d ;  /* 0x0000000803087211 */ /* 0x000fe200078feaff */
[----:B------:R-:W-:-:S04]  /*34e0*/  IMAD R9, R9, 0x2, R2 ;  /* 0x0000000209097824 */ /* 0x000fc800078e0202 */
[----:B------:R-:W-:-:S05]  /*34f0*/  IMAD.SHL.U32 R73, R8, 0x8, RZ ;  /* 0x0000000808497824 */ /* 0x000fca00078e00ff */
[----:B------:R-:W-:-:S04]  /*3500*/  LOP3.LUT R8, R44, 0x38, R73, 0xf8, !PT ;  /* 0x000000382c087812 */ /* 0x000fc800078ef849 */
[----:B------:R-:W-:-:S05]  /*3510*/  LOP3.LUT R8, R8, R47, RZ, 0x3c, !PT ;  /* 0x0000002f08087212 */ /* 0x000fca00078e3cff */
[----:B------:R-:W-:-:S04]  /*3520*/  IMAD R8, R209, 0x200, R8 ;  /* 0x00000200d1087824 */ /* 0x000fc800078e0208 */
[----:B------:R-:W-:Y:S02]  /*3530*/  IMAD.IADD R71, R71, 0x1, R8 ;  /* 0x0000000147477824 */ /* 0x000fe400078e0208 */
[----:B------:R-:W1:Y:S03]  /*3540*/  LDS.128 R8, [R9+0x22400] ;  /* 0x0224000009087984 */ /* 0x000e660000000c00 */
[----:B------:R-:W-:-:S05]  /*3550*/  LEA R71, R71, R2, 0x1 ;  /* 0x0000000247477211 */ /* 0x000fca00078e08ff */
[----:B------:R2:W3:Y:S01]  /*3560*/  LDS.128 R12, [R71+0x22400] ;  /* 0x02240000470c7984 */ /* 0x0004e20000000c00 */
[----:B------:R-:W-:Y:S05]  /*3570*/  @P0 BRA `(.L_x_618) ;  /* 0x0000000400480947 */ /* 0x000fea0003800000 */
[--C-:B------:R-:W-:Y:S02]  /*3580*/  SHF.R.U64 R83, R28, 0x10, R29.reuse ;  /* 0x000000101c537819 */ /* 0x100fe4000000121d */
[----:B------:R-:W-:Y:S01]  /*3590*/  SHF.R.U32.HI R28, RZ, 0x10, R29 ;  /* 0x00000010ff1c7819 */ /* 0x000fe2000001161d */
[----:B------:R-:W-:Y:S01]  /*35a0*/  HADD2.F32 R29, -RZ, R76.H0_H0 ;  /* 0x2000004cff1d7230 */ /* 0x000fe20000004100 */
[----:B------:R-:W-:Y:S02]  /*35b0*/  SHF.R.U64 R85, R4, 0x10, R5 ;  /* 0x0000001004557819 */ /* 0x000fe40000001205 */
[----:B------:R-:W-:Y:S01]  /*35c0*/  SHF.R.U64 R4, R6, 0x10, R7 ;  /* 0x0000001006047819 */ /* 0x000fe20000001207 */
[--C-:B---3--:R-:W-:Y:S01]  /*35d0*/  HADD2.F32 R6, -RZ, R13.reuse.H0_H0 ;  /* 0x2000000dff067230 */ /* 0x108fe20000004100 */
[----:B--2---:R-:W-:Y:S01]  /*35e0*/  SHF.R.U32.HI R71, RZ, 0x10, R5 ;  /* 0x00000010ff477819 */ /* 0x004fe20000011605 */
[----:B------:R-:W-:Y:S01]  /*35f0*/  HADD2.F32 R13, -RZ, R13.H1_H1 ;  /* 0x3000000dff0d7230 */ /* 0x000fe20000004100 */
[----:B------:R-:W-:Y:S01]  /*3600*/  SHF.R.U64 R81, R30, 0x10, R31 ;  /* 0x000000101e517819 */ /* 0x000fe2000000121f */
[--C-:B-1----:R-:W-:Y:S01]  /*3610*/  HADD2.F32 R5, -RZ, R9.reuse.H0_H0 ;  /* 0x20000009ff057230 */ /* 0x102fe20000004100 */
[----:B------:R-:W-:Y:S01]  /*3620*/  SHF.R.U32.HI R77, RZ, 0x10, R7 ;  /* 0x00000010ff4d7819 */ /* 0x000fe20000011607 */
[----:B------:R-:W-:Y:S01]  /*3630*/  HADD2.F32 R30, -RZ, R28.H0_H0 ;  /* 0x2000001cff1e7230 */ /* 0x000fe20000004100 */
[----:B------:R-:W-:Y:S01]  /*3640*/  SHF.R.U32.HI R75, RZ, 0x10, R31 ;  /* 0x00000010ff4b7819 */ /* 0x000fe2000001161f */
[----:B------:R-:W-:-:S02]  /*3650*/  HADD2.F32 R9, -RZ, R9.H1_H1 ;  /* 0x30000009ff097230 */ /* 0x000fc40000004100 */
[----:B------:R-:W-:Y:S02]  /*3660*/  HADD2.F32 R7, -RZ, R76.H1_H1 ;  /* 0x3000004cff077230 */ /* 0x000fe40000004100 */
[CC--:B------:R-:W-:Y:S01]  /*3670*/  FMUL.FTZ R76, R6.reuse, R29.reuse ;  /* 0x0000001d064c7220 */ /* 0x0c0fe20000410000 */
[----:B------:R-:W-:Y:S02]  /*3680*/  HADD2.F32 R28, -RZ, R71.H0_H0 ;  /* 0x20000047ff1c7230 */ /* 0x000fe40000004100 */
[----:B------:R-:W-:Y:S01]  /*3690*/  FMUL.FTZ R29, R5, R29 ;  /* 0x0000001d051d7220 */ /* 0x000fe20000410000 */
[-C--:B------:R-:W-:Y:S01]  /*36a0*/  FMUL.FTZ R78, R13, R30.reuse ;  /* 0x0000001e0d4e7220 */ /* 0x080fe20000410000 */
[----:B------:R-:W-:Y:S01]  /*36b0*/  FMUL.FTZ R30, R9, R30 ;  /* 0x0000001e091e7220 */ /* 0x000fe20000410000 */
[-C--:B------:R-:W-:Y:S01]  /*36c0*/  FFMA.FTZ R76, R5, R7.reuse, -R76 ;  /* 0x00000007054c7223 */ /* 0x080fe2000001084c */
[----:B------:R-:W-:Y:S01]  /*36d0*/  FFMA.FTZ R31, R6, R7, R29 ;  /* 0x00000007061f7223 */ /* 0x000fe2000001001d */
[-C--:B------:R-:W-:Y:S01]  /*36e0*/  FFMA.FTZ R71, R9, R28.reuse, -R78 ;  /* 0x0000001c09477223 */ /* 0x080fe2000001084e */
[----:B------:R-:W-:Y:S01]  /*36f0*/  FFMA.FTZ R78, R13, R28, R30 ;  /* 0x0000001c0d4e7223 */ /* 0x000fe2000001001e */
[----:B------:R-:W-:-:S02]  /*3700*/  HADD2.F32 R9, -RZ, R79.H0_H0 ;  /* 0x2000004fff097230 */ /* 0x000fc40000004100 */
[--C-:B------:R-:W-:Y:S02]  /*3710*/  HADD2.F32 R6, -RZ, R15.reuse.H0_H0 ;  /* 0x2000000fff067230 */ /* 0x100fe40000004100 */
[----:B------:R-:W-:Y:S01]  /*3720*/  HADD2.F32 R15, -RZ, R15.H1_H1 ;  /* 0x3000000fff0f7230 */ /* 0x000fe20000004100 */
[----:B------:R-:W-:Y:S01]  /*3730*/  F2FP.F16.F32.PACK_AB R31, R78, R31 ;  /* 0x0000001f4e1f723e */ /* 0x000fe200000000ff */
[----:B------:R-:W-:Y:S02]  /*3740*/  HADD2.F32 R5, -RZ, R11.H0_H0 ;  /* 0x2000000bff057230 */ /* 0x000fe40000004100 */
[-C--:B------:R-:W-:Y:S01]  /*3750*/  FMUL.FTZ R80, R6, R9.reuse ;  /* 0x0000000906507220 */ /* 0x080fe20000410000 */
[----:B------:R-:W-:Y:S02]  /*3760*/  HADD2.F32 R30, -RZ, R75.H0_H0 ;  /* 0x2000004bff1e7230 */ /* 0x000fe40000004100 */
[----:B------:R-:W-:Y:S02]  /*3770*/  HADD2.F32 R11, -RZ, R11.H1_H1 ;  /* 0x3000000bff0b7230 */ /* 0x000fe40000004100 */
[----:B------:R-:W-:Y:S01]  /*3780*/  FMUL.FTZ R9, R5, R9 ;  /* 0x0000000905097220 */ /* 0x000fe20000410000 */
[----:B------:R-:W-:-:S02]  /*3790*/  HADD2.F32 R7, -RZ, R79.H1_H1 ;  /* 0x3000004fff077230 */ /* 0x000fc40000004100 */
[-C--:B------:R-:W-:Y:S01]  /*37a0*/  FMUL.FTZ R82, R15, R30.reuse ;  /* 0x0000001e0f527220 */ /* 0x080fe20000410000 */
[----:B------:R-:W-:Y:S02]  /*37b0*/  HADD2.F32 R28, -RZ, R77.H0_H0 ;  /* 0x2000004dff1c7230 */ /* 0x000fe40000004100 */
[----:B------:R-:W-:Y:S01]  /*37c0*/  FMUL.FTZ R84, R11, R30 ;  /* 0x0000001e0b547220 */ /* 0x000fe20000410000 */
[----:B------:R-:W-:Y:S02]  /*37d0*/  HADD2.F32 R13, -RZ, R83.H0_H0 ;  /* 0x20000053ff0d7230 */ /* 0x000fe40000004100 */
[-C--:B------:R-:W-:Y:S01]  /*37e0*/  FFMA.FTZ R30, R6, R7.reuse, R9 ;  /* 0x00000007061e7223 */ /* 0x080fe20000010009 */
[----:B------:R-:W-:Y:S01]  /*37f0*/  FFMA.FTZ R80, R5, R7, -R80 ;  /* 0x0000000705507223 */ /* 0x000fe20000010850 */
[-C--:B------:R-:W-:Y:S01]  /*3800*/  FFMA.FTZ R77, R11, R28.reuse, -R82 ;  /* 0x0000001c0b4d7223 */ /* 0x080fe20000010852 */
[----:B------:R-:W-:Y:S02]  /*3810*/  HADD2.F32 R11, -RZ, R86.H1_H1 ;  /* 0x30000056ff0b7230 */ /* 0x000fe40000004100 */
[----:B------:R-:W-:Y:S01]  /*3820*/  FFMA.FTZ R79, R15, R28, R84 ;  /* 0x0000001c0f4f7223 */ /* 0x000fe20000010054 */
[----:B------:R-:W-:-:S02]  /*3830*/  HADD2.F32 R6, -RZ, R12.H0_H0 ;  /* 0x2000000cff067230 */ /* 0x000fc40000004100 */
[----:B------:R-:W-:Y:S02]  /*3840*/  HADD2.F32 R5, -RZ, R8.H0_H0 ;  /* 0x20000008ff057230 */ /* 0x000fe40000004100 */
[----:B------:R-:W-:Y:S02]  /*3850*/  HADD2.F32 R12, -RZ, R12.H1_H1 ;  /* 0x3000000cff0c7230 */ /* 0x000fe40000004100 */
[-C--:B------:R-:W-:Y:S01]  /*3860*/  FMUL.FTZ R28, R6, R11.reuse ;  /* 0x0000000b061c7220 */ /* 0x080fe20000410000 */
[----:B------:R-:W-:Y:S02]  /*3870*/  HADD2.F32 R8, -RZ, R8.H1_H1 ;  /* 0x30000008ff087230 */ /* 0x000fe40000004100 */
[----:B------:R-:W-:Y:S01]  /*3880*/  FMUL.FTZ R11, R5, R11 ;  /* 0x0000000b050b7220 */ /* 0x000fe20000410000 */
[----:B------:R-:W-:Y:S02]  /*3890*/  HADD2.F32 R7, -RZ, R87.H1_H1 ;  /* 0x30000057ff077230 */ /* 0x000fe40000004100 */
[----:B------:R-:W-:Y:S01]  /*38a0*/  FMUL.FTZ R15, R12, R13 ;  /* 0x0000000d0c0f7220 */ /* 0x000fe20000410000 */
[----:B------:R-:W-:-:S02]  /*38b0*/  HADD2.F32 R9, -RZ, R85.H0_H0 ;  /* 0x20000055ff097230 */ /* 0x000fc40000004100 */
[----:B------:R-:W-:Y:S01]  /*38c0*/  FMUL.FTZ R29, R8, R13 ;  /* 0x0000000d081d7220 */ /* 0x000fe20000410000 */
[----:B------:R-:W-:Y:S01]  /*38d0*/  F2FP.F16.F32.PACK_AB R30, R79, R30 ;  /* 0x0000001e4f1e723e */ /* 0x000fe200000000ff */
[-C--:B------:R-:W-:Y:S01]  /*38e0*/  FFMA.FTZ R13, R6, R7.reuse, R11 ;  /* 0x00000007060d7223 */ /* 0x080fe2000001000b */
[----:B------:R-:W-:Y:S01]  /*38f0*/  FFMA.FTZ R28, R5, R7, -R28 ;  /* 0x00000007051c7223 */ /* 0x000fe2000001081c */
[----:B------:R-:W-:Y:S02]  /*3900*/  HADD2.F32 R6, -RZ, R14.H0_H0 ;  /* 0x2000000eff067230 */ /* 0x000fe40000004100 */
[-C--:B------:R-:W-:Y:S01]  /*3910*/  FFMA.FTZ R15, R8, R9.reuse, -R15 ;  /* 0x00000009080f7223 */ /* 0x080fe2000001080f */
[----:B------:R-:W-:Y:S02]  /*3920*/  HADD2.F32 R11, -RZ, R81.H0_H0 ;  /* 0x20000051ff0b7230 */ /* 0x000fe40000004100 */
[----:B------:R-:W-:Y:S01]  /*3930*/  FFMA.FTZ R12, R12, R9, R29 ;  /* 0x000000090c0c7223 */ /* 0x000fe2000001001d */
[----:B------:R-:W-:-:S02]  /*3940*/  HADD2.F32 R5, -RZ, R10.H0_H0 ;  /* 0x2000000aff057230 */ /* 0x000fc40000004100 */
[----:B------:R-:W-:Y:S02]  /*3950*/  HADD2.F32 R14, -RZ, R14.H1_H1 ;  /* 0x3000000eff0e7230 */ /* 0x000fe40000004100 */
[----:B------:R-:W-:Y:S01]  /*3960*/  HADD2.F32 R8, -RZ, R86.H0_H0 ;  /* 0x20000056ff087230 */ /* 0x000fe20000004100 */
[----:B------:R-:W-:Y:S01]  /*3970*/  F2FP.F16.F32.PACK_AB R12, R12, R13 ;  /* 0x0000000d0c0c723e */ /* 0x000fe200000000ff */
[----:B------:R-:W-:Y:S02]  /*3980*/  HADD2.F32 R10, -RZ, R10.H1_H1 ;  /* 0x3000000aff0a7230 */ /* 0x000fe40000004100 */
[----:B------:R-:W-:Y:S01]  /*3990*/  FMUL.FTZ R75, R14, R11 ;  /* 0x0000000b0e4b7220 */ /* 0x000fe20000410000 */
[----:B------:R-:W-:Y:S02]  /*39a0*/  HADD2.F32 R7, -RZ, R87.H0_H0 ;  /* 0x20000057ff077230 */ /* 0x000fe40000004100 */
[----:B------:R-:W-:Y:S01]  /*39b0*/  FMUL.FTZ R29, R5, R8 ;  /* 0x00000008051d7220 */ /* 0x000fe20000410000 */
[----:B------:R-:W-:-:S02]  /*39c0*/  HADD2.F32 R9, -RZ, R4.H0_H0 ;  /* 0x20000004ff097230 */ /* 0x000fc40000004100 */
[----:B------:R-:W-:Y:S01]  /*39d0*/  FMUL.FTZ R4, R6, R8 ;  /* 0x0000000806047220 */ /* 0x000fe20000410000 */
[----:B------:R-:W-:Y:S01]  /*39e0*/  FMUL.FTZ R11, R10, R11 ;  /* 0x0000000b0a0b7220 */ /* 0x000fe20000410000 */
[-C--:B------:R-:W-:Y:S01]  /*39f0*/  FFMA.FTZ R29, R6, R7.reuse, R29 ;  /* 0x00000007061d7223 */ /* 0x080fe2000001001d */
[----:B------:R-:W-:Y:S01]  /*3a00*/  F2FP.F16.F32.PACK_AB R8, R15, R28 ;  /* 0x0000001c0f08723e */ /* 0x000fe200000000ff */
[----:B------:R-:W-:Y:S01]  /*3a10*/  FFMA.FTZ R4, R5, R7, -R4 ;  /* 0x0000000705047223 */ /* 0x000fe20000010804 */
[-C--:B------:R-:W-:Y:S01]  /*3a20*/  FFMA.FTZ R75, R10, R9.reuse, -R75 ;  /* 0x000000090a4b7223 */ /* 0x080fe2000001084b */
[----:B------:R-:W-:Y:S01]  /*3a30*/  FFMA.FTZ R14, R14, R9, R11 ;  /* 0x000000090e0e7223 */ /* 0x000fe2000001000b */
[----:B------:R-:W-:Y:S01]  /*3a40*/  F2FP.F16.F32.PACK_AB R9, R71, R76 ;  /* 0x0000004c4709723e */ /* 0x000fe200000000ff */
[----:B------:R-:W-:Y:S01]  /*3a50*/  IMAD.MOV.U32 R13, RZ, RZ, R31 ;  /* 0x000000ffff0d7224 */ /* 0x000fe200078e001f */
[----:B------:R-:W-:Y:S01]  /*3a60*/  F2FP.F16.F32.PACK_AB R11, R77, R80 ;  /* 0x000000504d0b723e */ /* 0x000fe200000000ff */
[----:B------:R-:W-:Y:S01]  /*3a70*/  IMAD.MOV.U32 R15, RZ, RZ, R30 ;  /* 0x000000ffff0f7224 */ /* 0x000fe200078e001e */
[----:B------:R-:W-:-:S02]  /*3a80*/  F2FP.F16.F32.PACK_AB R10, R75, R4 ;  /* 0x000000044b0a723e */ /* 0x000fc400000000ff */
[----:B------:R-:W-:-:S07]  /*3a90*/  F2FP.F16.F32.PACK_AB R14, R14, R29 ;  /* 0x0000001d0e0e723e */ /* 0x000fce00000000ff */
.L_x_618:
[----:B------:R-:W-:Y:S05]  /*3aa0*/  BSYNC B1 ;  /* 0x0000000000017941 */ /* 0x000fea0003800000 */
.L_x_617:
[----:B-1----:R1:W-:Y:S01]  /*3ab0*/  ST.E.128 desc[UR40][R56.64], R8 ;  /* 0x0000000838007985 */ /* 0x0023e2000c101d28 */
[----:B------:R-:W-:Y:S01]  /*3ac0*/  ISETP.GE.AND P0, PT, R73, R72, PT ;  /* 0x000000484900720c */ /* 0x000fe20003f06270 */
[----:B------:R-:W-:Y:S02]  /*3ad0*/  IMAD.MOV.U32 R4, RZ, RZ, R70 ;  /* 0x000000ffff047224 */ /* 0x000fe400078e0046 */
[----:B------:R-:W-:-:S10]  /*3ae0*/  IMAD.MOV.U32 R5, RZ, RZ, R69 ;  /* 0x000000ffff057224 */ /* 0x000fd400078e0045 */
[----:B------:R-:W-:Y:S05]  /*3af0*/  @P0 BRA `(.L_x_606) ;  /* 0x0000000000e40947 */ /* 0x000fea0003800000 */
[----:B------:R-:W-:-:S05]  /*3b00*/  IMAD.WIDE R4, R73, 0x2, R4 ;  /* 0x0000000249047825 */ /* 0x000fca00078e0204 */
[----:B---3--:R3:W-:Y:S01]  /*3b10*/  ST.E.128 desc[UR40][R4.64], R12 ;  /* 0x0000000c04007985 */ /* 0x0087e2000c101d28 */
[----:B------:R-:W-:Y:S05]  /*3b20*/  BRA `(.L_x_606) ;  /* 0x0000000000d87947 */ /* 0x000fea0003800000 */
.L_x_598:
[----:B------:R-:W-:-:S13]  /*3b30*/  ISETP.NE.AND P5, PT, R185, 0x3, PT ;  /* 0x00000003b900780c */ /* 0x000fda0003fa5270 */
[----:B------:R-:W-:Y:S05]  /*3b40*/  @!P5 BRA `(.L_x_619) ;  /* 0x000000000004d947 */ /* 0x000fea0003800000 */
[----:B------:R-:W-:Y:S01]  /*3b50*/  BPT.TRAP 0x1 ;  /* 0x000000040000795c */ /* 0x000fe20000300000 */
.L_x_619:
[----:B------:R-:W-:Y:S01]  /*3b60*/  IMAD R63, R22, 0x8, R2 ;  /* 0x00000008163f7824 */ /* 0x000fe200078e0202 */
[----:B------:R-:W-:Y:S01]  /*3b70*/  SHF.L.U32 R74, R188, 0x1f, RZ ;  /* 0x0000001fbc4a7819 */ /* 0x000fe200000006ff */
[----:B------:R-:W-:Y:S01]  /*3b80*/  BSSY B1, `(.L_x_620) ;  /* 0x0000004000017945 */ /* 0x000fe20003800000 */
[----:B------:R-:W-:Y:S02]  /*3b90*/  SHF.R.S32.HI R67, RZ, 0x1f, R65 ;  /* 0x0000001fff437819 */ /* 0x000fe40000011441 */
[----:B------:R-:W0:Y:S02]  /*3ba0*/  SYNCS.PHASECHK.TRANS64.TRYWAIT P0, [R63+URZ+0x28c90], R74 ;  /* 0x028c904a3f0075a7 */ /* 0x000e24000800017f */
[----:B0-----:R-:W-:Y:S05]  /*3bb0*/  @!P0 BRA `(.L_x_621) ;  /* 0x0000013800f48947 */ /* 0x001fea0003800000 */
.L_x_855:
[----:B------:R-:W-:Y:S05]  /*3bc0*/  BSYNC B1 ;  /* 0x0000000000017941 */ /* 0x000fea0003800000 */
.L_x_620:
[----:B------:R-:W-:Y:S01]  /*3bd0*/  ULDC.64 UR4, c[0x0][0x300] ;  /* 0x0000c00000047ab9 */ /* 0x000fe20000000a00 */
[----:B-----5:R-:W-:Y:S01]  /*3be0*/  SHF.R.S32.HI R66, RZ, 0x1f, R64 ;  /* 0x0000001fff427819 */ /* 0x020fe20000011440 */
[----:B------:R-:W-:Y:S02]  /*3bf0*/  IMAD R6, R67, UR4, RZ ;  /* 0x0000000443067c24 */ /* 0x000fe4000f8e02ff */
[----:B------:R-:W-:-:S04]  /*3c00*/  IMAD.WIDE.U32 R4, R65, UR4, RZ ;  /* 0x0000000441047c25 */ /* 0x000fc8000f8e00ff */
[----:B------:R-:W-:Y:S01]  /*3c10*/  IMAD R7, R65, UR5, R6 ;  /* 0x0000000541077c24 */ /* 0x000fe2000f8e0206 */
[----:B------:R-:W-:Y:S01]  /*3c20*/  ULDC.64 UR4, c[0x0][0x310] ;  /* 0x0000c40000047ab9 */ /* 0x000fe20000000a00 */
[----:B------:R-:W-:Y:S02]  /*3c30*/  IMAD R68, R38, -0x40, R40 ;  /* 0xffffffc026447824 */ /* 0x000fe400078e0228 */
[----:B------:R-:W-:Y:S02]  /*3c40*/  IMAD R9, R66, UR4, RZ ;  /* 0x0000000442097c24 */ /* 0x000fe4000f8e02ff */
[----:B------:R-:W-:Y:S01]  /*3c50*/  IMAD.IADD R5, R5, 0x1, R7 ;  /* 0x0000000105057824 */ /* 0x000fe200078e0207 */
[----:B------:R-:W-:Y:S01]  /*3c60*/  VIMNMX R68, R68, 0x40, PT ;  /* 0x0000004044447848 */ /* 0x000fe20003fe0100 */
[C---:B------:R-:W-:Y:S02]  /*3c70*/  IMAD R9, R64.reuse, UR5, R9 ;  /* 0x0000000540097c24 */ /* 0x040fe4000f8e0209 */
[----:B------:R-:W-:Y:S01]  /*3c80*/  IMAD.WIDE.U32 R4, R64, UR4, R4 ;  /* 0x0000000440047c25 */ /* 0x000fe2000f8e0004 */
[----:B------:R-:W-:Y:S01]  /*3c90*/  ULDC.64 UR4, c[0x0][0x308] ;  /* 0x0000c20000047ab9 */ /* 0x000fe20000000a00 */
[----:B------:R-:W-:-:S02]  /*3ca0*/  ISETP.GT.AND P0, PT, R68, R184, PT ;  /* 0x000000b84400720c */ /* 0x000fc40003f04270 */
[----:B------:R-:W-:Y:S01]  /*3cb0*/  IMAD R7, R48, UR4, RZ ;  /* 0x0000000430077c24 */ /* 0x000fe2000f8e02ff */
[----:B------:R-:W-:-:S03]  /*3cc0*/  IADD3 R5, R5, R9, RZ ;  /* 0x0000000905057210 */ /* 0x000fc60007ffe0ff */
        /* <DEDUP_REMOVED lines=8> */
[----:B------:R1:W2:Y:S04]  /*3d50*/  SHFL.IDX PT, R10, R13, RZ, 0x1c1f ;  /* 0x001c1fff0d0a7589 */ /* 0x0002a800000e0000 */
[----:B------:R1:W3:Y:S02]  /*3d60*/  SHFL.IDX PT, R14, R6, RZ, 0x1c1f ;  /* 0x001c1fff060e7589 */ /* 0x0002e400000e0000 */
.L_x_859:
[----:B------:R-:W-:Y:S05]  /*3d70*/  @!P0 BRA `(.L_x_606) ;  /* 0x0000000000448947 */ /* 0x000fea0003800000 */
[----:B------:R-:W-:Y:S02]  /*3d80*/  ULDC UR4, c[0x0][0x2f4] ;  /* 0x0000bd0000047ab9 */ /* 0x000fe40000000800 */
[----:B------:R-:W-:-:S13]  /*3d90*/  ISETP.GE.AND P0, PT, R16, UR4, PT ;  /* 0x0000000410007c0c */ /* 0x000fda000bf06270 */
[----:B-1----:R-:W1:Y:S01]  /*3da0*/  @!P0 LDS.128 R4, [R75+0x22400] ;  /* 0x022400004b048984 */ /* 0x002e620000000c00 */
[----:B---3--:R-:W-:-:S04]  /*3db0*/  @!P0 LEA R8, P6, R16, R14, 0x1 ;  /* 0x0000000e10088211 */ /* 0x008fc800078c08ff */
[----:B--2---:R-:W-:-:S05]  /*3dc0*/  @!P0 LEA.HI.X R9, R16, R10, R17, 0x1, P6 ;  /* 0x0000000a10098211 */ /* 0x004fca00030f0c11 */
[----:B-1----:R4:W-:Y:S01]  /*3dd0*/  @!P0 ST.E.128 desc[UR40][R8.64], R4 ;  /* 0x0000000408008985 */ /* 0x0029e2000c101d28 */
[----:B------:R-:W-:-:S13]  /*3de0*/  ISETP.GE.AND P0, PT, R19, UR4, PT ;  /* 0x0000000413007c0c */ /* 0x000fda000bf06270 */
[----:B------:R-:W-:Y:S05]  /*3df0*/  @P0 BRA `(.L_x_606) ;  /* 0x0000000000240947 */ /* 0x000fea0003800000 */
[----:B------:R-:W-:Y:S01]  /*3e00*/  LOP3.LUT P0, RZ, R190, 0x4, RZ, 0xc0, !PT ;  /* 0x00000004beff7812 */ /* 0x000fe2000780c0ff */
[----:B----4-:R-:W-:-:S12]  /*3e10*/  VIADD R4, R52, 0x20 ;  /* 0x0000002034047836 */ /* 0x010fd80000000000 */
[----:B------:R-:W-:Y:S01]  /*3e20*/  @P0 VIADD R4, R52, 0xffffffe0 ;  /* 0xffffffe034040836 */ /* 0x000fe20000000000 */
[----:B------:R-:W-:-:S03]  /*3e30*/  LEA R8, P0, R19, R14, 0x1 ;  /* 0x0000000e13087211 */ /* 0x000fc600078008ff */
[----:B------:R-:W-:Y:S01]  /*3e40*/  IMAD.IADD R71, R71, 0x1, R4 ;  /* 0x0000000147477824 */ /* 0x000fe200078e0204 */
[----:B------:R-:W-:-:S03]  /*3e50*/  LEA.HI.X R9, R19, R10, R191, 0x1, P0 ;  /* 0x0000000a13097211 */ /* 0x000fc600000f0cbf */
[----:B------:R-:W-:-:S06]  /*3e60*/  IMAD R4, R71, 0x2, R2 ;  /* 0x0000000247047824 */ /* 0x000fcc00078e0202 */
[----:B------:R-:W1:Y:S04]  /*3e70*/  LDS.128 R4, [R4+0x22400] ;  /* 0x0224000004047984 */ /* 0x000e680000000c00 */
[----:B-1----:R1:W-:Y:S02]  /*3e80*/  ST.E.128 desc[UR40][R8.64], R4 ;  /* 0x0000000408007985 */ /* 0x0023e4000c101d28 */
.L_x_606:
[----:B------:R-:W-:Y:S05]  /*3e90*/  BSYNC B0 ;  /* 0x0000000000007941 */ /* 0x000fea0003800000 */
.L_x_597:
[----:B-1234-:R-:W1:Y:S01]  /*3ea0*/  S2R R4, SR_TID.X ;  /* 0x0000000000047919 */ /* 0x01ee620000002100 */
[----:B------:R-:W-:Y:S01]  /*3eb0*/  @!PT LDS RZ, [RZ] ;  /* 0x00000000fffff984 */ /* 0x000fe20000000800 */
[----:B------:R-:W-:Y:S01]  /*3ec0*/  @!PT LDS RZ, [RZ] ;  /* 0x00000000fffff984 */ /* 0x000fe20000000800 */
[----:B------:R-:W-:Y:S01]  /*3ed0*/  @!PT LDS RZ, [RZ] ;  /* 0x00000000fffff984 */ /* 0x000fe20000000800 */
[----:B------:R-:W-:Y:S01]  /*3ee0*/  @!PT LDS RZ, [RZ] ;  /* 0x00000000fffff984 */ /* 0x000fe20000000800 */
[----:B------:R2:W-:Y:S06]  /*3ef0*/  MEMBAR.ALL.CTA ;  /* 0x0000000000007992 */ /* 0x0005ec0000008000 */
[----:B--2---:R-:W2:Y:S01]  /*3f00*/  FENCE.VIEW.ASYNC.S ;  /* 0x00000000000073c6 */ /* 0x004ea20000000000 */
[----:B------:R-:W-:Y:S05]  /*3f10*/  WARPSYNC.ALL ;  /* 0x0000000000007948 */ /* 0x000fea0003800000 */
[----:B------:R-:W-:Y:S01]  /*3f20*/  BSSY B0, `(.L_x_623) ;  /* 0x0000009000007945 */ /* 0x000fe20003800000 */
[----:B-1----:R-:W-:Y:S01]  /*3f30*/  LOP3.LUT R4, R4, 0x7f, RZ, 0xc0, !PT ;  /* 0x0000007f04047812 */ /* 0x002fe200078ec0ff */
[----:B--2---:R1:W-:Y:S03]  /*3f40*/  BAR.SYNC.DEFER_BLOCKING R49, 0x80 ;  /* 0x000200310000751d */ /* 0x0043e60000010000 */
[----:B------:R-:W-:-:S13]  /*3f50*/  ISETP.NE.AND P0, PT, R4, RZ, PT ;  /* 0x000000ff0400720c */ /* 0x000fda0003f05270 */
[----:B------:R-:W-:-:S05]  /*3f60*/  @!P0 VIADD R4, R63, 0x28ca0 ;  /* 0x00028ca03f048836 */ /* 0x000fca0000000000 */
[----:B------:R-:W-:-:S04]  /*3f70*/  @!P0 PRMT R4, RZ, 0x654, R4 ;  /* 0x00000654ff048816 */ /* 0x000fc80000000004 */
[----:B------:R1:W-:Y:S01]  /*3f80*/  @!P0 SYNCS.ARRIVE.TRANS64.RED.A1T0 RZ, [R4+URZ], RZ ;  /* 0x000000ff04ff89a7 */ /* 0x0003e2000810043f */
[----:B------:R-:W-:Y:S05]  /*3f90*/  @!P5 BRA `(.L_x_624) ;  /* 0x000000000004d947 */ /* 0x000fea0003800000 */
[----:B------:R-:W-:Y:S01]  /*3fa0*/  BPT.TRAP 0x1 ;  /* 0x000000040000795c */ /* 0x000fe20000300000 */
.L_x_624:
[----:B------:R-:W-:Y:S05]  /*3fb0*/  BSYNC B0 ;  /* 0x0000000000007941 */ /* 0x000fea0003800000 */
.L_x_623:
[----:B------:R-:W2:Y:S01]  /*3fc0*/  SYNCS.PHASECHK.TRANS64.TRYWAIT P5, [R63+URZ+0x28cb0], R74 ;  /* 0x028cb04a3f0075a7 */ /* 0x000ea200080a017f */
[----:B------:R-:W-:Y:S04]  /*3fd0*/  BSSY B0, `(.L_x_625) ;  /* 0x0000002000007945 */ /* 0x000fe80003800000 */
[----:B--2---:R-:W-:Y:S05]  /*3fe0*/  @!P5 BRA `(.L_x_626) ;  /* 0x000001380040d947 */ /* 0x004fea0003800000 */
.L_x_860:
[----:B------:R-:W-:Y:S05]  /*3ff0*/  BSYNC B0 ;  /* 0x0000000000007941 */ /* 0x000fea0003800000 */
.L_x_625:
[----:B------:R-:W-:Y:S01]  /*4000*/  ULDC.64 UR4, c[0x0][0x328] ;  /* 0x0000ca0000047ab9 */ /* 0x000fe20000000a00 */
[----:B------:R-:W-:Y:S01]  /*4010*/  BSSY B0, `(.L_x_627) ;  /* 0x0000072000007945 */ /* 0x000fe20003800000 */
[----:B------:R-:W-:Y:S02]  /*4020*/  IMAD R6, R67, UR4, RZ ;  /* 0x0000000443067c24 */ /* 0x000fe4000f8e02ff */
[----:B-1----:R-:W-:-:S04]  /*4030*/  IMAD.WIDE.U32 R4, R65, UR4, RZ ;  /* 0x0000000441047c25 */ /* 0x002fc8000f8e00ff */
[----:B------:R-:W-:Y:S01]  /*4040*/  IMAD R65, R65, UR5, R6 ;  /* 0x0000000541417c24 */ /* 0x000fe2000f8e0206 */
[----:B------:R-:W-:Y:S02]  /*4050*/  ULDC.64 UR4, c[0x0][0x338] ;  /* 0x0000ce0000047ab9 */ /* 0x000fe40000000a00 */
[----:B------:R-:W-:Y:S02]  /*4060*/  IMAD R7, R66, UR4, RZ ;  /* 0x0000000442077c24 */ /* 0x000fe4000f8e02ff */
[----:B------:R-:W-:Y:S02]  /*4070*/  IADD3 R5, R5, R65, RZ ;  /* 0x0000004105057210 */ /* 0x000fe40007ffe0ff */
        /* <DEDUP_REMOVED lines=9> */
[----:B------:R-:W-:-:S04]  /*4110*/  LEA R11, P5, R4, UR4, 0x1 ;  /* 0x00000004040b7c11 */ /* 0x000fc8000f8a08ff */
[----:B------:R-:W-:Y:S02]  /*4120*/  LEA.HI.X R10, R4, UR5, R5, 0x1, P5 ;  /* 0x00000005040a7c11 */ /* 0x000fe4000a8f0c05 */
[----:B------:R-:W-:Y:S01]  /*4130*/  ISETP.GT.AND P5, PT, R68, R184, PT ;  /* 0x000000b84400720c */ /* 0x000fe20003fa4270 */
[----:B------:R-:W1:Y:S04]  /*4140*/  SHFL.IDX PT, R11, R11, RZ, 0x1c1f ;  /* 0x001c1fff0b0b7589 */ /* 0x000e6800000e0000 */
[----:B------:R-:W3:Y:S08]  /*4150*/  SHFL.IDX PT, R10, R10, RZ, 0x1c1f ;  /* 0x001c1fff0a0a7589 */ /* 0x000ef000000e0000 */
[----:B------:R-:W-:Y:S05]  /*4160*/  @!P5 BRA `(.L_x_628) ;  /* 0x000000040070d947 */ /* 0x000fea0003800000 */
[----:B------:R-:W-:Y:S01]  /*4170*/  ULDC UR4, c[0x0][0x320] ;  /* 0x0000c80000047ab9 */ /* 0x000fe20000000800 */
[----:B------:R-:W4:Y:S01]  /*4180*/  LDL R30, [R1] ;  /* 0x00000000011e7983 */ /* 0x000f220000100800 */
[----:B------:R-:W-:Y:S01]  /*4190*/  ISETP.GE.AND P6, PT, R16, UR4, PT ;  /* 0x0000000410007c0c */ /* 0x000fe2000bfc6270 */
[----:B------:R-:W-:Y:S02]  /*41a0*/  IMAD R9, R22, 0x8000, R52 ;  /* 0x0000800016097824 */ /* 0x000fe400078e0234 */
[----:B------:R-:W5:Y:S02]  /*41b0*/  LDL R29, [R1+0x4] ;  /* 0x00000400011d7983 */ /* 0x000f640000100800 */
[C---:B------:R-:W-:Y:S02]  /*41c0*/  IMAD R12, R9.reuse, 0x2, R2 ;  /* 0x00000002090c7824 */ /* 0x040fe400078e0202 */
[----:B------:R-:W2:Y:S04]  /*41d0*/  LDL R28, [R1+0x8] ;  /* 0x00000800011c7983 */ /* 0x000ea80000100800 */
[----:B------:R-:W2:Y:S04]  /*41e0*/  LDL R15, [R1+0xc] ;  /* 0x00000c00010f7983 */ /* 0x000ea80000100800 */
[----:B------:R-:W0:Y:S01]  /*41f0*/  @!P6 LDS.128 R4, [R12+0x400] ;  /* 0x000400000c04e984 */ /* 0x000e220000000c00 */
[----:B------:R-:W-:Y:S01]  /*4200*/  LOP3.LUT P5, RZ, R190, 0x4, RZ, 0xc0, !PT ;  /* 0x00000004beff7812 */ /* 0x000fe200078ac0ff */
[----:B------:R-:W-:-:S02]  /*4210*/  VIADD R13, R9, 0x20 ;  /* 0x00000020090d7836 */ /* 0x000fc40000000000 */
[----:B------:R-:W2:Y:S10]  /*4220*/  LDL R14, [R1+0x10] ;  /* 0x00001000010e7983 */ /* 0x000eb40000100800 */
[----:B------:R-:W-:Y:S01]  /*4230*/  @P5 VIADD R13, R9, 0xffffffe0 ;  /* 0xffffffe0090d5836 */ /* 0x000fe20000000000 */
[----:B-1----:R-:W-:-:S04]  /*4240*/  @!P6 LEA R8, P5, R16, R11, 0x1 ;  /* 0x0000000b1008e211 */ /* 0x002fc800078a08ff */
[----:B---3--:R-:W-:Y:S02]  /*4250*/  @!P6 LEA.HI.X R9, R16, R10, R17, 0x1, P5 ;  /* 0x0000000a1009e211 */ /* 0x008fe400028f0c11 */
[----:B------:R-:W-:Y:S02]  /*4260*/  ISETP.GE.AND P5, PT, R19, UR4, PT ;  /* 0x0000000413007c0c */ /* 0x000fe4000bfa6270 */
[----:B------:R-:W-:Y:S01]  /*4270*/  LEA R13, R13, R2, 0x1 ;  /* 0x000000020d0d7211 */ /* 0x000fe200078e08ff */
[----:B0-----:R0:W-:Y:S10]  /*4280*/  @!P6 ST.E.128 desc[UR40][R8.64], R4 ;  /* 0x000000040800e985 */ /* 0x0011f4000c101d28 */
[----:B------:R-:W1:Y:S01]  /*4290*/  @!P5 LDS.128 R4, [R13+0x400] ;  /* 0x000400000d04d984 */ /* 0x000e620000000c00 */
[----:B0-----:R-:W-:-:S04]  /*42a0*/  @!P5 LEA R8, P6, R19, R11, 0x1 ;  /* 0x0000000b1308d211 */ /* 0x001fc800078c08ff */
[----:B------:R-:W-:Y:S02]  /*42b0*/  @!P5 LEA.HI.X R9, R19, R10, R191, 0x1, P6 ;  /* 0x0000000a1309d211 */ /* 0x000fe400030f0cbf */
[----:B------:R-:W-:-:S03]  /*42c0*/  ISETP.GE.AND P6, PT, R206, UR4, PT ;  /* 0x00000004ce007c0c */ /* 0x000fc6000bfc6270 */
[----:B-1----:R0:W-:Y:S10]  /*42d0*/  @!P5 ST.E.128 desc[UR40][R8.64], R4 ;  /* 0x000000040800d985 */ /* 0x0021f4000c101d28 */
[----:B------:R-:W1:Y:S01]  /*42e0*/  @!P6 LDS.128 R4, [R12+0x2400] ;  /* 0x002400000c04e984 */ /* 0x000e620000000c00 */
[----:B0-----:R-:W-:-:S05]  /*42f0*/  @!P6 LEA R8, P5, R206, R11, 0x1 ;  /* 0x0000000bce08e211 */ /* 0x001fca00078a08ff */
[----:B------:R-:W-:Y:S01]  /*4300*/  @!P6 IMAD.X R9, R10, 0x1, R217, P5 ;  /* 0x000000010a09e824 */ /* 0x000fe200028e06d9 */
[----:B------:R-:W-:-:S04]  /*4310*/  ISETP.GE.AND P5, PT, R205, UR4, PT ;  /* 0x00000004cd007c0c */ /* 0x000fc8000bfa6270 */
[----:B-1----:R0:W-:Y:S09]  /*4320*/  @!P6 ST.E.128 desc[UR40][R8.64], R4 ;  /* 0x000000040800e985 */ /* 0x0021f2000c101d28 */
        /* <DEDUP_REMOVED lines=26> */
[----:B0-----:R-:W-:-:S04]  /*44d0*/  @!P6 LEA R8, P5, R200, R11, 0x1 ;  /* 0x0000000bc808e211 */ /* 0x001fc800078a08ff */
[----:B------:R-:W-:Y:S02]  /*44e0*/  @!P6 IADD3.X R9, R10, R227, RZ, P5, !PT ;  /* 0x000000e30a09e210 */ /* 0x000fe40002ffe4ff */
        /* <DEDUP_REMOVED lines=14> */
[----:B----4-:R-:W-:Y:S01]  /*45d0*/  @!P5 IMAD.X R9, R10, 0x1, R30, P6 ;  /* 0x000000010a09d824 */ /* 0x010fe200030e061e */
[----:B------:R-:W-:-:S04]  /*45e0*/  ISETP.GE.AND P6, PT, R196, UR4, PT ;  /* 0x00000004c4007c0c */ /* 0x000fc8000bfc6270 */
[----:B-1----:R0:W-:Y:S09]  /*45f0*/  @!P5 ST.E.128 desc[UR40][R8.64], R4 ;  /* 0x000000040800d985 */ /* 0x0021f2000c101d28 */
[----:B------:R-:W1:Y:S01]  /*4600*/  @!P6 LDS.128 R4, [R12+0xc400] ;  /* 0x00c400000c04e984 */ /* 0x000e620000000c00 */
[----:B0-----:R-:W-:-:S05]  /*4610*/  @!P6 LEA R8, P5, R196, R11, 0x1 ;  /* 0x0000000bc408e211 */ /* 0x001fca00078a08ff */
[----:B-----5:R-:W-:Y:S01]  /*4620*/  @!P6 IMAD.X R9, R10, 0x1, R29, P5 ;  /* 0x000000010a09e824 */ /* 0x020fe200028e061d */
[----:B------:R-:W-:-:S04]  /*4630*/  ISETP.GE.AND P5, PT, R195, UR4, PT ;  /* 0x00000004c3007c0c */ /* 0x000fc8000bfa6270 */
[----:B-1----:R0:W-:Y:S09]  /*4640*/  @!P6 ST.E.128 desc[UR40][R8.64], R4 ;  /* 0x000000040800e985 */ /* 0x0021f2000c101d28 */
[----:B------:R-:W1:Y:S01]  /*4650*/  @!P5 LDS.128 R4, [R13+0xc400] ;  /* 0x00c400000d04d984 */ /* 0x000e620000000c00 */
[----:B0-----:R-:W-:-:S05]  /*4660*/  @!P5 LEA R8, P6, R195, R11, 0x1 ;  /* 0x0000000bc308d211 */ /* 0x001fca00078c08ff */
[----:B--2---:R-:W-:Y:S01]  /*4670*/  @!P5 IMAD.X R9, R10, 0x1, R28, P6 ;  /* 0x000000010a09d824 */ /* 0x004fe200030e061c */
        /* <DEDUP_REMOVED lines=9> */
[----:B------:R-:W-:-:S05]  /*4710*/  @!P5 IADD3.X R9, R10, R14, RZ, P6, !PT ;  /* 0x0000000e0a09d210 */ /* 0x000fca00037fe4ff */
[----:B-1----:R4:W-:Y:S04]  /*4720*/  @!P5 ST.E.128 desc[UR40][R8.64], R4 ;  /* 0x000000040800d985 */ /* 0x0029e8000c101d28 */
.L_x_628:
[----:B------:R-:W-:Y:S05]  /*4730*/  BSYNC B0 ;  /* 0x0000000000007941 */ /* 0x000fea0003800000 */
.L_x_627:
[----:B------:R-:W-:Y:S01]  /*4740*/  @!PT LDS RZ, [RZ] ;  /* 0x00000000fffff984 */ /* 0x000fe20000000800 */
[----:B------:R-:W-:Y:S01]  /*4750*/  @!PT LDS RZ, [RZ] ;  /* 0x00000000fffff984 */ /* 0x000fe20000000800 */
[----:B------:R-:W-:Y:S01]  /*4760*/  @!PT LDS RZ, [RZ] ;  /* 0x00000000fffff984 */ /* 0x000fe20000000800 */
[----:B------:R-:W-:Y:S01]  /*4770*/  @!PT LDS RZ, [RZ] ;  /* 0x00000000fffff984 */ /* 0x000fe20000000800 */
[----:B------:R5:W-:Y:S06]  /*4780*/  MEMBAR.ALL.CTA ;  /* 0x0000000000007992 */ /* 0x000bec0000008000 */
[----:B-----5:R-:W5:Y:S01]  /*4790*/  FENCE.VIEW.ASYNC.S ;  /* 0x00000000000073c6 */ /* 0x020f620000000000 */
[----:B------:R-:W-:Y:S02]  /*47a0*/  VIADD R22, R22, 0x1 ;  /* 0x0000000116167836 */ /* 0x000fe40000000000 */
[----:B0-2---:R-:W-:Y:S01]  /*47b0*/  @!P0 VIADD R63, R63, 0x28cc0 ;  /* 0x00028cc03f3f8836 */ /* 0x005fe20000000000 */
[----:B-----5:R0:W-:Y:S02]  /*47c0*/  BAR.SYNC.DEFER_BLOCKING R49, 0x80 ;  /* 0x000200310000751d */ /* 0x0201e40000010000 */
[----:B------:R-:W-:-:S02]  /*47d0*/  ISETP.NE.AND P5, PT, R22, 0x2, PT ;  /* 0x000000021600780c */ /* 0x000fc40003fa5270 */
[----:B------:R-:W-:Y:S02]  /*47e0*/  @!P0 PRMT R63, RZ, 0x654, R63 ;  /* 0x00000654ff3f8816 */ /* 0x000fe4000000003f */
[----:B----4-:R-:W-:Y:S02]  /*47f0*/  SEL R5, RZ, 0x1, P5 ;  /* 0x00000001ff057807 */ /* 0x010fe40002800000 */
[----:B------:R-:W-:Y:S02]  /*4800*/  SEL R22, R22, RZ, P5 ;  /* 0x000000ff16167207 */ /* 0x000fe40002800000 */
[----:B------:R-:W-:Y:S01]  /*4810*/  LOP3.LUT R188, R188, R5, RZ, 0x3c, !PT ;  /* 0x00000005bcbc7212 */ /* 0x000fe200078e3cff */
[----:B------:R0:W-:Y:S01]  /*4820*/  @!P0 SYNCS.ARRIVE.TRANS64.RED.A1T0 RZ, [R63+URZ], RZ ;  /* 0x000000ff3fff89a7 */ /* 0x0001e2000810043f */
[----:B------:R-:W-:Y:S01]  /*4830*/  PLOP3.LUT P0, PT, PT, PT, PT, 0x8, 0x0 ;  /* 0x000000000000781c */ /* 0x000fe20003f0e170 */
[----:B------:R-:W-:-:S12]  /*4840*/  @P4 BRA `(.L_x_629) ;  /* 0xffffffd800944947 */ /* 0x000fd8000383ffff */
.L_x_592:
[----:B------:R-:W2:Y:S01]  /*4850*/  LDL R4, [R1+0x50] ;  /* 0x0000500001047983 */ /* 0x000ea20000100800 */
[----:B------:R-:W-:Y:S01]  /*4860*/  BSSY B0, `(.L_x_630) ;  /* 0x0000047000007945 */ /* 0x000fe20003800000 */
[----:B------:R-:W-:Y:S01]  /*4870*/  IMAD.MOV.U32 R0, RZ, RZ, RZ ;  /* 0x000000ffff007224 */ /* 0x000fe200078e00ff */
[----:B------:R-:W-:Y:S01]  /*4880*/  CS2R R150, SRZ ;  /* 0x0000000000967805 */ /* 0x000fe2000001ff00 */
[----:B------:R-:W-:Y:S01]  /*4890*/  IMAD.MOV.U32 R3, RZ, RZ, RZ ;  /* 0x000000ffff037224 */ /* 0x000fe200078e00ff */
        /* <DEDUP_REMOVED lines=24> */
[----:B------:R-:W-:Y:S01]  /*4a20*/  CS2R R100, SRZ ;  /* 0x0000000000647805 */ /* 0x000fe2000001ff00 */
[----:B------:R-:W-:Y:S01]  /*4a30*/  IMAD.MOV.U32 R99, RZ, RZ, RZ ;  /* 0x000000ffff637224 */ /* 0x000fe200078e00ff */
[----:B------:R-:W-:Y:S01]  /*4a40*/  CS2R R40, SRZ ;  /* 0x0000000000287805 */ /* 0x000fe2000001ff00 */
[----:B------:R-:W-:Y:S01]  /*4a50*/  IMAD.MOV.U32 R96, RZ, RZ, RZ ;  /* 0x000000ffff607224 */ /* 0x000fe200078e00ff */
[----:B------:R-:W-:Y:S02]  /*4a60*/  CS2R R94, SRZ ;  /* 0x00000000005e7805 */ /* 0x000fe4000001ff00 */
[----:B------:R-:W-:-:S02]  /*4a70*/  CS2R R92, SRZ ;  /* 0x00000000005c7805 */ /* 0x000fc4000001ff00 */
[----:B------:R-:W-:Y:S02]  /*4a80*/  MOV R91, RZ ;  /* 0x000000ff005b7202 */ /* 0x000fe40000000f00 */
[----:B------:R-:W-:Y:S02]  /*4a90*/  CS2R R36, SRZ ;  /* 0x0000000000247805 */ /* 0x000fe4000001ff00 */
[----:B------:R-:W-:Y:S02]  /*4aa0*/  CS2R R88, SRZ ;  /* 0x0000000000587805 */ /* 0x000fe4000001ff00 */
[----:B------:R-:W-:Y:S02]  /*4ab0*/  CS2R R86, SRZ ;  /* 0x0000000000567805 */ /* 0x000fe4000001ff00 */
[----:B------:R-:W-:Y:S01]  /*4ac0*/  CS2R R84, SRZ ;  /* 0x0000000000547805 */ /* 0x000fe2000001ff00 */
[----:B------:R-:W-:Y:S01]  /*4ad0*/  IMAD.MOV.U32 R83, RZ, RZ, RZ ;  /* 0x000000ffff537224 */ /* 0x000fe200078e00ff */
[----:B------:R-:W-:-:S02]  /*4ae0*/  CS2R R32, SRZ ;  /* 0x0000000000207805 */ /* 0x000fc4000001ff00 */
[----:B------:R-:W-:Y:S02]  /*4af0*/  CS2R R80, SRZ ;  /* 0x0000000000507805 */ /* 0x000fe4000001ff00 */
[----:B------:R-:W-:Y:S02]  /*4b00*/  CS2R R78, SRZ ;  /* 0x00000000004e7805 */ /* 0x000fe4000001ff00 */
[----:B------:R-:W-:Y:S01]  /*4b10*/  CS2R R76, SRZ ;  /* 0x00000000004c7805 */ /* 0x000fe2000001ff00 */
[----:B------:R-:W-:Y:S01]  /*4b20*/  IMAD.MOV.U32 R75, RZ, RZ, RZ ;  /* 0x000000ffff4b7224 */ /* 0x000fe200078e00ff */
        /* <DEDUP_REMOVED lines=8> */
[----:B0-----:R-:W-:-:S02]  /*4bb0*/  CS2R R62, SRZ ;  /* 0x00000000003e7805 */ /* 0x001fc4000001ff00 */
[----:B------:R-:W-:Y:S02]  /*4bc0*/  CS2R R60, SRZ ;  /* 0x00000000003c7805 */ /* 0x000fe4000001ff00 */
[----:B------:R-:W-:Y:S02]  /*4bd0*/  CS2R R58, SRZ ;  /* 0x00000000003a7805 */ /* 0x000fe4000001ff00 */
[----:B------:R-:W-:Y:S02]  /*4be0*/  MOV R157, RZ ;  /* 0x000000ff009d7202 */ /* 0x000fe40000000f00 */
[----:B------:R-:W-:Y:S02]  /*4bf0*/  CS2R R158, SRZ ;  /* 0x00000000009e7805 */ /* 0x000fe4000001ff00 */
[----:B------:R-:W-:Y:S02]  /*4c00*/  CS2R R54, SRZ ;  /* 0x0000000000367805 */ /* 0x000fe4000001ff00 */
[----:B------:R-:W-:-:S02]  /*4c10*/  CS2R R160, SRZ ;  /* 0x0000000000a07805 */ /* 0x000fc4000001ff00 */
[----:B------:R-:W-:Y:S01]  /*4c20*/  CS2R R50, SRZ ;  /* 0x0000000000327805 */ /* 0x000fe2000001ff00 */
[----:B------:R-:W-:Y:S01]  /*4c30*/  IMAD.MOV.U32 R162, RZ, RZ, RZ ;  /* 0x000000ffffa27224 */ /* 0x000fe200078e00ff */
[----:B------:R-:W-:Y:S02]  /*4c40*/  CS2R R46, SRZ ;  /* 0x00000000002e7805 */ /* 0x000fe4000001ff00 */
[----:B------:R-:W-:Y:S01]  /*4c50*/  CS2R R42, SRZ ;  /* 0x00000000002a7805 */ /* 0x000fe2000001ff00 */
[----:B------:R-:W-:Y:S02]  /*4c60*/  IMAD.MOV.U32 R155, RZ, RZ, RZ ;  /* 0x000000ffff9b7224 */ /* 0x000fe400078e00ff */
[----:B------:R-:W-:Y:S02]  /*4c70*/  IMAD.MOV.U32 R39, RZ, RZ, RZ ;  /* 0x000000ffff277224 */ /* 0x000fe400078e00ff */
[----:B-1----:R-:W-:Y:S01]  /*4c80*/  IMAD.MOV.U32 R11, RZ, RZ, RZ ;  /* 0x000000ffff0b7224 */ /* 0x002fe200078e00ff */
[----:B--2---:R-:W-:Y:S01]  /*4c90*/  ISETP.NE.AND P1, PT, R4, 0x1, PT ;  /* 0x000000010400780c */ /* 0x004fe20003f25270 */
[----:B------:R-:W-:-:S12]  /*4ca0*/  @P0 BRA `(.L_x_631) ;  /* 0x0000000000080947 */ /* 0x000fd80003800000 */
[----:B------:R-:W0:Y:S02]  /*4cb0*/  FENCE.VIEW.ASYNC.G ;  /* 0x00000000000073c6 */ /* 0x000e240000000100 */
[----:B0-----:R-:W-:Y:S06]  /*4cc0*/  BAR.ARV 0xc, 0x180 ;  /* 0x0306000000007b1d */ /* 0x001fec0000002000 */
.L_x_631:
[----:B------:R-:W-:Y:S05]  /*4cd0*/  BSYNC B0 ;  /* 0x0000000000007941 */ /* 0x000fea0003800000 */
.L_x_630:
[----:B------:R-:W-:Y:S01]  /*4ce0*/  BSSY B7, `(.L_x_632) ;  /* 0x000084a000077945 */ /* 0x000fe20003800000 */
[----:B------:R-:W-:Y:S01]  /*4cf0*/  IMAD.MOV.U32 R28, RZ, RZ, RZ ;  /* 0x000000ffff1c7224 */ /* 0x000fe200078e00ff */
[----:B------:R-:W-:Y:S01]  /*4d00*/  MOV R35, RZ ;  /* 0x000000ff00237202 */ /* 0x000fe20000000f00 */
[----:B------:R-:W-:Y:S01]  /*4d10*/  IMAD.MOV.U32 R154, RZ, RZ, RZ ;  /* 0x000000ffff9a7224 */ /* 0x000fe200078e00ff */
[----:B------:R-:W-:Y:S01]  /*4d20*/  CS2R R8, SRZ ;  /* 0x0000000000087805 */ /* 0x000fe2000001ff00 */
[----:B------:R-:W-:Y:S01]  /*4d30*/  IMAD.MOV.U32 R14, RZ, RZ, RZ ;  /* 0x000000ffff0e7224 */ /* 0x000fe200078e00ff */
[----:B------:R-:W-:Y:S01]  /*4d40*/  CS2R R152, SRZ ;  /* 0x0000000000987805 */ /* 0x000fe2000001ff00 */
[----:B------:R-:W-:Y:S01]  /*4d50*/  IMAD.MOV.U32 R31, RZ, RZ, RZ ;  /* 0x000000ffff1f7224 */ /* 0x000fe200078e00ff */
[----:B------:R-:W-:Y:S01]  /*4d60*/  CS2R R6, SRZ ;  /* 0x0000000000067805 */ /* 0x000fe2000001ff00 */
[----:B------:R-:W-:Y:S02]  /*4d70*/  IMAD.MOV.U32 R156, RZ, RZ, RZ ;  /* 0x000000ffff9c7224 */ /* 0x000fe400078e00ff */
[----:B------:R-:W-:-:S02]  /*4d80*/  IMAD.MOV.U32 R5, RZ, RZ, RZ ;  /* 0x000000ffff057224 */ /* 0x000fc400078e00ff */
[----:B---3--:R-:W-:Y:S01]  /*4d90*/  IMAD.MOV.U32 R10, RZ, RZ, RZ ;  /* 0x000000ffff0a7224 */ /* 0x008fe200078e00ff */
[----:B------:R-:W-:Y:S06]  /*4da0*/  @!P1 BRA `(.L_x_633) ;  /* 0x0000001800b89947 */ /* 0x000fec0003800000 */
[----:B------:R-:W-:Y:S02]  /*4db0*/  ISETP.GE.AND P1, PT, R171, 0x1, PT ;  /* 0x00000001ab00780c */ /* 0x000fe40003f26270 */
[----:B------:R-:W-:-:S11]  /*4dc0*/  PLOP3.LUT P0, PT, PT, PT, PT, 0x80, 0x0 ;  /* 0x000000000000781c */ /* 0x000fd60003f0f070 */
[----:B------:R-:W-:Y:S05]  /*4dd0*/  @!P1 BRA `(.L_x_634) ;  /* 0x0000008000e89947 */ /* 0x000fea0003800000 */
[----:B------:R-:W0:Y:S01]  /*4de0*/  S2R R20, SR_TID.X ;  /* 0x0000000000147919 */ /* 0x000e220000002100 */
[----:B------:R-:W-:Y:S01]  /*4df0*/  ISETP.NE.AND P0, PT, R185, 0x3, PT ;  /* 0x00000003b900780c */ /* 0x000fe20003f05270 */
[----:B0-----:R-:W-:-:S05]  /*4e00*/  VIADD R20, R20, 0xffffff80 ;  /* 0xffffff8014147836 */ /* 0x001fca0000000000 */
[----:B------:R-:W-:-:S04]  /*4e10*/  SHF.R.S32.HI R4, RZ, 0x1f, R20 ;  /* 0x0000001fff047819 */ /* 0x000fc80000011414 */
[----:B------:R-:W-:-:S04]  /*4e20*/  LEA.HI R4, R4, R20, RZ, 0x7 ;  /* 0x0000001404047211 */ /* 0x000fc800078f38ff */
[----:B------:R-:W-:-:S05]  /*4e30*/  SHF.R.S32.HI R4, RZ, 0x7, R4 ;  /* 0x00000007ff047819 */ /* 0x000fca0000011404 */
[----:B------:R-:W0:Y:S02]  /*4e40*/  SHFL.IDX PT, R0, R4, RZ, 0x1f ;  /* 0x00001fff04007589 */ /* 0x000e2400000e0000 */
[----:B0-----:R-:W-:-:S04]  /*4e50*/  LEA.HI R3, R0, R0, RZ, 0x1 ;  /* 0x0000000000037211 */ /* 0x001fc800078f08ff */
[----:B------:R-:W-:-:S04]  /*4e60*/  LOP3.LUT R3, R3, 0x1fffe, RZ, 0xc0, !PT ;  /* 0x0001fffe03037812 */ /* 0x000fc800078ec0ff */
[----:B------:R-:W-:-:S05]  /*4e70*/  IADD3 R3, R0, -R3, RZ ;  /* 0x8000000300037210 */ /* 0x000fca0007ffe0ff */
[----:B------:R-:W-:-:S04]  /*4e80*/  IMAD R3, R3, 0x8000, R2 ;  /* 0x0000800003037824 */ /* 0x000fc800078e0202 */
[----:B------:R-:W-:-:S05]  /*4e90*/  VIADD R3, R3, 0x400 ;  /* 0x0000040003037836 */ /* 0x000fca0000000000 */
[----:B------:R-:W-:-:S04]  /*4ea0*/  SHF.R.U32.HI R3, RZ, 0x4, R3 ;  /* 0x00000004ff037819 */ /* 0x000fc80000011603 */
[----:B------:R-:W-:-:S04]  /*4eb0*/  LOP3.LUT R0, R3, 0x3fff, RZ, 0xc0, !PT ;  /* 0x00003fff03007812 */ /* 0x000fc800078ec0ff */
[----:B------:R-:W-:Y:S01]  /*4ec0*/  LOP3.LUT R0, R0, 0x2000000, RZ, 0xfc, !PT ;  /* 0x0200000000007812 */ /* 0x000fe200078efcff */
[----:B------:R-:W-:Y:S06]  /*4ed0*/  @!P0 BRA `(.L_x_635) ;  /* 0x0000000000048947 */ /* 0x000fec0003800000 */
[----:B------:R-:W-:Y:S01]  /*4ee0*/  BPT.TRAP 0x1 ;  /* 0x000000040000795c */ /* 0x000fe20000300000 */
.L_x_635:
[----:B------:R-:W-:Y:S01]  /*4ef0*/  IMAD R3, R18, 0x8, R2 ;  /* 0x0000000812037824 */ /* 0x000fe200078e0202 */
[----:B------:R-:W-:Y:S01]  /*4f00*/  SHF.L.U32 R6, R23, 0x1f, RZ ;  /* 0x0000001f17067819 */ /* 0x000fe200000006ff */
[----:B------:R-:W-:Y:S01]  /*4f10*/  VIADD R4, R2, 0x26800 ;  /* 0x0002680002047836 */ /* 0x000fe20000000000 */
[----:B------:R-:W-:Y:S02]  /*4f20*/  BSSY B0, `(.L_x_636) ;  /* 0x0000008000007945 */ /* 0x000fe40003800000 */
[----:B------:R-:W0:Y:S02]  /*4f30*/  SYNCS.PHASECHK.TRANS64.TRYWAIT P1, [R3+URZ+0x28c50], R6 ;  /* 0x028c5006030075a7 */ /* 0x000e24000802017f */
[----:B------:R-:W-:Y:S01]  /*4f40*/  SHF.R.U32.HI R5, RZ, 0x4, R4 ;  /* 0x00000004ff057819 */ /* 0x000fe20000011604 */
[----:B------:R-:W-:-:S03]  /*4f50*/  IMAD R4, R18, 0x1000, R0 ;  /* 0x0000100012047824 */ /* 0x000fc600078e0200 */
[----:B------:R-:W-:-:S04]  /*4f60*/  LOP3.LUT R5, R5, 0x3fff, RZ, 0xc0, !PT ;  /* 0x00003fff05057812 */ /* 0x000fc800078ec0ff */
[----:B------:R-:W-:Y:S01]  /*4f70*/  LOP3.LUT R10, R5, 0x10000, RZ, 0xfc, !PT ;  /* 0x00010000050a7812 */ /* 0x000fe200078efcff */
[----:B------:R-:W-:Y:S01]  /*4f80*/  IMAD.MOV.U32 R5, RZ, RZ, 0x40000040 ;  /* 0x40000040ff057424 */ /* 0x000fe200078e00ff */
[----:B0-----:R-:W-:Y:S06]  /*4f90*/  @!P1 BRA `(.L_x_637) ;  /* 0x0000012800689947 */ /* 0x001fec0003800000 */
.L_x_861:
[----:B------:R-:W-:Y:S05]  /*4fa0*/  BSYNC B0 ;  /* 0x0000000000007941 */ /* 0x000fea0003800000 */
.L_x_636:
[----:B------:R-:W-:Y:S01]  /*4fb0*/  BAR.SYNC.DEFER_BLOCKING 0xe, 0x100 ;  /* 0x0384000000007b1d */ /* 0x000fe20000010000 */
[----:B------:R-:W-:Y:S01]  /*4fc0*/  MOV R11, 0x40000040 ;  /* 0x40000040000b7802 */ /* 0x000fe20000000f00 */
[C---:B0-----:R-:W-:Y:S01]  /*4fd0*/  VIADD R6, R4.reuse, 0x80 ;  /* 0x0000008004067836 */ /* 0x041fe20000000000 */
[----:B------:R-:W-:Y:S01]  /*4fe0*/  R2UR UR6, R4 ;  /* 0x00000000040672ca */ /* 0x000fe200000e0000 */
[----:B------:R-:W-:Y:S01]  /*4ff0*/  IMAD.MOV.U32 R7, RZ, RZ, 0x40000040 ;  /* 0x40000040ff077424 */ /* 0x000fe200078e00ff */
[----:B------:R-:W-:Y:S01]  /*5000*/  R2UR UR7, R5 ;  /* 0x00000000050772ca */ /* 0x000fe200000e0000 */
[----:B------:R-:W-:Y:S01]  /*5010*/  IMAD.MOV.U32 R9, RZ, RZ, 0x40000040 ;  /* 0x40000040ff097424 */ /* 0x000fe200078e00ff */
[C---:B------:R-:W-:Y:S01]  /*5020*/  R2UR UR4, R10.reuse ;  /* 0x000000000a0472ca */ /* 0x040fe200000e0000 */
[----:B------:R-:W-:Y:S01]  /*5030*/  IMAD.MOV.U32 R5, RZ, RZ, 0x40000040 ;  /* 0x40000040ff057424 */ /* 0x000fe200078e00ff */
[----:B------:R-:W-:Y:S02]  /*5040*/  R2UR UR5, R11 ;  /* 0x000000000b0572ca */ /* 0x000fe400000e0000 */
[----:B------:R-:W-:-:S02]  /*5050*/  IADD3 R8, R10, 0x2, RZ ;  /* 0x000000020a087810 */ /* 0x000fc40007ffe0ff */
[----:B------:R-:W-:Y:S01]  /*5060*/  R2UR UR15, R5 ;  /* 0x00000000050f72ca */ /* 0x000fe200000e0000 */
[----:B------:R-:W-:-:S05]  /*5070*/  IMAD.MOV.U32 R5, RZ, RZ, 0x40000040 ;  /* 0x40000040ff057424 */ /* 0x000fca00078e00ff */
[----:B------:R-:W-:Y:S01]  /*5080*/  R2UR UR13, R5 ;  /* 0x00000000050d72ca */ /* 0x000fe200000e0000 */
[----:B-----5:R-:W-:-:S06]  /*5090*/  WARPGROUP.ARRIVE ;  /* 0x00000000000079c5 */ /* 0x020fcc0000000000 */
[----:B------:R-:W-:Y:S01]  /*50a0*/  HGMMA.64x256x16.F32 R24, gdesc[UR4].tnspB, RZ, !UPT, gsb0 ;  /* 0x43e00000041879f0 */ /* 0x000fe2000c0008ff */
[----:B------:R-:W-:Y:S01]  /*50b0*/  R2UR UR6, R6 ;  /* 0x00000000060672ca */ /* 0x000fe200000e0000 */
[----:B------:R-:W-:Y:S01]  /*50c0*/  VIADD R6, R4, 0x100 ;  /* 0x0000010004067836 */ /* 0x000fe20000000000 */
[----:B------:R-:W-:Y:S01]  /*50d0*/  R2UR UR7, R7 ;  /* 0x00000000070772ca */ /* 0x000fe200000e0000 */
[----:B------:R-:W-:Y:S01]  /*50e0*/  IMAD.MOV.U32 R7, RZ, RZ, 0x40000040 ;  /* 0x40000040ff077424 */ /* 0x000fe200078e00ff */
[----:B------:R-:W-:Y:S01]  /*50f0*/  R2UR UR4, R8 ;  /* 0x00000000080472ca */ /* 0x000fe200000e0000 */
[----:B------:R-:W-:Y:S01]  /*5100*/  VIADD R4, R4, 0x180 ;  /* 0x0000018004047836 */ /* 0x000fe20000000000 */
[----:B------:R-:W-:Y:S02]  /*5110*/  R2UR UR5, R9 ;  /* 0x00000000090572ca */ /* 0x000fe400000e0000 */
[----:B------:R-:W-:Y:S01]  /*5120*/  R2UR UR10, R6 ;  /* 0x00000000060a72ca */ /* 0x000fe200000e0000 */
[----:B------:R-:W-:Y:S01]  /*5130*/  VIADD R6, R10, 0x4 ;  /* 0x000000040a067836 */ /* 0x000fe20000000000 */
[----:B------:R-:W-:Y:S01]  /*5140*/  R2UR UR11, R7 ;  /* 0x00000000070b72ca */ /* 0x000fe200000e0000 */
[----:B------:R-:W-:Y:S01]  /*5150*/  IMAD.MOV.U32 R7, RZ, RZ, 0x40000040 ;  /* 0x40000040ff077424 */ /* 0x000fe200078e00ff */
[----:B------:R-:W-:Y:S01]  /*5160*/  R2UR UR14, R4 ;  /* 0x00000000040e72ca */ /* 0x000fe200000e0000 */
[----:B------:R-:W-:Y:S01]  /*5170*/  VIADD R4, R10, 0x6 ;  /* 0x000000060a047836 */ /* 0x000fe20000000000 */
[----:B------:R-:W-:-:S02]  /*5180*/  R2UR UR8, R6 ;  /* 0x00000000060872ca */ /* 0x000fc400000e0000 */
[----:B------:R-:W-:Y:S02]  /*5190*/  R2UR UR9, R7 ;  /* 0x00000000070972ca */ /* 0x000fe400000e0000 */
[----:B------:R-:W-:Y:S01]  /*51a0*/  R2UR UR12, R4 ;  /* 0x00000000040c72ca */ /* 0x000fe200000e0000 */
[----:B------:R-:W-:Y:S02]  /*51b0*/  WARPGROUP.DEPBAR.LE gsb0, 0x0 ;  /* 0x00008000000079c5 */ /* 0x000fe40000010000 */
        /* <DEDUP_REMOVED lines=14> */
.L_x_638:
[----:B------:R-:W-:Y:S01]  /*52a0*/  ISETP.GE.AND P1, PT, R171, 0x41, PT ;  /* 0x00000041ab00780c */ /* 0x000fe20003f26270 */
[----:B------:R-:W-:Y:S01]  /*52b0*/  VIADD R10, R3, 0x28c60 ;  /* 0x00028c60030a7836 */ /* 0x000fe20000000000 */
[----:B------:R-:W-:Y:S04]  /*52c0*/  BSSY B0, `(.L_x_639) ;  /* 0x00000cd000007945 */ /* 0x000fe80003800000 */
[----:B------:R-:W-:-:S04]  /*52d0*/  PRMT R10, R189, 0x654, R10 ;  /* 0x00000654bd0a7816 */ /* 0x000fc8000000000a */
[----:B------:R0:W-:Y:S03]  /*52e0*/  SYNCS.ARRIVE.TRANS64.RED.A1T0 RZ, [R10+URZ], RZ ;  /* 0x000000ff0aff79a7 */ /* 0x0001e6000810043f */
[----:B------:R-:W-:Y:S05]  /*52f0*/  @!P1 BRA `(.L_x_640) ;  /* 0x0000000c00249947 */ /* 0x000fea0003800000 */
[----:B------:R-:W-:-:S07]  /*5300*/  IADD3 R172, R172, -0x2, RZ ;  /* 0xfffffffeacac7810 */ /* 0x000fce0007ffe0ff */
.L_x_647:
[----:B------:R-:W-:Y:S01]  /*5310*/  BAR.SYNC.DEFER_BLOCKING 0xe, 0x100 ;  /* 0x0384000000007b1d */ /* 0x000fe20000010000 */
[----:B------:R-:W-:Y:S01]  /*5320*/  IMAD R3, R18, 0x40, R194 ;  /* 0x0000004012037824 */ /* 0x000fe200078e02c2 */
[----:B------:R-:W-:Y:S01]  /*5330*/  ISETP.GT.AND P2, PT, R172, RZ, PT ;  /* 0x000000ffac00720c */ /* 0x000fe20003f44270 */
[----:B------:R-:W-:Y:S02]  /*5340*/  VIADD R18, R18, 0x1 ;  /* 0x0000000112127836 */ /* 0x000fe40000000000 */
[----:B------:R-:W-:Y:S02]  /*5350*/  IMAD R3, R3, 0x4, R2 ;  /* 0x0000000403037824 */ /* 0x000fe400078e0202 */
[----:B------:R-:W-:Y:S01]  /*5360*/  VIADD R172, R172, 0xffffffff ;  /* 0xffffffffacac7836 */ /* 0x000fe20000000000 */
[----:B------:R-:W-:-:S04]  /*5370*/  ISETP.NE.AND P1, PT, R18, 0x2, PT ;  /* 0x000000021200780c */ /* 0x000fc80003f25270 */
[----:B------:R-:W-:Y:S01]  /*5380*/  SEL R18, R18, RZ, P1 ;  /* 0x000000ff12127207 */ /* 0x000fe20000800000 */
[----:B01----:R-:W0:Y:S04]  /*5390*/  LDS R10, [R3+0x28800] ;  /* 0x02880000030a7984 */ /* 0x003e280000000800 */
        /* <DEDUP_REMOVED lines=65> */
[----:B------:R-:W-:Y:S01]  /*57b0*/  SEL R10, RZ, 0x1, P1 ;  /* 0x00000001ff0a7807 */ /* 0x000fe20000800000 */
        /* <DEDUP_REMOVED lines=64> */
[----:B------:R-:W-:Y:S01]  /*5bc0*/  LOP3.LUT R23, R23, R10, RZ, 0x3c, !PT ;  /* 0x0000000a17177212 */ /* 0x000fe200078e3cff */
[----:B------:R-:W-:Y:S06]  /*5bd0*/  @!P0 BRA `(.L_x_641) ;  /* 0x0000000000048947 */ /* 0x000fec0003800000 */
[----:B------:R-:W-:Y:S01]  /*5be0*/  BPT.TRAP 0x1 ;  /* 0x000000040000795c */ /* 0x000fe20000300000 */
.L_x_641:
[----:B------:R-:W-:Y:S01]  /*5bf0*/  IMAD R3, R18, 0x8, R2 ;  /* 0x0000000812037824 */ /* 0x000fe200078e0202 */
[----:B------:R-:W-:-:S04]  /*5c00*/  SHF.L.U32 R10, R23, 0x1f, RZ ;  /* 0x0000001f170a7819 */ /* 0x000fc800000006ff */
[----:B------:R0:W1:Y:S01]  /*5c10*/  SYNCS.PHASECHK.TRANS64.TRYWAIT P1, [R3+URZ+0x28c50], R10 ;  /* 0x028c500a030075a7 */ /* 0x000062000802017f */
[----:B------:R-:W-:Y:S05]  /*5c20*/  @!P0 BRA `(.L_x_642) ;  /* 0x0000000000048947 */ /* 0x000fea0003800000 */
[----:B------:R-:W-:Y:S01]  /*5c30*/  BPT.TRAP 0x1 ;  /* 0x000000040000795c */ /* 0x000fe20000300000 */
.L_x_642:
[----:B------:R-:W-:Y:S04]  /*5c40*/  BSSY B1, `(.L_x_643) ;  /* 0x0000004000017945 */ /* 0x000fe80003800000 */
[----:B-1----:R-:W-:Y:S05]  /*5c50*/  @P1 BRA `(.L_x_644) ;  /* 0x0000000000081947 */ /* 0x002fea0003800000 */
[----:B------:R-:W1:Y:S02]  /*5c60*/  SYNCS.PHASECHK.TRANS64.TRYWAIT P1, [R3+URZ+0x28c50], R10 ;  /* 0x028c500a030075a7 */ /* 0x000e64000802017f */
[----:B-1----:R-:W-:Y:S05]  /*5c70*/  @!P1 BRA `(.L_x_645) ;  /* 0x0000011c00449947 */ /* 0x002fea0003800000 */
.L_x_644:
[----:B------:R-:W-:Y:S05]  /*5c80*/  BSYNC B1 ;  /* 0x0000000000017941 */ /* 0x000fea0003800000 */
.L_x_643:
[----:B01----:R-:W-:Y:S01]  /*5c90*/  IMAD R10, R18, 0x1000, R0 ;  /* 0x00001000120a7824 */ /* 0x003fe200078e0200 */
[----:B------:R-:W-:Y:S01]  /*5ca0*/  MOV R11, 0x40000040 ;  /* 0x40000040000b7802 */ /* 0x000fe20000000f00 */
[----:B------:R-:W-:Y:S01]  /*5cb0*/  WARPGROUP.ARRIVE ;  /* 0x00000000000079c5 */ /* 0x000fe20000000000 */
[----:B------:R-:W-:Y:S01]  /*5cc0*/  IMAD.MOV.U32 R13, RZ, RZ, 0x40000040 ;  /* 0x40000040ff0d7424 */ /* 0x000fe200078e00ff */
[----:B------:R-:W-:Y:S01]  /*5cd0*/  R2UR UR8, R8 ;  /* 0x00000000080872ca */ /* 0x000fe200000e0000 */
[C---:B------:R-:W-:Y:S01]  /*5ce0*/  VIADD R12, R10.reuse, 0x80 ;  /* 0x000000800a0c7836 */ /* 0x040fe20000000000 */
[----:B------:R-:W-:Y:S02]  /*5cf0*/  R2UR UR6, R10 ;  /* 0x000000000a0672ca */ /* 0x000fe400000e0000 */
[C---:B------:R-:W-:Y:S02]  /*5d00*/  R2UR UR7, R11.reuse ;  /* 0x000000000b0772ca */ /* 0x040fe400000e0000 */
[----:B------:R-:W-:Y:S01]  /*5d10*/  R2UR UR10, R12 ;  /* 0x000000000c0a72ca */ /* 0x000fe200000e0000 */
[C---:B------:R-:W-:Y:S01]  /*5d20*/  VIADD R12, R10.reuse, 0x100 ;  /* 0x000001000a0c7836 */ /* 0x040fe20000000000 */
[----:B------:R-:W-:Y:S01]  /*5d30*/  R2UR UR5, R11 ;  /* 0x000000000b0572ca */ /* 0x000fe200000e0000 */
[----:B------:R-:W-:Y:S01]  /*5d40*/  VIADD R10, R10, 0x180 ;  /* 0x000001800a0a7836 */ /* 0x000fe20000000000 */
[----:B------:R-:W-:-:S02]  /*5d50*/  R2UR UR11, R13 ;  /* 0x000000000d0b72ca */ /* 0x000fc400000e0000 */
[----:B------:R-:W-:Y:S02]  /*5d60*/  R2UR UR9, R9 ;  /* 0x00000000090972ca */ /* 0x000fe400000e0000 */
[----:B------:R-:W-:Y:S01]  /*5d70*/  R2UR UR18, R10 ;  /* 0x000000000a1272ca */ /* 0x000fe200000e0000 */
[----:B------:R-:W-:Y:S01]  /*5d80*/  VIADD R10, R2, 0x26800 ;  /* 0x00026800020a7836 */ /* 0x000fe20000000000 */
[----:B------:R-:W-:Y:S02]  /*5d90*/  R2UR UR14, R12 ;  /* 0x000000000c0e72ca */ /* 0x000fe400000e0000 */
[----:B------:R-:W-:Y:S02]  /*5da0*/  R2UR UR15, R13 ;  /* 0x000000000d0f72ca */ /* 0x000fe400000e0000 */
[----:B------:R-:W-:Y:S02]  /*5db0*/  SHF.R.U32.HI R10, RZ, 0x4, R10 ;  /* 0x00000004ff0a7819 */ /* 0x000fe4000001160a */
[----:B------:R-:W-:-:S02]  /*5dc0*/  R2UR UR12, R6 ;  /* 0x00000000060c72ca */ /* 0x000fc400000e0000 */
[----:B------:R-:W-:Y:S02]  /*5dd0*/  LOP3.LUT R10, R10, 0x3fff, RZ, 0xc0, !PT ;  /* 0x00003fff0a0a7812 */ /* 0x000fe400078ec0ff */
[----:B------:R-:W-:Y:S02]  /*5de0*/  R2UR UR13, R7 ;  /* 0x00000000070d72ca */ /* 0x000fe400000e0000 */
[----:B------:R-:W-:Y:S02]  /*5df0*/  LOP3.LUT R10, R10, 0x10000, RZ, 0xfc, !PT ;  /* 0x000100000a0a7812 */ /* 0x000fe400078efcff */
[----:B------:R-:W-:Y:S02]  /*5e00*/  R2UR UR19, R11 ;  /* 0x000000000b1372ca */ /* 0x000fe400000e0000 */
[----:B------:R-:W-:Y:S02]  /*5e10*/  R2UR UR4, R10 ;  /* 0x000000000a0472ca */ /* 0x000fe400000e0000 */
[----:B------:R-:W-:-:S02]  /*5e20*/  R2UR UR16, R4 ;  /* 0x00000000041072ca */ /* 0x000fc400000e0000 */
[----:B------:R-:W-:-:S09]  /*5e30*/  R2UR UR17, R5 ;  /* 0x00000000051172ca */ /* 0x000fd200000e0000 */
        /* <DEDUP_REMOVED lines=17> */
.L_x_646:
[----:B------:R-:W-:-:S05]  /*5f50*/  VIADD R10, R3, 0x28c60 ;  /* 0x00028c60030a7836 */ /* 0x000fca0000000000 */
[----:B------:R-:W-:-:S04]  /*5f60*/  PRMT R10, R189, 0x654, R10 ;  /* 0x00000654bd0a7816 */ /* 0x000fc8000000000a */
[----:B------:R1:W-:Y:S01]  /*5f70*/  SYNCS.ARRIVE.TRANS64.RED.A1T0 RZ, [R10+URZ], RZ ;  /* 0x000000ff0aff79a7 */ /* 0x0003e2000810043f */
[----:B------:R-:W-:Y:S05]  /*5f80*/  @P2 BRA `(.L_x_647) ;  /* 0xfffffff000e02947 */ /* 0x000fea000383ffff */
.L_x_640:
[----:B------:R-:W-:Y:S05]  /*5f90*/  BSYNC B0 ;  /* 0x0000000000007941 */ /* 0x000fea0003800000 */
.L_x_639:
[----:B------:R-:W-:Y:S01]  /*5fa0*/  BAR.SYNC.DEFER_BLOCKING 0xe, 0x100 ;  /* 0x0384000000007b1d */ /* 0x000fe20000010000 */
[C---:B------:R-:W-:Y:S01]  /*5fb0*/  LEA R3, R18.reuse, R194, 0x6 ;  /* 0x000000c212037211 */ /* 0x040fe200078e30ff */
[----:B------:R-:W-:Y:S01]  /*5fc0*/  VIADD R18, R18, 0x1 ;  /* 0x0000000112127836 */ /* 0x000fe20000000000 */
[----:B------:R-:W-:-:S03]  /*5fd0*/  PLOP3.LUT P0, PT, PT, PT, PT, 0x8, 0x0 ;  /* 0x000000000000781c */ /* 0x000fc60003f0e170 */
[----:B------:R-:W-:Y:S01]  /*5fe0*/  IMAD R3, R3, 0x4, R2 ;  /* 0x0000000403037824 */ /* 0x000fe200078e0202 */
[----:B------:R-:W-:-:S04]  /*5ff0*/  ISETP.NE.AND P1, PT, R18, 0x2, PT ;  /* 0x000000021200780c */ /* 0x000fc80003f25270 */
[----:B------:R-:W-:Y:S01]  /*6000*/  SEL R18, R18, RZ, P1 ;  /* 0x000000ff12127207 */ /* 0x000fe20000800000 */
[----:B------:R-:W2:Y:S04]  /*6010*/  LDS R2, [R3+0x28800] ;  /* 0x0288000003027984 */ /* 0x000ea80000000800 */
[----:B------:R3:W4:Y:S02]  /*6020*/  LDS R0, [R3+0x28820] ;  /* 0x0288200003007984 */ /* 0x0007240000000800 */
[----:B---3--:R-:W-:Y:S02]  /*6030*/  IMAD.MOV.U32 R3, RZ, RZ, RZ ;  /* 0x000000ffff037224 */ /* 0x008fe400078e00ff */
[-C--:B--2---:R-:W-:Y:S01]  /*6040*/  FMUL.FTZ R156, R28, R2.reuse ;  /* 0x000000021c9c7220 */ /* 0x084fe20000410000 */
[-C--:B------:R-:W-:Y:S01]  /*6050*/  FMUL.FTZ R153, R32, R2.reuse ;  /* 0x0000000220997220 */ /* 0x080fe20000410000 */
[-C--:B------:R-:W-:Y:S01]  /*6060*/  FMUL.FTZ R152, R29, R2.reuse ;  /* 0x000000021d987220 */ /* 0x080fe20000410000 */
[-C--:B------:R-:W-:Y:S01]  /*6070*/  FMUL.FTZ R14, R33, R2.reuse ;  /* 0x00000002210e7220 */ /* 0x080fe20000410000 */
[-C--:B------:R-:W-:Y:S01]  /*6080*/  FMUL.FTZ R28, R37, R2.reuse ;  /* 0x00000002251c7220 */ /* 0x080fe20000410000 */
[----:B------:R-:W-:Y:S01]  /*6090*/  FMUL.FTZ R32, R41, R2 ;  /* 0x0000000229207220 */ /* 0x000fe20000410000 */
[-C--:B----4-:R-:W-:Y:S01]  /*60a0*/  FMUL.FTZ R5, R26, R0.reuse ;  /* 0x000000001a057220 */ /* 0x090fe20000410000 */
        /* <DEDUP_REMOVED lines=64> */
[-C--:B------:R-:W-:Y:S01]  /*64b0*/  FMUL.FTZ R154, R36, R2.reuse ;  /* 0x00000002249a7220 */ /* 0x080fe20000410000 */
[-C--:B------:R-:W-:Y:S01]  /*64c0*/  FMUL.FTZ R155, R40, R2.reuse ;  /* 0x00000002289b7220 */ /* 0x080fe20000410000 */
[----:B01----:R-:W-:Y:S01]  /*64d0*/  FMUL.FTZ R10, R24, R2 ;  /* 0x00000002180a7220 */ /* 0x003fe20000410000 */
[----:B------:R-:W-:Y:S01]  /*64e0*/  LOP3.LUT R23, R23, R0, RZ, 0x3c, !PT ;  /* 0x0000000017177212 */ /* 0x000fe200078e3cff */
        /* <DEDUP_REMOVED lines=58> */
.L_x_633:
[----:B------:R-:W-:Y:S02]  /*6890*/  ISETP.GE.AND P1, PT, R171, 0x1, PT ;  /* 0x00000001ab00780c */ /* 0x000fe40003f26270 */
[----:B------:R-:W-:-:S11]  /*68a0*/  PLOP3.LUT P0, PT, PT, PT, PT, 0x80, 0x0 ;  /* 0x000000000000781c */ /* 0x000fd60003f0f070 */
[----:B------:R-:W-:Y:S05]  /*68b0*/  @!P1 BRA `(.L_x_634) ;  /* 0x0000006800309947 */ /* 0x000fea0003800000 */
[----:B------:R-:W0:Y:S01]  /*68c0*/  S2R R20, SR_TID.X ;  /* 0x0000000000147919 */ /* 0x000e220000002100 */
[----:B------:R-:W-:Y:S01]  /*68d0*/  BSSY B6, `(.L_x_648) ;  /* 0x0000020000067945 */ /* 0x000fe20003800000 */
[----:B0-----:R-:W-:-:S05]  /*68e0*/  VIADD R20, R20, 0xffffff80 ;  /* 0xffffff8014147836 */ /* 0x001fca0000000000 */
[----:B------:R-:W-:-:S04]  /*68f0*/  SHF.R.S32.HI R4, RZ, 0x1f, R20 ;  /* 0x0000001fff047819 */ /* 0x000fc80000011414 */
[----:B------:R-:W-:-:S04]  /*6900*/  LEA.HI R4, R4, R20, RZ, 0x7 ;  /* 0x0000001404047211 */ /* 0x000fc800078f38ff */
[----:B------:R-:W-:-:S05]  /*6910*/  SHF.R.S32.HI R4, RZ, 0x7, R4 ;  /* 0x00000007ff047819 */ /* 0x000fca0000011404 */
[----:B------:R-:W0:Y:S02]  /*6920*/  SHFL.IDX PT, R0, R4, RZ, 0x1f ;  /* 0x00001fff04007589 */ /* 0x000e2400000e0000 */
[----:B0-----:R-:W-:-:S04]  /*6930*/  LEA.HI R3, R0, R0, RZ, 0x1 ;  /* 0x0000000000037211 */ /* 0x001fc800078f08ff */
[----:B------:R-:W-:-:S05]  /*6940*/  LOP3.LUT R3, R3, 0x1fffe, RZ, 0xc0, !PT ;  /* 0x0001fffe03037812 */ /* 0x000fca00078ec0ff */
[----:B------:R-:W-:Y:S02]  /*6950*/  IMAD.IADD R3, R0, 0x1, -R3 ;  /* 0x0000000100037824 */ /* 0x000fe400078e0a03 */
[----:B------:R-:W-:-:S03]  /*6960*/  VIADD R0, R2, 0x26800 ;  /* 0x0002680002007836 */ /* 0x000fc60000000000 */
[----:B------:R-:W-:Y:S02]  /*6970*/  LEA R3, R3, R2, 0xf ;  /* 0x0000000203037211 */ /* 0x000fe400078e78ff */
[----:B------:R-:W-:-:S03]  /*6980*/  LOP3.LUT P0, RZ, R0, 0x3ff, RZ, 0xc0, !PT ;  /* 0x000003ff00ff7812 */ /* 0x000fc6000780c0ff */
[----:B------:R-:W-:-:S05]  /*6990*/  VIADD R3, R3, 0x400 ;  /* 0x0000040003037836 */ /* 0x000fca0000000000 */
[----:B------:R-:W-:-:S04]  /*69a0*/  SHF.R.U32.HI R3, RZ, 0x4, R3 ;  /* 0x00000004ff037819 */ /* 0x000fc80000011603 */
[----:B------:R-:W-:Y:S01]  /*69b0*/  LOP3.LUT R56, R3, 0x3fff, RZ, 0xc0, !PT ;  /* 0x00003fff03387812 */ /* 0x000fe200078ec0ff */
[----:B------:R-:W-:Y:S06]  /*69c0*/  @!P0 BRA `(.L_x_649) ;  /* 0x0000000000408947 */ /* 0x000fec0003800000 */
        /* <DEDUP_REMOVED lines=16> */
.L_x_649:
[----:B------:R-:W-:Y:S05]  /*6ad0*/  BSYNC B6 ;  /* 0x0000000000067941 */ /* 0x000fea0003800000 */
.L_x_648:
[----:B------:R-:W-:Y:S02]  /*6ae0*/  ULDC UR4, c[0x0][0x3f4] ;  /* 0x0000fd0000047ab9 */ /* 0x000fe40000000800 */
[----:B------:R-:W-:-:S13]  /*6af0*/  ISETP.LT.AND P0, PT, RZ, UR4, PT ;  /* 0x00000004ff007c0c */ /* 0x000fda000bf01270 */
[----:B------:R-:W-:Y:S05]  /*6b00*/  @P0 BRA `(.L_x_650) ;  /* 0x0000000000400947 */ /* 0x000fea0003800000 */
[----:B------:R-:W2:Y:S02]  /*6b10*/  LDL R20, [R1+0x34] ;  /* 0x0000340001147983 */ /* 0x000ea40000100800 */
[----:B--2---:R-:W-:-:S04]  /*6b20*/  LEA.HI R0, R20, R20, RZ, 0x1 ;  /* 0x0000001414007211 */ /* 0x004fc800078f08ff */
[----:B------:R-:W-:-:S05]  /*6b30*/  LOP3.LUT R0, R0, 0xfffffffe, RZ, 0xc0, !PT ;  /* 0xfffffffe00007812 */ /* 0x000fca00078ec0ff */
[----:B------:R-:W-:-:S05]  /*6b40*/  IMAD.IADD R0, R20, 0x1, -R0 ;  /* 0x0000000114007824 */ /* 0x000fca00078e0a00 */
[----:B------:R-:W-:-:S04]  /*6b50*/  SHF.L.U32 R3, R0, 0x1f, RZ ;  /* 0x0000001f00037819 */ /* 0x000fc800000006ff */
[----:B------:R0:W1:Y:S03]  /*6b60*/  SYNCS.PHASECHK.TRANS64.TRYWAIT P0, [R2+URZ+0x28c00], R3 ;  /* 0x028c0003020075a7 */ /* 0x000066000800017f */
[----:B-1----:R-:W-:Y:S05]  /*6b70*/  @!P0 NANOSLEEP.SYNCS 0x989680 ;  /* 0x009896800000895d */ /* 0x002fea0003900000 */
[----:B------:R-:W1:Y:S01]  /*6b80*/  @!P0 SYNCS.PHASECHK.TRANS64 P0, [R2+URZ+0x28c00], R3 ;  /* 0x028c0003020085a7 */ /* 0x000e62000800007f */
[----:B------:R-:W-:Y:S04]  /*6b90*/  BSSY B0, `(.L_x_651) ;  /* 0x0000006000007945 */ /* 0x000fe80003800000 */
[----:B-1----:R-:W-:Y:S05]  /*6ba0*/  @P0 BRA `(.L_x_652) ;  /* 0x0000000000100947 */ /* 0x002fea0003800000 */
.L_x_653:
[----:B-1----:R1:W2:Y:S02]  /*6bb0*/  SYNCS.PHASECHK.TRANS64.TRYWAIT P0, [R2+URZ+0x28c00], R3 ;  /* 0x028c0003020075a7 */ /* 0x0022a4000800017f */
[----:B--2---:R-:W-:Y:S05]  /*6bc0*/  @!P0 NANOSLEEP.SYNCS 0x989680 ;  /* 0x009896800000895d */ /* 0x004fea0003900000 */
[----:B------:R-:W2:Y:S02]  /*6bd0*/  @!P0 SYNCS.PHASECHK.TRANS64 P0, [R2+URZ+0x28c00], R3 ;  /* 0x028c0003020085a7 */ /* 0x000ea4000800007f */
[----:B--2---:R-:W-:Y:S05]  /*6be0*/  @!P0 BRA `(.L_x_653) ;  /* 0xfffffffc00f08947 */ /* 0x004fea000383ffff */
.L_x_652:
[----:B------:R-:W-:Y:S05]  /*6bf0*/  BSYNC B0 ;  /* 0x0000000000007941 */ /* 0x000fea0003800000 */
.L_x_651:
[----:B------:R-:W-:Y:S05]  /*6c00*/  BRA `(.L_x_654) ;  /* 0x0000002000b87947 */ /* 0x000fea0003800000 */
.L_x_650:
[----:B-----5:R-:W-:Y:S01]  /*6c10*/  SHF.R.S32.HI R0, RZ, 0x1f, R27 ;  /* 0x0000001fff007819 */ /* 0x020fe2000001141b */
[----:B------:R-:W-:Y:S01]  /*6c20*/  VIADD R3, R2, 0x20400 ;  /* 0x0002040002037836 */ /* 0x000fe20000000000 */
[----:B------:R-:W-:Y:S01]  /*6c30*/  ULDC.64 UR4, c[0x0][0x3f8] ;  /* 0x0000fe0000047ab9 */ /* 0x000fe20000000a00 */
[----:B------:R-:W-:Y:S01]  /*6c40*/  ULDC.64 UR6, c[0x0][0x408] ;  /* 0x0001020000067ab9 */ /* 0x000fe20000000a00 */
[----:B------:R-:W-:Y:S01]  /*6c50*/  IMAD.WIDE.U32 R4, R27, UR4, RZ ;  /* 0x000000041b047c25 */ /* 0x000fe2000f8e00ff */
[----:B------:R-:W-:Y:S01]  /*6c60*/  BSSY B6, `(.L_x_655) ;  /* 0x0000020000067945 */ /* 0x000fe20003800000 */
[----:B------:R-:W-:Y:S02]  /*6c70*/  LOP3.LUT P0, RZ, R3, 0x3ff, RZ, 0xc0, !PT ;  /* 0x000003ff03ff7812 */ /* 0x000fe4000780c0ff */
[C---:B------:R-:W-:Y:S02]  /*6c80*/  IMAD R6, R0.reuse, UR4, RZ ;  /* 0x0000000400067c24 */ /* 0x040fe4000f8e02ff */
[----:B------:R-:W-:-:S02]  /*6c90*/  IMAD R0, R0, UR6, RZ ;  /* 0x0000000600007c24 */ /* 0x000fc4000f8e02ff */
[C---:B------:R-:W-:Y:S01]  /*6ca0*/  IMAD R3, R27.reuse, UR5, R6 ;  /* 0x000000051b037c24 */ /* 0x040fe2000f8e0206 */
[----:B------:R-:W-:Y:S01]  /*6cb0*/  ULDC.64 UR4, c[0x0][0x3e8] ;  /* 0x0000fa0000047ab9 */ /* 0x000fe20000000a00 */
[----:B------:R-:W-:Y:S01]  /*6cc0*/  IMAD.WIDE.U32 R6, R27, UR6, RZ ;  /* 0x000000061b067c25 */ /* 0x000fe2000f8e00ff */
[----:B------:R-:W-:-:S03]  /*6cd0*/  LEA R26, P1, R4, UR4, 0x1 ;  /* 0x00000004041a7c11 */ /* 0x000fc6000f8208ff */
[----:B------:R-:W-:Y:S01]  /*6ce0*/  IMAD R29, R27, UR7, R0 ;  /* 0x000000071b1d7c24 */ /* 0x000fe2000f8e0200 */
[----:B------:R-:W-:Y:S01]  /*6cf0*/  ULDC.64 UR6, c[0x0][0x400] ;  /* 0x0001000000067ab9 */ /* 0x000fe20000000a00 */
[----:B------:R-:W-:Y:S02]  /*6d00*/  IADD3 R27, R3, R5, RZ ;  /* 0x00000005031b7210 */ /* 0x000fe40007ffe0ff */
[----:B------:R-:W-:Y:S01]  /*6d10*/  IMAD.IADD R29, R29, 0x1, R7 ;  /* 0x000000011d1d7824 */ /* 0x000fe200078e0207 */
[----:B------:R-:W-:Y:S02]  /*6d20*/  LEA R28, P2, R6, UR6, 0x1 ;  /* 0x00000006061c7c11 */ /* 0x000fe4000f8408ff */
[----:B------:R-:W-:Y:S02]  /*6d30*/  LEA.HI.X R27, R4, UR5, R27, 0x1, P1 ;  /* 0x00000005041b7c11 */ /* 0x000fe400088f0c1b */
[----:B------:R-:W-:Y:S01]  /*6d40*/  LEA.HI.X R29, R6, UR7, R29, 0x1, P2 ;  /* 0x00000007061d7c11 */ /* 0x000fe200090f0c1d */
[----:B------:R-:W-:Y:S08]  /*6d50*/  @!P0 BRA `(.L_x_656) ;  /* 0x0000000000408947 */ /* 0x000ff00003800000 */
        /* <DEDUP_REMOVED lines=16> */
.L_x_656:
[----:B------:R-:W-:Y:S05]  /*6e60*/  BSYNC B6 ;  /* 0x0000000000067941 */ /* 0x000fea0003800000 */
.L_x_655:
[----:B------:R-:W-:Y:S01]  /*6e70*/  ULDC.U8 UR4, c[0x0][0x410] ;  /* 0x0001040000047ab9 */ /* 0x000fe20000000000 */
[----:B------:R-:W-:Y:S01]  /*6e80*/  BSSY B0, `(.L_x_657) ;  /* 0x00001fe000007945 */ /* 0x000fe20003800000 */
[----:B------:R-:W-:Y:S01]  /*6e90*/  ISETP.NE.AND P0, PT, RZ, UR4, PT ;  /* 0x00000004ff007c0c */ /* 0x000fe2000bf05270 */
[----:B------:R-:W-:-:S12]  /*6ea0*/  IMAD R4, R25, 0x40, R184 ;  /* 0x0000004019047824 */ /* 0x000fd800078e02b8 */
[----:B------:R-:W-:Y:S05]  /*6eb0*/  @!P0 BRA `(.L_x_658) ;  /* 0x0000001000088947 */ /* 0x000fea0003800000 */
[----:B------:R-:W-:-:S03]  /*6ec0*/  UMOV UR4, 0xffffffff ;  /* 0xffffffff00047882 */ /* 0x000fc60000000000 */
[----:B------:R-:W-:Y:S05]  /*6ed0*/  BRA.DIV UR4, `(.L_x_659) ;  /* 0x0000010a04c07947 */ /* 0x000fea000b800000 */
[----:B------:R0:W1:Y:S04]  /*6ee0*/  SHFL.IDX PT, R3, R27, RZ, 0x1c1f ;  /* 0x001c1fff1b037589 */ /* 0x00006800000e0000 */
[----:B------:R0:W2:Y:S04]  /*6ef0*/  SHFL.IDX PT, R0, R26, RZ, 0x1c1f ;  /* 0x001c1fff1a007589 */ /* 0x0000a800000e0000 */
[----:B------:R0:W3:Y:S04]  /*6f00*/  SHFL.IDX PT, R5, R29, RZ, 0x1c1f ;  /* 0x001c1fff1d057589 */ /* 0x0000e800000e0000 */
[----:B------:R0:W4:Y:S02]  /*6f10*/  SHFL.IDX PT, R14, R28, RZ, 0x1c1f ;  /* 0x001c1fff1c0e7589 */ /* 0x00012400000e0000 */
.L_x_867:
[----:B------:R-:W5:Y:S01]  /*6f20*/  LDL R10, [R1+0x34] ;  /* 0x00003400010a7983 */ /* 0x000f620000100800 */
[----:B------:R-:W-:Y:S01]  /*6f30*/  ULDC UR4, c[0x0][0x448] ;  /* 0x0001120000047ab9 */ /* 0x000fe20000000800 */
[----:B------:R-:W-:Y:S01]  /*6f40*/  IMAD.SHL.U32 R6, R190, 0x40, RZ ;  /* 0x00000040be067824 */ /* 0x000fe200078e00ff */
[----:B------:R-:W-:Y:S01]  /*6f50*/  BSSY B1, `(.L_x_660) ;  /* 0x0000026000017945 */ /* 0x000fe20003800000 */
[----:B------:R-:W-:Y:S01]  /*6f60*/  IMAD R24, R24, UR4, RZ ;  /* 0x0000000418187c24 */ /* 0x000fe2000f8e02ff */
[----:B------:R-:W-:Y:S02]  /*6f70*/  CS2R R12, SRZ ;  /* 0x00000000000c7805 */ /* 0x000fe4000001ff00 */
[----:B------:R-:W-:Y:S01]  /*6f80*/  LOP3.LUT R7, R6, 0x1c0, RZ, 0xc0, !PT ;  /* 0x000001c006077812 */ /* 0x000fe200078ec0ff */
[----:B0-----:R-:W-:Y:S01]  /*6f90*/  IMAD R26, R25, -0x40, R24 ;  /* 0xffffffc0191a7824 */ /* 0x001fe200078e0218 */
[----:B------:R-:W-:Y:S02]  /*6fa0*/  ISETP.GE.AND P0, PT, R4, R24, PT ;  /* 0x000000180400720c */ /* 0x000fe40003f06270 */
[----:B------:R-:W-:-:S02]  /*6fb0*/  LOP3.LUT R8, R7, 0x18, R16, 0xf8, !PT ;  /* 0x0000001807087812 */ /* 0x000fc400078ef810 */
[----:B------:R-:W-:-:S04]  /*6fc0*/  SHF.R.U32.HI R7, RZ, 0x3, R7 ;  /* 0x00000003ff077819 */ /* 0x000fc80000011607 */
[----:B------:R-:W-:Y:S02]  /*6fd0*/  LOP3.LUT R28, R8, R7, RZ, 0x3c, !PT ;  /* 0x00000007081c7212 */ /* 0x000fe400078e3cff */
[----:B------:R-:W-:Y:S02]  /*6fe0*/  CS2R R8, SRZ ;  /* 0x0000000000087805 */ /* 0x000fe4000001ff00 */
[----:B-----5:R-:W-:-:S04]  /*6ff0*/  LEA.HI R6, R10, R10, RZ, 0x1 ;  /* 0x0000000a0a067211 */ /* 0x020fc800078f08ff */
[----:B------:R-:W-:Y:S02]  /*7000*/  LOP3.LUT R4, R6, 0xfffffffe, RZ, 0xc0, !PT ;  /* 0xfffffffe06047812 */ /* 0x000fe400078ec0ff */
[----:B------:R-:W-:-:S03]  /*7010*/  CS2R R6, SRZ ;  /* 0x0000000000067805 */ /* 0x000fc6000001ff00 */
[----:B------:R-:W-:Y:S01]  /*7020*/  IMAD.IADD R27, R10, 0x1, -R4 ;  /* 0x000000010a1b7824 */ /* 0x000fe200078e0a04 */
[----:B------:R-:W-:Y:S01]  /*7030*/  CS2R R10, SRZ ;  /* 0x00000000000a7805 */ /* 0x000fe2000001ff00 */
[----:B------:R-:W-:Y:S06]  /*7040*/  @P0 BRA `(.L_x_661) ;  /* 0x0000000000580947 */ /* 0x000fec0003800000 */
[----:B------:R-:W4:Y:S01]  /*7050*/  LDL R30, [R1+0x48] ;  /* 0x00004800011e7983 */ /* 0x000f220000100800 */
[----:B------:R-:W-:-:S03]  /*7060*/  ULDC UR4, c[0x0][0x3f4] ;  /* 0x0000fd0000047ab9 */ /* 0x000fc60000000800 */
[----:B------:R-:W4:Y:S01]  /*7070*/  LDL R29, [R1+0x44] ;  /* 0x00004400011d7983 */ /* 0x000f220000100800 */
[----:B------:R-:W-:Y:S01]  /*7080*/  ISETP.GE.AND P3, PT, R193, UR4, PT ;  /* 0x00000004c1007c0c */ /* 0x000fe2000bf66270 */
[----:B-1----:R-:W-:Y:S01]  /*7090*/  IMAD.MOV.U32 R7, RZ, RZ, R3 ;  /* 0x000000ffff077224 */ /* 0x002fe200078e0003 */
[----:B------:R-:W-:Y:S01]  /*70a0*/  ISETP.GE.AND P2, PT, R186, UR4, PT ;  /* 0x00000004ba007c0c */ /* 0x000fe2000bf46270 */
[----:B---3--:R-:W-:Y:S01]  /*70b0*/  IMAD.MOV.U32 R15, RZ, RZ, R5 ;  /* 0x000000ffff0f7224 */ /* 0x008fe200078e0005 */
[----:B--2---:R-:W-:Y:S02]  /*70c0*/  MOV R6, R0 ;  /* 0x0000000000067202 */ /* 0x004fe40000000f00 */
[----:B------:R-:W-:Y:S02]  /*70d0*/  CS2R R12, SRZ ;  /* 0x00000000000c7805 */ /* 0x000fe4000001ff00 */
[----:B------:R-:W-:Y:S02]  /*70e0*/  CS2R R8, SRZ ;  /* 0x0000000000087805 */ /* 0x000fe4000001ff00 */
[----:B------:R-:W-:-:S05]  /*70f0*/  CS2R R10, SRZ ;  /* 0x00000000000a7805 */ /* 0x000fca000001ff00 */
[----:B------:R-:W-:Y:S01]  /*7100*/  @!P2 IMAD.WIDE R20, R186, 0x2, R6 ;  /* 0x00000002ba14a825 */ /* 0x000fe200078e0206 */
[----:B------:R-:W-:-:S04]  /*7110*/  CS2R R6, SRZ ;  /* 0x0000000000067805 */ /* 0x000fc8000001ff00 */
[----:B------:R0:W5:Y:S01]  /*7120*/  @!P2 LD.E.64 R12, desc[UR40][R20.64] ;  /* 0x00000028140ca980 */ /* 0x000162000c101b00 */
[-C--:B----4-:R-:W-:Y:S02]  /*7130*/  @!P3 IADD3 R24, P0, R0, R30.reuse, RZ ;  /* 0x0000001e0018b210 */ /* 0x090fe40007f1e0ff */
[----:B------:R-:W-:Y:S01]  /*7140*/  @!P3 IADD3 R4, P1, R14, R30, RZ ;  /* 0x0000001e0e04b210 */ /* 0x000fe20007f3e0ff */
[----:B------:R-:W-:-:S04]  /*7150*/  @!P2 IMAD.WIDE R14, R186, 0x2, R14 ;  /* 0x00000002ba0ea825 */ /* 0x000fc800078e020e */
[--C-:B------:R-:W-:Y:S01]  /*7160*/  @!P3 IMAD.X R25, R3, 0x1, R29.reuse, P0 ;  /* 0x000000010319b824 */ /* 0x100fe200000e061d */
[----:B------:R0:W5:Y:S01]  /*7170*/  @!P2 LD.E.64 R8, desc[UR40][R14.64] ;  /* 0x000000280e08a980 */ /* 0x000162000c101b00 */
[----:B------:R-:W-:-:S03]  /*7180*/  @!P3 IMAD.X R5, R5, 0x1, R29, P1 ;  /* 0x000000010505b824 */ /* 0x000fc600008e061d */
[----:B------:R0:W5:Y:S04]  /*7190*/  @!P3 LD.E.64 R10, desc[UR40][R24.64] ;  /* 0x00000028180ab980 */ /* 0x000168000c101b00 */
[----:B------:R0:W5:Y:S02]  /*71a0*/  @!P3 LD.E.64 R6, desc[UR40][R4.64] ;  /* 0x000000280406b980 */ /* 0x000164000c101b00 */
.L_x_661:
[----:B------:R-:W-:Y:S05]  /*71b0*/  BSYNC B1 ;  /* 0x0000000000017941 */ /* 0x000fea0003800000 */
.L_x_660:
[----:B0--3--:R-:W-:Y:S01]  /*71c0*/  SHF.L.U32 R5, R27, 0x1f, RZ ;  /* 0x0000001f1b057819 */ /* 0x009fe200000006ff */
[----:B-----5:R-:W-:Y:S01]  /*71d0*/  IMAD.MOV.U32 R30, RZ, RZ, R12 ;  /* 0x000000ffff1e7224 */ /* 0x020fe200078e000c */
[----:B-1----:R-:W-:Y:S01]  /*71e0*/  LEA R3, R209, R28, 0x9 ;  /* 0x0000001cd1037211 */ /* 0x002fe200078e48ff */
[----:B------:R-:W-:Y:S01]  /*71f0*/  IMAD.MOV.U32 R31, RZ, RZ, R10 ;  /* 0x000000ffff1f7224 */ /* 0x000fe200078e000a */
[----:B------:R-:W0:Y:S01]  /*7200*/  SYNCS.PHASECHK.TRANS64.TRYWAIT P0, [R2+URZ+0x28c00], R5 ;  /* 0x028c0005020075a7 */ /* 0x000e22000800017f */
[----:B------:R-:W-:Y:S01]  /*7210*/  LOP3.LUT P1, RZ, R190, 0x4, RZ, 0xc0, !PT ;  /* 0x00000004beff7812 */ /* 0x000fe2000782c0ff */
[----:B------:R-:W-:Y:S01]  /*7220*/  IMAD.MOV.U32 R28, RZ, RZ, R8 ;  /* 0x000000ffff1c7224 */ /* 0x000fe200078e0008 */
[----:B------:R-:W-:Y:S01]  /*7230*/  SHF.R.U64 R32, R12, 0x10, R13 ;  /* 0x000000100c207819 */ /* 0x000fe2000000120d */
[----:B------:R-:W-:Y:S01]  /*7240*/  IMAD R3, R3, 0x2, R2 ;  /* 0x0000000203037824 */ /* 0x000fe200078e0202 */
[----:B------:R-:W-:Y:S01]  /*7250*/  SHF.R.U64 R33, R10, 0x10, R11 ;  /* 0x000000100a217819 */ /* 0x000fe2000000120b */
[----:B----4-:R-:W-:Y:S01]  /*7260*/  IMAD.MOV.U32 R14, RZ, RZ, R13 ;  /* 0x000000ffff0e7224 */ /* 0x010fe200078e000d */
[----:B------:R-:W-:Y:S01]  /*7270*/  SHF.R.U64 R34, R8, 0x10, R9 ;  /* 0x0000001008227819 */ /* 0x000fe20000001209 */
[----:B------:R-:W-:Y:S01]  /*7280*/  IMAD.MOV.U32 R12, RZ, RZ, R11 ;  /* 0x000000ffff0c7224 */ /* 0x000fe200078e000b */
[C---:B------:R-:W-:Y:S01]  /*7290*/  IADD3 R4, R3.reuse, 0x20400, RZ ;  /* 0x0002040003047810 */ /* 0x040fe20007ffe0ff */
[----:B------:R-:W-:Y:S01]  /*72a0*/  IMAD.MOV.U32 R10, RZ, RZ, R9 ;  /* 0x000000ffff0a7224 */ /* 0x000fe200078e0009 */
[----:B------:R-:W-:Y:S01]  /*72b0*/  SHF.R.U32.HI R13, RZ, 0x10, R13 ;  /* 0x00000010ff0d7819 */ /* 0x000fe2000001160d */
[----:B------:R-:W-:Y:S01]  /*72c0*/  IMAD.MOV.U32 R29, RZ, RZ, R6 ;  /* 0x000000ffff1d7224 */ /* 0x000fe200078e0006 */
[----:B------:R-:W-:Y:S01]  /*72d0*/  SHF.R.U32.HI R11, RZ, 0x10, R11 ;  /* 0x00000010ff0b7819 */ /* 0x000fe2000001160b */
[----:B------:R-:W-:Y:S01]  /*72e0*/  IMAD.MOV.U32 R8, RZ, RZ, R7 ;  /* 0x000000ffff087224 */ /* 0x000fe200078e0007 */
[----:B------:R-:W-:Y:S01]  /*72f0*/  SHF.R.U32.HI R9, RZ, 0x10, R9 ;  /* 0x00000010ff097819 */ /* 0x000fe20000011609 */
[----:B------:R-:W-:Y:S01]  /*7300*/  BSSY B1, `(.L_x_662) ;  /* 0x000000f000017945 */ /* 0x000fe20003800000 */
[----:B------:R-:W-:Y:S01]  /*7310*/  VIMNMX R27, R26, 0x40, PT ;  /* 0x000000401a1b7848 */ /* 0x000fe20003fe0100 */
[----:B--2---:R-:W-:Y:S01]  /*7320*/  VIADD R0, R3, 0x20440 ;  /* 0x0002044003007836 */ /* 0x004fe20000000000 */
[--C-:B------:R-:W-:Y:S01]  /*7330*/  SHF.R.U64 R35, R6, 0x10, R7.reuse ;  /* 0x0000001006237819 */ /* 0x100fe20000001207 */
[----:B------:R-:W-:Y:S01]  /*7340*/  @P1 VIADD R0, R4, 0xffffffc0 ;  /* 0xffffffc004001836 */ /* 0x000fe20000000000 */
[----:B------:R-:W-:-:S02]  /*7350*/  SHF.R.U32.HI R6, RZ, 0x10, R7 ;  /* 0x00000010ff067819 */ /* 0x000fc40000011607 */
[----:B------:R-:W-:Y:S02]  /*7360*/  PRMT R30, R30, 0x5410, R14 ;  /* 0x000054101e1e7816 */ /* 0x000fe4000000000e */
[----:B------:R-:W-:Y:S02]  /*7370*/  PRMT R32, R32, 0x5410, R13 ;  /* 0x0000541020207816 */ /* 0x000fe4000000000d */
[----:B------:R-:W-:Y:S02]  /*7380*/  PRMT R31, R31, 0x5410, R12 ;  /* 0x000054101f1f7816 */ /* 0x000fe4000000000c */
[----:B------:R-:W-:Y:S02]  /*7390*/  PRMT R33, R33, 0x5410, R11 ;  /* 0x0000541021217816 */ /* 0x000fe4000000000b */
[----:B------:R-:W-:Y:S02]  /*73a0*/  ISETP.GE.AND P1, PT, R184, R27, PT ;  /* 0x0000001bb800720c */ /* 0x000fe40003f26270 */
[----:B------:R-:W-:-:S02]  /*73b0*/  PRMT R28, R28, 0x5410, R10 ;  /* 0x000054101c1c7816 */ /* 0x000fc4000000000a */
[----:B------:R-:W-:Y:S02]  /*73c0*/  PRMT R34, R34, 0x5410, R9 ;  /* 0x0000541022227816 */ /* 0x000fe40000000009 */
[----:B------:R-:W-:Y:S01]  /*73d0*/  PRMT R29, R29, 0x5410, R8 ;  /* 0x000054101d1d7816 */ /* 0x000fe20000000008 */
[----:B0-----:R-:W-:Y:S06]  /*73e0*/  @!P0 BRA `(.L_x_663) ;  /* 0x0000010400ec8947 */ /* 0x001fec0003800000 */
.L_x_868:
[----:B------:R-:W-:Y:S05]  /*73f0*/  BSYNC B1 ;  /* 0x0000000000017941 */ /* 0x000fea0003800000 */
.L_x_662:
[----:B------:R-:W-:Y:S01]  /*7400*/  BSSY B1, `(.L_x_664) ;  /* 0x0000056000017945 */ /* 0x000fe20003800000 */
[----:B------:R-:W-:-:S03]  /*7410*/  PRMT R35, R35, 0x5410, R6 ;  /* 0x0000541023237816 */ /* 0x000fc60000000006 */
[----:B------:R-:W-:Y:S05]  /*7420*/  @P1 BRA `(.L_x_665) ;  /* 0x00000004004c1947 */ /* 0x000fea0003800000 */
[----:B------:R-:W1:Y:S01]  /*7430*/  LDC R4, c[0x0][0x3f4] ;  /* 0x0000fd00ff047b82 */ /* 0x000e620000000800 */
[----:B------:R-:W-:Y:S01]  /*7440*/  BSSY B2, `(.L_x_666) ;  /* 0x000002a000027945 */ /* 0x000fe20003800000 */
[-C--:B-1----:R-:W-:Y:S02]  /*7450*/  ISETP.GE.AND P0, PT, R186, R4.reuse, PT ;  /* 0x00000004ba00720c */ /* 0x082fe40003f06270 */
[----:B------:R-:W-:-:S11]  /*7460*/  ISETP.GE.AND P1, PT, R193, R4, PT ;  /* 0x00000004c100720c */ /* 0x000fd60003f26270 */
[----:B------:R-:W-:Y:S05]  /*7470*/  @P0 BRA `(.L_x_667) ;  /* 0x0000000000980947 */ /* 0x000fea0003800000 */
[----:B0-----:R-:W0:Y:S01]  /*7480*/  LDS.128 R4, [R3+0x20400] ;  /* 0x0204000003047984 */ /* 0x001e220000000c00 */
[----:B------:R-:W-:Y:S02]  /*7490*/  HADD2.F32 R15, -RZ, R28.H0_H0 ;  /* 0x2000001cff0f7230 */ /* 0x000fe40000004100 */
[----:B------:R-:W-:Y:S02]  /*74a0*/  HADD2.F32 R13, -RZ, R30.H0_H0 ;  /* 0x2000001eff0d7230 */ /* 0x000fe40000004100 */
[----:B------:R-:W-:Y:S02]  /*74b0*/  HADD2.F32 R12, -RZ, R32.H0_H0 ;  /* 0x20000020ff0c7230 */ /* 0x000fe40000004100 */
[----:B------:R-:W-:Y:S02]  /*74c0*/  HADD2.F32 R14, -RZ, R34.H0_H0 ;  /* 0x20000022ff0e7230 */ /* 0x000fe40000004100 */
[--C-:B0-----:R-:W-:Y:S02]  /*74d0*/  HADD2.F32 R8, -RZ, R4.reuse.H0_H0 ;  /* 0x20000004ff087230 */ /* 0x101fe40000004100 */
[----:B------:R-:W-:-:S02]  /*74e0*/  HADD2.F32 R4, -RZ, R4.H1_H1 ;  /* 0x30000004ff047230 */ /* 0x000fc40000004100 */
[--C-:B------:R-:W-:Y:S02]  /*74f0*/  HADD2.F32 R9, -RZ, R5.reuse.H0_H0 ;  /* 0x20000005ff097230 */ /* 0x100fe40000004100 */
[----:B------:R-:W-:Y:S02]  /*7500*/  HADD2.F32 R5, -RZ, R5.H1_H1 ;  /* 0x30000005ff057230 */ /* 0x000fe40000004100 */
[C---:B------:R-:W-:Y:S01]  /*7510*/  FMUL.FTZ R21, R4.reuse, R15 ;  /* 0x0000000f04157220 */ /* 0x040fe20000410000 */
[-C--:B------:R-:W-:Y:S01]  /*7520*/  FMUL.FTZ R4, R4, R13.reuse ;  /* 0x0000000d04047220 */ /* 0x080fe20000410000 */
[--C-:B------:R-:W-:Y:S02]  /*7530*/  HADD2.F32 R10, -RZ, R6.reuse.H0_H0 ;  /* 0x20000006ff0a7230 */ /* 0x100fe40000004100 */
[----:B------:R-:W-:Y:S02]  /*7540*/  HADD2.F32 R11, -RZ, R7.H0_H0 ;  /* 0x20000007ff0b7230 */ /* 0x000fe40000004100 */
[C---:B------:R-:W-:Y:S01]  /*7550*/  FMUL.FTZ R24, R5.reuse, R14 ;  /* 0x0000000e05187220 */ /* 0x040fe20000410000 */
[C---:B------:R-:W-:Y:S01]  /*7560*/  FFMA.FTZ R21, R8.reuse, R13, -R21 ;  /* 0x0000000d08157223 */ /* 0x040fe20000010815 */
[----:B------:R-:W-:Y:S01]  /*7570*/  FFMA.FTZ R20, R8, R15, R4 ;  /* 0x0000000f08147223 */ /* 0x000fe20000010004 */
[----:B------:R-:W-:Y:S01]  /*7580*/  FMUL.FTZ R26, R5, R12 ;  /* 0x0000000c051a7220 */ /* 0x000fe20000410000 */
[----:B------:R-:W-:-:S02]  /*7590*/  HADD2.F32 R6, -RZ, R6.H1_H1 ;  /* 0x30000006ff067230 */ /* 0x000fc40000004100 */
[C---:B------:R-:W-:Y:S01]  /*75a0*/  FFMA.FTZ R24, R9.reuse, R12, -R24 ;  /* 0x0000000c09187223 */ /* 0x040fe20000010818 */
[----:B------:R-:W-:Y:S02]  /*75b0*/  HADD2.F32 R7, -RZ, R7.H1_H1 ;  /* 0x30000007ff077230 */ /* 0x000fe40000004100 */
[----:B------:R-:W-:Y:S01]  /*75c0*/  FFMA.FTZ R9, R9, R14, R26 ;  /* 0x0000000e09097223 */ /* 0x000fe2000001001a */
[----:B------:R-:W-:Y:S02]  /*75d0*/  HADD2.F32 R13, -RZ, R28.H1_H1 ;  /* 0x3000001cff0d7230 */ /* 0x000fe40000004100 */
[----:B------:R-:W-:Y:S02]  /*75e0*/  HADD2.F32 R5, -RZ, R30.H1_H1 ;  /* 0x3000001eff057230 */ /* 0x000fe40000004100 */
[----:B------:R-:W-:Y:S02]  /*75f0*/  HADD2.F32 R8, -RZ, R34.H1_H1 ;  /* 0x30000022ff087230 */ /* 0x000fe40000004100 */
[----:B------:R-:W-:Y:S01]  /*7600*/  FMUL.FTZ R15, R6, R13 ;  /* 0x0000000d060f7220 */ /* 0x000fe20000410000 */
[----:B------:R-:W-:-:S02]  /*7610*/  HADD2.F32 R4, -RZ, R32.H1_H1 ;  /* 0x30000020ff047230 */ /* 0x000fc40000004100 */
[-C--:B------:R-:W-:Y:S01]  /*7620*/  FMUL.FTZ R12, R6, R5.reuse ;  /* 0x00000005060c7220 */ /* 0x080fe20000410000 */
[C---:B------:R-:W-:Y:S01]  /*7630*/  FMUL.FTZ R14, R7.reuse, R8 ;  /* 0x00000008070e7220 */ /* 0x040fe20000410000 */
[C---:B------:R-:W-:Y:S01]  /*7640*/  FFMA.FTZ R6, R10.reuse, R5, -R15 ;  /* 0x000000050a067223 */ /* 0x040fe2000001080f */
[-C--:B------:R-:W-:Y:S01]  /*7650*/  FMUL.FTZ R25, R7, R4.reuse ;  /* 0x0000000407197220 */ /* 0x080fe20000410000 */
[----:B------:R-:W-:Y:S01]  /*7660*/  FFMA.FTZ R13, R10, R13, R12 ;  /* 0x0000000d0a0d7223 */ /* 0x000fe2000001000c */
[C---:B------:R-:W-:Y:S01]  /*7670*/  FFMA.FTZ R7, R11.reuse, R4, -R14 ;  /* 0x000000040b077223 */ /* 0x040fe2000001080e */
[----:B------:R-:W-:Y:S01]  /*7680*/  F2FP.F16.F32.PACK_AB R4, R20, R21 ;  /* 0x000000151404723e */ /* 0x000fe200000000ff */
[----:B------:R-:W-:Y:S01]  /*7690*/  FFMA.FTZ R8, R11, R8, R25 ;  /* 0x000000080b087223 */ /* 0x000fe20000010019 */
[----:B------:R-:W-:Y:S02]  /*76a0*/  F2FP.F16.F32.PACK_AB R5, R9, R24 ;  /* 0x000000180905723e */ /* 0x000fe400000000ff */
[----:B------:R-:W-:-:S02]  /*76b0*/  F2FP.F16.F32.PACK_AB R6, R13, R6 ;  /* 0x000000060d06723e */ /* 0x000fc400000000ff */
[----:B------:R-:W-:-:S05]  /*76c0*/  F2FP.F16.F32.PACK_AB R7, R8, R7 ;  /* 0x000000070807723e */ /* 0x000fca00000000ff */
[----:B------:R1:W-:Y:S02]  /*76d0*/  STS.128 [R3+0x20400], R4 ;  /* 0x0204000403007388 */ /* 0x0003e40000000c00 */
.L_x_667:
[----:B------:R-:W-:Y:S05]  /*76e0*/  BSYNC B2 ;  /* 0x0000000000027941 */ /* 0x000fea0003800000 */
.L_x_666:
[----:B------:R-:W-:Y:S05]  /*76f0*/  @P1 BRA `(.L_x_665) ;  /* 0x0000000000981947 */ /* 0x000fea0003800000 */
[----:B01----:R-:W0:Y:S01]  /*7700*/  LDS.128 R4, [R0] ;  /* 0x0000000000047984 */ /* 0x003e220000000c00 */
        /* <DEDUP_REMOVED lines=36> */
[----:B------:R2:W-:Y:S02]  /*7950*/  STS.128 [R0], R4 ;  /* 0x0000000400007388 */ /* 0x0005e40000000c00 */
.L_x_665:
[----:B------:R-:W-:Y:S05]  /*7960*/  BSYNC B1 ;  /* 0x0000000000017941 */ /* 0x000fea0003800000 */
.L_x_664:
[----:B-12---:R-:W-:-:S05]  /*7970*/  VIADD R4, R184, 0x20 ;  /* 0x00000020b8047836 */ /* 0x006fca0000000000 */
[----:B------:R-:W-:-:S13]  /*7980*/  ISETP.GE.AND P0, PT, R4, R27, PT ;  /* 0x0000001b0400720c */ /* 0x000fda0003f06270 */
        /* <DEDUP_REMOVED lines=11> */
[----:B------:R-:W-:Y:S02]  /*7a40*/  HADD2.F32 R24, -RZ, R28.H1_H1 ;  /* 0x3000001cff187230 */ /* 0x000fe40000004100 */
[----:B------:R-:W-:-:S02]  /*7a50*/  HADD2.F32 R27, -RZ, R34.H1_H1 ;  /* 0x30000022ff1b7230 */ /* 0x000fc40000004100 */
[--C-:B0-----:R-:W-:Y:S02]  /*7a60*/  HADD2.F32 R8, -RZ, R4.reuse.H0_H0 ;  /* 0x20000004ff087230 */ /* 0x101fe40000004100 */
[----:B------:R-:W-:Y:S02]  /*7a70*/  HADD2.F32 R4, -RZ, R4.H1_H1 ;  /* 0x30000004ff047230 */ /* 0x000fe40000004100 */
[--C-:B------:R-:W-:Y:S02]  /*7a80*/  HADD2.F32 R9, -RZ, R5.reuse.H0_H0 ;  /* 0x20000005ff097230 */ /* 0x100fe40000004100 */
[----:B------:R-:W-:Y:S02]  /*7a90*/  HADD2.F32 R5, -RZ, R5.H1_H1 ;  /* 0x30000005ff057230 */ /* 0x000fe40000004100 */
[-C--:B------:R-:W-:Y:S01]  /*7aa0*/  FMUL.FTZ R13, R20, R4.reuse ;  /* 0x00000004140d7220 */ /* 0x080fe20000410000 */
[----:B------:R-:W-:Y:S01]  /*7ab0*/  FMUL.FTZ R15, R14, R4 ;  /* 0x000000040e0f7220 */ /* 0x000fe20000410000 */
[----:B------:R-:W-:-:S02]  /*7ac0*/  HADD2.F32 R10, -RZ, R6.H0_H0 ;  /* 0x20000006ff0a7230 */ /* 0x000fc40000004100 */
[-C--:B------:R-:W-:Y:S01]  /*7ad0*/  FMUL.FTZ R12, R25, R5.reuse ;  /* 0x00000005190c7220 */ /* 0x080fe20000410000 */
[-C--:B------:R-:W-:Y:S01]  /*7ae0*/  FFMA.FTZ R4, R14, R8.reuse, -R13 ;  /* 0x000000080e047223 */ /* 0x080fe2000001080d */
[----:B------:R-:W-:Y:S01]  /*7af0*/  FFMA.FTZ R15, R20, R8, R15 ;  /* 0x00000008140f7223 */ /* 0x000fe2000001000f */
[C---:B------:R-:W-:Y:S01]  /*7b00*/  FMUL.FTZ R8, R21.reuse, R5 ;  /* 0x0000000515087220 */ /* 0x040fe20000410000 */
[--C-:B------:R-:W-:Y:S02]  /*7b10*/  HADD2.F32 R11, -RZ, R7.reuse.H0_H0 ;  /* 0x20000007ff0b7230 */ /* 0x100fe40000004100 */
[-C--:B------:R-:W-:Y:S01]  /*7b20*/  FFMA.FTZ R5, R21, R9.reuse, -R12 ;  /* 0x0000000915057223 */ /* 0x080fe2000001080c */
[----:B------:R-:W-:Y:S02]  /*7b30*/  HADD2.F32 R6, -RZ, R6.H1_H1 ;  /* 0x30000006ff067230 */ /* 0x000fe40000004100 */
[----:B------:R-:W-:Y:S01]  /*7b40*/  FFMA.FTZ R8, R25, R9, R8 ;  /* 0x0000000919087223 */ /* 0x000fe20000010008 */
[----:B------:R-:W-:Y:S01]  /*7b50*/  HADD2.F32 R7, -RZ, R7.H1_H1 ;  /* 0x30000007ff077230 */ /* 0x000fe20000004100 */
[----:B------:R-:W-:Y:S01]  /*7b60*/  F2FP.F16.F32.PACK_AB R4, R15, R4 ;  /* 0x000000040f04723e */ /* 0x000fe200000000ff */
[----:B------:R-:W-:-:S02]  /*7b70*/  HADD2.F32 R20, -RZ, R30.H1_H1 ;  /* 0x3000001eff147230 */ /* 0x000fc40000004100 */
[-C--:B------:R-:W-:Y:S01]  /*7b80*/  FMUL.FTZ R9, R24, R6.reuse ;  /* 0x0000000618097220 */ /* 0x080fe20000410000 */
[----:B------:R-:W-:Y:S02]  /*7b90*/  HADD2.F32 R21, -RZ, R32.H1_H1 ;  /* 0x30000020ff157230 */ /* 0x000fe40000004100 */
[----:B------:R-:W-:Y:S01]  /*7ba0*/  FMUL.FTZ R12, R27, R7 ;  /* 0x000000071b0c7220 */ /* 0x000fe20000410000 */
[----:B------:R-:W-:Y:S01]  /*7bb0*/  F2FP.F16.F32.PACK_AB R5, R8, R5 ;  /* 0x000000050805723e */ /* 0x000fe200000000ff */
[C---:B------:R-:W-:Y:S01]  /*7bc0*/  FMUL.FTZ R13, R20.reuse, R6 ;  /* 0x00000006140d7220 */ /* 0x040fe20000410000 */
[-C--:B------:R-:W-:Y:S01]  /*7bd0*/  FFMA.FTZ R6, R20, R10.reuse, -R9 ;  /* 0x0000000a14067223 */ /* 0x080fe20000010809 */
[C---:B------:R-:W-:Y:S01]  /*7be0*/  FMUL.FTZ R14, R21.reuse, R7 ;  /* 0x00000007150e7220 */ /* 0x040fe20000410000 */
[-C--:B------:R-:W-:Y:S01]  /*7bf0*/  FFMA.FTZ R7, R21, R11.reuse, -R12 ;  /* 0x0000000b15077223 */ /* 0x080fe2000001080c */
[----:B------:R-:W-:Y:S02]  /*7c00*/  FFMA.FTZ R13, R24, R10, R13 ;  /* 0x0000000a180d7223 */ /* 0x000fe4000001000d */
[----:B------:R-:W-:-:S03]  /*7c10*/  FFMA.FTZ R14, R27, R11, R14 ;  /* 0x0000000b1b0e7223 */ /* 0x000fc6000001000e */
[----:B------:R-:W-:Y:S02]  /*7c20*/  F2FP.F16.F32.PACK_AB R6, R13, R6 ;  /* 0x000000060d06723e */ /* 0x000fe400000000ff */
[----:B------:R-:W-:-:S05]  /*7c30*/  F2FP.F16.F32.PACK_AB R7, R14, R7 ;  /* 0x000000070e07723e */ /* 0x000fca00000000ff */
[----:B------:R1:W-:Y:S02]  /*7c40*/  STS.128 [R3+0x21400], R4 ;  /* 0x0214000403007388 */ /* 0x0003e40000000c00 */
.L_x_670:
[----:B------:R-:W-:Y:S05]  /*7c50*/  BSYNC B1 ;  /* 0x0000000000017941 */ /* 0x000fea0003800000 */
.L_x_669:
[----:B------:R-:W-:Y:S05]  /*7c60*/  @P1 BRA `(.L_x_668) ;  /* 0x00000010007c1947 */ /* 0x000fea0003800000 */
[----:B01----:R-:W0:Y:S01]  /*7c70*/  LDS.128 R4, [R0+0x1000] ;  /* 0x0010000000047984 */ /* 0x003e220000000c00 */
        /* <DEDUP_REMOVED lines=13> */
[----:B------:R-:W-:Y:S01]  /*7d50*/  FMUL.FTZ R11, R24, R5 ;  /* 0x00000005180b7220 */ /* 0x000fe20000410000 */
[----:B------:R-:W-:Y:S01]  /*7d60*/  FFMA.FTZ R4, R13, R3, -R12 ;  /* 0x000000030d047223 */ /* 0x000fe2000001080c */
[--C-:B------:R-:W-:Y:S02]  /*7d70*/  HADD2.F32 R10, -RZ, R7.reuse.H0_H0 ;  /* 0x20000007ff0a7230 */ /* 0x100fe40000004100 */
[C---:B------:R-:W-:Y:S01]  /*7d80*/  FMUL.FTZ R13, R20.reuse, R5 ;  /* 0x00000005140d7220 */ /* 0x040fe20000410000 */
[----:B------:R-:W-:Y:S02]  /*7d90*/  HADD2.F32 R6, -RZ, R6.H1_H1 ;  /* 0x30000006ff067230 */ /* 0x000fe40000004100 */
[----:B------:R-:W-:Y:S01]  /*7da0*/  FFMA.FTZ R3, R15, R3, R14 ;  /* 0x000000030f037223 */ /* 0x000fe2000001000e */
[----:B------:R-:W-:Y:S02]  /*7db0*/  HADD2.F32 R7, -RZ, R7.H1_H1 ;  /* 0x30000007ff077230 */ /* 0x000fe40000004100 */
[----:B------:R-:W-:Y:S01]  /*7dc0*/  FFMA.FTZ R5, R20, R8, -R11 ;  /* 0x0000000814057223 */ /* 0x000fe2000001080b */
[----:B------:R-:W-:-:S02]  /*7dd0*/  HADD2.F32 R15, -RZ, R31.H1_H1 ;  /* 0x3000001fff0f7230 */ /* 0x000fc40000004100 */
[----:B------:R-:W-:Y:S01]  /*7de0*/  FFMA.FTZ R8, R24, R8, R13 ;  /* 0x0000000818087223 */ /* 0x000fe2000001000d */
[----:B------:R-:W-:Y:S02]  /*7df0*/  HADD2.F32 R20, -RZ, R33.H1_H1 ;  /* 0x30000021ff147230 */ /* 0x000fe40000004100 */
[-C--:B------:R-:W-:Y:S01]  /*7e00*/  FMUL.FTZ R12, R21, R6.reuse ;  /* 0x00000006150c7220 */ /* 0x080fe20000410000 */
[-C--:B------:R-:W-:Y:S01]  /*7e10*/  FMUL.FTZ R11, R26, R7.reuse ;  /* 0x000000071a0b7220 */ /* 0x080fe20000410000 */
[----:B------:R-:W-:Y:S01]  /*7e20*/  FMUL.FTZ R14, R15, R6 ;  /* 0x000000060f0e7220 */ /* 0x000fe20000410000 */
[----:B------:R-:W-:Y:S01]  /*7e30*/  F2FP.F16.F32.PACK_AB R4, R3, R4 ;  /* 0x000000040304723e */ /* 0x000fe200000000ff */
[C---:B------:R-:W-:Y:S01]  /*7e40*/  FMUL.FTZ R13, R20.reuse, R7 ;  /* 0x00000007140d7220 */ /* 0x040fe20000410000 */
[-C--:B------:R-:W-:Y:S01]  /*7e50*/  FFMA.FTZ R6, R15, R9.reuse, -R12 ;  /* 0x000000090f067223 */ /* 0x080fe2000001080c */
[-C--:B------:R-:W-:Y:S01]  /*7e60*/  FFMA.FTZ R7, R20, R10.reuse, -R11 ;  /* 0x0000000a14077223 */ /* 0x080fe2000001080b */
[----:B------:R-:W-:Y:S01]  /*7e70*/  FFMA.FTZ R9, R21, R9, R14 ;  /* 0x0000000915097223 */ /* 0x000fe2000001000e */
[----:B------:R-:W-:Y:S01]  /*7e80*/  FFMA.FTZ R10, R26, R10, R13 ;  /* 0x0000000a1a0a7223 */ /* 0x000fe2000001000d */
[----:B------:R-:W-:-:S03]  /*7e90*/  F2FP.F16.F32.PACK_AB R5, R8, R5 ;  /* 0x000000050805723e */ /* 0x000fc600000000ff */
[----:B------:R-:W-:Y:S02]  /*7ea0*/  F2FP.F16.F32.PACK_AB R6, R9, R6 ;  /* 0x000000060906723e */ /* 0x000fe400000000ff */
[----:B------:R-:W-:-:S05]  /*7eb0*/  F2FP.F16.F32.PACK_AB R7, R10, R7 ;  /* 0x000000070a07723e */ /* 0x000fca00000000ff */
[----:B------:R4:W-:Y:S01]  /*7ec0*/  STS.128 [R0+0x1000], R4 ;  /* 0x0010000400007388 */ /* 0x0009e20000000c00 */
[----:B------:R-:W-:Y:S05]  /*7ed0*/  BRA `(.L_x_668) ;  /* 0x0000000c00e07947 */ /* 0x000fea0003800000 */
.L_x_658:
[----:B------:R-:W-:-:S03]  /*7ee0*/  UMOV UR4, 0xffffffff ;  /* 0xffffffff00047882 */ /* 0x000fc60000000000 */
[----:B------:R-:W-:Y:S05]  /*7ef0*/  BRA.DIV UR4, `(.L_x_671) ;  /* 0x000000fe043c7947 */ /* 0x000fea000b800000 */
[----:B------:R0:W1:Y:S04]  /*7f00*/  SHFL.IDX PT, R0, R27, RZ, 0x1c1f ;  /* 0x001c1fff1b007589 */ /* 0x00006800000e0000 */
[----:B------:R0:W2:Y:S04]  /*7f10*/  SHFL.IDX PT, R3, R26, RZ, 0x1c1f ;  /* 0x001c1fff1a037589 */ /* 0x0000a800000e0000 */
[----:B------:R0:W3:Y:S04]  /*7f20*/  SHFL.IDX PT, R20, R29, RZ, 0x1c1f ;  /* 0x001c1fff1d147589 */ /* 0x0000e800000e0000 */
[----:B------:R0:W4:Y:S02]  /*7f30*/  SHFL.IDX PT, R14, R28, RZ, 0x1c1f ;  /* 0x001c1fff1c0e7589 */ /* 0x00012400000e0000 */
.L_x_874:
[----:B------:R-:W5:Y:S01]  /*7f40*/  LDL R6, [R1+0x34] ;  /* 0x0000340001067983 */ /* 0x000f620000100800 */
[----:B------:R-:W-:Y:S01]  /*7f50*/  ULDC UR4, c[0x0][0x448] ;  /* 0x0001120000047ab9 */ /* 0x000fe20000000800 */
[----:B------:R-:W-:Y:S01]  /*7f60*/  BSSY B1, `(.L_x_672) ;  /* 0x0000019000017945 */ /* 0x000fe20003800000 */
[----:B------:R-:W-:Y:S01]  /*7f70*/  IMAD R21, R24, UR4, RZ ;  /* 0x0000000418157c24 */ /* 0x000fe2000f8e02ff */
[----:B------:R-:W-:Y:S02]  /*7f80*/  CS2R R10, SRZ ;  /* 0x00000000000a7805 */ /* 0x000fe4000001ff00 */
[----:B------:R-:W-:Y:S02]  /*7f90*/  CS2R R8, SRZ ;  /* 0x0000000000087805 */ /* 0x000fe4000001ff00 */
[----:B------:R-:W-:Y:S01]  /*7fa0*/  ISETP.GE.AND P0, PT, R4, R21, PT ;  /* 0x000000150400720c */ /* 0x000fe20003f06270 */
[----:B------:R-:W-:Y:S01]  /*7fb0*/  IMAD R21, R25, -0x40, R21 ;  /* 0xffffffc019157824 */ /* 0x000fe200078e0215 */
[----:B-----5:R-:W-:-:S04]  /*7fc0*/  LEA.HI R5, R6, R6, RZ, 0x1 ;  /* 0x0000000606057211 */ /* 0x020fc800078f08ff */
[----:B------:R-:W-:-:S05]  /*7fd0*/  LOP3.LUT R5, R5, 0xfffffffe, RZ, 0xc0, !PT ;  /* 0xfffffffe05057812 */ /* 0x000fca00078ec0ff */
[----:B------:R-:W-:Y:S01]  /*7fe0*/  IMAD.IADD R25, R6, 0x1, -R5 ;  /* 0x0000000106197824 */ /* 0x000fe200078e0a05 */
[----:B------:R-:W-:Y:S02]  /*7ff0*/  CS2R R6, SRZ ;  /* 0x0000000000067805 */ /* 0x000fe4000001ff00 */
[----:B------:R-:W-:Y:S02]  /*8000*/  CS2R R4, SRZ ;  /* 0x0000000000047805 */ /* 0x000fe4000001ff00 */
[----:B------:R-:W-:Y:S01]  /*8010*/  SHF.L.U32 R25, R25, 0x1f, RZ ;  /* 0x0000001f19197819 */ /* 0x000fe200000006ff */
[----:B------:R-:W-:Y:S06]  /*8020*/  @P0 BRA `(.L_x_673) ;  /* 0x0000000000300947 */ /* 0x000fec0003800000 */
[----:B------:R-:W-:Y:S01]  /*8030*/  ULDC UR4, c[0x0][0x3f4] ;  /* 0x0000fd0000047ab9 */ /* 0x000fe20000000800 */
[C---:B------:R-:W-:Y:S01]  /*8040*/  IMAD.SHL.U32 R15, R16.reuse, 0x2, RZ ;  /* 0x00000002100f7824 */ /* 0x040fe200078e00ff */
[C---:B------:R-:W-:Y:S02]  /*8050*/  ISETP.GE.AND P2, PT, R16.reuse, UR4, PT ;  /* 0x0000000410007c0c */ /* 0x040fe4000bf46270 */
[----:B------:R-:W-:Y:S02]  /*8060*/  SHF.L.U64.HI R7, R16, 0x1, R17 ;  /* 0x0000000110077819 */ /* 0x000fe40000010211 */
[-C--:B----4-:R-:W-:Y:S02]  /*8070*/  IADD3 R14, P1, R14, R15.reuse, RZ ;  /* 0x0000000f0e0e7210 */ /* 0x090fe40007f3e0ff */
[----:B--2---:R-:W-:-:S03]  /*8080*/  IADD3 R12, P0, R3, R15, RZ ;  /* 0x0000000f030c7210 */ /* 0x004fc60007f1e0ff */
[----:B---3--:R-:W-:Y:S01]  /*8090*/  IMAD.X R15, R20, 0x1, R7, P1 ;  /* 0x00000001140f7824 */ /* 0x008fe200008e0607 */
[----:B-1----:R-:W-:Y:S02]  /*80a0*/  IADD3.X R13, R0, R7, RZ, P0, !PT ;  /* 0x00000007000d7210 */ /* 0x002fe400007fe4ff */
[----:B------:R-:W-:Y:S01]  /*80b0*/  CS2R R6, SRZ ;  /* 0x0000000000067805 */ /* 0x000fe2000001ff00 */
[----:B------:R-:W-:Y:S06]  /*80c0*/  @P2 BRA `(.L_x_673) ;  /* 0x0000000000082947 */ /* 0x000fec0003800000 */
[----:B------:R1:W5:Y:S04]  /*80d0*/  LD.E.128 R8, desc[UR40][R12.64] ;  /* 0x000000280c087980 */ /* 0x000368000c101d00 */
[----:B------:R1:W5:Y:S02]  /*80e0*/  LD.E.128 R4, desc[UR40][R14.64] ;  /* 0x000000280e047980 */ /* 0x000364000c101d00 */
.L_x_673:
[----:B------:R-:W-:Y:S05]  /*80f0*/  BSYNC B1 ;  /* 0x0000000000017941 */ /* 0x000fea0003800000 */
.L_x_672:
[----:B------:R-:W0:Y:S01]  /*8100*/  SYNCS.PHASECHK.TRANS64.TRYWAIT P1, [R2+URZ+0x28c00], R25 ;  /* 0x028c0019020075a7 */ /* 0x000e22000802017f */
[----:B-1---5:R-:W-:Y:S01]  /*8110*/  IMAD.MOV.U32 R12, RZ, RZ, R8 ;  /* 0x000000ffff0c7224 */ /* 0x022fe200078e0008 */
[--C-:B------:R-:W-:Y:S01]  /*8120*/  SHF.R.U64 R13, R8, 0x10, R9.reuse ;  /* 0x00000010080d7819 */ /* 0x100fe20000001209 */
[--C-:B------:R-:W-:Y:S01]  /*8130*/  IMAD.MOV.U32 R41, RZ, RZ, R9.reuse ;  /* 0x000000ffff297224 */ /* 0x100fe200078e0009 */
[----:B------:R-:W-:Y:S01]  /*8140*/  SHF.R.U32.HI R42, RZ, 0x10, R9 ;  /* 0x00000010ff2a7819 */ /* 0x000fe20000011609 */
[----:B------:R-:W-:Y:S01]  /*8150*/  IMAD.MOV.U32 R39, RZ, RZ, R4 ;  /* 0x000000ffff277224 */ /* 0x000fe200078e0004 */
[----:B------:R-:W-:Y:S01]  /*8160*/  SHF.R.U64 R43, R4, 0x10, R5 ;  /* 0x00000010042b7819 */ /* 0x000fe20000001205 */
[----:B------:R-:W-:Y:S01]  /*8170*/  IMAD.MOV.U32 R40, RZ, RZ, R10 ;  /* 0x000000ffff287224 */ /* 0x000fe200078e000a */
[--C-:B------:R-:W-:Y:S01]  /*8180*/  SHF.R.U64 R9, R10, 0x10, R11.reuse ;  /* 0x000000100a097819 */ /* 0x100fe2000000120b */
[----:B------:R-:W-:Y:S01]  /*8190*/  IMAD.MOV.U32 R0, RZ, RZ, R11 ;  /* 0x000000ffff007224 */ /* 0x000fe200078e000b */
[----:B------:R-:W-:Y:S01]  /*81a0*/  MOV R8, R5 ;  /* 0x0000000500087202 */ /* 0x000fe20000000f00 */
[----:B------:R-:W-:Y:S01]  /*81b0*/  IMAD.MOV.U32 R38, RZ, RZ, R6 ;  /* 0x000000ffff267224 */ /* 0x000fe200078e0006 */
[--C-:B------:R-:W-:Y:S01]  /*81c0*/  SHF.R.U64 R44, R6, 0x10, R7.reuse ;  /* 0x00000010062c7819 */ /* 0x100fe20000001207 */
[----:B------:R-:W-:Y:S01]  /*81d0*/  IMAD.MOV.U32 R4, RZ, RZ, R7 ;  /* 0x000000ffff047224 */ /* 0x000fe200078e0007 */
[----:B------:R-:W-:Y:S01]  /*81e0*/  VIMNMX R21, R21, 0x40, PT ;  /* 0x0000004015157848 */ /* 0x000fe20003fe0100 */
[----:B----4-:R-:W-:Y:S01]  /*81f0*/  VIADD R14, R184, 0x20 ;  /* 0x00000020b80e7836 */ /* 0x010fe20000000000 */
[----:B--2---:R-:W1:Y:S01]  /*8200*/  LDC R3, c[0x0][0x3f4] ;  /* 0x0000fd00ff037b82 */ /* 0x004e620000000800 */
[----:B------:R-:W-:Y:S01]  /*8210*/  SHF.R.U32.HI R10, RZ, 0x10, R11 ;  /* 0x00000010ff0a7819 */ /* 0x000fe2000001160b */
[----:B------:R-:W-:Y:S01]  /*8220*/  BSSY B1, `(.L_x_674) ;  /* 0x0000010000017945 */ /* 0x000fe20003800000 */
[----:B------:R-:W-:-:S02]  /*8230*/  SHF.R.U32.HI R5, RZ, 0x10, R5 ;  /* 0x00000010ff057819 */ /* 0x000fc40000011605 */
[----:B------:R-:W-:Y:S02]  /*8240*/  SHF.R.U32.HI R6, RZ, 0x10, R7 ;  /* 0x00000010ff067819 */ /* 0x000fe40000011607 */
[----:B------:R-:W-:Y:S02]  /*8250*/  PRMT R40, R40, 0x5410, R12 ;  /* 0x0000541028287816 */ /* 0x000fe4000000000c */
[----:B------:R-:W-:Y:S02]  /*8260*/  PRMT R41, R41, 0x5410, R13 ;  /* 0x0000541029297816 */ /* 0x000fe4000000000d */
[----:B------:R-:W-:Y:S02]  /*8270*/  PRMT R0, R10, 0x5410, R0 ;  /* 0x000054100a007816 */ /* 0x000fe40000000000 */
[----:B------:R-:W-:Y:S02]  /*8280*/  PRMT R42, R42, 0x5410, R9 ;  /* 0x000054102a2a7816 */ /* 0x000fe40000000009 */
[----:B------:R-:W-:-:S02]  /*8290*/  PRMT R39, R39, 0x5410, R8 ;  /* 0x0000541027277816 */ /* 0x000fc40000000008 */
[----:B------:R-:W-:Y:S02]  /*82a0*/  PRMT R43, R43, 0x5410, R5 ;  /* 0x000054102b2b7816 */ /* 0x000fe40000000005 */
[----:B------:R-:W-:Y:S02]  /*82b0*/  PRMT R38, R38, 0x5410, R4 ;  /* 0x0000541026267816 */ /* 0x000fe40000000004 */
[----:B------:R-:W-:Y:S02]  /*82c0*/  PRMT R44, R44, 0x5410, R6 ;  /* 0x000054102c2c7816 */ /* 0x000fe40000000006 */
[C---:B-1----:R-:W-:Y:S01]  /*82d0*/  ISETP.GE.AND P0, PT, R16.reuse, R3, PT ;  /* 0x000000031000720c */ /* 0x042fe20003f06270 */
[----:B------:R-:W-:-:S03]  /*82e0*/  IMAD.IADD R3, R16, 0x1, R3 ;  /* 0x0000000110037824 */ /* 0x000fc600078e0203 */
[-C--:B------:R-:W-:Y:S02]  /*82f0*/  ISETP.GE.OR P2, PT, R184, R21.reuse, P0 ;  /* 0x00000015b800720c */ /* 0x080fe40000746670 */
[----:B------:R-:W-:Y:S01]  /*8300*/  ISETP.GE.OR P0, PT, R14, R21, P0 ;  /* 0x000000150e00720c */ /* 0x000fe20000706670 */
[----:B0-----:R-:W-:-:S12]  /*8310*/  @!P1 BRA `(.L_x_675) ;  /* 0x000000f800a49947 */ /* 0x001fd80003800000 */
.L_x_875:
[----:B------:R-:W-:Y:S05]  /*8320*/  BSYNC B1 ;  /* 0x0000000000017941 */ /* 0x000fea0003800000 */
.L_x_674:
[----:B------:R-:W-:Y:S01]  /*8330*/  BSSY B1, `(.L_x_676) ;  /* 0x0000059000017945 */ /* 0x000fe20003800000 */
[----:B------:R-:W-:-:S03]  /*8340*/  LOP3.LUT R3, R3, 0x38, RZ, 0xc0, !PT ;  /* 0x0000003803037812 */ /* 0x000fc600078ec0ff */
[----:B------:R-:W-:Y:S05]  /*8350*/  @P2 BRA `(.L_x_677) ;  /* 0x0000000400582947 */ /* 0x000fea0003800000 */
[----:B------:R-:W-:Y:S02]  /*8360*/  IMAD.SHL.U32 R4, R190, 0x40, RZ ;  /* 0x00000040be047824 */ /* 0x000fe400078e00ff */
[----:B------:R-:W-:Y:S02]  /*8370*/  HADD2.F32 R29, -RZ, R39.H0_H0 ;  /* 0x20000027ff1d7230 */ /* 0x000fe40000004100 */
[----:B------:R-:W-:Y:S01]  /*8380*/  HADD2.F32 R27, -RZ, R40.H1_H1 ;  /* 0x30000028ff1b7230 */ /* 0x000fe20000004100 */
[----:B------:R-:W-:Y:S01]  /*8390*/  LOP3.LUT R8, R4, 0x1c0, RZ, 0xc0, !PT ;  /* 0x000001c004087812 */ /* 0x000fe200078ec0ff */
[----:B------:R-:W-:-:S03]  /*83a0*/  HADD2.F32 R31, -RZ, R43.H0_H0 ;  /* 0x2000002bff1f7230 */ /* 0x000fc60000004100 */
[----:B------:R-:W-:Y:S02]  /*83b0*/  SHF.R.U32.HI R7, RZ, 0x3, R8 ;  /* 0x00000003ff077819 */ /* 0x000fe40000011608 */
[----:B------:R-:W-:Y:S02]  /*83c0*/  LOP3.LUT R4, R8, 0x38, R16, 0xf8, !PT ;  /* 0x0000003808047812 */ /* 0x000fe400078ef810 */
[----:B------:R-:W-:Y:S02]  /*83d0*/  LOP3.LUT R8, R7, R3, R8, 0x1e, !PT ;  /* 0x0000000307087212 */ /* 0x000fe400078e1e08 */
[----:B------:R-:W-:-:S03]  /*83e0*/  LOP3.LUT R4, R4, R7, RZ, 0x3c, !PT ;  /* 0x0000000704047212 */ /* 0x000fc600078e3cff */
[C---:B------:R-:W-:Y:S02]  /*83f0*/  IMAD R9, R209.reuse, 0x200, R8 ;  /* 0x00000200d1097824 */ /* 0x040fe400078e0208 */
[----:B------:R-:W-:Y:S02]  /*8400*/  IMAD R5, R209, 0x200, R4 ;  /* 0x00000200d1057824 */ /* 0x000fe400078e0204 */
[----:B------:R-:W-:-:S03]  /*8410*/  IMAD R36, R9, 0x2, R2 ;  /* 0x0000000209247824 */ /* 0x000fc600078e0202 */
[----:B------:R-:W-:Y:S02]  /*8420*/  LEA R34, R5, R2, 0x1 ;  /* 0x0000000205227211 */ /* 0x000fe400078e08ff */
[----:B------:R-:W3:Y:S04]  /*8430*/  LDS.128 R8, [R36+0x20400] ;  /* 0x0204000024087984 */ /* 0x000ee80000000c00 */
[----:B------:R-:W1:Y:S01]  /*8440*/  LDS.128 R4, [R34+0x20400] ;  /* 0x0204000022047984 */ /* 0x000e620000000c00 */
[--C-:B---3--:R-:W-:Y:S02]  /*8450*/  HADD2.F32 R20, -RZ, R8.reuse.H0_H0 ;  /* 0x20000008ff147230 */ /* 0x108fe40000004100 */
[----:B------:R-:W-:Y:S02]  /*8460*/  HADD2.F32 R8, -RZ, R8.H1_H1 ;  /* 0x30000008ff087230 */ /* 0x000fe40000004100 */
[----:B-1----:R-:W-:-:S02]  /*8470*/  HADD2.F32 R12, -RZ, R4.H0_H0 ;  /* 0x20000004ff0c7230 */ /* 0x002fc40000004100 */
[C---:B------:R-:W-:Y:S01]  /*8480*/  FMUL.FTZ R33, R20.reuse, R29 ;  /* 0x0000001d14217220 */ /* 0x040fe20000410000 */
[----:B------:R-:W-:Y:S01]  /*8490*/  FMUL.FTZ R35, R20, R27 ;  /* 0x0000001b14237220 */ /* 0x000fe20000410000 */
[----:B------:R-:W-:Y:S02]  /*84a0*/  HADD2.F32 R21, -RZ, R9.H0_H0 ;  /* 0x20000009ff157230 */ /* 0x000fe40000004100 */
[----:B------:R-:W-:Y:S01]  /*84b0*/  FMUL.FTZ R37, R8, R31 ;  /* 0x0000001f08257220 */ /* 0x000fe20000410000 */
[C---:B------:R-:W-:Y:S01]  /*84c0*/  FFMA.FTZ R33, R12.reuse, R27, -R33 ;  /* 0x0000001b0c217223 */ /* 0x040fe20000010821 */
[----:B------:R-:W-:Y:S02]  /*84d0*/  HADD2.F32 R27, -RZ, R41.H1_H1 ;  /* 0x30000029ff1b7230 */ /* 0x000fe40000004100 */
[----:B------:R-:W-:Y:S01]  /*84e0*/  FFMA.FTZ R35, R12, R29, R35 ;  /* 0x0000001d0c237223 */ /* 0x000fe20000010023 */
[----:B------:R-:W-:Y:S02]  /*84f0*/  HADD2.F32 R20, -RZ, R39.H1_H1 ;  /* 0x30000027ff147230 */ /* 0x000fe40000004100 */
[----:B------:R-:W-:-:S02]  /*8500*/  HADD2.F32 R12, -RZ, R41.H0_H0 ;  /* 0x20000029ff0c7230 */ /* 0x000fc40000004100 */
[-C--:B------:R-:W-:Y:S01]  /*8510*/  FMUL.FTZ R29, R8, R27.reuse ;  /* 0x0000001b081d7220 */ /* 0x080fe20000410000 */
[----:B------:R-:W-:Y:S02]  /*8520*/  HADD2.F32 R4, -RZ, R4.H1_H1 ;  /* 0x30000004ff047230 */ /* 0x000fe40000004100 */
[C---:B------:R-:W-:Y:S01]  /*8530*/  FMUL.FTZ R30, R21.reuse, R20 ;  /* 0x00000014151e7220 */ /* 0x040fe20000410000 */
[----:B------:R-:W-:Y:S02]  /*8540*/  HADD2.F32 R13, -RZ, R5.H0_H0 ;  /* 0x20000005ff0d7230 */ /* 0x000fe40000004100 */
[----:B------:R-:W-:Y:S01]  /*8550*/  FMUL.FTZ R21, R21, R12 ;  /* 0x0000000c15157220 */ /* 0x000fe20000410000 */
[----:B------:R-:W-:Y:S02]  /*8560*/  HADD2.F32 R9, -RZ, R9.H1_H1 ;  /* 0x30000009ff097230 */ /* 0x000fe40000004100 */
[C---:B------:R-:W-:Y:S01]  /*8570*/  FFMA.FTZ R26, R4.reuse, R27, -R37 ;  /* 0x0000001b041a7223 */ /* 0x040fe20000010825 */
[----:B------:R-:W-:Y:S01]  /*8580*/  FFMA.FTZ R28, R4, R31, R29 ;  /* 0x0000001f041c7223 */ /* 0x000fe2000001001d */
[----:B------:R-:W-:-:S02]  /*8590*/  HADD2.F32 R8, -RZ, R43.H1_H1 ;  /* 0x3000002bff087230 */ /* 0x000fc40000004100 */
[C---:B------:R-:W-:Y:S01]  /*85a0*/  FFMA.FTZ R20, R13.reuse, R20, R21 ;  /* 0x000000140d147223 */ /* 0x040fe20000010015 */
[----:B------:R-:W-:Y:S02]  /*85b0*/  HADD2.F32 R4, -RZ, R42.H0_H0 ;  /* 0x2000002aff047230 */ /* 0x000fe40000004100 */
[----:B------:R-:W-:Y:S01]  /*85c0*/  FFMA.FTZ R30, R13, R12, -R30 ;  /* 0x0000000c0d1e7223 */ /* 0x000fe2000001081e */
[----:B------:R-:W-:Y:S02]  /*85d0*/  HADD2.F32 R24, -RZ, R10.H0_H0 ;  /* 0x2000000aff187230 */ /* 0x000fe40000004100 */
[C---:B------:R-:W-:Y:S01]  /*85e0*/  FMUL.FTZ R12, R9.reuse, R8 ;  /* 0x00000008090c7220 */ /* 0x040fe20000410000 */
[----:B------:R-:W-:Y:S02]  /*85f0*/  HADD2.F32 R21, -RZ, R38.H0_H0 ;  /* 0x20000026ff157230 */ /* 0x000fe40000004100 */
[----:B------:R-:W-:Y:S01]  /*8600*/  FMUL.FTZ R32, R9, R4 ;  /* 0x0000000409207220 */ /* 0x000fe20000410000 */
[----:B------:R-:W-:-:S02]  /*8610*/  HADD2.F32 R5, -RZ, R5.H1_H1 ;  /* 0x30000005ff057230 */ /* 0x000fc40000004100 */
[----:B------:R-:W-:Y:S02]  /*8620*/  HADD2.F32 R14, -RZ, R6.H0_H0 ;  /* 0x20000006ff0e7230 */ /* 0x000fe40000004100 */
[C---:B------:R-:W-:Y:S01]  /*8630*/  FMUL.FTZ R37, R24.reuse, R21 ;  /* 0x0000001518257220 */ /* 0x040fe20000410000 */
[----:B------:R-:W-:Y:S02]  /*8640*/  HADD2.F32 R13, -RZ, R40.H0_H0 ;  /* 0x20000028ff0d7230 */ /* 0x000fe40000004100 */
[C---:B------:R-:W-:Y:S01]  /*8650*/  FFMA.FTZ R29, R5.reuse, R4, -R12 ;  /* 0x00000004051d7223 */ /* 0x040fe2000001080c */
[----:B------:R-:W-:Y:S02]  /*8660*/  HADD2.F32 R10, -RZ, R10.H1_H1 ;  /* 0x3000000aff0a7230 */ /* 0x000fe40000004100 */
[----:B------:R-:W-:Y:S01]  /*8670*/  FFMA.FTZ R31, R5, R8, R32 ;  /* 0x00000008051f7223 */ /* 0x000fe20000010020 */
[----:B------:R-:W-:Y:S02]  /*8680*/  HADD2.F32 R27, -RZ, R44.H0_H0 ;  /* 0x2000002cff1b7230 */ /* 0x000fe40000004100 */
[----:B------:R-:W-:Y:S01]  /*8690*/  FMUL.FTZ R24, R24, R13 ;  /* 0x0000000d18187220 */ /* 0x000fe20000410000 */
[----:B------:R-:W-:-:S02]  /*86a0*/  HADD2.F32 R9, -RZ, R42.H1_H1 ;  /* 0x3000002aff097230 */ /* 0x000fc40000004100 */
[----:B------:R-:W-:Y:S01]  /*86b0*/  FFMA.FTZ R37, R14, R13, -R37 ;  /* 0x0000000d0e257223 */ /* 0x000fe20000010825 */
[----:B------:R-:W-:Y:S02]  /*86c0*/  HADD2.F32 R6, -RZ, R6.H1_H1 ;  /* 0x30000006ff067230 */ /* 0x000fe40000004100 */
[C---:B------:R-:W-:Y:S01]  /*86d0*/  FMUL.FTZ R5, R10.reuse, R27 ;  /* 0x0000001b0a057220 */ /* 0x040fe20000410000 */
[--C-:B0-----:R-:W-:Y:S02]  /*86e0*/  HADD2.F32 R25, -RZ, R11.reuse.H0_H0 ;  /* 0x2000000bff197230 */ /* 0x101fe40000004100 */
[----:B------:R-:W-:Y:S01]  /*86f0*/  FMUL.FTZ R13, R10, R9 ;  /* 0x000000090a0d7220 */ /* 0x000fe20000410000 */
[----:B------:R-:W-:Y:S02]  /*8700*/  HADD2.F32 R11, -RZ, R11.H1_H1 ;  /* 0x3000000bff0b7230 */ /* 0x000fe40000004100 */
[----:B------:R-:W-:Y:S01]  /*8710*/  FFMA.FTZ R24, R14, R21, R24 ;  /* 0x000000150e187223 */ /* 0x000fe20000010018 */
[----:B------:R-:W-:-:S02]  /*8720*/  HADD2.F32 R10, -RZ, R38.H1_H1 ;  /* 0x30000026ff0a7230 */ /* 0x000fc40000004100 */
[C---:B------:R-:W-:Y:S01]  /*8730*/  FFMA.FTZ R14, R6.reuse, R9, -R5 ;  /* 0x00000009060e7223 */ /* 0x040fe20000010805 */
[----:B------:R-:W-:Y:S02]  /*8740*/  HADD2.F32 R12, -RZ, R44.H1_H1 ;  /* 0x3000002cff0c7230 */ /* 0x000fe40000004100 */
[----:B------:R-:W-:Y:S01]  /*8750*/  FFMA.FTZ R13, R6, R27, R13 ;  /* 0x0000001b060d7223 */ /* 0x000fe2000001000d */
[--C-:B------:R-:W-:Y:S02]  /*8760*/  HADD2.F32 R4, -RZ, R0.reuse.H1_H1 ;  /* 0x30000000ff047230 */ /* 0x100fe40000004100 */
[----:B------:R-:W-:Y:S01]  /*8770*/  FMUL.FTZ R6, R25, R10 ;  /* 0x0000000a19067220 */ /* 0x000fe20000410000 */
[----:B------:R-:W-:Y:S02]  /*8780*/  HADD2.F32 R8, -RZ, R0.H0_H0 ;  /* 0x20000000ff087230 */ /* 0x000fe40000004100 */
[----:B------:R-:W-:Y:S01]  /*8790*/  FMUL.FTZ R32, R11, R12 ;  /* 0x0000000c0b207220 */ /* 0x000fe20000410000 */
[----:B------:R-:W-:-:S02]  /*87a0*/  HADD2.F32 R15, -RZ, R7.H0_H0 ;  /* 0x20000007ff0f7230 */ /* 0x000fc40000004100 */
[----:B------:R-:W-:Y:S01]  /*87b0*/  FMUL.FTZ R25, R25, R4 ;  /* 0x0000000419197220 */ /* 0x000fe20000410000 */
[----:B------:R-:W-:Y:S02]  /*87c0*/  HADD2.F32 R7, -RZ, R7.H1_H1 ;  /* 0x30000007ff077230 */ /* 0x000fe40000004100 */
[----:B------:R-:W-:Y:S01]  /*87d0*/  FMUL.FTZ R5, R11, R8 ;  /* 0x000000080b057220 */ /* 0x000fe20000410000 */
[----:B------:R-:W-:Y:S01]  /*87e0*/  F2FP.F16.F32.PACK_AB R9, R31, R20 ;  /* 0x000000141f09723e */ /* 0x000fe200000000ff */
[C---:B------:R-:W-:Y:S01]  /*87f0*/  FFMA.FTZ R11, R15.reuse, R4, -R6 ;  /* 0x000000040f0b7223 */ /* 0x040fe20000010806 */
[----:B------:R-:W-:Y:S01]  /*8800*/  FFMA.FTZ R25, R15, R10, R25 ;  /* 0x0000000a0f197223 */ /* 0x000fe20000010019 */
[C---:B------:R-:W-:Y:S01]  /*8810*/  FFMA.FTZ R32, R7.reuse, R8, -R32 ;  /* 0x0000000807207223 */ /* 0x040fe20000010820 */
[----:B------:R-:W-:Y:S01]  /*8820*/  FFMA.FTZ R12, R7, R12, R5 ;  /* 0x0000000c070c7223 */ /* 0x000fe20000010005 */
[----:B------:R-:W-:Y:S02]  /*8830*/  F2FP.F16.F32.PACK_AB R4, R26, R33 ;  /* 0x000000211a04723e */ /* 0x000fe400000000ff */
[----:B------:R-:W-:-:S02]  /*8840*/  F2FP.F16.F32.PACK_AB R5, R29, R30 ;  /* 0x0000001e1d05723e */ /* 0x000fc400000000ff */
[----:B------:R-:W-:Y:S02]  /*8850*/  F2FP.F16.F32.PACK_AB R6, R14, R37 ;  /* 0x000000250e06723e */ /* 0x000fe400000000ff */
[----:B------:R-:W-:Y:S02]  /*8860*/  F2FP.F16.F32.PACK_AB R7, R32, R11 ;  /* 0x0000000b2007723e */ /* 0x000fe400000000ff */
[----:B------:R-:W-:Y:S02]  /*8870*/  F2FP.F16.F32.PACK_AB R8, R28, R35 ;  /* 0x000000231c08723e */ /* 0x000fe400000000ff */
[----:B------:R-:W-:Y:S01]  /*8880*/  F2FP.F16.F32.PACK_AB R10, R13, R24 ;  /* 0x000000180d0a723e */ /* 0x000fe200000000ff */
[----:B------:R1:W-:Y:S01]  /*8890*/  STS.128 [R34+0x20400], R4 ;  /* 0x0204000422007388 */ /* 0x0003e20000000c00 */
[----:B------:R-:W-:-:S05]  /*88a0*/  F2FP.F16.F32.PACK_AB R11, R12, R25 ;  /* 0x000000190c0b723e */ /* 0x000fca00000000ff */
[----:B------:R1:W-:Y:S02]  /*88b0*/  STS.128 [R36+0x20400], R8 ;  /* 0x0204000824007388 */ /* 0x0003e40000000c00 */
.L_x_677:
[----:B------:R-:W-:Y:S05]  /*88c0*/  BSYNC B1 ;  /* 0x0000000000017941 */ /* 0x000fea0003800000 */
.L_x_676:
[----:B------:R-:W-:Y:S05]  /*88d0*/  @P0 BRA `(.L_x_668) ;  /* 0x0000000400600947 */ /* 0x000fea0003800000 */
[----:B-1----:R-:W2:Y:S01]  /*88e0*/  LDL R8, [R1+0x54] ;  /* 0x0000540001087983 */ /* 0x002ea20000100800 */
[C---:B------:R-:W-:Y:S02]  /*88f0*/  VIADD R4, R184.reuse, 0x20 ;  /* 0x00000020b8047836 */ /* 0x040fe40000000000 */
[----:B------:R-:W-:Y:S01]  /*8900*/  VIADD R5, R184, 0x20 ;  /* 0x00000020b8057836 */ /* 0x000fe20000000000 */
[----:B------:R-:W4:Y:S01]  /*8910*/  LDL R36, [R1+0x4c] ;  /* 0x00004c0001247983 */ /* 0x000f220000100800 */
[----:B------:R-:W-:Y:S02]  /*8920*/  IMAD.SHL.U32 R4, R4, 0x40, RZ ;  /* 0x0000004004047824 */ /* 0x000fe400078e00ff */
[----:B------:R-:W-:-:S03]  /*8930*/  IMAD.SHL.U32 R5, R5, 0x40, RZ ;  /* 0x0000004005057824 */ /* 0x000fc600078e00ff */
[----:B------:R-:W-:Y:S02]  /*8940*/  LOP3.LUT R4, R4, 0x1c0, RZ, 0xc0, !PT ;  /* 0x000001c004047812 */ /* 0x000fe400078ec0ff */
[----:B------:R-:W-:Y:S02]  /*8950*/  LOP3.LUT R5, R5, 0x1c0, RZ, 0xc0, !PT ;  /* 0x000001c005057812 */ /* 0x000fe400078ec0ff */
[----:B------:R-:W-:-:S04]  /*8960*/  SHF.R.U32.HI R4, RZ, 0x3, R4 ;  /* 0x00000003ff047819 */ /* 0x000fc80000011604 */
[----:B------:R-:W-:Y:S01]  /*8970*/  LOP3.LUT R3, R4, R3, R5, 0x1e, !PT ;  /* 0x0000000304037212 */ /* 0x000fe200078e1e05 */
[----:B------:R-:W-:Y:S02]  /*8980*/  HADD2.F32 R26, -RZ, R40.H1_H1 ;  /* 0x30000028ff1a7230 */ /* 0x000fe40000004100 */
[----:B------:R-:W-:Y:S02]  /*8990*/  HADD2.F32 R28, -RZ, R39.H0_H0 ;  /* 0x20000027ff1c7230 */ /* 0x000fe40000004100 */
[----:B------:R-:W-:Y:S02]  /*89a0*/  HADD2.F32 R30, -RZ, R43.H0_H0 ;  /* 0x2000002bff1e7230 */ /* 0x000fe40000004100 */
[----:B------:R-:W-:Y:S02]  /*89b0*/  HADD2.F32 R37, -RZ, R39.H1_H1 ;  /* 0x30000027ff257230 */ /* 0x000fe40000004100 */
[----:B------:R-:W-:Y:S02]  /*89c0*/  HADD2.F32 R35, -RZ, R41.H0_H0 ;  /* 0x20000029ff237230 */ /* 0x000fe40000004100 */
[----:B------:R-:W-:-:S02]  /*89d0*/  HADD2.F32 R39, -RZ, R43.H1_H1 ;  /* 0x3000002bff277230 */ /* 0x000fc40000004100 */
[----:B------:R-:W-:Y:S02]  /*89e0*/  HADD2.F32 R34, -RZ, R44.H0_H0 ;  /* 0x2000002cff227230 */ /* 0x000fe40000004100 */
[----:B------:R-:W-:Y:S01]  /*89f0*/  HADD2.F32 R32, -RZ, R38.H0_H0 ;  /* 0x20000026ff207230 */ /* 0x000fe20000004100 */
[----:B--2---:R-:W-:Y:S01]  /*8a00*/  IADD3 R3, R8, R3, RZ ;  /* 0x0000000308037210 */ /* 0x004fe20007ffe0ff */
[----:B----4-:R-:W1:Y:S04]  /*8a10*/  LDS.128 R4, [R36+0x20400] ;  /* 0x0204000024047984 */ /* 0x010e680000000c00 */
[----:B------:R-:W-:-:S05]  /*8a20*/  IMAD R3, R3, 0x2, R2 ;  /* 0x0000000203037824 */ /* 0x000fca00078e0202 */
[----:B------:R-:W3:Y:S01]  /*8a30*/  LDS.128 R8, [R3+0x20400] ;  /* 0x0204000003087984 */ /* 0x000ee20000000c00 */
[----:B-1----:R-:W-:Y:S02]  /*8a40*/  HADD2.F32 R12, -RZ, R4.H0_H0 ;  /* 0x20000004ff0c7230 */ /* 0x002fe40000004100 */
[--C-:B---3--:R-:W-:Y:S02]  /*8a50*/  HADD2.F32 R20, -RZ, R8.reuse.H0_H0 ;  /* 0x20000008ff147230 */ /* 0x108fe40000004100 */
[----:B------:R-:W-:-:S03]  /*8a60*/  HADD2.F32 R8, -RZ, R8.H1_H1 ;  /* 0x30000008ff087230 */ /* 0x000fc60000004100 */
[-C--:B------:R-:W-:Y:S01]  /*8a70*/  FMUL.FTZ R27, R28, R20.reuse ;  /* 0x000000141c1b7220 */ /* 0x080fe20000410000 */
[----:B------:R-:W-:Y:S01]  /*8a80*/  FMUL.FTZ R29, R26, R20 ;  /* 0x000000141a1d7220 */ /* 0x000fe20000410000 */
[----:B------:R-:W-:Y:S02]  /*8a90*/  HADD2.F32 R20, -RZ, R41.H1_H1 ;  /* 0x30000029ff147230 */ /* 0x000fe40000004100 */
[-C--:B------:R-:W-:Y:S01]  /*8aa0*/  FMUL.FTZ R31, R30, R8.reuse ;  /* 0x000000081e1f7220 */ /* 0x080fe20000410000 */
[----:B------:R-:W-:Y:S02]  /*8ab0*/  HADD2.F32 R4, -RZ, R4.H1_H1 ;  /* 0x30000004ff047230 */ /* 0x000fe40000004100 */
[--C-:B------:R-:W-:Y:S02]  /*8ac0*/  HADD2.F32 R21, -RZ, R9.reuse.H0_H0 ;  /* 0x20000009ff157230 */ /* 0x100fe40000004100 */
[----:B------:R-:W-:Y:S01]  /*8ad0*/  FMUL.FTZ R33, R20, R8 ;  /* 0x0000000814217220 */ /* 0x000fe20000410000 */
[----:B------:R-:W-:-:S02]  /*8ae0*/  HADD2.F32 R9, -RZ, R9.H1_H1 ;  /* 0x30000009ff097230 */ /* 0x000fc40000004100 */
[----:B------:R-:W-:Y:S01]  /*8af0*/  FFMA.FTZ R27, R26, R12, -R27 ;  /* 0x0000000c1a1b7223 */ /* 0x000fe2000001081b */
[----:B------:R-:W-:Y:S01]  /*8b00*/  FFMA.FTZ R8, R20, R4, -R31 ;  /* 0x0000000414087223 */ /* 0x000fe2000001081f */
[-C--:B------:R-:W-:Y:S01]  /*8b10*/  FMUL.FTZ R20, R37, R21.reuse ;  /* 0x0000001525147220 */ /* 0x080fe20000410000 */
[----:B------:R-:W-:Y:S01]  /*8b20*/  FMUL.FTZ R26, R35, R21 ;  /* 0x00000015231a7220 */ /* 0x000fe20000410000 */
[----:B------:R-:W-:Y:S02]  /*8b30*/  HADD2.F32 R21, -RZ, R42.H0_H0 ;  /* 0x2000002aff157230 */ /* 0x000fe40000004100 */
[----:B------:R-:W-:Y:S01]  /*8b40*/  FFMA.FTZ R29, R28, R12, R29 ;  /* 0x0000000c1c1d7223 */ /* 0x000fe2000001001d */
[--C-:B------:R-:W-:Y:S02]  /*8b50*/  HADD2.F32 R13, -RZ, R5.reuse.H0_H0 ;  /* 0x20000005ff0d7230 */ /* 0x100fe40000004100 */
[----:B------:R-:W-:Y:S01]  /*8b60*/  FFMA.FTZ R12, R30, R4, R33 ;  /* 0x000000041e0c7223 */ /* 0x000fe20000010021 */
[----:B------:R-:W-:-:S02]  /*8b70*/  HADD2.F32 R5, -RZ, R5.H1_H1 ;  /* 0x30000005ff057230 */ /* 0x000fc40000004100 */
[-C--:B------:R-:W-:Y:S01]  /*8b80*/  FMUL.FTZ R4, R39, R9.reuse ;  /* 0x0000000927047220 */ /* 0x080fe20000410000 */
[--C-:B------:R-:W-:Y:S02]  /*8b90*/  HADD2.F32 R24, -RZ, R10.reuse.H0_H0 ;  /* 0x2000000aff187230 */ /* 0x100fe40000004100 */
[C---:B------:R-:W-:Y:S01]  /*8ba0*/  FMUL.FTZ R28, R21.reuse, R9 ;  /* 0x00000009151c7220 */ /* 0x040fe20000410000 */
[----:B------:R-:W-:Y:S02]  /*8bb0*/  HADD2.F32 R10, -RZ, R10.H1_H1 ;  /* 0x3000000aff0a7230 */ /* 0x000fe40000004100 */
[----:B------:R-:W-:Y:S01]  /*8bc0*/  FFMA.FTZ R9, R21, R5, -R4 ;  /* 0x0000000515097223 */ /* 0x000fe20000010804 */
[----:B------:R-:W-:Y:S02]  /*8bd0*/  HADD2.F32 R14, -RZ, R6.H0_H0 ;  /* 0x20000006ff0e7230 */ /* 0x000fe40000004100 */
[-C--:B------:R-:W-:Y:S01]  /*8be0*/  FFMA.FTZ R20, R35, R13.reuse, -R20 ;  /* 0x0000000d23147223 */ /* 0x080fe20000010814 */
[----:B------:R-:W-:Y:S01]  /*8bf0*/  FFMA.FTZ R26, R37, R13, R26 ;  /* 0x0000000d251a7223 */ /* 0x000fe2000001001a */
[----:B------:R-:W-:-:S02]  /*8c00*/  HADD2.F32 R4, -RZ, R42.H1_H1 ;  /* 0x3000002aff047230 */ /* 0x000fc40000004100 */
[----:B------:R-:W-:Y:S01]  /*8c10*/  FFMA.FTZ R13, R39, R5, R28 ;  /* 0x00000005270d7223 */ /* 0x000fe2000001001c */
[----:B------:R-:W-:Y:S02]  /*8c20*/  HADD2.F32 R6, -RZ, R6.H1_H1 ;  /* 0x30000006ff067230 */ /* 0x000fe40000004100 */
[-C--:B------:R-:W-:Y:S01]  /*8c30*/  FMUL.FTZ R5, R34, R10.reuse ;  /* 0x0000000a22057220 */ /* 0x080fe20000410000 */
[----:B------:R-:W-:Y:S02]  /*8c40*/  HADD2.F32 R30, -RZ, R40.H0_H0 ;  /* 0x20000028ff1e7230 */ /* 0x000fe40000004100 */
[----:B------:R-:W-:Y:S01]  /*8c50*/  FMUL.FTZ R33, R4, R10 ;  /* 0x0000000a04217220 */ /* 0x000fe20000410000 */
[--C-:B0-----:R-:W-:Y:S02]  /*8c60*/  HADD2.F32 R25, -RZ, R11.reuse.H0_H0 ;  /* 0x2000000bff197230 */ /* 0x101fe40000004100 */
[----:B------:R-:W-:Y:S01]  /*8c70*/  FMUL.FTZ R21, R32, R24 ;  /* 0x0000001820157220 */ /* 0x000fe20000410000 */
[----:B------:R-:W-:-:S02]  /*8c80*/  HADD2.F32 R11, -RZ, R11.H1_H1 ;  /* 0x3000000bff0b7230 */ /* 0x000fc40000004100 */
[----:B------:R-:W-:Y:S01]  /*8c90*/  FMUL.FTZ R31, R30, R24 ;  /* 0x000000181e1f7220 */ /* 0x000fe20000410000 */
[----:B------:R-:W-:Y:S01]  /*8ca0*/  FFMA.FTZ R10, R4, R6, -R5 ;  /* 0x00000006040a7223 */ /* 0x000fe20000010805 */
[----:B------:R-:W-:Y:S02]  /*8cb0*/  HADD2.F32 R37, -RZ, R38.H1_H1 ;  /* 0x30000026ff257230 */ /* 0x000fe40000004100 */
[----:B------:R-:W-:Y:S02]  /*8cc0*/  HADD2.F32 R39, -RZ, R44.H1_H1 ;  /* 0x3000002cff277230 */ /* 0x000fe40000004100 */
[--C-:B------:R-:W-:Y:S02]  /*8cd0*/  HADD2.F32 R5, -RZ, R0.reuse.H1_H1 ;  /* 0x30000000ff057230 */ /* 0x100fe40000004100 */
[----:B------:R-:W-:Y:S02]  /*8ce0*/  HADD2.F32 R35, -RZ, R0.H0_H0 ;  /* 0x20000000ff237230 */ /* 0x000fe40000004100 */
[----:B------:R-:W-:Y:S01]  /*8cf0*/  FFMA.FTZ R21, R30, R14, -R21 ;  /* 0x0000000e1e157223 */ /* 0x000fe20000010815 */
[----:B------:R-:W-:-:S02]  /*8d00*/  HADD2.F32 R15, -RZ, R7.H0_H0 ;  /* 0x20000007ff0f7230 */ /* 0x000fc40000004100 */
[----:B------:R-:W-:Y:S01]  /*8d10*/  FFMA.FTZ R31, R32, R14, R31 ;  /* 0x0000000e201f7223 */ /* 0x000fe2000001001f */
[----:B------:R-:W-:Y:S02]  /*8d20*/  HADD2.F32 R7, -RZ, R7.H1_H1 ;  /* 0x30000007ff077230 */ /* 0x000fe40000004100 */
[----:B------:R-:W-:Y:S01]  /*8d30*/  FFMA.FTZ R0, R34, R6, R33 ;  /* 0x0000000622007223 */ /* 0x000fe20000010021 */
[----:B------:R-:W-:Y:S01]  /*8d40*/  FMUL.FTZ R4, R37, R25 ;  /* 0x0000001925047220 */ /* 0x000fe20000410000 */
[----:B------:R-:W-:Y:S01]  /*8d50*/  FMUL.FTZ R14, R39, R11 ;  /* 0x0000000b270e7220 */ /* 0x000fe20000410000 */
[----:B------:R-:W-:Y:S01]  /*8d60*/  FMUL.FTZ R6, R5, R25 ;  /* 0x0000001905067220 */ /* 0x000fe20000410000 */
[----:B------:R-:W-:Y:S01]  /*8d70*/  FMUL.FTZ R24, R35, R11 ;  /* 0x0000000b23187220 */ /* 0x000fe20000410000 */
[----:B------:R-:W-:Y:S01]  /*8d80*/  FFMA.FTZ R11, R5, R15, -R4 ;  /* 0x0000000f050b7223 */ /* 0x000fe20000010804 */
[----:B------:R-:W-:Y:S01]  /*8d90*/  FFMA.FTZ R14, R35, R7, -R14 ;  /* 0x00000007230e7223 */ /* 0x000fe2000001080e */
[----:B------:R-:W-:Y:S01]  /*8da0*/  FFMA.FTZ R15, R37, R15, R6 ;  /* 0x0000000f250f7223 */ /* 0x000fe20000010006 */
[----:B------:R-:W-:Y:S01]  /*8db0*/  FFMA.FTZ R24, R39, R7, R24 ;  /* 0x0000000727187223 */ /* 0x000fe20000010018 */
[----:B------:R-:W-:-:S02]  /*8dc0*/  F2FP.F16.F32.PACK_AB R4, R8, R27 ;  /* 0x0000001b0804723e */ /* 0x000fc400000000ff */
[----:B------:R-:W-:Y:S02]  /*8dd0*/  F2FP.F16.F32.PACK_AB R5, R9, R20 ;  /* 0x000000140905723e */ /* 0x000fe400000000ff */
[----:B------:R-:W-:Y:S02]  /*8de0*/  F2FP.F16.F32.PACK_AB R6, R10, R21 ;  /* 0x000000150a06723e */ /* 0x000fe400000000ff */
[----:B------:R-:W-:Y:S02]  /*8df0*/  F2FP.F16.F32.PACK_AB R7, R14, R11 ;  /* 0x0000000b0e07723e */ /* 0x000fe400000000ff */
[----:B------:R-:W-:Y:S02]  /*8e00*/  F2FP.F16.F32.PACK_AB R8, R12, R29 ;  /* 0x0000001d0c08723e */ /* 0x000fe400000000ff */
[----:B------:R-:W-:Y:S02]  /*8e10*/  F2FP.F16.F32.PACK_AB R9, R13, R26 ;  /* 0x0000001a0d09723e */ /* 0x000fe400000000ff */
[----:B------:R-:W-:-:S02]  /*8e20*/  F2FP.F16.F32.PACK_AB R10, R0, R31 ;  /* 0x0000001f000a723e */ /* 0x000fc400000000ff */
[----:B------:R-:W-:Y:S01]  /*8e30*/  F2FP.F16.F32.PACK_AB R11, R24, R15 ;  /* 0x0000000f180b723e */ /* 0x000fe200000000ff */
[----:B------:R2:W-:Y:S04]  /*8e40*/  STS.128 [R36+0x20400], R4 ;  /* 0x0204000424007388 */ /* 0x0005e80000000c00 */
[----:B------:R2:W-:Y:S02]  /*8e50*/  STS.128 [R3+0x20400], R8 ;  /* 0x0204000803007388 */ /* 0x0005e40000000c00 */
.L_x_668:
[----:B------:R-:W-:Y:S05]  /*8e60*/  BSYNC B0 ;  /* 0x0000000000007941 */ /* 0x000fea0003800000 */
.L_x_657:
[----:B------:R-:W-:Y:S01]  /*8e70*/  @!PT LDS RZ, [RZ] ;  /* 0x00000000fffff984 */ /* 0x000fe20000000800 */
[----:B------:R-:W-:Y:S01]  /*8e80*/  @!PT LDS RZ, [RZ] ;  /* 0x00000000fffff984 */ /* 0x000fe20000000800 */
[----:B------:R-:W-:Y:S01]  /*8e90*/  @!PT LDS RZ, [RZ] ;  /* 0x00000000fffff984 */ /* 0x000fe20000000800 */
[----:B------:R-:W-:Y:S01]  /*8ea0*/  @!PT LDS RZ, [RZ] ;  /* 0x00000000fffff984 */ /* 0x000fe20000000800 */
[----:B------:R5:W-:Y:S06]  /*8eb0*/  MEMBAR.ALL.CTA ;  /* 0x0000000000007992 */ /* 0x000bec0000008000 */
[----:B-----5:R-:W5:Y:S01]  /*8ec0*/  FENCE.VIEW.ASYNC.S ;  /* 0x00000000000073c6 */ /* 0x020f620000000000 */
[----:B------:R-:W-:Y:S05]  /*8ed0*/  WARPSYNC.ALL ;  /* 0x0000000000007948 */ /* 0x000fea0003800000 */
[----:B-----5:R-:W-:Y:S06]  /*8ee0*/  BAR.SYNC.DEFER_BLOCKING 0xd, 0x80 ;  /* 0x0342000000007b1d */ /* 0x020fec0000010000 */
.L_x_654:
[----:B------:R-:W-:-:S13]  /*8ef0*/  ISETP.NE.AND P0, PT, R185, 0x3, PT ;  /* 0x00000003b900780c */ /* 0x000fda0003f05270 */
[----:B------:R-:W-:Y:S05]  /*8f00*/  @!P0 BRA `(.L_x_678) ;  /* 0x0000000000048947 */ /* 0x000fea0003800000 */
[----:B------:R-:W-:Y:S01]  /*8f10*/  BPT.TRAP 0x1 ;  /* 0x000000040000795c */ /* 0x000fe20000300000 */
.L_x_678:
[----:B------:R-:W-:Y:S01]  /*8f20*/  IMAD R12, R18, 0x8, R2 ;  /* 0x00000008120c7824 */ /* 0x000fe200078e0202 */
[----:B------:R-:W-:-:S04]  /*8f30*/  SHF.L.U32 R13, R23, 0x1f, RZ ;  /* 0x0000001f170d7819 */ /* 0x000fc800000006ff */
[----:B------:R0:W0:Y:S01]  /*8f40*/  SYNCS.PHASECHK.TRANS64.TRYWAIT P1, [R12+URZ+0x28c30], R13 ;  /* 0x028c300d0c0075a7 */ /* 0x000022000802017f */
[----:B------:R-:W-:Y:S05]  /*8f50*/  @!P0 BRA `(.L_x_679) ;  /* 0x0000000000048947 */ /* 0x000fea0003800000 */
[----:B------:R-:W-:Y:S01]  /*8f60*/  BPT.TRAP 0x1 ;  /* 0x000000040000795c */ /* 0x000fe20000300000 */
.L_x_679:
[C---:B----4-:R-:W-:Y:S02]  /*8f70*/  VIADD R0, R2.reuse, 0x22400 ;  /* 0x0002240002007836 */ /* 0x050fe40000000000 */
[----:B012---:R-:W-:-:S03]  /*8f80*/  VIADD R3, R2, 0x20400 ;  /* 0x0002040002037836 */ /* 0x007fc60000000000 */
[----:B------:R-:W-:Y:S02]  /*8f90*/  SHF.R.U32.HI R0, RZ, 0x4, R0 ;  /* 0x00000004ff007819 */ /* 0x000fe40000011600 */
[----:B------:R-:W-:Y:S02]  /*8fa0*/  SHF.R.U32.HI R3, RZ, 0x4, R3 ;  /* 0x00000004ff037819 */ /* 0x000fe40000011603 */
[----:B------:R-:W-:Y:S02]  /*8fb0*/  LOP3.LUT R0, R0, 0x3fff, RZ, 0xc0, !PT ;  /* 0x00003fff00007812 */ /* 0x000fe400078ec0ff */
[----:B------:R-:W-:Y:S02]  /*8fc0*/  LOP3.LUT R3, R3, 0x3fff, RZ, 0xc0, !PT ;  /* 0x00003fff03037812 */ /* 0x000fe400078ec0ff */
[----:B------:R-:W-:Y:S01]  /*8fd0*/  LOP3.LUT R11, R0, 0x10000, RZ, 0xfc, !PT ;  /* 0x00010000000b7812 */ /* 0x000fe200078efcff */
[----:B------:R-:W-:Y:S06]  /*8fe0*/  @P1 BRA `(.L_x_680) ;  /* 0x0000000000081947 */ /* 0x000fec0003800000 */
[----:B------:R-:W0:Y:S02]  /*8ff0*/  SYNCS.PHASECHK.TRANS64.TRYWAIT P1, [R12+URZ+0x28c30], R13 ;  /* 0x028c300d0c0075a7 */ /* 0x000e24000802017f */
[----:B0-----:R-:W-:Y:S05]  /*9000*/  @!P1 BRA `(.L_x_681) ;  /* 0x000000ec007c9947 */ /* 0x001fea0003800000 */
.L_x_680:
[----:B------:R-:W-:Y:S01]  /*9010*/  IMAD R14, R18, 0x200, R11 ;  /* 0x00000200120e7824 */ /* 0x000fe200078e020b */
[----:B------:R-:W-:Y:S01]  /*9020*/  LOP3.LUT R4, R3, 0x10000, RZ, 0xfc, !PT ;  /* 0x0001000003047812 */ /* 0x000fe200078efcff */
[----:B------:R-:W-:Y:S01]  /*9030*/  IMAD.MOV.U32 R5, RZ, RZ, 0x40000040 ;  /* 0x40000040ff057424 */ /* 0x000fe200078e00ff */
[----:B------:R-:W-:Y:S01]  /*9040*/  MOV R15, 0x40000040 ;  /* 0x40000040000f7802 */ /* 0x000fe20000000f00 */
[----:B------:R-:W-:Y:S05]  /*9050*/  WARPSYNC.ALL ;  /* 0x0000000000007948 */ /* 0x000fea0003800000 */
[C---:B------:R-:W-:Y:S01]  /*9060*/  R2UR UR4, R4.reuse ;  /* 0x00000000040472ca */ /* 0x040fe200000e0000 */
[----:B-----5:R-:W-:Y:S01]  /*9070*/  WARPGROUP.ARRIVE ;  /* 0x00000000000079c5 */ /* 0x020fe20000000000 */
[----:B------:R-:W-:Y:S01]  /*9080*/  R2UR UR5, R5 ;  /* 0x00000000050572ca */ /* 0x000fe200000e0000 */
[----:B------:R-:W-:Y:S01]  /*9090*/  VIADD R8, R4, 0x2 ;  /* 0x0000000204087836 */ /* 0x000fe20000000000 */
[C---:B------:R-:W-:Y:S01]  /*90a0*/  R2UR UR6, R14.reuse ;  /* 0x000000000e0672ca */ /* 0x040fe200000e0000 */
[----:B------:R-:W-:Y:S01]  /*90b0*/  VIADD R6, R14, 0x2 ;  /* 0x000000020e067836 */ /* 0x000fe20000000000 */
[----:B------:R-:W-:Y:S01]  /*90c0*/  R2UR UR7, R15 ;  /* 0x000000000f0772ca */ /* 0x000fe200000e0000 */
[----:B------:R-:W-:-:S02]  /*90d0*/  IMAD.MOV.U32 R9, RZ, RZ, 0x40000040 ;  /* 0x40000040ff097424 */ /* 0x000fc400078e00ff */
[----:B------:R-:W-:Y:S02]  /*90e0*/  IMAD.MOV.U32 R7, RZ, RZ, 0x40000040 ;  /* 0x40000040ff077424 */ /* 0x000fe400078e00ff */
[C---:B---3--:R-:W-:Y:S02]  /*90f0*/  VIADD R20, R14.reuse, 0x4 ;  /* 0x000000040e147836 */ /* 0x048fe40000000000 */
[----:B------:R-:W-:Y:S02]  /*9100*/  IMAD.MOV.U32 R21, RZ, RZ, 0x40000040 ;  /* 0x40000040ff157424 */ /* 0x000fe400078e00ff */
[----:B------:R-:W-:Y:S02]  /*9110*/  VIADD R14, R14, 0x6 ;  /* 0x000000060e0e7836 */ /* 0x000fe40000000000 */
[----:B------:R-:W-:Y:S02]  /*9120*/  IMAD.MOV.U32 R5, RZ, RZ, 0x40000040 ;  /* 0x40000040ff057424 */ /* 0x000fe400078e00ff */
[----:B------:R-:W-:Y:S01]  /*9130*/  HGMMA.64x64x16.F32 R24, gdesc[UR4], RZ, !UPT, gsb0 ;  /* 0x00e00000041879f0 */ /* 0x000fe2000c0008ff */
[----:B------:R-:W-:Y:S01]  /*9140*/  R2UR UR4, R8 ;  /* 0x00000000080472ca */ /* 0x000fe200000e0000 */
[----:B------:R-:W-:Y:S01]  /*9150*/  IMAD.MOV.U32 R15, RZ, RZ, 0x40000040 ;  /* 0x40000040ff0f7424 */ /* 0x000fe200078e00ff */
[----:B------:R-:W-:-:S02]  /*9160*/  R2UR UR5, R9 ;  /* 0x00000000090572ca */ /* 0x000fc400000e0000 */
[----:B------:R-:W-:Y:S01]  /*9170*/  R2UR UR6, R6 ;  /* 0x00000000060672ca */ /* 0x000fe200000e0000 */
[C---:B------:R-:W-:Y:S01]  /*9180*/  VIADD R6, R4.reuse, 0x4 ;  /* 0x0000000404067836 */ /* 0x040fe20000000000 */
[----:B------:R-:W-:Y:S01]  /*9190*/  R2UR UR7, R7 ;  /* 0x00000000070772ca */ /* 0x000fe200000e0000 */
[----:B------:R-:W-:Y:S01]  /*91a0*/  VIADD R4, R4, 0x6 ;  /* 0x0000000604047836 */ /* 0x000fe20000000000 */
[----:B------:R-:W-:Y:S01]  /*91b0*/  MOV R7, 0x40000040 ;  /* 0x4000004000077802 */ /* 0x000fe20000000f00 */
[----:B------:R-:W-:Y:S02]  /*91c0*/  WARPGROUP.DEPBAR.LE gsb0, 0x0 ;  /* 0x00008000000079c5 */ /* 0x000fe40000010000 */
[----:B------:R-:W-:-:S08]  /*91d0*/  WARPGROUP.ARRIVE ;  /* 0x00000000000079c5 */ /* 0x000fd00000000000 */
[----:B------:R-:W-:Y:S01]  /*91e0*/  HGMMA.64x64x16.F32 R24, gdesc[UR4], R24, gsb0 ;  /* 0x00e00000041879f0 */ /* 0x000fe20008000818 */
[----:B------:R-:W-:Y:S02]  /*91f0*/  R2UR UR4, R6 ;  /* 0x00000000060472ca */ /* 0x000fe400000e0000 */
[----:B------:R-:W-:Y:S02]  /*9200*/  R2UR UR5, R7 ;  /* 0x00000000070572ca */ /* 0x000fe400000e0000 */
[----:B------:R-:W-:Y:S02]  /*9210*/  R2UR UR6, R20 ;  /* 0x00000000140672ca */ /* 0x000fe400000e0000 */
[----:B------:R-:W-:Y:S01]  /*9220*/  R2UR UR7, R21 ;  /* 0x00000000150772ca */ /* 0x000fe200000e0000 */
[----:B------:R-:W-:Y:S02]  /*9230*/  WARPGROUP.DEPBAR.LE gsb0, 0x0 ;  /* 0x00008000000079c5 */ /* 0x000fe40000010000 */
[----:B------:R-:W-:-:S10]  /*9240*/  WARPGROUP.ARRIVE ;  /* 0x00000000000079c5 */ /* 0x000fd40000000000 */
[----:B------:R-:W-:Y:S01]  /*9250*/  HGMMA.64x64x16.F32 R24, gdesc[UR4], R24, gsb0 ;  /* 0x00e00000041879f0 */ /* 0x000fe20008000818 */
[----:B------:R-:W-:Y:S02]  /*9260*/  R2UR UR4, R4 ;  /* 0x00000000040472ca */ /* 0x000fe400000e0000 */
[----:B------:R-:W-:Y:S02]  /*9270*/  R2UR UR5, R5 ;  /* 0x00000000050572ca */ /* 0x000fe400000e0000 */
[----:B------:R-:W-:Y:S02]  /*9280*/  R2UR UR6, R14 ;  /* 0x000000000e0672ca */ /* 0x000fe400000e0000 */
[----:B------:R-:W-:Y:S01]  /*9290*/  R2UR UR7, R15 ;  /* 0x000000000f0772ca */ /* 0x000fe200000e0000 */
[----:B------:R-:W-:Y:S02]  /*92a0*/  WARPGROUP.DEPBAR.LE gsb0, 0x0 ;  /* 0x00008000000079c5 */ /* 0x000fe40000010000 */
[----:B------:R-:W-:-:S10]  /*92b0*/  WARPGROUP.ARRIVE ;  /* 0x00000000000079c5 */ /* 0x000fd40000000000 */
[----:B------:R-:W-:Y:S03]  /*92c0*/  HGMMA.64x64x16.F32 R24, gdesc[UR4], R24, gsb0 ;  /* 0x00e00000041879f0 */ /* 0x000fe60008000818 */
[----:B------:R-:W-:Y:S02]  /*92d0*/  WARPGROUP.DEPBAR.LE gsb0, 0x0 ;  /* 0x00008000000079c5 */ /* 0x000fe40000010000 */
[----:B------:R-:W-:Y:S05]  /*92e0*/  @!P0 BRA `(.L_x_682) ;  /* 0x0000000000048947 */ /* 0x000fea0003800000 */
[----:B------:R-:W-:Y:S01]  /*92f0*/  BPT.TRAP 0x1 ;  /* 0x000000040000795c */ /* 0x000fe20000300000 */
.L_x_682:
[----:B------:R-:W-:Y:S01]  /*9300*/  ULDC UR4, c[0x0][0x9d8] ;  /* 0x0002760000047ab9 */ /* 0x000fe20000000800 */
[----:B------:R-:W-:Y:S02]  /*9310*/  IMAD R15, R172, -0x40, R171 ;  /* 0xffffffc0ac0f7824 */ /* 0x000fe400078e02ab */
[----:B------:R-:W-:Y:S01]  /*9320*/  FMUL.FTZ R24, R24, UR4 ;  /* 0x0000000418187c20 */ /* 0x000fe20008410000 */
[----:B------:R-:W-:Y:S01]  /*9330*/  FMUL.FTZ R25, R25, UR4 ;  /* 0x0000000419197c20 */ /* 0x000fe20008410000 */
[----:B------:R-:W-:Y:S01]  /*9340*/  FMUL.FTZ R28, R28, UR4 ;  /* 0x000000041c1c7c20 */ /* 0x000fe20008410000 */
[----:B------:R-:W-:Y:S01]  /*9350*/  FMUL.FTZ R29, R29, UR4 ;  /* 0x000000041d1d7c20 */ /* 0x000fe20008410000 */
[----:B------:R-:W-:Y:S01]  /*9360*/  FMUL.FTZ R32, R32, UR4 ;  /* 0x0000000420207c20 */ /* 0x000fe20008410000 */
[----:B------:R-:W-:Y:S01]  /*9370*/  IADD3 R15, -R210, 0x40, R15 ;  /* 0x00000040d20f7810 */ /* 0x000fe20007ffe10f */
[----:B------:R-:W-:Y:S01]  /*9380*/  MUFU.TANH R24, R24 ;  /* 0x0000001800187308 */ /* 0x000fe20000002400 */
[----:B------:R-:W-:Y:S01]  /*9390*/  FMUL.FTZ R33, R33, UR4 ;  /* 0x0000000421217c20 */ /* 0x000fe20008410000 */
[----:B------:R-:W-:Y:S01]  /*93a0*/  FMUL.FTZ R26, R26, UR4 ;  /* 0x000000041a1a7c20 */ /* 0x000fe20008410000 */
[----:B------:R-:W-:Y:S01]  /*93b0*/  FMUL.FTZ R34, R34, UR4 ;  /* 0x0000000422227c20 */ /* 0x000fe20008410000 */
[C---:B------:R-:W-:Y:S01]  /*93c0*/  ISETP.GT.AND P5, PT, R15.reuse, RZ, PT ;  /* 0x000000ff0f00720c */ /* 0x040fe20003fa4270 */
[----:B------:R-:W-:Y:S01]  /*93d0*/  FMUL.FTZ R36, R36, UR4 ;  /* 0x0000000424247c20 */ /* 0x000fe20008410000 */
[----:B------:R-:W-:Y:S01]  /*93e0*/  ISETP.GT.AND P4, PT, R15, 0x1, PT ;  /* 0x000000010f00780c */ /* 0x000fe20003f84270 */
[----:B------:R-:W-:Y:S01]  /*93f0*/  FMUL.FTZ R27, R27, UR4 ;  /* 0x000000041b1b7c20 */ /* 0x000fe20008410000 */
[----:B------:R-:W1:Y:S01]  /*9400*/  MUFU.TANH R25, R25 ;  /* 0x0000001900197308 */ /* 0x000e620000002400 */
[----:B------:R-:W-:Y:S01]  /*9410*/  FMUL.FTZ R38, R38, UR4 ;  /* 0x0000000426267c20 */ /* 0x000fe20008410000 */
[----:B------:R-:W-:Y:S01]  /*9420*/  ISETP.GT.AND P3, PT, R15, 0x8, PT ;  /* 0x000000080f00780c */ /* 0x000fe20003f64270 */
[----:B------:R-:W-:Y:S01]  /*9430*/  FMUL.FTZ R30, R30, UR4 ;  /* 0x000000041e1e7c20 */ /* 0x000fe20008410000 */
[----:B------:R-:W-:Y:S01]  /*9440*/  FMUL.FTZ R37, R37, UR4 ;  /* 0x0000000425257c20 */ /* 0x000fe20008410000 */
[----:B------:R-:W-:Y:S01]  /*9450*/  FMUL.FTZ R42, R42, UR4 ;  /* 0x000000042a2a7c20 */ /* 0x000fe20008410000 */
[----:B------:R-:W-:Y:S01]  /*9460*/  ISETP.GT.AND P2, PT, R15, 0x9, PT ;  /* 0x000000090f00780c */ /* 0x000fe20003f44270 */
[----:B------:R-:W-:Y:S01]  /*9470*/  FMUL.FTZ R40, R40, UR4 ;  /* 0x0000000428287c20 */ /* 0x000fe20008410000 */
[----:B------:R-:W-:Y:S01]  /*9480*/  MUFU.TANH R28, R28 ;  /* 0x0000001c001c7308 */ /* 0x000fe20000002400 */
[----:B------:R-:W-:Y:S01]  /*9490*/  FMUL.FTZ R31, R31, UR4 ;  /* 0x000000041f1f7c20 */ /* 0x000fe20008410000 */
[----:B------:R-:W-:Y:S01]  /*94a0*/  ISETP.GT.AND P1, PT, R15, 0x10, PT ;  /* 0x000000100f00780c */ /* 0x000fe20003f24270 */
[----:B------:R-:W-:Y:S01]  /*94b0*/  FMUL.FTZ R41, R41, UR4 ;  /* 0x0000000429297c20 */ /* 0x000fe20008410000 */
[----:B------:R-:W-:Y:S01]  /*94c0*/  FMUL.FTZ R35, R35, UR4 ;  /* 0x0000000423237c20 */ /* 0x000fe20008410000 */
[----:B------:R-:W-:Y:S01]  /*94d0*/  ISETP.GT.AND P6, PT, R15, 0x11, PT ;  /* 0x000000110f00780c */ /* 0x000fe20003fc4270 */
[----:B------:R-:W-:Y:S01]  /*94e0*/  FMUL.FTZ R44, R44, UR4 ;  /* 0x000000042c2c7c20 */ /* 0x000fe20008410000 */
[----:B------:R-:W-:Y:S01]  /*94f0*/  FMUL.FTZ R45, R45, UR4 ;  /* 0x000000042d2d7c20 */ /* 0x000fe20008410000 */
[----:B------:R-:W-:Y:S01]  /*9500*/  MUFU.TANH R29, R29 ;  /* 0x0000001d001d7308 */ /* 0x000fe20000002400 */
[----:B-1----:R-:W-:Y:S01]  /*9510*/  FSEL R25, R25, -INF , P4 ;  /* 0xff80000019197808 */ /* 0x002fe20002000000 */
        /* <DEDUP_REMOVED lines=12> */
[----:B------:R-:W-:Y:S01]  /*95e0*/  ULDC UR5, c[0x0][0x988] ;  /* 0x0002620000057ab9 */ /* 0x000fe20000000800 */
[----:B------:R-:W-:Y:S01]  /*95f0*/  FMUL.FTZ R55, R55, UR4 ;  /* 0x0000000437377c20 */ /* 0x000fe20008410000 */
[----:B------:R-:W2:Y:S01]  /*9600*/  MUFU.TANH R0, R26 ;  /* 0x0000001a00007308 */ /* 0x000ea20000002400 */
[----:B------:R-:W-:-:S07]  /*9610*/  IMAD.U32 R169, RZ, RZ, UR5 ;  /* 0x00000005ffa97e24 */ /* 0x000fce000f8e00ff */
[----:B------:R-:W3:Y:S01]  /*9620*/  MUFU.TANH R33, R33 ;  /* 0x0000002100217308 */ /* 0x000ee20000002400 */
[----:B-1----:R-:W-:-:S07]  /*9630*/  FSEL R58, R32, -INF , P1 ;  /* 0xff800000203a7808 */ /* 0x002fce0000800000 */
[----:B------:R1:W4:Y:S01]  /*9640*/  MUFU.TANH R20, R34 ;  /* 0x0000002200147308 */ /* 0x0003220000002400 */
[----:B--2---:R-:W-:-:S07]  /*9650*/  FSEL R0, R0, -INF , P5 ;  /* 0xff80000000007808 */ /* 0x004fce0002800000 */
[----:B------:R-:W2:Y:S01]  /*9660*/  MUFU.TANH R3, R27 ;  /* 0x0000001b00037308 */ /* 0x000ea20000002400 */
[----:B-1----:R-:W-:Y:S02]  /*9670*/  FSEL R34, R24, -INF , P5 ;  /* 0xff80000018227808 */ /* 0x002fe40002800000 */
[----:B------:R-:W-:Y:S02]  /*9680*/  ISETP.GT.AND P5, PT, R15, 0x18, PT ;  /* 0x000000180f00780c */ /* 0x000fe40003fa4270 */
[----:B------:R-:W-:Y:S02]  /*9690*/  FMNMX.FTZ R21, R34, R25, !PT ;  /* 0x0000001922157209 */ /* 0x000fe40007810000 */
[----:B---3--:R-:W-:Y:S01]  /*96a0*/  FSEL R60, R33, -INF , P6 ;  /* 0xff800000213c7808 */ /* 0x008fe20003000000 */
[----:B------:R-:W1:Y:S01]  /*96b0*/  MUFU.TANH R36, R36 ;  /* 0x0000002400247308 */ /* 0x000e620000002400 */
[----:B----4-:R-:W-:Y:S02]  /*96c0*/  FSEL R20, R20, -INF , P1 ;  /* 0xff80000014147808 */ /* 0x010fe40000800000 */
[----:B------:R-:W-:-:S05]  /*96d0*/  ISETP.GT.AND P1, PT, R15, 0x28, PT ;  /* 0x000000280f00780c */ /* 0x000fca0003f24270 */
[----:B------:R3:W4:Y:S01]  /*96e0*/  MUFU.TANH R26, R38 ;  /* 0x00000026001a7308 */ /* 0x0007220000002400 */
[----:B--2---:R-:W-:Y:S02]  /*96f0*/  FSEL R3, R3, -INF , P4 ;  /* 0xff80000003037808 */ /* 0x004fe40002000000 */
[----:B------:R-:W-:-:S05]  /*9700*/  ISETP.GT.AND P4, PT, R15, 0x19, PT ;  /* 0x000000190f00780c */ /* 0x000fca0003f84270 */
[----:B------:R-:W2:Y:S01]  /*9710*/  MUFU.TANH R10, R30 ;  /* 0x0000001e000a7308 */ /* 0x000ea20000002400 */
[----:B---3--:R-:W-:Y:S02]  /*9720*/  FSEL R38, R28, -INF , P3 ;  /* 0xff8000001c267808 */ /* 0x008fe40001800000 */
[----:B-1----:R-:W-:Y:S02]  /*9730*/  FSEL R36, R36, -INF , P5 ;  /* 0xff80000024247808 */ /* 0x002fe40002800000 */
[----:B------:R-:W-:-:S03]  /*9740*/  FMNMX.FTZ R21, R38, R21, !PT ;  /* 0x0000001526157209 */ /* 0x000fc60007810000 */
        /* <DEDUP_REMOVED lines=11> */
[----:B------:R-:W-:Y:S02]  /*9800*/  FMNMX.FTZ R21, R58, R21, !PT ;  /* 0x000000153a157209 */ /* 0x000fe40007810000 */
[----:B----4-:R-:W-:Y:S02]  /*9810*/  FSEL R30, R30, -INF , P3 ;  /* 0xff8000001e1e7808 */ /* 0x010fe40001800000 */
[----:B------:R-:W-:-:S03]  /*9820*/  FMNMX.FTZ R21, R60, R21, !PT ;  /* 0x000000153c157209 */ /* 0x000fc60007810000 */
[----:B------:R-:W3:Y:S01]  /*9830*/  MUFU.TANH R41, R41 ;  /* 0x0000002900297308 */ /* 0x000ee20000002400 */
[----:B------:R-:W-:Y:S02]  /*9840*/  FMNMX.FTZ R21, R36, R21, !PT ;  /* 0x0000001524157209 */ /* 0x000fe40007810000 */
[----:B--2---:R-:W-:Y:S02]  /*9850*/  FSEL R14, R14, -INF , P2 ;  /* 0xff8000000e0e7808 */ /* 0x004fe40001000000 */
[C---:B------:R-:W-:Y:S02]  /*9860*/  ISETP.GT.AND P2, PT, R15.reuse, 0x21, PT ;  /* 0x000000210f00780c */ /* 0x040fe40003f44270 */
[----:B------:R-:W-:Y:S01]  /*9870*/  FMNMX.FTZ R21, R62, R21, !PT ;  /* 0x000000153e157209 */ /* 0x000fe20007810000 */
[----:B------:R-:W2:Y:S01]  /*9880*/  MUFU.TANH R35, R35 ;  /* 0x0000002300237308 */ /* 0x000ea20000002400 */
[----:B-1----:R-:W-:Y:S02]  /*9890*/  FSEL R40, R40, -INF , P3 ;  /* 0xff80000028287808 */ /* 0x002fe40001800000 */
[----:B------:R-:W-:-:S02]  /*98a0*/  ISETP.GT.AND P3, PT, R15, 0x38, PT ;  /* 0x000000380f00780c */ /* 0x000fc40003f64270 */
[----:B------:R-:W-:-:S03]  /*98b0*/  FMNMX.FTZ R21, R40, R21, !PT ;  /* 0x0000001528157209 */ /* 0x000fc60007810000 */
[----:B------:R-:W1:Y:S01]  /*98c0*/  MUFU.TANH R44, R44 ;  /* 0x0000002c002c7308 */ /* 0x000e620000002400 */
[----:B---3--:R-:W-:-:S04]  /*98d0*/  FSEL R64, R41, -INF , P2 ;  /* 0xff80000029407808 */ /* 0x008fc80001000000 */
[----:B------:R-:W-:-:S03]  /*98e0*/  FMNMX.FTZ R21, R64, R21, !PT ;  /* 0x0000001540157209 */ /* 0x000fc60007810000 */
[----:B------:R-:W3:Y:S01]  /*98f0*/  MUFU.TANH R45, R45 ;  /* 0x0000002d002d7308 */ /* 0x000ee20000002400 */
[----:B--2---:R-:W-:Y:S02]  /*9900*/  FSEL R24, R35, -INF , P6 ;  /* 0xff80000023187808 */ /* 0x004fe40003000000 */
[----:B------:R-:W-:-:S05]  /*9910*/  ISETP.GT.AND P6, PT, R15, 0x29, PT ;  /* 0x000000290f00780c */ /* 0x000fca0003fc4270 */
[----:B------:R-:W2:Y:S01]  /*9920*/  MUFU.TANH R39, R39 ;  /* 0x0000002700277308 */ /* 0x000ea20000002400 */
[----:B-1----:R-:W-:-:S04]  /*9930*/  FSEL R44, R44, -INF , P1 ;  /* 0xff8000002c2c7808 */ /* 0x002fc80000800000 */
        /* <DEDUP_REMOVED lines=15> */
[----:B------:R-:W-:Y:S02]  /*9a30*/  ISETP.GT.AND P2, PT, R15, 0x39, PT ;  /* 0x000000390f00780c */ /* 0x000fe40003f44270 */
[----:B------:R-:W-:-:S03]  /*9a40*/  FMNMX.FTZ R15, R0, R3, !PT ;  /* 0x00000003000f7209 */ /* 0x000fc60007810000 */
[----:B------:R-:W2:Y:S01]  /*9a50*/  MUFU.TANH R46, R46 ;  /* 0x0000002e002e7308 */ /* 0x000ea20000002400 */
[----:B-1----:R-:W-:Y:S02]  /*9a60*/  FSEL R52, R52, -INF , P3 ;  /* 0xff80000034347808 */ /* 0x002fe40001800000 */
[----:B------:R-:W-:Y:S02]  /*9a70*/  FMNMX.FTZ R15, R10, R15, !PT ;  /* 0x0000000f0a0f7209 */ /* 0x000fe40007810000 */
[----:B------:R-:W-:Y:S02]  /*9a80*/  FMNMX.FTZ R21, R52, R21, !PT ;  /* 0x0000001534157209 */ /* 0x000fe40007810000 */
[----:B------:R-:W-:Y:S01]  /*9a90*/  FMNMX.FTZ R15, R14, R15, !PT ;  /* 0x0000000f0e0f7209 */ /* 0x000fe20007810000 */
[----:B------:R-:W-:Y:S01]  /*9aa0*/  MUFU.TANH R47, R47 ;  /* 0x0000002f002f7308 */ /* 0x000fe20000002400 */
[----:B---3--:R-:W-:Y:S02]  /*9ab0*/  FSEL R74, R53, -INF , P2 ;  /* 0xff800000354a7808 */ /* 0x008fe40001000000 */
[----:B------:R-:W-:-:S02]  /*9ac0*/  FMNMX.FTZ R15, R20, R15, !PT ;  /* 0x0000000f140f7209 */ /* 0x000fc40007810000 */
[----:B------:R-:W-:Y:S02]  /*9ad0*/  FMNMX.FTZ R21, R74, R21, !PT ;  /* 0x000000154a157209 */ /* 0x000fe40007810000 */
[----:B------:R-:W-:Y:S01]  /*9ae0*/  FMNMX.FTZ R15, R24, R15, !PT ;  /* 0x0000000f180f7209 */ /* 0x000fe20007810000 */
[----:B------:R-:W1:Y:S01]  /*9af0*/  MUFU.TANH R50, R50 ;  /* 0x0000003200327308 */ /* 0x000e620000002400 */
[----:B--2---:R-:W-:Y:S01]  /*9b00*/  FSEL R46, R46, -INF , P1 ;  /* 0xff8000002e2e7808 */ /* 0x004fe20000800000 */
[----:B------:R-:W2:Y:S01]  /*9b10*/  SHFL.BFLY PT, R48, R21, 0x2, 0x1f ;  /* 0x0c401f0015307f89 */ /* 0x000ea200000e0000 */
[----:B------:R-:W-:-:S04]  /*9b20*/  FMNMX.FTZ R15, R26, R15, !PT ;  /* 0x0000000f1a0f7209 */ /* 0x000fc80007810000 */
[----:B------:R-:W-:Y:S01]  /*9b30*/  FMNMX.FTZ R15, R28, R15, !PT ;  /* 0x0000000f1c0f7209 */ /* 0x000fe20007810000 */
[----:B------:R-:W-:Y:S03]  /*9b40*/  MUFU.TANH R51, R51 ;  /* 0x0000003300337308 */ /* 0x000fe60000002400 */
[----:B------:R-:W-:-:S04]  /*9b50*/  FMNMX.FTZ R15, R30, R15, !PT ;  /* 0x0000000f1e0f7209 */ /* 0x000fc80007810000 */
[----:B------:R-:W-:Y:S01]  /*9b60*/  FMNMX.FTZ R15, R32, R15, !PT ;  /* 0x0000000f200f7209 */ /* 0x000fe20007810000 */
[----:B------:R-:W3:Y:S01]  /*9b70*/  MUFU.TANH R54, R54 ;  /* 0x0000003600367308 */ /* 0x000ee20000002400 */
[----:B-1----:R-:W-:Y:S02]  /*9b80*/  FSEL R50, R50, -INF , P5 ;  /* 0xff80000032327808 */ /* 0x002fe40002800000 */
[----:B------:R-:W-:-:S05]  /*9b90*/  FMNMX.FTZ R15, R46, R15, !PT ;  /* 0x0000000f2e0f7209 */ /* 0x000fca0007810000 */
[----:B------:R-:W1:Y:S01]  /*9ba0*/  MUFU.TANH R55, R55 ;  /* 0x0000003700377308 */ /* 0x000e620000002400 */
[----:B--2---:R-:W-:-:S05]  /*9bb0*/  FMNMX.FTZ R48, R21, R48, !PT ;  /* 0x0000003015307209 */ /* 0x004fca0007810000 */
[----:B------:R-:W2:Y:S01]  /*9bc0*/  SHFL.BFLY PT, R27, R48, 0x1, 0x1f ;  /* 0x0c201f00301b7f89 */ /* 0x000ea200000e0000 */
[----:B---3--:R-:W-:Y:S02]  /*9bd0*/  FSEL R54, R54, -INF , P3 ;  /* 0xff80000036367808 */ /* 0x008fe40001800000 */
[----:B-1----:R-:W-:Y:S02]  /*9be0*/  FSEL R72, R55, -INF , P2 ;  /* 0xff80000037487808 */ /* 0x002fe40001000000 */
[----:B--2---:R-:W-:Y:S02]  /*9bf0*/  FMNMX.FTZ R168, R48, R27, !PT ;  /* 0x0000001b30a87209 */ /* 0x004fe40007810000 */
[----:B------:R-:W-:Y:S02]  /*9c00*/  FSEL R48, R47, -INF , P6 ;  /* 0xff8000002f307808 */ /* 0x000fe40003000000 */
[C---:B------:R-:W-:Y:S01]  /*9c10*/  FSETP.NEU.FTZ.AND P1, PT, R168.reuse, -INF , PT ;  /* 0xff800000a800780b */ /* 0x040fe20003f3d000 */
[----:B------:R-:W-:Y:S01]  /*9c20*/  FMUL.FTZ R21, R168, R169 ;  /* 0x000000a9a8157220 */ /* 0x000fe20000410000 */
[----:B------:R-:W-:-:S04]  /*9c30*/  FMNMX.FTZ R15, R48, R15, !PT ;  /* 0x0000000f300f7209 */ /* 0x000fc80007810000 */
[----:B------:R-:W-:Y:S02]  /*9c40*/  FSEL R21, R21, RZ, P1 ;  /* 0x000000ff15157208 */ /* 0x000fe40000800000 */
[----:B------:R-:W-:-:S03]  /*9c50*/  FMNMX.FTZ R15, R50, R15, !PT ;  /* 0x0000000f320f7209 */ /* 0x000fc60007810000 */
[-CC-:B------:R-:W-:Y:S01]  /*9c60*/  FFMA.FTZ R27, R34, R169.reuse, -R21.reuse ;  /* 0x000000a9221b7223 */ /* 0x180fe20000010815 */
[----:B------:R-:W-:Y:S01]  /*9c70*/  FSEL R34, R51, -INF , P4 ;  /* 0xff80000033227808 */ /* 0x000fe20002000000 */
[-CC-:B------:R-:W-:Y:S01]  /*9c80*/  FFMA.FTZ R29, R38, R169.reuse, -R21.reuse ;  /* 0x000000a9261d7223 */ /* 0x180fe20000010815 */
[-CC-:B------:R-:W-:Y:S01]  /*9c90*/  FFMA.FTZ R25, R25, R169.reuse, -R21.reuse ;  /* 0x000000a919197223 */ /* 0x180fe20000010815 */
[--C-:B------:R-:W-:Y:S01]  /*9ca0*/  FFMA.FTZ R42, R42, R169, -R21.reuse ;  /* 0x000000a92a2a7223 */ /* 0x100fe20000010815 */
[----:B------:R-:W-:Y:S01]  /*9cb0*/  FMNMX.FTZ R15, R34, R15, !PT ;  /* 0x0000000f220f7209 */ /* 0x000fe20007810000 */
[----:B------:R-:W-:Y:S01]  /*9cc0*/  MUFU.EX2 R27, R27 ;  /* 0x0000001b001b7308 */ /* 0x000fe20000000800 */
[-CC-:B------:R-:W-:Y:S01]  /*9cd0*/  FFMA.FTZ R58, R58, R169.reuse, -R21.reuse ;  /* 0x000000a93a3a7223 */ /* 0x180fe20000010815 */
[--C-:B------:R-:W-:Y:S01]  /*9ce0*/  FFMA.FTZ R60, R60, R169, -R21.reuse ;  /* 0x000000a93c3c7223 */ /* 0x100fe20000010815 */
[----:B------:R-:W-:Y:S01]  /*9cf0*/  FMNMX.FTZ R15, R54, R15, !PT ;  /* 0x0000000f360f7209 */ /* 0x000fe20007810000 */
[-CC-:B------:R-:W-:Y:S01]  /*9d00*/  FFMA.FTZ R36, R36, R169.reuse, -R21.reuse ;  /* 0x000000a924247223 */ /* 0x180fe20000010815 */
[-CC-:B------:R-:W-:Y:S01]  /*9d10*/  FFMA.FTZ R62, R62, R169.reuse, -R21.reuse ;  /* 0x000000a93e3e7223 */ /* 0x180fe20000010815 */
[--C-:B------:R-:W-:Y:S01]  /*9d20*/  FFMA.FTZ R40, R40, R169, -R21.reuse ;  /* 0x000000a928287223 */ /* 0x100fe20000010815 */
[----:B------:R-:W-:Y:S01]  /*9d30*/  FMNMX.FTZ R15, R72, R15, !PT ;  /* 0x0000000f480f7209 */ /* 0x000fe20007810000 */
[----:B------:R-:W-:Y:S01]  /*9d40*/  MUFU.EX2 R152, R25 ;  /* 0x0000001900987308 */ /* 0x000fe20000000800 */
[-CC-:B------:R-:W-:Y:S01]  /*9d50*/  FFMA.FTZ R64, R64, R169.reuse, -R21.reuse ;  /* 0x000000a940407223 */ /* 0x180fe20000010815 */
[-CC-:B------:R-:W-:Y:S01]  /*9d60*/  FFMA.FTZ R44, R44, R169.reuse, -R21.reuse ;  /* 0x000000a92c2c7223 */ /* 0x180fe20000010815 */
[-CC-:B------:R-:W-:Y:S01]  /*9d70*/  FFMA.FTZ R66, R66, R169.reuse, -R21.reuse ;  /* 0x000000a942427223 */ /* 0x180fe20000010815 */
[----:B------:R-:W1:Y:S01]  /*9d80*/  SHFL.BFLY PT, R38, R15, 0x2, 0x1f ;  /* 0x0c401f000f267f89 */ /* 0x000e6200000e0000 */
[-CC-:B------:R-:W-:Y:S01]  /*9d90*/  FFMA.FTZ R68, R68, R169.reuse, -R21.reuse ;  /* 0x000000a944447223 */ /* 0x180fe20000010815 */
[-CC-:B------:R-:W-:Y:S01]  /*9da0*/  FFMA.FTZ R70, R70, R169.reuse, -R21.reuse ;  /* 0x000000a946467223 */ /* 0x180fe20000010815 */
[-CC-:B------:R-:W-:Y:S01]  /*9db0*/  FFMA.FTZ R52, R52, R169.reuse, -R21.reuse ;  /* 0x000000a934347223 */ /* 0x180fe20000010815 */
[----:B------:R-:W-:Y:S01]  /*9dc0*/  MUFU.EX2 R29, R29 ;  /* 0x0000001d001d7308 */ /* 0x000fe20000000800 */
[----:B------:R-:W-:-:S07]  /*9dd0*/  FFMA.FTZ R21, R74, R169, -R21 ;  /* 0x000000a94a157223 */ /* 0x000fce0000010815 */
[----:B------:R-:W2:Y:S08]  /*9de0*/  MUFU.EX2 R42, R42 ;  /* 0x0000002a002a7308 */ /* 0x000eb00000000800 */
[----:B------:R-:W-:Y:S01]  /*9df0*/  MUFU.EX2 R58, R58 ;  /* 0x0000003a003a7308 */ /* 0x000fe20000000800 */
[----:B-1----:R-:W-:-:S07]  /*9e00*/  FMNMX.FTZ R38, R15, R38, !PT ;  /* 0x000000260f267209 */ /* 0x002fce0007810000 */
[----:B------:R-:W1:Y:S01]  /*9e10*/  MUFU.EX2 R25, R60 ;  /* 0x0000003c00197308 */ /* 0x000e620000000800 */
[----:B------:R-:W3:Y:S01]  /*9e20*/  SHFL.BFLY PT, R15, R38, 0x1, 0x1f ;  /* 0x0c201f00260f7f89 */ /* 0x000ee200000e0000 */
[----:B--2---:R-:W-:-:S06]  /*9e30*/  F2FP.F16.F32.PACK_AB R154, R42, R29 ;  /* 0x0000001d2a9a723e */ /* 0x004fcc00000000ff */
[----:B------:R-:W-:Y:S08]  /*9e40*/  MUFU.EX2 R36, R36 ;  /* 0x0000002400247308 */ /* 0x000ff00000000800 */
[----:B------:R-:W2:Y:S01]  /*9e50*/  MUFU.EX2 R31, R62 ;  /* 0x0000003e001f7308 */ /* 0x000ea20000000800 */
[----:B-1----:R-:W-:-:S07]  /*9e60*/  F2FP.F16.F32.PACK_AB R156, R25, R58 ;  /* 0x0000003a199c723e */ /* 0x002fce00000000ff */
[----:B------:R-:W-:Y:S01]  /*9e70*/  MUFU.EX2 R40, R40 ;  /* 0x0000002800287308 */ /* 0x000fe20000000800 */
[----:B---3--:R-:W-:-:S04]  /*9e80*/  FMNMX.FTZ R170, R38, R15, !PT ;  /* 0x0000000f26aa7209 */ /* 0x008fc80007810000 */
[C---:B------:R-:W-:Y:S01]  /*9e90*/  FSETP.NEU.FTZ.AND P1, PT, R170.reuse, -INF , PT ;  /* 0xff800000aa00780b */ /* 0x040fe20003f3d000 */
[----:B------:R-:W-:Y:S02]  /*9ea0*/  FMUL.FTZ R37, R170, R169 ;  /* 0x000000a9aa257220 */ /* 0x000fe40000410000 */
[----:B------:R-:W1:Y:S01]  /*9eb0*/  MUFU.EX2 R33, R64 ;  /* 0x0000004000217308 */ /* 0x000e620000000800 */
[----:B--2---:R-:W-:Y:S02]  /*9ec0*/  F2FP.F16.F32.PACK_AB R158, R31, R36 ;  /* 0x000000241f9e723e */ /* 0x004fe400000000ff */
[----:B------:R-:W-:-:S05]  /*9ed0*/  FSEL R37, R37, RZ, P1 ;  /* 0x000000ff25257208 */ /* 0x000fca0000800000 */
[-CC-:B------:R-:W-:Y:S01]  /*9ee0*/  FFMA.FTZ R0, R0, R169.reuse, -R37.reuse ;  /* 0x000000a900007223 */ /* 0x180fe20000010825 */
[-CC-:B------:R-:W-:Y:S01]  /*9ef0*/  FFMA.FTZ R3, R3, R169.reuse, -R37.reuse ;  /* 0x000000a903037223 */ /* 0x180fe20000010825 */
[-CC-:B------:R-:W-:Y:S01]  /*9f00*/  FFMA.FTZ R10, R10, R169.reuse, -R37.reuse ;  /* 0x000000a90a0a7223 */ /* 0x180fe20000010825 */
[-CC-:B------:R-:W-:Y:S01]  /*9f10*/  FFMA.FTZ R14, R14, R169.reuse, -R37.reuse ;  /* 0x000000a90e0e7223 */ /* 0x180fe20000010825 */
[----:B------:R2:W-:Y:S01]  /*9f20*/  MUFU.EX2 R153, R0 ;  /* 0x0000000000997308 */ /* 0x0005e20000000800 */
[-CC-:B------:R-:W-:Y:S01]  /*9f30*/  FFMA.FTZ R20, R20, R169.reuse, -R37.reuse ;  /* 0x000000a914147223 */ /* 0x180fe20000010825 */
[-CC-:B------:R-:W-:Y:S01]  /*9f40*/  FFMA.FTZ R24, R24, R169.reuse, -R37.reuse ;  /* 0x000000a918187223 */ /* 0x180fe20000010825 */
[-CC-:B------:R-:W-:Y:S01]  /*9f50*/  FFMA.FTZ R26, R26, R169.reuse, -R37.reuse ;  /* 0x000000a91a1a7223 */ /* 0x180fe20000010825 */
[-CC-:B------:R-:W-:Y:S01]  /*9f60*/  FFMA.FTZ R28, R28, R169.reuse, -R37.reuse ;  /* 0x000000a91c1c7223 */ /* 0x180fe20000010825 */
[-CC-:B------:R-:W-:Y:S01]  /*9f70*/  FFMA.FTZ R30, R30, R169.reuse, -R37.reuse ;  /* 0x000000a91e1e7223 */ /* 0x180fe20000010825 */
[-CC-:B------:R-:W-:Y:S01]  /*9f80*/  FFMA.FTZ R32, R32, R169.reuse, -R37.reuse ;  /* 0x000000a920207223 */ /* 0x180fe20000010825 */
[--C-:B------:R-:W-:Y:S01]  /*9f90*/  FFMA.FTZ R46, R46, R169, -R37.reuse ;  /* 0x000000a92e2e7223 */ /* 0x100fe20000010825 */
[----:B------:R-:W3:Y:S01]  /*9fa0*/  MUFU.EX2 R38, R3 ;  /* 0x0000000300267308 */ /* 0x000ee20000000800 */
[----:B--2---:R-:W-:Y:S01]  /*9fb0*/  FADD.FTZ R0, R27, R152 ;  /* 0x000000981b007221 */ /* 0x004fe20000010000 */
[----:B------:R-:W-:Y:S01]  /*9fc0*/  F2FP.F16.F32.PACK_AB R152, R152, R27 ;  /* 0x0000001b9898723e */ /* 0x000fe200000000ff */
[-CC-:B------:R-:W-:Y:S01]  /*9fd0*/  FFMA.FTZ R48, R48, R169.reuse, -R37.reuse ;  /* 0x000000a930307223 */ /* 0x180fe20000010825 */
[-CC-:B------:R-:W-:Y:S01]  /*9fe0*/  FFMA.FTZ R50, R50, R169.reuse, -R37.reuse ;  /* 0x000000a932327223 */ /* 0x180fe20000010825 */
[----:B------:R-:W-:Y:S01]  /*9ff0*/  FADD.FTZ R41, R29, R0 ;  /* 0x000000001d297221 */ /* 0x000fe20000010000 */
[----:B------:R-:W-:Y:S01]  /*a000*/  IADD3 R0, R12, 0x28c40, RZ ;  /* 0x00028c400c007810 */ /* 0x000fe20007ffe0ff */
[-C--:B------:R-:W-:Y:S01]  /*a010*/  FFMA.FTZ R34, R34, R169.reuse, -R37 ;  /* 0x000000a922227223 */ /* 0x080fe20000010825 */
[----:B------:R-:W2:Y:S01]  /*a020*/  MUFU.EX2 R10, R10 ;  /* 0x0000000a000a7308 */ /* 0x000ea20000000800 */
[----:B------:R-:W-:Y:S01]  /*a030*/  FADD.FTZ R41, R42, R41 ;  /* 0x000000292a297221 */ /* 0x000fe20000010000 */
[----:B------:R-:W-:Y:S01]  /*a040*/  PRMT R0, R189, 0x654, R0 ;  /* 0x00000654bd007816 */ /* 0x000fe20000000000 */
[-CC-:B------:R-:W-:Y:S01]  /*a050*/  FFMA.FTZ R54, R54, R169.reuse, -R37.reuse ;  /* 0x000000a936367223 */ /* 0x180fe20000010825 */
[----:B------:R-:W-:Y:S01]  /*a060*/  FFMA.FTZ R37, R72, R169, -R37 ;  /* 0x000000a948257223 */ /* 0x000fe20000010825 */
[----:B-1----:R-:W-:Y:S01]  /*a070*/  F2FP.F16.F32.PACK_AB R160, R33, R40 ;  /* 0x0000002821a0723e */ /* 0x002fe200000000ff */
[----:B------:R1:W-:Y:S02]  /*a080*/  SYNCS.ARRIVE.TRANS64.RED.A1T0 RZ, [R0+URZ], RZ ;  /* 0x000000ff00ff79a7 */ /* 0x0003e4000810043f */
[----:B------:R2:W4:Y:S01]  /*a090*/  MUFU.EX2 R155, R14 ;  /* 0x0000000e009b7308 */ /* 0x0005220000000800 */
[----:B---3--:R-:W-:Y:S01]  /*a0a0*/  FADD.FTZ R39, R153, R38 ;  /* 0x0000002699277221 */ /* 0x008fe20000010000 */
[----:B------:R-:W-:-:S06]  /*a0b0*/  F2FP.F16.F32.PACK_AB R153, R38, R153 ;  /* 0x000000992699723e */ /* 0x000fcc00000000ff */
[----:B------:R-:W1:Y:S01]  /*a0c0*/  MUFU.EX2 R20, R20 ;  /* 0x0000001400147308 */ /* 0x000e620000000800 */
[----:B--2---:R-:W-:-:S07]  /*a0d0*/  FADD.FTZ R14, R10, R39 ;  /* 0x000000270a0e7221 */ /* 0x004fce0000010000 */
[----:B------:R2:W3:Y:S08]  /*a0e0*/  MUFU.EX2 R157, R24 ;  /* 0x00000018009d7308 */ /* 0x0004f00000000800 */
[----:B------:R-:W5:Y:S01]  /*a0f0*/  MUFU.EX2 R26, R26 ;  /* 0x0000001a001a7308 */ /* 0x000f620000000800 */
[----:B--2---:R-:W-:Y:S01]  /*a100*/  FADD.FTZ R24, R58, R41 ;  /* 0x000000293a187221 */ /* 0x004fe20000010000 */
[C---:B----4-:R-:W-:Y:S01]  /*a110*/  FADD.FTZ R41, R155.reuse, R14 ;  /* 0x0000000e9b297221 */ /* 0x050fe20000010000 */
[----:B------:R-:W-:Y:S01]  /*a120*/  F2FP.F16.F32.PACK_AB R155, R155, R10 ;  /* 0x0000000a9b9b723e */ /* 0x000fe200000000ff */
[----:B------:R-:W-:Y:S01]  /*a130*/  BAR.SYNC.DEFER_BLOCKING 0xf, 0x100 ;  /* 0x03c4000000007b1d */ /* 0x000fe20000010000 */
[----:B------:R-:W-:Y:S01]  /*a140*/  FADD.FTZ R43, R25, R24 ;  /* 0x00000018192b7221 */ /* 0x000fe20000010000 */
[----:B-1----:R-:W-:-:S03]  /*a150*/  FADD.FTZ R0, R20, R41 ;  /* 0x0000002914007221 */ /* 0x002fc60000010000 */
[----:B------:R-:W-:Y:S01]  /*a160*/  FADD.FTZ R14, R36, R43 ;  /* 0x0000002b240e7221 */ /* 0x000fe20000010000 */
[----:B------:R-:W1:Y:S01]  /*a170*/  MUFU.EX2 R159, R28 ;  /* 0x0000001c009f7308 */ /* 0x000e620000000800 */
[C---:B---3--:R-:W-:Y:S01]  /*a180*/  FADD.FTZ R27, R157.reuse, R0 ;  /* 0x000000009d1b7221 */ /* 0x048fe20000010000 */
[----:B------:R-:W-:Y:S01]  /*a190*/  F2FP.F16.F32.PACK_AB R157, R157, R20 ;  /* 0x000000149d9d723e */ /* 0x000fe200000000ff */
[----:B------:R-:W-:Y:S02]  /*a1a0*/  FADD.FTZ R41, R31, R14 ;  /* 0x0000000e1f297221 */ /* 0x000fe40000010000 */
[----:B-----5:R-:W-:-:S03]  /*a1b0*/  FADD.FTZ R0, R26, R27 ;  /* 0x0000001b1a007221 */ /* 0x020fc60000010000 */
[----:B------:R-:W2:Y:S01]  /*a1c0*/  MUFU.EX2 R30, R30 ;  /* 0x0000001e001e7308 */ /* 0x000ea20000000800 */
[----:B------:R-:W-:-:S04]  /*a1d0*/  FADD.FTZ R14, R40, R41 ;  /* 0x00000029280e7221 */ /* 0x000fc80000010000 */
[----:B------:R-:W-:-:S03]  /*a1e0*/  FADD.FTZ R27, R33, R14 ;  /* 0x0000000e211b7221 */ /* 0x000fc60000010000 */
[----:B------:R-:W3:Y:S01]  /*a1f0*/  MUFU.EX2 R161, R32 ;  /* 0x0000002000a17308 */ /* 0x000ee20000000800 */
[C---:B-1----:R-:W-:Y:S01]  /*a200*/  FADD.FTZ R25, R159.reuse, R0 ;  /* 0x000000009f197221 */ /* 0x042fe20000010000 */
[----:B------:R-:W-:Y:S01]  /*a210*/  F2FP.F16.F32.PACK_AB R159, R159, R26 ;  /* 0x0000001a9f9f723e */ /* 0x000fe200000000ff */
[----:B------:R1:W-:Y:S04]  /*a220*/  STSM.16.M88.4 [R212+0x26800], R152 ;  /* 0x02680098d4007844 */ /* 0x0003e80000000200 */
[----:B------:R1:W-:Y:S01]  /*a230*/  STSM.16.M88.4 [R213], R156 ;  /* 0x0000009cd5007844 */ /* 0x0003e20000000200 */
[----:B------:R-:W4:Y:S01]  /*a240*/  MUFU.EX2 R44, R44 ;  /* 0x0000002c002c7308 */ /* 0x000f220000000800 */
[----:B--2---:R-:W-:-:S07]  /*a250*/  FADD.FTZ R0, R30, R25 ;  /* 0x000000191e007221 */ /* 0x004fce0000010000 */
[----:B------:R-:W2:Y:S01]  /*a260*/  MUFU.EX2 R46, R46 ;  /* 0x0000002e002e7308 */ /* 0x000ea20000000800 */
[C---:B---3--:R-:W-:Y:S01]  /*a270*/  FADD.FTZ R25, R161.reuse, R0 ;  /* 0x00000000a1197221 */ /* 0x048fe20000010000 */
[----:B------:R-:W-:-:S06]  /*a280*/  F2FP.F16.F32.PACK_AB R161, R161, R30 ;  /* 0x0000001ea1a1723e */ /* 0x000fcc00000000ff */
[----:B------:R-:W3:Y:S01]  /*a290*/  MUFU.EX2 R35, R66 ;  /* 0x0000004200237308 */ /* 0x000ee20000000800 */
[----:B----4-:R-:W-:-:S07]  /*a2a0*/  FADD.FTZ R0, R44, R27 ;  /* 0x0000001b2c007221 */ /* 0x010fce0000010000 */
[----:B------:R-:W4:Y:S01]  /*a2b0*/  MUFU.EX2 R3, R48 ;  /* 0x0000003000037308 */ /* 0x000f220000000800 */
[----:B--2---:R-:W-:-:S07]  /*a2c0*/  FADD.FTZ R10, R46, R25 ;  /* 0x000000192e0a7221 */ /* 0x004fce0000010000 */
[----:B------:R-:W-:Y:S01]  /*a2d0*/  MUFU.EX2 R68, R68 ;  /* 0x0000004400447308 */ /* 0x000fe20000000800 */
[C---:B---3--:R-:W-:Y:S01]  /*a2e0*/  F2FP.F16.F32.PACK_AB R162, R35.reuse, R44 ;  /* 0x0000002c23a2723e */ /* 0x048fe200000000ff */
[----:B------:R-:W-:-:S06]  /*a2f0*/  FADD.FTZ R35, R35, R0 ;  /* 0x0000000023237221 */ /* 0x000fcc0000010000 */
[----:B------:R-:W2:Y:S01]  /*a300*/  MUFU.EX2 R15, R70 ;  /* 0x00000046000f7308 */ /* 0x000ea20000000800 */
[C---:B----4-:R-:W-:Y:S01]  /*a310*/  F2FP.F16.F32.PACK_AB R163, R3.reuse, R46 ;  /* 0x0000002e03a3723e */ /* 0x050fe200000000ff */
[----:B------:R-:W-:-:S04]  /*a320*/  FADD.FTZ R3, R3, R10 ;  /* 0x0000000a03037221 */ /* 0x000fc80000010000 */
[----:B------:R1:W-:Y:S02]  /*a330*/  STSM.16.M88.4 [R215], R160 ;  /* 0x000000a0d7007844 */ /* 0x0003e40000000200 */
[----:B------:R-:W-:Y:S08]  /*a340*/  MUFU.EX2 R50, R50 ;  /* 0x0000003200327308 */ /* 0x000ff00000000800 */
[----:B------:R-:W3:Y:S01]  /*a350*/  MUFU.EX2 R39, R34 ;  /* 0x0000002200277308 */ /* 0x000ee20000000800 */
[----:B--2---:R-:W-:Y:S01]  /*a360*/  F2FP.F16.F32.PACK_AB R164, R15, R68 ;  /* 0x000000440fa4723e */ /* 0x004fe200000000ff */
[----:B------:R-:W-:-:S04]  /*a370*/  FADD.FTZ R68, R68, R35 ;  /* 0x0000002344447221 */ /* 0x000fc80000010000 */
[----:B------:R-:W-:Y:S02]  /*a380*/  FADD.FTZ R15, R15, R68 ;  /* 0x000000440f0f7221 */ /* 0x000fe40000010000 */
[----:B------:R-:W2:Y:S08]  /*a390*/  MUFU.EX2 R52, R52 ;  /* 0x0000003400347308 */ /* 0x000eb00000000800 */
[----:B------:R-:W4:Y:S01]  /*a3a0*/  MUFU.EX2 R21, R21 ;  /* 0x0000001500157308 */ /* 0x000f220000000800 */
[----:B---3--:R-:W-:Y:S01]  /*a3b0*/  F2FP.F16.F32.PACK_AB R165, R39, R50 ;  /* 0x0000003227a5723e */ /* 0x008fe200000000ff */
[----:B------:R-:W-:-:S04]  /*a3c0*/  FADD.FTZ R50, R50, R3 ;  /* 0x0000000332327221 */ /* 0x000fc80000010000 */
[----:B------:R-:W-:Y:S02]  /*a3d0*/  FADD.FTZ R39, R39, R50 ;  /* 0x0000003227277221 */ /* 0x000fe40000010000 */
[----:B------:R-:W-:Y:S01]  /*a3e0*/  MUFU.EX2 R54, R54 ;  /* 0x0000003600367308 */ /* 0x000fe20000000800 */
[----:B--2---:R-:W-:-:S07]  /*a3f0*/  FADD.FTZ R0, R52, R15 ;  /* 0x0000000f34007221 */ /* 0x004fce0000010000 */
[----:B------:R-:W2:Y:S01]  /*a400*/  MUFU.EX2 R37, R37 ;  /* 0x0000002500257308 */ /* 0x000ea20000000800 */
[C---:B----4-:R-:W-:Y:S01]  /*a410*/  F2FP.F16.F32.PACK_AB R166, R21.reuse, R52 ;  /* 0x0000003415a6723e */ /* 0x050fe200000000ff */
[----:B------:R-:W-:Y:S01]  /*a420*/  FADD.FTZ R0, R21, R0 ;  /* 0x0000000015007221 */ /* 0x000fe20000010000 */
[----:B--2---:R-:W-:Y:S01]  /*a430*/  F2FP.F16.F32.PACK_AB R167, R37, R54 ;  /* 0x0000003625a7723e */ /* 0x004fe200000000ff */
[----:B------:R-:W-:-:S04]  /*a440*/  FADD.FTZ R54, R54, R39 ;  /* 0x0000002736367221 */ /* 0x000fc80000010000 */
[----:B------:R1:W-:Y:S01]  /*a450*/  STSM.16.M88.4 [R214], R164 ;  /* 0x000000a4d6007844 */ /* 0x0003e20000000200 */
[----:B------:R-:W-:Y:S01]  /*a460*/  FADD.FTZ R3, R37, R54 ;  /* 0x0000003625037221 */ /* 0x000fe20000010000 */
[----:B------:R-:W-:Y:S06]  /*a470*/  @!P0 BRA `(.L_x_683) ;  /* 0x0000000000048947 */ /* 0x000fec0003800000 */
[----:B------:R-:W-:Y:S01]  /*a480*/  BPT.TRAP 0x1 ;  /* 0x000000040000795c */ /* 0x000fe20000300000 */
.L_x_683:
[----:B------:R2:W3:Y:S01]  /*a490*/  SYNCS.PHASECHK.TRANS64.TRYWAIT P1, [R12+URZ+0x28c50], R13 ;  /* 0x028c500d0c0075a7 */ /* 0x0004e2000802017f */
[----:B------:R-:W-:Y:S05]  /*a4a0*/  @!P0 BRA `(.L_x_684) ;  /* 0x0000000000048947 */ /* 0x000fea0003800000 */
[----:B------:R-:W-:Y:S01]  /*a4b0*/  BPT.TRAP 0x1 ;  /* 0x000000040000795c */ /* 0x000fe20000300000 */
.L_x_684:
[----:B------:R-:W-:Y:S01]  /*a4c0*/  LOP3.LUT R10, R56, 0x2000000, RZ, 0xfc, !PT ;  /* 0x02000000380a7812 */ /* 0x000fe200078efcff */
[----:B------:R-:W-:Y:S01]  /*a4d0*/  ULDC UR37, c[0x0][0x9d8] ;  /* 0x0002760000257ab9 */ /* 0x000fe20000000800 */
[----:B------:R-:W-:Y:S01]  /*a4e0*/  ULDC UR36, c[0x0][0x988] ;  /* 0x0002620000247ab9 */ /* 0x000fe20000000800 */
[----:B------:R-:W-:Y:S01]  /*a4f0*/  BSSY B0, `(.L_x_685) ;  /* 0x0000006000007945 */ /* 0x000fe20003800000 */
[----:B------:R-:W-:Y:S02]  /*a500*/  IMAD.MOV.U32 R15, RZ, RZ, 0x40000040 ;  /* 0x40000040ff0f7424 */ /* 0x000fe400078e00ff */
[----:B------:R-:W-:Y:S01]  /*a510*/  IMAD R14, R18, 0x1000, R10 ;  /* 0x00001000120e7824 */ /* 0x000fe200078e020a */
[----:B---3--:R-:W-:Y:S06]  /*a520*/  @P1 BRA `(.L_x_686) ;  /* 0x0000000000081947 */ /* 0x008fec0003800000 */
[----:B------:R-:W3:Y:S02]  /*a530*/  SYNCS.PHASECHK.TRANS64.TRYWAIT P1, [R12+URZ+0x28c50], R13 ;  /* 0x028c500d0c0075a7 */ /* 0x000ee4000802017f */
[----:B---3--:R-:W-:Y:S05]  /*a540*/  @!P1 BRA `(.L_x_687) ;  /* 0x000000d800409947 */ /* 0x008fea0003800000 */
.L_x_686:
[----:B------:R-:W-:Y:S05]  /*a550*/  BSYNC B0 ;  /* 0x0000000000007941 */ /* 0x000fea0003800000 */
.L_x_685:
[C---:B------:R-:W-:Y:S01]  /*a560*/  R2UR UR6, R14.reuse ;  /* 0x000000000e0672ca */ /* 0x040fe200000e0000 */
[C---:B------:R-:W-:Y:S01]  /*a570*/  VIADD R24, R14.reuse, 0x100 ;  /* 0x000001000e187836 */ /* 0x040fe20000000000 */
[----:B------:R-:W-:Y:S01]  /*a580*/  R2UR UR7, R15 ;  /* 0x000000000f0772ca */ /* 0x000fe200000e0000 */
[----:B------:R-:W-:Y:S01]  /*a590*/  VIADD R20, R14, 0x80 ;  /* 0x000000800e147836 */ /* 0x000fe20000000000 */
[----:B------:R-:W-:Y:S01]  /*a5a0*/  MOV R25, 0x40000040 ;  /* 0x4000004000197802 */ /* 0x000fe20000000f00 */
[----:B------:R-:W-:Y:S01]  /*a5b0*/  IMAD.MOV.U32 R21, RZ, RZ, 0x40000040 ;  /* 0x40000040ff157424 */ /* 0x000fe200078e00ff */
[----:B------:R-:W-:Y:S01]  /*a5c0*/  R2UR UR14, R24 ;  /* 0x00000000180e72ca */ /* 0x000fe200000e0000 */
[----:B------:R-:W-:Y:S01]  /*a5d0*/  VIADD R14, R14, 0x180 ;  /* 0x000001800e0e7836 */ /* 0x000fe20000000000 */
[----:B------:R-:W-:Y:S01]  /*a5e0*/  R2UR UR15, R25 ;  /* 0x00000000190f72ca */ /* 0x000fe200000e0000 */
[----:B------:R-:W-:Y:S01]  /*a5f0*/  IMAD.MOV.U32 R15, RZ, RZ, 0x40000040 ;  /* 0x40000040ff0f7424 */ /* 0x000fe200078e00ff */
[----:B------:R-:W-:Y:S01]  /*a600*/  WARPGROUP.ARRIVE ;  /* 0x00000000000079c5 */ /* 0x000fe20000000000 */
[----:B------:R-:W-:-:S02]  /*a610*/  R2UR UR10, R20 ;  /* 0x00000000140a72ca */ /* 0x000fc400000e0000 */
[----:B------:R-:W-:Y:S02]  /*a620*/  R2UR UR11, R21 ;  /* 0x00000000150b72ca */ /* 0x000fe400000e0000 */
[----:B------:R-:W-:Y:S01]  /*a630*/  R2UR UR18, R14 ;  /* 0x000000000e1272ca */ /* 0x000fe200000e0000 */
[----:B------:R-:W-:Y:S01]  /*a640*/  HGMMA.64x256x16.F32 R24, R152, gdesc[UR4].tnspB, RZ, !UPT, gsb0 ;  /* 0x43e0000498187df0 */ /* 0x000fe2000c0008ff */
[----:B------:R-:W-:Y:S02]  /*a650*/  R2UR UR19, R15 ;  /* 0x000000000f1372ca */ /* 0x000fe400000e0000 */
[----:B------:R-:W-:Y:S02]  /*a660*/  WARPGROUP.DEPBAR.LE gsb0, 0x0 ;  /* 0x00008000000079c5 */ /* 0x000fe40000010000 */
[----:B------:R-:W-:-:S15]  /*a670*/  WARPGROUP.ARRIVE ;  /* 0x00000000000079c5 */ /* 0x000fde0000000000 */
[----:B------:R-:W-:-:S08]  /*a680*/  NOP ;  /* 0x0000000000007918 */ /* 0x000fd00000000000 */
[----:B------:R-:W-:Y:S03]  /*a690*/  HGMMA.64x256x16.F32 R24, R156, gdesc[UR8].tnspB, R24, gsb0 ;  /* 0x43e000089c187df0 */ /* 0x000fe60008000818 */
        /* <DEDUP_REMOVED lines=19> */
.L_x_688:
[----:B------:R-:W-:Y:S01]  /*a7d0*/  ISETP.GE.AND P1, PT, R171, 0x41, PT ;  /* 0x00000041ab00780c */ /* 0x000fe20003f26270 */
[----:B0-23--:R-:W-:Y:S01]  /*a7e0*/  VIADD R12, R12, 0x28c60 ;  /* 0x00028c600c0c7836 */ /* 0x00dfe20000000000 */
[----:B------:R-:W-:Y:S04]  /*a7f0*/  BSSY B0, `(.L_x_689) ;  /* 0x00001ef000007945 */ /* 0x000fe80003800000 */
[----:B------:R-:W-:-:S04]  /*a800*/  PRMT R12, R189, 0x654, R12 ;  /* 0x00000654bd0c7816 */ /* 0x000fc8000000000c */
[----:B------:R0:W-:Y:S03]  /*a810*/  SYNCS.ARRIVE.TRANS64.RED.A1T0 RZ, [R12+URZ], RZ ;  /* 0x000000ff0cff79a7 */ /* 0x0001e6000810043f */
[----:B------:R-:W-:Y:S05]  /*a820*/  @!P1 BRA `(.L_x_690) ;  /* 0x0000001c00ac9947 */ /* 0x000fea0003800000 */
[----:B------:R-:W-:Y:S02]  /*a830*/  VIADD R13, R172, 0xfffffffe ;  /* 0xfffffffeac0d7836 */ /* 0x000fe40000000000 */
[----:B------:R-:W-:Y:S02]  /*a840*/  IMAD.MOV.U32 R15, RZ, RZ, R170 ;  /* 0x000000ffff0f7224 */ /* 0x000fe400078e00aa */
[----:B------:R-:W-:Y:S02]  /*a850*/  IMAD.MOV.U32 R219, RZ, RZ, R168 ;  /* 0x000000ffffdb7224 */ /* 0x000fe400078e00a8 */
[----:B------:R-:W-:-:S07]  /*a860*/  IMAD.MOV.U32 R216, RZ, RZ, R18 ;  /* 0x000000ffffd87224 */ /* 0x000fce00078e0012 */
.L_x_703:
[----:B------:R-:W-:Y:S01]  /*a870*/  VIADD R18, R216, 0x1 ;  /* 0x00000001d8127836 */ /* 0x000fe20000000000 */
[----:B0-2---:R-:W-:Y:S01]  /*a880*/  MOV R12, R13 ;  /* 0x0000000d000c7202 */ /* 0x005fe20000000f00 */
[----:B------:R-:W-:-:S03]  /*a890*/  VIADD R13, R13, 0xffffffff ;  /* 0xffffffff0d0d7836 */ /* 0x000fc60000000000 */
[----:B------:R-:W-:Y:S02]  /*a8a0*/  ISETP.NE.AND P2, PT, R18, 0x2, PT ;  /* 0x000000021200780c */ /* 0x000fe40003f45270 */
[----:B------:R-:W-:Y:S02]  /*a8b0*/  ISETP.GT.AND P1, PT, R12, RZ, PT ;  /* 0x000000ff0c00720c */ /* 0x000fe40003f24270 */
[----:B------:R-:W-:Y:S02]  /*a8c0*/  SEL R12, RZ, 0x1, P2 ;  /* 0x00000001ff0c7807 */ /* 0x000fe40001000000 */
[----:B------:R-:W-:Y:S02]  /*a8d0*/  SEL R18, R18, RZ, P2 ;  /* 0x000000ff12127207 */ /* 0x000fe40001000000 */
[----:B------:R-:W-:Y:S01]  /*a8e0*/  LOP3.LUT R23, R23, R12, RZ, 0x3c, !PT ;  /* 0x0000000c17177212 */ /* 0x000fe200078e3cff */
[----:B------:R-:W-:Y:S06]  /*a8f0*/  @!P0 BRA `(.L_x_691) ;  /* 0x0000000000048947 */ /* 0x000fec0003800000 */
[----:B------:R-:W-:Y:S01]  /*a900*/  BPT.TRAP 0x1 ;  /* 0x000000040000795c */ /* 0x000fe20000300000 */
.L_x_691:
[----:B------:R-:W-:Y:S01]  /*a910*/  IMAD R12, R18, 0x8, R2 ;  /* 0x00000008120c7824 */ /* 0x000fe200078e0202 */
[----:B------:R-:W-:-:S04]  /*a920*/  SHF.L.U32 R14, R23, 0x1f, RZ ;  /* 0x0000001f170e7819 */ /* 0x000fc800000006ff */
[----:B------:R0:W2:Y:S01]  /*a930*/  SYNCS.PHASECHK.TRANS64.TRYWAIT P2, [R12+URZ+0x28c30], R14 ;  /* 0x028c300e0c0075a7 */ /* 0x0000a2000804017f */
[----:B------:R-:W-:Y:S05]  /*a940*/  @!P0 BRA `(.L_x_692) ;  /* 0x0000000000048947 */ /* 0x000fea0003800000 */
[----:B------:R-:W-:Y:S01]  /*a950*/  BPT.TRAP 0x1 ;  /* 0x000000040000795c */ /* 0x000fe20000300000 */
.L_x_692:
[----:B------:R-:W-:Y:S01]  /*a960*/  VIADD R20, R2, 0x20400 ;  /* 0x0002040002147836 */ /* 0x000fe20000000000 */
[----:B------:R-:W-:Y:S01]  /*a970*/  BSSY B1, `(.L_x_693) ;  /* 0x0000009000017945 */ /* 0x000fe20003800000 */
[----:B-1----:R-:W-:Y:S02]  /*a980*/  IMAD R154, R18, 0x200, R11 ;  /* 0x00000200129a7824 */ /* 0x002fe400078e020b */
[----:B------:R-:W-:Y:S01]  /*a990*/  IMAD.MOV.U32 R155, RZ, RZ, 0x40000040 ;  /* 0x40000040ff9b7424 */ /* 0x000fe200078e00ff */
[----:B------:R-:W-:-:S04]  /*a9a0*/  SHF.R.U32.HI R20, RZ, 0x4, R20 ;  /* 0x00000004ff147819 */ /* 0x000fc80000011614 */
[----:B------:R-:W-:-:S04]  /*a9b0*/  LOP3.LUT R20, R20, 0x3fff, RZ, 0xc0, !PT ;  /* 0x00003fff14147812 */ /* 0x000fc800078ec0ff */
[----:B------:R-:W-:Y:S01]  /*a9c0*/  LOP3.LUT R20, R20, 0x10000, RZ, 0xfc, !PT ;  /* 0x0001000014147812 */ /* 0x000fe200078efcff */
[----:B--2---:R-:W-:Y:S06]  /*a9d0*/  @P2 BRA `(.L_x_694) ;  /* 0x0000000000082947 */ /* 0x004fec0003800000 */
[----:B------:R-:W1:Y:S02]  /*a9e0*/  SYNCS.PHASECHK.TRANS64.TRYWAIT P2, [R12+URZ+0x28c30], R14 ;  /* 0x028c300e0c0075a7 */ /* 0x000e64000804017f */
[----:B-1----:R-:W-:Y:S05]  /*a9f0*/  @!P2 BRA `(.L_x_695) ;  /* 0x000000d40028a947 */ /* 0x002fea0003800000 */
.L_x_694:
[----:B------:R-:W-:Y:S05]  /*aa00*/  BSYNC B1 ;  /* 0x0000000000017941 */ /* 0x000fea0003800000 */
.L_x_693:
[----:B------:R-:W-:Y:S01]  /*aa10*/  MOV R21, 0x40000040 ;  /* 0x4000004000157802 */ /* 0x000fe20000000f00 */
[----:B------:R-:W-:Y:S01]  /*aa20*/  VIADD R152, R154, 0x2 ;  /* 0x000000029a987836 */ /* 0x000fe20000000000 */
[----:B------:R-:W-:Y:S01]  /*aa30*/  R2UR UR4, R20 ;  /* 0x00000000140472ca */ /* 0x000fe200000e0000 */
[C---:B------:R-:W-:Y:S01]  /*aa40*/  VIADD R20, R154.reuse, 0x4 ;  /* 0x000000049a147836 */ /* 0x040fe20000000000 */
[C---:B------:R-:W-:Y:S01]  /*aa50*/  R2UR UR6, R154.reuse ;  /* 0x000000009a0672ca */ /* 0x040fe200000e0000 */
[----:B------:R-:W-:Y:S01]  /*aa60*/  VIADD R154, R154, 0x6 ;  /* 0x000000069a9a7836 */ /* 0x000fe20000000000 */
[----:B------:R-:W-:Y:S01]  /*aa70*/  R2UR UR7, R155 ;  /* 0x000000009b0772ca */ /* 0x000fe200000e0000 */
[----:B------:R-:W-:Y:S01]  /*aa80*/  IMAD.MOV.U32 R153, RZ, RZ, 0x40000040 ;  /* 0x40000040ff997424 */ /* 0x000fe200078e00ff */
[----:B------:R-:W-:Y:S01]  /*aa90*/  R2UR UR5, R21 ;  /* 0x00000000150572ca */ /* 0x000fe200000e0000 */
[----:B------:R-:W-:Y:S01]  /*aaa0*/  IMAD.MOV.U32 R155, RZ, RZ, 0x40000040 ;  /* 0x40000040ff9b7424 */ /* 0x000fe200078e00ff */
[----:B------:R-:W-:-:S02]  /*aab0*/  R2UR UR10, R152 ;  /* 0x00000000980a72ca */ /* 0x000fc400000e0000 */
[----:B------:R-:W-:Y:S02]  /*aac0*/  R2UR UR11, R153 ;  /* 0x00000000990b72ca */ /* 0x000fe400000e0000 */
[----:B------:R-:W-:Y:S02]  /*aad0*/  R2UR UR18, R154 ;  /* 0x000000009a1272ca */ /* 0x000fe400000e0000 */
[----:B------:R-:W-:Y:S02]  /*aae0*/  R2UR UR19, R155 ;  /* 0x000000009b1372ca */ /* 0x000fe400000e0000 */
[----:B------:R-:W-:Y:S01]  /*aaf0*/  WARPGROUP.ARRIVE ;  /* 0x00000000000079c5 */ /* 0x000fe20000000000 */
[----:B------:R-:W-:Y:S02]  /*ab00*/  R2UR UR8, R8 ;  /* 0x00000000080872ca */ /* 0x000fe400000e0000 */
[----:B------:R-:W-:Y:S02]  /*ab10*/  R2UR UR9, R9 ;  /* 0x00000000090972ca */ /* 0x000fe400000e0000 */
[----:B------:R-:W-:Y:S01]  /*ab20*/  R2UR UR14, R20 ;  /* 0x00000000140e72ca */ /* 0x000fe200000e0000 */
[----:B------:R-:W-:Y:S01]  /*ab30*/  HGMMA.64x64x16.F32 R152, gdesc[UR4], RZ, !UPT, gsb0 ;  /* 0x00e00000049879f0 */ /* 0x000fe2000c0008ff */
[----:B------:R-:W-:-:S02]  /*ab40*/  R2UR UR15, R21 ;  /* 0x00000000150f72ca */ /* 0x000fc400000e0000 */
[----:B------:R-:W-:Y:S02]  /*ab50*/  R2UR UR12, R6 ;  /* 0x00000000060c72ca */ /* 0x000fe400000e0000 */
[----:B------:R-:W-:Y:S02]  /*ab60*/  R2UR UR13, R7 ;  /* 0x00000000070d72ca */ /* 0x000fe400000e0000 */
[----:B------:R-:W-:Y:S02]  /*ab70*/  R2UR UR16, R4 ;  /* 0x00000000041072ca */ /* 0x000fe400000e0000 */
[----:B------:R-:W-:Y:S01]  /*ab80*/  R2UR UR17, R5 ;  /* 0x00000000051172ca */ /* 0x000fe200000e0000 */
        /* <DEDUP_REMOVED lines=12> */
.L_x_696:
        /* <DEDUP_REMOVED lines=15> */
[----:B------:R-:W-:Y:S01]  /*ad40*/  FMUL.FTZ R221, R177, UR37 ;  /* 0x00000025b1dd7c20 */ /* 0x000fe20008410000 */
[----:B------:R-:W-:Y:S01]  /*ad50*/  FMUL.FTZ R180, R180, UR37 ;  /* 0x00000025b4b47c20 */ /* 0x000fe20008410000 */
[----:B------:R-:W-:Y:S01]  /*ad60*/  FMUL.FTZ R181, R181, UR37 ;  /* 0x00000025b5b57c20 */ /* 0x000fe20008410000 */
[----:B------:R-:W-:Y:S01]  /*ad70*/  FMUL.FTZ R177, R154, UR37 ;  /* 0x000000259ab17c20 */ /* 0x000fe20008410000 */
[----:B------:R-:W-:Y:S01]  /*ad80*/  FMUL.FTZ R155, R155, UR37 ;  /* 0x000000259b9b7c20 */ /* 0x000fe20008410000 */
[----:B------:R-:W-:Y:S01]  /*ad90*/  FMUL.FTZ R158, R158, UR37 ;  /* 0x000000259e9e7c20 */ /* 0x000fe20008410000 */
[----:B------:R-:W-:Y:S01]  /*ada0*/  FMUL.FTZ R159, R159, UR37 ;  /* 0x000000259f9f7c20 */ /* 0x000fe20008410000 */
[----:B------:R-:W4:Y:S01]  /*adb0*/  MUFU.TANH R152, R152 ;  /* 0x0000009800987308 */ /* 0x000f220000002400 */
[----:B--2---:R-:W-:Y:S01]  /*adc0*/  FMNMX.FTZ R168, R20, R219, !PT ;  /* 0x000000db14a87209 */ /* 0x004fe20007810000 */
[----:B------:R-:W-:Y:S01]  /*add0*/  FMUL.FTZ R162, R162, UR37 ;  /* 0x00000025a2a27c20 */ /* 0x000fe20008410000 */
[----:B------:R-:W-:-:S05]  /*ade0*/  FMUL.FTZ R170, R170, UR37 ;  /* 0x00000025aaaa7c20 */ /* 0x000fca0008410000 */
[----:B------:R-:W2:Y:S01]  /*adf0*/  MUFU.TANH R153, R153 ;  /* 0x0000009900997308 */ /* 0x000ea20000002400 */
[----:B---3--:R-:W-:-:S07]  /*ae00*/  FMNMX.FTZ R168, R21, R168, !PT ;  /* 0x000000a815a87209 */ /* 0x008fce0007810000 */
[----:B------:R-:W3:Y:S01]  /*ae10*/  MUFU.TANH R156, R156 ;  /* 0x0000009c009c7308 */ /* 0x000ee20000002400 */
[----:B----4-:R-:W-:-:S07]  /*ae20*/  FMNMX.FTZ R168, R152, R168, !PT ;  /* 0x000000a898a87209 */ /* 0x010fce0007810000 */
[----:B------:R-:W4:Y:S01]  /*ae30*/  MUFU.TANH R157, R157 ;  /* 0x0000009d009d7308 */ /* 0x000f220000002400 */
[----:B--2---:R-:W-:-:S07]  /*ae40*/  FMNMX.FTZ R168, R153, R168, !PT ;  /* 0x000000a899a87209 */ /* 0x004fce0007810000 */
        /* <DEDUP_REMOVED lines=20> */
[----:B------:R-:W-:Y:S01]  /*af90*/  MUFU.TANH R177, R177 ;  /* 0x000000b100b17308 */ /* 0x000fe20000002400 */
[----:B----4-:R-:W-:-:S07]  /*afa0*/  FMNMX.FTZ R168, R180, R168, !PT ;  /* 0x000000a8b4a87209 */ /* 0x010fce0007810000 */
[----:B------:R-:W-:Y:S01]  /*afb0*/  MUFU.TANH R155, R155 ;  /* 0x0000009b009b7308 */ /* 0x000fe20000002400 */
[----:B--2---:R-:W-:-:S05]  /*afc0*/  FMNMX.FTZ R168, R181, R168, !PT ;  /* 0x000000a8b5a87209 */ /* 0x004fca0007810000 */
[----:B------:R-:W2:Y:S02]  /*afd0*/  SHFL.BFLY PT, R169, R168, 0x2, 0x1f ;  /* 0x0c401f00a8a97f89 */ /* 0x000ea400000e0000 */
[----:B------:R-:W-:Y:S08]  /*afe0*/  MUFU.TANH R158, R158 ;  /* 0x0000009e009e7308 */ /* 0x000ff00000002400 */
[----:B------:R-:W-:Y:S08]  /*aff0*/  MUFU.TANH R159, R159 ;  /* 0x0000009f009f7308 */ /* 0x000ff00000002400 */
[----:B------:R-:W-:Y:S01]  /*b000*/  MUFU.TANH R162, R162 ;  /* 0x000000a200a27308 */ /* 0x000fe20000002400 */
[----:B--2---:R-:W-:-:S05]  /*b010*/  FMNMX.FTZ R168, R168, R169, !PT ;  /* 0x000000a9a8a87209 */ /* 0x004fca0007810000 */
[----:B------:R-:W2:Y:S02]  /*b020*/  SHFL.BFLY PT, R169, R168, 0x1, 0x1f ;  /* 0x0c201f00a8a97f89 */ /* 0x000ea400000e0000 */
[----:B--2---:R-:W-:Y:S01]  /*b030*/  FMNMX.FTZ R168, R168, R169, !PT ;  /* 0x000000a9a8a87209 */ /* 0x004fe20007810000 */
[----:B------:R-:W-:-:S04]  /*b040*/  IMAD.U32 R169, RZ, RZ, UR36 ;  /* 0x00000024ffa97e24 */ /* 0x000fc8000f8e00ff */
[C---:B------:R-:W-:Y:S01]  /*b050*/  FADD.FTZ R222, -R168.reuse, R219 ;  /* 0x000000dba8de7221 */ /* 0x040fe20000010100 */
[----:B------:R-:W-:-:S03]  /*b060*/  FMUL.FTZ R154, R168, R169 ;  /* 0x000000a9a89a7220 */ /* 0x000fc60000410000 */
[-C--:B------:R-:W-:Y:S01]  /*b070*/  FMUL.FTZ R222, R222, R169.reuse ;  /* 0x000000a9dede7220 */ /* 0x080fe20000410000 */
[-CC-:B------:R-:W-:Y:S01]  /*b080*/  FFMA.FTZ R219, R20, R169.reuse, -R154.reuse ;  /* 0x000000a914db7223 */ /* 0x180fe2000001089a */
[-CC-:B------:R-:W-:Y:S01]  /*b090*/  FFMA.FTZ R223, R21, R169.reuse, -R154.reuse ;  /* 0x000000a915df7223 */ /* 0x180fe2000001089a */
[-CC-:B------:R-:W-:Y:S01]  /*b0a0*/  FFMA.FTZ R21, R152, R169.reuse, -R154.reuse ;  /* 0x000000a998157223 */ /* 0x180fe2000001089a */
[----:B------:R-:W2:Y:S01]  /*b0b0*/  MUFU.EX2 R20, R222 ;  /* 0x000000de00147308 */ /* 0x000ea20000000800 */
[-CC-:B------:R-:W-:Y:S01]  /*b0c0*/  FFMA.FTZ R153, R153, R169.reuse, -R154.reuse ;  /* 0x000000a999997223 */ /* 0x180fe2000001089a */
[-CC-:B------:R-:W-:Y:S01]  /*b0d0*/  FFMA.FTZ R156, R156, R169.reuse, -R154.reuse ;  /* 0x000000a99c9c7223 */ /* 0x180fe2000001089a */
[-CC-:B------:R-:W-:Y:S01]  /*b0e0*/  FFMA.FTZ R157, R157, R169.reuse, -R154.reuse ;  /* 0x000000a99d9d7223 */ /* 0x180fe2000001089a */
[-CC-:B------:R-:W-:Y:S01]  /*b0f0*/  FFMA.FTZ R160, R160, R169.reuse, -R154.reuse ;  /* 0x000000a9a0a07223 */ /* 0x180fe2000001089a */
[-CC-:B------:R-:W-:Y:S01]  /*b100*/  FFMA.FTZ R161, R161, R169.reuse, -R154.reuse ;  /* 0x000000a9a1a17223 */ /* 0x180fe2000001089a */
[-CC-:B------:R-:W-:Y:S01]  /*b110*/  FFMA.FTZ R164, R164, R169.reuse, -R154.reuse ;  /* 0x000000a9a4a47223 */ /* 0x180fe2000001089a */
[-CC-:B------:R-:W-:Y:S01]  /*b120*/  FFMA.FTZ R165, R165, R169.reuse, -R154.reuse ;  /* 0x000000a9a5a57223 */ /* 0x180fe2000001089a */
[----:B------:R-:W3:Y:S01]  /*b130*/  MUFU.EX2 R152, R219 ;  /* 0x000000db00987308 */ /* 0x000ee20000000800 */
[-CC-:B------:R-:W-:Y:S01]  /*b140*/  FFMA.FTZ R172, R172, R169.reuse, -R154.reuse ;  /* 0x000000a9acac7223 */ /* 0x180fe2000001089a */
[-CC-:B------:R-:W-:Y:S01]  /*b150*/  FFMA.FTZ R173, R173, R169.reuse, -R154.reuse ;  /* 0x000000a9adad7223 */ /* 0x180fe2000001089a */
[-CC-:B------:R-:W-:Y:S01]  /*b160*/  FFMA.FTZ R176, R176, R169.reuse, -R154.reuse ;  /* 0x000000a9b0b07223 */ /* 0x180fe2000001089a */
[-CC-:B------:R-:W-:Y:S01]  /*b170*/  FFMA.FTZ R221, R221, R169.reuse, -R154.reuse ;  /* 0x000000a9dddd7223 */ /* 0x180fe2000001089a */
[-CC-:B------:R-:W-:Y:S01]  /*b180*/  FFMA.FTZ R180, R180, R169.reuse, -R154.reuse ;  /* 0x000000a9b4b47223 */ /* 0x180fe2000001089a */
[----:B------:R-:W-:-:S02]  /*b190*/  FFMA.FTZ R181, R181, R169, -R154 ;  /* 0x000000a9b5b57223 */ /* 0x000fc4000001089a */
[----:B------:R-:W4:Y:S01]  /*b1a0*/  MUFU.EX2 R223, R223 ;  /* 0x000000df00df7308 */ /* 0x000f220000000800 */
[-C--:B--2---:R-:W-:Y:S01]  /*b1b0*/  FMUL.FTZ R24, R24, R20.reuse ;  /* 0x0000001418187220 */ /* 0x084fe20000410000 */
[-C--:B------:R-:W-:Y:S01]  /*b1c0*/  FMUL.FTZ R25, R25, R20.reuse ;  /* 0x0000001419197220 */ /* 0x080fe20000410000 */
[-C--:B------:R-:W-:Y:S01]  /*b1d0*/  FMUL.FTZ R28, R28, R20.reuse ;  /* 0x000000141c1c7220 */ /* 0x080fe20000410000 */
[-C--:B------:R-:W-:Y:S01]  /*b1e0*/  FMUL.FTZ R29, R29, R20.reuse ;  /* 0x000000141d1d7220 */ /* 0x080fe20000410000 */
[-C--:B------:R-:W-:Y:S01]  /*b1f0*/  FMUL.FTZ R32, R32, R20.reuse ;  /* 0x0000001420207220 */ /* 0x080fe20000410000 */
[-C--:B------:R-:W-:Y:S01]  /*b200*/  FMUL.FTZ R33, R33, R20.reuse ;  /* 0x0000001421217220 */ /* 0x080fe20000410000 */
[----:B------:R-:W-:Y:S01]  /*b210*/  FMUL.FTZ R36, R36, R20 ;  /* 0x0000001424247220 */ /* 0x000fe20000410000 */
[----:B------:R2:W5:Y:S01]  /*b220*/  MUFU.EX2 R219, R21 ;  /* 0x0000001500db7308 */ /* 0x0005620000000800 */
[----:B---3--:R-:W-:Y:S01]  /*b230*/  FFMA.FTZ R154, R20, R0, R152 ;  /* 0x00000000149a7223 */ /* 0x008fe20000010098 */
[----:B------:R-:W-:Y:S01]  /*b240*/  FMUL.FTZ R0, R163, UR37 ;  /* 0x00000025a3007c20 */ /* 0x000fe20008410000 */
[-C--:B------:R-:W-:Y:S01]  /*b250*/  FMUL.FTZ R37, R37, R20.reuse ;  /* 0x0000001425257220 */ /* 0x080fe20000410000 */
[-C--:B------:R-:W-:Y:S01]  /*b260*/  FMUL.FTZ R40, R40, R20.reuse ;  /* 0x0000001428287220 */ /* 0x080fe20000410000 */
[-C--:B------:R-:W-:Y:S01]  /*b270*/  FMUL.FTZ R41, R41, R20.reuse ;  /* 0x0000001429297220 */ /* 0x080fe20000410000 */
[-C--:B------:R-:W-:Y:S01]  /*b280*/  FMUL.FTZ R44, R44, R20.reuse ;  /* 0x000000142c2c7220 */ /* 0x080fe20000410000 */
[----:B------:R-:W-:Y:S01]  /*b290*/  FMUL.FTZ R45, R45, R20 ;  /* 0x000000142d2d7220 */ /* 0x000fe20000410000 */
[----:B------:R-:W3:Y:S01]  /*b2a0*/  MUFU.EX2 R153, R153 ;  /* 0x0000009900997308 */ /* 0x000ee20000000800 */
[C---:B----4-:R-:W-:Y:S01]  /*b2b0*/  FADD.FTZ R154, R223.reuse, R154 ;  /* 0x0000009adf9a7221 */ /* 0x050fe20000010000 */
[----:B--2---:R-:W-:Y:S01]  /*b2c0*/  FMUL.FTZ R21, R166, UR37 ;  /* 0x00000025a6157c20 */ /* 0x004fe20008410000 */
[----:B------:R-:W-:Y:S01]  /*b2d0*/  F2FP.F16.F32.PACK_AB R152, R223, R152 ;  /* 0x00000098df98723e */ /* 0x000fe200000000ff */
[-C--:B------:R-:W-:Y:S01]  /*b2e0*/  FMUL.FTZ R48, R48, R20.reuse ;  /* 0x0000001430307220 */ /* 0x080fe20000410000 */
[-C--:B------:R-:W-:Y:S01]  /*b2f0*/  FMUL.FTZ R49, R49, R20.reuse ;  /* 0x0000001431317220 */ /* 0x080fe20000410000 */
[-C--:B------:R-:W-:Y:S01]  /*b300*/  FMUL.FTZ R52, R52, R20.reuse ;  /* 0x0000001434347220 */ /* 0x080fe20000410000 */
[-C--:B------:R-:W-:Y:S01]  /*b310*/  FMUL.FTZ R53, R53, R20.reuse ;  /* 0x0000001435357220 */ /* 0x080fe20000410000 */
[----:B------:R-:W2:Y:S01]  /*b320*/  MUFU.TANH R0, R0 ;  /* 0x0000000000007308 */ /* 0x000ea20000002400 */
[----:B-----5:R-:W-:Y:S01]  /*b330*/  FADD.FTZ R154, R219, R154 ;  /* 0x0000009adb9a7221 */ /* 0x020fe20000010000 */
[-C--:B------:R-:W-:Y:S01]  /*b340*/  FMUL.FTZ R56, R56, R20.reuse ;  /* 0x0000001438387220 */ /* 0x080fe20000410000 */
[-C--:B------:R-:W-:Y:S01]  /*b350*/  FMUL.FTZ R57, R57, R20.reuse ;  /* 0x0000001439397220 */ /* 0x080fe20000410000 */
[-C--:B------:R-:W-:Y:S01]  /*b360*/  FMUL.FTZ R60, R60, R20.reuse ;  /* 0x000000143c3c7220 */ /* 0x080fe20000410000 */
[-C--:B------:R-:W-:Y:S01]  /*b370*/  FMUL.FTZ R61, R61, R20.reuse ;  /* 0x000000143d3d7220 */ /* 0x080fe20000410000 */
[-C--:B------:R-:W-:Y:S01]  /*b380*/  FMUL.FTZ R64, R64, R20.reuse ;  /* 0x0000001440407220 */ /* 0x080fe20000410000 */
[-C--:B------:R-:W-:Y:S01]  /*b390*/  FMUL.FTZ R65, R65, R20.reuse ;  /* 0x0000001441417220 */ /* 0x080fe20000410000 */
[----:B------:R-:W4:Y:S01]  /*b3a0*/  MUFU.TANH R21, R21 ;  /* 0x0000001500157308 */ /* 0x000f220000002400 */
[C---:B---3--:R-:W-:Y:S01]  /*b3b0*/  FADD.FTZ R163, R153.reuse, R154 ;  /* 0x0000009a99a37221 */ /* 0x048fe20000010000 */
[----:B------:R-:W-:Y:S01]  /*b3c0*/  F2FP.F16.F32.PACK_AB R154, R153, R219 ;  /* 0x000000db999a723e */ /* 0x000fe200000000ff */
[----:B------:R-:W-:Y:S01]  /*b3d0*/  FMUL.FTZ R153, R167, UR37 ;  /* 0x00000025a7997c20 */ /* 0x000fe20008410000 */
[----:B------:R-:W-:Y:S01]  /*b3e0*/  FMUL.FTZ R167, R174, UR37 ;  /* 0x00000025aea77c20 */ /* 0x000fe20008410000 */
[----:B------:R-:W-:Y:S01]  /*b3f0*/  FMUL.FTZ R174, R178, UR37 ;  /* 0x00000025b2ae7c20 */ /* 0x000fe20008410000 */
        /* <DEDUP_REMOVED lines=10> */
[----:B------:R-:W5:Y:S01]  /*b4a0*/  MUFU.TANH R153, R153 ;  /* 0x0000009900997308 */ /* 0x000f620000002400 */
[----:B---3--:R-:W-:Y:S01]  /*b4b0*/  IADD3 R157, -R211, RZ, RZ ;  /* 0x000000ffd39d7210 */ /* 0x008fe20007ffe1ff */
[-C--:B------:R-:W-:Y:S01]  /*b4c0*/  FMUL.FTZ R85, R85, R20.reuse ;  /* 0x0000001455557220 */ /* 0x080fe20000410000 */
[-C--:B------:R-:W-:Y:S01]  /*b4d0*/  FMUL.FTZ R88, R88, R20.reuse ;  /* 0x0000001458587220 */ /* 0x080fe20000410000 */
[----:B------:R-:W-:Y:S01]  /*b4e0*/  FMUL.FTZ R89, R89, R20 ;  /* 0x0000001459597220 */ /* 0x000fe20000410000 */
[----:B------:R-:W-:Y:S01]  /*b4f0*/  ISETP.NE.AND P2, PT, R210, R157, PT ;  /* 0x0000009dd200720c */ /* 0x000fe20003f45270 */
[----:B------:R-:W-:-:S02]  /*b500*/  VIADD R157, R12, 0x28c40 ;  /* 0x00028c400c9d7836 */ /* 0x000fc40000000000 */
[-C--:B------:R-:W-:Y:S01]  /*b510*/  FMUL.FTZ R92, R92, R20.reuse ;  /* 0x000000145c5c7220 */ /* 0x080fe20000410000 */
[----:B------:R-:W-:Y:S01]  /*b520*/  MUFU.TANH R167, R167 ;  /* 0x000000a700a77308 */ /* 0x000fe20000002400 */
[-C--:B------:R-:W-:Y:S01]  /*b530*/  FMUL.FTZ R93, R93, R20.reuse ;  /* 0x000000145d5d7220 */ /* 0x080fe20000410000 */
[-C--:B------:R-:W-:Y:S01]  /*b540*/  FMUL.FTZ R96, R96, R20.reuse ;  /* 0x0000001460607220 */ /* 0x080fe20000410000 */
[----:B------:R-:W-:Y:S01]  /*b550*/  PRMT R166, R189, 0x654, R157 ;  /* 0x00000654bda67816 */ /* 0x000fe2000000009d */
[-C--:B------:R-:W-:Y:S01]  /*b560*/  FMUL.FTZ R97, R97, R20.reuse ;  /* 0x0000001461617220 */ /* 0x080fe20000410000 */
[-C--:B------:R-:W-:Y:S01]  /*b570*/  FMUL.FTZ R100, R100, R20.reuse ;  /* 0x0000001464647220 */ /* 0x080fe20000410000 */
[-C--:B------:R-:W-:Y:S01]  /*b580*/  FMUL.FTZ R101, R101, R20.reuse ;  /* 0x0000001465657220 */ /* 0x080fe20000410000 */
[----:B------:R3:W-:Y:S01]  /*b590*/  SYNCS.ARRIVE.TRANS64.RED.A1T0 RZ, [R166+URZ], RZ ;  /* 0x000000ffa6ff79a7 */ /* 0x0007e2000810043f */
[----:B------:R0:W1:Y:S01]  /*b5a0*/  MUFU.TANH R157, R170 ;  /* 0x000000aa009d7308 */ /* 0x0000620000002400 */
[-C--:B------:R-:W-:Y:S01]  /*b5b0*/  FMUL.FTZ R104, R104, R20.reuse ;  /* 0x0000001468687220 */ /* 0x080fe20000410000 */
[-C--:B------:R-:W-:Y:S01]  /*b5c0*/  FMUL.FTZ R105, R105, R20.reuse ;  /* 0x0000001469697220 */ /* 0x080fe20000410000 */
[-C--:B------:R-:W-:Y:S01]  /*b5d0*/  FMUL.FTZ R108, R108, R20.reuse ;  /* 0x000000146c6c7220 */ /* 0x080fe20000410000 */
[-C--:B------:R-:W-:Y:S01]  /*b5e0*/  FMUL.FTZ R109, R109, R20.reuse ;  /* 0x000000146d6d7220 */ /* 0x080fe20000410000 */
[-C--:B------:R-:W-:Y:S01]  /*b5f0*/  FMUL.FTZ R112, R112, R20.reuse ;  /* 0x0000001470707220 */ /* 0x080fe20000410000 */
[----:B------:R-:W-:Y:S01]  /*b600*/  FMUL.FTZ R113, R113, R20 ;  /* 0x0000001471717220 */ /* 0x000fe20000410000 */
[----:B---3--:R-:W-:Y:S01]  /*b610*/  FMUL.FTZ R166, R171, UR37 ;  /* 0x00000025aba67c20 */ /* 0x008fe20008410000 */
[----:B------:R-:W-:Y:S01]  /*b620*/  FMUL.FTZ R171, R175, UR37 ;  /* 0x00000025afab7c20 */ /* 0x000fe20008410000 */
[----:B0-----:R-:W-:Y:S01]  /*b630*/  FMNMX.FTZ R170, R177, R15, !PT ;  /* 0x0000000fb1aa7209 */ /* 0x001fe20007810000 */
[----:B------:R-:W-:Y:S01]  /*b640*/  FMUL.FTZ R175, R179, UR37 ;  /* 0x00000025b3af7c20 */ /* 0x000fe20008410000 */
[----:B------:R-:W-:Y:S01]  /*b650*/  MUFU.TANH R174, R174 ;  /* 0x000000ae00ae7308 */ /* 0x000fe20000002400 */
[----:B------:R-:W-:Y:S01]  /*b660*/  FMUL.FTZ R179, R182, UR37 ;  /* 0x00000025b6b37c20 */ /* 0x000fe20008410000 */
[----:B------:R-:W-:Y:S01]  /*b670*/  FMNMX.FTZ R170, R155, R170, !PT ;  /* 0x000000aa9baa7209 */ /* 0x000fe20007810000 */
[----:B------:R-:W-:Y:S01]  /*b680*/  FMUL.FTZ R182, R183, UR37 ;  /* 0x00000025b7b67c20 */ /* 0x000fe20008410000 */
[-C--:B------:R-:W-:Y:S01]  /*b690*/  FMUL.FTZ R116, R116, R20.reuse ;  /* 0x0000001474747220 */ /* 0x080fe20000410000 */
[----:B------:R-:W-:Y:S01]  /*b6a0*/  FMUL.FTZ R117, R117, R20 ;  /* 0x0000001475757220 */ /* 0x000fe20000410000 */
[----:B------:R-:W-:Y:S01]  /*b6b0*/  FMNMX.FTZ R170, R158, R170, !PT ;  /* 0x000000aa9eaa7209 */ /* 0x000fe20007810000 */
[-C--:B------:R-:W-:Y:S01]  /*b6c0*/  FMUL.FTZ R120, R120, R20.reuse ;  /* 0x0000001478787220 */ /* 0x080fe20000410000 */
[----:B------:R-:W0:Y:S01]  /*b6d0*/  MUFU.TANH R166, R166 ;  /* 0x000000a600a67308 */ /* 0x000e220000002400 */
[----:B------:R-:W-:Y:S01]  /*b6e0*/  FMUL.FTZ R121, R121, R20 ;  /* 0x0000001479797220 */ /* 0x000fe20000410000 */
[----:B------:R-:W-:Y:S01]  /*b6f0*/  FMNMX.FTZ R170, R159, R170, !PT ;  /* 0x000000aa9faa7209 */ /* 0x000fe20007810000 */
[-C--:B------:R-:W-:Y:S01]  /*b700*/  FMUL.FTZ R124, R124, R20.reuse ;  /* 0x000000147c7c7220 */ /* 0x080fe20000410000 */
[-C--:B------:R-:W-:Y:S01]  /*b710*/  FMUL.FTZ R125, R125, R20.reuse ;  /* 0x000000147d7d7220 */ /* 0x080fe20000410000 */
[----:B------:R-:W-:Y:S01]  /*b720*/  FMUL.FTZ R128, R128, R20 ;  /* 0x0000001480807220 */ /* 0x000fe20000410000 */
[----:B------:R-:W-:Y:S01]  /*b730*/  FMNMX.FTZ R170, R162, R170, !PT ;  /* 0x000000aaa2aa7209 */ /* 0x000fe20007810000 */
[-C--:B------:R-:W-:Y:S01]  /*b740*/  FMUL.FTZ R129, R129, R20.reuse ;  /* 0x0000001481817220 */ /* 0x080fe20000410000 */
[----:B------:R-:W3:Y:S01]  /*b750*/  MUFU.TANH R171, R171 ;  /* 0x000000ab00ab7308 */ /* 0x000ee20000002400 */
[----:B------:R-:W-:Y:S01]  /*b760*/  FMUL.FTZ R132, R132, R20 ;  /* 0x0000001484847220 */ /* 0x000fe20000410000 */
[----:B--2---:R-:W-:Y:S01]  /*b770*/  FMNMX.FTZ R170, R0, R170, !PT ;  /* 0x000000aa00aa7209 */ /* 0x004fe20007810000 */
[-C--:B------:R-:W-:Y:S01]  /*b780*/  FMUL.FTZ R133, R133, R20.reuse ;  /* 0x0000001485857220 */ /* 0x080fe20000410000 */
[-C--:B------:R-:W-:Y:S01]  /*b790*/  FMUL.FTZ R136, R136, R20.reuse ;  /* 0x0000001488887220 */ /* 0x080fe20000410000 */
[----:B------:R-:W-:Y:S01]  /*b7a0*/  FMUL.FTZ R137, R137, R20 ;  /* 0x0000001489897220 */ /* 0x000fe20000410000 */
[----:B----4-:R-:W-:Y:S01]  /*b7b0*/  FMNMX.FTZ R170, R21, R170, !PT ;  /* 0x000000aa15aa7209 */ /* 0x010fe20007810000 */
[-C--:B------:R-:W-:Y:S01]  /*b7c0*/  FMUL.FTZ R140, R140, R20.reuse ;  /* 0x000000148c8c7220 */ /* 0x080fe20000410000 */
[----:B------:R-:W2:Y:S01]  /*b7d0*/  MUFU.TANH R175, R175 ;  /* 0x000000af00af7308 */ /* 0x000ea20000002400 */
[----:B------:R-:W-:Y:S01]  /*b7e0*/  FMUL.FTZ R141, R141, R20 ;  /* 0x000000148d8d7220 */ /* 0x000fe20000410000 */
[----:B-----5:R-:W-:Y:S01]  /*b7f0*/  FMNMX.FTZ R170, R153, R170, !PT ;  /* 0x000000aa99aa7209 */ /* 0x020fe20007810000 */
[-C--:B------:R-:W-:Y:S01]  /*b800*/  FMUL.FTZ R144, R144, R20.reuse ;  /* 0x0000001490907220 */ /* 0x080fe20000410000 */
[-C--:B------:R-:W-:Y:S01]  /*b810*/  FMUL.FTZ R145, R145, R20.reuse ;  /* 0x0000001491917220 */ /* 0x080fe20000410000 */
[----:B------:R-:W-:Y:S01]  /*b820*/  FMUL.FTZ R148, R148, R20 ;  /* 0x0000001494947220 */ /* 0x000fe20000410000 */
[----:B-1----:R-:W-:Y:S01]  /*b830*/  FMNMX.FTZ R170, R157, R170, !PT ;  /* 0x000000aa9daa7209 */ /* 0x002fe20007810000 */
[----:B------:R-:W-:Y:S01]  /*b840*/  FMUL.FTZ R149, R149, R20 ;  /* 0x0000001495957220 */ /* 0x000fe20000410000 */
[----:B------:R-:W1:Y:S02]  /*b850*/  MUFU.TANH R179, R179 ;  /* 0x000000b300b37308 */ /* 0x000e640000002400 */
[----:B0-----:R-:W-:-:S04]  /*b860*/  FMNMX.FTZ R170, R166, R170, !PT ;  /* 0x000000aaa6aa7209 */ /* 0x001fc80007810000 */
[----:B------:R-:W-:Y:S02]  /*b870*/  FMNMX.FTZ R170, R167, R170, !PT ;  /* 0x000000aaa7aa7209 */ /* 0x000fe40007810000 */
[----:B------:R-:W0:Y:S02]  /*b880*/  MUFU.TANH R182, R182 ;  /* 0x000000b600b67308 */ /* 0x000e240000002400 */
[----:B---3--:R-:W-:-:S04]  /*b890*/  FMNMX.FTZ R170, R171, R170, !PT ;  /* 0x000000aaabaa7209 */ /* 0x008fc80007810000 */
[----:B------:R-:W-:Y:S02]  /*b8a0*/  FMNMX.FTZ R170, R174, R170, !PT ;  /* 0x000000aaaeaa7209 */ /* 0x000fe40007810000 */
[----:B------:R-:W3:Y:S02]  /*b8b0*/  MUFU.EX2 R156, R156 ;  /* 0x0000009c009c7308 */ /* 0x000ee40000000800 */
[----:B--2---:R-:W-:-:S04]  /*b8c0*/  FMNMX.FTZ R170, R175, R170, !PT ;  /* 0x000000aaafaa7209 */ /* 0x004fc80007810000 */
[----:B-1----:R-:W-:Y:S02]  /*b8d0*/  FMNMX.FTZ R170, R179, R170, !PT ;  /* 0x000000aab3aa7209 */ /* 0x002fe40007810000 */
[----:B------:R-:W-:Y:S02]  /*b8e0*/  MUFU.EX2 R161, R161 ;  /* 0x000000a100a17308 */ /* 0x000fe40000000800 */
[----:B0-----:R-:W-:-:S05]  /*b8f0*/  FMNMX.FTZ R170, R182, R170, !PT ;  /* 0x000000aab6aa7209 */ /* 0x001fca0007810000 */
[----:B------:R-:W0:Y:S01]  /*b900*/  SHFL.BFLY PT, R178, R170, 0x2, 0x1f ;  /* 0x0c401f00aab27f89 */ /* 0x000e2200000e0000 */
[----:B------:R-:W-:Y:S01]  /*b910*/  MUFU.EX2 R165, R165 ;  /* 0x000000a500a57308 */ /* 0x000fe20000000800 */
[----:B---3--:R-:W-:Y:S01]  /*b920*/  FADD.FTZ R163, R156, R163 ;  /* 0x000000a39ca37221 */ /* 0x008fe20000010000 */
[----:B------:R-:W-:-:S03]  /*b930*/  F2FP.F16.F32.PACK_AB R156, R219, R156 ;  /* 0x0000009cdb9c723e */ /* 0x000fc600000000ff */
[----:B------:R-:W-:-:S03]  /*b940*/  FADD.FTZ R163, R219, R163 ;  /* 0x000000a3dba37221 */ /* 0x000fc60000010000 */
[----:B------:R-:W-:Y:S08]  /*b950*/  MUFU.EX2 R172, R172 ;  /* 0x000000ac00ac7308 */ /* 0x000ff00000000800 */
[----:B------:R-:W-:Y:S01]  /*b960*/  MUFU.EX2 R173, R173 ;  /* 0x000000ad00ad7308 */ /* 0x000fe20000000800 */
[----:B0-----:R-:W-:-:S07]  /*b970*/  FMNMX.FTZ R170, R170, R178, !PT ;  /* 0x000000b2aaaa7209 */ /* 0x001fce0007810000 */
[----:B------:R-:W-:Y:S01]  /*b980*/  MUFU.EX2 R221, R221 ;  /* 0x000000dd00dd7308 */ /* 0x000fe20000000800 */
[----:B------:R-:W0:Y:S07]  /*b990*/  SHFL.BFLY PT, R183, R170, 0x1, 0x1f ;  /* 0x0c201f00aab77f89 */ /* 0x000e2e00000e0000 */
[----:B------:R-:W-:Y:S08]  /*b9a0*/  MUFU.EX2 R178, R160 ;  /* 0x000000a000b27308 */ /* 0x000ff00000000800 */
[----:B------:R-:W-:Y:S08]  /*b9b0*/  MUFU.EX2 R160, R164 ;  /* 0x000000a400a07308 */ /* 0x000ff00000000800 */
[----:B------:R1:W-:Y:S01]  /*b9c0*/  MUFU.EX2 R164, R176 ;  /* 0x000000b000a47308 */ /* 0x0003e20000000800 */
[----:B0-----:R-:W-:-:S07]  /*b9d0*/  FMNMX.FTZ R170, R170, R183, !PT ;  /* 0x000000b7aaaa7209 */ /* 0x001fce0007810000 */
[----:B------:R-:W-:Y:S01]  /*b9e0*/  MUFU.EX2 R180, R180 ;  /* 0x000000b400b47308 */ /* 0x000fe20000000800 */
[----:B------:R-:W-:Y:S01]  /*b9f0*/  FADD.FTZ R15, -R170, R15 ;  /* 0x0000000faa0f7221 */ /* 0x000fe20000010100 */
[----:B-1----:R-:W-:-:S03]  /*ba00*/  @!P2 IMAD R176, R216, 0x40, R194 ;  /* 0x00000040d8b0a824 */ /* 0x002fc600078e02c2 */
[----:B------:R-:W-:Y:S01]  /*ba10*/  FMUL.FTZ R15, R15, R169 ;  /* 0x000000a90f0f7220 */ /* 0x000fe20000410000 */
[----:B------:R-:W-:Y:S02]  /*ba20*/  @!P2 IMAD R176, R176, 0x4, R2 ;  /* 0x00000004b0b0a824 */ /* 0x000fe400078e0202 */
[----:B------:R-:W-:Y:S03]  /*ba30*/  MUFU.EX2 R181, R181 ;  /* 0x000000b500b57308 */ /* 0x000fe60000000800 */
[----:B------:R-:W-:Y:S05]  /*ba40*/  @!P2 STS [R176+0x28800], R20 ;  /* 0x02880014b000a388 */ /* 0x000fea0000000800 */
[----:B------:R-:W0:Y:S02]  /*ba50*/  MUFU.EX2 R15, R15 ;  /* 0x0000000f000f7308 */ /* 0x000e240000000800 */
[----:B0-----:R0:W-:Y:S01]  /*ba60*/  @!P2 STS [R176+0x28820], R15 ;  /* 0x0288200fb000a388 */ /* 0x0011e20000000800 */
        /* <DEDUP_REMOVED lines=9> */
[----:B0-----:R-:W-:Y:S01]  /*bb00*/  FMUL.FTZ R176, R170, R169 ;  /* 0x000000a9aab07220 */ /* 0x001fe20000410000 */
[-C--:B------:R-:W-:Y:S01]  /*bb10*/  FMUL.FTZ R43, R43, R15.reuse ;  /* 0x0000000f2b2b7220 */ /* 0x080fe20000410000 */
[-C--:B------:R-:W-:Y:S01]  /*bb20*/  FMUL.FTZ R46, R46, R15.reuse ;  /* 0x0000000f2e2e7220 */ /* 0x080fe20000410000 */
[----:B------:R-:W-:Y:S01]  /*bb30*/  FMUL.FTZ R47, R47, R15 ;  /* 0x0000000f2f2f7220 */ /* 0x000fe20000410000 */
[-CC-:B------:R-:W-:Y:S01]  /*bb40*/  FFMA.FTZ R177, R177, R169.reuse, -R176.reuse ;  /* 0x000000a9b1b17223 */ /* 0x180fe200000108b0 */
[-CC-:B------:R-:W-:Y:S01]  /*bb50*/  FFMA.FTZ R155, R155, R169.reuse, -R176.reuse ;  /* 0x000000a99b9b7223 */ /* 0x180fe200000108b0 */
[-CC-:B------:R-:W-:Y:S01]  /*bb60*/  FFMA.FTZ R158, R158, R169.reuse, -R176.reuse ;  /* 0x000000a99e9e7223 */ /* 0x180fe200000108b0 */
[-CC-:B------:R-:W-:Y:S01]  /*bb70*/  FFMA.FTZ R159, R159, R169.reuse, -R176.reuse ;  /* 0x000000a99f9f7223 */ /* 0x180fe200000108b0 */
[-CC-:B------:R-:W-:Y:S01]  /*bb80*/  FFMA.FTZ R162, R162, R169.reuse, -R176.reuse ;  /* 0x000000a9a2a27223 */ /* 0x180fe200000108b0 */
[-CC-:B------:R-:W-:Y:S01]  /*bb90*/  FFMA.FTZ R183, R0, R169.reuse, -R176.reuse ;  /* 0x000000a900b77223 */ /* 0x180fe200000108b0 */
[----:B------:R-:W0:Y:S01]  /*bba0*/  MUFU.EX2 R177, R177 ;  /* 0x000000b100b17308 */ /* 0x000e220000000800 */
[-CC-:B------:R-:W-:Y:S01]  /*bbb0*/  FFMA.FTZ R0, R21, R169.reuse, -R176.reuse ;  /* 0x000000a915007223 */ /* 0x180fe200000108b0 */
[-CC-:B------:R-:W-:Y:S01]  /*bbc0*/  FFMA.FTZ R216, R153, R169.reuse, -R176.reuse ;  /* 0x000000a999d87223 */ /* 0x180fe200000108b0 */
[-CC-:B------:R-:W-:Y:S01]  /*bbd0*/  FFMA.FTZ R21, R157, R169.reuse, -R176.reuse ;  /* 0x000000a99d157223 */ /* 0x180fe200000108b0 */
[-CC-:B------:R-:W-:Y:S01]  /*bbe0*/  FFMA.FTZ R166, R166, R169.reuse, -R176.reuse ;  /* 0x000000a9a6a67223 */ /* 0x180fe200000108b0 */
[-CC-:B------:R-:W-:Y:S01]  /*bbf0*/  FFMA.FTZ R167, R167, R169.reuse, -R176.reuse ;  /* 0x000000a9a7a77223 */ /* 0x180fe200000108b0 */
[-CC-:B------:R-:W-:Y:S01]  /*bc00*/  FFMA.FTZ R171, R171, R169.reuse, -R176.reuse ;  /* 0x000000a9abab7223 */ /* 0x180fe200000108b0 */
[-CC-:B------:R-:W-:Y:S01]  /*bc10*/  FFMA.FTZ R174, R174, R169.reuse, -R176.reuse ;  /* 0x000000a9aeae7223 */ /* 0x180fe200000108b0 */
[----:B------:R-:W1:Y:S01]  /*bc20*/  MUFU.EX2 R155, R155 ;  /* 0x0000009b009b7308 */ /* 0x000e620000000800 */
[-CC-:B------:R-:W-:Y:S01]  /*bc30*/  FFMA.FTZ R175, R175, R169.reuse, -R176.reuse ;  /* 0x000000a9afaf7223 */ /* 0x180fe200000108b0 */
[-CC-:B------:R-:W-:Y:S01]  /*bc40*/  FFMA.FTZ R179, R179, R169.reuse, -R176.reuse ;  /* 0x000000a9b3b37223 */ /* 0x180fe200000108b0 */
[----:B------:R-:W-:Y:S01]  /*bc50*/  FFMA.FTZ R176, R182, R169, -R176 ;  /* 0x000000a9b6b07223 */ /* 0x000fe200000108b0 */
        /* <DEDUP_REMOVED lines=13> */
[----:B-1----:R-:W-:Y:S01]  /*bd30*/  FADD.FTZ R153, R155, R3 ;  /* 0x000000039b997221 */ /* 0x002fe20000010000 */
[-C--:B------:R-:W-:Y:S01]  /*bd40*/  FMUL.FTZ R70, R70, R15.reuse ;  /* 0x0000000f46467220 */ /* 0x080fe20000410000 */
[-C--:B------:R-:W-:Y:S01]  /*bd50*/  FMUL.FTZ R71, R71, R15.reuse ;  /* 0x0000000f47477220 */ /* 0x080fe20000410000 */
[-C--:B------:R-:W-:Y:S01]  /*bd60*/  FMUL.FTZ R74, R74, R15.reuse ;  /* 0x0000000f4a4a7220 */ /* 0x080fe20000410000 */
[-C--:B------:R-:W-:Y:S01]  /*bd70*/  FMUL.FTZ R75, R75, R15.reuse ;  /* 0x0000000f4b4b7220 */ /* 0x080fe20000410000 */
[-C--:B------:R-:W-:Y:S01]  /*bd80*/  FMUL.FTZ R78, R78, R15.reuse ;  /* 0x0000000f4e4e7220 */ /* 0x080fe20000410000 */
[----:B------:R-:W-:Y:S01]  /*bd90*/  FMUL.FTZ R79, R79, R15 ;  /* 0x0000000f4f4f7220 */ /* 0x000fe20000410000 */
[----:B------:R-:W1:Y:S01]  /*bda0*/  MUFU.EX2 R162, R162 ;  /* 0x000000a200a27308 */ /* 0x000e620000000800 */
[----:B--2---:R-:W-:Y:S01]  /*bdb0*/  FADD.FTZ R157, R158, R153 ;  /* 0x000000999e9d7221 */ /* 0x004fe20000010000 */
[----:B------:R-:W-:Y:S01]  /*bdc0*/  F2FP.F16.F32.PACK_AB R153, R155, R177 ;  /* 0x000000b19b99723e */ /* 0x000fe200000000ff */
[-C--:B------:R-:W-:Y:S01]  /*bdd0*/  FMUL.FTZ R82, R82, R15.reuse ;  /* 0x0000000f52527220 */ /* 0x080fe20000410000 */
[-C--:B------:R-:W-:Y:S01]  /*bde0*/  FMUL.FTZ R83, R83, R15.reuse ;  /* 0x0000000f53537220 */ /* 0x080fe20000410000 */
[-C--:B------:R-:W-:Y:S01]  /*bdf0*/  FMUL.FTZ R86, R86, R15.reuse ;  /* 0x0000000f56567220 */ /* 0x080fe20000410000 */
[-C--:B------:R-:W-:Y:S01]  /*be00*/  FMUL.FTZ R87, R87, R15.reuse ;  /* 0x0000000f57577220 */ /* 0x080fe20000410000 */
[-C--:B------:R-:W-:Y:S01]  /*be10*/  FMUL.FTZ R90, R90, R15.reuse ;  /* 0x0000000f5a5a7220 */ /* 0x080fe20000410000 */
[----:B------:R-:W2:Y:S01]  /*be20*/  MUFU.EX2 R183, R183 ;  /* 0x000000b700b77308 */ /* 0x000ea20000000800 */
[C---:B0-----:R-:W-:Y:S01]  /*be30*/  FADD.FTZ R157, R159.reuse, R157 ;  /* 0x0000009d9f9d7221 */ /* 0x041fe20000010000 */
[----:B------:R-:W-:Y:S01]  /*be40*/  F2FP.F16.F32.PACK_AB R155, R159, R158 ;  /* 0x0000009e9f9b723e */ /* 0x000fe200000000ff */
[----:B------:R-:W-:Y:S01]  /*be50*/  BAR.SYNC.DEFER_BLOCKING 0xf, 0x100 ;  /* 0x03c4000000007b1d */ /* 0x000fe20000010000 */
        /* <DEDUP_REMOVED lines=12> */
[-C--:B------:R-:W-:Y:S01]  /*bf20*/  FMUL.FTZ R111, R111, R15.reuse ;  /* 0x0000000f6f6f7220 */ /* 0x080fe20000410000 */
[----:B------:R-:W1:Y:S01]  /*bf30*/  MUFU.EX2 R216, R216 ;  /* 0x000000d800d87308 */ /* 0x000e620000000800 */
[C---:B--2---:R-:W-:Y:S01]  /*bf40*/  FADD.FTZ R158, R183.reuse, R157 ;  /* 0x0000009db79e7221 */ /* 0x044fe20000010000 */
[----:B------:R-:W-:Y:S01]  /*bf50*/  F2FP.F16.F32.PACK_AB R157, R183, R162 ;  /* 0x000000a2b79d723e */ /* 0x000fe200000000ff */
[----:B------:R-:W-:Y:S01]  /*bf60*/  FADD.FTZ R162, R178, R163 ;  /* 0x000000a3b2a27221 */ /* 0x000fe20000010000 */
[-C--:B------:R-:W-:Y:S01]  /*bf70*/  FMUL.FTZ R114, R114, R15.reuse ;  /* 0x0000000f72727220 */ /* 0x080fe20000410000 */
[-C--:B------:R-:W-:Y:S01]  /*bf80*/  FMUL.FTZ R115, R115, R15.reuse ;  /* 0x0000000f73737220 */ /* 0x080fe20000410000 */
[-C--:B------:R-:W-:Y:S01]  /*bf90*/  FMUL.FTZ R118, R118, R15.reuse ;  /* 0x0000000f76767220 */ /* 0x080fe20000410000 */
[C---:B------:R-:W-:Y:S01]  /*bfa0*/  FADD.FTZ R162, R161.reuse, R162 ;  /* 0x000000a2a1a27221 */ /* 0x040fe20000010000 */
[----:B------:R-:W2:Y:S01]  /*bfb0*/  MUFU.EX2 R21, R21 ;  /* 0x0000001500157308 */ /* 0x000ea20000000800 */
[----:B0-----:R-:W-:Y:S01]  /*bfc0*/  FADD.FTZ R159, R0, R158 ;  /* 0x0000009e009f7221 */ /* 0x001fe20000010000 */
[----:B------:R-:W-:Y:S01]  /*bfd0*/  F2FP.F16.F32.PACK_AB R158, R161, R178 ;  /* 0x000000b2a19e723e */ /* 0x000fe200000000ff */
[----:B------:R0:W-:Y:S01]  /*bfe0*/  STSM.16.M88.4 [R212+0x26800], R152 ;  /* 0x02680098d4007844 */ /* 0x0001e20000000200 */
[-C--:B------:R-:W-:Y:S01]  /*bff0*/  FMUL.FTZ R119, R119, R15.reuse ;  /* 0x0000000f77777220 */ /* 0x080fe20000410000 */
[-C--:B------:R-:W-:Y:S01]  /*c000*/  FMUL.FTZ R122, R122, R15.reuse ;  /* 0x0000000f7a7a7220 */ /* 0x080fe20000410000 */
[-C--:B------:R-:W-:Y:S01]  /*c010*/  FMUL.FTZ R123, R123, R15.reuse ;  /* 0x0000000f7b7b7220 */ /* 0x080fe20000410000 */
[-C--:B------:R-:W-:Y:S01]  /*c020*/  FMUL.FTZ R126, R126, R15.reuse ;  /* 0x0000000f7e7e7220 */ /* 0x080fe20000410000 */
[----:B------:R-:W3:Y:S01]  /*c030*/  MUFU.EX2 R166, R166 ;  /* 0x000000a600a67308 */ /* 0x000ee20000000800 */
[C---:B-1----:R-:W-:Y:S01]  /*c040*/  FADD.FTZ R161, R216.reuse, R159 ;  /* 0x0000009fd8a17221 */ /* 0x042fe20000010000 */
[----:B------:R-:W-:Y:S01]  /*c050*/  F2FP.F16.F32.PACK_AB R159, R216, R0 ;  /* 0x00000000d89f723e */ /* 0x000fe200000000ff */
[----:B------:R-:W-:Y:S01]  /*c060*/  FADD.FTZ R0, R160, R162 ;  /* 0x000000a2a0007221 */ /* 0x000fe20000010000 */
[----:B------:R-:W-:Y:S01]  /*c070*/  F2FP.F16.F32.PACK_AB R160, R165, R160 ;  /* 0x000000a0a5a0723e */ /* 0x000fe200000000ff */
[-C--:B------:R-:W-:Y:S01]  /*c080*/  FMUL.FTZ R127, R127, R15.reuse ;  /* 0x0000000f7f7f7220 */ /* 0x080fe20000410000 */
[-C--:B------:R-:W-:Y:S01]  /*c090*/  FMUL.FTZ R130, R130, R15.reuse ;  /* 0x0000000f82827220 */ /* 0x080fe20000410000 */
[----:B------:R-:W-:Y:S01]  /*c0a0*/  FADD.FTZ R0, R165, R0 ;  /* 0x00000000a5007221 */ /* 0x000fe20000010000 */
[----:B------:R-:W1:Y:S01]  /*c0b0*/  MUFU.EX2 R3, R167 ;  /* 0x000000a700037308 */ /* 0x000e620000000800 */
[----:B--2---:R-:W-:Y:S01]  /*c0c0*/  FADD.FTZ R161, R21, R161 ;  /* 0x000000a115a17221 */ /* 0x004fe20000010000 */
[----:B------:R0:W-:Y:S01]  /*c0d0*/  STSM.16.M88.4 [R213], R156 ;  /* 0x0000009cd5007844 */ /* 0x0001e20000000200 */
[----:B------:R-:W-:Y:S01]  /*c0e0*/  FADD.FTZ R0, R172, R0 ;  /* 0x00000000ac007221 */ /* 0x000fe20000010000 */
[-C--:B------:R-:W-:Y:S01]  /*c0f0*/  FMUL.FTZ R131, R131, R15.reuse ;  /* 0x0000000f83837220 */ /* 0x080fe20000410000 */
[-C--:B------:R-:W-:Y:S01]  /*c100*/  FMUL.FTZ R134, R134, R15.reuse ;  /* 0x0000000f86867220 */ /* 0x080fe20000410000 */
[----:B------:R-:W-:Y:S01]  /*c110*/  FMUL.FTZ R135, R135, R15 ;  /* 0x0000000f87877220 */ /* 0x000fe20000410000 */
[----:B------:R-:W-:Y:S01]  /*c120*/  FADD.FTZ R0, R173, R0 ;  /* 0x00000000ad007221 */ /* 0x000fe20000010000 */
[----:B------:R-:W2:Y:S01]  /*c130*/  MUFU.EX2 R171, R171 ;  /* 0x000000ab00ab7308 */ /* 0x000ea20000000800 */
[C---:B---3--:R-:W-:Y:S01]  /*c140*/  FADD.FTZ R162, R166.reuse, R161 ;  /* 0x000000a1a6a27221 */ /* 0x048fe20000010000 */
[----:B------:R-:W-:Y:S01]  /*c150*/  F2FP.F16.F32.PACK_AB R161, R166, R21 ;  /* 0x00000015a6a1723e */ /* 0x000fe200000000ff */
[----:B------:R-:W-:Y:S01]  /*c160*/  FADD.FTZ R0, R164, R0 ;  /* 0x00000000a4007221 */ /* 0x000fe20000010000 */
[----:B------:R-:W-:Y:S01]  /*c170*/  F2FP.F16.F32.PACK_AB R164, R221, R164 ;  /* 0x000000a4dda4723e */ /* 0x000fe200000000ff */
[-C--:B------:R-:W-:Y:S01]  /*c180*/  FMUL.FTZ R138, R138, R15.reuse ;  /* 0x0000000f8a8a7220 */ /* 0x080fe20000410000 */
[----:B------:R-:W-:Y:S01]  /*c190*/  F2FP.F16.F32.PACK_AB R166, R181, R180 ;  /* 0x000000b4b5a6723e */ /* 0x000fe200000000ff */
[----:B------:R-:W-:Y:S01]  /*c1a0*/  FADD.FTZ R0, R221, R0 ;  /* 0x00000000dd007221 */ /* 0x000fe20000010000 */
[----:B------:R-:W3:Y:S01]  /*c1b0*/  MUFU.EX2 R174, R174 ;  /* 0x000000ae00ae7308 */ /* 0x000ee20000000800 */
[----:B-1----:R-:W-:Y:S01]  /*c1c0*/  FADD.FTZ R21, R3, R162 ;  /* 0x000000a203157221 */ /* 0x002fe20000010000 */
[----:B------:R-:W-:Y:S01]  /*c1d0*/  F2FP.F16.F32.PACK_AB R162, R173, R172 ;  /* 0x000000acada2723e */ /* 0x000fe200000000ff */
[----:B------:R-:W-:Y:S01]  /*c1e0*/  FADD.FTZ R0, R180, R0 ;  /* 0x00000000b4007221 */ /* 0x000fe20000010000 */
[-C--:B------:R-:W-:Y:S01]  /*c1f0*/  FMUL.FTZ R139, R139, R15.reuse ;  /* 0x0000000f8b8b7220 */ /* 0x080fe20000410000 */
[-C--:B------:R-:W-:Y:S01]  /*c200*/  FMUL.FTZ R142, R142, R15.reuse ;  /* 0x0000000f8e8e7220 */ /* 0x080fe20000410000 */
[----:B------:R-:W-:Y:S01]  /*c210*/  FMUL.FTZ R143, R143, R15 ;  /* 0x0000000f8f8f7220 */ /* 0x000fe20000410000 */
[----:B------:R-:W-:Y:S01]  /*c220*/  FADD.FTZ R0, R181, R0 ;  /* 0x00000000b5007221 */ /* 0x000fe20000010000 */
[----:B------:R-:W1:Y:S01]  /*c230*/  MUFU.EX2 R175, R175 ;  /* 0x000000af00af7308 */ /* 0x000e620000000800 */
[C---:B--2---:R-:W-:Y:S01]  /*c240*/  FADD.FTZ R21, R171.reuse, R21 ;  /* 0x00000015ab157221 */ /* 0x044fe20000010000 */
[----:B------:R-:W-:Y:S01]  /*c250*/  F2FP.F16.F32.PACK_AB R163, R171, R3 ;  /* 0x00000003aba3723e */ /* 0x000fe200000000ff */
[-C--:B------:R-:W-:Y:S01]  /*c260*/  FMUL.FTZ R146, R146, R15.reuse ;  /* 0x0000000f92927220 */ /* 0x080fe20000410000 */
[-C--:B------:R-:W-:Y:S01]  /*c270*/  FMUL.FTZ R147, R147, R15.reuse ;  /* 0x0000000f93937220 */ /* 0x080fe20000410000 */
[-C--:B------:R-:W-:Y:S01]  /*c280*/  FMUL.FTZ R150, R150, R15.reuse ;  /* 0x0000000f96967220 */ /* 0x080fe20000410000 */
[----:B------:R-:W-:Y:S01]  /*c290*/  FMUL.FTZ R151, R151, R15 ;  /* 0x0000000f97977220 */ /* 0x000fe20000410000 */
[----:B------:R0:W-:Y:S01]  /*c2a0*/  STSM.16.M88.4 [R215], R160 ;  /* 0x000000a0d7007844 */ /* 0x0001e20000000200 */
[----:B------:R-:W2:Y:S01]  /*c2b0*/  MUFU.EX2 R167, R179 ;  /* 0x000000b300a77308 */ /* 0x000ea20000000800 */
[----:B---3--:R-:W-:-:S07]  /*c2c0*/  FADD.FTZ R21, R174, R21 ;  /* 0x00000015ae157221 */ /* 0x008fce0000010000 */
[----:B------:R-:W3:Y:S01]  /*c2d0*/  MUFU.EX2 R176, R176 ;  /* 0x000000b000b07308 */ /* 0x000ee20000000800 */
[C---:B-1----:R-:W-:Y:S01]  /*c2e0*/  FADD.FTZ R21, R175.reuse, R21 ;  /* 0x00000015af157221 */ /* 0x042fe20000010000 */
[----:B------:R-:W-:-:S03]  /*c2f0*/  F2FP.F16.F32.PACK_AB R165, R175, R174 ;  /* 0x000000aeafa5723e */ /* 0x000fc600000000ff */
[----:B--2---:R-:W-:Y:S01]  /*c300*/  FADD.FTZ R21, R167, R21 ;  /* 0x00000015a7157221 */ /* 0x004fe20000010000 */
[----:B---3--:R-:W-:-:S03]  /*c310*/  F2FP.F16.F32.PACK_AB R167, R176, R167 ;  /* 0x000000a7b0a7723e */ /* 0x008fc600000000ff */
[----:B------:R-:W-:Y:S02]  /*c320*/  FADD.FTZ R3, R176, R21 ;  /* 0x00000015b0037221 */ /* 0x000fe40000010000 */
[----:B------:R0:W-:Y:S01]  /*c330*/  STSM.16.M88.4 [R214], R164 ;  /* 0x000000a4d6007844 */ /* 0x0001e20000000200 */
[----:B------:R-:W-:Y:S05]  /*c340*/  @!P0 BRA `(.L_x_697) ;  /* 0x0000000000048947 */ /* 0x000fea0003800000 */
[----:B------:R-:W-:Y:S01]  /*c350*/  BPT.TRAP 0x1 ;  /* 0x000000040000795c */ /* 0x000fe20000300000 */
.L_x_697:
[----:B------:R1:W2:Y:S01]  /*c360*/  SYNCS.PHASECHK.TRANS64.TRYWAIT P2, [R12+URZ+0x28c50], R14 ;  /* 0x028c500e0c0075a7 */ /* 0x0002a2000804017f */
[----:B------:R-:W-:Y:S05]  /*c370*/  @!P0 BRA `(.L_x_698) ;  /* 0x0000000000048947 */ /* 0x000fea0003800000 */
[----:B------:R-:W-:Y:S01]  /*c380*/  BPT.TRAP 0x1 ;  /* 0x000000040000795c */ /* 0x000fe20000300000 */
.L_x_698:
[----:B------:R-:W-:Y:S04]  /*c390*/  BSSY B1, `(.L_x_699) ;  /* 0x0000004000017945 */ /* 0x000fe80003800000 */
[----:B--2---:R-:W-:Y:S05]  /*c3a0*/  @P2 BRA `(.L_x_700) ;  /* 0x0000000000082947 */ /* 0x004fea0003800000 */
[----:B------:R-:W2:Y:S02]  /*c3b0*/  SYNCS.PHASECHK.TRANS64.TRYWAIT P2, [R12+URZ+0x28c50], R14 ;  /* 0x028c500e0c0075a7 */ /* 0x000ea4000804017f */
[----:B--2---:R-:W-:Y:S05]  /*c3c0*/  @!P2 BRA `(.L_x_701) ;  /* 0x000000b800c8a947 */ /* 0x004fea0003800000 */
.L_x_700:
[----:B------:R-:W-:Y:S05]  /*c3d0*/  BSYNC B1 ;  /* 0x0000000000017941 */ /* 0x000fea0003800000 */
.L_x_699:
[----:B-12---:R-:W-:Y:S01]  /*c3e0*/  IMAD R14, R18, 0x1000, R10 ;  /* 0x00001000120e7824 */ /* 0x006fe200078e020a */
[----:B------:R-:W-:Y:S01]  /*c3f0*/  WARPGROUP.ARRIVE ;  /* 0x00000000000079c5 */ /* 0x000fe20000000000 */
[----:B------:R-:W-:Y:S01]  /*c400*/  IMAD.MOV.U32 R15, RZ, RZ, 0x40000040 ;  /* 0x40000040ff0f7424 */ /* 0x000fe200078e00ff */
[----:B------:R-:W-:Y:S01]  /*c410*/  MOV R21, 0x40000040 ;  /* 0x4000004000157802 */ /* 0x000fe20000000f00 */
[C---:B------:R-:W-:Y:S01]  /*c420*/  VIADD R20, R14.reuse, 0x80 ;  /* 0x000000800e147836 */ /* 0x040fe20000000000 */
[----:B------:R-:W-:Y:S02]  /*c430*/  R2UR UR6, R14 ;  /* 0x000000000e0672ca */ /* 0x000fe400000e0000 */
[----:B------:R-:W-:Y:S01]  /*c440*/  R2UR UR7, R15 ;  /* 0x000000000f0772ca */ /* 0x000fe200000e0000 */
[----:B------:R-:W-:-:S12]  /*c450*/  IMAD.MOV.U32 R15, RZ, RZ, 0x40000040 ;  /* 0x40000040ff0f7424 */ /* 0x000fd800078e00ff */
[----:B------:R-:W-:Y:S01]  /*c460*/  HGMMA.64x256x16.F32 R24, R152, gdesc[UR4].tnspB, R24, gsb0 ;  /* 0x43e0000498187df0 */ /* 0x000fe20008000818 */
[----:B------:R-:W-:Y:S01]  /*c470*/  R2UR UR6, R20 ;  /* 0x00000000140672ca */ /* 0x000fe200000e0000 */
[C---:B------:R-:W-:Y:S01]  /*c480*/  VIADD R20, R14.reuse, 0x100 ;  /* 0x000001000e147836 */ /* 0x040fe20000000000 */
[----:B------:R-:W-:Y:S01]  /*c490*/  R2UR UR7, R21 ;  /* 0x00000000150772ca */ /* 0x000fe200000e0000 */
[----:B------:R-:W-:Y:S02]  /*c4a0*/  IMAD.MOV.U32 R21, RZ, RZ, 0x40000040 ;  /* 0x40000040ff157424 */ /* 0x000fe400078e00ff */
[----:B------:R-:W-:Y:S01]  /*c4b0*/  VIADD R14, R14, 0x180 ;  /* 0x000001800e0e7836 */ /* 0x000fe20000000000 */
[----:B------:R-:W-:Y:S02]  /*c4c0*/  WARPGROUP.DEPBAR.LE gsb0, 0x0 ;  /* 0x00008000000079c5 */ /* 0x000fe40000010000 */
[----:B------:R-:W-:-:S15]  /*c4d0*/  WARPGROUP.ARRIVE ;  /* 0x00000000000079c5 */ /* 0x000fde0000000000 */
[----:B------:R-:W-:-:S04]  /*c4e0*/  NOP ;  /* 0x0000000000007918 */ /* 0x000fc80000000000 */
[----:B------:R-:W-:Y:S01]  /*c4f0*/  HGMMA.64x256x16.F32 R24, R156, gdesc[UR4].tnspB, R24, gsb0 ;  /* 0x43e000049c187df0 */ /* 0x000fe20008000818 */
[----:B------:R-:W-:Y:S02]  /*c500*/  R2UR UR6, R20 ;  /* 0x00000000140672ca */ /* 0x000fe400000e0000 */
[----:B------:R-:W-:Y:S01]  /*c510*/  R2UR UR7, R21 ;  /* 0x00000000150772ca */ /* 0x000fe200000e0000 */
[----:B------:R-:W-:Y:S02]  /*c520*/  WARPGROUP.DEPBAR.LE gsb0, 0x0 ;  /* 0x00008000000079c5 */ /* 0x000fe40000010000 */
[----:B------:R-:W-:-:S15]  /*c530*/  WARPGROUP.ARRIVE ;  /* 0x00000000000079c5 */ /* 0x000fde0000000000 */
[----:B------:R-:W-:-:S07]  /*c540*/  NOP ;  /* 0x0000000000007918 */ /* 0x000fce0000000000 */
[----:B------:R-:W-:Y:S01]  /*c550*/  HGMMA.64x256x16.F32 R24, R160, gdesc[UR4].tnspB, R24, gsb0 ;  /* 0x43e00004a0187df0 */ /* 0x000fe20008000818 */
[----:B------:R-:W-:Y:S02]  /*c560*/  R2UR UR6, R14 ;  /* 0x000000000e0672ca */ /* 0x000fe400000e0000 */
[----:B------:R-:W-:Y:S01]  /*c570*/  R2UR UR7, R15 ;  /* 0x000000000f0772ca */ /* 0x000fe200000e0000 */
[----:B------:R-:W-:Y:S02]  /*c580*/  WARPGROUP.DEPBAR.LE gsb0, 0x0 ;  /* 0x00008000000079c5 */ /* 0x000fe40000010000 */
[----:B------:R-:W-:-:S15]  /*c590*/  WARPGROUP.ARRIVE ;  /* 0x00000000000079c5 */ /* 0x000fde0000000000 */
[----:B------:R-:W-:-:S07]  /*c5a0*/  NOP ;  /* 0x0000000000007918 */ /* 0x000fce0000000000 */
        /* <DEDUP_REMOVED lines=10> */
[----:B------:R-:W-:Y:S05]  /*c650*/  @!P0 BRA `(.L_x_702) ;  /* 0x0000000000048947 */ /* 0x000fea0003800000 */
[----:B------:R-:W-:Y:S01]  /*c660*/  BPT.TRAP 0x1 ;  /* 0x000000040000795c */ /* 0x000fe20000300000 */
.L_x_702:
[----:B------:R-:W-:Y:S01]  /*c670*/  VIADD R12, R12, 0x28c60 ;  /* 0x00028c600c0c7836 */ /* 0x000fe20000000000 */
[----:B------:R-:W-:Y:S01]  /*c680*/  MOV R219, R168 ;  /* 0x000000a800db7202 */ /* 0x000fe20000000f00 */
[----:B------:R-:W-:Y:S02]  /*c690*/  IMAD.MOV.U32 R15, RZ, RZ, R170 ;  /* 0x000000ffff0f7224 */ /* 0x000fe400078e00aa */
[----:B------:R-:W-:Y:S01]  /*c6a0*/  IMAD.MOV.U32 R216, RZ, RZ, R18 ;  /* 0x000000ffffd87224 */ /* 0x000fe200078e0012 */
[----:B------:R-:W-:-:S04]  /*c6b0*/  PRMT R12, R189, 0x654, R12 ;  /* 0x00000654bd0c7816 */ /* 0x000fc8000000000c */
[----:B------:R2:W-:Y:S01]  /*c6c0*/  SYNCS.ARRIVE.TRANS64.RED.A1T0 RZ, [R12+URZ], RZ ;  /* 0x000000ff0cff79a7 */ /* 0x0005e2000810043f */
[----:B------:R-:W-:Y:S05]  /*c6d0*/  @P1 BRA `(.L_x_703) ;  /* 0xffffffe000641947 */ /* 0x000fea000383ffff */
.L_x_690:
[----:B------:R-:W-:Y:S05]  /*c6e0*/  BSYNC B0 ;  /* 0x0000000000007941 */ /* 0x000fea0003800000 */
.L_x_689:
[----:B------:R-:W3:Y:S04]  /*c6f0*/  LDL.LU R20, [R1+0x34] ;  /* 0x0000340001147983 */ /* 0x000ee80000300800 */
[----:B------:R-:W4:Y:S04]  /*c700*/  SHFL.BFLY PT, R4, R3, 0x2, 0x1f ;  /* 0x0c401f0003047f89 */ /* 0x000f2800000e0000 */
[----:B------:R-:W5:Y:S01]  /*c710*/  SHFL.BFLY PT, R5, R0, 0x2, 0x1f ;  /* 0x0c401f0000057f89 */ /* 0x000f6200000e0000 */
[----:B----4-:R-:W-:Y:S01]  /*c720*/  FADD.FTZ R4, R4, R3 ;  /* 0x0000000304047221 */ /* 0x010fe20000010000 */
[----:B------:R-:W-:-:S02]  /*c730*/  IMAD.MOV.U32 R3, RZ, RZ, -0x800000 ;  /* 0xff800000ff037424 */ /* 0x000fc400078e00ff */
[----:B-----5:R-:W-:Y:S02]  /*c740*/  FADD.FTZ R5, R5, R0 ;  /* 0x0000000005057221 */ /* 0x020fe40000010000 */
[----:B------:R-:W4:Y:S04]  /*c750*/  SHFL.BFLY PT, R7, R4, 0x1, 0x1f ;  /* 0x0c201f0004077f89 */ /* 0x000f2800000e0000 */
[----:B------:R-:W5:Y:S01]  /*c760*/  SHFL.BFLY PT, R6, R5, 0x1, 0x1f ;  /* 0x0c201f0005067f89 */ /* 0x000f6200000e0000 */
[----:B----4-:R-:W-:Y:S01]  /*c770*/  FADD.FTZ R7, R4, R7 ;  /* 0x0000000704077221 */ /* 0x010fe20000010000 */
[----:B-----5:R-:W-:Y:S01]  /*c780*/  FADD.FTZ R6, R5, R6 ;  /* 0x0000000605067221 */ /* 0x020fe20000010000 */
[----:B------:R-:W-:Y:S08]  /*c790*/  BAR.ARV 0x8, 0x100 ;  /* 0x0204000000007b1d */ /* 0x000ff00000002000 */
[----:B------:R-:W-:Y:S01]  /*c7a0*/  BAR.SYNC.DEFER_BLOCKING 0xf, 0x100 ;  /* 0x03c4000000007b1d */ /* 0x000fe20000010000 */
[----:B------:R-:W-:-:S02]  /*c7b0*/  FSETP.NE.FTZ.AND P1, PT, R7, RZ, PT ;  /* 0x000000ff0700720b */ /* 0x000fc40003f35000 */
[----:B------:R-:W-:-:S11]  /*c7c0*/  FSETP.NE.FTZ.AND P0, PT, R6, RZ, PT ;  /* 0x000000ff0600720b */ /* 0x000fd60003f15000 */
[----:B------:R-:W4:Y:S01]  /*c7d0*/  @P1 MUFU.LG2 R0, R7 ;  /* 0x0000000700001308 */ /* 0x000f220000000c00 */
[C---:B------:R-:W-:Y:S01]  /*c7e0*/  @P1 FMUL.FTZ R4, R169.reuse, 0.69314718246459960938 ;  /* 0x3f317218a9041820 */ /* 0x040fe20000410000 */
[----:B------:R-:W-:-:S06]  /*c7f0*/  @P0 FMUL.FTZ R9, R169, 0.69314718246459960938 ;  /* 0x3f317218a9090820 */ /* 0x000fcc0000410000 */
[----:B------:R-:W5:Y:S01]  /*c800*/  @P0 MUFU.LG2 R8, R6 ;  /* 0x0000000600080308 */ /* 0x000f620000000c00 */
[----:B----4-:R-:W-:Y:S01]  /*c810*/  @P1 FMUL.FTZ R5, R0, 0.69314718246459960938 ;  /* 0x3f31721800051820 */ /* 0x010fe20000410000 */
[----:B------:R-:W-:-:S03]  /*c820*/  IMAD.MOV.U32 R0, RZ, RZ, -0x800000 ;  /* 0xff800000ff007424 */ /* 0x000fc600078e00ff */
[----:B------:R-:W-:Y:S01]  /*c830*/  @P1 FFMA.FTZ R0, R4, R170, R5 ;  /* 0x000000aa04001223 */ /* 0x000fe20000010005 */
[----:B------:R-:W-:Y:S02]  /*c840*/  IMAD.MOV R5, RZ, RZ, -R211 ;  /* 0x000000ffff057224 */ /* 0x000fe400078e0ad3 */
[----:B-----5:R-:W-:-:S03]  /*c850*/  @P0 FMUL.FTZ R8, R8, 0.69314718246459960938 ;  /* 0x3f31721808080820 */ /* 0x020fc60000410000 */
[----:B------:R-:W-:Y:S02]  /*c860*/  ISETP.NE.AND P2, PT, R210, R5, PT ;  /* 0x00000005d200720c */ /* 0x000fe40003f45270 */
[----:B------:R-:W-:Y:S01]  /*c870*/  CS2R R4, SRZ ;  /* 0x0000000000047805 */ /* 0x000fe2000001ff00 */
[----:B------:R-:W-:-:S05]  /*c880*/  @P0 FFMA.FTZ R3, R9, R168, R8 ;  /* 0x000000a809030223 */ /* 0x000fca0000010008 */
[----:B------:R-:W4:Y:S01]  /*c890*/  @P0 MUFU.RCP R5, R6 ;  /* 0x0000000600050308 */ /* 0x000f220000001000 */
[----:B------:R-:W-:-:S04]  /*c8a0*/  PLOP3.LUT P0, PT, PT, PT, PT, 0x8, 0x0 ;  /* 0x000000000000781c */ /* 0x000fc80003f0e170 */
[C---:B------:R-:W-:Y:S01]  /*c8b0*/  @!P2 IMAD R9, R18.reuse, 0x40, R194 ;  /* 0x000000401209a824 */ /* 0x040fe200078e02c2 */
[----:B------:R-:W-:Y:S02]  /*c8c0*/  IADD3 R18, R18, 0x1, RZ ;  /* 0x0000000112127810 */ /* 0x000fe40007ffe0ff */
[----:B------:R-:W5:Y:S01]  /*c8d0*/  @P1 MUFU.RCP R4, R7 ;  /* 0x0000000700041308 */ /* 0x000f620000001000 */
[----:B------:R-:W-:Y:S01]  /*c8e0*/  @!P2 IMAD R9, R9, 0x4, R2 ;  /* 0x000000040909a824 */ /* 0x000fe200078e0202 */
[----:B------:R-:W-:-:S04]  /*c8f0*/  ISETP.NE.AND P1, PT, R18, 0x2, PT ;  /* 0x000000021200780c */ /* 0x000fc80003f25270 */
[----:B------:R-:W-:Y:S01]  /*c900*/  SEL R2, RZ, 0x1, P1 ;  /* 0x00000001ff027807 */ /* 0x000fe20000800000 */
[----:B----4-:R4:W-:Y:S01]  /*c910*/  @!P2 STS [R9+0x28800], R5 ;  /* 0x028800050900a388 */ /* 0x0109e20000000800 */
[-C--:B01----:R-:W-:Y:S01]  /*c920*/  FMUL.FTZ R156, R28, R5.reuse ;  /* 0x000000051c9c7220 */ /* 0x083fe20000410000 */
[-C--:B------:R-:W-:Y:S01]  /*c930*/  FMUL.FTZ R153, R32, R5.reuse ;  /* 0x0000000520997220 */ /* 0x080fe20000410000 */
[-C--:B------:R-:W-:Y:S01]  /*c940*/  FMUL.FTZ R154, R36, R5.reuse ;  /* 0x00000005249a7220 */ /* 0x080fe20000410000 */
[-C--:B------:R-:W-:Y:S01]  /*c950*/  FMUL.FTZ R155, R40, R5.reuse ;  /* 0x00000005289b7220 */ /* 0x080fe20000410000 */
[-C--:B------:R-:W-:Y:S01]  /*c960*/  FMUL.FTZ R10, R24, R5.reuse ;  /* 0x00000005180a7220 */ /* 0x080fe20000410000 */
[-C--:B------:R-:W-:Y:S01]  /*c970*/  FMUL.FTZ R8, R25, R5.reuse ;  /* 0x0000000519087220 */ /* 0x080fe20000410000 */
[-C--:B------:R-:W-:Y:S01]  /*c980*/  FMUL.FTZ R152, R29, R5.reuse ;  /* 0x000000051d987220 */ /* 0x080fe20000410000 */
[----:B-----5:R0:W-:Y:S01]  /*c990*/  @!P2 STS [R9+0x28820], R4 ;  /* 0x028820040900a388 */ /* 0x0201e20000000800 */
[-C--:B------:R-:W-:Y:S01]  /*c9a0*/  FMUL.FTZ R14, R33, R5.reuse ;  /* 0x00000005210e7220 */ /* 0x080fe20000410000 */
[-C--:B------:R-:W-:Y:S01]  /*c9b0*/  FMUL.FTZ R28, R37, R5.reuse ;  /* 0x00000005251c7220 */ /* 0x080fe20000410000 */
[-C--:B------:R-:W-:Y:S01]  /*c9c0*/  FMUL.FTZ R32, R41, R5.reuse ;  /* 0x0000000529207220 */ /* 0x080fe20000410000 */
[-C--:B------:R-:W-:Y:S01]  /*c9d0*/  FMUL.FTZ R36, R44, R5.reuse ;  /* 0x000000052c247220 */ /* 0x080fe20000410000 */
        /* <DEDUP_REMOVED lines=117> */
[----:B------:R-:W-:-:S02]  /*d130*/  LOP3.LUT R23, R23, R2, RZ, 0x3c, !PT ;  /* 0x0000000217177212 */ /* 0x000fc400078e3cff */
[----:B------:R-:W-:Y:S01]  /*d140*/  SEL R18, R18, RZ, P1 ;  /* 0x000000ff12127207 */ /* 0x000fe20000800000 */
[----:B---3--:R-:W-:-:S05]  /*d150*/  VIADD R20, R20, 0x1 ;  /* 0x0000000114147836 */ /* 0x008fca0000000000 */
[----:B------:R0:W-:Y:S01]  /*d160*/  STL [R1+0x34], R20 ;  /* 0x0000341401007387 */ /* 0x0001e20000100800 */
[----:B------:R-:W-:Y:S06]  /*d170*/  BAR.ARV 0xe, 0x100 ;  /* 0x0384000000007b1d */ /* 0x000fec0000002000 */
.L_x_634:
[----:B------:R-:W-:Y:S05]  /*d180*/  BSYNC B7 ;  /* 0x0000000000077941 */ /* 0x000fea0003800000 */
.L_x_632:
[----:B------:R-:W1:Y:S08]  /*d190*/  S2UR UR4, SR_CgaCtaId ;  /* 0x00000000000479c3 */ /* 0x000e700000008800 */
[----:B------:R-:W-:Y:S01]  /*d1a0*/  BAR.SYNC.DEFER_BLOCKING 0x5, 0x180 ;  /* 0x0146000000007b1d */ /* 0x000fe20000010000 */
[----:B------:R-:W-:-:S05]  /*d1b0*/  MOV R2, 0x400 ;  /* 0x0000040000027802 */ /* 0x000fca0000000f00 */
[----:B------:R-:W-:Y:S01]  /*d1c0*/  BSSY B0, `(.L_x_704) ;  /* 0x0000327000007945 */ /* 0x000fe20003800000 */
[----:B-1----:R-:W-:-:S05]  /*d1d0*/  IMAD.U32 R189, RZ, RZ, UR4 ;  /* 0x00000004ffbd7e24 */ /* 0x002fca000f8e00ff */
[----:B------:R-:W-:-:S05]  /*d1e0*/  LEA R2, R189, R2, 0x18 ;  /* 0x00000002bd027211 */ /* 0x000fca00078ec0ff */
[----:B-----5:R1:W2:Y:S01]  /*d1f0*/  LDS.128 R24, [R2+0x28cd0] ;  /* 0x028cd00002187984 */ /* 0x0202a20000000c00 */
[----:B------:R-:W-:Y:S06]  /*d200*/  BAR.ARV 0x4, 0x180 ;  /* 0x0106000000007b1d */ /* 0x000fec0000002000 */
[----:B------:R-:W-:Y:S05]  /*d210*/  @P0 BRA `(.L_x_705) ;  /* 0x0000002000a00947 */ /* 0x000fea0003800000 */
[----:B------:R-:W3:Y:S01]  /*d220*/  LDL R30, [R1+0x5c] ;  /* 0x00005c00011e7983 */ /* 0x000ee20000100800 */
[----:B------:R-:W4:Y:S01]  /*d230*/  S2R R45, SR_SWINHI ;  /* 0x00000000002d7919 */ /* 0x000f220000002f00 */
[----:B------:R-:W-:Y:S01]  /*d240*/  F2FP.F16.F32.PACK_AB R7, R31, R7 ;  /* 0x000000071f07723e */ /* 0x000fe200000000ff */
[----:B------:R-:W-:Y:S01]  /*d250*/  ULDC.64 UR4, c[0x0][0xc00] ;  /* 0x0003000000047ab9 */ /* 0x000fe20000000a00 */
[----:B------:R-:W-:Y:S01]  /*d260*/  F2FP.F16.F32.PACK_AB R5, R6, R5 ;  /* 0x000000050605723e */ /* 0x000fe200000000ff */
[----:B------:R-:W2:Y:S01]  /*d270*/  LDL.LU R70, [R1+0x18] ;  /* 0x0000180001467983 */ /* 0x000ea20000300800 */
[----:B------:R-:W-:-:S03]  /*d280*/  F2FP.F16.F32.PACK_AB R4, R8, R10 ;  /* 0x0000000a0804723e */ /* 0x000fc600000000ff */
[----:B------:R-:W2:Y:S01]  /*d290*/  LDL.LU R66, [R1+0x1c] ;  /* 0x00001c0001427983 */ /* 0x000ea20000300800 */
[----:B------:R-:W-:Y:S02]  /*d2a0*/  F2FP.F16.F32.PACK_AB R6, R152, R156 ;  /* 0x0000009c9806723e */ /* 0x000fe400000000ff */
[----:B0-----:R-:W-:Y:S02]  /*d2b0*/  MOV R20, R2 ;  /* 0x0000000200147202 */ /* 0x001fe40000000f00 */
[----:B----4-:R-:W-:Y:S02]  /*d2c0*/  MOV R21, R45 ;  /* 0x0000002d00157202 */ /* 0x010fe40000000f00 */
[----:B------:R-:W-:Y:S02]  /*d2d0*/  F2FP.F16.F32.PACK_AB R8, R14, R153 ;  /* 0x000000990e08723e */ /* 0x000fe400000000ff */
[----:B------:R-:W-:Y:S02]  /*d2e0*/  F2FP.F16.F32.PACK_AB R9, R35, R9 ;  /* 0x000000092309723e */ /* 0x000fe400000000ff */
        /* <DEDUP_REMOVED lines=8> */
[----:B------:R-:W-:Y:S01]  /*d370*/  BAR.SYNC.DEFER_BLOCKING 0x1, 0x100 ;  /* 0x0044000000007b1d */ /* 0x000fe20000010000 */
[----:B---3--:R-:W-:-:S03]  /*d380*/  IMAD.WIDE R44, R30, 0x2, R20 ;  /* 0x000000021e2c7825 */ /* 0x008fc600078e0214 */
[----:B------:R-:W-:Y:S01]  /*d390*/  LOP3.LUT R49, R44, 0x380, RZ, 0xc0, !PT ;  /* 0x000003802c317812 */ /* 0x000fe200078ec0ff */
[----:B------:R-:W-:-:S03]  /*d3a0*/  IMAD.MOV.U32 R31, RZ, RZ, R45 ;  /* 0x000000ffff1f7224 */ /* 0x000fc600078e002d */
[----:B------:R-:W-:-:S04]  /*d3b0*/  SHF.R.U64 R49, R49, 0x3, RZ ;  /* 0x0000000331317819 */ /* 0x000fc800000012ff */
[----:B------:R-:W-:-:S04]  /*d3c0*/  LOP3.LUT R30, R49, R44, RZ, 0x3c, !PT ;  /* 0x0000002c311e7212 */ /* 0x000fc800078e3cff */
[----:B------:R-:W-:Y:S02]  /*d3d0*/  MOV R30, R30 ;  /* 0x0000001e001e7202 */ /* 0x000fe40000000f00 */
[----:B------:R-:W-:-:S03]  /*d3e0*/  IADD3 R31, P0, R44, 0x20, RZ ;  /* 0x000000202c1f7810 */ /* 0x000fc60007f1e0ff */
[----:B------:R0:W-:Y:S01]  /*d3f0*/  STSM.16.M88.4 [R30], R4 ;  /* 0x000000041e007844 */ /* 0x0001e20000000200 */
[----:B------:R-:W-:Y:S02]  /*d400*/  LOP3.LUT R10, R31, 0x380, RZ, 0xc0, !PT ;  /* 0x000003801f0a7812 */ /* 0x000fe400078ec0ff */
[C---:B------:R-:W-:Y:S01]  /*d410*/  IADD3 R49, P6, R44.reuse, 0x2040, RZ ;  /* 0x000020402c317810 */ /* 0x040fe20007fde0ff */
[----:B0-----:R-:W-:Y:S01]  /*d420*/  IMAD.X R5, RZ, RZ, R45, P0 ;  /* 0x000000ffff057224 */ /* 0x001fe200000e062d */
[----:B------:R-:W-:-:S04]  /*d430*/  IADD3 R7, P0, R44, 0x40, RZ ;  /* 0x000000402c077810 */ /* 0x000fc80007f1e0ff */
[----:B------:R-:W-:-:S04]  /*d440*/  LOP3.LUT R6, R7, 0x380, RZ, 0xc0, !PT ;  /* 0x0000038007067812 */ /* 0x000fc800078ec0ff */
[----:B------:R-:W-:Y:S02]  /*d450*/  SHF.R.U64 R6, R6, 0x3, RZ ;  /* 0x0000000306067819 */ /* 0x000fe400000012ff */
[----:B------:R-:W-:Y:S02]  /*d460*/  SHF.R.U64 R10, R10, 0x3, RZ ;  /* 0x000000030a0a7819 */ /* 0x000fe400000012ff */
[----:B------:R-:W-:Y:S01]  /*d470*/  LOP3.LUT R6, R6, R7, RZ, 0x3c, !PT ;  /* 0x0000000706067212 */ /* 0x000fe200078e3cff */
[----:B------:R-:W-:Y:S01]  /*d480*/  IMAD.X R7, RZ, RZ, R45, P0 ;  /* 0x000000ffff077224 */ /* 0x000fe200000e062d */
[----:B------:R-:W-:Y:S02]  /*d490*/  LOP3.LUT R4, R10, R31, RZ, 0x3c, !PT ;  /* 0x0000001f0a047212 */ /* 0x000fe400078e3cff */
[----:B------:R-:W-:Y:S02]  /*d4a0*/  LOP3.LUT R48, R49, 0x380, RZ, 0xc0, !PT ;  /* 0x0000038031307812 */ /* 0x000fe400078ec0ff */
[----:B------:R-:W-:-:S02]  /*d4b0*/  MOV R14, R6 ;  /* 0x00000006000e7202 */ /* 0x000fc40000000f00 */
[----:B--2---:R-:W-:Y:S02]  /*d4c0*/  MOV R24, R4 ;  /* 0x0000000400187202 */ /* 0x004fe40000000f00 */
[----:B------:R-:W-:Y:S02]  /*d4d0*/  F2FP.F16.F32.PACK_AB R10, R28, R154 ;  /* 0x0000009a1c0a723e */ /* 0x000fe400000000ff */
[----:B------:R-:W-:Y:S02]  /*d4e0*/  F2FP.F16.F32.PACK_AB R7, R47, R46 ;  /* 0x0000002e2f07723e */ /* 0x000fe400000000ff */
[----:B------:R-:W-:Y:S02]  /*d4f0*/  F2FP.F16.F32.PACK_AB R4, R32, R155 ;  /* 0x0000009b2004723e */ /* 0x000fe400000000ff */
[----:B------:R-:W-:Y:S02]  /*d500*/  F2FP.F16.F32.PACK_AB R5, R43, R42 ;  /* 0x0000002a2b05723e */ /* 0x000fe400000000ff */
[----:B------:R-:W-:-:S02]  /*d510*/  IADD3 R57, P4, R44, 0x60, RZ ;  /* 0x000000602c397810 */ /* 0x000fc40007f9e0ff */
[----:B------:R-:W-:Y:S02]  /*d520*/  F2FP.F16.F32.PACK_AB R6, R12, R36 ;  /* 0x000000240c06723e */ /* 0x000fe400000000ff */
[C---:B------:R-:W-:Y:S02]  /*d530*/  IADD3 R39, P3, R44.reuse, 0x2000, RZ ;  /* 0x000020002c277810 */ /* 0x040fe40007f7e0ff */
[C---:B------:R-:W-:Y:S02]  /*d540*/  IADD3 R53, P2, R44.reuse, 0x2020, RZ ;  /* 0x000020202c357810 */ /* 0x040fe40007f5e0ff */
[----:B------:R-:W-:Y:S02]  /*d550*/  IADD3 R47, P5, R44, 0x2060, RZ ;  /* 0x000020602c2f7810 */ /* 0x000fe40007fbe0ff */
[----:B------:R-:W-:Y:S02]  /*d560*/  SHF.R.U64 R48, R48, 0x3, RZ ;  /* 0x0000000330307819 */ /* 0x000fe400000012ff */
[----:B------:R-:W-:Y:S01]  /*d570*/  IADD3 R43, P1, R44, 0x4000, RZ ;  /* 0x000040002c2b7810 */ /* 0x000fe20007f3e0ff */
[----:B------:R-:W-:Y:S01]  /*d580*/  STSM.16.M88.4 [R24], R8 ;  /* 0x0000000818007844 */ /* 0x000fe20000000200 */
[----:B------:R-:W-:-:S02]  /*d590*/  LOP3.LUT R56, R57, 0x380, RZ, 0xc0, !PT ;  /* 0x0000038039387812 */ /* 0x000fc400078ec0ff */
[----:B------:R-:W-:Y:S01]  /*d5a0*/  LOP3.LUT R38, R39, 0x380, RZ, 0xc0, !PT ;  /* 0x0000038027267812 */ /* 0x000fe200078ec0ff */
[----:B------:R0:W-:Y:S01]  /*d5b0*/  STSM.16.M88.4 [R14], R4 ;  /* 0x000000040e007844 */ /* 0x0001e20000000200 */
[----:B------:R-:W-:Y:S02]  /*d5c0*/  LOP3.LUT R52, R53, 0x380, RZ, 0xc0, !PT ;  /* 0x0000038035347812 */ /* 0x000fe400078ec0ff */
[----:B------:R-:W-:Y:S02]  /*d5d0*/  LOP3.LUT R46, R47, 0x380, RZ, 0xc0, !PT ;  /* 0x000003802f2e7812 */ /* 0x000fe400078ec0ff */
[----:B------:R-:W-:Y:S01]  /*d5e0*/  LOP3.LUT R48, R48, R49, RZ, 0x3c, !PT ;  /* 0x0000003130307212 */ /* 0x000fe200078e3cff */
[----:B------:R-:W-:Y:S01]  /*d5f0*/  IMAD.X R49, RZ, RZ, R45, P6 ;  /* 0x000000ffff317224 */ /* 0x000fe200030e062d */
[----:B------:R-:W-:Y:S02]  /*d600*/  LOP3.LUT R42, R43, 0x380, RZ, 0xc0, !PT ;  /* 0x000003802b2a7812 */ /* 0x000fe400078ec0ff */
[----:B------:R-:W-:-:S02]  /*d610*/  SHF.R.U64 R56, R56, 0x3, RZ ;  /* 0x0000000338387819 */ /* 0x000fc400000012ff */
[----:B------:R-:W-:Y:S02]  /*d620*/  SHF.R.U64 R38, R38, 0x3, RZ ;  /* 0x0000000326267819 */ /* 0x000fe400000012ff */
[----:B------:R-:W-:Y:S02]  /*d630*/  SHF.R.U64 R52, R52, 0x3, RZ ;  /* 0x0000000334347819 */ /* 0x000fe400000012ff */
[----:B0-----:R-:W-:Y:S02]  /*d640*/  IADD3 R6, P6, R44, 0x6020, RZ ;  /* 0x000060202c067810 */ /* 0x001fe40007fde0ff */
[----:B------:R-:W-:Y:S02]  /*d650*/  SHF.R.U64 R46, R46, 0x3, RZ ;  /* 0x000000032e2e7819 */ /* 0x000fe400000012ff */
[----:B------:R-:W-:Y:S02]  /*d660*/  SHF.R.U64 R42, R42, 0x3, RZ ;  /* 0x000000032a2a7819 */ /* 0x000fe400000012ff */
[----:B------:R-:W-:-:S02]  /*d670*/  LOP3.LUT R7, R6, 0x380, RZ, 0xc0, !PT ;  /* 0x0000038006077812 */ /* 0x000fc400078ec0ff */
[----:B------:R-:W-:Y:S01]  /*d680*/  LOP3.LUT R56, R56, R57, RZ, 0x3c, !PT ;  /* 0x0000003938387212 */ /* 0x000fe200078e3cff */
[--C-:B------:R-:W-:Y:S01]  /*d690*/  IMAD.X R57, RZ, RZ, R45.reuse, P4 ;  /* 0x000000ffff397224 */ /* 0x100fe200020e062d */
[----:B------:R-:W-:Y:S02]  /*d6a0*/  LOP3.LUT R38, R38, R39, RZ, 0x3c, !PT ;  /* 0x0000002726267212 */ /* 0x000fe400078e3cff */
        /* <DEDUP_REMOVED lines=11> */
[----:B------:R-:W-:Y:S02]  /*d760*/  SHF.R.U64 R7, R7, 0x3, RZ ;  /* 0x0000000307077819 */ /* 0x000fe400000012ff */
[----:B------:R-:W-:-:S02]  /*d770*/  IADD3 R4, P5, R44, 0x6040, RZ ;  /* 0x000060402c047810 */ /* 0x000fc40007fbe0ff */
[----:B------:R-:W-:Y:S02]  /*d780*/  IADD3 R44, P1, R44, 0x6060, RZ ;  /* 0x000060602c2c7810 */ /* 0x000fe40007f3e0ff */
[----:B------:R-:W-:Y:S02]  /*d790*/  LOP3.LUT R6, R7, R6, RZ, 0x3c, !PT ;  /* 0x0000000607067212 */ /* 0x000fe400078e3cff */
[----:B------:R-:W-:Y:S02]  /*d7a0*/  LOP3.LUT R7, R4, 0x380, RZ, 0xc0, !PT ;  /* 0x0000038004077812 */ /* 0x000fe400078ec0ff */
[----:B------:R-:W-:Y:S02]  /*d7b0*/  LOP3.LUT R5, R44, 0x380, RZ, 0xc0, !PT ;  /* 0x000003802c057812 */ /* 0x000fe400078ec0ff */
[----:B------:R-:W-:Y:S02]  /*d7c0*/  LOP3.LUT R8, R9, 0x380, RZ, 0xc0, !PT ;  /* 0x0000038009087812 */ /* 0x000fe400078ec0ff */
[----:B------:R-:W-:-:S02]  /*d7d0*/  LOP3.LUT R10, R11, 0x380, RZ, 0xc0, !PT ;  /* 0x000003800b0a7812 */ /* 0x000fc400078ec0ff */
[----:B------:R-:W-:Y:S02]  /*d7e0*/  LOP3.LUT R30, R31, 0x380, RZ, 0xc0, !PT ;  /* 0x000003801f1e7812 */ /* 0x000fe400078ec0ff */
[----:B------:R-:W-:Y:S02]  /*d7f0*/  SHF.R.U64 R7, R7, 0x3, RZ ;  /* 0x0000000307077819 */ /* 0x000fe400000012ff */
[----:B------:R-:W-:Y:S02]  /*d800*/  SHF.R.U64 R5, R5, 0x3, RZ ;  /* 0x0000000305057819 */ /* 0x000fe400000012ff */
[----:B------:R-:W-:Y:S02]  /*d810*/  SHF.R.U64 R8, R8, 0x3, RZ ;  /* 0x0000000308087819 */ /* 0x000fe400000012ff */
[----:B------:R-:W-:Y:S02]  /*d820*/  SHF.R.U64 R10, R10, 0x3, RZ ;  /* 0x000000030a0a7819 */ /* 0x000fe400000012ff */
[----:B------:R-:W-:-:S02]  /*d830*/  LOP3.LUT R34, R35, 0x380, RZ, 0xc0, !PT ;  /* 0x0000038023227812 */ /* 0x000fc400078ec0ff */
        /* <DEDUP_REMOVED lines=9> */
[----:B------:R-:W-:-:S02]  /*d8d0*/  SHF.R.U64 R34, R34, 0x3, RZ ;  /* 0x0000000322227819 */ /* 0x000fc400000012ff */
[----:B------:R-:W-:Y:S02]  /*d8e0*/  LOP3.LUT R30, R30, R31, RZ, 0x3c, !PT ;  /* 0x0000001f1e1e7212 */ /* 0x000fe400078e3cff */
[----:B------:R-:W-:Y:S02]  /*d8f0*/  MOV R56, R56 ;  /* 0x0000003800387202 */ /* 0x000fe40000000f00 */
[----:B------:R-:W-:Y:S02]  /*d900*/  MOV R38, R38 ;  /* 0x0000002600267202 */ /* 0x000fe40000000f00 */
[----:B------:R-:W-:Y:S02]  /*d910*/  MOV R39, R48 ;  /* 0x0000003000277202 */ /* 0x000fe40000000f00 */
[----:B------:R-:W-:Y:S02]  /*d920*/  MOV R57, R46 ;  /* 0x0000002e00397202 */ /* 0x000fe40000000f00 */
[----:B------:R-:W-:-:S02]  /*d930*/  IADD3.X R31, RZ, R45, RZ, P3, !PT ;  /* 0x0000002dff1f7210 */ /* 0x000fc40001ffe4ff */
[----:B------:R-:W-:Y:S02]  /*d940*/  MOV R36, R52 ;  /* 0x0000003400247202 */ /* 0x000fe40000000f00 */
[----:B------:R-:W-:Y:S02]  /*d950*/  MOV R46, R6 ;  /* 0x00000006002e7202 */ /* 0x000fe40000000f00 */
[----:B------:R-:W-:Y:S02]  /*d960*/  MOV R48, R4 ;  /* 0x0000000400307202 */ /* 0x000fe40000000f00 */
[----:B------:R-:W-:Y:S02]  /*d970*/  MOV R47, R8 ;  /* 0x00000008002f7202 */ /* 0x000fe40000000f00 */
[----:B------:R-:W-:Y:S02]  /*d980*/  MOV R53, R10 ;  /* 0x0000000a00357202 */ /* 0x000fe40000000f00 */
[----:B------:R-:W-:-:S02]  /*d990*/  F2FP.F16.F32.PACK_AB R4, R160, R162 ;  /* 0x000000a2a004723e */ /* 0x000fc400000000ff */
[----:B------:R-:W-:Y:S02]  /*d9a0*/  F2FP.F16.F32.PACK_AB R5, R51, R50 ;  /* 0x000000323305723e */ /* 0x000fe400000000ff */
[----:B------:R-:W-:Y:S02]  /*d9b0*/  F2FP.F16.F32.PACK_AB R6, R158, R161 ;  /* 0x000000a19e06723e */ /* 0x000fe400000000ff */
[----:B------:R-:W-:Y:S02]  /*d9c0*/  F2FP.F16.F32.PACK_AB R7, R55, R54 ;  /* 0x000000363707723e */ /* 0x000fe400000000ff */
[----:B------:R-:W-:Y:S01]  /*d9d0*/  LOP3.LUT R34, R34, R35, RZ, 0x3c, !PT ;  /* 0x0000002322227212 */ /* 0x000fe200078e3cff */
[----:B------:R-:W-:Y:S01]  /*d9e0*/  IMAD.X R35, RZ, RZ, R45, P4 ;  /* 0x000000ffff237224 */ /* 0x000fe200020e062d */
[----:B------:R-:W-:Y:S02]  /*d9f0*/  F2FP.F16.F32.PACK_AB R8, R157, R159 ;  /* 0x0000009f9d08723e */ /* 0x000fe400000000ff */
[----:B------:R-:W-:-:S02]  /*da00*/  F2FP.F16.F32.PACK_AB R9, R59, R58 ;  /* 0x0000003a3b09723e */ /* 0x000fc400000000ff */
[----:B------:R-:W-:Y:S02]  /*da10*/  F2FP.F16.F32.PACK_AB R10, R61, R60 ;  /* 0x0000003c3d0a723e */ /* 0x000fe400000000ff */
[----:B------:R-:W-:Y:S02]  /*da20*/  F2FP.F16.F32.PACK_AB R11, R63, R62 ;  /* 0x0000003e3f0b723e */ /* 0x000fe400000000ff */
[----:B------:R-:W-:Y:S02]  /*da30*/  MOV R52, R30 ;  /* 0x0000001e00347202 */ /* 0x000fe40000000f00 */
[----:B------:R-:W-:Y:S02]  /*da40*/  F2FP.F16.F32.PACK_AB R12, R65, R64 ;  /* 0x00000040410c723e */ /* 0x000fe400000000ff */
[----:B------:R-:W-:Y:S02]  /*da50*/  F2FP.F16.F32.PACK_AB R14, R69, R68 ;  /* 0x00000044450e723e */ /* 0x000fe400000000ff */
[----:B------:R-:W-:-:S02]  /*da60*/  F2FP.F16.F32.PACK_AB R28, R73, R72 ;  /* 0x00000048491c723e */ /* 0x000fc400000000ff */
[----:B------:R-:W-:Y:S02]  /*da70*/  F2FP.F16.F32.PACK_AB R30, R77, R76 ;  /* 0x0000004c4d1e723e */ /* 0x000fe400000000ff */
[----:B------:R-:W-:Y:S01]  /*da80*/  F2FP.F16.F32.PACK_AB R31, R79, R78 ;  /* 0x0000004e4f1f723e */ /* 0x000fe200000000ff */
[----:B------:R0:W-:Y:S01]  /*da90*/  STSM.16.M88.4 [R56], R4 ;  /* 0x0000000438007844 */ /* 0x0001e20000000200 */
[----:B------:R-:W-:-:S03]  /*daa0*/  MOV R49, R34 ;  /* 0x0000002200317202 */ /* 0x000fc60000000f00 */
[----:B------:R2:W-:Y:S01]  /*dab0*/  STSM.16.M88.4 [R38], R8 ;  /* 0x0000000826007844 */ /* 0x0005e20000000200 */
[----:B------:R-:W-:Y:S02]  /*dac0*/  F2FP.F16.F32.PACK_AB R32, R81, R80 ;  /* 0x000000505120723e */ /* 0x000fe400000000ff */
[----:B------:R-:W-:Y:S01]  /*dad0*/  F2FP.F16.F32.PACK_AB R34, R85, R84 ;  /* 0x000000545522723e */ /* 0x000fe200000000ff */
[----:B------:R3:W-:Y:S01]  /*dae0*/  STSM.16.M88.4 [R36], R12 ;  /* 0x0000000c24007844 */ /* 0x0007e20000000200 */
[----:B------:R-:W-:Y:S02]  /*daf0*/  F2FP.F16.F32.PACK_AB R35, R87, R86 ;  /* 0x000000565723723e */ /* 0x000fe400000000ff */
[----:B------:R-:W-:Y:S01]  /*db00*/  MOV R24, R42 ;  /* 0x0000002a00187202 */ /* 0x000fe20000000f00 */
[----:B------:R4:W-:Y:S01]  /*db10*/  STSM.16.M88.4 [R39], R28 ;  /* 0x0000001c27007844 */ /* 0x0009e20000000200 */
[----:B------:R-:W-:Y:S02]  /*db20*/  F2FP.F16.F32.PACK_AB R42, R101, R100 ;  /* 0x00000064652a723e */ /* 0x000fe400000000ff */
[----:B------:R-:W-:-:S02]  /*db30*/  F2FP.F16.F32.PACK_AB R43, R103, R102 ;  /* 0x00000066672b723e */ /* 0x000fc400000000ff */
[----:B0-----:R-:W-:Y:S02]  /*db40*/  F2FP.F16.F32.PACK_AB R4, R105, R104 ;  /* 0x000000686904723e */ /* 0x001fe400000000ff */
[----:B--2---:R-:W-:Y:S02]  /*db50*/  F2FP.F16.F32.PACK_AB R38, R93, R92 ;  /* 0x0000005c5d26723e */ /* 0x004fe400000000ff */
[----:B------:R-:W-:Y:S02]  /*db60*/  F2FP.F16.F32.PACK_AB R5, R107, R106 ;  /* 0x0000006a6b05723e */ /* 0x000fe400000000ff */
[----:B---3--:R-:W-:Y:S02]  /*db70*/  F2FP.F16.F32.PACK_AB R36, R89, R88 ;  /* 0x000000585924723e */ /* 0x008fe400000000ff */
[----:B------:R-:W-:Y:S02]  /*db80*/  F2FP.F16.F32.PACK_AB R6, R109, R108 ;  /* 0x0000006c6d06723e */ /* 0x000fe400000000ff */
[----:B----4-:R-:W-:-:S02]  /*db90*/  F2FP.F16.F32.PACK_AB R39, R95, R94 ;  /* 0x0000005e5f27723e */ /* 0x010fc400000000ff */
[----:B------:R-:W-:Y:S01]  /*dba0*/  F2FP.F16.F32.PACK_AB R7, R111, R110 ;  /* 0x0000006e6f07723e */ /* 0x000fe200000000ff */
[----:B------:R0:W-:Y:S01]  /*dbb0*/  STSM.16.M88.4 [R57], R32 ;  /* 0x0000002039007844 */ /* 0x0001e20000000200 */
[----:B------:R-:W-:Y:S02]  /*dbc0*/  F2FP.F16.F32.PACK_AB R8, R113, R112 ;  /* 0x000000707108723e */ /* 0x000fe400000000ff */
[----:B------:R-:W-:Y:S02]  /*dbd0*/  F2FP.F16.F32.PACK_AB R9, R115, R114 ;  /* 0x000000727309723e */ /* 0x000fe400000000ff */
[----:B------:R-:W-:Y:S02]  /*dbe0*/  F2FP.F16.F32.PACK_AB R10, R117, R116 ;  /* 0x00000074750a723e */ /* 0x000fe400000000ff */
[----:B------:R-:W-:Y:S01]  /*dbf0*/  F2FP.F16.F32.PACK_AB R11, R119, R118 ;  /* 0x00000076770b723e */ /* 0x000fe200000000ff */
[----:B------:R-:W-:Y:S01]  /*dc00*/  STSM.16.M88.4 [R24], R36 ;  /* 0x0000002418007844 */ /* 0x000fe20000000200 */
[----:B------:R-:W-:-:S03]  /*dc10*/  IMAD.X R45, RZ, RZ, R45, P1 ;  /* 0x000000ffff2d7224 */ /* 0x000fc600008e062d */
[----:B------:R-:W-:Y:S01]  /*dc20*/  STSM.16.M88.4 [R47], R40 ;  /* 0x000000282f007844 */ /* 0x000fe20000000200 */
[----:B------:R-:W-:-:S03]  /*dc30*/  F2FP.F16.F32.PACK_AB R12, R121, R120 ;  /* 0x00000078790c723e */ /* 0x000fc600000000ff */
[----:B------:R-:W-:Y:S01]  /*dc40*/  STSM.16.M88.4 [R49], R4 ;  /* 0x0000000431007844 */ /* 0x000fe20000000200 */
[----:B------:R-:W-:Y:S02]  /*dc50*/  F2FP.F16.F32.PACK_AB R13, R123, R122 ;  /* 0x0000007a7b0d723e */ /* 0x000fe400000000ff */
[----:B------:R-:W-:Y:S01]  /*dc60*/  F2FP.F16.F32.PACK_AB R14, R125, R124 ;  /* 0x0000007c7d0e723e */ /* 0x000fe200000000ff */
[----:B------:R2:W-:Y:S01]  /*dc70*/  STSM.16.M88.4 [R52], R8 ;  /* 0x0000000834007844 */ /* 0x0005e20000000200 */
[----:B------:R-:W-:Y:S02]  /*dc80*/  F2FP.F16.F32.PACK_AB R15, R127, R126 ;  /* 0x0000007e7f0f723e */ /* 0x000fe400000000ff */
[----:B------:R-:W-:Y:S02]  /*dc90*/  ISETP.NE.U32.AND P0, PT, RZ, UR4, PT ;  /* 0x00000004ff007c0c */ /* 0x000fe4000bf05070 */
[----:B------:R-:W-:Y:S02]  /*dca0*/  F2FP.F16.F32.PACK_AB R28, R129, R128 ;  /* 0x00000080811c723e */ /* 0x000fe400000000ff */
[----:B------:R-:W-:-:S02]  /*dcb0*/  F2FP.F16.F32.PACK_AB R29, R131, R130 ;  /* 0x00000082831d723e */ /* 0x000fc400000000ff */
[----:B------:R-:W-:Y:S02]  /*dcc0*/  F2FP.F16.F32.PACK_AB R30, R133, R132 ;  /* 0x00000084851e723e */ /* 0x000fe400000000ff */
[----:B------:R-:W-:Y:S02]  /*dcd0*/  F2FP.F16.F32.PACK_AB R31, R135, R134 ;  /* 0x00000086871f723e */ /* 0x000fe400000000ff */
[----:B0-----:R-:W-:Y:S02]  /*dce0*/  F2FP.F16.F32.PACK_AB R32, R137, R136 ;  /* 0x000000888920723e */ /* 0x001fe400000000ff */
[----:B--2---:R-:W-:Y:S02]  /*dcf0*/  IADD3 R8, P1, R70, UR4, RZ ;  /* 0x0000000446087c10 */ /* 0x004fe4000ff3e0ff */
[----:B------:R-:W-:Y:S02]  /*dd00*/  F2FP.F16.F32.PACK_AB R33, R139, R138 ;  /* 0x0000008a8b21723e */ /* 0x000fe400000000ff */
[----:B------:R-:W-:-:S02]  /*dd10*/  F2FP.F16.F32.PACK_AB R34, R141, R140 ;  /* 0x0000008c8d22723e */ /* 0x000fc400000000ff */
[----:B------:R-:W-:Y:S02]  /*dd20*/  F2FP.F16.F32.PACK_AB R35, R143, R142 ;  /* 0x0000008e8f23723e */ /* 0x000fe400000000ff */
[----:B------:R-:W-:Y:S02]  /*dd30*/  MOV R44, R44 ;  /* 0x0000002c002c7202 */ /* 0x000fe40000000f00 */
[----:B------:R-:W-:Y:S02]  /*dd40*/  F2FP.F16.F32.PACK_AB R4, R145, R144 ;  /* 0x000000909104723e */ /* 0x000fe400000000ff */
[----:B------:R-:W-:Y:S02]  /*dd50*/  F2FP.F16.F32.PACK_AB R5, R147, R146 ;  /* 0x000000929305723e */ /* 0x000fe400000000ff */
[----:B------:R-:W-:Y:S02]  /*dd60*/  F2FP.F16.F32.PACK_AB R6, R149, R148 ;  /* 0x000000949506723e */ /* 0x000fe400000000ff */
[----:B------:R-:W-:Y:S01]  /*dd70*/  F2FP.F16.F32.PACK_AB R7, R151, R150 ;  /* 0x000000969707723e */ /* 0x000fe200000000ff */
[----:B------:R-:W-:Y:S01]  /*dd80*/  STSM.16.M88.4 [R53], R12 ;  /* 0x0000000c35007844 */ /* 0x000fe20000000200 */
[----:B------:R-:W-:-:S02]  /*dd90*/  ISETP.NE.AND.EX P0, PT, RZ, UR5, PT, P0 ;  /* 0x00000005ff007c0c */ /* 0x000fc4000bf05300 */
[----:B------:R-:W-:Y:S01]  /*dda0*/  IADD3.X R9, R66, UR5, RZ, P1, !PT ;  /* 0x0000000542097c10 */ /* 0x000fe20008ffe4ff */
[----:B------:R-:W-:Y:S01]  /*ddb0*/  ULDC.64 UR4, c[0x0][0xc08] ;  /* 0x0003020000047ab9 */ /* 0x000fe20000000a00 */
[----:B------:R-:W-:Y:S01]  /*ddc0*/  STSM.16.M88.4 [R46], R28 ;  /* 0x0000001c2e007844 */ /* 0x000fe20000000200 */
[----:B------:R-:W-:-:S03]  /*ddd0*/  ISETP.NE.U32.AND P6, PT, RZ, UR4, PT ;  /* 0x00000004ff007c0c */ /* 0x000fc6000bfc5070 */
[----:B------:R-:W-:Y:S01]  /*dde0*/  STSM.16.M88.4 [R48], R32 ;  /* 0x0000002030007844 */ /* 0x000fe20000000200 */
[----:B------:R-:W-:-:S03]  /*ddf0*/  ISETP.NE.AND.EX P6, PT, RZ, UR5, PT, P6 ;  /* 0x00000005ff007c0c */ /* 0x000fc6000bfc5360 */
[----:B------:R0:W-:Y:S01]  /*de00*/  STSM.16.M88.4 [R44], R4 ;  /* 0x000000042c007844 */ /* 0x0001e20000000200 */
[----:B------:R-:W-:Y:S01]  /*de10*/  IMAD.MOV.U32 R80, RZ, RZ, RZ ;  /* 0x000000ffff507224 */ /* 0x000fe200078e00ff */
[----:B------:R-:W-:Y:S08]  /*de20*/  BAR.SYNC.DEFER_BLOCKING 0x1, 0x100 ;  /* 0x0044000000007b1d */ /* 0x000ff00000010000 */
[----:B0-----:R-:W-:Y:S01]  /*de30*/  @P6 IADD3 R4, P4, R70, UR4, RZ ;  /* 0x0000000446046c10 */ /* 0x001fe2000ff9e0ff */
[----:B------:R-:W-:-:S02]  /*de40*/  ULDC UR4, c[0x0][0xa88] ;  /* 0x0002a20000047ab9 */ /* 0x000fc40000000800 */
[----:B------:R-:W-:Y:S01]  /*de50*/  IMAD.U32 R24, RZ, RZ, UR4 ;  /* 0x00000004ff187e24 */ /* 0x000fe2000f8e00ff */
[----:B------:R-:W-:Y:S01]  /*de60*/  @P6 IADD3.X R5, R66, UR5, RZ, P4, !PT ;  /* 0x0000000542056c10 */ /* 0x000fe2000a7fe4ff */
[----:B------:R0:W5:Y:S04]  /*de70*/  @P0 LDG.E R80, desc[UR40][R8.64] ;  /* 0x0000002808500981 */ /* 0x000168000c1e1900 */
[----:B------:R0:W5:Y:S01]  /*de80*/  @P6 LDG.E R24, desc[UR40][R4.64] ;  /* 0x0000002804186981 */ /* 0x000162000c1e1900 */
[----:B------:R-:W2:Y:S02]  /*de90*/  S2R R90, SR_TID.X ;  /* 0x00000000005a7919 */ /* 0x000ea40000002100 */
[----:B--2---:R-:W-:-:S05]  /*dea0*/  VIADD R90, R90, 0xffffff80 ;  /* 0xffffff805a5a7836 */ /* 0x004fca0000000000 */
[----:B------:R-:W-:-:S04]  /*deb0*/  SHF.R.S32.HI R97, RZ, 0x1f, R90 ;  /* 0x0000001fff617819 */ /* 0x000fc8000001145a */
[----:B------:R-:W-:-:S04]  /*dec0*/  LEA.HI R97, R97, R90, RZ, 0x3 ;  /* 0x0000005a61617211 */ /* 0x000fc800078f18ff */
[----:B------:R-:W-:-:S04]  /*ded0*/  SHF.R.S32.HI R97, RZ, 0x3, R97 ;  /* 0x00000003ff617819 */ /* 0x000fc80000011461 */
[----:B------:R-:W-:-:S05]  /*dee0*/  LEA R11, R97, R192, 0x6 ;  /* 0x000000c0610b7211 */ /* 0x000fca00078e30ff */
[----:B------:R-:W-:-:S03]  /*def0*/  IMAD.WIDE R20, R11, 0x2, R20 ;  /* 0x000000020b147825 */ /* 0x000fc600078e0214 */
[C---:B------:R-:W-:Y:S02]  /*df00*/  IADD3 R11, P1, R20.reuse, 0x1000, RZ ;  /* 0x00001000140b7810 */ /* 0x040fe40007f3e0ff */
[C---:B------:R-:W-:Y:S02]  /*df10*/  IADD3 R13, P2, R20.reuse, 0x2000, RZ ;  /* 0x00002000140d7810 */ /* 0x040fe40007f5e0ff */
[C---:B------:R-:W-:Y:S02]  /*df20*/  IADD3 R29, P3, R20.reuse, 0x3000, RZ ;  /* 0x00003000141d7810 */ /* 0x040fe40007f7e0ff */
[----:B------:R-:W-:Y:S02]  /*df30*/  IADD3 R33, P4, R20, 0x4000, RZ ;  /* 0x0000400014217810 */ /* 0x000fe40007f9e0ff */
[----:B------:R-:W-:Y:S02]  /*df40*/  LOP3.LUT R10, R11, 0x380, RZ, 0xc0, !PT ;  /* 0x000003800b0a7812 */ /* 0x000fe400078ec0ff */
[----:B------:R-:W-:-:S02]  /*df50*/  LOP3.LUT R12, R13, 0x380, RZ, 0xc0, !PT ;  /* 0x000003800d0c7812 */ /* 0x000fc400078ec0ff */
[----:B------:R-:W-:Y:S02]  /*df60*/  LOP3.LUT R28, R29, 0x380, RZ, 0xc0, !PT ;  /* 0x000003801d1c7812 */ /* 0x000fe400078ec0ff */
[----:B------:R-:W-:Y:S02]  /*df70*/  LOP3.LUT R32, R33, 0x380, RZ, 0xc0, !PT ;  /* 0x0000038021207812 */ /* 0x000fe400078ec0ff */
[----:B------:R-:W-:Y:S02]  /*df80*/  SHF.R.U64 R10, R10, 0x3, RZ ;  /* 0x000000030a0a7819 */ /* 0x000fe400000012ff */
[----:B------:R-:W-:Y:S02]  /*df90*/  SHF.R.U64 R12, R12, 0x3, RZ ;  /* 0x000000030c0c7819 */ /* 0x000fe400000012ff */
[----:B------:R-:W-:Y:S02]  /*dfa0*/  SHF.R.U64 R28, R28, 0x3, RZ ;  /* 0x000000031c1c7819 */ /* 0x000fe400000012ff */
[----:B------:R-:W-:-:S02]  /*dfb0*/  SHF.R.U64 R32, R32, 0x3, RZ ;  /* 0x0000000320207819 */ /* 0x000fc400000012ff */
[----:B------:R-:W-:Y:S02]  /*dfc0*/  IADD3 R37, P5, R20, 0x5000, RZ ;  /* 0x0000500014257810 */ /* 0x000fe40007fbe0ff */
        /* <DEDUP_REMOVED lines=8> */
[----:B------:R-:W-:-:S02]  /*e050*/  P2R R6, PR, RZ, 0x20 ;  /* 0x00000020ff067803 */ /* 0x000fc40000000000 */
[C---:B------:R-:W-:Y:S02]  /*e060*/  IADD3 R41, P1, R20.reuse, 0x6000, RZ ;  /* 0x0000600014297810 */ /* 0x040fe40007f3e0ff */
[C---:B------:R-:W-:Y:S02]  /*e070*/  IADD3 R45, P2, R20.reuse, 0x7000, RZ ;  /* 0x00007000142d7810 */ /* 0x040fe40007f5e0ff */
[C---:B------:R-:W-:Y:S02]  /*e080*/  IADD3 R49, P3, R20.reuse, 0x8000, RZ ;  /* 0x0000800014317810 */ /* 0x040fe40007f7e0ff */
[C---:B------:R-:W-:Y:S02]  /*e090*/  IADD3 R53, P4, R20.reuse, 0x9000, RZ ;  /* 0x0000900014357810 */ /* 0x040fe40007f9e0ff */
[----:B------:R-:W-:Y:S02]  /*e0a0*/  IADD3 R57, P5, R20, 0xa000, RZ ;  /* 0x0000a00014397810 */ /* 0x000fe40007fbe0ff */
[----:B------:R-:W-:-:S02]  /*e0b0*/  LOP3.LUT R36, R37, 0x380, RZ, 0xc0, !PT ;  /* 0x0000038025247812 */ /* 0x000fc400078ec0ff */
[----:B------:R-:W-:Y:S02]  /*e0c0*/  LOP3.LUT R40, R41, 0x380, RZ, 0xc0, !PT ;  /* 0x0000038029287812 */ /* 0x000fe400078ec0ff */
[----:B------:R-:W-:Y:S02]  /*e0d0*/  LOP3.LUT R44, R45, 0x380, RZ, 0xc0, !PT ;  /* 0x000003802d2c7812 */ /* 0x000fe400078ec0ff */
[----:B------:R-:W-:Y:S02]  /*e0e0*/  LOP3.LUT R48, R49, 0x380, RZ, 0xc0, !PT ;  /* 0x0000038031307812 */ /* 0x000fe400078ec0ff */
[----:B------:R-:W-:Y:S02]  /*e0f0*/  LOP3.LUT R52, R53, 0x380, RZ, 0xc0, !PT ;  /* 0x0000038035347812 */ /* 0x000fe400078ec0ff */
[----:B------:R-:W-:Y:S02]  /*e100*/  LOP3.LUT R56, R57, 0x380, RZ, 0xc0, !PT ;  /* 0x0000038039387812 */ /* 0x000fe400078ec0ff */
[----:B------:R-:W-:-:S02]  /*e110*/  SHF.R.U64 R36, R36, 0x3, RZ ;  /* 0x0000000324247819 */ /* 0x000fc400000012ff */
[----:B------:R-:W-:Y:S02]  /*e120*/  SHF.R.U64 R40, R40, 0x3, RZ ;  /* 0x0000000328287819 */ /* 0x000fe400000012ff */
[----:B------:R-:W-:Y:S02]  /*e130*/  SHF.R.U64 R44, R44, 0x3, RZ ;  /* 0x000000032c2c7819 */ /* 0x000fe400000012ff */
[----:B------:R-:W-:Y:S02]  /*e140*/  SHF.R.U64 R48, R48, 0x3, RZ ;  /* 0x0000000330307819 */ /* 0x000fe400000012ff */
[----:B------:R-:W-:Y:S02]  /*e150*/  SHF.R.U64 R52, R52, 0x3, RZ ;  /* 0x0000000334347819 */ /* 0x000fe400000012ff */
[----:B------:R-:W-:Y:S02]  /*e160*/  SHF.R.U64 R56, R56, 0x3, RZ ;  /* 0x0000000338387819 */ /* 0x000fe400000012ff */
[----:B------:R-:W-:-:S02]  /*e170*/  LOP3.LUT R36, R36, R37, RZ, 0x3c, !PT ;  /* 0x0000002524247212 */ /* 0x000fc400078e3cff */
[----:B------:R-:W-:Y:S02]  /*e180*/  LOP3.LUT R40, R40, R41, RZ, 0x3c, !PT ;  /* 0x0000002928287212 */ /* 0x000fe400078e3cff */
[----:B------:R-:W-:Y:S02]  /*e190*/  LOP3.LUT R44, R44, R45, RZ, 0x3c, !PT ;  /* 0x0000002d2c2c7212 */ /* 0x000fe400078e3cff */
[----:B------:R-:W-:Y:S02]  /*e1a0*/  LOP3.LUT R48, R48, R49, RZ, 0x3c, !PT ;  /* 0x0000003130307212 */ /* 0x000fe400078e3cff */
[----:B------:R-:W-:Y:S02]  /*e1b0*/  LOP3.LUT R52, R52, R53, RZ, 0x3c, !PT ;  /* 0x0000003534347212 */ /* 0x000fe400078e3cff */
[----:B------:R-:W-:Y:S01]  /*e1c0*/  LOP3.LUT R56, R56, R57, RZ, 0x3c, !PT ;  /* 0x0000003938387212 */ /* 0x000fe200078e3cff */
[----:B0-----:R-:W-:Y:S06]  /*e1d0*/  @P6 BRA `(.L_x_706) ;  /* 0x0000000000106947 */ /* 0x001fec0003800000 */
[----:B------:R-:W-:Y:S05]  /*e1e0*/  @!P0 BRA `(.L_x_706) ;  /* 0x00000000000c8947 */ /* 0x000fea0003800000 */
[----:B------:R-:W2:Y:S04]  /*e1f0*/  LDG.E R5, desc[UR40][R8.64] ;  /* 0x0000002808057981 */ /* 0x000ea8000c1e1900 */
[----:B-----5:R-:W2:Y:S02]  /*e200*/  LDG.E R24, desc[UR40][R8.64+0x4] ;  /* 0x0000042808187981 */ /* 0x020ea4000c1e1900 */
[----:B--2---:R-:W-:-:S07]  /*e210*/  IMAD.IADD R24, R24, 0x1, -R5 ;  /* 0x0000000118187824 */ /* 0x004fce00078e0a05 */
.L_x_706:
[----:B------:R-:W2:Y:S01]  /*e220*/  LDL.LU R9, [R1+0x20] ;  /* 0x0000200001097983 */ /* 0x000ea20000300800 */
[----:B------:R-:W-:-:S03]  /*e230*/  ISETP.NE.AND P6, PT, R6, RZ, PT ;  /* 0x000000ff0600720c */ /* 0x000fc60003fc5270 */
[----:B------:R-:W3:Y:S01]  /*e240*/  LDL.LU R8, [R1+0x40] ;  /* 0x0000400001087983 */ /* 0x000ee20000300800 */
[----:B------:R-:W0:Y:S01]  /*e250*/  S2R R5, SR_TID.X ;  /* 0x0000000000057919 */ /* 0x000e220000002100 */
[--C-:B------:R-:W-:Y:S02]  /*e260*/  IMAD.X R57, RZ, RZ, R21.reuse, P5 ;  /* 0x000000ffff397224 */ /* 0x100fe400028e0615 */
[----:B------:R-:W-:Y:S01]  /*e270*/  IMAD.X R37, RZ, RZ, R21, P6 ;  /* 0x000000ffff257224 */ /* 0x000fe200030e0615 */
[----:B------:R-:W4:Y:S04]  /*e280*/  LDL R86, [R1+0x14] ;  /* 0x0000140001567983 */ /* 0x000f280000100800 */
[----:B------:R0:W5:Y:S02]  /*e290*/  LDL R84, [R1+0x38] ;  /* 0x0000380001547983 */ /* 0x0001640000100800 */
[----:B0-----:R-:W-:-:S04]  /*e2a0*/  IADD3 R5, R5, -0x80, RZ ;  /* 0xffffff8005057810 */ /* 0x001fc80007ffe0ff */
[----:B------:R-:W-:-:S04]  /*e2b0*/  SHF.R.S32.HI R4, RZ, 0x1f, R5 ;  /* 0x0000001fff047819 */ /* 0x000fc80000011405 */
[----:B------:R-:W-:-:S04]  /*e2c0*/  LEA.HI R4, R4, R5, RZ, 0x7 ;  /* 0x0000000504047211 */ /* 0x000fc800078f38ff */
[----:B------:R-:W-:-:S06]  /*e2d0*/  SHF.R.S32.HI R4, RZ, 0x7, R4 ;  /* 0x00000007ff047819 */ /* 0x000fcc0000011404 */
[----:B------:R-:W0:Y:S01]  /*e2e0*/  SHFL.IDX PT, R4, R4, RZ, 0x1f ;  /* 0x00001fff04047589 */ /* 0x000e2200000e0000 */
[--C-:B------:R-:W-:Y:S01]  /*e2f0*/  IMAD.X R41, RZ, RZ, R21.reuse, P1 ;  /* 0x000000ffff297224 */ /* 0x100fe200008e0615 */
[C---:B------:R-:W-:Y:S01]  /*e300*/  IADD3 R61, P6, R20.reuse, 0xb000, RZ ;  /* 0x0000b000143d7810 */ /* 0x040fe20007fde0ff */
[--C-:B------:R-:W-:Y:S01]  /*e310*/  IMAD.X R45, RZ, RZ, R21.reuse, P2 ;  /* 0x000000ffff2d7224 */ /* 0x100fe200010e0615 */
[C---:B------:R-:W-:Y:S01]  /*e320*/  IADD3 R65, P1, R20.reuse, 0xc000, RZ ;  /* 0x0000c00014417810 */ /* 0x040fe20007f3e0ff */
[--C-:B------:R-:W-:Y:S01]  /*e330*/  IMAD.X R49, RZ, RZ, R21.reuse, P3 ;  /* 0x000000ffff317224 */ /* 0x100fe200018e0615 */
[C---:B------:R-:W-:Y:S01]  /*e340*/  IADD3 R69, P2, R20.reuse, 0xd000, RZ ;  /* 0x0000d00014457810 */ /* 0x040fe20007f5e0ff */
[----:B------:R-:W-:Y:S01]  /*e350*/  IMAD.X R53, RZ, RZ, R21, P4 ;  /* 0x000000ffff357224 */ /* 0x000fe200020e0615 */
[C---:B------:R-:W-:Y:S02]  /*e360*/  IADD3 R73, P3, R20.reuse, 0xe000, RZ ;  /* 0x0000e00014497810 */ /* 0x040fe40007f7e0ff */
[----:B------:R-:W-:-:S02]  /*e370*/  IADD3 R7, P4, R20, 0xf000, RZ ;  /* 0x0000f00014077810 */ /* 0x000fc40007f9e0ff */
[----:B------:R-:W-:Y:S02]  /*e380*/  LOP3.LUT R60, R61, 0x380, RZ, 0xc0, !PT ;  /* 0x000003803d3c7812 */ /* 0x000fe400078ec0ff */
[----:B------:R-:W-:Y:S02]  /*e390*/  LOP3.LUT R64, R65, 0x380, RZ, 0xc0, !PT ;  /* 0x0000038041407812 */ /* 0x000fe400078ec0ff */
[----:B------:R-:W-:Y:S02]  /*e3a0*/  LOP3.LUT R68, R69, 0x380, RZ, 0xc0, !PT ;  /* 0x0000038045447812 */ /* 0x000fe400078ec0ff */
[----:B------:R-:W-:Y:S02]  /*e3b0*/  LOP3.LUT R72, R73, 0x380, RZ, 0xc0, !PT ;  /* 0x0000038049487812 */ /* 0x000fe400078ec0ff */
[----:B0-----:R-:W-:Y:S02]  /*e3c0*/  ISETP.NE.AND P5, PT, R4, RZ, PT ;  /* 0x000000ff0400720c */ /* 0x001fe40003fa5270 */
[----:B------:R-:W-:-:S02]  /*e3d0*/  LOP3.LUT R5, R20, 0x380, RZ, 0xc0, !PT ;  /* 0x0000038014057812 */ /* 0x000fc400078ec0ff */
[----:B------:R-:W-:Y:S02]  /*e3e0*/  LOP3.LUT R6, R7, 0x380, RZ, 0xc0, !PT ;  /* 0x0000038007067812 */ /* 0x000fe400078ec0ff */
[----:B------:R-:W-:Y:S02]  /*e3f0*/  SHF.R.U64 R60, R60, 0x3, RZ ;  /* 0x000000033c3c7819 */ /* 0x000fe400000012ff */
[----:B------:R-:W-:Y:S02]  /*e400*/  SHF.R.U64 R64, R64, 0x3, RZ ;  /* 0x0000000340407819 */ /* 0x000fe400000012ff */
[----:B------:R-:W-:Y:S02]  /*e410*/  SHF.R.U64 R68, R68, 0x3, RZ ;  /* 0x0000000344447819 */ /* 0x000fe400000012ff */
[----:B------:R-:W-:Y:S02]  /*e420*/  SHF.R.U64 R72, R72, 0x3, RZ ;  /* 0x0000000348487819 */ /* 0x000fe400000012ff */
[----:B------:R-:W-:-:S02]  /*e430*/  SHF.R.U64 R5, R5, 0x3, RZ ;  /* 0x0000000305057819 */ /* 0x000fc400000012ff */
[----:B------:R-:W-:Y:S01]  /*e440*/  SHF.R.U64 R6, R6, 0x3, RZ ;  /* 0x0000000306067819 */ /* 0x000fe200000012ff */
[--C-:B------:R-:W-:Y:S01]  /*e450*/  IMAD.X R77, RZ, RZ, R21.reuse, P4 ;  /* 0x000000ffff4d7224 */ /* 0x100fe200020e0615 */
[----:B------:R-:W-:Y:S02]  /*e460*/  LOP3.LUT R60, R60, R61, RZ, 0x3c, !PT ;  /* 0x0000003d3c3c7212 */ /* 0x000fe400078e3cff */
[----:B------:R-:W-:Y:S01]  /*e470*/  LOP3.LUT R64, R64, R65, RZ, 0x3c, !PT ;  /* 0x0000004140407212 */ /* 0x000fe200078e3cff */
[--C-:B------:R-:W-:Y:S01]  /*e480*/  IMAD.X R65, RZ, RZ, R21.reuse, P1 ;  /* 0x000000ffff417224 */ /* 0x100fe200008e0615 */
[----:B------:R-:W-:Y:S01]  /*e490*/  LOP3.LUT R68, R68, R69, RZ, 0x3c, !PT ;  /* 0x0000004544447212 */ /* 0x000fe200078e3cff */
[--C-:B------:R-:W-:Y:S01]  /*e4a0*/  IMAD.X R69, RZ, RZ, R21.reuse, P2 ;  /* 0x000000ffff457224 */ /* 0x100fe200010e0615 */
[----:B------:R-:W-:Y:S01]  /*e4b0*/  LOP3.LUT R72, R72, R73, RZ, 0x3c, !PT ;  /* 0x0000004948487212 */ /* 0x000fe200078e3cff */
[--C-:B------:R-:W-:Y:S01]  /*e4c0*/  IMAD.X R73, RZ, RZ, R21.reuse, P3 ;  /* 0x000000ffff497224 */ /* 0x100fe200018e0615 */
[----:B------:R-:W-:Y:S01]  /*e4d0*/  LOP3.LUT R4, R5, R20, RZ, 0x3c, !PT ;  /* 0x0000001405047212 */ /* 0x000fe200078e3cff */
[----:B------:R-:W-:Y:S01]  /*e4e0*/  IMAD.MOV.U32 R5, RZ, RZ, R21 ;  /* 0x000000ffff057224 */ /* 0x000fe200078e0015 */
[----:B------:R-:W-:-:S02]  /*e4f0*/  IADD3.X R61, RZ, R21, RZ, P6, !PT ;  /* 0x00000015ff3d7210 */ /* 0x000fc400037fe4ff */
[----:B------:R-:W-:Y:S02]  /*e500*/  LOP3.LUT R76, R6, R7, RZ, 0x3c, !PT ;  /* 0x00000007064c7212 */ /* 0x000fe400078e3cff */
[----:B-----5:R-:W-:Y:S02]  /*e510*/  SHF.R.S32.HI R21, RZ, 0x1f, R80 ;  /* 0x0000001fff157819 */ /* 0x020fe40000011450 */
[----:B--2---:R-:W-:Y:S02]  /*e520*/  SEL R81, R9, RZ, !P0 ;  /* 0x000000ff09517207 */ /* 0x004fe40004000000 */
[----:B---3--:R-:W-:Y:S02]  /*e530*/  SEL R82, R8, RZ, !P0 ;  /* 0x000000ff08527207 */ /* 0x008fe40004000000 */
[----:B----4-:R-:W-:Y:S01]  /*e540*/  SHF.R.S32.HI R83, RZ, 0x1f, R86 ;  /* 0x0000001fff537819 */ /* 0x010fe20000011456 */
[----:B------:R-:W-:Y:S06]  /*e550*/  @P5 BRA `(.L_x_707) ;  /* 0x0000000000bc5947 */ /* 0x000fec0003800000 */
[----:B------:R-:W2:Y:S01]  /*e560*/  LDL R8, [R1+0x58] ;  /* 0x0000580001087983 */ /* 0x000ea20000100800 */
[----:B------:R-:W0:Y:S01]  /*e570*/  LDC R35, c[0x0][0xbe8] ;  /* 0x0002fa00ff237b82 */ /* 0x000e220000000800 */
[----:B------:R-:W-:Y:S01]  /*e580*/  ULDC.64 UR4, c[0x0][0xb90] ;  /* 0x0002e40000047ab9 */ /* 0x000fe20000000a00 */
[----:B------:R-:W-:Y:S01]  /*e590*/  MOV R6, R80 ;  /* 0x0000005000067202 */ /* 0x000fe20000000f00 */
[----:B------:R-:W-:Y:S01]  /*e5a0*/  IMAD.MOV.U32 R7, RZ, RZ, R21 ;  /* 0x000000ffff077224 */ /* 0x000fe200078e0015 */
[----:B------:R-:W-:-:S03]  /*e5b0*/  LEA R30, R84, R194, 0x6 ;  /* 0x000000c2541e7211 */ /* 0x000fc600078e30ff */
[----:B------:R-:W-:Y:S01]  /*e5c0*/  IMAD.WIDE.U32 R6, R86, UR4, R6 ;  /* 0x0000000456067c25 */ /* 0x000fe2000f8e0006 */
[----:B0-----:R-:W-:-:S13]  /*e5d0*/  ISETP.NE.AND P0, PT, R35, 0x1, PT ;  /* 0x000000012300780c */ /* 0x001fda0003f05270 */
[----:B------:R-:W0:Y:S08]  /*e5e0*/  @P0 LDC R9, c[0x0][0xbec] ;  /* 0x0002fb00ff090b82 */ /* 0x000e300000000800 */
[----:B------:R-:W3:Y:S01]  /*e5f0*/  @P0 LDC R31, c[0x0][0xbf0] ;  /* 0x0002fc00ff1f0b82 */ /* 0x000ee20000000800 */
[----:B--2---:R-:W-:Y:S02]  /*e600*/  IMAD R20, R84, 0x40, R8 ;  /* 0x0000004054147824 */ /* 0x004fe400078e0208 */
[----:B------:R-:W-:-:S04]  /*e610*/  IMAD R8, R83, UR4, RZ ;  /* 0x0000000453087c24 */ /* 0x000fc8000f8e02ff */
[----:B------:R-:W-:Y:S01]  /*e620*/  IMAD R15, R86, UR5, R8 ;  /* 0x00000005560f7c24 */ /* 0x000fe2000f8e0208 */
[----:B------:R-:W-:Y:S01]  /*e630*/  ULDC.64 UR4, c[0x0][0xb98] ;  /* 0x0002e60000047ab9 */ /* 0x000fe20000000a00 */
[----:B0-----:R-:W-:-:S04]  /*e640*/  @P0 IMAD.HI.U32 R8, R20, R9, RZ ;  /* 0x0000000914080227 */ /* 0x001fc800078e00ff */
[----:B------:R-:W-:Y:S01]  /*e650*/  IMAD.MOV.U32 R9, RZ, RZ, R20 ;  /* 0x000000ffff097224 */ /* 0x000fe200078e0014 */
[----:B---3--:R-:W-:Y:S01]  /*e660*/  @P0 SHF.R.U32.HI R9, RZ, R31, R8 ;  /* 0x0000001fff090219 */ /* 0x008fe20000011608 */
[----:B------:R-:W-:Y:S02]  /*e670*/  IMAD.IADD R7, R7, 0x1, R15 ;  /* 0x0000000107077824 */ /* 0x000fe400078e020f */
[----:B------:R-:W-:Y:S01]  /*e680*/  IMAD R8, R82, UR4, RZ ;  /* 0x0000000452087c24 */ /* 0x000fe2000f8e02ff */
[--C-:B------:R-:W-:Y:S01]  /*e690*/  SHF.R.S32.HI R31, RZ, 0x1f, R9.reuse ;  /* 0x0000001fff1f7819 */ /* 0x100fe20000011409 */
[----:B------:R-:W-:Y:S02]  /*e6a0*/  IMAD.MOV R14, RZ, RZ, -R9 ;  /* 0x000000ffff0e7224 */ /* 0x000fe400078e0a09 */
[----:B------:R-:W-:-:S04]  /*e6b0*/  IMAD.WIDE.U32 R6, R81, UR4, R6 ;  /* 0x0000000451067c25 */ /* 0x000fc8000f8e0006 */
[----:B------:R-:W-:Y:S01]  /*e6c0*/  IMAD R15, R35, R14, R20 ;  /* 0x0000000e230f7224 */ /* 0x000fe200078e0214 */
[----:B------:R-:W-:Y:S01]  /*e6d0*/  IADD3 R6, P0, R9, R6, RZ ;  /* 0x0000000609067210 */ /* 0x000fe20007f1e0ff */
[----:B------:R-:W-:Y:S01]  /*e6e0*/  IMAD R14, R81, UR5, R8 ;  /* 0x00000005510e7c24 */ /* 0x000fe2000f8e0208 */
[----:B------:R-:W-:Y:S01]  /*e6f0*/  ULDC.64 UR4, c[0x0][0xb88] ;  /* 0x0002e20000047ab9 */ /* 0x000fe20000000a00 */
[----:B------:R-:W-:Y:S01]  /*e700*/  IMAD R35, R24, R35, RZ ;  /* 0x0000002318237224 */ /* 0x000fe200078e02ff */
[----:B------:R-:W-:Y:S02]  /*e710*/  SHF.R.S32.HI R8, RZ, 0x1f, R15 ;  /* 0x0000001fff087819 */ /* 0x000fe4000001140f */
[----:B------:R-:W-:Y:S01]  /*e720*/  IADD3.X R7, R31, R7, R14, P0, !PT ;  /* 0x000000071f077210 */ /* 0x000fe200007fe40e */
[----:B------:R-:W-:Y:S02]  /*e730*/  IMAD.MOV R31, RZ, RZ, -R211 ;  /* 0x000000ffff1f7224 */ /* 0x000fe400078e0ad3 */
[----:B------:R-:W-:-:S02]  /*e740*/  IMAD R8, R8, UR4, RZ ;  /* 0x0000000408087c24 */ /* 0x000fc4000f8e02ff */
[----:B------:R-:W-:-:S04]  /*e750*/  IMAD.WIDE.U32 R6, R15, UR4, R6 ;  /* 0x000000040f067c25 */ /* 0x000fc8000f8e0006 */
[----:B------:R-:W-:Y:S01]  /*e760*/  IMAD R15, R15, UR5, R8 ;  /* 0x000000050f0f7c24 */ /* 0x000fe2000f8e0208 */
[----:B------:R-:W-:Y:S01]  /*e770*/  ULDC.64 UR4, c[0x0][0xb50] ;  /* 0x0002d40000047ab9 */ /* 0x000fe20000000a00 */
[----:B------:R-:W-:Y:S02]  /*e780*/  VIADD R14, R30, 0x8 ;  /* 0x000000081e0e7836 */ /* 0x000fe40000000000 */
[----:B------:R-:W-:Y:S01]  /*e790*/  IMAD.IADD R7, R7, 0x1, R15 ;  /* 0x0000000107077824 */ /* 0x000fe200078e020f */
[----:B------:R-:W-:-:S04]  /*e7a0*/  LEA R15, P0, R6, UR4, 0x2 ;  /* 0x00000004060f7c11 */ /* 0x000fc8000f8010ff */
[----:B------:R-:W-:Y:S01]  /*e7b0*/  LEA.HI.X R20, R6, UR5, R7, 0x2, P0 ;  /* 0x0000000506147c11 */ /* 0x000fe200080f1407 */
[----:B------:R-:W-:Y:S01]  /*e7c0*/  SHFL.IDX PT, R8, R15, 0x1, 0x1c1f ;  /* 0x003c1f000f087f89 */ /* 0x000fe200000e0000 */
[----:B------:R-:W-:-:S03]  /*e7d0*/  ISETP.NE.AND P0, PT, R210, R31, PT ;  /* 0x0000001fd200720c */ /* 0x000fc60003f05270 */
[----:B------:R-:W-:Y:S01]  /*e7e0*/  SHFL.IDX PT, R6, R15, RZ, 0x1c1f ;  /* 0x001c1fff0f067589 */ /* 0x000fe200000e0000 */
[-C--:B------:R-:W-:Y:S02]  /*e7f0*/  ISETP.GE.OR P1, PT, R30, R35.reuse, P0 ;  /* 0x000000231e00720c */ /* 0x080fe40000726670 */
[----:B------:R-:W-:Y:S01]  /*e800*/  ISETP.GE.OR P0, PT, R14, R35, P0 ;  /* 0x000000230e00720c */ /* 0x000fe20000706670 */
[----:B------:R-:W0:Y:S04]  /*e810*/  SHFL.IDX PT, R7, R20, RZ, 0x1c1f ;  /* 0x001c1fff14077589 */ /* 0x000e2800000e0000 */
[----:B------:R-:W2:Y:S06]  /*e820*/  SHFL.IDX PT, R9, R20, 0x1, 0x1c1f ;  /* 0x003c1f0014097f89 */ /* 0x000eac00000e0000 */
[----:B0-----:R0:W-:Y:S04]  /*e830*/  @!P1 ST.E desc[UR40][R6.64], R3 ;  /* 0x0000000306009985 */ /* 0x0011e8000c101928 */
[----:B--2---:R0:W-:Y:S02]  /*e840*/  @!P0 ST.E desc[UR40][R8.64], R0 ;  /* 0x0000000008008985 */ /* 0x0041e4000c101928 */
.L_x_707:
[----:B------:R-:W2:Y:S01]  /*e850*/  LDC R87, c[0x0][0xbe8] ;  /* 0x0002fa00ff577b82 */ /* 0x000ea20000000800 */
[----:B------:R-:W-:Y:S01]  /*e860*/  ULDC.64 UR4, c[0x0][0xaa0] ;  /* 0x0002a80000047ab9 */ /* 0x000fe20000000a00 */
[----:B0-----:R-:W5:Y:S01]  /*e870*/  LD.E.128 R4, desc[UR40][R4.64] ;  /* 0x0000002804047980 */ /* 0x001f62000c101d00 */
[----:B------:R-:W-:-:S03]  /*e880*/  IMAD R21, R21, UR4, RZ ;  /* 0x0000000415157c24 */ /* 0x000fc6000f8e02ff */
[----:B------:R-:W5:Y:S01]  /*e890*/  LD.E.128 R8, desc[UR40][R10.64] ;  /* 0x000000280a087980 */ /* 0x000f62000c101d00 */
[C---:B------:R-:W-:Y:S02]  /*e8a0*/  IMAD R3, R80.reuse, UR5, R21 ;  /* 0x0000000550037c24 */ /* 0x040fe4000f8e0215 */
[----:B------:R-:W-:Y:S01]  /*e8b0*/  IMAD.WIDE.U32 R20, R80, UR4, RZ ;  /* 0x0000000450147c25 */ /* 0x000fe2000f8e00ff */
[----:B------:R-:W-:Y:S01]  /*e8c0*/  SHF.R.S32.HI R0, RZ, 0x1f, R90 ;  /* 0x0000001fff007819 */ /* 0x000fe2000001145a */
[----:B------:R-:W-:Y:S01]  /*e8d0*/  ULDC.64 UR4, c[0x0][0xae8] ;  /* 0x0002ba0000047ab9 */ /* 0x000fe20000000a00 */
[----:B------:R-:W5:Y:S04]  /*e8e0*/  LD.E.128 R12, desc[UR40][R12.64] ;  /* 0x000000280c0c7980 */ /* 0x000f68000c101d00 */
[----:B------:R-:W5:Y:S04]  /*e8f0*/  LD.E.128 R28, desc[UR40][R28.64] ;  /* 0x000000281c1c7980 */ /* 0x000f68000c101d00 */
[----:B------:R-:W5:Y:S01]  /*e900*/  LD.E.128 R32, desc[UR40][R32.64] ;  /* 0x0000002820207980 */ /* 0x000f62000c101d00 */
[----:B--2---:R-:W-:Y:S01]  /*e910*/  ISETP.NE.AND P1, PT, R87, 0x1, PT ;  /* 0x000000015700780c */ /* 0x004fe20003f25270 */
[----:B------:R-:W-:-:S02]  /*e920*/  IMAD.IADD R21, R21, 0x1, R3 ;  /* 0x0000000115157824 */ /* 0x000fc400078e0203 */
[----:B------:R-:W5:Y:S01]  /*e930*/  LD.E.128 R36, desc[UR40][R36.64] ;  /* 0x0000002824247980 */ /* 0x000f62000c101d00 */
[----:B------:R-:W0:Y:S01]  /*e940*/  LDC R3, c[0x0][0xac8] ;  /* 0x0002b200ff037b82 */ /* 0x000e220000000800 */
[----:B------:R-:W-:Y:S01]  /*e950*/  LEA.HI R0, R0, R90, RZ, 0x3 ;  /* 0x0000005a00007211 */ /* 0x000fe200078f18ff */
[----:B------:R-:W-:Y:S01]  /*e960*/  IMAD R83, R83, UR4, RZ ;  /* 0x0000000453537c24 */ /* 0x000fe2000f8e02ff */
[----:B------:R-:W5:Y:S04]  /*e970*/  LD.E.128 R40, desc[UR40][R40.64] ;  /* 0x0000002828287980 */ /* 0x000f68000c101d00 */
[----:B------:R-:W5:Y:S02]  /*e980*/  LD.E.128 R44, desc[UR40][R44.64] ;  /* 0x000000282c2c7980 */ /* 0x000f64000c101d00 */
[----:B------:R-:W2:Y:S01]  /*e990*/  @P1 LDC R85, c[0x0][0xbec] ;  /* 0x0002fb00ff551b82 */ /* 0x000ea20000000800 */
[----:B------:R-:W-:Y:S01]  /*e9a0*/  LOP3.LUT R0, R0, 0xfffffff8, RZ, 0xc0, !PT ;  /* 0xfffffff800007812 */ /* 0x000fe200078ec0ff */
[----:B------:R-:W5:Y:S04]  /*e9b0*/  LD.E.128 R48, desc[UR40][R48.64] ;  /* 0x0000002830307980 */ /* 0x000f68000c101d00 */
[----:B------:R-:W5:Y:S02]  /*e9c0*/  LD.E.128 R52, desc[UR40][R52.64] ;  /* 0x0000002834347980 */ /* 0x000f64000c101d00 */
[----:B------:R-:W3:Y:S01]  /*e9d0*/  @P1 LDC R89, c[0x0][0xbf0] ;  /* 0x0002fc00ff591b82 */ /* 0x000ee20000000800 */
[C---:B------:R-:W-:Y:S01]  /*e9e0*/  IMAD R83, R86.reuse, UR5, R83 ;  /* 0x0000000556537c24 */ /* 0x040fe2000f8e0253 */
[----:B------:R-:W5:Y:S01]  /*e9f0*/  LD.E.128 R56, desc[UR40][R56.64] ;  /* 0x0000002838387980 */ /* 0x000f62000c101d00 */
[----:B------:R-:W-:Y:S01]  /*ea00*/  IMAD.WIDE.U32 R20, R86, UR4, R20 ;  /* 0x0000000456147c25 */ /* 0x000fe2000f8e0014 */
[----:B------:R-:W-:-:S02]  /*ea10*/  ULDC.64 UR4, c[0x0][0xaf0] ;  /* 0x0002bc0000047ab9 */ /* 0x000fc40000000a00 */
[----:B------:R-:W5:Y:S01]  /*ea20*/  LD.E.128 R60, desc[UR40][R60.64] ;  /* 0x000000283c3c7980 */ /* 0x000f62000c101d00 */
[----:B------:R-:W-:Y:S02]  /*ea30*/  IMAD.IADD R0, R90, 0x1, -R0 ;  /* 0x000000015a007824 */ /* 0x000fe400078e0a00 */
[----:B------:R-:W-:Y:S01]  /*ea40*/  IMAD R82, R82, UR4, RZ ;  /* 0x0000000452527c24 */ /* 0x000fe2000f8e02ff */
[----:B------:R-:W5:Y:S01]  /*ea50*/  LD.E.128 R64, desc[UR40][R64.64] ;  /* 0x0000002840407980 */ /* 0x000f62000c101d00 */
[----:B------:R-:W-:Y:S02]  /*ea60*/  IMAD R0, R0, 0x20, R97 ;  /* 0x0000002000007824 */ /* 0x000fe400078e0261 */
[----:B------:R-:W-:Y:S01]  /*ea70*/  IMAD.IADD R21, R21, 0x1, R83 ;  /* 0x0000000115157824 */ /* 0x000fe200078e0253 */
[----:B------:R-:W-:Y:S01]  /*ea80*/  IADD3 R100, R192, 0x40, RZ ;  /* 0x00000040c0647810 */ /* 0x000fe20007ffe0ff */
[----:B------:R-:W-:Y:S01]  /*ea90*/  IMAD R83, R81, UR5, R82 ;  /* 0x0000000551537c24 */ /* 0x000fe2000f8e0252 */
[----:B------:R-:W5:Y:S01]  /*eaa0*/  LD.E.128 R68, desc[UR40][R68.64] ;  /* 0x0000002844447980 */ /* 0x000f62000c101d00 */
[----:B------:R-:W-:Y:S01]  /*eab0*/  IMAD R82, R84, 0x40, R0 ;  /* 0x0000004054527824 */ /* 0x000fe200078e0200 */
[----:B0-----:R-:W-:Y:S01]  /*eac0*/  ISETP.GE.AND P0, PT, R100, R3, PT ;  /* 0x000000036400720c */ /* 0x001fe20003f06270 */
[----:B------:R-:W-:Y:S01]  /*ead0*/  VIADD R98, R192, 0x80 ;  /* 0x00000080c0627836 */ /* 0x000fe20000000000 */
[----:B------:R-:W5:Y:S01]  /*eae0*/  LD.E.128 R72, desc[UR40][R72.64] ;  /* 0x0000002848487980 */ /* 0x000f62000c101d00 */
[----:B--2---:R-:W-:Y:S01]  /*eaf0*/  @P1 IMAD.HI.U32 R0, R82, R85, RZ ;  /* 0x0000005552001227 */ /* 0x004fe200078e00ff */
[----:B------:R-:W-:-:S02]  /*eb00*/  SEL R80, RZ, 0xffffffff, P0 ;  /* 0xffffffffff507807 */ /* 0x000fc40000000000 */
[----:B------:R-:W5:Y:S01]  /*eb10*/  LD.E.128 R76, desc[UR40][R76.64] ;  /* 0x000000284c4c7980 */ /* 0x000f62000c101d00 */
[----:B------:R-:W-:Y:S01]  /*eb20*/  IMAD.WIDE.U32 R20, R81, UR4, R20 ;  /* 0x0000000451147c25 */ /* 0x000fe2000f8e0014 */
[----:B------:R-:W-:Y:S01]  /*eb30*/  ISETP.GE.AND P0, PT, R98, R3, PT ;  /* 0x000000036200720c */ /* 0x000fe20003f06270 */
[----:B------:R-:W-:Y:S01]  /*eb40*/  ULDC.64 UR4, c[0x0][0xae0] ;  /* 0x0002b80000047ab9 */ /* 0x000fe20000000a00 */
[C---:B------:R-:W-:Y:S01]  /*eb50*/  IADD3 R94, R192.reuse, 0x100, RZ ;  /* 0x00000100c05e7810 */ /* 0x040fe20007ffe0ff */
[----:B------:R-:W-:Y:S01]  /*eb60*/  IMAD.MOV.U32 R81, RZ, RZ, R82 ;  /* 0x000000ffff517224 */ /* 0x000fe200078e0052 */
[----:B---3--:R-:W-:Y:S01]  /*eb70*/  @P1 SHF.R.U32.HI R81, RZ, R89, R0 ;  /* 0x00000059ff511219 */ /* 0x008fe20000011600 */
[C---:B------:R-:W-:Y:S01]  /*eb80*/  VIADD R96, R192.reuse, 0xc0 ;  /* 0x000000c0c0607836 */ /* 0x040fe20000000000 */
[-C--:B------:R-:W-:Y:S01]  /*eb90*/  ISETP.GE.AND P1, PT, R192, R3.reuse, PT ;  /* 0x00000003c000720c */ /* 0x080fe20003f26270 */
[----:B------:R-:W-:Y:S01]  /*eba0*/  IMAD.SHL.U32 R85, R80, 0x2, RZ ;  /* 0x0000000250557824 */ /* 0x000fe200078e00ff */
[----:B------:R-:W-:Y:S01]  /*ebb0*/  SEL R80, RZ, 0xffffffff, P0 ;  /* 0xffffffffff507807 */ /* 0x000fe20000000000 */
[----:B------:R-:W-:Y:S01]  /*ebc0*/  IMAD.IADD R21, R21, 0x1, R83 ;  /* 0x0000000115157824 */ /* 0x000fe200078e0253 */
[----:B------:R-:W-:Y:S01]  /*ebd0*/  SEL R0, RZ, 0x1, P1 ;  /* 0x00000001ff007807 */ /* 0x000fe20000800000 */
[--C-:B------:R-:W-:Y:S01]  /*ebe0*/  IMAD.MOV R83, RZ, RZ, -R81.reuse ;  /* 0x000000ffff537224 */ /* 0x100fe200078e0a51 */
[----:B------:R-:W-:Y:S01]  /*ebf0*/  ISETP.GE.AND P0, PT, R96, R3, PT ;  /* 0x000000036000720c */ /* 0x000fe20003f06270 */
[----:B------:R-:W-:Y:S01]  /*ec00*/  VIADD R92, R192, 0x140 ;  /* 0x00000140c05c7836 */ /* 0x000fe20000000000 */
[----:B------:R-:W-:Y:S01]  /*ec10*/  LOP3.LUT R0, R85, 0x2, R0, 0xe2, !PT ;  /* 0x0000000255007812 */ /* 0x000fe200078ee200 */
[----:B------:R-:W-:Y:S01]  /*ec20*/  IMAD.SHL.U32 R85, R80, 0x4, RZ ;  /* 0x0000000450557824 */ /* 0x000fe200078e00ff */
[----:B------:R-:W-:Y:S01]  /*ec30*/  SEL R80, RZ, 0xffffffff, P0 ;  /* 0xffffffffff507807 */ /* 0x000fe20000000000 */
[----:B------:R-:W-:Y:S01]  /*ec40*/  IMAD R83, R87, R83, R82 ;  /* 0x0000005357537224 */ /* 0x000fe200078e0252 */
[-C--:B------:R-:W-:Y:S01]  /*ec50*/  ISETP.GE.AND P0, PT, R94, R3.reuse, PT ;  /* 0x000000035e00720c */ /* 0x080fe20003f06270 */
[----:B------:R-:W-:Y:S01]  /*ec60*/  @!PT LDS RZ, [RZ] ;  /* 0x00000000fffff984 */ /* 0x000fe20000000800 */
[----:B------:R-:W-:Y:S01]  /*ec70*/  @!PT LDS RZ, [RZ] ;  /* 0x00000000fffff984 */ /* 0x000fe20000000800 */
[----:B------:R-:W-:Y:S01]  /*ec80*/  @!PT LDS RZ, [RZ] ;  /* 0x00000000fffff984 */ /* 0x000fe20000000800 */
[----:B------:R-:W-:Y:S01]  /*ec90*/  @!PT LDS RZ, [RZ] ;  /* 0x00000000fffff984 */ /* 0x000fe20000000800 */
[----:B------:R0:W-:Y:S06]  /*eca0*/  MEMBAR.ALL.CTA ;  /* 0x0000000000007992 */ /* 0x0001ec0000008000 */
[----:B0-----:R-:W0:Y:S01]  /*ecb0*/  FENCE.VIEW.ASYNC.S ;  /* 0x00000000000073c6 */ /* 0x001e220000000000 */
[----:B------:R-:W-:Y:S01]  /*ecc0*/  LOP3.LUT R0, R85, 0x4, R0, 0xe2, !PT ;  /* 0x0000000455007812 */ /* 0x000fe200078ee200 */
[----:B------:R-:W-:Y:S01]  /*ecd0*/  IMAD.SHL.U32 R85, R80, 0x8, RZ ;  /* 0x0000000850557824 */ /* 0x000fe200078e00ff */
[----:B------:R-:W-:Y:S01]  /*ece0*/  SHF.R.S32.HI R82, RZ, 0x1f, R81 ;  /* 0x0000001fff527819 */ /* 0x000fe20000011451 */
[----:B------:R-:W-:Y:S01]  /*ecf0*/  VIADD R90, R192, 0x180 ;  /* 0x00000180c05a7836 */ /* 0x000fe20000000000 */
[----:B------:R-:W-:Y:S01]  /*ed00*/  SEL R80, RZ, 0xffffffff, P0 ;  /* 0xffffffffff507807 */ /* 0x000fe20000000000 */
[----:B------:R-:W-:Y:S01]  /*ed10*/  IMAD.WIDE.U32 R20, R81, UR4, R20 ;  /* 0x0000000451147c25 */ /* 0x000fe2000f8e0014 */
[-C--:B------:R-:W-:Y:S01]  /*ed20*/  ISETP.GE.AND P0, PT, R92, R3.reuse, PT ;  /* 0x000000035c00720c */ /* 0x080fe20003f06270 */
[----:B------:R-:W-:Y:S01]  /*ed30*/  BSSY B1, `(.L_x_708) ;  /* 0x0000050000017945 */ /* 0x000fe20003800000 */
[----:B------:R-:W-:Y:S01]  /*ed40*/  LOP3.LUT R0, R85, 0x8, R0, 0xe2, !PT ;  /* 0x0000000855007812 */ /* 0x000fe200078ee200 */
[----:B------:R-:W-:Y:S01]  /*ed50*/  IMAD R82, R82, UR4, RZ ;  /* 0x0000000452527c24 */ /* 0x000fe2000f8e02ff */
[----:B------:R-:W-:Y:S01]  /*ed60*/  IADD3 R93, R192, 0x140, RZ ;  /* 0x00000140c05d7810 */ /* 0x000fe20007ffe0ff */
[----:B------:R-:W-:Y:S01]  /*ed70*/  IMAD.SHL.U32 R89, R80, 0x10, RZ ;  /* 0x0000001050597824 */ /* 0x000fe200078e00ff */
[----:B------:R-:W-:Y:S01]  /*ed80*/  SEL R80, RZ, 0xffffffff, P0 ;  /* 0xffffffffff507807 */ /* 0x000fe20000000000 */
[----:B------:R-:W-:Y:S01]  /*ed90*/  IMAD R85, R81, UR5, R82 ;  /* 0x0000000551557c24 */ /* 0x000fe2000f8e0252 */
[----:B------:R-:W-:Y:S01]  /*eda0*/  SHF.R.S32.HI R81, RZ, 0x1f, R83 ;  /* 0x0000001fff517819 */ /* 0x000fe20000011453 */
[----:B------:R-:W-:Y:S01]  /*edb0*/  ULDC.64 UR4, c[0x0][0xad8] ;  /* 0x0002b60000047ab9 */ /* 0x000fe20000000a00 */
[----:B------:R-:W-:Y:S01]  /*edc0*/  LOP3.LUT R0, R89, 0x10, R0, 0xe2, !PT ;  /* 0x0000001059007812 */ /* 0x000fe200078ee200 */
[----:B------:R-:W-:Y:S01]  /*edd0*/  IMAD.SHL.U32 R89, R80, 0x20, RZ ;  /* 0x0000002050597824 */ /* 0x000fe200078e00ff */
[----:B------:R-:W-:Y:S01]  /*ede0*/  ISETP.GE.AND P0, PT, R90, R3, PT ;  /* 0x000000035a00720c */ /* 0x000fe20003f06270 */
[----:B------:R-:W-:Y:S01]  /*edf0*/  IMAD R87, R24, R87, RZ ;  /* 0x0000005718577224 */ /* 0x000fe200078e02ff */
[----:B------:R-:W-:Y:S01]  /*ee00*/  IADD3 R21, R21, R85, RZ ;  /* 0x0000005515157210 */ /* 0x000fe20007ffe0ff */
[----:B------:R-:W-:Y:S01]  /*ee10*/  IMAD R24, R81, UR4, RZ ;  /* 0x0000000451187c24 */ /* 0x000fe2000f8e02ff */
[----:B------:R-:W-:Y:S01]  /*ee20*/  LOP3.LUT R0, R89, 0x20, R0, 0xe2, !PT ;  /* 0x0000002059007812 */ /* 0x000fe200078ee200 */
[----:B------:R-:W-:Y:S01]  /*ee30*/  IMAD R86, R84, 0x40, R97 ;  /* 0x0000004054567824 */ /* 0x000fe200078e0261 */
[----:B------:R-:W-:Y:S01]  /*ee40*/  SEL R81, RZ, 0x40, P0 ;  /* 0x00000040ff517807 */ /* 0x000fe20000000000 */
[----:B------:R-:W-:Y:S01]  /*ee50*/  VIADD R88, R192, 0x1c0 ;  /* 0x000001c0c0587836 */ /* 0x000fe20000000000 */
[----:B------:R-:W-:Y:S01]  /*ee60*/  SHF.R.S32.HI R93, RZ, 0x1f, R93 ;  /* 0x0000001fff5d7819 */ /* 0x000fe2000001145d */
[C---:B------:R-:W-:Y:S01]  /*ee70*/  IMAD R85, R83.reuse, UR5, R24 ;  /* 0x0000000553557c24 */ /* 0x040fe2000f8e0218 */
[----:B------:R-:W-:Y:S01]  /*ee80*/  LOP3.LUT R24, R0, R81, RZ, 0xfc, !PT ;  /* 0x0000005100187212 */ /* 0x000fe200078efcff */
[----:B------:R-:W-:Y:S01]  /*ee90*/  IMAD.WIDE.U32 R20, R83, UR4, R20 ;  /* 0x0000000453147c25 */ /* 0x000fe2000f8e0014 */
[----:B------:R-:W-:Y:S01]  /*eea0*/  ISETP.GE.AND P1, PT, R86, R87, PT ;  /* 0x000000575600720c */ /* 0x000fe20003f26270 */
[----:B------:R-:W-:Y:S01]  /*eeb0*/  ULDC.64 UR4, c[0x0][0xa80] ;  /* 0x0002a00000047ab9 */ /* 0x000fe20000000a00 */
[----:B------:R-:W-:Y:S01]  /*eec0*/  ISETP.GE.AND P0, PT, R88, R3, PT ;  /* 0x000000035800720c */ /* 0x000fe20003f06270 */
[----:B------:R-:W-:Y:S01]  /*eed0*/  VIADD R0, R2, 0x28c20 ;  /* 0x00028c2002007836 */ /* 0x000fe20000000000 */
[----:B------:R-:W-:Y:S01]  /*eee0*/  LEA R84, P2, R20, UR4, 0x1 ;  /* 0x0000000414547c11 */ /* 0x000fe2000f8408ff */
[----:B------:R-:W-:Y:S01]  /*eef0*/  IMAD.IADD R81, R21, 0x1, R85 ;  /* 0x0000000115517824 */ /* 0x000fe200078e0255 */
[----:B------:R-:W-:Y:S01]  /*ef00*/  SEL R21, RZ, 0x80, P0 ;  /* 0x00000080ff157807 */ /* 0x000fe20000000000 */
[C---:B------:R-:W-:Y:S01]  /*ef10*/  VIADD R89, R192.reuse, 0x1c0 ;  /* 0x000001c0c0597836 */ /* 0x040fe20000000000 */
[----:B------:R-:W-:Y:S01]  /*ef20*/  PRMT R0, RZ, 0x654, R0 ;  /* 0x00000654ff007816 */ /* 0x000fe20000000000 */
[----:B------:R-:W-:Y:S01]  /*ef30*/  VIADD R91, R192, 0x180 ;  /* 0x00000180c05b7836 */ /* 0x000fe20000000000 */
[----:B------:R-:W-:Y:S01]  /*ef40*/  LEA.HI.X R85, R20, UR5, R81, 0x1, P2 ;  /* 0x0000000514557c11 */ /* 0x000fe200090f0c51 */
[C---:B------:R-:W-:Y:S01]  /*ef50*/  VIADD R95, R192.reuse, 0x100 ;  /* 0x00000100c05f7836 */ /* 0x040fe20000000000 */
[----:B0-----:R0:W-:Y:S01]  /*ef60*/  SYNCS.ARRIVE.TRANS64.RED.A1T0 RZ, [R0+URZ], RZ ;  /* 0x000000ff00ff79a7 */ /* 0x0011e2000810043f */
[C---:B------:R-:W-:Y:S01]  /*ef70*/  VIADD R97, R192.reuse, 0xc0 ;  /* 0x000000c0c0617836 */ /* 0x040fe20000000000 */
[----:B------:R2:W3:Y:S01]  /*ef80*/  SHFL.IDX PT, R20, R84, RZ, 0x181f ;  /* 0x00181fff54147589 */ /* 0x0004e200000e0000 */
[C---:B------:R-:W-:Y:S01]  /*ef90*/  VIADD R99, R192.reuse, 0x80 ;  /* 0x00000080c0637836 */ /* 0x040fe20000000000 */
[----:B------:R-:W-:Y:S01]  /*efa0*/  SHF.R.S32.HI R89, RZ, 0x1f, R89 ;  /* 0x0000001fff597819 */ /* 0x000fe20000011459 */
[----:B------:R-:W-:Y:S01]  /*efb0*/  VIADD R101, R192, 0x40 ;  /* 0x00000040c0657836 */ /* 0x000fe20000000000 */
[----:B------:R-:W-:-:S02]  /*efc0*/  SHF.R.S32.HI R91, RZ, 0x1f, R91 ;  /* 0x0000001fff5b7819 */ /* 0x000fc4000001145b */
[----:B0-----:R-:W-:Y:S02]  /*efd0*/  LOP3.LUT R0, R24, R21, RZ, 0xfc, !PT ;  /* 0x0000001518007212 */ /* 0x001fe400078efcff */
[----:B------:R2:W0:Y:S01]  /*efe0*/  SHFL.IDX PT, R21, R85, RZ, 0x181f ;  /* 0x00181fff55157589 */ /* 0x00042200000e0000 */
[----:B------:R-:W-:Y:S02]  /*eff0*/  SHF.R.S32.HI R95, RZ, 0x1f, R95 ;  /* 0x0000001fff5f7819 */ /* 0x000fe4000001145f */
[----:B------:R-:W-:Y:S02]  /*f000*/  SHF.R.S32.HI R97, RZ, 0x1f, R97 ;  /* 0x0000001fff617819 */ /* 0x000fe40000011461 */
[----:B------:R-:W-:Y:S02]  /*f010*/  SHF.R.S32.HI R99, RZ, 0x1f, R99 ;  /* 0x0000001fff637819 */ /* 0x000fe40000011463 */
[----:B------:R-:W-:Y:S01]  /*f020*/  SHF.R.S32.HI R101, RZ, 0x1f, R101 ;  /* 0x0000001fff657819 */ /* 0x000fe20000011465 */
[----:B--2---:R-:W-:Y:S06]  /*f030*/  @P1 BRA `(.L_x_709) ;  /* 0x00000000007c1947 */ /* 0x004fec0003800000 */
[-C--:B------:R-:W-:Y:S02]  /*f040*/  ISETP.GE.AND P1, PT, R100, R3.reuse, PT ;  /* 0x000000036400720c */ /* 0x080fe40003f26270 */
[-C--:B------:R-:W-:Y:S02]  /*f050*/  ISETP.GE.AND P0, PT, R192, R3.reuse, PT ;  /* 0x00000003c000720c */ /* 0x080fe40003f06270 */
[-C--:B------:R-:W-:Y:S02]  /*f060*/  ISETP.GE.AND P5, PT, R98, R3.reuse, PT ;  /* 0x000000036200720c */ /* 0x080fe40003fa6270 */
[----:B------:R-:W-:-:S07]  /*f070*/  ISETP.GE.AND P3, PT, R96, R3, PT ;  /* 0x000000036000720c */ /* 0x000fce0003f66270 */
[----:B---3--:R-:W-:Y:S02]  /*f080*/  @!P1 LEA R80, P2, R100, R20, 0x1 ;  /* 0x0000001464509211 */ /* 0x008fe400078408ff */
[----:B0-----:R-:W-:Y:S02]  /*f090*/  @!P0 IMAD.WIDE R82, R192, 0x2, R20 ;  /* 0x00000002c0528825 */ /* 0x001fe400078e0214 */
[----:B------:R-:W-:Y:S02]  /*f0a0*/  @!P1 LEA.HI.X R81, R100, R21, R101, 0x1, P2 ;  /* 0x0000001564519211 */ /* 0x000fe400010f0c65 */
[----:B------:R-:W-:Y:S01]  /*f0b0*/  ISETP.GE.AND P2, PT, R94, R3, PT ;  /* 0x000000035e00720c */ /* 0x000fe20003f46270 */
[----:B-----5:R0:W-:Y:S01]  /*f0c0*/  @!P0 ST.E.128 desc[UR40][R82.64], R4 ;  /* 0x0000000452008985 */ /* 0x0201e2000c101d28 */
[----:B------:R-:W-:-:S03]  /*f0d0*/  LOP3.LUT P0, RZ, R24, 0x40, RZ, 0xc0, !PT ;  /* 0x0000004018ff7812 */ /* 0x000fc6000780c0ff */
[----:B------:R2:W-:Y:S01]  /*f0e0*/  @!P1 ST.E.128 desc[UR40][R80.64], R12 ;  /* 0x0000000c50009985 */ /* 0x0005e2000c101d28 */
[----:B------:R-:W-:Y:S02]  /*f0f0*/  ISETP.GE.AND P1, PT, R92, R3, PT ;  /* 0x000000035c00720c */ /* 0x000fe40003f26270 */
[-C--:B0-----:R-:W-:Y:S02]  /*f100*/  @!P5 LEA R4, P4, R98, R20.reuse, 0x1 ;  /* 0x000000146204d211 */ /* 0x081fe400078808ff */
[-C--:B------:R-:W-:Y:S02]  /*f110*/  @!P3 LEA R6, P6, R96, R20.reuse, 0x1 ;  /* 0x000000146006b211 */ /* 0x080fe400078c08ff */
[-C--:B------:R-:W-:Y:S02]  /*f120*/  @!P5 LEA.HI.X R5, R98, R21.reuse, R99, 0x1, P4 ;  /* 0x000000156205d211 */ /* 0x080fe400020f0c63 */
[----:B------:R-:W-:Y:S02]  /*f130*/  LOP3.LUT P4, RZ, R0, 0x80, RZ, 0xc0, !PT ;  /* 0x0000008000ff7812 */ /* 0x000fe4000788c0ff */
[----:B------:R-:W-:Y:S01]  /*f140*/  @!P3 LEA.HI.X R7, R96, R21, R97, 0x1, P6 ;  /* 0x000000156007b211 */ /* 0x000fe200030f0c61 */
[----:B------:R4:W-:Y:S01]  /*f150*/  @!P5 ST.E.128 desc[UR40][R4.64], R32 ;  /* 0x000000200400d985 */ /* 0x0009e2000c101d28 */
[----:B------:R-:W-:-:S02]  /*f160*/  @!P2 LEA R82, P5, R94, R20, 0x1 ;  /* 0x000000145e52a211 */ /* 0x000fc400078a08ff */
[-C--:B--2---:R-:W-:Y:S01]  /*f170*/  @!P1 LEA R12, P6, R92, R20.reuse, 0x1 ;  /* 0x000000145c0c9211 */ /* 0x084fe200078c08ff */
[----:B------:R4:W-:Y:S01]  /*f180*/  @!P3 ST.E.128 desc[UR40][R6.64], R40 ;  /* 0x000000280600b985 */ /* 0x0009e2000c101d28 */
[-C--:B------:R-:W-:Y:S02]  /*f190*/  @P0 LEA R14, P3, R90, R20.reuse, 0x1 ;  /* 0x000000145a0e0211 */ /* 0x080fe400078608ff */
[-C--:B------:R-:W-:Y:S02]  /*f1a0*/  @!P2 LEA.HI.X R83, R94, R21.reuse, R95, 0x1, P5 ;  /* 0x000000155e53a211 */ /* 0x080fe400028f0c5f */
[-C--:B------:R-:W-:Y:S02]  /*f1b0*/  @!P1 LEA.HI.X R13, R92, R21.reuse, R93, 0x1, P6 ;  /* 0x000000155c0d9211 */ /* 0x080fe400030f0c5d */
[----:B------:R-:W-:Y:S01]  /*f1c0*/  @P4 LEA R20, P5, R88, R20, 0x1 ;  /* 0x0000001458144211 */ /* 0x000fe200078a08ff */
[----:B------:R4:W-:Y:S01]  /*f1d0*/  @!P2 ST.E.128 desc[UR40][R82.64], R48 ;  /* 0x000000305200a985 */ /* 0x0009e2000c101d28 */
[----:B------:R-:W-:-:S02]  /*f1e0*/  @P0 LEA.HI.X R15, R90, R21, R91, 0x1, P3 ;  /* 0x000000155a0f0211 */ /* 0x000fc400018f0c5b */
[----:B------:R-:W-:Y:S01]  /*f1f0*/  @P4 LEA.HI.X R21, R88, R21, R89, 0x1, P5 ;  /* 0x0000001558154211 */ /* 0x000fe200028f0c59 */
[----:B------:R4:W-:Y:S04]  /*f200*/  @!P1 ST.E.128 desc[UR40][R12.64], R56 ;  /* 0x000000380c009985 */ /* 0x0009e8000c101d28 */
[----:B------:R4:W-:Y:S04]  /*f210*/  @P0 ST.E.128 desc[UR40][R14.64], R64 ;  /* 0x000000400e000985 */ /* 0x0009e8000c101d28 */
[----:B------:R4:W-:Y:S02]  /*f220*/  @P4 ST.E.128 desc[UR40][R20.64], R72 ;  /* 0x0000004814004985 */ /* 0x0009e4000c101d28 */
.L_x_709:
[----:B------:R-:W-:Y:S05]  /*f230*/  BSYNC B1 ;  /* 0x0000000000017941 */ /* 0x000fea0003800000 */
.L_x_708:
[----:B----45:R-:W-:Y:S01]  /*f240*/  VIADD R6, R86, 0x20 ;  /* 0x0000002056067836 */ /* 0x030fe20000000000 */
[----:B------:R2:W4:Y:S04]  /*f250*/  SHFL.IDX PT, R5, R85, 0x1, 0x181f ;  /* 0x00381f0055057f89 */ /* 0x00052800000e0000 */
[----:B------:R-:W-:Y:S01]  /*f260*/  ISETP.GE.AND P0, PT, R6, R87, PT ;  /* 0x000000570600720c */ /* 0x000fe20003f06270 */
[----:B------:R2:W0:-:S12]  /*f270*/  SHFL.IDX PT, R4, R84, 0x1, 0x181f ;  /* 0x00381f0054047f89 */ /* 0x00041800000e0000 */
[----:B--2---:R-:W-:Y:S05]  /*f280*/  @P0 BRA `(.L_x_710) ;  /* 0x0000001000680947 */ /* 0x004fea0003800000 */
[-C--:B------:R-:W-:Y:S02]  /*f290*/  ISETP.GE.AND P5, PT, R100, R3.reuse, PT ;  /* 0x000000036400720c */ /* 0x080fe40003fa6270 */
[-C--:B------:R-:W-:Y:S02]  /*f2a0*/  ISETP.GE.AND P6, PT, R192, R3.reuse, PT ;  /* 0x00000003c000720c */ /* 0x080fe40003fc6270 */
[-C--:B------:R-:W-:Y:S02]  /*f2b0*/  ISETP.GE.AND P3, PT, R98, R3.reuse, PT ;  /* 0x000000036200720c */ /* 0x080fe40003f66270 */
[-C--:B------:R-:W-:Y:S02]  /*f2c0*/  ISETP.GE.AND P2, PT, R96, R3.reuse, PT ;  /* 0x000000036000720c */ /* 0x080fe40003f46270 */
[-C--:B------:R-:W-:Y:S02]  /*f2d0*/  ISETP.GE.AND P1, PT, R94, R3.reuse, PT ;  /* 0x000000035e00720c */ /* 0x080fe40003f26270 */
[----:B------:R-:W-:-:S03]  /*f2e0*/  ISETP.GE.AND P0, PT, R92, R3, PT ;  /* 0x000000035c00720c */ /* 0x000fc60003f06270 */
[-C--:B0-----:R-:W-:Y:S02]  /*f2f0*/  @!P5 LEA R12, P4, R100, R4.reuse, 0x1 ;  /* 0x00000004640cd211 */ /* 0x081fe400078808ff */
[----:B----4-:R-:W-:Y:S02]  /*f300*/  @!P6 IMAD.WIDE R6, R192, 0x2, R4 ;  /* 0x00000002c006e825 */ /* 0x010fe400078e0204 */
[----:B------:R-:W-:Y:S02]  /*f310*/  @!P5 LEA.HI.X R13, R100, R5, R101, 0x1, P4 ;  /* 0x00000005640dd211 */ /* 0x000fe400020f0c65 */
[----:B------:R-:W-:Y:S01]  /*f320*/  LOP3.LUT P4, RZ, R24, 0x40, RZ, 0xc0, !PT ;  /* 0x0000004018ff7812 */ /* 0x000fe2000788c0ff */
[----:B------:R0:W-:Y:S01]  /*f330*/  @!P6 ST.E.128 desc[UR40][R6.64], R8 ;  /* 0x000000080600e985 */ /* 0x0001e2000c101d28 */
[----:B------:R-:W-:-:S03]  /*f340*/  @!P3 LEA R14, P6, R98, R4, 0x1 ;  /* 0x00000004620eb211 */ /* 0x000fc600078c08ff */
[----:B------:R2:W-:Y:S01]  /*f350*/  @!P5 ST.E.128 desc[UR40][R12.64], R28 ;  /* 0x0000001c0c00d985 */ /* 0x0005e2000c101d28 */
[-C--:B------:R-:W-:Y:S02]  /*f360*/  @!P3 LEA.HI.X R15, R98, R5.reuse, R99, 0x1, P6 ;  /* 0x00000005620fb211 */ /* 0x080fe400030f0c63 */
[-C--:B---3--:R-:W-:Y:S02]  /*f370*/  @!P2 LEA R20, P5, R96, R4.reuse, 0x1 ;  /* 0x000000046014a211 */ /* 0x088fe400078a08ff */
[-C--:B------:R-:W-:Y:S01]  /*f380*/  @!P1 LEA R32, P6, R94, R4.reuse, 0x1 ;  /* 0x000000045e209211 */ /* 0x080fe200078c08ff */
[----:B------:R2:W-:Y:S01]  /*f390*/  @!P3 ST.E.128 desc[UR40][R14.64], R36 ;  /* 0x000000240e00b985 */ /* 0x0005e2000c101d28 */
[----:B------:R-:W-:Y:S02]  /*f3a0*/  @!P0 LEA R34, P3, R92, R4, 0x1 ;  /* 0x000000045c228211 */ /* 0x000fe400078608ff */
[-C--:B------:R-:W-:Y:S02]  /*f3b0*/  @!P2 LEA.HI.X R21, R96, R5.reuse, R97, 0x1, P5 ;  /* 0x000000056015a211 */ /* 0x080fe400028f0c61 */
[----:B------:R-:W-:-:S02]  /*f3c0*/  @!P1 LEA.HI.X R33, R94, R5, R95, 0x1, P6 ;  /* 0x000000055e219211 */ /* 0x000fc400030f0c5f */
[----:B------:R-:W-:Y:S01]  /*f3d0*/  @!P0 LEA.HI.X R35, R92, R5, R93, 0x1, P3 ;  /* 0x000000055c238211 */ /* 0x000fe200018f0c5d */
[----:B------:R2:W-:Y:S01]  /*f3e0*/  @!P2 ST.E.128 desc[UR40][R20.64], R44 ;  /* 0x0000002c1400a985 */ /* 0x0005e2000c101d28 */
[----:B0-----:R-:W-:-:S03]  /*f3f0*/  @P4 LEA R6, P5, R90, R4, 0x1 ;  /* 0x000000045a064211 */ /* 0x001fc600078a08ff */
[----:B------:R2:W-:Y:S01]  /*f400*/  @!P1 ST.E.128 desc[UR40][R32.64], R52 ;  /* 0x0000003420009985 */ /* 0x0005e2000c101d28 */
[----:B------:R-:W-:-:S03]  /*f410*/  @P4 LEA.HI.X R7, R90, R5, R91, 0x1, P5 ;  /* 0x000000055a074211 */ /* 0x000fc600028f0c5b */
[----:B------:R2:W-:Y:S01]  /*f420*/  @!P0 ST.E.128 desc[UR40][R34.64], R60 ;  /* 0x0000003c22008985 */ /* 0x0005e2000c101d28 */
[----:B------:R-:W-:-:S03]  /*f430*/  LOP3.LUT P0, RZ, R0, 0x80, RZ, 0xc0, !PT ;  /* 0x0000008000ff7812 */ /* 0x000fc6000780c0ff */
[----:B------:R2:W-:Y:S10]  /*f440*/  @P4 ST.E.128 desc[UR40][R6.64], R68 ;  /* 0x0000004406004985 */ /* 0x0005f4000c101d28 */
[----:B------:R-:W-:Y:S05]  /*f450*/  @!P0 BRA `(.L_x_710) ;  /* 0x0000000c00f48947 */ /* 0x000fea0003800000 */
[----:B------:R-:W-:-:S04]  /*f460*/  LEA R4, P0, R88, R4, 0x1 ;  /* 0x0000000458047211 */ /* 0x000fc800078008ff */
[----:B------:R-:W-:-:S05]  /*f470*/  LEA.HI.X R5, R88, R5, R89, 0x1, P0 ;  /* 0x0000000558057211 */ /* 0x000fca00000f0c59 */
[----:B------:R0:W-:Y:S01]  /*f480*/  ST.E.128 desc[UR40][R4.64], R76 ;  /* 0x0000004c04007985 */ /* 0x0001e2000c101d28 */
[----:B------:R-:W-:Y:S05]  /*f490*/  BRA `(.L_x_710) ;  /* 0x0000000c00e47947 */ /* 0x000fea0003800000 */
.L_x_705:
[----:B------:R-:W3:Y:S01]  /*f4a0*/  LDL.LU R6, [R1+0x18] ;  /* 0x0000180001067983 */ /* 0x000ee20000300800 */
[----:B------:R-:W-:Y:S01]  /*f4b0*/  ULDC.64 UR4, c[0x0][0xc00] ;  /* 0x0003000000047ab9 */ /* 0x000fe20000000a00 */
[----:B------:R-:W-:Y:S01]  /*f4c0*/  IMAD.MOV.U32 R3, RZ, RZ, RZ ;  /* 0x000000ffff037224 */ /* 0x000fe200078e00ff */
[----:B------:R-:W4:Y:S01]  /*f4d0*/  LDC R29, c[0x0][0xbe8] ;  /* 0x0002fa00ff1d7b82 */ /* 0x000f220000000800 */
[----:B------:R-:W2:Y:S01]  /*f4e0*/  LDL.LU R0, [R1+0x1c] ;  /* 0x00001c0001007983 */ /* 0x000ea20000300800 */
[----:B------:R-:W-:-:S04]  /*f4f0*/  ISETP.NE.U32.AND P0, PT, RZ, UR4, PT ;  /* 0x00000004ff007c0c */ /* 0x000fc8000bf05070 */
[----:B------:R-:W-:Y:S02]  /*f500*/  ISETP.NE.AND.EX P0, PT, RZ, UR5, PT, P0 ;  /* 0x00000005ff007c0c */ /* 0x000fe4000bf05300 */
[----:B---3--:R-:W-:-:S04]  /*f510*/  IADD3 R4, P1, R6, UR4, RZ ;  /* 0x0000000406047c10 */ /* 0x008fc8000ff3e0ff */
[----:B--2---:R-:W-:Y:S01]  /*f520*/  IADD3.X R5, R0, UR5, RZ, P1, !PT ;  /* 0x0000000500057c10 */ /* 0x004fe20008ffe4ff */
[----:B------:R-:W-:Y:S02]  /*f530*/  ULDC.64 UR4, c[0x0][0xc08] ;  /* 0x0003020000047ab9 */ /* 0x000fe40000000a00 */
[----:B------:R-:W-:-:S04]  /*f540*/  ISETP.NE.U32.AND P1, PT, RZ, UR4, PT ;  /* 0x00000004ff007c0c */ /* 0x000fc8000bf25070 */
[----:B------:R2:W5:Y:S01]  /*f550*/  @P0 LDG.E R3, desc[UR40][R4.64] ;  /* 0x0000002804030981 */ /* 0x000562000c1e1900 */
[----:B------:R-:W-:Y:S01]  /*f560*/  ISETP.NE.AND.EX P1, PT, RZ, UR5, PT, P1 ;  /* 0x00000005ff007c0c */ /* 0x000fe2000bf25310 */
[----:B------:R-:W3:-:S12]  /*f570*/  S2R R24, SR_TID.X ;  /* 0x0000000000187919 */ /* 0x000ed80000002100 */
[----:B------:R-:W-:Y:S01]  /*f580*/  @P1 IADD3 R6, P2, R6, UR4, RZ ;  /* 0x0000000406061c10 */ /* 0x000fe2000ff5e0ff */
[----:B------:R-:W-:-:S03]  /*f590*/  ULDC UR4, c[0x0][0xa88] ;  /* 0x0002a20000047ab9 */ /* 0x000fc60000000800 */
[----:B------:R-:W-:Y:S01]  /*f5a0*/  @P1 IADD3.X R7, R0, UR5, RZ, P2, !PT ;  /* 0x0000000500071c10 */ /* 0x000fe200097fe4ff */
[----:B------:R-:W-:-:S06]  /*f5b0*/  IMAD.U32 R0, RZ, RZ, UR4 ;  /* 0x00000004ff007e24 */ /* 0x000fcc000f8e00ff */
[----:B------:R2:W5:Y:S01]  /*f5c0*/  @P1 LDG.E R0, desc[UR40][R6.64] ;  /* 0x0000002806001981 */ /* 0x000562000c1e1900 */
[----:B---3--:R-:W-:-:S04]  /*f5d0*/  IADD3 R24, R24, -0x80, RZ ;  /* 0xffffff8018187810 */ /* 0x008fc80007ffe0ff */
[----:B------:R-:W-:Y:S01]  /*f5e0*/  ISETP.GE.AND P2, PT, R24, 0x40, PT ;  /* 0x000000401800780c */ /* 0x000fe20003f46270 */
[----:B--2-4-:R-:W-:-:S12]  /*f5f0*/  @P1 BRA `(.L_x_711) ;  /* 0x0000000000101947 */ /* 0x014fd80003800000 */
[----:B------:R-:W-:Y:S05]  /*f600*/  @!P0 BRA `(.L_x_711) ;  /* 0x00000000000c8947 */ /* 0x000fea0003800000 */
[----:B------:R-:W2:Y:S04]  /*f610*/  LDG.E R7, desc[UR40][R4.64] ;  /* 0x0000002804077981 */ /* 0x000ea8000c1e1900 */
[----:B-----5:R-:W2:Y:S02]  /*f620*/  LDG.E R0, desc[UR40][R4.64+0x4] ;  /* 0x0000042804007981 */ /* 0x020ea4000c1e1900 */
[----:B--2---:R-:W-:-:S07]  /*f630*/  IMAD.IADD R0, R0, 0x1, -R7 ;  /* 0x0000000100007824 */ /* 0x004fce00078e0a07 */
.L_x_711:
[----:B------:R-:W2:Y:S04]  /*f640*/  LDL.LU R5, [R1+0x20] ;  /* 0x0000200001057983 */ /* 0x000ea80000300800 */
[----:B------:R-:W3:Y:S04]  /*f650*/  LDL.LU R4, [R1+0x40] ;  /* 0x0000400001047983 */ /* 0x000ee80000300800 */
[----:B------:R-:W4:Y:S04]  /*f660*/  LDL R28, [R1+0x14] ;  /* 0x00001400011c7983 */ /* 0x000f280000100800 */
[----:B0-----:R0:W5:Y:S01]  /*f670*/  LDL R20, [R1+0x38] ;  /* 0x0000380001147983 */ /* 0x0011620000100800 */
[----:B------:R-:W-:Y:S01]  /*f680*/  BSSY B1, `(.L_x_712) ;  /* 0x000002e000017945 */ /* 0x000fe20003800000 */
[----:B-----5:R-:W-:-:S02]  /*f690*/  SHF.R.S32.HI R10, RZ, 0x1f, R3 ;  /* 0x0000001fff0a7819 */ /* 0x020fc40000011403 */
[----:B--2---:R-:W-:Y:S02]  /*f6a0*/  SEL R15, R5, RZ, !P0 ;  /* 0x000000ff050f7207 */ /* 0x004fe40004000000 */
[----:B---3--:R-:W-:Y:S02]  /*f6b0*/  SEL R14, R4, RZ, !P0 ;  /* 0x000000ff040e7207 */ /* 0x008fe40004000000 */
[----:B----4-:R-:W-:Y:S01]  /*f6c0*/  SHF.R.S32.HI R13, RZ, 0x1f, R28 ;  /* 0x0000001fff0d7819 */ /* 0x010fe2000001141c */
[----:B0-----:R-:W-:Y:S06]  /*f6d0*/  @P2 BRA `(.L_x_713) ;  /* 0x0000000000a02947 */ /* 0x001fec0003800000 */
[----:B------:R-:W0:Y:S01]  /*f6e0*/  S2R R4, SR_TID.X ;  /* 0x0000000000047919 */ /* 0x000e220000002100 */
[----:B------:R-:W2:Y:S02]  /*f6f0*/  LDC R11, c[0x0][0xbe8] ;  /* 0x0002fa00ff0b7b82 */ /* 0x000ea40000000800 */
[----:B--2---:R-:W-:Y:S02]  /*f700*/  IMAD R5, R0, R11, RZ ;  /* 0x0000000b00057224 */ /* 0x004fe400078e02ff */
[----:B0-----:R-:W-:-:S04]  /*f710*/  IMAD R4, R20, 0x40, R4 ;  /* 0x0000004014047824 */ /* 0x001fc800078e0204 */
[----:B------:R-:W-:-:S05]  /*f720*/  VIADD R12, R4, 0xffffff80 ;  /* 0xffffff80040c7836 */ /* 0x000fca0000000000 */
[----:B------:R-:W-:-:S13]  /*f730*/  ISETP.GE.AND P0, PT, R12, R5, PT ;  /* 0x000000050c00720c */ /* 0x000fda0003f06270 */
[----:B------:R-:W-:Y:S05]  /*f740*/  @P0 BRA `(.L_x_713) ;  /* 0x0000000000840947 */ /* 0x000fea0003800000 */
[----:B------:R-:W-:Y:S01]  /*f750*/  ISETP.NE.AND P0, PT, R11, 0x1, PT ;  /* 0x000000010b00780c */ /* 0x000fe20003f05270 */
[----:B------:R-:W-:Y:S01]  /*f760*/  ULDC.64 UR4, c[0x0][0xb90] ;  /* 0x0002e40000047ab9 */ /* 0x000fe20000000a00 */
[----:B------:R-:W-:Y:S01]  /*f770*/  MOV R5, R10 ;  /* 0x0000000a00057202 */ /* 0x000fe20000000f00 */
[----:B------:R-:W-:Y:S02]  /*f780*/  IMAD R8, R13, UR4, RZ ;  /* 0x000000040d087c24 */ /* 0x000fe4000f8e02ff */
[----:B------:R-:W-:Y:S02]  /*f790*/  IMAD.MOV.U32 R4, RZ, RZ, R3 ;  /* 0x000000ffff047224 */ /* 0x000fe400078e0003 */
[----:B------:R-:W-:Y:S02]  /*f7a0*/  IMAD.MOV.U32 R7, RZ, RZ, R12 ;  /* 0x000000ffff077224 */ /* 0x000fe400078e000c */
[----:B------:R-:W-:-:S04]  /*f7b0*/  IMAD.WIDE.U32 R4, R28, UR4, R4 ;  /* 0x000000041c047c25 */ /* 0x000fc8000f8e0004 */
[----:B------:R-:W0:Y:S08]  /*f7c0*/  @P0 LDC R9, c[0x0][0xbec] ;  /* 0x0002fb00ff090b82 */ /* 0x000e300000000800 */
[----:B------:R-:W2:Y:S01]  /*f7d0*/  @P0 LDC R21, c[0x0][0xbf0] ;  /* 0x0002fc00ff150b82 */ /* 0x000ea20000000800 */
[----:B0-----:R-:W-:-:S04]  /*f7e0*/  @P0 IMAD.HI.U32 R6, R12, R9, RZ ;  /* 0x000000090c060227 */ /* 0x001fc800078e00ff */
[----:B------:R-:W-:Y:S01]  /*f7f0*/  IMAD R9, R28, UR5, R8 ;  /* 0x000000051c097c24 */ /* 0x000fe2000f8e0208 */
[----:B------:R-:W-:Y:S01]  /*f800*/  ULDC.64 UR4, c[0x0][0xb98] ;  /* 0x0002e60000047ab9 */ /* 0x000fe20000000a00 */
[----:B--2---:R-:W-:Y:S02]  /*f810*/  @P0 SHF.R.U32.HI R7, RZ, R21, R6 ;  /* 0x00000015ff070219 */ /* 0x004fe40000011606 */
[----:B------:R-:W-:Y:S02]  /*f820*/  IMAD.IADD R5, R5, 0x1, R9 ;  /* 0x0000000105057824 */ /* 0x000fe400078e0209 */
[----:B------:R-:W-:Y:S02]  /*f830*/  IMAD R6, R14, UR4, RZ ;  /* 0x000000040e067c24 */ /* 0x000fe4000f8e02ff */
[----:B------:R-:W-:Y:S02]  /*f840*/  IMAD.MOV R9, RZ, RZ, -R7 ;  /* 0x000000ffff097224 */ /* 0x000fe400078e0a07 */
[----:B------:R-:W-:-:S04]  /*f850*/  IMAD.WIDE.U32 R4, R15, UR4, R4 ;  /* 0x000000040f047c25 */ /* 0x000fc8000f8e0004 */
[----:B------:R-:W-:Y:S01]  /*f860*/  IMAD R9, R11, R9, R12 ;  /* 0x000000090b097224 */ /* 0x000fe200078e020c */
[----:B------:R-:W-:Y:S01]  /*f870*/  SHF.R.S32.HI R11, RZ, 0x1f, R7 ;  /* 0x0000001fff0b7819 */ /* 0x000fe20000011407 */
[----:B------:R-:W-:Y:S01]  /*f880*/  IMAD R8, R15, UR5, R6 ;  /* 0x000000050f087c24 */ /* 0x000fe2000f8e0206 */
[----:B------:R-:W-:Y:S01]  /*f890*/  IADD3 R4, P0, R7, R4, RZ ;  /* 0x0000000407047210 */ /* 0x000fe20007f1e0ff */
[----:B------:R-:W-:Y:S01]  /*f8a0*/  ULDC.64 UR4, c[0x0][0xb88] ;  /* 0x0002e20000047ab9 */ /* 0x000fe20000000a00 */
[----:B------:R-:W-:Y:S02]  /*f8b0*/  SHF.R.S32.HI R6, RZ, 0x1f, R9 ;  /* 0x0000001fff067819 */ /* 0x000fe40000011409 */
[----:B------:R-:W-:-:S03]  /*f8c0*/  IADD3.X R5, R11, R5, R8, P0, !PT ;  /* 0x000000050b057210 */ /* 0x000fc600007fe408 */
[----:B------:R-:W-:Y:S02]  /*f8d0*/  IMAD R6, R6, UR4, RZ ;  /* 0x0000000406067c24 */ /* 0x000fe4000f8e02ff */
[----:B------:R-:W-:-:S04]  /*f8e0*/  IMAD.WIDE.U32 R4, R9, UR4, R4 ;  /* 0x0000000409047c25 */ /* 0x000fc8000f8e0004 */
[----:B------:R-:W-:Y:S01]  /*f8f0*/  IMAD R7, R9, UR5, R6 ;  /* 0x0000000509077c24 */ /* 0x000fe2000f8e0206 */
[----:B------:R-:W-:Y:S02]  /*f900*/  ULDC.64 UR4, c[0x0][0xb50] ;  /* 0x0002d40000047ab9 */ /* 0x000fe40000000a00 */
[----:B------:R-:W-:Y:S01]  /*f910*/  LEA R6, P0, R4, UR4, 0x2 ;  /* 0x0000000404067c11 */ /* 0x000fe2000f8010ff */
[----:B------:R-:W-:-:S05]  /*f920*/  IMAD.IADD R5, R5, 0x1, R7 ;  /* 0x0000000105057824 */ /* 0x000fca00078e0207 */
[----:B------:R-:W-:Y:S01]  /*f930*/  LEA.HI.X R7, R4, UR5, R5, 0x2, P0 ;  /* 0x0000000504077c11 */ /* 0x000fe200080f1405 */
[----:B------:R-:W-:-:S05]  /*f940*/  IMAD.MOV.U32 R5, RZ, RZ, -0x800000 ;  /* 0xff800000ff057424 */ /* 0x000fca00078e00ff */
[----:B------:R0:W-:Y:S02]  /*f950*/  STG.E desc[UR40][R6.64], R5 ;  /* 0x0000000506007986 */ /* 0x0001e4000c101928 */
.L_x_713:
[----:B------:R-:W-:Y:S05]  /*f960*/  BSYNC B1 ;  /* 0x0000000000017941 */ /* 0x000fea0003800000 */
.L_x_712:
[----:B------:R-:W-:Y:S01]  /*f970*/  ISETP.NE.AND P0, PT, R29, 0x1, PT ;  /* 0x000000011d00780c */ /* 0x000fe20003f05270 */
[----:B------:R-:W2:Y:S01]  /*f980*/  LDC R21, c[0x0][0xac8] ;  /* 0x0002b200ff157b82 */ /* 0x000ea20000000800 */
[----:B------:R-:W-:Y:S01]  /*f990*/  ULDC.64 UR4, c[0x0][0xaa0] ;  /* 0x0002a80000047ab9 */ /* 0x000fe20000000a00 */
[--C-:B------:R-:W-:Y:S01]  /*f9a0*/  SHF.R.S32.HI R8, RZ, 0x1f, R24.reuse ;  /* 0x0000001fff087819 */ /* 0x100fe20000011418 */
[----:B0-----:R-:W-:Y:S01]  /*f9b0*/  IMAD R6, R10, UR4, RZ ;  /* 0x000000040a067c24 */ /* 0x001fe2000f8e02ff */
[----:B------:R-:W-:Y:S01]  /*f9c0*/  SHF.R.S32.HI R12, RZ, 0x1f, R24 ;  /* 0x0000001fff0c7819 */ /* 0x000fe20000011418 */
[C---:B------:R-:W-:Y:S01]  /*f9d0*/  IMAD.WIDE.U32 R4, R3.reuse, UR4, RZ ;  /* 0x0000000403047c25 */ /* 0x040fe2000f8e00ff */
[-C--:B------:R-:W-:Y:S01]  /*f9e0*/  LEA.HI R8, R8, R24.reuse, RZ, 0x3 ;  /* 0x0000001808087211 */ /* 0x080fe200078f18ff */
[----:B------:R-:W-:Y:S01]  /*f9f0*/  BSSY B1, `(.L_x_714) ;  /* 0x000007f000017945 */ /* 0x000fe20003800000 */
[----:B------:R-:W-:Y:S01]  /*fa00*/  LEA.HI R12, R12, R24, RZ, 0x3 ;  /* 0x000000180c0c7211 */ /* 0x000fe200078f18ff */
[----:B------:R-:W-:Y:S01]  /*fa10*/  IMAD R3, R3, UR5, R6 ;  /* 0x0000000503037c24 */ /* 0x000fe2000f8e0206 */
[----:B------:R-:W-:Y:S01]  /*fa20*/  LOP3.LUT R8, R8, 0xfffffff8, RZ, 0xc0, !PT ;  /* 0xfffffff808087812 */ /* 0x000fe200078ec0ff */
[----:B------:R-:W-:Y:S01]  /*fa30*/  ULDC.64 UR4, c[0x0][0xae8] ;  /* 0x0002ba0000047ab9 */ /* 0x000fe20000000a00 */
[----:B------:R-:W0:Y:S01]  /*fa40*/  @P0 LDC R7, c[0x0][0xbec] ;  /* 0x0002fb00ff070b82 */ /* 0x000e220000000800 */
[----:B------:R-:W-:Y:S01]  /*fa50*/  IMAD.IADD R5, R5, 0x1, R3 ;  /* 0x0000000105057824 */ /* 0x000fe200078e0203 */
[----:B------:R-:W-:Y:S01]  /*fa60*/  SHF.R.S32.HI R12, RZ, 0x3, R12 ;  /* 0x00000003ff0c7819 */ /* 0x000fe2000001140c */
[----:B------:R-:W-:Y:S01]  /*fa70*/  IMAD R3, R13, UR4, RZ ;  /* 0x000000040d037c24 */ /* 0x000fe2000f8e02ff */
[----:B------:R-:W-:Y:S01]  /*fa80*/  IADD3 R8, R24, -R8, RZ ;  /* 0x8000000818087210 */ /* 0x000fe20007ffe0ff */
[C---:B------:R-:W-:Y:S01]  /*fa90*/  VIADD R43, R192.reuse, 0x40 ;  /* 0x00000040c02b7836 */ /* 0x040fe20000000000 */
[----:B------:R-:W-:Y:S01]  /*faa0*/  IADD3 R39, R192, 0xc0, RZ ;  /* 0x000000c0c0277810 */ /* 0x000fe20007ffe0ff */
[C---:B------:R-:W-:Y:S01]  /*fab0*/  IMAD R3, R28.reuse, UR5, R3 ;  /* 0x000000051c037c24 */ /* 0x040fe2000f8e0203 */
[----:B------:R-:W3:Y:S01]  /*fac0*/  @P0 LDC R9, c[0x0][0xbf0] ;  /* 0x0002fc00ff090b82 */ /* 0x000ee20000000800 */
[----:B------:R-:W-:Y:S01]  /*fad0*/  IMAD.WIDE.U32 R4, R28, UR4, R4 ;  /* 0x000000041c047c25 */ /* 0x000fe2000f8e0004 */
[----:B------:R-:W-:Y:S01]  /*fae0*/  ULDC.64 UR4, c[0x0][0xaf0] ;  /* 0x0002bc0000047ab9 */ /* 0x000fe20000000a00 */
[----:B------:R-:W-:-:S02]  /*faf0*/  IADD3 R32, R192, 0x1c0, RZ ;  /* 0x000001c0c0207810 */ /* 0x000fc40007ffe0ff */
[----:B------:R-:W-:Y:S01]  /*fb00*/  IMAD R6, R8, 0x20, R12 ;  /* 0x0000002008067824 */ /* 0x000fe200078e020c */
[-C--:B--2---:R-:W-:Y:S01]  /*fb10*/  ISETP.GE.AND P1, PT, R43, R21.reuse, PT ;  /* 0x000000152b00720c */ /* 0x084fe20003f26270 */
[----:B------:R-:W-:Y:S01]  /*fb20*/  IMAD.IADD R5, R5, 0x1, R3 ;  /* 0x0000000105057824 */ /* 0x000fe200078e0203 */
[-C--:B------:R-:W-:Y:S01]  /*fb30*/  ISETP.GE.AND P2, PT, R192, R21.reuse, PT ;  /* 0x00000015c000720c */ /* 0x080fe20003f46270 */
[----:B------:R-:W-:Y:S01]  /*fb40*/  IMAD R3, R14, UR4, RZ ;  /* 0x000000040e037c24 */ /* 0x000fe2000f8e02ff */
[----:B------:R-:W-:Y:S01]  /*fb50*/  SEL R10, RZ, 0xffffffff, P1 ;  /* 0xffffffffff0a7807 */ /* 0x000fe20000800000 */
[----:B------:R-:W-:Y:S01]  /*fb60*/  IMAD R8, R20, 0x40, R6 ;  /* 0x0000004014087824 */ /* 0x000fe200078e0206 */
[----:B------:R-:W-:Y:S01]  /*fb70*/  ISETP.GE.AND P1, PT, R39, R21, PT ;  /* 0x000000152700720c */ /* 0x000fe20003f26270 */
[----:B------:R-:W-:Y:S01]  /*fb80*/  VIADD R41, R192, 0x80 ;  /* 0x00000080c0297836 */ /* 0x000fe20000000000 */
[----:B------:R-:W-:Y:S01]  /*fb90*/  SHF.R.S32.HI R32, RZ, 0x1f, R32 ;  /* 0x0000001fff207819 */ /* 0x000fe20000011420 */
[C---:B------:R-:W-:Y:S01]  /*fba0*/  IMAD R3, R15.reuse, UR5, R3 ;  /* 0x000000050f037c24 */ /* 0x040fe2000f8e0203 */
[----:B------:R-:W-:Y:S01]  /*fbb0*/  SEL R11, RZ, 0xffffffff, P1 ;  /* 0xffffffffff0b7807 */ /* 0x000fe20000800000 */
[----:B------:R-:W-:Y:S01]  /*fbc0*/  IMAD.WIDE.U32 R4, R15, UR4, R4 ;  /* 0x000000040f047c25 */ /* 0x000fe2000f8e0004 */
[----:B------:R-:W-:-:S03]  /*fbd0*/  ULDC.64 UR4, c[0x0][0xae0] ;  /* 0x0002b80000047ab9 */ /* 0x000fc60000000a00 */
[----:B0-----:R-:W-:Y:S01]  /*fbe0*/  @P0 IMAD.HI.U32 R6, R8, R7, RZ ;  /* 0x0000000708060227 */ /* 0x001fe200078e00ff */
[----:B------:R-:W-:Y:S02]  /*fbf0*/  SEL R7, RZ, 0x1, P2 ;  /* 0x00000001ff077807 */ /* 0x000fe40001000000 */
[----:B------:R-:W-:Y:S01]  /*fc00*/  ISETP.GE.AND P2, PT, R41, R21, PT ;  /* 0x000000152900720c */ /* 0x000fe20003f46270 */
[----:B------:R-:W-:Y:S02]  /*fc10*/  IMAD.SHL.U32 R10, R10, 0x2, RZ ;  /* 0x000000020a0a7824 */ /* 0x000fe400078e00ff */
[----:B------:R-:W-:Y:S02]  /*fc20*/  IMAD.IADD R5, R5, 0x1, R3 ;  /* 0x0000000105057824 */ /* 0x000fe400078e0203 */
[----:B------:R-:W-:Y:S01]  /*fc30*/  IMAD.MOV.U32 R3, RZ, RZ, R8 ;  /* 0x000000ffff037224 */ /* 0x000fe200078e0008 */
[----:B---3--:R-:W-:Y:S01]  /*fc40*/  @P0 SHF.R.U32.HI R3, RZ, R9, R6 ;  /* 0x00000009ff030219 */ /* 0x008fe20000011606 */
[----:B------:R-:W-:Y:S01]  /*fc50*/  VIADD R37, R192, 0x100 ;  /* 0x00000100c0257836 */ /* 0x000fe20000000000 */
[----:B------:R-:W-:Y:S01]  /*fc60*/  LOP3.LUT R9, R10, 0x2, R7, 0xe2, !PT ;  /* 0x000000020a097812 */ /* 0x000fe200078ee207 */
[----:B------:R-:W-:Y:S01]  /*fc70*/  IMAD R31, R0, R29, RZ ;  /* 0x0000001d001f7224 */ /* 0x000fe200078e02ff */
[----:B------:R-:W-:Y:S01]  /*fc80*/  SEL R10, RZ, 0xffffffff, P2 ;  /* 0xffffffffff0a7807 */ /* 0x000fe20001000000 */
[--C-:B------:R-:W-:Y:S01]  /*fc90*/  IMAD.MOV R7, RZ, RZ, -R3.reuse ;  /* 0x000000ffff077224 */ /* 0x100fe200078e0a03 */
[----:B------:R-:W-:Y:S01]  /*fca0*/  SHF.R.S32.HI R6, RZ, 0x1f, R3 ;  /* 0x0000001fff067819 */ /* 0x000fe20000011403 */
[----:B------:R-:W-:Y:S01]  /*fcb0*/  IMAD.SHL.U32 R11, R11, 0x8, RZ ;  /* 0x000000080b0b7824 */ /* 0x000fe200078e00ff */
[----:B------:R-:W-:Y:S01]  /*fcc0*/  ISETP.GE.AND P0, PT, R37, R21, PT ;  /* 0x000000152500720c */ /* 0x000fe20003f06270 */
[----:B------:R-:W-:-:S02]  /*fcd0*/  IMAD.SHL.U32 R10, R10, 0x4, RZ ;  /* 0x000000040a0a7824 */ /* 0x000fc400078e00ff */
[----:B------:R-:W-:Y:S02]  /*fce0*/  IMAD R6, R6, UR4, RZ ;  /* 0x0000000406067c24 */ /* 0x000fe4000f8e02ff */
[----:B------:R-:W-:Y:S01]  /*fcf0*/  IMAD R7, R29, R7, R8 ;  /* 0x000000071d077224 */ /* 0x000fe200078e0208 */
[----:B------:R-:W-:Y:S01]  /*fd00*/  LOP3.LUT R0, R10, 0x4, R9, 0xe2, !PT ;  /* 0x000000040a007812 */ /* 0x000fe200078ee209 */
[C---:B------:R-:W-:Y:S01]  /*fd10*/  IMAD R9, R3.reuse, UR5, R6 ;  /* 0x0000000503097c24 */ /* 0x040fe2000f8e0206 */
[----:B------:R-:W-:Y:S01]  /*fd20*/  SEL R6, RZ, 0xffffffff, P0 ;  /* 0xffffffffff067807 */ /* 0x000fe20000000000 */
[----:B------:R-:W-:Y:S01]  /*fd30*/  IMAD.WIDE.U32 R4, R3, UR4, R4 ;  /* 0x0000000403047c25 */ /* 0x000fe2000f8e0004 */
[----:B------:R-:W-:Y:S01]  /*fd40*/  LOP3.LUT R3, R11, 0x8, R0, 0xe2, !PT ;  /* 0x000000080b037812 */ /* 0x000fe200078ee200 */
[----:B------:R-:W-:Y:S01]  /*fd50*/  ULDC.64 UR4, c[0x0][0xad8] ;  /* 0x0002b60000047ab9 */ /* 0x000fe20000000a00 */
[----:B------:R-:W-:Y:S01]  /*fd60*/  SHF.R.S32.HI R0, RZ, 0x1f, R7 ;  /* 0x0000001fff007819 */ /* 0x000fe20000011407 */
[----:B------:R-:W-:Y:S01]  /*fd70*/  VIADD R35, R192, 0x140 ;  /* 0x00000140c0237836 */ /* 0x000fe20000000000 */
[----:B------:R-:W-:Y:S01]  /*fd80*/  IADD3 R5, R5, R9, RZ ;  /* 0x0000000905057210 */ /* 0x000fe20007ffe0ff */
[----:B------:R-:W-:-:S02]  /*fd90*/  IMAD.SHL.U32 R6, R6, 0x10, RZ ;  /* 0x0000001006067824 */ /* 0x000fc400078e00ff */
[----:B------:R-:W-:Y:S01]  /*fda0*/  IMAD R0, R0, UR4, RZ ;  /* 0x0000000400007c24 */ /* 0x000fe2000f8e02ff */
[-C--:B------:R-:W-:Y:S01]  /*fdb0*/  ISETP.GE.AND P0, PT, R35, R21.reuse, PT ;  /* 0x000000152300720c */ /* 0x080fe20003f06270 */
[----:B------:R-:W-:Y:S01]  /*fdc0*/  VIADD R33, R192, 0x180 ;  /* 0x00000180c0217836 */ /* 0x000fe20000000000 */
[----:B------:R-:W-:Y:S01]  /*fdd0*/  LOP3.LUT R6, R6, 0x10, R3, 0xe2, !PT ;  /* 0x0000001006067812 */ /* 0x000fe200078ee203 */
[----:B------:R-:W-:Y:S01]  /*fde0*/  IMAD R3, R7, UR5, R0 ;  /* 0x0000000507037c24 */ /* 0x000fe2000f8e0200 */
[----:B------:R-:W-:Y:S01]  /*fdf0*/  SEL R8, RZ, 0xffffffff, P0 ;  /* 0xffffffffff087807 */ /* 0x000fe20000000000 */
[----:B------:R-:W-:Y:S01]  /*fe00*/  IMAD R0, R20, 0x40, R12 ;  /* 0x0000004014007824 */ /* 0x000fe200078e020c */
[----:B------:R-:W-:Y:S01]  /*fe10*/  ISETP.GE.AND P0, PT, R33, R21, PT ;  /* 0x000000152100720c */ /* 0x000fe20003f06270 */
[----:B------:R-:W-:Y:S01]  /*fe20*/  IMAD.WIDE.U32 R4, R7, UR4, R4 ;  /* 0x0000000407047c25 */ /* 0x000fe2000f8e0004 */
[----:B------:R-:W-:Y:S02]  /*fe30*/  ULDC.64 UR4, c[0x0][0xa80] ;  /* 0x0002a00000047ab9 */ /* 0x000fe40000000a00 */
[----:B------:R-:W-:Y:S01]  /*fe40*/  SEL R7, RZ, 0x40, P0 ;  /* 0x00000040ff077807 */ /* 0x000fe20000000000 */
[----:B------:R-:W-:Y:S01]  /*fe50*/  IMAD.SHL.U32 R9, R8, 0x20, RZ ;  /* 0x0000002008097824 */ /* 0x000fe200078e00ff */
[----:B------:R-:W-:Y:S01]  /*fe60*/  ISETP.GE.AND P0, PT, R0, R31, PT ;  /* 0x0000001f0000720c */ /* 0x000fe20003f06270 */
[----:B------:R-:W-:Y:S01]  /*fe70*/  VIADD R30, R192, 0x1c0 ;  /* 0x000001c0c01e7836 */ /* 0x000fe20000000000 */
[----:B------:R-:W-:Y:S01]  /*fe80*/  LEA R20, P1, R4, UR4, 0x1 ;  /* 0x0000000404147c11 */ /* 0x000fe2000f8208ff */
[----:B------:R-:W-:Y:S01]  /*fe90*/  IMAD.IADD R3, R5, 0x1, R3 ;  /* 0x0000000105037824 */ /* 0x000fe200078e0203 */
[----:B------:R-:W-:Y:S01]  /*fea0*/  LOP3.LUT R6, R9, 0x20, R6, 0xe2, !PT ;  /* 0x0000002009067812 */ /* 0x000fe200078ee206 */
[----:B------:R-:W-:Y:S01]  /*feb0*/  VIADD R34, R192, 0x180 ;  /* 0x00000180c0227836 */ /* 0x000fe20000000000 */
[----:B------:R-:W-:Y:S01]  /*fec0*/  ISETP.GE.AND P2, PT, R30, R21, PT ;  /* 0x000000151e00720c */ /* 0x000fe20003f46270 */
[----:B------:R-:W-:Y:S01]  /*fed0*/  VIADD R36, R192, 0x140 ;  /* 0x00000140c0247836 */ /* 0x000fe20000000000 */
[----:B------:R-:W-:Y:S01]  /*fee0*/  LEA.HI.X R3, R4, UR5, R3, 0x1, P1 ;  /* 0x0000000504037c11 */ /* 0x000fe200088f0c03 */
[----:B------:R-:W-:Y:S01]  /*fef0*/  VIADD R38, R192, 0x100 ;  /* 0x00000100c0267836 */ /* 0x000fe20000000000 */
[----:B------:R-:W-:Y:S01]  /*ff00*/  LOP3.LUT R24, R6, R7, RZ, 0xfc, !PT ;  /* 0x0000000706187212 */ /* 0x000fe200078efcff */
[C---:B------:R-:W-:Y:S01]  /*ff10*/  VIADD R40, R192.reuse, 0xc0 ;  /* 0x000000c0c0287836 */ /* 0x040fe20000000000 */
[----:B------:R-:W-:Y:S01]  /*ff20*/  SEL R5, RZ, 0x80, P2 ;  /* 0x00000080ff057807 */ /* 0x000fe20001000000 */
[C---:B------:R-:W-:Y:S01]  /*ff30*/  VIADD R42, R192.reuse, 0x80 ;  /* 0x00000080c02a7836 */ /* 0x040fe20000000000 */
[----:B------:R0:W2:Y:S01]  /*ff40*/  SHFL.IDX PT, R6, R20, RZ, 0x181f ;  /* 0x00181fff14067589 */ /* 0x0000a200000e0000 */
[----:B------:R-:W-:Y:S01]  /*ff50*/  VIADD R44, R192, 0x40 ;  /* 0x00000040c02c7836 */ /* 0x000fe20000000000 */
[----:B------:R-:W-:-:S02]  /*ff60*/  LOP3.LUT R28, R24, R5, RZ, 0xfc, !PT ;  /* 0x00000005181c7212 */ /* 0x000fc400078efcff */
[----:B------:R0:W3:Y:S01]  /*ff70*/  SHFL.IDX PT, R7, R3, RZ, 0x181f ;  /* 0x00181fff03077589 */ /* 0x0000e200000e0000 */
[----:B------:R-:W-:Y:S02]  /*ff80*/  SHF.R.S32.HI R34, RZ, 0x1f, R34 ;  /* 0x0000001fff227819 */ /* 0x000fe40000011422 */
[----:B------:R-:W-:Y:S02]  /*ff90*/  SHF.R.S32.HI R36, RZ, 0x1f, R36 ;  /* 0x0000001fff247819 */ /* 0x000fe40000011424 */
[----:B------:R-:W-:Y:S02]  /*ffa0*/  SHF.R.S32.HI R38, RZ, 0x1f, R38 ;  /* 0x0000001fff267819 */ /* 0x000fe40000011426 */
[----:B------:R-:W-:Y:S02]  /*ffb0*/  SHF.R.S32.HI R40, RZ, 0x1f, R40 ;  /* 0x0000001fff287819 */ /* 0x000fe40000011428 */
[----:B------:R-:W-:Y:S02]  /*ffc0*/  SHF.R.S32.HI R42, RZ, 0x1f, R42 ;  /* 0x0000001fff2a7819 */ /* 0x000fe4000001142a */
[----:B------:R-:W-:Y:S01]  /*ffd0*/  SHF.R.S32.HI R44, RZ, 0x1f, R44 ;  /* 0x0000001fff2c7819 */ /* 0x000fe2000001142c */
[----:B0-----:R-:W-:Y:S06]  /*ffe0*/  @P0 BRA `(.L_x_715) ;  /* 0x00000000007c0947 */ /* 0x001fec0003800000 */
[-C--:B------:R-:W-:Y:S02]  /*fff0*/  ISETP.GE.AND P2, PT, R43, R21.reuse, PT ;  /* 0x000000152b00720c */ /* 0x080fe40003f46270 */
[-C--:B------:R-:W-:Y:S02]  /*10000*/  ISETP.GE.AND P1, PT, R192, R21.reuse, PT ;  /* 0x00000015c000720c */ /* 0x080fe40003f26270 */
[-C--:B------:R-:W-:Y:S02]  /*10010*/  ISETP.GE.AND P5, PT, R41, R21.reuse, PT ;  /* 0x000000152900720c */ /* 0x080fe40003fa6270 */
[----:B------:R-:W-:-:S07]  /*10020*/  ISETP.GE.AND P3, PT, R39, R21, PT ;  /* 0x000000152700720c */ /* 0x000fce0003f66270 */
[CC--:B--2---:R-:W-:Y:S02]  /*10030*/  @!P2 LEA R8, P0, R43.reuse, R6.reuse, 0x1 ;  /* 0x000000062b08a211 */ /* 0x0c4fe400078008ff */
[----:B---3--:R-:W-:Y:S02]  /*10040*/  @!P1 IMAD.WIDE R4, R192, 0x2, R6 ;  /* 0x00000002c0049825 */ /* 0x008fe400078e0206 */
[----:B------:R-:W-:Y:S02]  /*10050*/  @!P2 LEA.HI.X R9, R43, R7, R44, 0x1, P0 ;  /* 0x000000072b09a211 */ /* 0x000fe400000f0c2c */
[----:B------:R-:W-:Y:S01]  /*10060*/  @!P5 LEA R10, P4, R41, R6, 0x1 ;  /* 0x00000006290ad211 */ /* 0x000fe200078808ff */
[----:B------:R-:W-:Y:S01]  /*10070*/  @!P1 ST.E.128 desc[UR40][R4.64], RZ ;  /* 0x000000ff04009985 */ /* 0x000fe2000c101d28 */
[-C--:B------:R-:W-:Y:S02]  /*10080*/  ISETP.GE.AND P1, PT, R35, R21.reuse, PT ;  /* 0x000000152300720c */ /* 0x080fe40003f26270 */
[----:B------:R-:W-:Y:S01]  /*10090*/  LOP3.LUT P0, RZ, R24, 0x40, RZ, 0xc0, !PT ;  /* 0x0000004018ff7812 */ /* 0x000fe2000780c0ff */
[----:B------:R0:W-:Y:S01]  /*100a0*/  @!P2 ST.E.128 desc[UR40][R8.64], RZ ;  /* 0x000000ff0800a985 */ /* 0x0001e2000c101d28 */
[----:B------:R-:W-:-:S02]  /*100b0*/  ISETP.GE.AND P2, PT, R37, R21, PT ;  /* 0x000000152500720c */ /* 0x000fc40003f46270 */
[-C--:B------:R-:W-:Y:S02]  /*100c0*/  @!P5 LEA.HI.X R11, R41, R7.reuse, R42, 0x1, P4 ;  /* 0x00000007290bd211 */ /* 0x080fe400020f0c2a */
[----:B------:R-:W-:Y:S02]  /*100d0*/  LOP3.LUT P4, RZ, R28, 0x80, RZ, 0xc0, !PT ;  /* 0x000000801cff7812 */ /* 0x000fe4000788c0ff */
[CC--:B------:R-:W-:Y:S01]  /*100e0*/  @!P3 LEA R12, P6, R39.reuse, R6.reuse, 0x1 ;  /* 0x00000006270cb211 */ /* 0x0c0fe200078c08ff */
[----:B------:R4:W-:Y:S03]  /*100f0*/  @!P5 ST.E.128 desc[UR40][R10.64], RZ ;  /* 0x000000ff0a00d985 */ /* 0x0009e6000c101d28 */
[----:B------:R-:W-:Y:S02]  /*10100*/  @!P3 LEA.HI.X R13, R39, R7, R40, 0x1, P6 ;  /* 0x00000007270db211 */ /* 0x000fe400030f0c28 */
[----:B0-----:R-:W-:-:S02]  /*10110*/  @!P1 LEA R8, P6, R35, R6, 0x1 ;  /* 0x0000000623089211 */ /* 0x001fc400078c08ff */
        /* <DEDUP_REMOVED lines=12> */
.L_x_715:
[----:B------:R-:W-:Y:S05]  /*101e0*/  BSYNC B1 ;  /* 0x0000000000017941 */ /* 0x000fea0003800000 */
.L_x_714:
[----:B------:R-:W-:Y:S01]  /*101f0*/  IADD3 R0, R0, 0x20, RZ ;  /* 0x0000002000007810 */ /* 0x000fe20007ffe0ff */
[----:B---34-:R0:W3:Y:S03]  /*10200*/  SHFL.IDX PT, R7, R3, 0x1, 0x181f ;  /* 0x00381f0003077f89 */ /* 0x0180e600000e0000 */
[----:B------:R-:W-:Y:S01]  /*10210*/  ISETP.GE.AND P0, PT, R0, R31, PT ;  /* 0x0000001f0000720c */ /* 0x000fe20003f06270 */
[----:B--2---:R0:W2:-:S12]  /*10220*/  SHFL.IDX PT, R6, R20, 0x1, 0x181f ;  /* 0x00381f0014067f89 */ /* 0x00409800000e0000 */
[----:B0-----:R-:W-:Y:S05]  /*10230*/  @P0 BRA `(.L_x_710) ;  /* 0x00000000007c0947 */ /* 0x001fea0003800000 */
[-C--:B------:R-:W-:Y:S02]  /*10240*/  ISETP.GE.AND P6, PT, R192, R21.reuse, PT ;  /* 0x00000015c000720c */ /* 0x080fe40003fc6270 */
[-C--:B------:R-:W-:Y:S02]  /*10250*/  ISETP.GE.AND P5, PT, R43, R21.reuse, PT ;  /* 0x000000152b00720c */ /* 0x080fe40003fa6270 */
[-C--:B------:R-:W-:Y:S02]  /*10260*/  ISETP.GE.AND P4, PT, R41, R21.reuse, PT ;  /* 0x000000152900720c */ /* 0x080fe40003f86270 */
[-C--:B------:R-:W-:Y:S02]  /*10270*/  ISETP.GE.AND P3, PT, R39, R21.reuse, PT ;  /* 0x000000152700720c */ /* 0x080fe40003f66270 */
[-C--:B------:R-:W-:Y:S02]  /*10280*/  ISETP.GE.AND P2, PT, R37, R21.reuse, PT ;  /* 0x000000152500720c */ /* 0x080fe40003f46270 */
[----:B------:R-:W-:-:S03]  /*10290*/  ISETP.GE.AND P1, PT, R35, R21, PT ;  /* 0x000000152300720c */ /* 0x000fc60003f26270 */
[----:B--23--:R-:W-:Y:S02]  /*102a0*/  @!P6 IMAD.WIDE R4, R192, 0x2, R6 ;  /* 0x00000002c004e825 */ /* 0x00cfe400078e0206 */
[----:B------:R-:W-:-:S03]  /*102b0*/  @!P5 LEA R8, P0, R43, R6, 0x1 ;  /* 0x000000062b08d211 */ /* 0x000fc600078008ff */
[----:B------:R0:W-:Y:S01]  /*102c0*/  @!P6 ST.E.128 desc[UR40][R4.64], RZ ;  /* 0x000000ff0400e985 */ /* 0x0001e2000c101d28 */
[-C--:B------:R-:W-:Y:S02]  /*102d0*/  @!P4 LEA R10, P6, R41, R6.reuse, 0x1 ;  /* 0x00000006290ac211 */ /* 0x080fe400078c08ff */
[-C--:B------:R-:W-:Y:S02]  /*102e0*/  @!P5 LEA.HI.X R9, R43, R7.reuse, R44, 0x1, P0 ;  /* 0x000000072b09d211 */ /* 0x080fe400000f0c2c */
[----:B------:R-:W-:Y:S02]  /*102f0*/  LOP3.LUT P0, RZ, R24, 0x40, RZ, 0xc0, !PT ;  /* 0x0000004018ff7812 */ /* 0x000fe4000780c0ff */
[----:B------:R-:W-:Y:S01]  /*10300*/  @!P4 LEA.HI.X R11, R41, R7, R42, 0x1, P6 ;  /* 0x00000007290bc211 */ /* 0x000fe200030f0c2a */
[----:B------:R2:W-:Y:S01]  /*10310*/  @!P5 ST.E.128 desc[UR40][R8.64], RZ ;  /* 0x000000ff0800d985 */ /* 0x0005e2000c101d28 */
[----:B------:R-:W-:Y:S02]  /*10320*/  LOP3.LUT P6, RZ, R28, 0x80, RZ, 0xc0, !PT ;  /* 0x000000801cff7812 */ /* 0x000fe400078cc0ff */
[-C--:B------:R-:W-:Y:S01]  /*10330*/  @!P3 LEA R12, P5, R39, R6.reuse, 0x1 ;  /* 0x00000006270cb211 */ /* 0x080fe200078a08ff */
[----:B------:R2:W-:Y:S01]  /*10340*/  @!P4 ST.E.128 desc[UR40][R10.64], RZ ;  /* 0x000000ff0a00c985 */ /* 0x0005e2000c101d28 */
[----:B------:R-:W-:-:S02]  /*10350*/  @!P2 LEA R14, P4, R37, R6, 0x1 ;  /* 0x00000006250ea211 */ /* 0x000fc400078808ff */
[-C--:B------:R-:W-:Y:S02]  /*10360*/  @!P3 LEA.HI.X R13, R39, R7.reuse, R40, 0x1, P5 ;  /* 0x00000007270db211 */ /* 0x080fe400028f0c28 */
[-C--:B0-----:R-:W-:Y:S02]  /*10370*/  @!P1 LEA R4, P5, R35, R6.reuse, 0x1 ;  /* 0x0000000623049211 */ /* 0x081fe400078a08ff */
[-C--:B------:R-:W-:Y:S01]  /*10380*/  @!P2 LEA.HI.X R15, R37, R7.reuse, R38, 0x1, P4 ;  /* 0x00000007250fa211 */ /* 0x080fe200020f0c26 */
[----:B------:R2:W-:Y:S01]  /*10390*/  @!P3 ST.E.128 desc[UR40][R12.64], RZ ;  /* 0x000000ff0c00b985 */ /* 0x0005e2000c101d28 */
[-C--:B------:R-:W-:Y:S02]  /*103a0*/  @P0 LEA R20, P3, R33, R6.reuse, 0x1 ;  /* 0x0000000621140211 */ /* 0x080fe400078608ff */
[----:B------:R-:W-:Y:S01]  /*103b0*/  @P6 LEA R6, P4, R30, R6, 0x1 ;  /* 0x000000061e066211 */ /* 0x000fe200078808ff */
[----:B------:R2:W-:Y:S01]  /*103c0*/  @!P2 ST.E.128 desc[UR40][R14.64], RZ ;  /* 0x000000ff0e00a985 */ /* 0x0005e2000c101d28 */
[----:B------:R-:W-:-:S02]  /*103d0*/  @!P1 LEA.HI.X R5, R35, R7, R36, 0x1, P5 ;  /* 0x0000000723059211 */ /* 0x000fc400028f0c24 */
[-C--:B------:R-:W-:Y:S02]  /*103e0*/  @P0 LEA.HI.X R21, R33, R7.reuse, R34, 0x1, P3 ;  /* 0x0000000721150211 */ /* 0x080fe400018f0c22 */
[----:B------:R-:W-:Y:S01]  /*103f0*/  @P6 LEA.HI.X R7, R30, R7, R32, 0x1, P4 ;  /* 0x000000071e076211 */ /* 0x000fe200020f0c20 */
[----:B------:R2:W-:Y:S04]  /*10400*/  @!P1 ST.E.128 desc[UR40][R4.64], RZ ;  /* 0x000000ff04009985 */ /* 0x0005e8000c101d28 */
[----:B------:R2:W-:Y:S04]  /*10410*/  @P0 ST.E.128 desc[UR40][R20.64], RZ ;  /* 0x000000ff14000985 */ /* 0x0005e8000c101d28 */
[----:B------:R2:W-:Y:S02]  /*10420*/  @P6 ST.E.128 desc[UR40][R6.64], RZ ;  /* 0x000000ff06006985 */ /* 0x0005e4000c101d28 */
.L_x_710:
[----:B------:R-:W-:Y:S05]  /*10430*/  BSYNC B0 ;  /* 0x0000000000007941 */ /* 0x000fea0003800000 */
.L_x_704:
[----:B------:R-:W-:Y:S02]  /*10440*/  ULDC UR4, c[0x0][0xc3c] ;  /* 0x00030f0000047ab9 */ /* 0x000fe40000000800 */
[----:B------:R-:W-:-:S13]  /*10450*/  ISETP.GE.AND P0, PT, R27, UR4, PT ;  /* 0x000000041b007c0c */ /* 0x000fda000bf06270 */
[----:B------:R-:W-:Y:S05]  /*10460*/  @!P0 BRA `(.L_x_716) ;  /* 0xffffff1000288947 */ /* 0x000fea000383ffff */
[----:B------:R-:W-:Y:S05]  /*10470*/  BRA `(.L_x_588) ;  /* 0x0000007000007947 */ /* 0x000fea0003800000 */
.L_x_586:
[----:B------:R-:W-:-:S08]  /*10480*/  NOP ;  /* 0x0000000000007918 */ /* 0x000fd00000000000 */
[----:B------:R-:W0:-:S00]  /*10490*/  USETMAXREG.DEALLOC.CTAPOOL 0x28 ;  /* 0x00000028000079c8 */ /* 0x000e0000080e0500 */
[----:B0-----:R-:W-:Y:S01]  /*104a0*/  LOP3.LUT R2, R2, 0x3, RZ, 0xc0, !PT ;  /* 0x0000000302027812 */ /* 0x001fe200078ec0ff */
[----:B------:R-:W-:Y:S01]  /*104b0*/  IMAD.MOV.U32 R4, RZ, RZ, RZ ;  /* 0x000000ffff047224 */ /* 0x000fe200078e00ff */
[----:B------:R-:W-:-:S04]  /*104c0*/  LOP3.LUT R22, R22, 0xffffefff, RZ, 0xc0, !PT ;  /* 0xffffefff16167812 */ /* 0x000fc800078ec0ff */
[----:B------:R-:W0:Y:S02]  /*104d0*/  SHFL.IDX PT, R2, R2, RZ, 0x1f ;  /* 0x00001fff02027589 */ /* 0x000e2400000e0000 */
[----:B0-----:R-:W-:-:S13]  /*104e0*/  ISETP.NE.AND P0, PT, R2, RZ, PT ;  /* 0x000000ff0200720c */ /* 0x001fda0003f05270 */
        /* <DEDUP_REMOVED lines=9> */
.L_x_717:
[----:B------:R-:W-:Y:S01]  /*10580*/  LOP3.LUT R5, R0, 0x1f, RZ, 0xc0, !PT ;  /* 0x0000001f00057812 */ /* 0x000fe200078ec0ff */
[----:B------:R-:W-:Y:S01]  /*10590*/  ULDC UR4, c[0x0][0xc3c] ;  /* 0x00030f0000047ab9 */ /* 0x000fe20000000800 */
[----:B------:R-:W0:Y:S01]  /*105a0*/  S2UR UR6, SR_CTAID.X ;  /* 0x00000000000679c3 */ /* 0x000e220000002500 */
[----:B------:R-:W-:Y:S01]  /*105b0*/  ULDC UR5, c[0x0][0xc38] ;  /* 0x00030e0000057ab9 */ /* 0x000fe20000000800 */
[----:B------:R-:W-:-:S04]  /*105c0*/  ISETP.NE.AND P0, PT, R5, 0x1f, PT ;  /* 0x0000001f0500780c */ /* 0x000fc80003f05270 */
[----:B------:R-:W-:-:S13]  /*105d0*/  ISETP.GE.OR P1, PT, R5, UR4, !P0 ;  /* 0x0000000405007c0c */ /* 0x000fda000c726670 */
[----:B------:R-:W1:Y:S02]  /*105e0*/  @!P1 LDC.64 R2, c[0x0][0xc80] ;  /* 0x00032000ff029b82 */ /* 0x000e640000000a00 */
[----:B-1----:R-:W-:-:S05]  /*105f0*/  @!P1 IMAD.WIDE.U32 R2, R5, 0x4, R2 ;  /* 0x0000000405029825 */ /* 0x002fca00078e0002 */
[----:B------:R-:W2:Y:S01]  /*10600*/  @!P1 LDG.E R4, desc[UR40][R2.64] ;  /* 0x0000002802049981 */ /* 0x000ea2000c1e1900 */
[C---:B------:R-:W-:Y:S01]  /*10610*/  ISETP.NE.AND P1, PT, R5.reuse, RZ, PT ;  /* 0x000000ff0500720c */ /* 0x040fe20003f25270 */
[----:B------:R-:W-:Y:S01]  /*10620*/  UMOV UR4, URZ ;  /* 0x0000003f00047c82 */ /* 0x000fe20008000000 */
[C---:B------:R-:W-:Y:S02]  /*10630*/  ISETP.GE.U32.AND P2, PT, R5.reuse, 0x2, PT ;  /* 0x000000020500780c */ /* 0x040fe40003f46070 */
[C---:B------:R-:W-:Y:S02]  /*10640*/  ISETP.GE.U32.AND P3, PT, R5.reuse, 0x4, PT ;  /* 0x000000040500780c */ /* 0x040fe40003f66070 */
[C---:B------:R-:W-:Y:S02]  /*10650*/  ISETP.GE.U32.AND P4, PT, R5.reuse, 0x8, PT ;  /* 0x000000080500780c */ /* 0x040fe40003f86070 */
[----:B------:R-:W-:Y:S02]  /*10660*/  ISETP.GE.U32.AND P5, PT, R5, 0x10, PT ;  /* 0x000000100500780c */ /* 0x000fe40003fa6070 */
[----:B------:R-:W-:Y:S01]  /*10670*/  MOV R16, RZ ;  /* 0x000000ff00107202 */ /* 0x000fe20000000f00 */
[----:B--2---:R-:W1:Y:S02]  /*10680*/  SHFL.UP PT, R6, R4, 0x1, RZ ;  /* 0x0420000004067989 */ /* 0x004e6400000e00ff */
[----:B-1----:R-:W-:-:S05]  /*10690*/  SEL R7, R6, RZ, P1 ;  /* 0x000000ff06077207 */ /* 0x002fca0000800000 */
[----:B------:R-:W-:-:S05]  /*106a0*/  IMAD.IADD R7, R4, 0x1, R7 ;  /* 0x0000000104077824 */ /* 0x000fca00078e0207 */
[----:B------:R-:W1:Y:S02]  /*106b0*/  SHFL.UP PT, R6, R7, 0x2, RZ ;  /* 0x0440000007067989 */ /* 0x000e6400000e00ff */
        /* <DEDUP_REMOVED lines=11> */
[----:B------:R-:W1:Y:S02]  /*10770*/  SHFL.IDX PT, R6, R7, 0x1f, 0x1f ;  /* 0x03e01f0007067f89 */ /* 0x000e6400000e0000 */
[----:B-1----:R-:W-:-:S04]  /*10780*/  IMAD R6, R6, UR5, RZ ;  /* 0x0000000506067c24 */ /* 0x002fc8000f8e02ff */
[----:B------:R-:W-:Y:S01]  /*10790*/  IMAD.MOV.U32 R3, RZ, RZ, R6 ;  /* 0x000000ffff037224 */ /* 0x000fe200078e0006 */
[----:B0-----:R-:W-:-:S13]  /*107a0*/  ISETP.GT.AND P6, PT, R6, UR6, PT ;  /* 0x0000000606007c0c */ /* 0x001fda000bfc4270 */
[----:B------:R-:W-:Y:S05]  /*107b0*/  @P6 BRA `(.L_x_719) ;  /* 0x00000000009c6947 */ /* 0x000fea0003800000 */
[----:B------:R-:W0:Y:S01]  /*107c0*/  LDC R10, c[0x0][0xc3c] ;  /* 0x00030f00ff0a7b82 */ /* 0x000e220000000800 */
[----:B------:R-:W-:Y:S01]  /*107d0*/  IMAD.MOV.U32 R6, RZ, RZ, R3 ;  /* 0x000000ffff067224 */ /* 0x000fe200078e0003 */
[----:B------:R-:W-:Y:S01]  /*107e0*/  UMOV UR4, URZ ;  /* 0x0000003f00047c82 */ /* 0x000fe20008000000 */
[----:B------:R-:W-:Y:S01]  /*107f0*/  ULDC UR7, c[0x0][0xc3c] ;  /* 0x00030f0000077ab9 */ /* 0x000fe20000000800 */
[----:B------:R-:W-:-:S05]  /*10800*/  ULDC UR5, c[0x0][0xc38] ;  /* 0x00030e0000057ab9 */ /* 0x000fca0000000800 */
.L_x_723:
[----:B------:R-:W-:Y:S01]  /*10810*/  UIADD3 UR4, UR4, 0x1f, URZ ;  /* 0x0000001f04047890 */ /* 0x000fe2000fffe03f */
[----:B------:R-:W-:-:S05]  /*10820*/  IMAD.U32 R19, RZ, RZ, UR7 ;  /* 0x00000007ff137e24 */ /* 0x000fca000f8e00ff */
        /* <DEDUP_REMOVED lines=10> */
.L_x_722:
[----:B------:R-:W-:Y:S05]  /*108d0*/  BSYNC B0 ;  /* 0x0000000000007941 */ /* 0x000fea0003800000 */
.L_x_721:
[----:B0----5:R-:W0:Y:S02]  /*108e0*/  SHFL.UP PT, R2, R4, 0x1, RZ ;  /* 0x0420000004027989 */ /* 0x021e2400000e00ff */
        /* <DEDUP_REMOVED lines=20> */
.L_x_719:
        /* <DEDUP_REMOVED lines=10> */
[----:B0-----:R-:W-:-:S06]  /*10ad0*/  IADD3 R2, R8, 0xffffffe, RZ ;  /* 0x0ffffffe08027810 */ /* 0x001fcc0007ffe0ff */
[----:B------:R0:W1:Y:S01]  /*10ae0*/  F2I.FTZ.U32.TRUNC.NTZ R3, R2 ;  /* 0x0000000200037305 */ /* 0x000062000021f000 */
[----:B------:R-:W-:Y:S05]  /*10af0*/  @!P0 BRA `(.L_x_724) ;  /* 0x0000000000088947 */ /* 0x000fea0003800000 */
[----:B------:R-:W-:-:S06]  /*10b00*/  VIADD R16, R19, 0xffffffff ;  /* 0xffffffff13107836 */ /* 0x000fcc0000000000 */
[----:B------:R2:W3:Y:S02]  /*10b10*/  SHFL.IDX PT, R16, R7, R16, 0x1f ;  /* 0x00001f1007107589 */ /* 0x0004e400000e0000 */
.L_x_724:
[----:B---3--:R-:W-:Y:S01]  /*10b20*/  IMAD R16, R16, UR5, R9 ;  /* 0x0000000510107c24 */ /* 0x008fe2000f8e0209 */
[----:B0-----:R-:W-:Y:S01]  /*10b30*/  IABS R2, R4 ;  /* 0x0000000400027213 */ /* 0x001fe20000000000 */
[----:B-12---:R-:W-:Y:S02]  /*10b40*/  IMAD.MOV R7, RZ, RZ, -R3 ;  /* 0x000000ffff077224 */ /* 0x006fe400078e0a03 */
[----:B------:R-:W-:Y:S01]  /*10b50*/  VIADD R19, R19, UR4 ;  /* 0x0000000413137c36 */ /* 0x000fe20008000000 */
[----:B------:R-:W-:Y:S01]  /*10b60*/  IADD3 R9, -R16, UR6, RZ ;  /* 0x0000000610097c10 */ /* 0x000fe2000fffe1ff */
[----:B------:R-:W-:Y:S02]  /*10b70*/  IMAD.MOV R8, RZ, RZ, -R2 ;  /* 0x000000ffff087224 */ /* 0x000fe400078e0a02 */
[----:B------:R-:W-:Y:S01]  /*10b80*/  IMAD R7, R7, R10, RZ ;  /* 0x0000000a07077224 */ /* 0x000fe200078e02ff */
        /* <DEDUP_REMOVED lines=8> */
[-C--:B------:R-:W-:Y:S01]  /*10c10*/  @!P1 IADD3 R3, R3, -R10.reuse, RZ ;  /* 0x8000000a03039210 */ /* 0x080fe20007ffe0ff */
[----:B------:R-:W-:Y:S01]  /*10c20*/  @!P1 VIADD R2, R2, 0x1 ;  /* 0x0000000102029836 */ /* 0x000fe20000000000 */
[----:B------:R-:W-:Y:S02]  /*10c30*/  ISETP.NE.AND P1, PT, R4, RZ, PT ;  /* 0x000000ff0400720c */ /* 0x000fe40003f25270 */
[----:B------:R-:W-:Y:S02]  /*10c40*/  ISETP.GE.U32.AND P0, PT, R3, R10, PT ;  /* 0x0000000a0300720c */ /* 0x000fe40003f06070 */
[----:B------:R-:W-:-:S04]  /*10c50*/  LOP3.LUT R3, R9, R4, RZ, 0x3c, !PT ;  /* 0x0000000409037212 */ /* 0x000fc800078e3cff */
[----:B------:R-:W-:-:S07]  /*10c60*/  ISETP.GE.AND P2, PT, R3, RZ, PT ;  /* 0x000000ff0300720c */ /* 0x000fce0003f46270 */
[----:B------:R-:W-:-:S06]  /*10c70*/  @P0 VIADD R2, R2, 0x1 ;  /* 0x0000000102020836 */ /* 0x000fcc0000000000 */
[----:B------:R-:W-:Y:S01]  /*10c80*/  @!P2 IMAD.MOV R2, RZ, RZ, -R2 ;  /* 0x000000ffff02a224 */ /* 0x000fe200078e0a02 */
[----:B------:R-:W-:-:S05]  /*10c90*/  @!P1 LOP3.LUT R2, RZ, R4, RZ, 0x33, !PT ;  /* 0x00000004ff029212 */ /* 0x000fca00078e33ff */
[--C-:B------:R-:W-:Y:S02]  /*10ca0*/  IMAD.MOV R17, RZ, RZ, -R2.reuse ;  /* 0x000000ffff117224 */ /* 0x100fe400078e0a02 */
[----:B------:R-:W-:Y:S02]  /*10cb0*/  IMAD.MOV.U32 R18, RZ, RZ, R2 ;  /* 0x000000ffff127224 */ /* 0x000fe400078e0002 */
[----:B------:R-:W-:Y:S01]  /*10cc0*/  IMAD R17, R4, R17, R9 ;  /* 0x0000001104117224 */ /* 0x000fe200078e0209 */
[----:B------:R-:W-:Y:S06]  /*10cd0*/  BRA `(.L_x_725) ;  /* 0x00000000000c7947 */ /* 0x000fec0003800000 */
.L_x_720:
[----:B------:R-:W-:Y:S01]  /*10ce0*/  MOV R17, RZ ;  /* 0x000000ff00117202 */ /* 0x000fe20000000f00 */
[----:B------:R-:W-:Y:S02]  /*10cf0*/  IMAD.U32 R16, RZ, RZ, UR6 ;  /* 0x00000006ff107e24 */ /* 0x000fe4000f8e00ff */
[----:B------:R-:W-:-:S07]  /*10d00*/  IMAD.MOV.U32 R18, RZ, RZ, RZ ;  /* 0x000000ffff127224 */ /* 0x000fce00078e00ff */
.L_x_725:
[----:B------:R-:W-:-:S13]  /*10d10*/  ISETP.NE.AND P0, PT, R5, RZ, PT ;  /* 0x000000ff0500720c */ /* 0x000fda0003f05270 */
[----:B------:R-:W0:Y:S01]  /*10d20*/  @!P0 S2R R3, SR_CgaCtaId ;  /* 0x0000000000038919 */ /* 0x000e220000008800 */
[----:B------:R-:W-:-:S04]  /*10d30*/  @!P0 MOV R2, 0x400 ;  /* 0x0000040000028802 */ /* 0x000fc80000000f00 */
[----:B0-----:R-:W-:-:S05]  /*10d40*/  @!P0 LEA R2, R3, R2, 0x18 ;  /* 0x0000000203028211 */ /* 0x001fca00078ec0ff */
[----:B------:R1:W-:Y:S01]  /*10d50*/  @!P0 STS.128 [R2+0x28cd0], R16 ;  /* 0x028cd01002008388 */ /* 0x0003e20000000c00 */
[----:B------:R-:W-:Y:S06]  /*10d60*/  BAR.ARV 0x5, 0x180 ;  /* 0x0146000000007b1d */ /* 0x000fec0000002000 */
.L_x_718:
[----:B------:R2:W-:Y:S01]  /*10d70*/  STL [R1+0x1c], RZ ;  /* 0x00001cff01007387 */ /* 0x0005e20000100800 */
[----:B------:R-:W-:Y:S01]  /*10d80*/  ULDC UR4, c[0x0][0xc3c] ;  /* 0x00030f0000047ab9 */ /* 0x000fe20000000800 */
[----:B------:R-:W-:Y:S01]  /*10d90*/  IMAD.MOV.U32 R26, RZ, RZ, 0x1 ;  /* 0x00000001ff1a7424 */ /* 0x000fe200078e00ff */
[----:B0-----:R-:W-:Y:S01]  /*10da0*/  ISETP.GE.AND P0, PT, R19, UR4, PT ;  /* 0x0000000413007c0c */ /* 0x001fe2000bf06270 */
[----:B------:R-:W-:-:S12]  /*10db0*/  IMAD.MOV.U32 R25, RZ, RZ, RZ ;  /* 0x000000ffff197224 */ /* 0x000fd800078e00ff */
[----:B--2---:R-:W-:Y:S05]  /*10dc0*/  @P0 BRA `(.L_x_726) ;  /* 0x0000006000d40947 */ /* 0x004fea0003800000 */
[----:B------:R-:W0:Y:S01]  /*10dd0*/  S2UR UR5, SR_CgaCtaId ;  /* 0x00000000000579c3 */ /* 0x000e220000008800 */
[C---:B-1----:R-:W-:Y:S01]  /*10de0*/  IMAD.SHL.U32 R2, R0.reuse, 0x8, RZ ;  /* 0x0000000800027824 */ /* 0x042fe200078e00ff */
[----:B------:R-:W-:Y:S01]  /*10df0*/  LOP3.LUT R5, R0, 0x7f, RZ, 0xc0, !PT ;  /* 0x0000007f00057812 */ /* 0x000fe200078ec0ff */
[----:B------:R-:W-:Y:S01]  /*10e00*/  UMOV UR4, 0x400 ;  /* 0x0000040000047882 */ /* 0x000fe20000000000 */
[----:B------:R1:W-:Y:S01]  /*10e10*/  STL [R1+0x1c], RZ ;  /* 0x00001cff01007387 */ /* 0x0003e20000100800 */
[----:B------:R-:W-:Y:S01]  /*10e20*/  BSSY B8, `(.L_x_726) ;  /* 0x000062f000087945 */ /* 0x000fe20003800000 */
[C---:B------:R-:W-:Y:S01]  /*10e30*/  LOP3.LUT R3, R2.reuse, 0x1f8, RZ, 0xc0, !PT ;  /* 0x000001f802037812 */ /* 0x040fe200078ec0ff */
[----:B------:R-:W-:Y:S01]  /*10e40*/  IMAD.SHL.U32 R35, R5, 0x8, RZ ;  /* 0x0000000805237824 */ /* 0x000fe200078e00ff */
[----:B------:R-:W-:Y:S01]  /*10e50*/  LOP3.LUT R2, R2, 0x38, RZ, 0xc0, !PT ;  /* 0x0000003802027812 */ /* 0x000fe200078ec0ff */
[----:B------:R-:W-:Y:S01]  /*10e60*/  IMAD.MOV.U32 R26, RZ, RZ, 0x1 ;  /* 0x00000001ff1a7424 */ /* 0x000fe200078e00ff */
[----:B------:R-:W-:-:S02]  /*10e70*/  LOP3.LUT R4, R3, 0x38, R0, 0x78, !PT ;  /* 0x0000003803047812 */ /* 0x000fc400078e7800 */
[----:B------:R-:W-:Y:S02]  /*10e80*/  CS2R R24, SRZ ;  /* 0x0000000000187805 */ /* 0x000fe4000001ff00 */
[----:B------:R-:W-:Y:S01]  /*10e90*/  SHF.L.U32 R0, R0, 0x4, RZ ;  /* 0x0000000400007819 */ /* 0x000fe200000006ff */
[----:B------:R-:W-:Y:S01]  /*10ea0*/  IMAD.MOV.U32 R28, RZ, RZ, 0x1 ;  /* 0x00000001ff1c7424 */ /* 0x000fe200078e00ff */
[----:B------:R-:W-:Y:S01]  /*10eb0*/  SHF.R.U32.HI R3, RZ, 0x3, R5 ;  /* 0x00000003ff037819 */ /* 0x000fe20000011605 */
[----:B------:R-:W-:Y:S01]  /*10ec0*/  ULDC.64 UR38, c[0x0][0x198] ;  /* 0x0000660000267ab9 */ /* 0x000fe20000000a00 */
[----:B------:R-:W-:Y:S01]  /*10ed0*/  LOP3.LUT R35, R4, 0x200, R35, 0xf8, !PT ;  /* 0x0000020004237812 */ /* 0x000fe200078ef823 */
[----:B------:R-:W-:Y:S01]  /*10ee0*/  ULDC UR36, c[0x0][0xc] ;  /* 0x0000030000247ab9 */ /* 0x000fe20000000800 */
[----:B------:R-:W-:Y:S02]  /*10ef0*/  LOP3.LUT R0, R3, 0x70, R0, 0xf8, !PT ;  /* 0x0000007003007812 */ /* 0x000fe400078ef800 */
[----:B------:R-:W-:-:S02]  /*10f00*/  LOP3.LUT R0, R2, 0xc0, RZ, 0xfc, !PT ;  /* 0x000000c002007812 */ /* 0x000fc400078efcff */
[C---:B------:R-:W-:Y:S01]  /*10f10*/  LOP3.LUT R0, R2.reuse, 0x140, RZ, 0xfc, !PT ;  /* 0x0000014002007812 */ /* 0x040fe200078efcff */
[----:B0-----:R-:W-:Y:S01]  /*10f20*/  ULEA UR4, UR5, UR4, 0x18 ;  /* 0x0000000405047291 */ /* 0x001fe2000f8ec03f */
[C---:B------:R-:W-:Y:S02]  /*10f30*/  LOP3.LUT R3, R2.reuse, 0x40, RZ, 0xfc, !PT ;  /* 0x0000004002037812 */ /* 0x040fe400078efcff */
[----:B------:R-:W-:Y:S02]  /*10f40*/  LOP3.LUT R4, R37, 0x2, RZ, 0xfc, !PT ;  /* 0x0000000225047812 */ /* 0x000fe400078efcff */
[C---:B------:R-:W-:Y:S01]  /*10f50*/  LOP3.LUT R3, R2.reuse, 0x100, RZ, 0xfc, !PT ;  /* 0x0000010002037812 */ /* 0x040fe200078efcff */
[----:B------:R-:W-:Y:S01]  /*10f60*/  IMAD.U32 R23, RZ, RZ, UR4 ;  /* 0x00000004ff177e24 */ /* 0x000fe2000f8e00ff */
[C---:B------:R-:W-:Y:S02]  /*10f70*/  LOP3.LUT R4, R2.reuse, 0x80, RZ, 0xfc, !PT ;  /* 0x0000008002047812 */ /* 0x040fe400078efcff */
[C---:B------:R-:W-:Y:S01]  /*10f80*/  LOP3.LUT R3, R2.reuse, 0x180, RZ, 0xfc, !PT ;  /* 0x0000018002037812 */ /* 0x040fe200078efcff */
[----:B------:R-:W-:Y:S01]  /*10f90*/  IMAD R0, R35, 0x2, R23 ;  /* 0x0000000223007824 */ /* 0x000fe200078e0217 */
[----:B------:R-:W-:-:S04]  /*10fa0*/  LOP3.LUT R2, R2, 0x1c0, RZ, 0xfc, !PT ;  /* 0x000001c002027812 */ /* 0x000fc800078efcff */
[----:B------:R1:W-:Y:S03]  /*10fb0*/  STL [R1+0x34], R0 ;  /* 0x0000340001007387 */ /* 0x0003e60000100800 */
.L_x_833:
[----:B0-----:R-:W0:Y:S02]  /*10fc0*/  LDC.64 R32, c[0x0][0xc88] ;  /* 0x00032200ff207b82 */ /* 0x001e240000000a00 */
[----:B0-----:R-:W-:-:S06]  /*10fd0*/  IMAD.WIDE R32, R19, 0x4, R32 ;  /* 0x0000000413207825 */ /* 0x001fcc00078e0220 */
[----:B-1----:R0:W1:Y:S01]  /*10fe0*/  LDG.E R32, desc[UR40][R32.64] ;  /* 0x0000002820207981 */ /* 0x002062000c1e1900 */
[----:B------:R-:W-:Y:S05]  /*10ff0*/  YIELD ;  /* 0x0000000000007946 */ /* 0x000fea0003800000 */
[----:B------:R-:W-:Y:S01]  /*11000*/  ULDC.64 UR4, c[0x0][0xa28] ;  /* 0x00028a0000047ab9 */ /* 0x000fe20000000a00 */
[----:B--23--:R-:W-:Y:S01]  /*11010*/  MOV R6, RZ ;  /* 0x000000ff00067202 */ /* 0x00cfe20000000f00 */
[----:B------:R-:W-:Y:S01]  /*11020*/  ULDC.64 UR8, c[0x0][0xa18] ;  /* 0x0002860000087ab9 */ /* 0x000fe20000000a00 */
[----:B------:R-:W-:Y:S01]  /*11030*/  ISETP.NE.U32.AND P0, PT, RZ, UR4, PT ;  /* 0x00000004ff007c0c */ /* 0x000fe2000bf05070 */
[----:B0-----:R-:W-:Y:S01]  /*11040*/  IMAD.MOV.U32 R33, RZ, RZ, RZ ;  /* 0x000000ffff217224 */ /* 0x001fe200078e00ff */
[----:B------:R-:W-:-:S02]  /*11050*/  ULDC.64 UR6, c[0x0][0xa10] ;  /* 0x0002840000067ab9 */ /* 0x000fc40000000a00 */
[----:B------:R-:W-:Y:S02]  /*11060*/  ISETP.NE.AND.EX P0, PT, RZ, UR5, PT, P0 ;  /* 0x00000005ff007c0c */ /* 0x000fe4000bf05300 */
[----:B-1----:R-:W-:-:S11]  /*11070*/  SHF.R.S32.HI R0, RZ, 0x1f, R32 ;  /* 0x0000001fff007819 */ /* 0x002fd60000011420 */
[C---:B------:R-:W-:Y:S01]  /*11080*/  @P0 LEA R2, P1, R32.reuse, UR4, 0x2 ;  /* 0x0000000420020c11 */ /* 0x040fe2000f8210ff */
[C---:B------:R-:W-:Y:S01]  /*11090*/  IMAD.SHL.U32 R27, R32.reuse, 0x4, RZ ;  /* 0x00000004201b7824 */ /* 0x040fe200078e00ff */
[C-C-:B------:R-:W-:Y:S01]  /*110a0*/  SHF.L.U64.HI R29, R32.reuse, 0x2, R0.reuse ;  /* 0x00000002201d7819 */ /* 0x140fe20000010200 */
[----:B------:R0:W-:Y:S01]  /*110b0*/  STL [R1+0x14], R0 ;  /* 0x0000140001007387 */ /* 0x0001e20000100800 */
[----:B------:R-:W-:Y:S01]  /*110c0*/  @P0 LEA.HI.X R3, R32, UR5, R0, 0x2, P1 ;  /* 0x0000000520030c11 */ /* 0x000fe200088f1400 */
[----:B------:R-:W-:-:S04]  /*110d0*/  ULDC.64 UR4, c[0x0][0xa00] ;  /* 0x0002800000047ab9 */ /* 0x000fc80000000a00 */
[----:B------:R1:W5:Y:S01]  /*110e0*/  @P0 LDG.E R33, desc[UR40][R2.64] ;  /* 0x0000002802210981 */ /* 0x000362000c1e1900 */
[----:B------:R-:W-:Y:S02]  /*110f0*/  ISETP.NE.U32.AND P0, PT, RZ, UR4, PT ;  /* 0x00000004ff007c0c */ /* 0x000fe4000bf05070 */
[----:B------:R-:W-:Y:S01]  /*11100*/  ISETP.NE.U32.AND P2, PT, RZ, UR8, PT ;  /* 0x00000008ff007c0c */ /* 0x000fe2000bf45070 */
[----:B0-----:R-:W-:Y:S01]  /*11110*/  IMAD.MOV.U32 R0, RZ, RZ, RZ ;  /* 0x000000ffff007224 */ /* 0x001fe200078e00ff */
[----:B------:R-:W-:Y:S02]  /*11120*/  ISETP.NE.AND.EX P0, PT, RZ, UR5, PT, P0 ;  /* 0x00000005ff007c0c */ /* 0x000fe4000bf05300 */
[----:B------:R-:W-:Y:S02]  /*11130*/  ISETP.NE.AND.EX P2, PT, RZ, UR9, PT, P2 ;  /* 0x00000009ff007c0c */ /* 0x000fe4000bf45320 */
[----:B------:R-:W-:Y:S02]  /*11140*/  ISETP.NE.U32.AND P1, PT, RZ, UR6, PT ;  /* 0x00000006ff007c0c */ /* 0x000fe4000bf25070 */
[----:B-1----:R-:W-:-:S02]  /*11150*/  IADD3 R2, P3, R27, UR4, RZ ;  /* 0x000000041b027c10 */ /* 0x002fc4000ff7e0ff */
[----:B------:R-:W-:Y:S02]  /*11160*/  ISETP.NE.AND.EX P1, PT, RZ, UR7, PT, P1 ;  /* 0x00000007ff007c0c */ /* 0x000fe4000bf25310 */
[----:B------:R-:W-:Y:S02]  /*11170*/  IADD3.X R3, R29, UR5, RZ, P3, !PT ;  /* 0x000000051d037c10 */ /* 0x000fe40009ffe4ff */
[----:B------:R-:W-:-:S03]  /*11180*/  IADD3 R4, P4, R27, UR6, RZ ;  /* 0x000000061b047c10 */ /* 0x000fc6000ff9e0ff */
[----:B------:R-:W2:Y:S01]  /*11190*/  @P0 LDG.E R6, desc[UR40][R2.64] ;  /* 0x0000002802060981 */ /* 0x000ea2000c1e1900 */
[----:B------:R-:W-:Y:S01]  /*111a0*/  ULDC UR4, c[0x0][0x288] ;  /* 0x0000a20000047ab9 */ /* 0x000fe20000000800 */
[----:B------:R-:W-:Y:S01]  /*111b0*/  IADD3.X R5, R29, UR7, RZ, P4, !PT ;  /* 0x000000071d057c10 */ /* 0x000fe2000a7fe4ff */
[----:B------:R-:W-:Y:S01]  /*111c0*/  IMAD.U32 R8, RZ, RZ, UR4 ;  /* 0x00000004ff087e24 */ /* 0x000fe2000f8e00ff */
[----:B------:R-:W-:-:S03]  /*111d0*/  ULDC.64 UR4, c[0x0][0x418] ;  /* 0x0001060000047ab9 */ /* 0x000fc60000000a00 */
[----:B------:R-:W5:Y:S04]  /*111e0*/  @P1 LDG.E R0, desc[UR40][R4.64] ;  /* 0x0000002804001981 */ /* 0x000f68000c1e1900 */
[----:B--2---:R0:W-:Y:S02]  /*111f0*/  STL [R1+0xc], R6 ;  /* 0x00000c0601007387 */ /* 0x0041e40000100800 */
[----:B0-----:R-:W-:-:S04]  /*11200*/  @P2 IADD3 R6, P3, R27, UR8, RZ ;  /* 0x000000081b062c10 */ /* 0x001fc8000ff7e0ff */
[----:B------:R-:W-:-:S05]  /*11210*/  @P2 IADD3.X R7, R29, UR9, RZ, P3, !PT ;  /* 0x000000091d072c10 */ /* 0x000fca0009ffe4ff */
[----:B------:R0:W2:Y:S01]  /*11220*/  @P2 LDG.E R8, desc[UR40][R6.64] ;  /* 0x0000002806082981 */ /* 0x0000a2000c1e1900 */
[----:B------:R-:W-:-:S03]  /*11230*/  UISETP.NE.U32.AND UP0, UPT, UR4, URZ, UPT ;  /* 0x0000003f0400728c */ /* 0x000fc6000bf05070 */
[----:B------:R-:W-:Y:S01]  /*11240*/  ULDC UR4, c[0x0][0x424] ;  /* 0x0001090000047ab9 */ /* 0x000fe20000000800 */
[----:B------:R-:W-:-:S03]  /*11250*/  UISETP.NE.AND.EX UP0, UPT, UR5, URZ, UPT, UP0 ;  /* 0x0000003f0500728c */ /* 0x000fc6000bf05300 */
[----:B------:R-:W-:Y:S01]  /*11260*/  ULDC UR5, c[0x0][0x2f0] ;  /* 0x0000bc0000057ab9 */ /* 0x000fe20000000800 */
[----:B------:R-:W-:-:S04]  /*11270*/  USEL UR4, UR4, 0x1, UP0 ;  /* 0x0000000104047887 */ /* 0x000fc80008000000 */
[----:B------:R-:W-:-:S03]  /*11280*/  UIMAD UR4, UR4, UR5, URZ ;  /* 0x00000005040472a4 */ /* 0x000fc6000f8e023f */
[----:B------:R-:W-:Y:S02]  /*11290*/  ULDC UR5, c[0x0][0x348] ;  /* 0x0000d20000057ab9 */ /* 0x000fe40000000800 */
[----:B0-----:R-:W-:Y:S02]  /*112a0*/  IMAD.U32 R6, RZ, RZ, UR5 ;  /* 0x00000005ff067e24 */ /* 0x001fe4000f8e00ff */
[----:B------:R-:W-:Y:S01]  /*112b0*/  IMAD.U32 R7, RZ, RZ, UR4 ;  /* 0x00000004ff077e24 */ /* 0x000fe2000f8e00ff */
[----:B--2---:R0:W-:Y:S01]  /*112c0*/  STL [R1+0x18], R8 ;  /* 0x0000180801007387 */ /* 0x0041e20000100800 */
[----:B------:R-:W-:Y:S05]  /*112d0*/  @P2 BRA `(.L_x_727) ;  /* 0x0000000000142947 */ /* 0x000fea0003800000 */
[----:B------:R-:W-:Y:S05]  /*112e0*/  @!P0 BRA `(.L_x_727) ;  /* 0x0000000000108947 */ /* 0x000fea0003800000 */
[----:B0-----:R-:W2:Y:S04]  /*112f0*/  LDG.E R8, desc[UR40][R2.64] ;  /* 0x0000002802087981 */ /* 0x001ea8000c1e1900 */
[----:B------:R-:W2:Y:S02]  /*11300*/  LDG.E R2, desc[UR40][R2.64+0x4] ;  /* 0x0000042802027981 */ /* 0x000ea4000c1e1900 */
[----:B--2---:R-:W-:-:S05]  /*11310*/  IMAD.IADD R2, R2, 0x1, -R8 ;  /* 0x0000000102027824 */ /* 0x004fca00078e0a08 */
[----:B------:R1:W-:Y:S02]  /*11320*/  STL [R1+0x18], R2 ;  /* 0x0000180201007387 */ /* 0x0003e40000100800 */
.L_x_727:
[----:B------:R-:W-:Y:S01]  /*11330*/  ULDC.64 UR4, c[0x0][0xa20] ;  /* 0x0002880000047ab9 */ /* 0x000fe20000000a00 */
[----:B------:R-:W-:Y:S01]  /*11340*/  IMAD.MOV.U32 R30, RZ, RZ, R32 ;  /* 0x000000ffff1e7224 */ /* 0x000fe200078e0020 */
[----:B------:R-:W-:-:S04]  /*11350*/  ISETP.NE.U32.AND P0, PT, RZ, UR4, PT ;  /* 0x00000004ff007c0c */ /* 0x000fc8000bf05070 */
[----:B------:R-:W-:-:S13]  /*11360*/  ISETP.NE.AND.EX P0, PT, RZ, UR5, PT, P0 ;  /* 0x00000005ff007c0c */ /* 0x000fda000bf05300 */
[----:B------:R-:W-:Y:S05]  /*11370*/  @!P0 BRA `(.L_x_728) ;  /* 0x0000000000108947 */ /* 0x000fea0003800000 */
[----:B-1----:R-:W-:-:S04]  /*11380*/  IADD3 R2, P0, R27, UR4, RZ ;  /* 0x000000041b027c10 */ /* 0x002fc8000ff1e0ff */
[----:B------:R-:W-:-:S05]  /*11390*/  IADD3.X R3, R29, UR5, RZ, P0, !PT ;  /* 0x000000051d037c10 */ /* 0x000fca00087fe4ff */
[----:B------:R1:W5:Y:S01]  /*113a0*/  LDG.E R7, desc[UR40][R2.64] ;  /* 0x0000002802077981 */ /* 0x000362000c1e1900 */
[----:B------:R-:W-:Y:S05]  /*113b0*/  BRA `(.L_x_729) ;  /* 0x0000000000247947 */ /* 0x000fea0003800000 */
.L_x_728:
[----:B------:R-:W-:Y:S02]  /*113c0*/  ULDC.64 UR4, c[0x0][0xa08] ;  /* 0x0002820000047ab9 */ /* 0x000fe40000000a00 */
[----:B------:R-:W-:-:S04]  /*113d0*/  ISETP.NE.U32.AND P0, PT, RZ, UR4, PT ;  /* 0x00000004ff007c0c */ /* 0x000fc8000bf05070 */
[----:B------:R-:W-:-:S13]  /*113e0*/  ISETP.NE.AND.EX P0, PT, RZ, UR5, PT, P0 ;  /* 0x00000005ff007c0c */ /* 0x000fda000bf05300 */
[----:B------:R-:W-:Y:S05]  /*113f0*/  @!P0 BRA `(.L_x_729) ;  /* 0x0000000000148947 */ /* 0x000fea0003800000 */
[----:B-1----:R-:W1:Y:S02]  /*11400*/  LDC.64 R2, c[0x0][0xa08] ;  /* 0x00028200ff027b82 */ /* 0x002e640000000a00 */
[----:B-1----:R-:W-:-:S05]  /*11410*/  IMAD.WIDE R2, R30, 0x4, R2 ;  /* 0x000000041e027825 */ /* 0x002fca00078e0202 */
[----:B------:R-:W2:Y:S04]  /*11420*/  LDG.E R7, desc[UR40][R2.64] ;  /* 0x0000002802077981 */ /* 0x000ea8000c1e1900 */
[----:B------:R-:W2:Y:S02]  /*11430*/  LDG.E R2, desc[UR40][R2.64+0x4] ;  /* 0x0000042802027981 */ /* 0x000ea4000c1e1900 */
[----:B--2---:R-:W-:-:S07]  /*11440*/  IADD3 R7, -R7, R2, RZ ;  /* 0x0000000207077210 */ /* 0x004fce0007ffe1ff */
.L_x_729:
[----:B-1----:R-:W2:Y:S04]  /*11450*/  @P1 LDG.E R2, desc[UR40][R4.64] ;  /* 0x0000002804021981 */ /* 0x002ea8000c1e1900 */
[----:B------:R-:W2:Y:S01]  /*11460*/  @P1 LDG.E R4, desc[UR40][R4.64+0x4] ;  /* 0x0000042804041981 */ /* 0x000ea2000c1e1900 */
[----:B-----5:R-:W-:Y:S01]  /*11470*/  IMAD.IADD R7, R7, 0x1, -R33 ;  /* 0x0000000107077824 */ /* 0x020fe200078e0a21 */
[----:B------:R-:W-:Y:S01]  /*11480*/  BSSY B0, `(.L_x_730) ;  /* 0x00001ae000007945 */ /* 0x000fe20003800000 */
[----:B--2---:R-:W-:-:S04]  /*11490*/  @P1 IMAD.IADD R6, R4, 0x1, -R2 ;  /* 0x0000000104061824 */ /* 0x004fc800078e0a02 */
[----:B------:R-:W-:-:S04]  /*114a0*/  IMAD.IADD R3, R7, 0x1, R6 ;  /* 0x0000000107037824 */ /* 0x000fc800078e0206 */
[----:B------:R-:W-:Y:S01]  /*114b0*/  VIADD R2, R3, 0x3f ;  /* 0x0000003f03027836 */ /* 0x000fe20000000000 */
[----:B------:R1:W-:Y:S04]  /*114c0*/  STL [R1+0x4], R3 ;  /* 0x0000040301007387 */ /* 0x0003e80000100800 */
[----:B-1----:R-:W-:-:S04]  /*114d0*/  SHF.R.S32.HI R3, RZ, 0x1f, R2 ;  /* 0x0000001fff037819 */ /* 0x002fc80000011402 */
[----:B------:R-:W-:Y:S01]  /*114e0*/  LEA.HI R4, R3, R2, RZ, 0x6 ;  /* 0x0000000203047211 */ /* 0x000fe200078f30ff */
[----:B------:R-:W-:-:S03]  /*114f0*/  IMAD.MOV R2, RZ, RZ, -R7 ;  /* 0x000000ffff027224 */ /* 0x000fc600078e0a07 */
[----:B------:R-:W-:Y:S01]  /*11500*/  LOP3.LUT R31, R4, 0xffffffc0, RZ, 0xc0, !PT ;  /* 0xffffffc0041f7812 */ /* 0x000fe200078ec0ff */
[----:B------:R1:W-:Y:S01]  /*11510*/  STL [R1+0x3c], R4 ;  /* 0x00003c0401007387 */ /* 0x0003e20000100800 */
[----:B------:R-:W-:Y:S02]  /*11520*/  VIMNMX R5, RZ, R2, !PT ;  /* 0x00000002ff057248 */ /* 0x000fe40007fe0100 */
[----:B------:R-:W-:-:S04]  /*11530*/  VIADDMNMX R6, R31, -R7, R6, PT ;  /* 0x800000071f067246 */ /* 0x000fc80003800106 */
[----:B------:R-:W-:Y:S02]  /*11540*/  ISETP.GT.AND P0, PT, R6, R5, PT ;  /* 0x000000050600720c */ /* 0x000fe40003f04270 */
[----:B------:R-:W-:-:S11]  /*11550*/  SHF.R.U32.HI R5, RZ, 0x6, R5 ;  /* 0x00000006ff057819 */ /* 0x000fd60000011605 */
[----:B------:R-:W-:-:S05]  /*11560*/  @P0 VIADD R2, R6, 0x3f ;  /* 0x0000003f06020836 */ /* 0x000fca0000000000 */
[----:B------:R-:W-:-:S04]  /*11570*/  @P0 SHF.R.S32.HI R3, RZ, 0x1f, R2 ;  /* 0x0000001fff030819 */ /* 0x000fc80000011402 */
[----:B------:R-:W-:Y:S02]  /*11580*/  @P0 LEA.HI R3, R3, R2, RZ, 0x6 ;  /* 0x0000000203030211 */ /* 0x000fe400078f30ff */
[-C--:B------:R-:W-:Y:S02]  /*11590*/  MOV R2, R5.reuse ;  /* 0x0000000500027202 */ /* 0x080fe40000000f00 */
[----:B------:R-:W-:Y:S02]  /*115a0*/  @P0 SHF.R.S32.HI R2, RZ, 0x6, R3 ;  /* 0x00000006ff020819 */ /* 0x000fe40000011403 */
[----:B------:R-:W-:Y:S02]  /*115b0*/  PLOP3.LUT P0, PT, PT, PT, PT, 0x80, 0x0 ;  /* 0x000000000000781c */ /* 0x000fe40003f0f070 */
[----:B------:R-:W-:-:S13]  /*115c0*/  ISETP.GT.AND P2, PT, R2, R5, PT ;  /* 0x000000050200720c */ /* 0x000fda0003f44270 */
[----:B-1----:R-:W-:Y:S05]  /*115d0*/  @!P2 BRA `(.L_x_731) ;  /* 0x000000180060a947 */ /* 0x002fea0003800000 */
[----:B------:R-:W-:Y:S01]  /*115e0*/  UMOV UR4, 0xffffffff ;  /* 0xffffffff00047882 */ /* 0x000fe20000000000 */
[----:B------:R-:W-:Y:S02]  /*115f0*/  SEL R4, R30, RZ, !P1 ;  /* 0x000000ff1e047207 */ /* 0x000fe40004800000 */
[----:B------:R-:W-:Y:S05]  /*11600*/  BRA.DIV UR4, `(.L_x_732) ;  /* 0x0000006a044c7947 */ /* 0x000fea000b800000 */
[----:B------:R-:W1:Y:S02]  /*11610*/  S2R R3, SR_TID.X ;  /* 0x0000000000037919 */ /* 0x000e640000002100 */
[----:B-1----:R-:W-:-:S04]  /*11620*/  SHF.R.U32.HI R3, RZ, 0x5, R3 ;  /* 0x00000005ff037819 */ /* 0x002fc80000011603 */
[----:B------:R-:W-:-:S05]  /*11630*/  LOP3.LUT R3, R3, 0x3, RZ, 0xc0, !PT ;  /* 0x0000000303037812 */ /* 0x000fca00078ec0ff */
[----:B------:R1:W2:Y:S02]  /*11640*/  SHFL.IDX PT, R14, R3, RZ, 0x1f ;  /* 0x00001fff030e7589 */ /* 0x0002a400000e0000 */
.L_x_878:
[----:B--2---:R-:W-:Y:S02]  /*11650*/  ISETP.NE.AND P0, PT, R14, RZ, PT ;  /* 0x000000ff0e00720c */ /* 0x004fe40003f05270 */
[----:B------:R-:W-:-:S11]  /*11660*/  PLOP3.LUT P6, PT, PT, PT, PT, 0x8, 0x0 ;  /* 0x000000000000781c */ /* 0x000fd60003fce170 */
[----:B------:R-:W-:Y:S05]  /*11670*/  @P0 BRA `(.L_x_733) ;  /* 0x00000000000c0947 */ /* 0x000fea0003800000 */
[----:B------:R-:W-:-:S03]  /*11680*/  UMOV UR4, 0xffffffff ;  /* 0xffffffff00047882 */ /* 0x000fc60000000000 */
[----:B------:R-:W-:Y:S05]  /*11690*/  BRA.DIV UR4, `(.L_x_734) ;  /* 0x0000006a045c7947 */ /* 0x000fea000b800000 */
[----:B------:R-:W-:-:S13]  /*116a0*/  ELECT P6, URZ, PT ;  /* 0x00000000003f782f */ /* 0x000fda00038c0000 */
.L_x_733:
[----:B-1----:R-:W2:Y:S01]  /*116b0*/  LDL R3, [R1+0x1c] ;  /* 0x00001c0001037983 */ /* 0x002ea20000100800 */
[----:B------:R-:W-:Y:S01]  /*116c0*/  BSSY B1, `(.L_x_735) ;  /* 0x0000008000017945 */ /* 0x000fe20003800000 */
[----:B--2---:R-:W-:-:S05]  /*116d0*/  VIADD R3, R3, 0x1 ;  /* 0x0000000103037836 */ /* 0x004fca0000000000 */
[----:B------:R-:W-:-:S04]  /*116e0*/  LEA.HI R6, R3, R3, RZ, 0x1 ;  /* 0x0000000303067211 */ /* 0x000fc800078f08ff */
[----:B------:R-:W-:-:S05]  /*116f0*/  LOP3.LUT R6, R6, 0xfffffffe, RZ, 0xc0, !PT ;  /* 0xfffffffe06067812 */ /* 0x000fca00078ec0ff */
[----:B------:R-:W-:-:S05]  /*11700*/  IMAD.IADD R3, R3, 0x1, -R6 ;  /* 0x0000000103037824 */ /* 0x000fca00078e0a06 */
[----:B------:R-:W-:-:S04]  /*11710*/  SHF.L.U32 R3, R3, 0x1f, RZ ;  /* 0x0000001f03037819 */ /* 0x000fc800000006ff */
[----:B------:R-:W1:Y:S02]  /*11720*/  SYNCS.PHASECHK.TRANS64.TRYWAIT P0, [R23+URZ+0x28c20], R3 ;  /* 0x028c2003170075a7 */ /* 0x000e64000800017f */
[----:B-1----:R-:W-:Y:S05]  /*11730*/  @!P0 BRA `(.L_x_736) ;  /* 0x0000006800548947 */ /* 0x002fea0003800000 */
.L_x_881:
[----:B------:R-:W-:Y:S05]  /*11740*/  BSYNC B1 ;  /* 0x0000000000017941 */ /* 0x000fea0003800000 */
.L_x_735:
[----:B------:R-:W-:Y:S04]  /*11750*/  BSSY B1, `(.L_x_737) ;  /* 0x00000b7000017945 */ /* 0x000fe80003800000 */
[----:B------:R-:W-:Y:S05]  /*11760*/  @!P6 BRA `(.L_x_738) ;  /* 0x0000000800d4e947 */ /* 0x000fea0003800000 */
[----:B-1----:R-:W-:Y:S01]  /*11770*/  IMAD R3, R24, 0x8, R23 ;  /* 0x0000000818037824 */ /* 0x002fe200078e0217 */
[----:B------:R-:W-:Y:S01]  /*11780*/  SHF.L.U32 R6, R28, 0x1f, RZ ;  /* 0x0000001f1c067819 */ /* 0x000fe200000006ff */
[----:B------:R-:W1:Y:S01]  /*11790*/  S2R R7, SR_TID.X ;  /* 0x0000000000077919 */ /* 0x000e620000002100 */
[----:B------:R-:W-:Y:S02]  /*117a0*/  BSSY B2, `(.L_x_739) ;  /* 0x0000005000027945 */ /* 0x000fe40003800000 */
[----:B------:R-:W2:Y:S01]  /*117b0*/  SYNCS.PHASECHK.TRANS64.TRYWAIT P0, [R3+URZ+0x28ca0], R6 ;  /* 0x028ca006030075a7 */ /* 0x000ea2000800017f */
[----:B-1----:R-:W-:-:S04]  /*117c0*/  LOP3.LUT R7, R7, 0x7f, RZ, 0xc0, !PT ;  /* 0x0000007f07077812 */ /* 0x002fc800078ec0ff */
[----:B------:R-:W-:Y:S01]  /*117d0*/  ISETP.NE.AND P1, PT, R7, RZ, PT ;  /* 0x000000ff0700720c */ /* 0x000fe20003f25270 */
[----:B--2---:R-:W-:-:S12]  /*117e0*/  @!P0 BRA `(.L_x_740) ;  /* 0x00000068003c8947 */ /* 0x004fd80003800000 */
.L_x_882:
[----:B------:R-:W-:Y:S05]  /*117f0*/  BSYNC B2 ;  /* 0x0000000000027941 */ /* 0x000fea0003800000 */
.L_x_739:
[----:B------:R-:W-:Y:S04]  /*11800*/  BSSY B2, `(.L_x_741) ;  /* 0x0000009000027945 */ /* 0x000fe80003800000 */
[----:B------:R-:W-:Y:S05]  /*11810*/  @P1 BRA `(.L_x_742) ;  /* 0x00000000001c1947 */ /* 0x000fea0003800000 */
[----:B0-----:R-:W0:Y:S01]  /*11820*/  S2R R8, SR_TID.X ;  /* 0x0000000000087919 */ /* 0x001e220000002100 */
[----:B------:R-:W-:-:S04]  /*11830*/  IMAD.MOV.U32 R7, RZ, RZ, 0x2000 ;  /* 0x00002000ff077424 */ /* 0x000fc800078e00ff */
[----:B------:R2:W-:Y:S01]  /*11840*/  SYNCS.ARRIVE.TRANS64 RZ, [R3+URZ+0x28c90], R7 ;  /* 0x028c900703ff79a7 */ /* 0x0005e2000800003f */
[----:B0-----:R-:W-:-:S04]  /*11850*/  LOP3.LUT R8, R8, 0x1f, RZ, 0xc0, !PT ;  /* 0x0000001f08087812 */ /* 0x001fc800078ec0ff */
[----:B------:R-:W-:-:S13]  /*11860*/  ISETP.NE.AND P0, PT, R8, RZ, PT ;  /* 0x000000ff0800720c */ /* 0x000fda0003f05270 */
[----:B--2---:R-:W-:Y:S05]  /*11870*/  @!P0 BRA `(.L_x_742) ;  /* 0x0000000000048947 */ /* 0x004fea0003800000 */
[----:B------:R-:W-:Y:S01]  /*11880*/  BPT.TRAP 0x1 ;  /* 0x000000040000795c */ /* 0x000fe20000300000 */
.L_x_742:
[----:B------:R-:W-:Y:S05]  /*11890*/  BSYNC B2 ;  /* 0x0000000000027941 */ /* 0x000fea0003800000 */
.L_x_741:
[----:B------:R-:W-:Y:S01]  /*118a0*/  IMAD.MOV.U32 R12, RZ, RZ, RZ ;  /* 0x000000ffff0c7224 */ /* 0x000fe200078e00ff */
[----:B0-----:R-:W-:Y:S01]  /*118b0*/  LEA R8, R24, R23, 0xd ;  /* 0x0000001718087211 */ /* 0x001fe200078e68ff */
[----:B------:R-:W-:Y:S01]  /*118c0*/  IMAD R7, R2, 0x40, R0 ;  /* 0x0000004002077824 */ /* 0x000fe200078e0200 */
[----:B------:R-:W-:Y:S01]  /*118d0*/  UIADD3 UR4, UP0, UR38, 0x570, URZ ;  /* 0x0000057026047890 */ /* 0x000fe2000ff1e03f */
[----:B------:R-:W-:Y:S01]  /*118e0*/  PLOP3.LUT P0, PT, PT, PT, PT, 0x80, 0x0 ;  /* 0x000000000000781c */ /* 0x000fe20003f0f070 */
[----:B------:R-:W-:Y:S01]  /*118f0*/  VIADD R9, R3, 0x28c90 ;  /* 0x00028c9003097836 */ /* 0x000fe20000000000 */
[----:B------:R-:W-:Y:S01]  /*11900*/  R2UR UR10, R12 ;  /* 0x000000000c0a72ca */ /* 0x000fe200000e0000 */
[----:B------:R-:W-:Y:S01]  /*11910*/  VIADD R7, R7, 0xffffffc0 ;  /* 0xffffffc007077836 */ /* 0x000fe20000000000 */
[----:B------:R-:W-:Y:S01]  /*11920*/  UIADD3.X UR5, URZ, UR39, URZ, UP0, !UPT ;  /* 0x000000273f057290 */ /* 0x000fe200087fe43f */
[----:B------:R-:W-:Y:S01]  /*11930*/  VIADD R8, R8, 0x22400 ;  /* 0x0002240008087836 */ /* 0x000fe20000000000 */
[----:B------:R-:W-:Y:S01]  /*11940*/  UMOV UR6, 0x0 ;  /* 0x0000000000067882 */ /* 0x000fe20000000000 */
[----:B------:R-:W-:-:S10]  /*11950*/  UMOV UR7, 0x12f00000 ;  /* 0x12f0000000077882 */ /* 0x000fd40000000000 */
.L_x_743:
[----:B------:R-:W-:-:S13]  /*11960*/  @P0 ELECT P2, URZ, PT ;  /* 0x00000000003f082f */ /* 0x000fda0003840000 */
[----:B------:R-:W-:Y:S02]  /*11970*/  @P2 R2UR UR13, R4 ;  /* 0x00000000040d22ca */ /* 0x000fe400000e0000 */
[----:B------:R-:W-:Y:S02]  /*11980*/  @P2 R2UR UR12, R18 ;  /* 0x00000000120c22ca */ /* 0x000fe400000e0000 */
[----:B------:R-:W-:Y:S02]  /*11990*/  @P2 R2UR UR11, R7 ;  /* 0x00000000070b22ca */ /* 0x000fe400000e0000 */
[----:B------:R-:W-:Y:S02]  /*119a0*/  @P2 R2UR UR9, R9 ;  /* 0x00000000090922ca */ /* 0x000fe400000e0000 */
[----:B------:R-:W-:Y:S02]  /*119b0*/  @P2 R2UR UR8, R8 ;  /* 0x00000000080822ca */ /* 0x000fe400000e0000 */
[----:B------:R-:W-:-:S02]  /*119c0*/  @P2 PLOP3.LUT P0, PT, P2, PT, PT, 0x8, 0x0 ;  /* 0x000000000000281c */ /* 0x000fc4000170e170 */
[----:B------:R-:W-:-:S09]  /*119d0*/  PLOP3.LUT P2, PT, PT, PT, PT, 0x8, 0x0 ;  /* 0x000000000000781c */ /* 0x000fd20003f4e170 */
[----:B------:R0:W-:Y:S02]  /*119e0*/  UTMALDG.4D [UR8], [UR4], desc[UR6] ;  /* 0x00000608040075b4 */ /* 0x0001e40008019000 */
[----:B0-----:R-:W-:Y:S05]  /*119f0*/  @P0 BRA.U.ANY `(.L_x_743) ;  /* 0xfffffffd00d80947 */ /* 0x001fea000393ffff */
[----:B------:R-:W0:Y:S01]  /*11a00*/  SYNCS.PHASECHK.TRANS64.TRYWAIT P0, [R3+URZ+0x28cc0], R6 ;  /* 0x028cc006030075a7 */ /* 0x000e22000800017f */
[----:B------:R-:W-:Y:S04]  /*11a10*/  BSSY B2, `(.L_x_744) ;  /* 0x0000002000027945 */ /* 0x000fe80003800000 */
[----:B0-----:R-:W-:Y:S05]  /*11a20*/  @!P0 BRA `(.L_x_745) ;  /* 0x0000006400c08947 */ /* 0x001fea0003800000 */
.L_x_883:
[----:B------:R-:W-:Y:S05]  /*11a30*/  BSYNC B2 ;  /* 0x0000000000027941 */ /* 0x000fea0003800000 */
.L_x_744:
[----:B------:R-:W-:Y:S01]  /*11a40*/  BSSY B2, `(.L_x_746) ;  /* 0x000000b000027945 */ /* 0x000fe20003800000 */
[----:B------:R-:W-:Y:S02]  /*11a50*/  IMAD.MOV.U32 R10, RZ, RZ, 0x0 ;  /* 0x00000000ff0a7424 */ /* 0x000fe400078e00ff */
[----:B------:R-:W-:Y:S01]  /*11a60*/  IMAD.MOV.U32 R11, RZ, RZ, 0x12f00000 ;  /* 0x12f00000ff0b7424 */ /* 0x000fe200078e00ff */
[----:B------:R-:W-:Y:S06]  /*11a70*/  @P1 BRA `(.L_x_747) ;  /* 0x00000000001c1947 */ /* 0x000fec0003800000 */
[----:B------:R-:W2:Y:S01]  /*11a80*/  S2R R8, SR_TID.X ;  /* 0x0000000000087919 */ /* 0x000ea20000002100 */
[----:B01----:R-:W-:-:S04]  /*11a90*/  IMAD.MOV.U32 R6, RZ, RZ, 0x10000 ;  /* 0x00010000ff067424 */ /* 0x003fc800078e00ff */
[----:B------:R3:W-:Y:S01]  /*11aa0*/  SYNCS.ARRIVE.TRANS64 RZ, [R3+URZ+0x28cb0], R6 ;  /* 0x028cb00603ff79a7 */ /* 0x0007e2000800003f */
[----:B--2---:R-:W-:-:S04]  /*11ab0*/  LOP3.LUT R8, R8, 0x1f, RZ, 0xc0, !PT ;  /* 0x0000001f08087812 */ /* 0x004fc800078ec0ff */
[----:B------:R-:W-:-:S13]  /*11ac0*/  ISETP.NE.AND P0, PT, R8, RZ, PT ;  /* 0x000000ff0800720c */ /* 0x000fda0003f05270 */
[----:B---3--:R-:W-:Y:S05]  /*11ad0*/  @!P0 BRA `(.L_x_747) ;  /* 0x0000000000048947 */ /* 0x008fea0003800000 */
[----:B------:R-:W-:Y:S01]  /*11ae0*/  BPT.TRAP 0x1 ;  /* 0x000000040000795c */ /* 0x000fe20000300000 */
.L_x_747:
[----:B------:R-:W-:Y:S05]  /*11af0*/  BSYNC B2 ;  /* 0x0000000000027941 */ /* 0x000fea0003800000 */
.L_x_746:
[----:B------:R-:W-:Y:S01]  /*11b00*/  R2UR UR10, R12 ;  /* 0x000000000c0a72ca */ /* 0x000fe200000e0000 */
[----:B------:R-:W-:Y:S01]  /*11b10*/  UIADD3 UR4, UP0, UR38, 0x670, URZ ;  /* 0x0000067026047890 */ /* 0x000fe2000ff1e03f */
[----:B------:R-:W-:Y:S01]  /*11b20*/  R2UR UR6, R10 ;  /* 0x000000000a0672ca */ /* 0x000fe200000e0000 */
[----:B01----:R-:W-:Y:S01]  /*11b30*/  VIADD R3, R3, 0x28cb0 ;  /* 0x00028cb003037836 */ /* 0x003fe20000000000 */
[----:B------:R-:W-:Y:S01]  /*11b40*/  R2UR UR7, R11 ;  /* 0x000000000b0772ca */ /* 0x000fe200000e0000 */
[----:B------:R-:W-:Y:S01]  /*11b50*/  UIADD3.X UR5, URZ, UR39, URZ, UP0, !UPT ;  /* 0x000000273f057290 */ /* 0x000fe200087fe43f */
[----:B------:R-:W-:Y:S02]  /*11b60*/  LEA R6, R24, R23, 0x10 ;  /* 0x0000001718067211 */ /* 0x000fe400078e80ff */
[----:B------:R-:W-:-:S03]  /*11b70*/  PLOP3.LUT P0, PT, PT, PT, PT, 0x80, 0x0 ;  /* 0x000000000000781c */ /* 0x000fc60003f0f070 */
[----:B------:R-:W-:-:S10]  /*11b80*/  VIADD R8, R6, 0x400 ;  /* 0x0000040006087836 */ /* 0x000fd40000000000 */
.L_x_748:
        /* <DEDUP_REMOVED lines=10> */
[----:B------:R-:W-:Y:S01]  /*11c30*/  R2UR UR6, R10 ;  /* 0x000000000a0672ca */ /* 0x000fe200000e0000 */
[----:B------:R-:W-:Y:S01]  /*11c40*/  VIADD R8, R6, 0x2400 ;  /* 0x0000240006087836 */ /* 0x000fe20000000000 */
[----:B------:R-:W-:Y:S01]  /*11c50*/  R2UR UR7, R11 ;  /* 0x000000000b0772ca */ /* 0x000fe200000e0000 */
[----:B------:R-:W-:Y:S01]  /*11c60*/  UMOV UR10, 0x40 ;  /* 0x00000040000a7882 */ /* 0x000fe20000000000 */
[----:B------:R-:W-:-:S13]  /*11c70*/  PLOP3.LUT P0, PT, PT, PT, PT, 0x80, 0x0 ;  /* 0x000000000000781c */ /* 0x000fda0003f0f070 */
.L_x_749:
        /* <DEDUP_REMOVED lines=15> */
.L_x_750:
        /* <DEDUP_REMOVED lines=15> */
.L_x_751:
        /* <DEDUP_REMOVED lines=15> */
.L_x_752:
        /* <DEDUP_REMOVED lines=11> */
[----:B------:R-:W-:Y:S01]  /*12000*/  UMOV UR10, 0x140 ;  /* 0x00000140000a7882 */ /* 0x000fe20000000000 */
[----:B------:R-:W-:Y:S02]  /*12010*/  R2UR UR7, R11 ;  /* 0x000000000b0772ca */ /* 0x000fe400000e0000 */
[----:B------:R-:W-:Y:S02]  /*12020*/  PLOP3.LUT P0, PT, PT, PT, PT, 0x80, 0x0 ;  /* 0x000000000000781c */ /* 0x000fe40003f0f070 */
[----:B------:R-:W-:-:S11]  /*12030*/  IADD3 R8, R6, 0xa400, RZ ;  /* 0x0000a40006087810 */ /* 0x000fd60007ffe0ff */
.L_x_753:
        /* <DEDUP_REMOVED lines=15> */
.L_x_754:
        /* <DEDUP_REMOVED lines=15> */
.L_x_755:
        /* <DEDUP_REMOVED lines=9> */
[----:B--2---:R-:W-:Y:S05]  /*122b0*/  @P0 BRA.U.ANY `(.L_x_755) ;  /* 0xfffffffd00d80947 */ /* 0x004fea000393ffff */
.L_x_738:
[----:B------:R-:W-:Y:S05]  /*122c0*/  BSYNC B1 ;  /* 0x0000000000017941 */ /* 0x000fea0003800000 */
.L_x_737:
[----:B------:R-:W-:Y:S01]  /*122d0*/  VIADD R9, R2, 0xfffffffe ;  /* 0xfffffffe02097836 */ /* 0x000fe20000000000 */
[----:B------:R-:W-:Y:S01]  /*122e0*/  PLOP3.LUT P0, PT, PT, PT, PT, 0x8, 0x0 ;  /* 0x000000000000781c */ /* 0x000fe20003f0e170 */
[----:B------:R-:W-:-:S03]  /*122f0*/  VIADD R24, R24, 0x1 ;  /* 0x0000000118187836 */ /* 0x000fc60000000000 */
[----:B------:R-:W-:Y:S02]  /*12300*/  ISETP.GE.AND P2, PT, R9, R5, PT ;  /* 0x000000050900720c */ /* 0x000fe40003f46270 */
[----:B------:R-:W-:-:S04]  /*12310*/  ISETP.NE.AND P1, PT, R24, 0x2, PT ;  /* 0x000000021800780c */ /* 0x000fc80003f25270 */
[----:B------:R-:W-:Y:S02]  /*12320*/  SEL R2, RZ, 0x1, P1 ;  /* 0x00000001ff027807 */ /* 0x000fe40000800000 */
[----:B------:R-:W-:Y:S02]  /*12330*/  SEL R24, R24, RZ, P1 ;  /* 0x000000ff18187207 */ /* 0x000fe40000800000 */
[----:B------:R-:W-:-:S03]  /*12340*/  LOP3.LUT R28, R28, R2, RZ, 0x3c, !PT ;  /* 0x000000021c1c7212 */ /* 0x000fc600078e3cff */
[----:B------:R-:W-:Y:S05]  /*12350*/  @!P2 BRA `(.L_x_731) ;  /* 0x0000000c0000a947 */ /* 0x000fea0003800000 */
.L_x_775:
[----:B------:R-:W-:Y:S05]  /*12360*/  YIELD ;  /* 0x0000000000007946 */ /* 0x000fea0003800000 */
[----:B------:R-:W-:Y:S04]  /*12370*/  BSSY B1, `(.L_x_756) ;  /* 0x00000b6000017945 */ /* 0x000fe80003800000 */
[----:B------:R-:W-:Y:S05]  /*12380*/  @!P6 BRA `(.L_x_757) ;  /* 0x0000000800d0e947 */ /* 0x000fea0003800000 */
[----:B------:R-:W-:Y:S01]  /*12390*/  IMAD R6, R24, 0x8, R23 ;  /* 0x0000000818067824 */ /* 0x000fe200078e0217 */
[----:B------:R-:W-:Y:S01]  /*123a0*/  SHF.L.U32 R2, R28, 0x1f, RZ ;  /* 0x0000001f1c027819 */ /* 0x000fe200000006ff */
[----:B-1----:R-:W1:Y:S01]  /*123b0*/  S2R R3, SR_TID.X ;  /* 0x0000000000037919 */ /* 0x002e620000002100 */
[----:B------:R-:W-:Y:S02]  /*123c0*/  BSSY B2, `(.L_x_758) ;  /* 0x0000005000027945 */ /* 0x000fe40003800000 */
[----:B------:R-:W2:Y:S01]  /*123d0*/  SYNCS.PHASECHK.TRANS64.TRYWAIT P1, [R6+URZ+0x28ca0], R2 ;  /* 0x028ca002060075a7 */ /* 0x000ea2000802017f */
[----:B-1----:R-:W-:-:S04]  /*123e0*/  LOP3.LUT R3, R3, 0x7f, RZ, 0xc0, !PT ;  /* 0x0000007f03037812 */ /* 0x002fc800078ec0ff */
[----:B------:R-:W-:Y:S01]  /*123f0*/  ISETP.NE.AND P2, PT, R3, RZ, PT ;  /* 0x000000ff0300720c */ /* 0x000fe20003f45270 */
[----:B--2---:R-:W-:-:S12]  /*12400*/  @!P1 BRA `(.L_x_759) ;  /* 0x0000005c005c9947 */ /* 0x004fd80003800000 */
.L_x_884:
[----:B------:R-:W-:Y:S05]  /*12410*/  BSYNC B2 ;  /* 0x0000000000027941 */ /* 0x000fea0003800000 */
.L_x_758:
[----:B------:R-:W-:Y:S04]  /*12420*/  BSSY B2, `(.L_x_760) ;  /* 0x0000009000027945 */ /* 0x000fe80003800000 */
[----:B------:R-:W-:Y:S05]  /*12430*/  @P2 BRA `(.L_x_761) ;  /* 0x00000000001c2947 */ /* 0x000fea0003800000 */
[----:B------:R-:W2:Y:S01]  /*12440*/  S2R R7, SR_TID.X ;  /* 0x0000000000077919 */ /* 0x000ea20000002100 */
[----:B------:R-:W-:-:S04]  /*12450*/  IMAD.MOV.U32 R3, RZ, RZ, 0x2000 ;  /* 0x00002000ff037424 */ /* 0x000fc800078e00ff */
[----:B------:R3:W-:Y:S01]  /*12460*/  SYNCS.ARRIVE.TRANS64 RZ, [R6+URZ+0x28c90], R3 ;  /* 0x028c900306ff79a7 */ /* 0x0007e2000800003f */
[----:B--2---:R-:W-:-:S04]  /*12470*/  LOP3.LUT R7, R7, 0x1f, RZ, 0xc0, !PT ;  /* 0x0000001f07077812 */ /* 0x004fc800078ec0ff */
[----:B------:R-:W-:-:S13]  /*12480*/  ISETP.NE.AND P1, PT, R7, RZ, PT ;  /* 0x000000ff0700720c */ /* 0x000fda0003f25270 */
[----:B---3--:R-:W-:Y:S05]  /*12490*/  @!P1 BRA `(.L_x_761) ;  /* 0x0000000000049947 */ /* 0x008fea0003800000 */
[----:B------:R-:W-:Y:S01]  /*124a0*/  BPT.TRAP 0x1 ;  /* 0x000000040000795c */ /* 0x000fe20000300000 */
.L_x_761:
[----:B------:R-:W-:Y:S05]  /*124b0*/  BSYNC B2 ;  /* 0x0000000000027941 */ /* 0x000fea0003800000 */
.L_x_760:
[----:B------:R-:W-:Y:S01]  /*124c0*/  MOV R10, RZ ;  /* 0x000000ff000a7202 */ /* 0x000fe20000000f00 */
[----:B------:R-:W-:Y:S01]  /*124d0*/  IMAD R3, R24, 0x2000, R23 ;  /* 0x0000200018037824 */ /* 0x000fe200078e0217 */
[----:B------:R-:W-:Y:S01]  /*124e0*/  UIADD3 UR4, UP0, UR38, 0x570, URZ ;  /* 0x0000057026047890 */ /* 0x000fe2000ff1e03f */
[----:B------:R-:W-:Y:S01]  /*124f0*/  PLOP3.LUT P1, PT, PT, PT, PT, 0x80, 0x0 ;  /* 0x000000000000781c */ /* 0x000fe20003f2f070 */
[----:B0-----:R-:W-:Y:S01]  /*12500*/  IMAD R8, R9, 0x40, R0 ;  /* 0x0000004009087824 */ /* 0x001fe200078e0200 */
[----:B------:R-:W-:Y:S01]  /*12510*/  R2UR UR10, R10 ;  /* 0x000000000a0a72ca */ /* 0x000fe200000e0000 */
[----:B------:R-:W-:Y:S01]  /*12520*/  VIADD R3, R3, 0x22400 ;  /* 0x0002240003037836 */ /* 0x000fe20000000000 */
[----:B------:R-:W-:Y:S01]  /*12530*/  UIADD3.X UR5, URZ, UR39, URZ, UP0, !UPT ;  /* 0x000000273f057290 */ /* 0x000fe200087fe43f */
[----:B------:R-:W-:Y:S01]  /*12540*/  VIADD R7, R6, 0x28c90 ;  /* 0x00028c9006077836 */ /* 0x000fe20000000000 */
[----:B------:R-:W-:Y:S01]  /*12550*/  UMOV UR6, 0x0 ;  /* 0x0000000000067882 */ /* 0x000fe20000000000 */
[----:B------:R-:W-:-:S10]  /*12560*/  UMOV UR7, 0x12f00000 ;  /* 0x12f0000000077882 */ /* 0x000fd40000000000 */
.L_x_762:
        /* <DEDUP_REMOVED lines=13> */
.L_x_885:
[----:B------:R-:W-:Y:S05]  /*12640*/  BSYNC B2 ;  /* 0x0000000000027941 */ /* 0x000fea0003800000 */
.L_x_763:
[----:B------:R-:W-:Y:S01]  /*12650*/  BSSY B2, `(.L_x_765) ;  /* 0x000000b000027945 */ /* 0x000fe20003800000 */
[----:B01----:R-:W-:Y:S02]  /*12660*/  IMAD.MOV.U32 R2, RZ, RZ, 0x0 ;  /* 0x00000000ff027424 */ /* 0x003fe400078e00ff */
[----:B------:R-:W-:Y:S01]  /*12670*/  IMAD.MOV.U32 R3, RZ, RZ, 0x12f00000 ;  /* 0x12f00000ff037424 */ /* 0x000fe200078e00ff */
[----:B------:R-:W-:Y:S06]  /*12680*/  @P2 BRA `(.L_x_766) ;  /* 0x00000000001c2947 */ /* 0x000fec0003800000 */
[----:B------:R-:W0:Y:S01]  /*12690*/  S2R R11, SR_TID.X ;  /* 0x00000000000b7919 */ /* 0x000e220000002100 */
[----:B------:R-:W-:-:S04]  /*126a0*/  MOV R7, 0x10000 ;  /* 0x0001000000077802 */ /* 0x000fc80000000f00 */
[----:B------:R1:W-:Y:S01]  /*126b0*/  SYNCS.ARRIVE.TRANS64 RZ, [R6+URZ+0x28cb0], R7 ;  /* 0x028cb00706ff79a7 */ /* 0x0003e2000800003f */
[----:B0-----:R-:W-:-:S04]  /*126c0*/  LOP3.LUT R11, R11, 0x1f, RZ, 0xc0, !PT ;  /* 0x0000001f0b0b7812 */ /* 0x001fc800078ec0ff */
[----:B------:R-:W-:-:S13]  /*126d0*/  ISETP.NE.AND P1, PT, R11, RZ, PT ;  /* 0x000000ff0b00720c */ /* 0x000fda0003f25270 */
[----:B-1----:R-:W-:Y:S05]  /*126e0*/  @!P1 BRA `(.L_x_766) ;  /* 0x0000000000049947 */ /* 0x002fea0003800000 */
[----:B------:R-:W-:Y:S01]  /*126f0*/  BPT.TRAP 0x1 ;  /* 0x000000040000795c */ /* 0x000fe20000300000 */
.L_x_766:
[----:B------:R-:W-:Y:S05]  /*12700*/  BSYNC B2 ;  /* 0x0000000000027941 */ /* 0x000fea0003800000 */
.L_x_765:
[----:B------:R-:W-:Y:S01]  /*12710*/  R2UR UR6, R2 ;  /* 0x00000000020672ca */ /* 0x000fe200000e0000 */
[----:B------:R-:W-:Y:S01]  /*12720*/  IMAD R7, R24, 0x10000, R23 ;  /* 0x0001000018077824 */ /* 0x000fe200078e0217 */
[----:B------:R-:W-:Y:S01]  /*12730*/  R2UR UR7, R3 ;  /* 0x00000000030772ca */ /* 0x000fe200000e0000 */
[----:B------:R-:W-:Y:S01]  /*12740*/  UIADD3 UR4, UP0, UR38, 0x670, URZ ;  /* 0x0000067026047890 */ /* 0x000fe2000ff1e03f */
[----:B------:R-:W-:Y:S01]  /*12750*/  R2UR UR10, R10 ;  /* 0x000000000a0a72ca */ /* 0x000fe200000e0000 */
[----:B------:R-:W-:Y:S01]  /*12760*/  VIADD R6, R6, 0x28cb0 ;  /* 0x00028cb006067836 */ /* 0x000fe20000000000 */
[----:B------:R-:W-:Y:S01]  /*12770*/  PLOP3.LUT P1, PT, PT, PT, PT, 0x80, 0x0 ;  /* 0x000000000000781c */ /* 0x000fe20003f2f070 */
[----:B------:R-:W-:Y:S01]  /*12780*/  VIADD R10, R7, 0x400 ;  /* 0x00000400070a7836 */ /* 0x000fe20000000000 */
[----:B------:R-:W-:-:S12]  /*12790*/  UIADD3.X UR5, URZ, UR39, URZ, UP0, !UPT ;  /* 0x000000273f057290 */ /* 0x000fd800087fe43f */
.L_x_767:
        /* <DEDUP_REMOVED lines=15> */
.L_x_768:
        /* <DEDUP_REMOVED lines=15> */
.L_x_769:
        /* <DEDUP_REMOVED lines=15> */
.L_x_770:
        /* <DEDUP_REMOVED lines=15> */
.L_x_771:
        /* <DEDUP_REMOVED lines=15> */
.L_x_772:
        /* <DEDUP_REMOVED lines=15> */
.L_x_773:
        /* <DEDUP_REMOVED lines=15> */
.L_x_774:
        /* <DEDUP_REMOVED lines=10> */
.L_x_757:
[----:B------:R-:W-:Y:S05]  /*12ed0*/  BSYNC B1 ;  /* 0x0000000000017941 */ /* 0x000fea0003800000 */
.L_x_756:
[C---:B------:R-:W-:Y:S01]  /*12ee0*/  ISETP.GT.AND P2, PT, R9.reuse, R5, PT ;  /* 0x000000050900720c */ /* 0x040fe20003f44270 */
[----:B------:R-:W-:Y:S02]  /*12ef0*/  VIADD R24, R24, 0x1 ;  /* 0x0000000118187836 */ /* 0x000fe40000000000 */
[----:B------:R-:W-:-:S03]  /*12f00*/  VIADD R9, R9, 0xffffffff ;  /* 0xffffffff09097836 */ /* 0x000fc60000000000 */
[----:B------:R-:W-:-:S04]  /*12f10*/  ISETP.NE.AND P1, PT, R24, 0x2, PT ;  /* 0x000000021800780c */ /* 0x000fc80003f25270 */
[----:B------:R-:W-:Y:S02]  /*12f20*/  SEL R2, RZ, 0x1, P1 ;  /* 0x00000001ff027807 */ /* 0x000fe40000800000 */
[----:B------:R-:W-:Y:S02]  /*12f30*/  SEL R24, R24, RZ, P1 ;  /* 0x000000ff18187207 */ /* 0x000fe40000800000 */
[----:B------:R-:W-:Y:S01]  /*12f40*/  LOP3.LUT R28, R28, R2, RZ, 0x3c, !PT ;  /* 0x000000021c1c7212 */ /* 0x000fe200078e3cff */
[----:B------:R-:W-:Y:S06]  /*12f50*/  @P2 BRA `(.L_x_775) ;  /* 0xfffffff400002947 */ /* 0x000fec000383ffff */
.L_x_731:
[----:B------:R-:W-:Y:S05]  /*12f60*/  BSYNC B0 ;  /* 0x0000000000007941 */ /* 0x000fea0003800000 */
.L_x_730:
[----:B------:R-:W2:Y:S01]  /*12f70*/  LDL R2, [R1+0x4] ;  /* 0x0000040001027983 */ /* 0x000ea20000100800 */
[----:B------:R-:W-:Y:S05]  /*12f80*/  @!P0 WARPSYNC.ALL ;  /* 0x0000000000008948 */ /* 0x000fea0003800000 */
[----:B------:R-:W-:Y:S06]  /*12f90*/  @!P0 BAR.SYNC.DEFER_BLOCKING 0xc, 0x180 ;  /* 0x0306000000008b1d */ /* 0x000fec0000010000 */
[----:B------:R-:W-:Y:S01]  /*12fa0*/  BSSY B7, `(.L_x_776) ;  /* 0x0000378000077945 */ /* 0x000fe20003800000 */
[----:B--2---:R-:W-:-:S13]  /*12fb0*/  ISETP.GT.AND P0, PT, R2, RZ, PT ;  /* 0x000000ff0200720c */ /* 0x004fda0003f04270 */
[----:B------:R-:W-:Y:S05]  /*12fc0*/  @P0 BRA `(.L_x_777) ;  /* 0x0000000000440947 */ /* 0x000fea0003800000 */
[----:B------:R-:W2:Y:S02]  /*12fd0*/  S2R R2, SR_TID.X ;  /* 0x0000000000027919 */ /* 0x000ea40000002100 */
[----:B--2---:R-:W-:-:S04]  /*12fe0*/  LOP3.LUT R2, R2, 0x7f, RZ, 0xc0, !PT ;  /* 0x0000007f02027812 */ /* 0x004fc800078ec0ff */
[----:B------:R-:W-:-:S13]  /*12ff0*/  ISETP.NE.AND P0, PT, R2, RZ, PT ;  /* 0x000000ff0200720c */ /* 0x000fda0003f05270 */
[----:B------:R-:W-:Y:S05]  /*13000*/  @P0 BRA `(.L_x_778) ;  /* 0x0000003400c40947 */ /* 0x000fea0003800000 */
[----:B------:R-:W2:Y:S01]  /*13010*/  S2R R5, SR_LANEID ;  /* 0x0000000000057919 */ /* 0x000ea20000000000 */
[----:B------:R-:W-:Y:S01]  /*13020*/  VOTEU.ANY UR4, UPT, PT ;  /* 0x0000000000047886 */ /* 0x000fe200038e0100 */
[----:B-1----:R-:W1:Y:S01]  /*13030*/  LDC.64 R2, c[0x0][0xc60] ;  /* 0x00031800ff027b82 */ /* 0x002e620000000a00 */
[----:B------:R-:W2:Y:S02]  /*13040*/  FLO.U32 R0, UR4 ;  /* 0x0000000400007d00 */ /* 0x000ea400080e0000 */
[----:B--2---:R-:W-:-:S06]  /*13050*/  ISETP.EQ.U32.AND P0, PT, R0, R5, PT ;  /* 0x000000050000720c */ /* 0x004fcc0003f02070 */
[----:B------:R-:W1:Y:S07]  /*13060*/  POPC R5, UR4 ;  /* 0x0000000400057d09 */ /* 0x000e6e0008000000 */
[----:B-1----:R-:W2:Y:S01]  /*13070*/  @P0 ATOMG.E.ADD.STRONG.GPU PT, R3, desc[UR40][R2.64], R5 ;  /* 0x00000005020309a8 */ /* 0x002ea200081ee1e8 */
[----:B------:R-:W1:Y:S02]  /*13080*/  S2R R4, SR_LTMASK ;  /* 0x0000000000047919 */ /* 0x000e640000003900 */
[----:B-1----:R-:W-:-:S04]  /*13090*/  LOP3.LUT R4, R4, UR4, RZ, 0xc0, !PT ;  /* 0x0000000404047c12 */ /* 0x002fc8000f8ec0ff */
[----:B------:R-:W1:Y:S01]  /*130a0*/  POPC R7, R4 ;  /* 0x0000000400077309 */ /* 0x000e620000000000 */
[----:B--2---:R-:W1:Y:S02]  /*130b0*/  SHFL.IDX PT, R0, R3, R0, 0x1f ;  /* 0x00001f0003007589 */ /* 0x004e6400000e0000 */
[----:B-1----:R-:W-:Y:S01]  /*130c0*/  IADD3 R16, R0, UR36, R7 ;  /* 0x0000002400107c10 */ /* 0x002fe2000fffe007 */
[----:B------:R-:W-:Y:S06]  /*130d0*/  BRA `(.L_x_778) ;  /* 0x0000003400907947 */ /* 0x000fec0003800000 */
.L_x_777:
        /* <DEDUP_REMOVED lines=10> */
[----:B-1----:R-:W1:Y:S01]  /*13180*/  LDC.64 R2, c[0x4][R2] ;  /* 0x0100000002027b82 */ /* 0x002e620000000a00 */
[----:B------:R-:W-:Y:S01]  /*13190*/  IMAD.U32 R6, RZ, RZ, UR8 ;  /* 0x00000008ff067e24 */ /* 0x000fe2000f8e00ff */
[----:B------:R-:W-:Y:S01]  /*131a0*/  MOV R12, 0x1 ;  /* 0x00000001000c7802 */ /* 0x000fe20000000f00 */
[----:B------:R-:W-:Y:S02]  /*131b0*/  IMAD.U32 R7, RZ, RZ, UR9 ;  /* 0x00000009ff077e24 */ /* 0x000fe4000f8e00ff */
[----:B------:R-:W-:-:S02]  /*131c0*/  IMAD.U32 R10, RZ, RZ, UR4 ;  /* 0x00000004ff0a7e24 */ /* 0x000fc4000f8e00ff */
[----:B------:R-:W-:Y:S02]  /*131d0*/  IMAD.U32 R11, RZ, RZ, UR5 ;  /* 0x00000005ff0b7e24 */ /* 0x000fe4000f8e00ff */
[----:B0-----:R-:W-:Y:S02]  /*131e0*/  IMAD.MOV.U32 R8, RZ, RZ, 0x70 ;  /* 0x00000070ff087424 */ /* 0x001fe400078e00ff */
[----:B------:R-:W-:-:S07]  /*131f0*/  IMAD.MOV.U32 R13, RZ, RZ, RZ ;  /* 0x000000ffff0d7224 */ /* 0x000fce00078e00ff */
[----:B------:R-:W-:-:S07]  /*13200*/  LEPC R20, `(.L_x_780) ;  /* 0x000000001014794e */ /* 0x000fce0000000000 */
[----:B-1----:R-:W-:Y:S05]  /*13210*/  CALL.ABS.NOINC R2 ;  /* 0x0000000002007343 */ /* 0x002fea0003c00000 */
.L_x_780:
[----:B------:R-:W-:Y:S05]  /*13220*/  BSYNC B6 ;  /* 0x0000000000067941 */ /* 0x000fea0003800000 */
.L_x_779:
        /* <DEDUP_REMOVED lines=8> */
[----:B-1----:R1:W2:Y:S01]  /*132b0*/  LDC.64 R2, c[0x4][R34] ;  /* 0x0100000022027b82 */ /* 0x0022a20000000a00 */
[----:B------:R-:W-:Y:S01]  /*132c0*/  IMAD.U32 R4, RZ, RZ, UR6 ;  /* 0x00000006ff047e24 */ /* 0x000fe2000f8e00ff */
[----:B------:R-:W-:Y:S01]  /*132d0*/  MOV R10, UR4 ;  /* 0x00000004000a7c02 */ /* 0x000fe20008000f00 */
[----:B------:R-:W-:Y:S02]  /*132e0*/  IMAD.U32 R5, RZ, RZ, UR7 ;  /* 0x00000007ff057e24 */ /* 0x000fe4000f8e00ff */
[----:B------:R-:W-:Y:S02]  /*132f0*/  IMAD.U32 R6, RZ, RZ, UR8 ;  /* 0x00000008ff067e24 */ /* 0x000fe4000f8e00ff */
[----:B------:R-:W-:-:S02]  /*13300*/  IMAD.U32 R7, RZ, RZ, UR9 ;  /* 0x00000009ff077e24 */ /* 0x000fc4000f8e00ff */
[----:B------:R-:W-:Y:S02]  /*13310*/  IMAD.U32 R11, RZ, RZ, UR5 ;  /* 0x00000005ff0b7e24 */ /* 0x000fe4000f8e00ff */
[----:B0-----:R-:W-:Y:S02]  /*13320*/  IMAD.MOV.U32 R8, RZ, RZ, 0x70 ;  /* 0x00000070ff087424 */ /* 0x001fe400078e00ff */
[----:B------:R-:W-:Y:S02]  /*13330*/  IMAD.MOV.U32 R12, RZ, RZ, 0x1 ;  /* 0x00000001ff0c7424 */ /* 0x000fe400078e00ff */
[----:B-1----:R-:W-:-:S07]  /*13340*/  IMAD.MOV.U32 R13, RZ, RZ, RZ ;  /* 0x000000ffff0d7224 */ /* 0x002fce00078e00ff */
[----:B------:R-:W-:-:S07]  /*13350*/  LEPC R20, `(.L_x_783) ;  /* 0x000000001014794e */ /* 0x000fce0000000000 */
[----:B--2---:R-:W-:Y:S05]  /*13360*/  CALL.ABS.NOINC R2 ;  /* 0x0000000002007343 */ /* 0x004fea0003c00000 */
.L_x_783:
        /* <DEDUP_REMOVED lines=15> */
.L_x_782:
[----:B------:R-:W-:Y:S05]  /*13460*/  BSYNC B6 ;  /* 0x0000000000067941 */ /* 0x000fea0003800000 */
.L_x_781:
[----:B------:R-:W2:Y:S01]  /*13470*/  LDL R34, [R1+0x4] ;  /* 0x0000040001227983 */ /* 0x000ea20000100800 */
[----:B------:R-:W-:Y:S01]  /*13480*/  ULDC.64 UR4, c[0x0][0x9f8] ;  /* 0x00027e0000047ab9 */ /* 0x000fe20000000a00 */
[----:B------:R-:W3:Y:S01]  /*13490*/  LDC R10, c[0x0][0x430] ;  /* 0x00010c00ff0a7b82 */ /* 0x000ee20000000800 */
[----:B------:R-:W-:Y:S01]  /*134a0*/  ISETP.NE.U32.AND P0, PT, RZ, UR4, PT ;  /* 0x00000004ff007c0c */ /* 0x000fe2000bf05070 */
[----:B------:R-:W4:Y:S03]  /*134b0*/  S2R R20, SR_TID.X ;  /* 0x0000000000147919 */ /* 0x000f260000002100 */
[----:B------:R-:W-:-:S13]  /*134c0*/  ISETP.NE.AND.EX P0, PT, RZ, UR5, PT, P0 ;  /* 0x00000005ff007c0c */ /* 0x000fda000bf05300 */
[----:B------:R-:W-:Y:S01]  /*134d0*/  @P0 IADD3 R2, P1, R27, UR4, RZ ;  /* 0x000000041b020c10 */ /* 0x000fe2000ff3e0ff */
[----:B------:R-:W0:Y:S01]  /*134e0*/  S2R R11, SR_TID.X ;  /* 0x00000000000b7919 */ /* 0x000e220000002100 */
[----:B------:R-:W-:Y:S02]  /*134f0*/  ULDC UR4, c[0x0][0x320] ;  /* 0x0000c80000047ab9 */ /* 0x000fe40000000800 */
[----:B-1----:R-:W-:-:S05]  /*13500*/  @P0 IADD3.X R3, R29, UR5, RZ, P1, !PT ;  /* 0x000000051d030c10 */ /* 0x002fca0008ffe4ff */
[----:B------:R1:W2:Y:S01]  /*13510*/  @P0 LDG.E R30, desc[UR40][R2.64] ;  /* 0x00000028021e0981 */ /* 0x0002a2000c1e1900 */
[----:B----4-:R-:W-:-:S04]  /*13520*/  LOP3.LUT R20, R20, 0x7f, RZ, 0xc0, !PT ;  /* 0x0000007f14147812 */ /* 0x010fc800078ec0ff */
[----:B------:R-:W-:Y:S02]  /*13530*/  SHF.R.U32.HI R21, RZ, 0x3, R20 ;  /* 0x00000003ff157819 */ /* 0x000fe40000011614 */
[----:B------:R-:W4:Y:S02]  /*13540*/  S2R R20, SR_TID.X ;  /* 0x0000000000147919 */ /* 0x000f240000002100 */
[----:B----4-:R-:W-:-:S04]  /*13550*/  SHF.L.U32 R20, R20, 0x4, RZ ;  /* 0x0000000414147819 */ /* 0x010fc800000006ff */
[----:B------:R-:W-:Y:S02]  /*13560*/  LOP3.LUT R20, R21, 0x70, R20, 0xf8, !PT ;  /* 0x0000007015147812 */ /* 0x000fe400078ef814 */
[----:B------:R-:W4:Y:S01]  /*13570*/  S2R R21, SR_TID.X ;  /* 0x0000000000157919 */ /* 0x000f220000002100 */
[----:B---3--:R-:W-:Y:S01]  /*13580*/  ISETP.NE.AND P1, PT, R10, 0x1, PT ;  /* 0x000000010a00780c */ /* 0x008fe20003f25270 */
[----:B------:R-:W-:-:S12]  /*13590*/  VIADD R31, R31, 0xffffffc0 ;  /* 0xffffffc01f1f7836 */ /* 0x000fd80000000000 */
[----:B------:R-:W3:Y:S08]  /*135a0*/  @P1 LDC R0, c[0x0][0x434] ;  /* 0x00010d00ff001b82 */ /* 0x000ef00000000800 */
[----:B-1----:R-:W1:Y:S01]  /*135b0*/  @P1 LDC R2, c[0x0][0x438] ;  /* 0x00010e00ff021b82 */ /* 0x002e620000000800 */
[----:B----4-:R-:W-:-:S05]  /*135c0*/  IMAD.SHL.U32 R21, R21, 0x8, RZ ;  /* 0x0000000815157824 */ /* 0x010fca00078e00ff */
[----:B------:R-:W-:-:S04]  /*135d0*/  LOP3.LUT R21, R21, 0x38, RZ, 0xc0, !PT ;  /* 0x0000003815157812 */ /* 0x000fc800078ec0ff */
[----:B------:R-:W-:-:S04]  /*135e0*/  LOP3.LUT R21, R21, 0x40, RZ, 0xfc, !PT ;  /* 0x0000004015157812 */ /* 0x000fc800078efcff */
[----:B------:R-:W-:Y:S02]  /*135f0*/  ISETP.GE.AND P2, PT, R21, UR4, PT ;  /* 0x0000000415007c0c */ /* 0x000fe4000bf46270 */
[----:B------:R-:W4:Y:S01]  /*13600*/  S2R R21, SR_TID.X ;  /* 0x0000000000157919 */ /* 0x000f220000002100 */
[----:B------:R-:W-:Y:S02]  /*13610*/  IMAD.IADD R3, R20, 0x1, R31 ;  /* 0x0000000114037824 */ /* 0x000fe400078e021f */
[----:B0-----:R-:W-:Y:S02]  /*13620*/  IMAD.SHL.U32 R11, R11, 0x8, RZ ;  /* 0x000000080b0b7824 */ /* 0x001fe400078e00ff */
[----:B------:R-:W-:-:S03]  /*13630*/  IMAD.IADD R8, R3, 0x1, R33 ;  /* 0x0000000103087824 */ /* 0x000fc600078e0221 */
[----:B------:R-:W-:Y:S02]  /*13640*/  LOP3.LUT R11, R11, 0x38, RZ, 0xc0, !PT ;  /* 0x000000380b0b7812 */ /* 0x000fe400078ec0ff */
[----:B------:R-:W-:-:S04]  /*13650*/  LOP3.LUT R22, R22, 0xffffffbf, RZ, 0xc0, !PT ;  /* 0xffffffbf16167812 */ /* 0x000fc800078ec0ff */
[----:B------:R-:W-:-:S04]  /*13660*/  @P2 LOP3.LUT R22, R22, 0x40, RZ, 0xfc, !PT ;  /* 0x0000004016162812 */ /* 0x000fc800078efcff */
[----:B------:R-:W-:Y:S01]  /*13670*/  LOP3.LUT R22, R22, 0xffffff7f, RZ, 0xc0, !PT ;  /* 0xffffff7f16167812 */ /* 0x000fe200078ec0ff */
[----:B----4-:R-:W-:-:S05]  /*13680*/  IMAD.SHL.U32 R21, R21, 0x8, RZ ;  /* 0x0000000815157824 */ /* 0x010fca00078e00ff */
[----:B------:R-:W-:Y:S02]  /*13690*/  LOP3.LUT R21, R21, 0x38, RZ, 0xc0, !PT ;  /* 0x0000003815157812 */ /* 0x000fe400078ec0ff */
[----:B------:R-:W-:-:S04]  /*136a0*/  SEL R9, RZ, 0xffffffff, P2 ;  /* 0xffffffffff097807 */ /* 0x000fc80001000000 */
[----:B------:R-:W-:Y:S01]  /*136b0*/  SHF.L.U32 R9, R9, 0x1, RZ ;  /* 0x0000000109097819 */ /* 0x000fe200000006ff */
[----:B------:R-:W-:Y:S01]  /*136c0*/  IMAD.MOV.U32 R36, RZ, RZ, RZ ;  /* 0x000000ffff247224 */ /* 0x000fe200078e00ff */
[----:B------:R-:W-:Y:S02]  /*136d0*/  LOP3.LUT R13, R11, 0x1c0, RZ, 0xfc, !PT ;  /* 0x000001c00b0d7812 */ /* 0x000fe400078efcff */
[----:B--2---:R-:W-:Y:S01]  /*136e0*/  ISETP.GE.AND P0, PT, R3, R34, PT ;  /* 0x000000220300720c */ /* 0x004fe20003f06270 */
[----:B---3--:R-:W-:-:S04]  /*136f0*/  @P1 IMAD.HI.U32 R3, R8, R0, RZ ;  /* 0x0000000008031227 */ /* 0x008fc800078e00ff */
[----:B------:R-:W-:Y:S01]  /*13700*/  IMAD.MOV.U32 R0, RZ, RZ, R8 ;  /* 0x000000ffff007224 */ /* 0x000fe200078e0008 */
[----:B-1----:R-:W-:Y:S02]  /*13710*/  @P1 SHF.R.U32.HI R0, RZ, R2, R3 ;  /* 0x00000002ff001219 */ /* 0x002fe40000011603 */
[----:B------:R-:W-:Y:S02]  /*13720*/  ISETP.GE.AND P1, PT, R11, UR4, PT ;  /* 0x000000040b007c0c */ /* 0x000fe4000bf26270 */
[----:B------:R-:W-:Y:S02]  /*13730*/  ISETP.GT.U32.OR P0, PT, R20, 0x3f, P0 ;  /* 0x0000003f1400780c */ /* 0x000fe40000704470 */
[C---:B------:R-:W-:Y:S02]  /*13740*/  LOP3.LUT R34, R21.reuse, 0x80, RZ, 0xfc, !PT ;  /* 0x0000008015227812 */ /* 0x040fe400078efcff */
[----:B------:R-:W-:Y:S02]  /*13750*/  LOP3.LUT R21, R21, 0xc0, RZ, 0xfc, !PT ;  /* 0x000000c015157812 */ /* 0x000fe400078efcff */
[----:B------:R-:W-:-:S05]  /*13760*/  SEL R4, RZ, 0x1, P1 ;  /* 0x00000001ff047807 */ /* 0x000fca0000800000 */
[----:B------:R-:W-:Y:S02]  /*13770*/  @P1 LOP3.LUT R22, R22, 0x80, RZ, 0xfc, !PT ;  /* 0x0000008016161812 */ /* 0x000fe400078efcff */
[----:B------:R-:W-:Y:S01]  /*13780*/  ISETP.GE.AND P1, PT, R21, UR4, PT ;  /* 0x0000000415007c0c */ /* 0x000fe2000bf26270 */
[----:B------:R-:W0:Y:S01]  /*13790*/  @!P0 LDC.64 R2, c[0x0][0x428] ;  /* 0x00010a00ff028b82 */ /* 0x000e220000000a00 */
[----:B------:R-:W1:Y:S01]  /*137a0*/  S2R R21, SR_TID.X ;  /* 0x0000000000157919 */ /* 0x000e620000002100 */
[----:B------:R-:W-:Y:S02]  /*137b0*/  LOP3.LUT R9, R9, 0x2, R4, 0xe2, !PT ;  /* 0x0000000209097812 */ /* 0x000fe400078ee204 */
[----:B------:R-:W-:-:S04]  /*137c0*/  ISETP.GE.AND P2, PT, R34, UR4, PT ;  /* 0x0000000422007c0c */ /* 0x000fc8000bf46270 */
[----:B------:R-:W2:Y:S01]  /*137d0*/  @!P0 LDC.64 R4, c[0x0][0x418] ;  /* 0x00010600ff048b82 */ /* 0x000ea20000000a00 */
[----:B------:R-:W-:Y:S02]  /*137e0*/  SEL R6, RZ, 0x4, P2 ;  /* 0x00000004ff067807 */ /* 0x000fe40001000000 */
[----:B------:R-:W-:Y:S02]  /*137f0*/  SEL R7, RZ, 0x8, P1 ;  /* 0x00000008ff077807 */ /* 0x000fe40000800000 */
[----:B------:R-:W-:Y:S02]  /*13800*/  SHF.R.S32.HI R34, RZ, 0x1f, R30 ;  /* 0x0000001fff227819 */ /* 0x000fe4000001141e */
[----:B------:R-:W-:Y:S01]  /*13810*/  LOP3.LUT R9, R7, R9, R6, 0xfe, !PT ;  /* 0x0000000907097212 */ /* 0x000fe200078efe06 */
[--C-:B------:R-:W-:Y:S01]  /*13820*/  @!P0 IMAD.MOV.U32 R6, RZ, RZ, R0.reuse ;  /* 0x000000ffff068224 */ /* 0x100fe200078e0000 */
[----:B------:R-:W-:Y:S02]  /*13830*/  @!P0 SHF.R.S32.HI R7, RZ, 0x1f, R0 ;  /* 0x0000001fff078819 */ /* 0x000fe40000011400 */
[----:B------:R-:W-:-:S04]  /*13840*/  LOP3.LUT R22, R22, 0xffffffdf, RZ, 0xc0, !PT ;  /* 0xffffffdf16167812 */ /* 0x000fc800078ec0ff */
[----:B------:R-:W-:Y:S01]  /*13850*/  @P2 LOP3.LUT R22, R22, 0x20, RZ, 0xfc, !PT ;  /* 0x0000002016162812 */ /* 0x000fe200078efcff */
[----:B0-----:R-:W-:-:S04]  /*13860*/  @!P0 IMAD.WIDE.U32 R6, R30, R2, R6 ;  /* 0x000000021e068225 */ /* 0x001fc800078e0006 */
[----:B------:R-:W-:Y:S01]  /*13870*/  @!P0 IMAD R2, R34, R2, RZ ;  /* 0x0000000222028224 */ /* 0x000fe200078e02ff */
[----:B------:R-:W-:-:S03]  /*13880*/  LOP3.LUT R22, R22, 0xffffffef, RZ, 0xc0, !PT ;  /* 0xffffffef16167812 */ /* 0x000fc600078ec0ff */
[----:B------:R-:W-:Y:S02]  /*13890*/  @!P0 IMAD R3, R30, R3, R2 ;  /* 0x000000031e038224 */ /* 0x000fe400078e0202 */
[----:B-1----:R-:W-:Y:S01]  /*138a0*/  IMAD.SHL.U32 R21, R21, 0x8, RZ ;  /* 0x0000000815157824 */ /* 0x002fe200078e00ff */
[----:B------:R-:W-:Y:S01]  /*138b0*/  @P1 LOP3.LUT R22, R22, 0x10, RZ, 0xfc, !PT ;  /* 0x0000001016161812 */ /* 0x000fe200078efcff */
[----:B------:R-:W-:Y:S01]  /*138c0*/  @!P0 IMAD.IADD R3, R7, 0x1, R3 ;  /* 0x0000000107038824 */ /* 0x000fe200078e0203 */
[C---:B--2---:R-:W-:Y:S02]  /*138d0*/  @!P0 LEA R4, P1, R6.reuse, R4, 0x2 ;  /* 0x0000000406048211 */ /* 0x044fe400078210ff */
[----:B------:R-:W-:Y:S02]  /*138e0*/  LOP3.LUT R21, R21, 0x38, RZ, 0xc0, !PT ;  /* 0x0000003815157812 */ /* 0x000fe400078ec0ff */
[----:B------:R-:W-:Y:S02]  /*138f0*/  @!P0 LEA.HI.X R5, R6, R5, R3, 0x2, P1 ;  /* 0x0000000506058211 */ /* 0x000fe400008f1403 */
[----:B------:R-:W-:-:S03]  /*13900*/  LOP3.LUT R12, R21, 0x180, RZ, 0xfc, !PT ;  /* 0x00000180150c7812 */ /* 0x000fc600078efcff */
[----:B------:R0:W5:Y:S01]  /*13910*/  @!P0 LDG.E R36, desc[UR40][R4.64] ;  /* 0x0000002804248981 */ /* 0x000162000c1e1900 */
[----:B------:R-:W-:Y:S02]  /*13920*/  ISETP.GE.AND P0, PT, R12, UR4, PT ;  /* 0x000000040c007c0c */ /* 0x000fe4000bf06270 */
[C---:B------:R-:W-:Y:S02]  /*13930*/  LOP3.LUT R12, R11.reuse, 0x100, RZ, 0xfc, !PT ;  /* 0x000001000b0c7812 */ /* 0x040fe400078efcff */
[----:B------:R-:W-:Y:S02]  /*13940*/  LOP3.LUT R11, R11, 0x140, RZ, 0xfc, !PT ;  /* 0x000001400b0b7812 */ /* 0x000fe400078efcff */
[----:B------:R-:W-:Y:S02]  /*13950*/  ISETP.GE.AND P3, PT, R12, UR4, PT ;  /* 0x000000040c007c0c */ /* 0x000fe4000bf66270 */
[----:B------:R-:W-:Y:S02]  /*13960*/  ISETP.GE.AND P2, PT, R11, UR4, PT ;  /* 0x000000040b007c0c */ /* 0x000fe4000bf46270 */
[----:B0-----:R-:W-:-:S02]  /*13970*/  SEL R4, RZ, 0x10, P3 ;  /* 0x00000010ff047807 */ /* 0x001fc40001800000 */
[----:B------:R-:W-:Y:S01]  /*13980*/  SEL R5, RZ, 0x20, P2 ;  /* 0x00000020ff057807 */ /* 0x000fe20001000000 */
[----:B------:R-:W-:Y:S01]  /*13990*/  IMAD.MOV R0, RZ, RZ, -R0 ;  /* 0x000000ffff007224 */ /* 0x000fe200078e0a00 */
[----:B------:R-:W-:Y:S02]  /*139a0*/  SEL R3, RZ, 0x40, P0 ;  /* 0x00000040ff037807 */ /* 0x000fe40000000000 */
[----:B------:R-:W-:Y:S01]  /*139b0*/  LOP3.LUT R4, R5, R9, R4, 0xfe, !PT ;  /* 0x0000000905047212 */ /* 0x000fe200078efe04 */
[----:B------:R-:W-:-:S03]  /*139c0*/  IMAD R0, R10, R0, R8 ;  /* 0x000000000a007224 */ /* 0x000fc600078e0208 */
[----:B------:R-:W-:-:S05]  /*139d0*/  LOP3.LUT R3, R4, R3, RZ, 0xfc, !PT ;  /* 0x0000000304037212 */ /* 0x000fca00078efcff */
[----:B------:R0:W-:Y:S04]  /*139e0*/  STL [R1+0x38], R3 ;  /* 0x0000380301007387 */ /* 0x0001e80000100800 */
[----:B------:R0:W-:Y:S01]  /*139f0*/  STL [R1], R0 ;  /* 0x0000000001007387 */ /* 0x0001e20000100800 */
[----:B------:R-:W-:Y:S02]  /*13a00*/  LOP3.LUT R22, R22, 0xfffffff7, RZ, 0xc0, !PT ;  /* 0xfffffff716167812 */ /* 0x000fe400078ec0ff */
[----:B------:R-:W-:Y:S02]  /*13a10*/  ISETP.GE.AND P0, PT, R13, UR4, PT ;  /* 0x000000040d007c0c */ /* 0x000fe4000bf06270 */
[----:B------:R-:W-:Y:S01]  /*13a20*/  @P3 LOP3.LUT R22, R22, 0x8, RZ, 0xfc, !PT ;  /* 0x0000000816163812 */ /* 0x000fe200078efcff */
[----:B------:R-:W-:-:S03]  /*13a30*/  UMOV UR4, 0xffffffff ;  /* 0xffffffff00047882 */ /* 0x000fc60000000000 */
[----:B------:R-:W-:Y:S02]  /*13a40*/  LOP3.LUT R22, R22, 0xfffffffb, RZ, 0xc0, !PT ;  /* 0xfffffffb16167812 */ /* 0x000fe400078ec0ff */
[----:B------:R-:W-:Y:S02]  /*13a50*/  SEL R2, RZ, 0x80, P0 ;  /* 0x00000080ff027807 */ /* 0x000fe40000000000 */
[----:B------:R-:W-:Y:S01]  /*13a60*/  @P2 LOP3.LUT R22, R22, 0x4, RZ, 0xfc, !PT ;  /* 0x0000000416162812 */ /* 0x000fe200078efcff */
[----:B0-----:R-:W-:Y:S06]  /*13a70*/  BRA.DIV UR4, `(.L_x_784) ;  /* 0x0000004604e87947 */ /* 0x001fec000b800000 */
.L_x_888:
[----:B------:R-:W-:Y:S02]  /*13a80*/  LOP3.LUT R2, R3, R2, RZ, 0xfc, !PT ;  /* 0x0000000203027212 */ /* 0x000fe400078efcff */
[----:B------:R-:W-:Y:S02]  /*13a90*/  LOP3.LUT R0, R37, 0x2, RZ, 0xfc, !PT ;  /* 0x0000000225007812 */ /* 0x000fe400078efcff */
[----:B------:R-:W-:Y:S01]  /*13aa0*/  ISETP.GT.U32.AND P1, PT, R20, 0x3f, PT ;  /* 0x0000003f1400780c */ /* 0x000fe20003f24070 */
[----:B------:R0:W-:Y:S01]  /*13ab0*/  STL [R1+0x10], R2 ;  /* 0x0000100201007387 */ /* 0x0001e20000100800 */
[----:B------:R-:W-:Y:S02]  /*13ac0*/  ISETP.NE.AND P0, PT, R0, 0x3, PT ;  /* 0x000000030000780c */ /* 0x000fe40003f05270 */
[----:B------:R-:W-:Y:S02]  /*13ad0*/  LOP3.LUT R22, R22, 0xfffffeff, RZ, 0xc0, !PT ;  /* 0xfffffeff16167812 */ /* 0x000fe400078ec0ff */
[----:B------:R-:W-:-:S02]  /*13ae0*/  SHF.R.S32.HI R29, RZ, 0x1f, R18 ;  /* 0x0000001fff1d7819 */ /* 0x000fc40000011412 */
[----:B------:R-:W-:-:S05]  /*13af0*/  LOP3.LUT R22, R22, 0xfffffffe, RZ, 0xc0, !PT ;  /* 0xfffffffe16167812 */ /* 0x000fca00078ec0ff */
[----:B------:R-:W-:-:S04]  /*13b00*/  @P1 LOP3.LUT R22, R22, 0x1, RZ, 0xfc, !PT ;  /* 0x0000000116161812 */ /* 0x000fc800078efcff */
[----:B------:R-:W-:Y:S01]  /*13b10*/  @P0 LOP3.LUT R22, R22, 0x100, RZ, 0xfc, !PT ;  /* 0x0000010016160812 */ /* 0x000fe200078efcff */
[----:B0-----:R-:W-:Y:S06]  /*13b20*/  @!P0 BRA `(.L_x_785) ;  /* 0x0000000000048947 */ /* 0x001fec0003800000 */
[----:B------:R-:W-:Y:S01]  /*13b30*/  BPT.TRAP 0x1 ;  /* 0x000000040000795c */ /* 0x000fe20000300000 */
.L_x_785:
[----:B------:R-:W-:Y:S01]  /*13b40*/  LEA R27, R25, R23, 0x3 ;  /* 0x00000017191b7211 */ /* 0x000fe200078e18ff */
[----:B------:R-:W-:Y:S01]  /*13b50*/  BSSY B0, `(.L_x_786) ;  /* 0x0000004000007945 */ /* 0x000fe20003800000 */
[----:B------:R-:W-:-:S04]  /*13b60*/  SHF.L.U32 R0, R26, 0x1f, RZ ;  /* 0x0000001f1a007819 */ /* 0x000fc800000006ff */
[----:B------:R-:W0:Y:S02]  /*13b70*/  SYNCS.PHASECHK.TRANS64.TRYWAIT P0, [R27+URZ+0x28c40], R0 ;  /* 0x028c40001b0075a7 */ /* 0x000e24000800017f */
[----:B0-----:R-:W-:Y:S05]  /*13b80*/  @!P0 BRA `(.L_x_787) ;  /* 0x0000004400d88947 */ /* 0x001fea0003800000 */
.L_x_889:
[----:B------:R-:W-:Y:S05]  /*13b90*/  BSYNC B0 ;  /* 0x0000000000007941 */ /* 0x000fea0003800000 */
.L_x_786:
[----:B------:R-:W0:Y:S01]  /*13ba0*/  LDL R2, [R1] ;  /* 0x0000000001027983 */ /* 0x000e220000100800 */
[----:B------:R-:W-:-:S03]  /*13bb0*/  ULDC.64 UR4, c[0x0][0x300] ;  /* 0x0000c00000047ab9 */ /* 0x000fc60000000a00 */
[----:B------:R-:W2:Y:S01]  /*13bc0*/  LDL R6, [R1+0x4] ;  /* 0x0000040001067983 */ /* 0x000ea20000100800 */
[----:B-----5:R-:W-:Y:S02]  /*13bd0*/  SHF.R.S32.HI R4, RZ, 0x1f, R36 ;  /* 0x0000001fff047819 */ /* 0x020fe40000011424 */
[----:B------:R-:W-:Y:S01]  /*13be0*/  LOP3.LUT R22, R22, 0xfffffffd, RZ, 0xc0, !PT ;  /* 0xfffffffd16167812 */ /* 0x000fe200078ec0ff */
[----:B------:R-:W1:Y:S02]  /*13bf0*/  S2R R7, SR_TID.X ;  /* 0x0000000000077919 */ /* 0x000e640000002100 */
        /* <DEDUP_REMOVED lines=20> */
[----:B0-----:R-:W-:-:S04]  /*13d40*/  LOP3.LUT R4, R4, 0x7f, RZ, 0xc0, !PT ;  /* 0x0000007f04047812 */ /* 0x001fc800078ec0ff */
[----:B------:R-:W-:Y:S01]  /*13d50*/  SHF.R.U32.HI R5, RZ, 0x3, R4 ;  /* 0x00000003ff057819 */ /* 0x000fe20000011604 */
[----:B------:R-:W-:Y:S01]  /*13d60*/  IMAD.IADD R4, R3, 0x1, R0 ;  /* 0x0000000103047824 */ /* 0x000fe200078e0200 */
[C---:B------:R-:W-:Y:S01]  /*13d70*/  LEA R0, P0, R2.reuse, UR4, 0x1 ;  /* 0x0000000402007c11 */ /* 0x040fe2000f8008ff */
[----:B------:R-:W-:Y:S01]  /*13d80*/  ULDC UR4, c[0x0][0x2f4] ;  /* 0x0000bd0000047ab9 */ /* 0x000fe20000000800 */
[----:B--2---:R-:W-:Y:S01]  /*13d90*/  IADD3 R31, -R5, R6, -R31 ;  /* 0x00000006051f7210 */ /* 0x004fe20007ffe91f */
[----:B------:R-:W-:Y:S01]  /*13da0*/  IMAD R5, R25, 0x1000, R35 ;  /* 0x0000100019057824 */ /* 0x000fe200078e0223 */
[----:B------:R-:W-:Y:S02]  /*13db0*/  ISETP.GE.AND P2, PT, R7, UR4, PT ;  /* 0x0000000407007c0c */ /* 0x000fe4000bf46270 */
[----:B------:R-:W-:Y:S01]  /*13dc0*/  LEA.HI.X R4, R2, UR5, R4, 0x1, P0 ;  /* 0x0000000502047c11 */ /* 0x000fe200080f0c04 */
[----:B------:R-:W-:Y:S01]  /*13dd0*/  UMOV UR5, 0xffffffff ;  /* 0xffffffff00057882 */ /* 0x000fe20000000000 */
[----:B------:R-:W-:-:S09]  /*13de0*/  ISETP.GE.AND P0, PT, R31, 0x1, PT ;  /* 0x000000011f00780c */ /* 0x000fd20003f06270 */
[----:B------:R-:W-:Y:S01]  /*13df0*/  @P2 LOP3.LUT R22, R22, 0x2, RZ, 0xfc, !PT ;  /* 0x0000000216162812 */ /* 0x000fe200078efcff */
[----:B------:R-:W-:Y:S06]  /*13e00*/  BRA.DIV UR5, `(.L_x_788) ;  /* 0x00000046054c7947 */ /* 0x000fec000b800000 */
[----:B------:R-:W0:Y:S01]  /*13e10*/  SHFL.IDX PT, R3, R0, RZ, 0x181f ;  /* 0x00181fff00037589 */ /* 0x000e2200000e0000 */
[----:B------:R-:W-:-:S03]  /*13e20*/  @P0 LEA R6, R5, R23, 0x1 ;  /* 0x0000001705060211 */ /* 0x000fc600078e08ff */
[----:B------:R-:W1:Y:S01]  /*13e30*/  SHFL.IDX PT, R2, R4, RZ, 0x181f ;  /* 0x00181fff04027589 */ /* 0x000e6200000e0000 */
        /* <DEDUP_REMOVED lines=29> */
.L_x_899:
[----:B------:R-:W-:-:S13]  /*14010*/  ISETP.GE.AND P0, PT, R31, 0x31, PT ;  /* 0x000000311f00780c */ /* 0x000fda0003f06270 */
[----:B0-----:R-:W-:Y:S01]  /*14020*/  @P0 LEA R2, P1, R7, R0, 0x1 ;  /* 0x0000000007020211 */ /* 0x001fe200078208ff */
[----:B------:R-:W-:-:S04]  /*14030*/  @P0 IMAD R5, R5, 0x2, R23 ;  /* 0x0000000205050824 */ /* 0x000fc800078e0217 */
[----:B------:R-:W-:-:S05]  /*14040*/  @P0 IMAD.X R3, RZ, RZ, R4, P1 ;  /* 0x000000ffff030224 */ /* 0x000fca00008e0604 */
[----:B------:R-:W-:Y:S01]  /*14050*/  @!PT LDS RZ, [RZ] ;  /* 0x00000000fffff984 */ /* 0x000fe20000000800 */
[----:B------:R-:W-:Y:S01]  /*14060*/  @!PT LDS RZ, [RZ] ;  /* 0x00000000fffff984 */ /* 0x000fe20000000800 */
[----:B------:R-:W-:Y:S01]  /*14070*/  @!PT LDS RZ, [RZ] ;  /* 0x00000000fffff984 */ /* 0x000fe20000000800 */
[----:B------:R0:W-:Y:S01]  /*14080*/  @P0 LDGSTS.E.BYPASS.LTC128B.128 [R5+0x23c00], desc[UR40][R2.64], !P2 ;  /* 0x23c0000002050fae */ /* 0x0001e2000d101d68 */
[----:B------:R-:W-:Y:S01]  /*14090*/  PLOP3.LUT P0, PT, PT, PT, PT, 0x80, 0x0 ;  /* 0x000000000000781c */ /* 0x000fe20003f0f070 */
[----:B------:R-:W-:-:S12]  /*140a0*/  NOP ;  /* 0x0000000000007918 */ /* 0x000fd80000000000 */
.L_x_789:
        /* <DEDUP_REMOVED lines=11> */
.L_x_790:
[----:B------:R1:W5:Y:S01]  /*14160*/  LDL.LU R0, [R1+0x14] ;  /* 0x0000140001007983 */ /* 0x0003620000300800 */
[----:B------:R1:W-:Y:S03]  /*14170*/  SYNCS.ARRIVE.TRANS64.A1T0 RZ, [R27+URZ+0x28c30], RZ ;  /* 0x028c30ff1bff79a7 */ /* 0x0003e6000810003f */
[----:B------:R1:W5:Y:S04]  /*14180*/  LDL.LU R4, [R1+0xc] ;  /* 0x00000c0001047983 */ /* 0x0003680000300800 */
[----:B0-----:R1:W5:Y:S02]  /*14190*/  LDL R3, [R1+0x10] ;  /* 0x0000100001037983 */ /* 0x0013640000100800 */
[----:B------:R-:W-:Y:S05]  /*141a0*/  WARPSYNC.ALL ;  /* 0x0000000000007948 */ /* 0x000fea0003800000 */
[----:B------:R-:W-:Y:S01]  /*141b0*/  ULDC.64 UR4, c[0x0][0xa00] ;  /* 0x0002800000047ab9 */ /* 0x000fe20000000a00 */
[----:B------:R-:W-:Y:S01]  /*141c0*/  BSSY B6, `(.L_x_791) ;  /* 0x0000025000067945 */ /* 0x000fe20003800000 */
[----:B------:R-:W-:Y:S01]  /*141d0*/  BAR.SYNC.DEFER_BLOCKING 0x8, 0x100 ;  /* 0x0204000000007b1d */ /* 0x000fe20000010000 */
[----:B------:R-:W-:-:S04]  /*141e0*/  ISETP.NE.U32.AND P0, PT, RZ, UR4, PT ;  /* 0x00000004ff007c0c */ /* 0x000fc8000bf05070 */
[----:B------:R-:W-:Y:S01]  /*141f0*/  ISETP.NE.AND.EX P0, PT, RZ, UR5, PT, P0 ;  /* 0x00000005ff007c0c */ /* 0x000fe2000bf05300 */
[----:B------:R-:W-:-:S03]  /*14200*/  ULDC.64 UR4, c[0x0][0x298] ;  /* 0x0000a60000047ab9 */ /* 0x000fc60000000a00 */
[----:B------:R-:W-:-:S05]  /*14210*/  SEL R5, R32, RZ, !P0 ;  /* 0x000000ff20057207 */ /* 0x000fca0004000000 */
[----:B------:R0:W-:Y:S01]  /*14220*/  STL [R1+0x28], R5 ;  /* 0x0000280501007387 */ /* 0x0001e20000100800 */
[----:B-----5:R-:W-:Y:S02]  /*14230*/  SEL R2, R0, RZ, !P0 ;  /* 0x000000ff00027207 */ /* 0x020fe40004000000 */
[----:B------:R-:W-:-:S03]  /*14240*/  SHF.R.S32.HI R0, RZ, 0x1f, R4 ;  /* 0x0000001fff007819 */ /* 0x000fc60000011404 */
[----:B------:R2:W-:Y:S01]  /*14250*/  STL [R1+0x14], R2 ;  /* 0x0000140201007387 */ /* 0x0005e20000100800 */
[----:B------:R-:W-:Y:S01]  /*14260*/  PRMT R32, R3, 0x8880, RZ ;  /* 0x0000888003207816 */ /* 0x000fe200000000ff */
[----:B------:R-:W-:-:S03]  /*14270*/  IMAD R0, R0, UR4, RZ ;  /* 0x0000000400007c24 */ /* 0x000fc6000f8e02ff */
[----:B------:R-:W-:Y:S01]  /*14280*/  PRMT R32, R32, 0x7710, RZ ;  /* 0x0000771020207816 */ /* 0x000fe200000000ff */
[C---:B------:R-:W-:Y:S02]  /*14290*/  IMAD R0, R4.reuse, UR5, R0 ;  /* 0x0000000504007c24 */ /* 0x040fe4000f8e0200 */
[----:B0-----:R-:W-:Y:S01]  /*142a0*/  IMAD.WIDE.U32 R4, R4, UR4, RZ ;  /* 0x0000000404047c25 */ /* 0x001fe2000f8e00ff */
[----:B--2---:R-:W-:-:S03]  /*142b0*/  IADD3 R2, R23, 0x20400, RZ ;  /* 0x0002040017027810 */ /* 0x004fc60007ffe0ff */
[----:B------:R-:W-:Y:S01]  /*142c0*/  IMAD.IADD R0, R5, 0x1, R0 ;  /* 0x0000000105007824 */ /* 0x000fe200078e0200 */
[----:B------:R0:W-:Y:S01]  /*142d0*/  STL.64 [R1+0x20], R4 ;  /* 0x0000200401007387 */ /* 0x0001e20000100a00 */
[----:B------:R-:W-:-:S03]  /*142e0*/  LOP3.LUT P0, RZ, R2, 0x3ff, RZ, 0xc0, !PT ;  /* 0x000003ff02ff7812 */ /* 0x000fc6000780c0ff */
[----:B------:R0:W-:Y:S10]  /*142f0*/  STL [R1+0xc], R0 ;  /* 0x00000c0001007387 */ /* 0x0001f40000100800 */
[----:B0-----:R-:W-:Y:S05]  /*14300*/  @!P0 BRA `(.L_x_792) ;  /* 0x0000000000408947 */ /* 0x001fea0003800000 */
[----:B------:R-:W-:Y:S01]  /*14310*/  MOV R2, 0x0 ;  /* 0x0000000000027802 */ /* 0x000fe20000000f00 */
        /* <DEDUP_REMOVED lines=15> */
.L_x_792:
[----:B------:R-:W-:Y:S05]  /*14410*/  BSYNC B6 ;  /* 0x0000000000067941 */ /* 0x000fea0003800000 */
.L_x_791:
[----:B------:R-:W2:Y:S01]  /*14420*/  LDL.LU R0, [R1+0xc] ;  /* 0x00000c0001007983 */ /* 0x000ea20000300800 */
[----:B------:R-:W-:Y:S01]  /*14430*/  ULDC.64 UR4, c[0x0][0x2d8] ;  /* 0x0000b60000047ab9 */ /* 0x000fe20000000a00 */
[----:B------:R-:W0:Y:S02]  /*14440*/  LDC R7, c[0x0][0x448] ;  /* 0x00011200ff077b82 */ /* 0x000e240000000800 */
[----:B------:R-:W2:Y:S04]  /*14450*/  LDL.LU.64 R2, [R1+0x20] ;  /* 0x0000200001027983 */ /* 0x000ea80000300a00 */
[----:B------:R-:W3:Y:S04]  /*14460*/  LDL.LU R20, [R1+0x14] ;  /* 0x0000140001147983 */ /* 0x000ee80000300800 */
[----:B------:R-:W4:Y:S04]  /*14470*/  LDL.LU R21, [R1+0x28] ;  /* 0x0000280001157983 */ /* 0x000f280000300800 */
[----:B------:R0:W5:Y:S02]  /*14480*/  LDL R8, [R1+0x34] ;  /* 0x0000340001087983 */ /* 0x0001640000100800 */
[----:B0-----:R-:W-:-:S13]  /*14490*/  ISETP.NE.AND P0, PT, R7, 0x1, PT ;  /* 0x000000010700780c */ /* 0x001fda0003f05270 */
[----:B------:R-:W0:Y:S08]  /*144a0*/  @P0 LDC R5, c[0x0][0x44c] ;  /* 0x00011300ff050b82 */ /* 0x000e300000000800 */
[----:B------:R-:W1:Y:S01]  /*144b0*/  @P0 LDC R6, c[0x0][0x450] ;  /* 0x00011400ff060b82 */ /* 0x000e620000000800 */
[----:B--2---:R-:W-:Y:S02]  /*144c0*/  IMAD.MOV.U32 R3, RZ, RZ, R0 ;  /* 0x000000ffff037224 */ /* 0x004fe400078e0000 */
[----:B------:R-:W-:-:S02]  /*144d0*/  IMAD R0, R29, UR4, RZ ;  /* 0x000000041d007c24 */ /* 0x000fc4000f8e02ff */
[----:B------:R-:W-:-:S04]  /*144e0*/  IMAD.WIDE.U32 R2, R18, UR4, R2 ;  /* 0x0000000412027c25 */ /* 0x000fc8000f8e0002 */
[----:B------:R-:W-:Y:S01]  /*144f0*/  IMAD R0, R18, UR5, R0 ;  /* 0x0000000512007c24 */ /* 0x000fe2000f8e0200 */
[----:B------:R-:W-:-:S03]  /*14500*/  ULDC.64 UR4, c[0x0][0x2e0] ;  /* 0x0000b80000047ab9 */ /* 0x000fc60000000a00 */
[----:B------:R-:W-:Y:S02]  /*14510*/  IMAD.IADD R3, R3, 0x1, R0 ;  /* 0x0000000103037824 */ /* 0x000fe400078e0200 */
[----:B---3--:R-:W-:Y:S02]  /*14520*/  IMAD R0, R20, UR4, RZ ;  /* 0x0000000414007c24 */ /* 0x008fe4000f8e02ff */
[----:B------:R-:W2:Y:S01]  /*14530*/  S2R R20, SR_TID.X ;  /* 0x0000000000147919 */ /* 0x000ea20000002100 */
[----:B----4-:R-:W-:-:S04]  /*14540*/  IMAD.WIDE.U32 R2, R21, UR4, R2 ;  /* 0x0000000415027c25 */ /* 0x010fc8000f8e0002 */
[----:B------:R-:W-:Y:S01]  /*14550*/  IMAD R0, R21, UR5, R0 ;  /* 0x0000000515007c24 */ /* 0x000fe2000f8e0200 */
[----:B------:R-:W3:Y:S01]  /*14560*/  S2R R9, SR_TID.X ;  /* 0x0000000000097919 */ /* 0x000ee20000002100 */
[----:B------:R-:W-:Y:S02]  /*14570*/  ULDC.64 UR4, c[0x0][0x2d0] ;  /* 0x0000b40000047ab9 */ /* 0x000fe40000000a00 */
[----:B------:R-:W-:Y:S01]  /*14580*/  IMAD.IADD R3, R3, 0x1, R0 ;  /* 0x0000000103037824 */ /* 0x000fe200078e0200 */
[----:B--2---:R-:W-:-:S04]  /*14590*/  LOP3.LUT R20, R20, 0x7f, RZ, 0xc0, !PT ;  /* 0x0000007f14147812 */ /* 0x004fc800078ec0ff */
[----:B------:R-:W-:Y:S02]  /*145a0*/  SHF.R.U32.HI R21, RZ, 0x3, R20 ;  /* 0x00000003ff157819 */ /* 0x000fe40000011614 */
[----:B------:R-:W2:Y:S02]  /*145b0*/  S2R R20, SR_TID.X ;  /* 0x0000000000147919 */ /* 0x000ea40000002100 */
[----:B--2---:R-:W-:-:S04]  /*145c0*/  SHF.L.U32 R20, R20, 0x4, RZ ;  /* 0x0000000414147819 */ /* 0x004fc800000006ff */
[----:B------:R-:W-:-:S05]  /*145d0*/  LOP3.LUT R20, R21, 0x70, R20, 0xf8, !PT ;  /* 0x0000007015147812 */ /* 0x000fca00078ef814 */
[----:B------:R-:W-:Y:S02]  /*145e0*/  IMAD R0, R17, 0x40, R20 ;  /* 0x0000004011007824 */ /* 0x000fe400078e0214 */
[----:B------:R2:W5:Y:S02]  /*145f0*/  LDL R20, [R1+0x18] ;  /* 0x0000180001147983 */ /* 0x0005640000100800 */
[----:B0-----:R-:W-:-:S04]  /*14600*/  @P0 IMAD.HI.U32 R5, R0, R5, RZ ;  /* 0x0000000500050227 */ /* 0x001fc800078e00ff */
[----:B------:R-:W-:Y:S01]  /*14610*/  IMAD.MOV.U32 R4, RZ, RZ, R0 ;  /* 0x000000ffff047224 */ /* 0x000fe200078e0000 */
[----:B-1----:R-:W-:Y:S01]  /*14620*/  @P0 SHF.R.U32.HI R4, RZ, R6, R5 ;  /* 0x00000006ff040219 */ /* 0x002fe20000011605 */
[----:B------:R-:W0:Y:S04]  /*14630*/  S2R R21, SR_TID.X ;  /* 0x0000000000157919 */ /* 0x000e280000002100 */
[----:B------:R-:W-:-:S04]  /*14640*/  IMAD.MOV R5, RZ, RZ, -R4 ;  /* 0x000000ffff057224 */ /* 0x000fc800078e0a04 */
        /* <DEDUP_REMOVED lines=11> */
[----:B------:R-:W-:Y:S01]  /*14700*/  ULDC.64 UR4, c[0x0][0x280] ;  /* 0x0000a00000047ab9 */ /* 0x000fe20000000a00 */
[----:B---3--:R-:W-:Y:S01]  /*14710*/  IMAD.SHL.U32 R9, R9, 0x8, RZ ;  /* 0x0000000809097824 */ /* 0x008fe200078e00ff */
[C---:B------:R-:W-:Y:S01]  /*14720*/  LEA R0, P0, R2.reuse, UR4, 0x1 ;  /* 0x0000000402007c11 */ /* 0x040fe2000f8008ff */
[----:B------:R-:W-:Y:S01]  /*14730*/  IMAD.IADD R3, R3, 0x1, R4 ;  /* 0x0000000103037824 */ /* 0x000fe200078e0204 */
[----:B------:R-:W-:Y:S02]  /*14740*/  ULDC UR4, c[0x0][0x2b8] ;  /* 0x0000ae0000047ab9 */ /* 0x000fe40000000800 */
[----:B------:R-:W-:Y:S02]  /*14750*/  LOP3.LUT R9, R9, 0x38, RZ, 0xc0, !PT ;  /* 0x0000003809097812 */ /* 0x000fe400078ec0ff */
[----:B------:R-:W-:Y:S01]  /*14760*/  LEA.HI.X R2, R2, UR5, R3, 0x1, P0 ;  /* 0x0000000502027c11 */ /* 0x000fe200080f0c03 */
[----:B------:R-:W-:Y:S01]  /*14770*/  UMOV UR5, 0xffffffff ;  /* 0xffffffff00057882 */ /* 0x000fe20000000000 */
[----:B0-----:R-:W-:-:S02]  /*14780*/  LOP3.LUT R21, R21, 0x7f, RZ, 0xc0, !PT ;  /* 0x0000007f15157812 */ /* 0x001fc400078ec0ff */
[----:B------:R-:W-:Y:S02]  /*14790*/  ISETP.GE.AND P1, PT, R9, UR4, PT ;  /* 0x0000000409007c0c */ /* 0x000fe4000bf26270 */
[----:B------:R-:W-:Y:S01]  /*147a0*/  SHF.R.U32.HI R10, RZ, 0x3, R21 ;  /* 0x00000003ff0a7819 */ /* 0x000fe20000011615 */
[----:B--2---:R-:W-:Y:S10]  /*147b0*/  BRA.DIV UR5, `(.L_x_793) ;  /* 0x0000004205307947 */ /* 0x004ff4000b800000 */
[----:B------:R-:W0:Y:S01]  /*147c0*/  SHFL.IDX PT, R5, R0, RZ, 0x181f ;  /* 0x00181fff00057589 */ /* 0x000e2200000e0000 */
[----:B-----5:R-:W-:Y:S01]  /*147d0*/  IMAD R3, R20, R7, RZ ;  /* 0x0000000714037224 */ /* 0x020fe200078e02ff */
[----:B------:R-:W-:Y:S02]  /*147e0*/  LEA R17, R17, R10, 0x6 ;  /* 0x0000000a11117211 */ /* 0x000fe400078e30ff */
[----:B------:R-:W1:Y:S02]  /*147f0*/  SHFL.IDX PT, R4, R2, RZ, 0x181f ;  /* 0x00181fff02047589 */ /* 0x000e6400000e0000 */
        /* <DEDUP_REMOVED lines=8> */
[----:B0-----:R-:W-:Y:S02]  /*14880*/  VIADD R4, R17, 0x10 ;  /* 0x0000001011047836 */ /* 0x001fe40000000000 */
[----:B------:R-:W0:Y:S03]  /*14890*/  SHFL.IDX PT, R5, R0, 0x1, 0x181f ;  /* 0x00381f0000057f89 */ /* 0x000e2600000e0000 */
        /* <DEDUP_REMOVED lines=12> */
[----:B------:R-:W1:Y:S08]  /*14960*/  SHFL.IDX PT, R4, R2, 0x2, 0x181f ;  /* 0x00581f0002047f89 */ /* 0x000e7000000e0000 */
[----:B0-----:R-:W-:-:S05]  /*14970*/  @!P0 LEA R5, P2, R9, R5, 0x1 ;  /* 0x0000000509058211 */ /* 0x001fca00078408ff */
[----:B-1----:R-:W-:-:S05]  /*14980*/  @!P0 IMAD.X R4, RZ, RZ, R4, P2 ;  /* 0x000000ffff048224 */ /* 0x002fca00010e0604 */
[----:B------:R-:W-:-:S04]  /*14990*/  @!P0 LOP3.LUT R5, R5, R4, RZ, 0x3c, !PT ;  /* 0x0000000405058212 */ /* 0x000fc800078e3cff */
[----:B------:R-:W-:-:S04]  /*149a0*/  @!P0 LOP3.LUT R4, R5, R4, RZ, 0x3c, !PT ;  /* 0x0000000405048212 */ /* 0x000fc800078e3cff */
[----:B------:R-:W-:-:S05]  /*149b0*/  @!P0 LOP3.LUT R5, R5, R4, RZ, 0x3c, !PT ;  /* 0x0000000405058212 */ /* 0x000fca00078e3cff */
[----:B------:R0:W-:Y:S04]  /*149c0*/  @!P0 LDGSTS.E.BYPASS.LTC128B.128 [R8+0x21400], desc[UR40][R4.64], !P1 ;  /* 0x2140000004088fae */ /* 0x0001e8000c901d68 */
[----:B0-----:R0:W1:Y:S02]  /*149d0*/  SHFL.IDX PT, R4, R2, 0x3, 0x181f ;  /* 0x00781f0002047f89 */ /* 0x00106400000e0000 */
.L_x_908:
[----:B------:R-:W-:-:S05]  /*149e0*/  VIADD R17, R17, 0x30 ;  /* 0x0000003011117836 */ /* 0x000fca0000000000 */
[----:B------:R-:W-:-:S13]  /*149f0*/  ISETP.GE.AND P0, PT, R17, R3, PT ;  /* 0x000000031100720c */ /* 0x000fda0003f06270 */
[----:B0-----:R-:W-:-:S04]  /*14a00*/  @!P0 LEA R2, P2, R9, R0, 0x1 ;  /* 0x0000000009028211 */ /* 0x001fc800078408ff */
[----:B-1----:R-:W-:-:S05]  /*14a10*/  @!P0 IADD3.X R3, RZ, R4, RZ, P2, !PT ;  /* 0x00000004ff038210 */ /* 0x002fca00017fe4ff */
[----:B------:R-:W-:Y:S01]  /*14a20*/  @!PT LDS RZ, [RZ] ;  /* 0x00000000fffff984 */ /* 0x000fe20000000800 */
[----:B------:R-:W-:Y:S01]  /*14a30*/  @!PT LDS RZ, [RZ] ;  /* 0x00000000fffff984 */ /* 0x000fe20000000800 */
[----:B------:R-:W-:Y:S01]  /*14a40*/  @!PT LDS RZ, [RZ] ;  /* 0x00000000fffff984 */ /* 0x000fe20000000800 */
[----:B------:R0:W-:Y:S01]  /*14a50*/  @!P0 LDGSTS.E.BYPASS.LTC128B.128 [R8+0x21c00], desc[UR40][R2.64], !P1 ;  /* 0x21c0000002088fae */ /* 0x0001e2000c901d68 */
[----:B------:R-:W-:Y:S01]  /*14a60*/  PLOP3.LUT P0, PT, PT, PT, PT, 0x80, 0x0 ;  /* 0x000000000000781c */ /* 0x000fe20003f0f070 */
[----:B------:R-:W-:-:S12]  /*14a70*/  NOP ;  /* 0x0000000000007918 */ /* 0x000fd80000000000 */
.L_x_794:
[----:B------:R-:W-:Y:S02]  /*14a80*/  PLOP3.LUT P1, PT, P1, P0, PT, 0xa2, 0x0 ;  /* 0x000000000000781c */ /* 0x000fe40000f21472 */
[----:B------:R-:W-:-:S08]  /*14a90*/  @P0 R2UR P1, UR4, R23 ;  /* 0x00000000170402ca */ /* 0x000fd00000020000 */
[----:B------:R-:W-:-:S05]  /*14aa0*/  @P0 PLOP3.LUT P0, PT, P1, PT, PT, 0x80, 0x0 ;  /* 0x000000000000081c */ /* 0x000fca0000f0f070 */
[----:B------:R-:W-:Y:S01]  /*14ab0*/  @!P1 SYNCS.ARRIVE.TRANS64.RED.A0T1 RZ, [UR4+0x28c00], RZ ;  /* 0x028c00ffffff99a7 */ /* 0x000fe20008200404 */
[----:B------:R-:W-:Y:S07]  /*14ac0*/  @!P1 ARRIVES.LDGSTSBAR.64.TRANSCNT [UR4+0x28c00] ;  /* 0x028c0000ff0099b0 */ /* 0x000fee0008000a84 */
[----:B------:R-:W-:Y:S05]  /*14ad0*/  @P0 BRA.U.ANY `(.L_x_794) ;  /* 0xfffffffd00e80947 */ /* 0x000fea000393ffff */
[----:B0-----:R-:W2:Y:S02]  /*14ae0*/  LDL.LU R2, [R1+0x1c] ;  /* 0x00001c0001027983 */ /* 0x001ea40000300800 */
[----:B--2---:R-:W-:-:S05]  /*14af0*/  VIADD R2, R2, 0x1 ;  /* 0x0000000102027836 */ /* 0x004fca0000000000 */
[----:B------:R0:W-:Y:S01]  /*14b00*/  STL [R1+0x1c], R2 ;  /* 0x00001c0201007387 */ /* 0x0001e20000100800 */
[----:B------:R-:W-:-:S04]  /*14b10*/  LEA.HI R0, R2, R2, RZ, 0x1 ;  /* 0x0000000202007211 */ /* 0x000fc800078f08ff */
        /* <DEDUP_REMOVED lines=8> */
.L_x_909:
[----:B------:R-:W-:Y:S05]  /*14ba0*/  BSYNC B0 ;  /* 0x0000000000007941 */ /* 0x000fea0003800000 */
.L_x_795:
[----:B------:R-:W-:-:S04]  /*14bb0*/  LOP3.LUT R2, R37, 0x2, RZ, 0xfc, !PT ;  /* 0x0000000225027812 */ /* 0x000fc800078efcff */
[----:B------:R-:W-:-:S13]  /*14bc0*/  ISETP.NE.AND P0, PT, R2, 0x3, PT ;  /* 0x000000030200780c */ /* 0x000fda0003f05270 */
[----:B------:R-:W-:Y:S05]  /*14bd0*/  @!P0 BRA `(.L_x_797) ;  /* 0x0000000000048947 */ /* 0x000fea0003800000 */
[----:B------:R-:W-:Y:S01]  /*14be0*/  BPT.TRAP 0x1 ;  /* 0x000000040000795c */ /* 0x000fe20000300000 */
.L_x_797:
[----:B0-----:R-:W-:Y:S01]  /*14bf0*/  SHF.L.U32 R0, R26, 0x1f, RZ ;  /* 0x0000001f1a007819 */ /* 0x001fe200000006ff */
[----:B------:R-:W-:Y:S03]  /*14c00*/  BSSY B0, `(.L_x_798) ;  /* 0x0000003000007945 */ /* 0x000fe60003800000 */
[----:B------:R-:W0:Y:S02]  /*14c10*/  SYNCS.PHASECHK.TRANS64.TRYWAIT P0, [R27+URZ+0x28c60], R0 ;  /* 0x028c60001b0075a7 */ /* 0x000e24000800017f */
[----:B0-----:R-:W-:Y:S05]  /*14c20*/  @!P0 BRA `(.L_x_799) ;  /* 0x00000040006c8947 */ /* 0x001fea0003800000 */
.L_x_910:
[----:B------:R-:W-:Y:S05]  /*14c30*/  BSYNC B0 ;  /* 0x0000000000007941 */ /* 0x000fea0003800000 */
.L_x_798:
[----:B------:R-:W0:Y:S01]  /*14c40*/  LDL.LU R3, [R1+0x2c] ;  /* 0x00002c0001037983 */ /* 0x000e220000300800 */
[----:B------:R-:W-:-:S03]  /*14c50*/  ULDC.64 UR4, c[0x0][0x328] ;  /* 0x0000ca0000047ab9 */ /* 0x000fc60000000a00 */
[----:B------:R-:W2:Y:S04]  /*14c60*/  LDL.LU R2, [R1] ;  /* 0x0000000001027983 */ /* 0x000ea80000300800 */
[----:B------:R-:W3:Y:S01]  /*14c70*/  LDL.LU R4, [R1+0x30] ;  /* 0x0000300001047983 */ /* 0x000ee20000300800 */
        /* <DEDUP_REMOVED lines=8> */
[----:B------:R-:W-:Y:S01]  /*14d00*/  ULDC.64 UR4, c[0x0][0x330] ;  /* 0x0000cc0000047ab9 */ /* 0x000fe20000000a00 */
[----:B------:R-:W-:Y:S02]  /*14d10*/  IMAD R4, R25, 0x8000, R35 ;  /* 0x0000800019047824 */ /* 0x000fe400078e0223 */
        /* <DEDUP_REMOVED lines=18> */
[----:B------:R-:W-:-:S02]  /*14e40*/  LOP3.LUT P2, RZ, R32, 0x10, RZ, 0xc0, !PT ;  /* 0x0000001020ff7812 */ /* 0x000fc4000784c0ff */
[----:B0-----:R-:W-:-:S04]  /*14e50*/  SHF.L.U32 R7, R7, 0x3, RZ ;  /* 0x0000000307077819 */ /* 0x001fc800000006ff */
        /* <DEDUP_REMOVED lines=36> */
[----:B0-----:R-:W-:-:S05]  /*150a0*/  IADD3 R2, P6, R2, R0, RZ ;  /* 0x0000000002027210 */ /* 0x001fca0007fde0ff */
[----:B-1----:R-:W-:Y:S01]  /*150b0*/  IMAD.X R3, RZ, RZ, R3, P6 ;  /* 0x000000ffff037224 */ /* 0x002fe200030e0603 */
        /* <DEDUP_REMOVED lines=40> */
.L_x_920:
        /* <DEDUP_REMOVED lines=13> */
[----:B------:R-:W-:Y:S02]  /*15410*/  IADD3.X R3, RZ, R6, RZ, P0, !PT ;  /* 0x00000006ff037210 */ /* 0x000fe400007fe4ff */
[----:B------:R-:W-:Y:S02]  /*15420*/  LOP3.LUT P6, RZ, R22, 0x800, RZ, 0xc0, !PT ;  /* 0x0000080016ff7812 */ /* 0x000fe400078cc0ff */
[----:B------:R-:W-:-:S02]  /*15430*/  ISETP.LT.OR P5, PT, R31, 0x31, !P3 ;  /* 0x000000311f00780c */ /* 0x000fc40005fa1670 */
[C---:B------:R-:W-:Y:S02]  /*15440*/  LOP3.LUT P0, RZ, R22.reuse, 0x200, RZ, 0xc0, !PT ;  /* 0x0000020016ff7812 */ /* 0x040fe4000780c0ff */
[----:B------:R-:W-:Y:S02]  /*15450*/  ISETP.LT.OR P3, PT, R31, 0x31, !P1 ;  /* 0x000000311f00780c */ /* 0x000fe40004f61670 */
[----:B------:R-:W-:-:S04]  /*15460*/  LOP3.LUT P1, RZ, R22, 0x400, RZ, 0xc0, !PT ;  /* 0x0000040016ff7812 */ /* 0x000fc8000782c0ff */
[----:B------:R-:W-:Y:S01]  /*15470*/  ISETP.LT.OR P1, PT, R31, 0x31, P1 ;  /* 0x000000311f00780c */ /* 0x000fe20000f21670 */
        /* <DEDUP_REMOVED lines=14> */
.L_x_801:
        /* <DEDUP_REMOVED lines=11> */
.L_x_802:
[----:B------:R-:W2:Y:S01]  /*15610*/  LDL.LU R2, [R1+0x4] ;  /* 0x0000040001027983 */ /* 0x000ea20000300800 */
[----:B------:R1:W-:Y:S01]  /*15620*/  SYNCS.ARRIVE.TRANS64.A1T0 RZ, [R27+URZ+0x28c50], RZ ;  /* 0x028c50ff1bff79a7 */ /* 0x0003e2000810003f */
[----:B------:R-:W-:Y:S01]  /*15630*/  BSSY B0, `(.L_x_803) ;  /* 0x00000f7000007945 */ /* 0x000fe20003800000 */
[----:B--2---:R-:W-:-:S13]  /*15640*/  ISETP.GE.AND P0, PT, R2, 0x41, PT ;  /* 0x000000410200780c */ /* 0x004fda0003f06270 */
[----:B-1----:R-:W-:Y:S05]  /*15650*/  @!P0 BRA `(.L_x_804) ;  /* 0x0000000c00d08947 */ /* 0x002fea0003800000 */
[----:B------:R-:W2:Y:S04]  /*15660*/  LDL.LU R4, [R1+0x38] ;  /* 0x0000380001047983 */ /* 0x000ea80000300800 */
[----:B------:R-:W3:Y:S04]  /*15670*/  LDL.LU R3, [R1+0x10] ;  /* 0x0000100001037983 */ /* 0x000ee80000300800 */
[----:B------:R-:W4:Y:S01]  /*15680*/  LDL.LU R2, [R1+0x3c] ;  /* 0x00003c0001027983 */ /* 0x000f220000300800 */
[----:B--2---:R-:W-:Y:S02]  /*15690*/  LOP3.LUT R32, R4, 0x40, RZ, 0xc0, !PT ;  /* 0x0000004004207812 */ /* 0x004fe400078ec0ff */
[----:B---3--:R-:W-:-:S02]  /*156a0*/  LOP3.LUT R31, R3, 0x80, RZ, 0xc0, !PT ;  /* 0x00000080031f7812 */ /* 0x008fc400078ec0ff */
[----:B------:R-:W-:Y:S02]  /*156b0*/  SHF.R.U32.HI R32, RZ, 0x2, R32 ;  /* 0x00000002ff207819 */ /* 0x000fe40000011620 */
[----:B----4-:R-:W-:Y:S02]  /*156c0*/  LEA.HI.SX32 R7, R2, 0xfffffffe, 0x1a ;  /* 0xfffffffe02077811 */ /* 0x010fe400078fd2ff */
[----:B------:R-:W-:-:S07]  /*156d0*/  SHF.R.U32.HI R31, RZ, 0x3, R31 ;  /* 0x00000003ff1f7819 */ /* 0x000fce000001161f */
.L_x_817:
[----:B-1----:R-:W1:Y:S01]  /*156e0*/  S2R R2, SR_TID.X ;  /* 0x0000000000027919 */ /* 0x002e620000002100 */
[----:B0-----:R-:W0:Y:S01]  /*156f0*/  LDC R5, c[0x0][0x430] ;  /* 0x00010c00ff057b82 */ /* 0x001e220000000800 */
[----:B------:R-:W-:Y:S01]  /*15700*/  IMAD R4, R7, 0x40, R33 ;  /* 0x0000004007047824 */ /* 0x000fe200078e0221 */
[----:B------:R-:W-:Y:S01]  /*15710*/  LOP3.LUT R10, R37, 0x2, RZ, 0xfc, !PT ;  /* 0x00000002250a7812 */ /* 0x000fe200078efcff */
[----:B--2---:R-:W2:Y:S01]  /*15720*/  S2R R8, SR_TID.X ;  /* 0x0000000000087919 */ /* 0x004ea20000002100 */
[----:B------:R-:W-:Y:S02]  /*15730*/  IADD3 R25, R25, 0x1, RZ ;  /* 0x0000000119197810 */ /* 0x000fe40007ffe0ff */
[----:B0-----:R-:W-:Y:S02]  /*15740*/  ISETP.NE.AND P0, PT, R5, 0x1, PT ;  /* 0x000000010500780c */ /* 0x001fe40003f05270 */
[----:B-1----:R-:W-:Y:S01]  /*15750*/  LOP3.LUT R2, R2, 0x7f, RZ, 0xc0, !PT ;  /* 0x0000007f02027812 */ /* 0x002fe200078ec0ff */
[----:B--2---:R-:W-:-:S03]  /*15760*/  IMAD.SHL.U32 R8, R8, 0x10, RZ ;  /* 0x0000001008087824 */ /* 0x004fc600078e00ff */
[----:B------:R-:W-:-:S07]  /*15770*/  SHF.R.U32.HI R2, RZ, 0x3, R2 ;  /* 0x00000003ff027819 */ /* 0x000fce0000011602 */
[----:B---3--:R-:W0:Y:S01]  /*15780*/  @P0 LDC R6, c[0x0][0x434] ;  /* 0x00010d00ff060b82 */ /* 0x008e220000000800 */
[----:B------:R-:W-:-:S04]  /*15790*/  LOP3.LUT R8, R2, 0x70, R8, 0xf8, !PT ;  /* 0x0000007002087812 */ /* 0x000fc800078ef808 */
[----:B------:R-:W-:-:S03]  /*157a0*/  ISETP.GT.U32.AND P1, PT, R8, 0x3f, PT ;  /* 0x0000003f0800780c */ /* 0x000fc60003f24070 */
[----:B------:R-:W1:Y:S01]  /*157b0*/  @P0 LDC R3, c[0x0][0x438] ;  /* 0x00010e00ff030b82 */ /* 0x000e620000000800 */
[----:B------:R-:W-:-:S04]  /*157c0*/  IMAD.IADD R4, R8, 0x1, R4 ;  /* 0x0000000108047824 */ /* 0x000fc800078e0204 */
[----:B------:R-:W-:-:S05]  /*157d0*/  IMAD.MOV.U32 R2, RZ, RZ, R4 ;  /* 0x000000ffff027224 */ /* 0x000fca00078e0004 */
[----:B------:R-:W2:Y:S01]  /*157e0*/  @!P1 LDC.64 R8, c[0x0][0x428] ;  /* 0x00010a00ff089b82 */ /* 0x000ea20000000a00 */
[----:B0-----:R-:W-:-:S05]  /*157f0*/  @P0 IMAD.HI.U32 R6, R4, R6, RZ ;  /* 0x0000000604060227 */ /* 0x001fca00078e00ff */
[----:B-1----:R-:W-:-:S05]  /*15800*/  @P0 SHF.R.U32.HI R2, RZ, R3, R6 ;  /* 0x00000003ff020219 */ /* 0x002fca0000011606 */
[----:B------:R-:W-:-:S04]  /*15810*/  IMAD.MOV R3, RZ, RZ, -R2 ;  /* 0x000000ffff037224 */ /* 0x000fc800078e0a02 */
[----:B------:R-:W-:Y:S01]  /*15820*/  IMAD R5, R5, R3, R4 ;  /* 0x0000000305057224 */ /* 0x000fe200078e0204 */
[--C-:B------:R-:W-:Y:S01]  /*15830*/  @!P1 SHF.R.S32.HI R3, RZ, 0x1f, R2.reuse ;  /* 0x0000001fff039819 */ /* 0x100fe20000011402 */
[-C--:B--2---:R-:W-:Y:S02]  /*15840*/  @!P1 IMAD R4, R34, R8.reuse, RZ ;  /* 0x0000000822049224 */ /* 0x084fe400078e02ff */
[----:B------:R-:W-:-:S04]  /*15850*/  @!P1 IMAD.WIDE.U32 R2, R30, R8, R2 ;  /* 0x000000081e029225 */ /* 0x000fc800078e0002 */
[----:B------:R-:W-:Y:S02]  /*15860*/  @!P1 IMAD R4, R30, R9, R4 ;  /* 0x000000091e049224 */ /* 0x000fe400078e0204 */
[----:B------:R-:W0:Y:S02]  /*15870*/  @!P1 LDC.64 R8, c[0x0][0x418] ;  /* 0x00010600ff089b82 */ /* 0x000e240000000a00 */
[----:B------:R-:W-:Y:S02]  /*15880*/  @!P1 IMAD.IADD R3, R4, 0x1, R3 ;  /* 0x0000000104039824 */ /* 0x000fe400078e0203 */
[----:B------:R-:W-:Y:S01]  /*15890*/  IMAD.MOV.U32 R4, RZ, RZ, RZ ;  /* 0x000000ffff047224 */ /* 0x000fe200078e00ff */
[----:B0-----:R-:W-:-:S04]  /*158a0*/  @!P1 LEA R8, P0, R2, R8, 0x2 ;  /* 0x0000000802089211 */ /* 0x001fc800078010ff */
[----:B------:R-:W-:Y:S02]  /*158b0*/  @!P1 LEA.HI.X R9, R2, R9, R3, 0x2, P0 ;  /* 0x0000000902099211 */ /* 0x000fe400000f1403 */
[----:B------:R-:W-:-:S03]  /*158c0*/  ISETP.NE.AND P0, PT, R25, 0x2, PT ;  /* 0x000000021900780c */ /* 0x000fc60003f05270 */
[----:B------:R0:W5:Y:S01]  /*158d0*/  @!P1 LDG.E R4, desc[UR40][R8.64] ;  /* 0x0000002808049981 */ /* 0x000162000c1e1900 */
[----:B------:R-:W-:Y:S02]  /*158e0*/  ISETP.NE.AND P1, PT, R10, 0x3, PT ;  /* 0x000000030a00780c */ /* 0x000fe40003f25270 */
[----:B------:R-:W-:Y:S01]  /*158f0*/  SEL R2, RZ, 0x1, P0 ;  /* 0x00000001ff027807 */ /* 0x000fe20000000000 */
[----:B------:R-:W-:Y:S05]  /*15900*/  YIELD ;  /* 0x0000000000007946 */ /* 0x000fea0003800000 */
[----:B------:R-:W-:Y:S01]  /*15910*/  LOP3.LUT R26, R26, R2, RZ, 0x3c, !PT ;  /* 0x000000021a1a7212 */ /* 0x000fe200078e3cff */
[----:B------:R-:W-:Y:S01]  /*15920*/  IMAD.MOV.U32 R2, RZ, RZ, R7 ;  /* 0x000000ffff027224 */ /* 0x000fe200078e0007 */
[----:B------:R-:W-:Y:S01]  /*15930*/  SEL R25, R25, RZ, P0 ;  /* 0x000000ff19197207 */ /* 0x000fe20000000000 */
[----:B------:R-:W-:-:S03]  /*15940*/  VIADD R7, R7, 0xffffffff ;  /* 0xffffffff07077836 */ /* 0x000fc60000000000 */
[----:B------:R-:W-:Y:S01]  /*15950*/  ISETP.GT.AND P3, PT, R2, RZ, PT ;  /* 0x000000ff0200720c */ /* 0x000fe20003f64270 */
[----:B0-----:R-:W-:-:S12]  /*15960*/  @!P1 BRA `(.L_x_805) ;  /* 0x0000000000049947 */ /* 0x001fd80003800000 */
[----:B------:R-:W-:Y:S01]  /*15970*/  BPT.TRAP 0x1 ;  /* 0x000000040000795c */ /* 0x000fe20000300000 */
.L_x_805:
[----:B------:R-:W-:Y:S01]  /*15980*/  IMAD R6, R25, 0x8, R23 ;  /* 0x0000000819067824 */ /* 0x000fe200078e0217 */
[----:B------:R-:W-:Y:S01]  /*15990*/  SHF.L.U32 R17, R26, 0x1f, RZ ;  /* 0x0000001f1a117819 */ /* 0x000fe200000006ff */
[----:B------:R-:W-:Y:S01]  /*159a0*/  BSSY B1, `(.L_x_806) ;  /* 0x0000004000017945 */ /* 0x000fe20003800000 */
[----:B------:R-:W-:Y:S02]  /*159b0*/  SHF.R.S32.HI R9, RZ, 0x1f, R5 ;  /* 0x0000001fff097819 */ /* 0x000fe40000011405 */
[----:B------:R-:W0:Y:S02]  /*159c0*/  SYNCS.PHASECHK.TRANS64.TRYWAIT P0, [R6+URZ+0x28c40], R17 ;  /* 0x028c4011060075a7 */ /* 0x000e24000800017f */
[----:B0-----:R-:W-:Y:S05]  /*159d0*/  @!P0 BRA `(.L_x_807) ;  /* 0x0000003c00408947 */ /* 0x001fea0003800000 */
.L_x_921:
[----:B------:R-:W-:Y:S05]  /*159e0*/  BSYNC B1 ;  /* 0x0000000000017941 */ /* 0x000fea0003800000 */
.L_x_806:
        /* <DEDUP_REMOVED lines=32> */
[----:B-1----:R-:W-:-:S05]  /*15bf0*/  IADD3 R2, P0, R2, R0, RZ ;  /* 0x0000000002027210 */ /* 0x002fca0007f1e0ff */
[----:B--2---:R-:W-:-:S05]  /*15c00*/  IMAD.X R3, RZ, RZ, R3, P0 ;  /* 0x000000ffff037224 */ /* 0x004fca00000e0603 */
        /* <DEDUP_REMOVED lines=8> */
.L_x_931:
        /* <DEDUP_REMOVED lines=8> */
.L_x_809:
[----:B------:R-:W-:Y:S02]  /*15d10*/  PLOP3.LUT P1, PT, P1, P0, PT, 0xa2, 0x0 ;  /* 0x000000000000781c */ /* 0x000fe40000f21472 */
[----:B------:R-:W-:-:S08]  /*15d20*/  @P0 R2UR P1, UR4, R6 ;  /* 0x00000000060402ca */ /* 0x000fd00000020000 */
[----:B------:R-:W-:-:S05]  /*15d30*/  @P0 PLOP3.LUT P0, PT, P1, PT, PT, 0x80, 0x0 ;  /* 0x000000000000081c */ /* 0x000fca0000f0f070 */
[----:B------:R-:W-:Y:S01]  /*15d40*/  @!P1 SYNCS.ARRIVE.TRANS64.RED.A0T1 RZ, [UR4+0x28c30], RZ ;  /* 0x028c30ffffff99a7 */ /* 0x000fe20008200404 */
[----:B------:R-:W-:Y:S07]  /*15d50*/  @!P1 ARRIVES.LDGSTSBAR.64.TRANSCNT [UR4+0x28c30] ;  /* 0x028c3000ff0099b0 */ /* 0x000fee0008000a84 */
[----:B------:R-:W-:Y:S05]  /*15d60*/  @P0 BRA.U.ANY `(.L_x_809) ;  /* 0xfffffffd00e80947 */ /* 0x000fea000393ffff */
[----:B------:R-:W-:Y:S01]  /*15d70*/  NOP ;  /* 0x0000000000007918 */ /* 0x000fe20000000000 */
[----:B--2---:R-:W-:-:S04]  /*15d80*/  LOP3.LUT R2, R37, 0x2, RZ, 0xfc, !PT ;  /* 0x0000000225027812 */ /* 0x004fc800078efcff */
[----:B------:R-:W-:-:S13]  /*15d90*/  ISETP.NE.AND P2, PT, R2, 0x3, PT ;  /* 0x000000030200780c */ /* 0x000fda0003f45270 */
[----:B------:R-:W-:Y:S05]  /*15da0*/  @!P2 BRA `(.L_x_810) ;  /* 0x000000000004a947 */ /* 0x000fea0003800000 */
[----:B------:R-:W-:Y:S01]  /*15db0*/  BPT.TRAP 0x1 ;  /* 0x000000040000795c */ /* 0x000fe20000300000 */
.L_x_810:
[----:B------:R2:W-:Y:S01]  /*15dc0*/  SYNCS.ARRIVE.TRANS64.A1T0 RZ, [R6+URZ+0x28c30], RZ ;  /* 0x028c30ff06ff79a7 */ /* 0x0005e2000810003f */
[----:B------:R-:W-:Y:S05]  /*15dd0*/  @!P2 BRA `(.L_x_811) ;  /* 0x000000000004a947 */ /* 0x000fea0003800000 */
[----:B------:R-:W-:Y:S01]  /*15de0*/  BPT.TRAP 0x1 ;  /* 0x000000040000795c */ /* 0x000fe20000300000 */
.L_x_811:
[----:B------:R-:W3:Y:S01]  /*15df0*/  SYNCS.PHASECHK.TRANS64.TRYWAIT P0, [R6+URZ+0x28c60], R17 ;  /* 0x028c6011060075a7 */ /* 0x000ee2000800017f */
[----:B------:R-:W-:Y:S04]  /*15e00*/  BSSY B1, `(.L_x_812) ;  /* 0x0000002000017945 */ /* 0x000fe80003800000 */
[----:B---3--:R-:W-:Y:S05]  /*15e10*/  @!P0 BRA `(.L_x_813) ;  /* 0x0000003c00608947 */ /* 0x008fea0003800000 */
.L_x_932:
[----:B------:R-:W-:Y:S05]  /*15e20*/  BSYNC B1 ;  /* 0x0000000000017941 */ /* 0x000fea0003800000 */
.L_x_812:
        /* <DEDUP_REMOVED lines=8> */
[----:B------:R-:W-:Y:S01]  /*15eb0*/  IMAD R10, R10, UR4, RZ ;  /* 0x000000040a0a7c24 */ /* 0x000fe2000f8e02ff */
[----:B------:R-:W-:-:S03]  /*15ec0*/  IADD3 R3, R3, R9, RZ ;  /* 0x0000000903037210 */ /* 0x000fc60007ffe0ff */
        /* <DEDUP_REMOVED lines=71> */
.L_x_942:
[----:B------:R-:W-:Y:S02]  /*16340*/  LOP3.LUT R22, R22, 0xffffbfff, RZ, 0xc0, !PT ;  /* 0xffffbfff16167812 */ /* 0x000fe400078ec0ff */
[----:B---3--:R-:W-:Y:S02]  /*16350*/  IADD3 R2, P2, R14, R0, RZ ;  /* 0x000000000e027210 */ /* 0x008fe40007f5e0ff */
[----:B------:R-:W-:Y:S02]  /*16360*/  @P1 LOP3.LUT R22, R22, 0x4000, RZ, 0xfc, !PT ;  /* 0x0000400016161812 */ /* 0x000fe400078efcff */
[----:B------:R-:W-:Y:S02]  /*16370*/  IADD3.X R3, RZ, R10, RZ, P2, !PT ;  /* 0x0000000aff037210 */ /* 0x000fe400017fe4ff */
        /* <DEDUP_REMOVED lines=21> */
.L_x_815:
        /* <DEDUP_REMOVED lines=11> */
.L_x_816:
[----:B------:R3:W-:Y:S01]  /*16580*/  SYNCS.ARRIVE.TRANS64.A1T0 RZ, [R6+URZ+0x28c50], RZ ;  /* 0x028c50ff06ff79a7 */ /* 0x0007e2000810003f */
[----:B------:R-:W-:Y:S05]  /*16590*/  @P3 BRA `(.L_x_817) ;  /* 0xfffffff000503947 */ /* 0x000fea000383ffff */
.L_x_804:
[----:B------:R-:W-:Y:S05]  /*165a0*/  BSYNC B0 ;  /* 0x0000000000007941 */ /* 0x000fea0003800000 */
.L_x_803:
        /* <DEDUP_REMOVED lines=9> */
[----:B0-----:R-:W0:Y:S01]  /*16640*/  S2R R5, SR_LANEID ;  /* 0x0000000000057919 */ /* 0x001e220000000000 */
[----:B------:R-:W-:Y:S01]  /*16650*/  VOTEU.ANY UR4, UPT, PT ;  /* 0x0000000000047886 */ /* 0x000fe200038e0100 */
[----:B------:R-:W4:Y:S01]  /*16660*/  LDC.64 R2, c[0x0][0xc60] ;  /* 0x00031800ff027b82 */ /* 0x000f220000000a00 */
[----:B------:R-:W0:Y:S02]  /*16670*/  FLO.U32 R0, UR4 ;  /* 0x0000000400007d00 */ /* 0x000e2400080e0000 */
[----:B0-----:R-:W-:-:S06]  /*16680*/  ISETP.EQ.U32.AND P1, PT, R0, R5, PT ;  /* 0x000000050000720c */ /* 0x001fcc0003f22070 */
[----:B------:R-:W4:Y:S07]  /*16690*/  POPC R5, UR4 ;  /* 0x0000000400057d09 */ /* 0x000f2e0008000000 */
[----:B----4-:R-:W4:Y:S01]  /*166a0*/  @P1 ATOMG.E.ADD.STRONG.GPU PT, R3, desc[UR40][R2.64], R5 ;  /* 0x00000005020319a8 */ /* 0x010f2200081ee1e8 */
[----:B------:R-:W0:Y:S02]  /*166b0*/  S2R R4, SR_LTMASK ;  /* 0x0000000000047919 */ /* 0x000e240000003900 */
[----:B0-----:R-:W-:-:S04]  /*166c0*/  LOP3.LUT R4, R4, UR4, RZ, 0xc0, !PT ;  /* 0x0000000404047c12 */ /* 0x001fc8000f8ec0ff */
[----:B------:R-:W0:Y:S01]  /*166d0*/  POPC R7, R4 ;  /* 0x0000000400077309 */ /* 0x000e220000000000 */
[----:B----4-:R-:W0:Y:S02]  /*166e0*/  SHFL.IDX PT, R0, R3, R0, 0x1f ;  /* 0x00001f0003007589 */ /* 0x010e2400000e0000 */
[----:B0-----:R-:W-:-:S07]  /*166f0*/  IADD3 R16, R0, UR36, R7 ;  /* 0x0000002400107c10 */ /* 0x001fce000fffe007 */
.L_x_819:
[----:B------:R-:W-:Y:S05]  /*16700*/  BSYNC B0 ;  /* 0x0000000000007941 */ /* 0x000fea0003800000 */
.L_x_818:
[----:B------:R-:W-:-:S07]  /*16710*/  SEL R25, R25, RZ, P0 ;  /* 0x000000ff19197207 */ /* 0x000fce0000000000 */
.L_x_778:
[----:B------:R-:W-:Y:S05]  /*16720*/  BSYNC B7 ;  /* 0x0000000000077941 */ /* 0x000fea0003800000 */
.L_x_776:
[----:B------:R-:W-:-:S13]  /*16730*/  LOP3.LUT P0, RZ, R22, 0x1000, RZ, 0xc0, !PT ;  /* 0x0000100016ff7812 */ /* 0x000fda000780c0ff */
[----:B------:R-:W-:Y:S05]  /*16740*/  @!P0 BRA `(.L_x_820) ;  /* 0x0000000000248947 */ /* 0x000fea0003800000 */
[----:B------:R-:W-:Y:S05]  /*16750*/  WARPSYNC.ALL ;  /* 0x0000000000007948 */ /* 0x000fea0003800000 */
[----:B------:R-:W4:Y:S08]  /*16760*/  S2UR UR5, SR_CgaCtaId ;  /* 0x00000000000579c3 */ /* 0x000f300000008800 */
[----:B------:R-:W-:Y:S06]  /*16770*/  BAR.SYNC.DEFER_BLOCKING 0x5, 0x180 ;  /* 0x0146000000007b1d */ /* 0x000fec0000010000 */
[----:B------:R-:W-:-:S02]  /*16780*/  UMOV UR4, 0x400 ;  /* 0x0000040000047882 */ /* 0x000fc40000000000 */
[----:B----4-:R-:W-:-:S06]  /*16790*/  ULEA UR4, UR5, UR4, 0x18 ;  /* 0x0000000405047291 */ /* 0x010fcc000f8ec03f */
[----:B-1----:R-:W-:-:S05]  /*167a0*/  IMAD.U32 R23, RZ, RZ, UR4 ;  /* 0x00000004ff177e24 */ /* 0x002fca000f8e00ff */
[----:B------:R1:W4:Y:S01]  /*167b0*/  LDS.128 R16, [R23+0x28cd0] ;  /* 0x028cd00017107984 */ /* 0x0003220000000c00 */
[----:B------:R-:W-:Y:S06]  /*167c0*/  BAR.ARV 0x4, 0x180 ;  /* 0x0106000000007b1d */ /* 0x000fec0000002000 */
[----:B------:R-:W-:Y:S05]  /*167d0*/  BRA `(.L_x_821) ;  /* 0x0000000800407947 */ /* 0x000fea0003800000 */
.L_x_820:
[----:B0-----:R-:W0:Y:S01]  /*167e0*/  S2R R8, SR_TID.X ;  /* 0x0000000000087919 */ /* 0x001e220000002100 */
[----:B------:R-:W-:Y:S01]  /*167f0*/  UMOV UR4, 0xffffffff ;  /* 0xffffffff00047882 */ /* 0x000fe20000000000 */
[----:B0-----:R-:W-:-:S04]  /*16800*/  LOP3.LUT R8, R8, 0x1f, RZ, 0xc0, !PT ;  /* 0x0000001f08087812 */ /* 0x001fc800078ec0ff */
[----:B------:R-:W-:Y:S01]  /*16810*/  ISETP.NE.AND P0, PT, R8, 0x1f, PT ;  /* 0x0000001f0800780c */ /* 0x000fe20003f05270 */
[----:B------:R-:W-:-:S12]  /*16820*/  BRA.DIV UR4, `(.L_x_822) ;  /* 0x0000003a04cc7947 */ /* 0x000fd8000b800000 */
[----:B------:R-:W-:Y:S01]  /*16830*/  IMAD.IADD R5, R19, 0x1, R8 ;  /* 0x0000000113057824 */ /* 0x000fe200078e0208 */
[----:B------:R-:W-:-:S04]  /*16840*/  ULDC UR4, c[0x0][0xc3c] ;  /* 0x00030f0000047ab9 */ /* 0x000fc80000000800 */
[----:B------:R-:W-:-:S13]  /*16850*/  ISETP.GE.OR P1, PT, R5, UR4, !P0 ;  /* 0x0000000405007c0c */ /* 0x000fda000c726670 */
[----:B-1----:R-:W0:Y:S02]  /*16860*/  @!P1 LDC.64 R2, c[0x0][0xc80] ;  /* 0x00032000ff029b82 */ /* 0x002e240000000a00 */
[----:B0-----:R-:W-:-:S06]  /*16870*/  @!P1 IMAD.WIDE R2, R5, 0x4, R2 ;  /* 0x0000000405029825 */ /* 0x001fcc00078e0202 */
[----:B------:R0:W4:Y:S01]  /*16880*/  @!P1 LDG.E R3, desc[UR40][R2.64] ;  /* 0x0000002802039981 */ /* 0x000122000c1e1900 */
[C---:B------:R-:W-:Y:S02]  /*16890*/  ISETP.GE.U32.AND P2, PT, R8.reuse, 0x2, PT ;  /* 0x000000020800780c */ /* 0x040fe40003f46070 */
[C---:B------:R-:W-:Y:S01]  /*168a0*/  ISETP.GE.U32.AND P3, PT, R8.reuse, 0x4, PT ;  /* 0x000000040800780c */ /* 0x040fe20003f66070 */
[----:B------:R-:W-:Y:S01]  /*168b0*/  SHFL.IDX PT, R0, R16, RZ, 0x1f ;  /* 0x00001fff10007589 */ /* 0x000fe200000e0000 */
[C---:B------:R-:W-:Y:S02]  /*168c0*/  ISETP.GE.U32.AND P4, PT, R8.reuse, 0x8, PT ;  /* 0x000000080800780c */ /* 0x040fe40003f86070 */
[C---:B------:R-:W-:Y:S01]  /*168d0*/  ISETP.GE.U32.AND P5, PT, R8.reuse, 0x10, PT ;  /* 0x000000100800780c */ /* 0x040fe20003fa6070 */
[----:B------:R-:W-:Y:S01]  /*168e0*/  SHFL.IDX PT, R4, R16, 0x1, 0x1f ;  /* 0x00201f0010047f89 */ /* 0x000fe200000e0000 */
[----:B0-----:R-:W-:Y:S02]  /*168f0*/  IMAD.MOV.U32 R2, RZ, RZ, RZ ;  /* 0x000000ffff027224 */ /* 0x001fe400078e00ff */
[----:B----4-:R-:W-:Y:S01]  /*16900*/  @!P1 IMAD.MOV.U32 R2, RZ, RZ, R3 ;  /* 0x000000ffff029224 */ /* 0x010fe200078e0003 */
[----:B------:R-:W-:-:S04]  /*16910*/  ISETP.NE.AND P1, PT, R8, RZ, PT ;  /* 0x000000ff0800720c */ /* 0x000fc80003f25270 */
[----:B------:R-:W0:Y:S02]  /*16920*/  SHFL.UP PT, R14, R2, 0x1, RZ ;  /* 0x04200000020e7989 */ /* 0x000e2400000e00ff */
[----:B0-----:R-:W-:-:S05]  /*16930*/  SEL R5, R14, RZ, P1 ;  /* 0x000000ff0e057207 */ /* 0x001fca0000800000 */
[----:B------:R-:W-:-:S05]  /*16940*/  IMAD.IADD R5, R2, 0x1, R5 ;  /* 0x0000000102057824 */ /* 0x000fca00078e0205 */
        /* <DEDUP_REMOVED lines=12> */
[----:B------:R0:W1:Y:S02]  /*16a10*/  SHFL.IDX PT, R14, R3, 0x1f, 0x1f ;  /* 0x03e01f00030e7f89 */ /* 0x00006400000e0000 */
.L_x_952:
[----:B------:R-:W-:Y:S02]  /*16a20*/  ULDC UR4, c[0x0][0xc38] ;  /* 0x00030e0000047ab9 */ /* 0x000fe40000000800 */
[----:B------:R-:W-:-:S04]  /*16a30*/  IMAD.U32 R16, RZ, RZ, UR4 ;  /* 0x00000004ff107e24 */ /* 0x000fc8000f8e00ff */
[----:B-1----:R-:W-:-:S04]  /*16a40*/  IMAD R5, R14, R16, RZ ;  /* 0x000000100e057224 */ /* 0x002fc800078e02ff */
[----:B------:R-:W-:-:S05]  /*16a50*/  IMAD.IADD R4, R4, 0x1, R5 ;  /* 0x0000000104047824 */ /* 0x000fca00078e0205 */
[----:B------:R-:W-:-:S13]  /*16a60*/  ISETP.GT.AND P6, PT, R4, R0, PT ;  /* 0x000000000400720c */ /* 0x000fda0003fc4270 */
[----:B------:R-:W-:Y:S05]  /*16a70*/  @P6 BRA `(.L_x_823) ;  /* 0x00000000009c6947 */ /* 0x000fea0003800000 */
.L_x_828:
[----:B------:R-:W1:Y:S01]  /*16a80*/  LDC R6, c[0x0][0xc3c] ;  /* 0x00030f00ff067b82 */ /* 0x000e620000000800 */
[----:B------:R-:W-:-:S05]  /*16a90*/  VIADD R19, R19, 0x1f ;  /* 0x0000001f13137836 */ /* 0x000fca0000000000 */
[----:B-1----:R-:W-:-:S13]  /*16aa0*/  ISETP.GE.AND P6, PT, R19, R6, PT ;  /* 0x000000061300720c */ /* 0x002fda0003fc6270 */
[----:B------:R-:W-:Y:S05]  /*16ab0*/  @P6 BRA `(.L_x_824) ;  /* 0x0000000400446947 */ /* 0x000fea0003800000 */
[----:B------:R-:W1:Y:S01]  /*16ac0*/  S2R R2, SR_TID.X ;  /* 0x0000000000027919 */ /* 0x000e620000002100 */
[----:B------:R-:W-:Y:S01]  /*16ad0*/  BSSY B0, `(.L_x_825) ;  /* 0x0000009000007945 */ /* 0x000fe20003800000 */
[----:B-1----:R-:W-:-:S04]  /*16ae0*/  LOP3.LUT R2, R2, 0x1f, RZ, 0xc0, !PT ;  /* 0x0000001f02027812 */ /* 0x002fc800078ec0ff */
[----:B------:R-:W-:Y:S01]  /*16af0*/  IADD3 R5, R19, R2, RZ ;  /* 0x0000000213057210 */ /* 0x000fe20007ffe0ff */
[----:B------:R-:W-:-:S03]  /*16b00*/  IMAD.MOV.U32 R2, RZ, RZ, RZ ;  /* 0x000000ffff027224 */ /* 0x000fc600078e00ff */
[----:B------:R-:W-:-:S13]  /*16b10*/  ISETP.GE.OR P6, PT, R5, R6, !P0 ;  /* 0x000000060500720c */ /* 0x000fda00047c6670 */
[----:B------:R-:W-:Y:S05]  /*16b20*/  @P6 BRA `(.L_x_826) ;  /* 0x00000000000c6947 */ /* 0x000fea0003800000 */
[----:B0-----:R-:W0:Y:S02]  /*16b30*/  LDC.64 R2, c[0x0][0xc80] ;  /* 0x00032000ff027b82 */ /* 0x001e240000000a00 */
[----:B0-----:R-:W-:-:S06]  /*16b40*/  IMAD.WIDE R2, R5, 0x4, R2 ;  /* 0x0000000405027825 */ /* 0x001fcc00078e0202 */
[----:B------:R1:W5:Y:S02]  /*16b50*/  LDG.E R2, desc[UR40][R2.64] ;  /* 0x0000002802027981 */ /* 0x000364000c1e1900 */
.L_x_826:
[----:B------:R-:W-:Y:S05]  /*16b60*/  BSYNC B0 ;  /* 0x0000000000007941 */ /* 0x000fea0003800000 */
.L_x_825:
[----:B------:R-:W-:-:S03]  /*16b70*/  UMOV UR4, 0xffffffff ;  /* 0xffffffff00047882 */ /* 0x000fc60000000000 */
[----:B------:R-:W-:Y:S05]  /*16b80*/  BRA.DIV UR4, `(.L_x_827) ;  /* 0x0000003e04187947 */ /* 0x000fea000b800000 */
[----:B-----5:R-:W2:Y:S02]  /*16b90*/  SHFL.UP PT, R14, R2, 0x1, RZ ;  /* 0x04200000020e7989 */ /* 0x020ea400000e00ff */
[----:B--2---:R-:W-:-:S05]  /*16ba0*/  SEL R13, R14, RZ, P1 ;  /* 0x000000ff0e0d7207 */ /* 0x004fca0000800000 */
[----:B------:R-:W-:-:S05]  /*16bb0*/  IMAD.IADD R13, R2, 0x1, R13 ;  /* 0x00000001020d7824 */ /* 0x000fca00078e020d */
[----:B------:R-:W2:Y:S02]  /*16bc0*/  SHFL.UP PT, R14, R13, 0x2, RZ ;  /* 0x044000000d0e7989 */ /* 0x000ea400000e00ff */
[----:B--2---:R-:W-:-:S05]  /*16bd0*/  SEL R14, R14, RZ, P2 ;  /* 0x000000ff0e0e7207 */ /* 0x004fca0001000000 */
[----:B01----:R-:W-:-:S05]  /*16be0*/  IMAD.IADD R3, R13, 0x1, R14 ;  /* 0x000000010d037824 */ /* 0x003fca00078e020e */
        /* <DEDUP_REMOVED lines=10> */
.L_x_960:
[----:B------:R-:W-:Y:S02]  /*16c90*/  ULDC UR4, c[0x0][0xc38] ;  /* 0x00030e0000047ab9 */ /* 0x000fe40000000800 */
[----:B------:R-:W-:-:S05]  /*16ca0*/  MOV R16, UR4 ;  /* 0x0000000400107c02 */ /* 0x000fca0008000f00 */
[----:B-1----:R-:W-:-:S04]  /*16cb0*/  IMAD R5, R14, R16, RZ ;  /* 0x000000100e057224 */ /* 0x002fc800078e02ff */
[----:B------:R-:W-:-:S05]  /*16cc0*/  IMAD.IADD R4, R5, 0x1, R4 ;  /* 0x0000000105047824 */ /* 0x000fca00078e0204 */
[----:B------:R-:W-:-:S13]  /*16cd0*/  ISETP.GT.AND P6, PT, R4, R0, PT ;  /* 0x000000000400720c */ /* 0x000fda0003fc4270 */
[----:B------:R-:W-:Y:S05]  /*16ce0*/  @!P6 BRA `(.L_x_828) ;  /* 0xfffffffc0064e947 */ /* 0x000fea000383ffff */
.L_x_823:
[----:B------:R-:W-:Y:S01]  /*16cf0*/  IMAD.IADD R5, R4, 0x1, -R5 ;  /* 0x0000000104057824 */ /* 0x000fe200078e0a05 */
[----:B------:R-:W-:-:S03]  /*16d00*/  UMOV UR4, 0xffffffff ;  /* 0xffffffff00047882 */ /* 0x000fc60000000000 */
[----:B------:R-:W-:-:S05]  /*16d10*/  IMAD R7, R3, R16, R5 ;  /* 0x0000001003077224 */ /* 0x000fca00078e0205 */
[----:B------:R-:W-:Y:S01]  /*16d20*/  ISETP.GT.AND P6, PT, R7, R0, PT ;  /* 0x000000000700720c */ /* 0x000fe20003fc4270 */
[----:B------:R-:W-:-:S12]  /*16d30*/  BRA.DIV UR4, `(.L_x_829) ;  /* 0x0000003e04687947 */ /* 0x000fd8000b800000 */
[----:B------:R-:W-:-:S04]  /*16d40*/  VOTE.ANY R6, PT, !P6 ;  /* 0x0000000000067806 */ /* 0x000fc800070e0100 */
[----:B------:R-:W1:Y:S02]  /*16d50*/  POPC R4, R6 ;  /* 0x0000000600047309 */ /* 0x000e640000000000 */
[----:B-1----:R1:W2:Y:S02]  /*16d60*/  SHFL.IDX PT, R17, R2, R4, 0x1f ;  /* 0x00001f0402117589 */ /* 0x0022a400000e0000 */
.L_x_964:
[----:B------:R-:W-:Y:S01]  /*16d70*/  ISETP.NE.AND P0, PT, R6, RZ, PT ;  /* 0x000000ff0600720c */ /* 0x000fe20003f05270 */
[----:B------:R-:W-:-:S12]  /*16d80*/  IMAD.MOV.U32 R14, RZ, RZ, RZ ;  /* 0x000000ffff0e7224 */ /* 0x000fd800078e00ff */
[----:B------:R-:W-:Y:S05]  /*16d90*/  @!P0 BRA `(.L_x_830) ;  /* 0x0000000000108947 */ /* 0x000fea0003800000 */
[----:B------:R-:W-:Y:S01]  /*16da0*/  UMOV UR4, 0xffffffff ;  /* 0xffffffff00047882 */ /* 0x000fe20000000000 */
[----:B------:R-:W-:Y:S02]  /*16db0*/  VIADD R12, R4, 0xffffffff ;  /* 0xffffffff040c7836 */ /* 0x000fe40000000000 */
[----:B------:R-:W-:Y:S05]  /*16dc0*/  BRA.DIV UR4, `(.L_x_831) ;  /* 0x0000003e048c7947 */ /* 0x000fea000b800000 */
[----:B------:R3:W4:Y:S02]  /*16dd0*/  SHFL.IDX PT, R14, R3, R12, 0x1f ;  /* 0x00001f0c030e7589 */ /* 0x00072400000e0000 */
.L_x_830:
[----:B--2---:R-:W-:Y:S01]  /*16de0*/  IABS R6, R17 ;  /* 0x0000001100067213 */ /* 0x004fe20000000000 */
[----:B----4-:R-:W-:Y:S02]  /*16df0*/  IMAD R16, R14, R16, R5 ;  /* 0x000000100e107224 */ /* 0x010fe400078e0205 */
[----:B------:R-:W-:Y:S01]  /*16e00*/  IMAD.IADD R19, R4, 0x1, R19 ;  /* 0x0000000104137824 */ /* 0x000fe200078e0213 */
[----:B------:R-:W2:Y:S01]  /*16e10*/  I2F.RP R7, R6 ;  /* 0x0000000600077306 */ /* 0x000ea20000209400 */
[----:B------:R-:W-:-:S07]  /*16e20*/  IMAD.IADD R0, R0, 0x1, -R16 ;  /* 0x0000000100007824 */ /* 0x000fce00078e0a10 */
[----:B--2---:R-:W1:Y:S02]  /*16e30*/  MUFU.RCP R7, R7 ;  /* 0x0000000700077308 */ /* 0x004e640000001000 */
[----:B-1----:R-:W-:-:S06]  /*16e40*/  VIADD R2, R7, 0xffffffe ;  /* 0x0ffffffe07027836 */ /* 0x002fcc0000000000 */
[----:B0--3--:R0:W1:Y:S02]  /*16e50*/  F2I.FTZ.U32.TRUNC.NTZ R3, R2 ;  /* 0x0000000200037305 */ /* 0x009064000021f000 */
[----:B0-----:R-:W-:Y:S01]  /*16e60*/  MOV R2, RZ ;  /* 0x000000ff00027202 */ /* 0x001fe20000000f00 */
[----:B-1----:R-:W-:-:S04]  /*16e70*/  IMAD.MOV R5, RZ, RZ, -R3 ;  /* 0x000000ffff057224 */ /* 0x002fc800078e0a03 */
[----:B------:R-:W-:-:S04]  /*16e80*/  IMAD R5, R5, R6, RZ ;  /* 0x0000000605057224 */ /* 0x000fc800078e02ff */
[----:B------:R-:W-:Y:S01]  /*16e90*/  IMAD.HI.U32 R3, R3, R5, R2 ;  /* 0x0000000503037227 */ /* 0x000fe200078e0002 */
[----:B------:R-:W-:Y:S02]  /*16ea0*/  IABS R5, R17 ;  /* 0x0000001100057213 */ /* 0x000fe40000000000 */
[----:B------:R-:W-:-:S03]  /*16eb0*/  IABS R2, R0 ;  /* 0x0000000000027213 */ /* 0x000fc60000000000 */
[----:B------:R-:W-:Y:S02]  /*16ec0*/  IMAD.MOV R5, RZ, RZ, -R5 ;  /* 0x000000ffff057224 */ /* 0x000fe400078e0a05 */
        /* <DEDUP_REMOVED lines=11> */
[----:B------:R-:W-:-:S04]  /*16f80*/  @!P1 LOP3.LUT R3, RZ, R17, RZ, 0x33, !PT ;  /* 0x00000011ff039212 */ /* 0x000fc800078e33ff */
[----:B------:R-:W-:Y:S01]  /*16f90*/  IADD3 R2, -R3, RZ, RZ ;  /* 0x000000ff03027210 */ /* 0x000fe20007ffe1ff */
[----:B------:R-:W-:-:S04]  /*16fa0*/  IMAD.MOV.U32 R18, RZ, RZ, R3 ;  /* 0x000000ffff127224 */ /* 0x000fc800078e0003 */
[----:B------:R-:W-:Y:S01]  /*16fb0*/  IMAD R17, R17, R2, R0 ;  /* 0x0000000211117224 */ /* 0x000fe200078e0200 */
[----:B------:R-:W-:Y:S06]  /*16fc0*/  BRA `(.L_x_832) ;  /* 0x00000000001c7947 */ /* 0x000fec0003800000 */
.L_x_824:
[----:B------:R-:W-:Y:S01]  /*16fd0*/  UMOV UR4, URZ ;  /* 0x0000003f00047c82 */ /* 0x000fe20008000000 */
[----:B------:R-:W-:Y:S01]  /*16fe0*/  UMOV UR5, URZ ;  /* 0x0000003f00057c82 */ /* 0x000fe20008000000 */
[----:B------:R-:W-:Y:S01]  /*16ff0*/  ULDC UR6, c[0x0][0xc3c] ;  /* 0x00030f0000067ab9 */ /* 0x000fe20000000800 */
[----:B------:R-:W-:Y:S02]  /*17000*/  IMAD.MOV.U32 R16, RZ, RZ, R0 ;  /* 0x000000ffff107224 */ /* 0x000fe400078e0000 */
[----:B------:R-:W-:Y:S02]  /*17010*/  IMAD.U32 R17, RZ, RZ, UR4 ;  /* 0x00000004ff117e24 */ /* 0x000fe4000f8e00ff */
[----:B------:R-:W-:Y:S02]  /*17020*/  IMAD.U32 R18, RZ, RZ, UR5 ;  /* 0x00000005ff127e24 */ /* 0x000fe4000f8e00ff */
[----:B------:R-:W-:-:S07]  /*17030*/  IMAD.U32 R19, RZ, RZ, UR6 ;  /* 0x00000006ff137e24 */ /* 0x000fce000f8e00ff */
.L_x_832:
[----:B------:R-:W1:Y:S01]  /*17040*/  S2R R0, SR_TID.X ;  /* 0x0000000000007919 */ /* 0x000e620000002100 */
[----:B------:R-:W-:Y:S05]  /*17050*/  WARPSYNC.ALL ;  /* 0x0000000000007948 */ /* 0x000fea0003800000 */
[----:B------:R-:W-:Y:S01]  /*17060*/  BAR.SYNC.DEFER_BLOCKING 0x4, 0x180 ;  /* 0x0106000000007b1d */ /* 0x000fe20000010000 */
[----:B-1----:R-:W-:-:S04]  /*17070*/  LOP3.LUT R0, R0, 0x1f, RZ, 0xc0, !PT ;  /* 0x0000001f00007812 */ /* 0x002fc800078ec0ff */
[----:B------:R-:W-:-:S13]  /*17080*/  ISETP.NE.AND P0, PT, R0, RZ, PT ;  /* 0x000000ff0000720c */ /* 0x000fda0003f05270 */
[----:B0-----:R-:W0:Y:S01]  /*17090*/  @!P0 S2R R3, SR_CgaCtaId ;  /* 0x0000000000038919 */ /* 0x001e220000008800 */
[----:B------:R-:W-:-:S04]  /*170a0*/  @!P0 MOV R0, 0x400 ;  /* 0x0000040000008802 */ /* 0x000fc80000000f00 */
[----:B0-----:R-:W-:-:S05]  /*170b0*/  @!P0 LEA R23, R3, R0, 0x18 ;  /* 0x0000000003178211 */ /* 0x001fca00078ec0ff */
[----:B------:R0:W-:Y:S01]  /*170c0*/  @!P0 STS.128 [R23+0x28cd0], R16 ;  /* 0x028cd01017008388 */ /* 0x0001e20000000c00 */
[----:B------:R-:W-:Y:S06]  /*170d0*/  BAR.ARV 0x5, 0x180 ;  /* 0x0146000000007b1d */ /* 0x000fec0000002000 */
.L_x_821:
[----:B------:R-:W-:Y:S02]  /*170e0*/  ULDC UR4, c[0x0][0xc3c] ;  /* 0x00030f0000047ab9 */ /* 0x000fe40000000800 */
[----:B----4-:R-:W-:-:S13]  /*170f0*/  ISETP.GE.AND P0, PT, R19, UR4, PT ;  /* 0x0000000413007c0c */ /* 0x010fda000bf06270 */
[----:B------:R-:W-:Y:S05]  /*17100*/  @!P0 BRA `(.L_x_833) ;  /* 0xffffff9c00ac8947 */ /* 0x000fea000383ffff */
[----:B------:R-:W-:Y:S05]  /*17110*/  BSYNC B8 ;  /* 0x0000000000087941 */ /* 0x000fea0003800000 */
.L_x_726:
[----:B------:R-:W4:Y:S01]  /*17120*/  LDL.LU R0, [R1+0x1c] ;  /* 0x00001c0001007983 */ /* 0x000f220000300800 */
[----:B------:R-:W-:Y:S01]  /*17130*/  BSSY B0, `(.L_x_834) ;  /* 0x000000b000007945 */ /* 0x000fe20003800000 */
[----:B0-----:R-:W0:Y:S01]  /*17140*/  S2R R5, SR_CgaCtaId ;  /* 0x0000000000057919 */ /* 0x001e220000008800 */
[----:B----4-:R-:W-:-:S04]  /*17150*/  IADD3 R0, R0, 0x1, RZ ;  /* 0x0000000100007810 */ /* 0x010fc80007ffe0ff */
[----:B-1----:R-:W-:-:S04]  /*17160*/  LEA.HI R2, R0, R0, RZ, 0x1 ;  /* 0x0000000000027211 */ /* 0x002fc800078f08ff */
[----:B------:R-:W-:Y:S02]  /*17170*/  LOP3.LUT R3, R2, 0xfffffffe, RZ, 0xc0, !PT ;  /* 0xfffffffe02037812 */ /* 0x000fe400078ec0ff */
[----:B------:R-:W-:-:S03]  /*17180*/  MOV R2, 0x400 ;  /* 0x0000040000027802 */ /* 0x000fc60000000f00 */
[----:B------:R-:W-:Y:S01]  /*17190*/  IMAD.IADD R0, R0, 0x1, -R3 ;  /* 0x0000000100007824 */ /* 0x000fe200078e0a03 */
[----:B0-----:R-:W-:-:S04]  /*171a0*/  LEA R4, R5, R2, 0x18 ;  /* 0x0000000205047211 */ /* 0x001fc800078ec0ff */
[----:B------:R-:W-:-:S04]  /*171b0*/  SHF.L.U32 R0, R0, 0x1f, RZ ;  /* 0x0000001f00007819 */ /* 0x000fc800000006ff */
[----:B------:R-:W0:Y:S02]  /*171c0*/  SYNCS.PHASECHK.TRANS64.TRYWAIT P0, [R4+URZ+0x28c20], R0 ;  /* 0x028c2000040075a7 */ /* 0x000e24000800017f */
[----:B0-----:R-:W-:Y:S05]  /*171d0*/  @!P0 BRA `(.L_x_835) ;  /* 0x0000003800ac8947 */ /* 0x001fea0003800000 */
.L_x_967:
[----:B------:R-:W-:Y:S05]  /*171e0*/  BSYNC B0 ;  /* 0x0000000000007941 */ /* 0x000fea0003800000 */
.L_x_834:
[----:B------:R-:W-:-:S03]  /*171f0*/  UMOV UR4, 0xffffffff ;  /* 0xffffffff00047882 */ /* 0x000fc60000000000 */
[----:B------:R-:W-:Y:S05]  /*17200*/  BRA.DIV UR4, `(.L_x_836) ;  /* 0x0000003a04b47947 */ /* 0x000fea000b800000 */
[----:B0-----:R-:W0:Y:S02]  /*17210*/  S2R R0, SR_TID.X ;  /* 0x0000000000007919 */ /* 0x001e240000002100 */
[----:B0-----:R-:W-:-:S04]  /*17220*/  SHF.R.U32.HI R0, RZ, 0x5, R0 ;  /* 0x00000005ff007819 */ /* 0x001fc80000011600 */
[----:B------:R-:W-:-:S05]  /*17230*/  LOP3.LUT R0, R0, 0x3, RZ, 0xc0, !PT ;  /* 0x0000000300007812 */ /* 0x000fca00078ec0ff */
[----:B------:R0:W1:Y:S02]  /*17240*/  SHFL.IDX PT, R14, R0, RZ, 0x1f ;  /* 0x00001fff000e7589 */ /* 0x00006400000e0000 */
.L_x_970:
[----:B-1----:R-:W-:-:S13]  /*17250*/  ISETP.NE.AND P0, PT, R14, RZ, PT ;  /* 0x000000ff0e00720c */ /* 0x002fda0003f05270 */
[----:B------:R-:W-:Y:S05]  /*17260*/  @P0 BRA `(.L_x_588) ;  /* 0x0000000000840947 */ /* 0x000fea0003800000 */
[----:B------:R-:W-:-:S03]  /*17270*/  UMOV UR4, 0xffffffff ;  /* 0xffffffff00047882 */ /* 0x000fc60000000000 */
[----:B------:R-:W-:Y:S05]  /*17280*/  BRA.DIV UR4, `(.L_x_837) ;  /* 0x0000003a04c87947 */ /* 0x000fea000b800000 */
[----:B------:R-:W-:-:S13]  /*17290*/  ELECT P6, URZ, PT ;  /* 0x00000000003f782f */ /* 0x000fda00038c0000 */
.L_x_973:
[----:B------:R-:W-:Y:S05]  /*172a0*/  @!P6 BRA `(.L_x_588) ;  /* 0x000000000074e947 */ /* 0x000fea0003800000 */
[----:B------:R-:W-:-:S04]  /*172b0*/  LOP3.LUT R37, R37, 0x2, RZ, 0xfc, !PT ;  /* 0x0000000225257812 */ /* 0x000fc800078efcff */
[----:B------:R-:W-:-:S13]  /*172c0*/  ISETP.NE.AND P0, PT, R37, 0x3, PT ;  /* 0x000000032500780c */ /* 0x000fda0003f05270 */
[----:B------:R-:W-:Y:S05]  /*172d0*/  @!P0 BRA `(.L_x_838) ;  /* 0x0000000000048947 */ /* 0x000fea0003800000 */
[----:B------:R-:W-:Y:S01]  /*172e0*/  BPT.TRAP 0x1 ;  /* 0x000000040000795c */ /* 0x000fe20000300000 */
.L_x_838:
[C---:B------:R-:W-:Y:S01]  /*172f0*/  IMAD R5, R25.reuse, 0x8, R4 ;  /* 0x0000000819057824 */ /* 0x040fe200078e0204 */
[----:B0-----:R-:W-:Y:S01]  /*17300*/  SHF.L.U32 R0, R26, 0x1f, RZ ;  /* 0x0000001f1a007819 */ /* 0x001fe200000006ff */
[----:B------:R-:W-:-:S03]  /*17310*/  VIADD R25, R25, 0x1 ;  /* 0x0000000119197836 */ /* 0x000fc60000000000 */
[----:B------:R-:W0:Y:S02]  /*17320*/  SYNCS.PHASECHK.TRANS64.TRYWAIT P1, [R5+URZ+0x28c40], R0 ;  /* 0x028c4000050075a7 */ /* 0x000e24000802017f */
[----:B------:R-:W-:-:S04]  /*17330*/  ISETP.NE.AND P2, PT, R25, 0x2, PT ;  /* 0x000000021900780c */ /* 0x000fc80003f45270 */
[----:B------:R-:W-:Y:S01]  /*17340*/  SEL R3, RZ, 0x1, P2 ;  /* 0x00000001ff037807 */ /* 0x000fe20001000000 */
[----:B0-----:R-:W-:Y:S08]  /*17350*/  @!P1 BRA `(.L_x_839) ;  /* 0x0000003800b49947 */ /* 0x001ff00003800000 */
.L_x_974:
[----:B------:R-:W-:Y:S02]  /*17360*/  SEL R25, R25, RZ, P2 ;  /* 0x000000ff19197207 */ /* 0x000fe40001000000 */
[----:B------:R-:W-:Y:S01]  /*17370*/  LOP3.LUT R2, R26, R3, RZ, 0x3c, !PT ;  /* 0x000000031a027212 */ /* 0x000fe200078e3cff */
[----:B------:R-:W-:Y:S06]  /*17380*/  @!P0 BRA `(.L_x_840) ;  /* 0x0000000000048947 */ /* 0x000fec0003800000 */
[----:B------:R-:W-:Y:S01]  /*17390*/  BPT.TRAP 0x1 ;  /* 0x000000040000795c */ /* 0x000fe20000300000 */
.L_x_840:
[----:B------:R-:W-:Y:S01]  /*173a0*/  IMAD R25, R25, 0x8, R4 ;  /* 0x0000000819197824 */ /* 0x000fe200078e0204 */
[----:B------:R-:W-:-:S04]  /*173b0*/  SHF.L.U32 R2, R2, 0x1f, RZ ;  /* 0x0000001f02027819 */ /* 0x000fc800000006ff */
[----:B------:R-:W1:Y:S02]  /*173c0*/  SYNCS.PHASECHK.TRANS64.TRYWAIT P1, [R25+URZ+0x28c40], R2 ;  /* 0x028c4002190075a7 */ /* 0x000e64000802017f */
[----:B-1----:R-:W-:Y:S05]  /*173d0*/  @!P1 BRA `(.L_x_841) ;  /* 0x0000003800a89947 */ /* 0x002fea0003800000 */
.L_x_975:
[----:B------:R-:W-:Y:S05]  /*173e0*/  @!P0 BRA `(.L_x_842) ;  /* 0x0000000000048947 */ /* 0x000fea0003800000 */
[----:B------:R-:W-:Y:S01]  /*173f0*/  BPT.TRAP 0x1 ;  /* 0x000000040000795c */ /* 0x000fe20000300000 */
.L_x_842:
[----:B------:R-:W4:Y:S02]  /*17400*/  SYNCS.PHASECHK.TRANS64.TRYWAIT P1, [R5+URZ+0x28c60], R0 ;  /* 0x028c6000050075a7 */ /* 0x000f24000802017f */
[----:B----4-:R-:W-:Y:S05]  /*17410*/  @!P1 BRA `(.L_x_843) ;  /* 0x0000003800ac9947 */ /* 0x010fea0003800000 */
.L_x_976:
[----:B------:R-:W-:Y:S05]  /*17420*/  @!P0 BRA `(.L_x_844) ;  /* 0x0000000000048947 */ /* 0x000fea0003800000 */
[----:B------:R-:W-:Y:S01]  /*17430*/  BPT.TRAP 0x1 ;  /* 0x000000040000795c */ /* 0x000fe20000300000 */
.L_x_844:
[----:B------:R0:W0:Y:S02]  /*17440*/  SYNCS.PHASECHK.TRANS64.TRYWAIT P0, [R25+URZ+0x28c60], R2 ;  /* 0x028c6002190075a7 */ /* 0x000024000800017f */
[----:B0-----:R-:W-:Y:S05]  /*17450*/  @!P0 NANOSLEEP.SYNCS 0x989680 ;  /* 0x009896800000895d */ /* 0x001fea0003900000 */
[----:B------:R-:W0:Y:S02]  /*17460*/  @!P0 SYNCS.PHASECHK.TRANS64 P0, [R25+URZ+0x28c60], R2 ;  /* 0x028c6002190085a7 */ /* 0x000e24000800007f */
[----:B0-----:R-:W-:Y:S05]  /*17470*/  @!P0 BRA `(.L_x_844) ;  /* 0xfffffffc00f08947 */ /* 0x001fea000383ffff */
.L_x_588:
[----:B------:R-:W-:Y:S05]  /*17480*/  BSYNC B9 ;  /* 0x0000000000097941 */ /* 0x000fea0003800000 */
.L_x_585:
[----:B------:R-:W-:Y:S05]  /*17490*/  EXIT ;  /* 0x000000000000794d */ /* 0x000fea0003800000 */
.L_x_604:
[----:B0-----:R0:W1:Y:S02]  /*174a0*/  SYNCS.PHASECHK.TRANS64.TRYWAIT P6, [R63+URZ+0x28c90], R74 ;  /* 0x028c904a3f0075a7 */ /* 0x00106400080c017f */
[----:B-1----:R-:W-:Y:S05]  /*174b0*/  @!P6 NANOSLEEP.SYNCS 0x989680 ;  /* 0x009896800000e95d */ /* 0x002fea0003900000 */
[----:B------:R-:W1:Y:S02]  /*174c0*/  @!P6 SYNCS.PHASECHK.TRANS64 P6, [R63+URZ+0x28c90], R74 ;  /* 0x028c904a3f00e5a7 */ /* 0x000e6400080c007f */
[----:B-1----:R-:W-:Y:S05]  /*174d0*/  @!P6 BRA `(.L_x_604) ;  /* 0xfffffffc00f0e947 */ /* 0x002fea000383ffff */
[----:B------:R-:W-:Y:S05]  /*174e0*/  BRA `(.L_x_845) ;  /* 0xfffffeb400347947 */ /* 0x000fea000383ffff */
.L_x_605:
[----:B------:R-:W-:Y:S01]  /*174f0*/  BSSY B1, `(.L_x_846) ;  /* 0x0000008000017945 */ /* 0x000fe20003800000 */
[----:B------:R-:W-:Y:S01]  /*17500*/  IMAD.MOV.U32 R13, RZ, RZ, R69 ;  /* 0x000000ffff0d7224 */ /* 0x000fe200078e0045 */
[----:B------:R-:W-:Y:S01]  /*17510*/  MOV R11, 0x1c1f ;  /* 0x00001c1f000b7802 */ /* 0x000fe20000000f00 */
[----:B------:R-:W-:Y:S02]  /*17520*/  IMAD.MOV.U32 R12, RZ, RZ, RZ ;  /* 0x000000ffff0c7224 */ /* 0x000fe400078e00ff */
[----:B------:R-:W-:-:S07]  /*17530*/  IMAD.MOV.U32 R15, RZ, RZ, -0x1 ;  /* 0xffffffffff0f7424 */ /* 0x000fce00078e00ff */
[----:B0-----:R-:W-:Y:S05]  /*17540*/  WARPSYNC.COLLECTIVE R15, `(.L_x_847) ;  /* 0x000000000f087348 */ /* 0x001fea0003c00000 */
[----:B------:R1:W2:Y:S02]  /*17550*/  SHFL.IDX P6, R14, R13, R12, R11 ;  /* 0x0000000c0d0e7389 */ /* 0x0002a400000c000b */
[----:B012---:R-:W-:Y:S01]  /*17560*/  ENDCOLLECTIVE ;  /* 0x000000000000791b */ /* 0x007fe20003800000 */
.L_x_847:
[----:B------:R-:W-:Y:S05]  /*17570*/  BSYNC B1 ;  /* 0x0000000000017941 */ /* 0x000fea0003800000 */
.L_x_846:
[----:B------:R-:W-:Y:S02]  /*17580*/  IMAD.MOV.U32 R13, RZ, RZ, R70 ;  /* 0x000000ffff0d7224 */ /* 0x000fe400078e0046 */
[----:B------:R-:W-:Y:S02]  /*17590*/  IMAD.MOV.U32 R12, RZ, RZ, RZ ;  /* 0x000000ffff0c7224 */ /* 0x000fe400078e00ff */
[----:B------:R-:W-:Y:S02]  /*175a0*/  IMAD.MOV.U32 R11, RZ, RZ, 0x1c1f ;  /* 0x00001c1fff0b7424 */ /* 0x000fe400078e00ff */
[----:B------:R-:W-:Y:S02]  /*175b0*/  IMAD.MOV.U32 R15, RZ, RZ, -0x1 ;  /* 0xffffffffff0f7424 */ /* 0x000fe400078e00ff */
[----:B------:R-:W-:-:S07]  /*175c0*/  IMAD.MOV.U32 R72, RZ, RZ, R14 ;  /* 0x000000ffff487224 */ /* 0x000fce00078e000e */
[----:B------:R-:W-:Y:S05]  /*175d0*/  WARPSYNC.COLLECTIVE R15, `(.L_x_848) ;  /* 0x000000000f087348 */ /* 0x000fea0003c00000 */
[----:B------:R0:W1:Y:S02]  /*175e0*/  SHFL.IDX P6, R14, R13, R12, R11 ;  /* 0x0000000c0d0e7389 */ /* 0x00006400000c000b */
[----:B01----:R-:W-:Y:S01]  /*175f0*/  ENDCOLLECTIVE ;  /* 0x000000000000791b */ /* 0x003fe20003800000 */
.L_x_848:
[----:B------:R-:W-:Y:S05]  /*17600*/  BRA `(.L_x_849) ;  /* 0xfffffeb400007947 */ /* 0x000fea000383ffff */
.L_x_615:
[----:B0-----:R0:W1:Y:S02]  /*17610*/  SYNCS.PHASECHK.TRANS64.TRYWAIT P6, [R63+URZ+0x28c90], R74 ;  /* 0x028c904a3f0075a7 */ /* 0x00106400080c017f */
[----:B-1----:R-:W-:Y:S05]  /*17620*/  @!P6 NANOSLEEP.SYNCS 0x989680 ;  /* 0x009896800000e95d */ /* 0x002fea0003900000 */
[----:B------:R-:W1:Y:S02]  /*17630*/  @!P6 SYNCS.PHASECHK.TRANS64 P6, [R63+URZ+0x28c90], R74 ;  /* 0x028c904a3f00e5a7 */ /* 0x000e6400080c007f */
[----:B-1----:R-:W-:Y:S05]  /*17640*/  @!P6 BRA `(.L_x_615) ;  /* 0xfffffffc00f0e947 */ /* 0x002fea000383ffff */
[----:B------:R-:W-:Y:S05]  /*17650*/  BRA `(.L_x_850) ;  /* 0xfffffebc00587947 */ /* 0x000fea000383ffff */
.L_x_616:
        /* <DEDUP_REMOVED lines=8> */
.L_x_852:
[----:B------:R-:W-:Y:S05]  /*176e0*/  BSYNC B1 ;  /* 0x0000000000017941 */ /* 0x000fea0003800000 */
.L_x_851:
[----:B------:R-:W-:Y:S01]  /*176f0*/  IMAD.MOV.U32 R13, RZ, RZ, R70 ;  /* 0x000000ffff0d7224 */ /* 0x000fe200078e0046 */
[----:B------:R-:W-:Y:S01]  /*17700*/  MOV R11, 0x1c1f ;  /* 0x00001c1f000b7802 */ /* 0x000fe20000000f00 */
[----:B------:R-:W-:Y:S02]  /*17710*/  IMAD.MOV.U32 R12, RZ, RZ, RZ ;  /* 0x000000ffff0c7224 */ /* 0x000fe400078e00ff */
[----:B------:R-:W-:Y:S02]  /*17720*/  IMAD.MOV.U32 R15, RZ, RZ, -0x1 ;  /* 0xffffffffff0f7424 */ /* 0x000fe400078e00ff */
[----:B------:R-:W-:-:S07]  /*17730*/  IMAD.MOV.U32 R69, RZ, RZ, R14 ;  /* 0x000000ffff457224 */ /* 0x000fce00078e000e */
[----:B------:R-:W-:Y:S05]  /*17740*/  WARPSYNC.COLLECTIVE R15, `(.L_x_853) ;  /* 0x000000000f087348 */ /* 0x000fea0003c00000 */
[----:B------:R0:W1:Y:S02]  /*17750*/  SHFL.IDX P6, R14, R13, R12, R11 ;  /* 0x0000000c0d0e7389 */ /* 0x00006400000c000b */
[----:B01----:R-:W-:Y:S01]  /*17760*/  ENDCOLLECTIVE ;  /* 0x000000000000791b */ /* 0x003fe20003800000 */
.L_x_853:
[----:B------:R-:W-:Y:S01]  /*17770*/  IMAD.MOV.U32 R70, RZ, RZ, R14 ;  /* 0x000000ffff467224 */ /* 0x000fe200078e000e */
[----:B------:R-:W-:Y:S06]  /*17780*/  BRA `(.L_x_854) ;  /* 0xfffffebc00207947 */ /* 0x000fec000383ffff */
.L_x_621:
[----:B0-----:R0:W1:Y:S02]  /*17790*/  SYNCS.PHASECHK.TRANS64.TRYWAIT P0, [R63+URZ+0x28c90], R74 ;  /* 0x028c904a3f0075a7 */ /* 0x001064000800017f */
[----:B-1----:R-:W-:Y:S05]  /*177a0*/  @!P0 NANOSLEEP.SYNCS 0x989680 ;  /* 0x009896800000895d */ /* 0x002fea0003900000 */
[----:B------:R-:W1:Y:S02]  /*177b0*/  @!P0 SYNCS.PHASECHK.TRANS64 P0, [R63+URZ+0x28c90], R74 ;  /* 0x028c904a3f0085a7 */ /* 0x000e64000800007f */
[----:B-1----:R-:W-:Y:S05]  /*177c0*/  @!P0 BRA `(.L_x_621) ;  /* 0xfffffffc00f08947 */ /* 0x002fea000383ffff */
[----:B------:R-:W-:Y:S05]  /*177d0*/  BRA `(.L_x_855) ;  /* 0xfffffec000f87947 */ /* 0x000fea000383ffff */
.L_x_622:
[----:B------:R-:W-:Y:S01]  /*177e0*/  BSSY B1, `(.L_x_856) ;  /* 0x0000007000017945 */ /* 0x000fe20003800000 */
[----:B------:R-:W-:Y:S02]  /*177f0*/  IMAD.MOV.U32 R12, RZ, RZ, RZ ;  /* 0x000000ffff0c7224 */ /* 0x000fe400078e00ff */
[----:B------:R-:W-:Y:S02]  /*17800*/  IMAD.MOV.U32 R11, RZ, RZ, 0x1c1f ;  /* 0x00001c1fff0b7424 */ /* 0x000fe400078e00ff */
[----:B------:R-:W-:-:S07]  /*17810*/  IMAD.MOV.U32 R15, RZ, RZ, -0x1 ;  /* 0xffffffffff0f7424 */ /* 0x000fce00078e00ff */
[----:B0-----:R-:W-:Y:S05]  /*17820*/  WARPSYNC.COLLECTIVE R15, `(.L_x_857) ;  /* 0x000000000f087348 */ /* 0x001fea0003c00000 */
[----:B------:R1:W2:Y:S02]  /*17830*/  SHFL.IDX P6, R14, R13, R12, R11 ;  /* 0x0000000c0d0e7389 */ /* 0x0002a400000c000b */
[----:B012---:R-:W-:Y:S01]  /*17840*/  ENDCOLLECTIVE ;  /* 0x000000000000791b */ /* 0x007fe20003800000 */
.L_x_857:
[----:B------:R-:W-:Y:S05]  /*17850*/  BSYNC B1 ;  /* 0x0000000000017941 */ /* 0x000fea0003800000 */
.L_x_856:
[----:B------:R-:W-:Y:S01]  /*17860*/  MOV R13, R6 ;  /* 0x00000006000d7202 */ /* 0x000fe20000000f00 */
[----:B------:R-:W-:Y:S02]  /*17870*/  IMAD.MOV.U32 R12, RZ, RZ, RZ ;  /* 0x000000ffff0c7224 */ /* 0x000fe400078e00ff */
[----:B------:R-:W-:Y:S02]  /*17880*/  IMAD.MOV.U32 R11, RZ, RZ, 0x1c1f ;  /* 0x00001c1fff0b7424 */ /* 0x000fe400078e00ff */
[----:B------:R-:W-:Y:S02]  /*17890*/  IMAD.MOV.U32 R15, RZ, RZ, -0x1 ;  /* 0xffffffffff0f7424 */ /* 0x000fe400078e00ff */
[----:B------:R-:W-:-:S07]  /*178a0*/  IMAD.MOV.U32 R10, RZ, RZ, R14 ;  /* 0x000000ffff0a7224 */ /* 0x000fce00078e000e */
[----:B------:R-:W-:Y:S05]  /*178b0*/  WARPSYNC.COLLECTIVE R15, `(.L_x_858) ;  /* 0x000000000f087348 */ /* 0x000fea0003c00000 */
[----:B------:R0:W1:Y:S02]  /*178c0*/  SHFL.IDX P6, R14, R13, R12, R11 ;  /* 0x0000000c0d0e7389 */ /* 0x00006400000c000b */
[----:B01----:R-:W-:Y:S01]  /*178d0*/  ENDCOLLECTIVE ;  /* 0x000000000000791b */ /* 0x003fe20003800000 */
.L_x_858:
[----:B------:R-:W-:Y:S05]  /*178e0*/  BRA `(.L_x_859) ;  /* 0xfffffec400207947 */ /* 0x000fea000383ffff */
.L_x_626:
[----:B--2---:R2:W3:Y:S02]  /*178f0*/  SYNCS.PHASECHK.TRANS64.TRYWAIT P5, [R63+URZ+0x28cb0], R74 ;  /* 0x028cb04a3f0075a7 */ /* 0x0044e400080a017f */
[----:B---3--:R-:W-:Y:S05]  /*17900*/  @!P5 NANOSLEEP.SYNCS 0x989680 ;  /* 0x009896800000d95d */ /* 0x008fea0003900000 */
[----:B------:R-:W3:Y:S02]  /*17910*/  @!P5 SYNCS.PHASECHK.TRANS64 P5, [R63+URZ+0x28cb0], R74 ;  /* 0x028cb04a3f00d5a7 */ /* 0x000ee400080a007f */
[----:B---3--:R-:W-:Y:S05]  /*17920*/  @!P5 BRA `(.L_x_626) ;  /* 0xfffffffc00f0d947 */ /* 0x008fea000383ffff */
[----:B------:R-:W-:Y:S05]  /*17930*/  BRA `(.L_x_860) ;  /* 0xfffffec400ac7947 */ /* 0x000fea000383ffff */
.L_x_637:
[----:B0-----:R0:W1:Y:S02]  /*17940*/  SYNCS.PHASECHK.TRANS64.TRYWAIT P1, [R3+URZ+0x28c50], R6 ;  /* 0x028c5006030075a7 */ /* 0x001064000802017f */
[----:B-1----:R-:W-:Y:S05]  /*17950*/  @!P1 NANOSLEEP.SYNCS 0x989680 ;  /* 0x009896800000995d */ /* 0x002fea0003900000 */
[----:B------:R-:W1:Y:S02]  /*17960*/  @!P1 SYNCS.PHASECHK.TRANS64 P1, [R3+URZ+0x28c50], R6 ;  /* 0x028c5006030095a7 */ /* 0x000e64000802007f */
[----:B-1----:R-:W-:Y:S05]  /*17970*/  @!P1 BRA `(.L_x_637) ;  /* 0xfffffffc00f09947 */ /* 0x002fea000383ffff */
[----:B------:R-:W-:Y:S05]  /*17980*/  BRA `(.L_x_861) ;  /* 0xfffffed400847947 */ /* 0x000fea000383ffff */
.L_x_645:
[----:B-1----:R1:W2:Y:S02]  /*17990*/  SYNCS.PHASECHK.TRANS64.TRYWAIT P1, [R3+URZ+0x28c50], R10 ;  /* 0x028c500a030075a7 */ /* 0x0022a4000802017f */
[----:B--2---:R-:W-:Y:S05]  /*179a0*/  @!P1 NANOSLEEP.SYNCS 0x989680 ;  /* 0x009896800000995d */ /* 0x004fea0003900000 */
[----:B------:R-:W2:Y:S02]  /*179b0*/  @!P1 SYNCS.PHASECHK.TRANS64 P1, [R3+URZ+0x28c50], R10 ;  /* 0x028c500a030095a7 */ /* 0x000ea4000802007f */
[----:B--2---:R-:W-:Y:S05]  /*179c0*/  @!P1 BRA `(.L_x_645) ;  /* 0xfffffffc00f09947 */ /* 0x004fea000383ffff */
[----:B------:R-:W-:Y:S05]  /*179d0*/  BRA `(.L_x_644) ;  /* 0xfffffee000a87947 */ /* 0x000fea000383ffff */
.L_x_659:
        /* <DEDUP_REMOVED lines=8> */
.L_x_863:
[----:B------:R-:W-:Y:S05]  /*17a60*/  BSYNC B1 ;  /* 0x0000000000017941 */ /* 0x000fea0003800000 */
.L_x_862:
        /* <DEDUP_REMOVED lines=8> */
.L_x_864:
[----:B------:R-:W-:Y:S01]  /*17af0*/  MOV R13, R29 ;  /* 0x0000001d000d7202 */ /* 0x000fe20000000f00 */
[----:B------:R-:W-:-:S07]  /*17b00*/  IMAD.MOV.U32 R0, RZ, RZ, R14 ;  /* 0x000000ffff007224 */ /* 0x000fce00078e000e */
[----:B------:R-:W-:Y:S05]  /*17b10*/  WARPSYNC.COLLECTIVE R15, `(.L_x_865) ;  /* 0x000000000f087348 */ /* 0x000fea0003c00000 */
[----:B------:R0:W1:Y:S02]  /*17b20*/  SHFL.IDX P6, R14, R13, R12, R11 ;  /* 0x0000000c0d0e7389 */ /* 0x00006400000c000b */
[----:B01----:R-:W-:Y:S01]  /*17b30*/  ENDCOLLECTIVE ;  /* 0x000000000000791b */ /* 0x003fe20003800000 */
.L_x_865:
[----:B------:R-:W-:Y:S02]  /*17b40*/  IMAD.MOV.U32 R13, RZ, RZ, R28 ;  /* 0x000000ffff0d7224 */ /* 0x000fe400078e001c */
[----:B------:R-:W-:-:S07]  /*17b50*/  IMAD.MOV.U32 R5, RZ, RZ, R14 ;  /* 0x000000ffff057224 */ /* 0x000fce00078e000e */
[----:B------:R-:W-:Y:S05]  /*17b60*/  WARPSYNC.COLLECTIVE R15, `(.L_x_866) ;  /* 0x000000000f087348 */ /* 0x000fea0003c00000 */
[----:B------:R0:W1:Y:S02]  /*17b70*/  SHFL.IDX P6, R14, R13, R12, R11 ;  /* 0x0000000c0d0e7389 */ /* 0x00006400000c000b */
[----:B01----:R-:W-:Y:S01]  /*17b80*/  ENDCOLLECTIVE ;  /* 0x000000000000791b */ /* 0x003fe20003800000 */
.L_x_866:
[----:B------:R-:W-:Y:S05]  /*17b90*/  BRA `(.L_x_867) ;  /* 0xfffffef000e07947 */ /* 0x000fea000383ffff */
.L_x_663:
[----:B0-----:R0:W1:Y:S02]  /*17ba0*/  SYNCS.PHASECHK.TRANS64.TRYWAIT P0, [R2+URZ+0x28c00], R5 ;  /* 0x028c0005020075a7 */ /* 0x001064000800017f */
[----:B-1----:R-:W-:Y:S05]  /*17bb0*/  @!P0 NANOSLEEP.SYNCS 0x989680 ;  /* 0x009896800000895d */ /* 0x002fea0003900000 */
[----:B------:R-:W1:Y:S02]  /*17bc0*/  @!P0 SYNCS.PHASECHK.TRANS64 P0, [R2+URZ+0x28c00], R5 ;  /* 0x028c0005020085a7 */ /* 0x000e64000800007f */
[----:B-1----:R-:W-:Y:S05]  /*17bd0*/  @!P0 BRA `(.L_x_663) ;  /* 0xfffffffc00f08947 */ /* 0x002fea000383ffff */
[----:B------:R-:W-:Y:S05]  /*17be0*/  BRA `(.L_x_868) ;  /* 0xfffffef800007947 */ /* 0x000fea000383ffff */
.L_x_671:
        /* <DEDUP_REMOVED lines=8> */
.L_x_870:
[----:B------:R-:W-:Y:S05]  /*17c70*/  BSYNC B1 ;  /* 0x0000000000017941 */ /* 0x000fea0003800000 */
.L_x_869:
[----:B------:R-:W-:Y:S01]  /*17c80*/  IMAD.MOV.U32 R13, RZ, RZ, R26 ;  /* 0x000000ffff0d7224 */ /* 0x000fe200078e001a */
[----:B------:R-:W-:Y:S01]  /*17c90*/  MOV R0, R14 ;  /* 0x0000000e00007202 */ /* 0x000fe20000000f00 */
[----:B------:R-:W-:Y:S02]  /*17ca0*/  IMAD.MOV.U32 R12, RZ, RZ, RZ ;  /* 0x000000ffff0c7224 */ /* 0x000fe400078e00ff */
[----:B------:R-:W-:Y:S02]  /*17cb0*/  IMAD.MOV.U32 R11, RZ, RZ, 0x1c1f ;  /* 0x00001c1fff0b7424 */ /* 0x000fe400078e00ff */
[----:B------:R-:W-:-:S07]  /*17cc0*/  IMAD.MOV.U32 R15, RZ, RZ, -0x1 ;  /* 0xffffffffff0f7424 */ /* 0x000fce00078e00ff */
[----:B------:R-:W-:Y:S05]  /*17cd0*/  WARPSYNC.COLLECTIVE R15, `(.L_x_871) ;  /* 0x000000000f087348 */ /* 0x000fea0003c00000 */
[----:B------:R0:W1:Y:S02]  /*17ce0*/  SHFL.IDX P6, R14, R13, R12, R11 ;  /* 0x0000000c0d0e7389 */ /* 0x00006400000c000b */
[----:B01----:R-:W-:Y:S01]  /*17cf0*/  ENDCOLLECTIVE ;  /* 0x000000000000791b */ /* 0x003fe20003800000 */
.L_x_871:
[----:B------:R-:W-:Y:S02]  /*17d00*/  IMAD.MOV.U32 R13, RZ, RZ, R29 ;  /* 0x000000ffff0d7224 */ /* 0x000fe400078e001d */
[----:B------:R-:W-:-:S07]  /*17d10*/  IMAD.MOV.U32 R3, RZ, RZ, R14 ;  /* 0x000000ffff037224 */ /* 0x000fce00078e000e */
[----:B------:R-:W-:Y:S05]  /*17d20*/  WARPSYNC.COLLECTIVE R15, `(.L_x_872) ;  /* 0x000000000f087348 */ /* 0x000fea0003c00000 */
[----:B------:R0:W1:Y:S02]  /*17d30*/  SHFL.IDX P6, R14, R13, R12, R11 ;  /* 0x0000000c0d0e7389 */ /* 0x00006400000c000b */
[----:B01----:R-:W-:Y:S01]  /*17d40*/  ENDCOLLECTIVE ;  /* 0x000000000000791b */ /* 0x003fe20003800000 */
.L_x_872:
[----:B------:R-:W-:Y:S01]  /*17d50*/  IMAD.MOV.U32 R13, RZ, RZ, R28 ;  /* 0x000000ffff0d7224 */ /* 0x000fe200078e001c */
[----:B------:R-:W-:-:S07]  /*17d60*/  MOV R20, R14 ;  /* 0x0000000e00147202 */ /* 0x000fce0000000f00 */
[----:B------:R-:W-:Y:S05]  /*17d70*/  WARPSYNC.COLLECTIVE R15, `(.L_x_873) ;  /* 0x000000000f087348 */ /* 0x000fea0003c00000 */
[----:B------:R0:W1:Y:S02]  /*17d80*/  SHFL.IDX P6, R14, R13, R12, R11 ;  /* 0x0000000c0d0e7389 */ /* 0x00006400000c000b */
[----:B01----:R-:W-:Y:S01]  /*17d90*/  ENDCOLLECTIVE ;  /* 0x000000000000791b */ /* 0x003fe20003800000 */
.L_x_873:
[----:B------:R-:W-:Y:S05]  /*17da0*/  BRA `(.L_x_874) ;  /* 0xffffff0000647947 */ /* 0x000fea000383ffff */
.L_x_675:
[----:B0-----:R0:W1:Y:S02]  /*17db0*/  SYNCS.PHASECHK.TRANS64.TRYWAIT P1, [R2+URZ+0x28c00], R25 ;  /* 0x028c0019020075a7 */ /* 0x001064000802017f */
[----:B-1----:R-:W-:Y:S05]  /*17dc0*/  @!P1 NANOSLEEP.SYNCS 0x989680 ;  /* 0x009896800000995d */ /* 0x002fea0003900000 */
[----:B------:R-:W1:Y:S02]  /*17dd0*/  @!P1 SYNCS.PHASECHK.TRANS64 P1, [R2+URZ+0x28c00], R25 ;  /* 0x028c0019020095a7 */ /* 0x000e64000802007f */
[----:B-1----:R-:W-:Y:S05]  /*17de0*/  @!P1 BRA `(.L_x_675) ;  /* 0xfffffffc00f09947 */ /* 0x002fea000383ffff */
[----:B------:R-:W-:Y:S05]  /*17df0*/  BRA `(.L_x_875) ;  /* 0xffffff0400487947 */ /* 0x000fea000383ffff */
.L_x_681:
[----:B0-----:R0:W1:Y:S02]  /*17e00*/  SYNCS.PHASECHK.TRANS64.TRYWAIT P1, [R12+URZ+0x28c30], R13 ;  /* 0x028c300d0c0075a7 */ /* 0x001064000802017f */
[----:B-1----:R-:W-:Y:S05]  /*17e10*/  @!P1 NANOSLEEP.SYNCS 0x989680 ;  /* 0x009896800000995d */ /* 0x002fea0003900000 */
[----:B------:R-:W1:Y:S02]  /*17e20*/  @!P1 SYNCS.PHASECHK.TRANS64 P1, [R12+URZ+0x28c30], R13 ;  /* 0x028c300d0c0095a7 */ /* 0x000e64000802007f */
[----:B-1----:R-:W-:Y:S05]  /*17e30*/  @!P1 BRA `(.L_x_681) ;  /* 0xfffffffc00f09947 */ /* 0x002fea000383ffff */
[----:B------:R-:W-:Y:S05]  /*17e40*/  BRA `(.L_x_680) ;  /* 0xffffff1000707947 */ /* 0x000fea000383ffff */
.L_x_687:
[----:B---3--:R3:W4:Y:S02]  /*17e50*/  SYNCS.PHASECHK.TRANS64.TRYWAIT P1, [R12+URZ+0x28c50], R13 ;  /* 0x028c500d0c0075a7 */ /* 0x008724000802017f */
[----:B----4-:R-:W-:Y:S05]  /*17e60*/  @!P1 NANOSLEEP.SYNCS 0x989680 ;  /* 0x009896800000995d */ /* 0x010fea0003900000 */
[----:B------:R-:W4:Y:S02]  /*17e70*/  @!P1 SYNCS.PHASECHK.TRANS64 P1, [R12+URZ+0x28c50], R13 ;  /* 0x028c500d0c0095a7 */ /* 0x000f24000802007f */
[----:B----4-:R-:W-:Y:S05]  /*17e80*/  @!P1 BRA `(.L_x_687) ;  /* 0xfffffffc00f09947 */ /* 0x010fea000383ffff */
[----:B------:R-:W-:Y:S05]  /*17e90*/  BRA `(.L_x_686) ;  /* 0xffffff2400ac7947 */ /* 0x000fea000383ffff */
.L_x_695:
[----:B-1----:R1:W2:Y:S02]  /*17ea0*/  SYNCS.PHASECHK.TRANS64.TRYWAIT P2, [R12+URZ+0x28c30], R14 ;  /* 0x028c300e0c0075a7 */ /* 0x0022a4000804017f */
[----:B--2---:R-:W-:Y:S05]  /*17eb0*/  @!P2 NANOSLEEP.SYNCS 0x989680 ;  /* 0x009896800000a95d */ /* 0x004fea0003900000 */
[----:B------:R-:W2:Y:S02]  /*17ec0*/  @!P2 SYNCS.PHASECHK.TRANS64 P2, [R12+URZ+0x28c30], R14 ;  /* 0x028c300e0c00a5a7 */ /* 0x000ea4000804007f */
[----:B--2---:R-:W-:Y:S05]  /*17ed0*/  @!P2 BRA `(.L_x_695) ;  /* 0xfffffffc00f0a947 */ /* 0x004fea000383ffff */
[----:B------:R-:W-:Y:S05]  /*17ee0*/  BRA `(.L_x_694) ;  /* 0xffffff2800c47947 */ /* 0x000fea000383ffff */
.L_x_701:
[----:B--2---:R2:W3:Y:S02]  /*17ef0*/  SYNCS.PHASECHK.TRANS64.TRYWAIT P2, [R12+URZ+0x28c50], R14 ;  /* 0x028c500e0c0075a7 */ /* 0x0044e4000804017f */
[----:B---3--:R-:W-:Y:S05]  /*17f00*/  @!P2 NANOSLEEP.SYNCS 0x989680 ;  /* 0x009896800000a95d */ /* 0x008fea0003900000 */
[----:B------:R-:W3:Y:S02]  /*17f10*/  @!P2 SYNCS.PHASECHK.TRANS64 P2, [R12+URZ+0x28c50], R14 ;  /* 0x028c500e0c00a5a7 */ /* 0x000ee4000804007f */
[----:B---3--:R-:W-:Y:S05]  /*17f20*/  @!P2 BRA `(.L_x_701) ;  /* 0xfffffffc00f0a947 */ /* 0x008fea000383ffff */
[----:B------:R-:W-:Y:S05]  /*17f30*/  BRA `(.L_x_700) ;  /* 0xffffff4400247947 */ /* 0x000fea000383ffff */
.L_x_732:
[----:B0-----:R-:W0:Y:S01]  /*17f40*/  S2R R8, SR_TID.X ;  /* 0x0000000000087919 */ /* 0x001e220000002100 */
[----:B------:R-:W-:Y:S01]  /*17f50*/  BSSY B1, `(.L_x_876) ;  /* 0x000000a000017945 */ /* 0x000fe20003800000 */
[----:B------:R-:W-:Y:S02]  /*17f60*/  IMAD.MOV.U32 R12, RZ, RZ, RZ ;  /* 0x000000ffff0c7224 */ /* 0x000fe400078e00ff */
[----:B------:R-:W-:Y:S02]  /*17f70*/  IMAD.MOV.U32 R11, RZ, RZ, 0x1f ;  /* 0x0000001fff0b7424 */ /* 0x000fe400078e00ff */
[----:B------:R-:W-:Y:S01]  /*17f80*/  IMAD.MOV.U32 R15, RZ, RZ, -0x1 ;  /* 0xffffffffff0f7424 */ /* 0x000fe200078e00ff */
[----:B0-----:R-:W-:-:S04]  /*17f90*/  SHF.R.U32.HI R8, RZ, 0x5, R8 ;  /* 0x00000005ff087819 */ /* 0x001fc80000011608 */
[----:B------:R-:W-:-:S05]  /*17fa0*/  LOP3.LUT R8, R8, 0x3, RZ, 0xc0, !PT ;  /* 0x0000000308087812 */ /* 0x000fca00078ec0ff */
[----:B------:R-:W-:-:S07]  /*17fb0*/  IMAD.MOV.U32 R13, RZ, RZ, R8 ;  /* 0x000000ffff0d7224 */ /* 0x000fce00078e0008 */
[----:B------:R-:W-:Y:S05]  /*17fc0*/  WARPSYNC.COLLECTIVE R15, `(.L_x_877) ;  /* 0x000000000f087348 */ /* 0x000fea0003c00000 */
[----:B------:R0:W1:Y:S02]  /*17fd0*/  SHFL.IDX P6, R14, R13, R12, R11 ;  /* 0x0000000c0d0e7389 */ /* 0x00006400000c000b */
[----:B01----:R-:W-:Y:S01]  /*17fe0*/  ENDCOLLECTIVE ;  /* 0x000000000000791b */ /* 0x003fe20003800000 */
.L_x_877:
[----:B------:R-:W-:Y:S05]  /*17ff0*/  BSYNC B1 ;  /* 0x0000000000017941 */ /* 0x000fea0003800000 */
.L_x_876:
[----:B------:R-:W-:Y:S05]  /*18000*/  BRA `(.L_x_878) ;  /* 0xffffff9400907947 */ /* 0x000fea000383ffff */
.L_x_734:
[----:B------:R-:W-:Y:S01]  /*18010*/  BSSY B1, `(.L_x_879) ;  /* 0x0000006000017945 */ /* 0x000fe20003800000 */
[----:B------:R-:W-:-:S07]  /*18020*/  IMAD.MOV.U32 R15, RZ, RZ, -0x1 ;  /* 0xffffffffff0f7424 */ /* 0x000fce00078e00ff */
[----:B01----:R-:W-:Y:S05]  /*18030*/  WARPSYNC.COLLECTIVE R15, `(.L_x_880) ;  /* 0x000000000f0c7348 */ /* 0x003fea0003c00000 */
[----:B------:R-:W-:Y:S02]  /*18040*/  ELECT P6, UR62, PT ;  /* 0x00000000003e782f */ /* 0x000fe400038c0000 */
[----:B------:R-:W-:Y:S01]  /*18050*/  MOV R14, UR62 ;  /* 0x0000003e000e7c02 */ /* 0x000fe20008000f00 */
[----:B01----:R-:W-:Y:S10]  /*18060*/  ENDCOLLECTIVE ;  /* 0x000000000000791b */ /* 0x003ff40003800000 */
.L_x_880:
[----:B------:R-:W-:Y:S05]  /*18070*/  BSYNC B1 ;  /* 0x0000000000017941 */ /* 0x000fea0003800000 */
.L_x_879:
[----:B------:R-:W-:Y:S05]  /*18080*/  BRA `(.L_x_733) ;  /* 0xffffff9400887947 */ /* 0x000fea000383ffff */
.L_x_736:
[----:B-1----:R1:W2:Y:S02]  /*18090*/  SYNCS.PHASECHK.TRANS64.TRYWAIT P0, [R23+URZ+0x28c20], R3 ;  /* 0x028c2003170075a7 */ /* 0x0022a4000800017f */
[----:B--2---:R-:W-:Y:S05]  /*180a0*/  @!P0 NANOSLEEP.SYNCS 0x989680 ;  /* 0x009896800000895d */ /* 0x004fea0003900000 */
[----:B------:R-:W2:Y:S02]  /*180b0*/  @!P0 SYNCS.PHASECHK.TRANS64 P0, [R23+URZ+0x28c20], R3 ;  /* 0x028c2003170085a7 */ /* 0x000ea4000800007f */
[----:B--2---:R-:W-:Y:S05]  /*180c0*/  @!P0 BRA `(.L_x_736) ;  /* 0xfffffffc00f08947 */ /* 0x004fea000383ffff */
[----:B------:R-:W-:Y:S05]  /*180d0*/  BRA `(.L_x_881) ;  /* 0xffffff9400987947 */ /* 0x000fea000383ffff */
.L_x_740:
[----:B-1----:R1:W2:Y:S02]  /*180e0*/  SYNCS.PHASECHK.TRANS64.TRYWAIT P0, [R3+URZ+0x28ca0], R6 ;  /* 0x028ca006030075a7 */ /* 0x0022a4000800017f */
[----:B--2---:R-:W-:Y:S05]  /*180f0*/  @!P0 NANOSLEEP.SYNCS 0x989680 ;  /* 0x009896800000895d */ /* 0x004fea0003900000 */
[----:B------:R-:W2:Y:S02]  /*18100*/  @!P0 SYNCS.PHASECHK.TRANS64 P0, [R3+URZ+0x28ca0], R6 ;  /* 0x028ca006030085a7 */ /* 0x000ea4000800007f */
[----:B--2---:R-:W-:Y:S05]  /*18110*/  @!P0 BRA `(.L_x_740) ;  /* 0xfffffffc00f08947 */ /* 0x004fea000383ffff */
[----:B------:R-:W-:Y:S05]  /*18120*/  BRA `(.L_x_882) ;  /* 0xffffff9400b07947 */ /* 0x000fea000383ffff */
.L_x_745:
[----:B0-----:R0:W2:Y:S02]  /*18130*/  SYNCS.PHASECHK.TRANS64.TRYWAIT P0, [R3+URZ+0x28cc0], R6 ;  /* 0x028cc006030075a7 */ /* 0x0010a4000800017f */
[----:B--2---:R-:W-:Y:S05]  /*18140*/  @!P0 NANOSLEEP.SYNCS 0x989680 ;  /* 0x009896800000895d */ /* 0x004fea0003900000 */
[----:B------:R-:W2:Y:S02]  /*18150*/  @!P0 SYNCS.PHASECHK.TRANS64 P0, [R3+URZ+0x28cc0], R6 ;  /* 0x028cc006030085a7 */ /* 0x000ea4000800007f */
[----:B--2---:R-:W-:Y:S05]  /*18160*/  @!P0 BRA `(.L_x_745) ;  /* 0xfffffffc00f08947 */ /* 0x004fea000383ffff */
[----:B------:R-:W-:Y:S05]  /*18170*/  BRA `(.L_x_883) ;  /* 0xffffff98002c7947 */ /* 0x000fea000383ffff */
.L_x_759:
[----:B-1----:R1:W2:Y:S02]  /*18180*/  SYNCS.PHASECHK.TRANS64.TRYWAIT P1, [R6+URZ+0x28ca0], R2 ;  /* 0x028ca002060075a7 */ /* 0x0022a4000802017f */
[----:B--2---:R-:W-:Y:S05]  /*18190*/  @!P1 NANOSLEEP.SYNCS 0x989680 ;  /* 0x009896800000995d */ /* 0x004fea0003900000 */
[----:B------:R-:W2:Y:S02]  /*181a0*/  @!P1 SYNCS.PHASECHK.TRANS64 P1, [R6+URZ+0x28ca0], R2 ;  /* 0x028ca002060095a7 */ /* 0x000ea4000802007f */
[----:B--2---:R-:W-:Y:S05]  /*181b0*/  @!P1 BRA `(.L_x_759) ;  /* 0xfffffffc00f09947 */ /* 0x004fea000383ffff */
[----:B------:R-:W-:Y:S05]  /*181c0*/  BRA `(.L_x_884) ;  /* 0xffffffa000907947 */ /* 0x000fea000383ffff */
.L_x_764:
[----:B0-----:R0:W2:Y:S02]  /*181d0*/  SYNCS.PHASECHK.TRANS64.TRYWAIT P1, [R6+URZ+0x28cc0], R2 ;  /* 0x028cc002060075a7 */ /* 0x0010a4000802017f */
[----:B--2---:R-:W-:Y:S05]  /*181e0*/  @!P1 NANOSLEEP.SYNCS 0x989680 ;  /* 0x009896800000995d */ /* 0x004fea0003900000 */
[----:B------:R-:W2:Y:S02]  /*181f0*/  @!P1 SYNCS.PHASECHK.TRANS64 P1, [R6+URZ+0x28cc0], R2 ;  /* 0x028cc002060095a7 */ /* 0x000ea4000802007f */
[----:B--2---:R-:W-:Y:S05]  /*18200*/  @!P1 BRA `(.L_x_764) ;  /* 0xfffffffc00f09947 */ /* 0x004fea000383ffff */
[----:B------:R-:W-:Y:S05]  /*18210*/  BRA `(.L_x_885) ;  /* 0xffffffa400087947 */ /* 0x000fea000383ffff */
.L_x_784:
[----:B------:R-:W0:Y:S01]  /*18220*/  S2R R11, SR_TID.X ;  /* 0x00000000000b7919 */ /* 0x000e220000002100 */
[----:B------:R-:W-:Y:S01]  /*18230*/  BSSY B0, `(.L_x_886) ;  /* 0x000000a000007945 */ /* 0x000fe20003800000 */
[----:B------:R-:W-:Y:S02]  /*18240*/  IMAD.MOV.U32 R12, RZ, RZ, RZ ;  /* 0x000000ffff0c7224 */ /* 0x000fe400078e00ff */
[----:B------:R-:W-:Y:S01]  /*18250*/  IMAD.MOV.U32 R15, RZ, RZ, -0x1 ;  /* 0xffffffffff0f7424 */ /* 0x000fe200078e00ff */
[----:B0-----:R-:W-:-:S04]  /*18260*/  SHF.R.U32.HI R11, RZ, 0x5, R11 ;  /* 0x00000005ff0b7819 */ /* 0x001fc8000001160b */
[----:B------:R-:W-:-:S04]  /*18270*/  LOP3.LUT R11, R11, 0x3, RZ, 0xc0, !PT ;  /* 0x000000030b0b7812 */ /* 0x000fc800078ec0ff */
[----:B------:R-:W-:Y:S01]  /*18280*/  MOV R13, R11 ;  /* 0x0000000b000d7202 */ /* 0x000fe20000000f00 */
[----:B------:R-:W-:-:S07]  /*18290*/  IMAD.MOV.U32 R11, RZ, RZ, 0x1f ;  /* 0x0000001fff0b7424 */ /* 0x000fce00078e00ff */
[----:B-----5:R-:W-:Y:S05]  /*182a0*/  WARPSYNC.COLLECTIVE R15, `(.L_x_887) ;  /* 0x000000000f087348 */ /* 0x020fea0003c00000 */
[----:B------:R0:W1:Y:S02]  /*182b0*/  SHFL.IDX P6, R14, R13, R12, R11 ;  /* 0x0000000c0d0e7389 */ /* 0x00006400000c000b */
[----:B01---5:R-:W-:Y:S01]  /*182c0*/  ENDCOLLECTIVE ;  /* 0x000000000000791b */ /* 0x023fe20003800000 */
.L_x_887:
[----:B------:R-:W-:Y:S05]  /*182d0*/  BSYNC B0 ;  /* 0x0000000000007941 */ /* 0x000fea0003800000 */
.L_x_886:
[----:B------:R-:W-:Y:S05]  /*182e0*/  BRA `(.L_x_888) ;  /* 0xffffffb400e47947 */ /* 0x000fea000383ffff */
.L_x_787:
[----:B0-----:R0:W1:Y:S02]  /*182f0*/  SYNCS.PHASECHK.TRANS64.TRYWAIT P0, [R27+URZ+0x28c40], R0 ;  /* 0x028c40001b0075a7 */ /* 0x001064000800017f */
[----:B-1----:R-:W-:Y:S05]  /*18300*/  @!P0 NANOSLEEP.SYNCS 0x989680 ;  /* 0x009896800000895d */ /* 0x002fea0003900000 */
[----:B------:R-:W1:Y:S02]  /*18310*/  @!P0 SYNCS.PHASECHK.TRANS64 P0, [R27+URZ+0x28c40], R0 ;  /* 0x028c40001b0085a7 */ /* 0x000e64000800007f */
[----:B-1----:R-:W-:Y:S05]  /*18320*/  @!P0 BRA `(.L_x_787) ;  /* 0xfffffffc00f08947 */ /* 0x002fea000383ffff */
[----:B------:R-:W-:Y:S05]  /*18330*/  BRA `(.L_x_889) ;  /* 0xffffffb800147947 */ /* 0x000fea000383ffff */
.L_x_788:
        /* <DEDUP_REMOVED lines=8> */
.L_x_891:
[----:B------:R-:W-:Y:S05]  /*183c0*/  BSYNC B0 ;  /* 0x0000000000007941 */ /* 0x000fea0003800000 */
.L_x_890:
        /* <DEDUP_REMOVED lines=9> */
.L_x_892:
[----:B------:R-:W-:Y:S02]  /*18460*/  IMAD.MOV.U32 R13, RZ, RZ, R4 ;  /* 0x000000ffff0d7224 */ /* 0x000fe400078e0004 */
[----:B------:R-:W-:Y:S02]  /*18470*/  IMAD.MOV.U32 R12, RZ, RZ, 0x1 ;  /* 0x00000001ff0c7424 */ /* 0x000fe400078e00ff */
[----:B------:R-:W-:-:S07]  /*18480*/  IMAD.MOV.U32 R3, RZ, RZ, R14 ;  /* 0x000000ffff037224 */ /* 0x000fce00078e000e */
[----:B------:R-:W-:Y:S05]  /*18490*/  WARPSYNC.COLLECTIVE R15, `(.L_x_893) ;  /* 0x000000000f087348 */ /* 0x000fea0003c00000 */
[----:B------:R0:W1:Y:S02]  /*184a0*/  SHFL.IDX P6, R14, R13, R12, R11 ;  /* 0x0000000c0d0e7389 */ /* 0x00006400000c000b */
[----:B01----:R-:W-:Y:S01]  /*184b0*/  ENDCOLLECTIVE ;  /* 0x000000000000791b */ /* 0x003fe20003800000 */
.L_x_893:
[----:B------:R-:W-:-:S04]  /*184c0*/  @P0 LEA R3, P1, R7, R3, 0x1 ;  /* 0x0000000307030211 */ /* 0x000fc800078208ff */
[----:B------:R-:W-:-:S04]  /*184d0*/  @P0 IADD3.X R2, RZ, R2, RZ, P1, !PT ;  /* 0x00000002ff020210 */ /* 0x000fc80000ffe4ff */
        /* <DEDUP_REMOVED lines=13> */
.L_x_894:
[----:B------:R-:W-:Y:S02]  /*185b0*/  @P0 IMAD R6, R5, 0x2, R23 ;  /* 0x0000000205060824 */ /* 0x000fe400078e0217 */
[----:B------:R-:W-:Y:S02]  /*185c0*/  IMAD.MOV.U32 R13, RZ, RZ, R4 ;  /* 0x000000ffff0d7224 */ /* 0x000fe400078e0004 */
[----:B------:R-:W-:Y:S02]  /*185d0*/  IMAD.MOV.U32 R12, RZ, RZ, 0x2 ;  /* 0x00000002ff0c7424 */ /* 0x000fe400078e00ff */
[----:B------:R-:W-:-:S07]  /*185e0*/  IMAD.MOV.U32 R3, RZ, RZ, R14 ;  /* 0x000000ffff037224 */ /* 0x000fce00078e000e */
[----:B------:R-:W-:Y:S05]  /*185f0*/  WARPSYNC.COLLECTIVE R15, `(.L_x_895) ;  /* 0x000000000f087348 */ /* 0x000fea0003c00000 */
[----:B------:R0:W1:Y:S02]  /*18600*/  SHFL.IDX P6, R14, R13, R12, R11 ;  /* 0x0000000c0d0e7389 */ /* 0x00006400000c000b */
[----:B01----:R-:W-:Y:S01]  /*18610*/  ENDCOLLECTIVE ;  /* 0x000000000000791b */ /* 0x003fe20003800000 */
.L_x_895:
        /* <DEDUP_REMOVED lines=15> */
.L_x_896:
[----:B------:R-:W-:Y:S02]  /*18710*/  @P0 IMAD R6, R5, 0x2, R23 ;  /* 0x0000000205060824 */ /* 0x000fe400078e0217 */
[----:B------:R-:W-:Y:S02]  /*18720*/  IMAD.MOV.U32 R13, RZ, RZ, R4 ;  /* 0x000000ffff0d7224 */ /* 0x000fe400078e0004 */
[----:B------:R-:W-:Y:S02]  /*18730*/  IMAD.MOV.U32 R12, RZ, RZ, 0x3 ;  /* 0x00000003ff0c7424 */ /* 0x000fe400078e00ff */
[----:B------:R-:W-:-:S07]  /*18740*/  IMAD.MOV.U32 R3, RZ, RZ, R14 ;  /* 0x000000ffff037224 */ /* 0x000fce00078e000e */
[----:B------:R-:W-:Y:S05]  /*18750*/  WARPSYNC.COLLECTIVE R15, `(.L_x_897) ;  /* 0x000000000f087348 */ /* 0x000fea0003c00000 */
[----:B------:R0:W1:Y:S02]  /*18760*/  SHFL.IDX P6, R14, R13, R12, R11 ;  /* 0x0000000c0d0e7389 */ /* 0x00006400000c000b */
[----:B01----:R-:W-:Y:S01]  /*18770*/  ENDCOLLECTIVE ;  /* 0x000000000000791b */ /* 0x003fe20003800000 */
.L_x_897:
[----:B------:R-:W-:-:S04]  /*18780*/  @P0 LEA R3, P1, R7, R3, 0x1 ;  /* 0x0000000307030211 */ /* 0x000fc800078208ff */
[----:B------:R-:W-:-:S04]  /*18790*/  @P0 IADD3.X R2, RZ, R2, RZ, P1, !PT ;  /* 0x00000002ff020210 */ /* 0x000fc80000ffe4ff */
[----:B------:R-:W-:Y:S01]  /*187a0*/  @P0 LOP3.LUT R3, R3, R2, RZ, 0x3c, !PT ;  /* 0x0000000203030212 */ /* 0x000fe200078e3cff */
[----:B------:R-:W-:-:S03]  /*187b0*/  IMAD.MOV.U32 R13, RZ, RZ, R0 ;  /* 0x000000ffff0d7224 */ /* 0x000fc600078e0000 */
[----:B------:R-:W-:-:S04]  /*187c0*/  @P0 LOP3.LUT R2, R3, R2, RZ, 0x3c, !PT ;  /* 0x0000000203020212 */ /* 0x000fc800078e3cff */
[----:B------:R-:W-:Y:S01]  /*187d0*/  @P0 LOP3.LUT R3, R3, R2, RZ, 0x3c, !PT ;  /* 0x0000000203030212 */ /* 0x000fe200078e3cff */
[----:B------:R-:W-:-:S04]  /*187e0*/  IMAD.MOV.U32 R4, RZ, RZ, R14 ;  /* 0x000000ffff047224 */ /* 0x000fc800078e000e */
[----:B------:R-:W-:Y:S01]  /*187f0*/  @!PT LDS RZ, [RZ] ;  /* 0x00000000fffff984 */ /* 0x000fe20000000800 */
[----:B------:R-:W-:Y:S01]  /*18800*/  @!PT LDS RZ, [RZ] ;  /* 0x00000000fffff984 */ /* 0x000fe20000000800 */
[----:B------:R-:W-:Y:S01]  /*18810*/  @!PT LDS RZ, [RZ] ;  /* 0x00000000fffff984 */ /* 0x000fe20000000800 */
[----:B------:R0:W-:Y:S03]  /*18820*/  @P0 LDGSTS.E.BYPASS.LTC128B.128 [R6+0x23400], desc[UR40][R2.64], !P2 ;  /* 0x2340000002060fae */ /* 0x0001e6000d101d68 */
[----:B0-----:R-:W-:Y:S05]  /*18830*/  WARPSYNC.COLLECTIVE R15, `(.L_x_898) ;  /* 0x000000000f087348 */ /* 0x001fea0003c00000 */
[----:B------:R1:W2:Y:S02]  /*18840*/  SHFL.IDX P6, R14, R13, R12, R11 ;  /* 0x0000000c0d0e7389 */ /* 0x0002a400000c000b */
[----:B012---:R-:W-:Y:S01]  /*18850*/  ENDCOLLECTIVE ;  /* 0x000000000000791b */ /* 0x007fe20003800000 */
.L_x_898:
[----:B------:R-:W-:Y:S01]  /*18860*/  IMAD.MOV.U32 R0, RZ, RZ, R14 ;  /* 0x000000ffff007224 */ /* 0x000fe200078e000e */
[----:B------:R-:W-:Y:S06]  /*18870*/  BRA `(.L_x_899) ;  /* 0xffffffb400e47947 */ /* 0x000fec000383ffff */
.L_x_793:
[----:B------:R-:W-:Y:S01]  /*18880*/  MOV R13, R2 ;  /* 0x00000002000d7202 */ /* 0x000fe20000000f00 */
[----:B------:R-:W-:Y:S01]  /*18890*/  IMAD.MOV.U32 R12, RZ, RZ, RZ ;  /* 0x000000ffff0c7224 */ /* 0x000fe200078e00ff */
[----:B------:R-:W-:Y:S01]  /*188a0*/  LEA R17, R17, R10, 0x6 ;  /* 0x0000000a11117211 */ /* 0x000fe200078e30ff */
[----:B------:R-:W-:Y:S02]  /*188b0*/  IMAD.MOV.U32 R11, RZ, RZ, 0x181f ;  /* 0x0000181fff0b7424 */ /* 0x000fe400078e00ff */
[----:B------:R-:W-:Y:S02]  /*188c0*/  IMAD.MOV.U32 R15, RZ, RZ, -0x1 ;  /* 0xffffffffff0f7424 */ /* 0x000fe400078e00ff */
[----:B-----5:R-:W-:Y:S02]  /*188d0*/  IMAD R3, R20, R7, RZ ;  /* 0x0000000714037224 */ /* 0x020fe400078e02ff */
[----:B------:R-:W-:-:S07]  /*188e0*/  VIADD R6, R17, 0x10 ;  /* 0x0000001011067836 */ /* 0x000fce0000000000 */
[----:B------:R-:W-:Y:S05]  /*188f0*/  WARPSYNC.COLLECTIVE R15, `(.L_x_900) ;  /* 0x000000000f087348 */ /* 0x000fea0003c00000 */
[----:B------:R0:W1:Y:S02]  /*18900*/  SHFL.IDX P6, R14, R13, R12, R11 ;  /* 0x0000000c0d0e7389 */ /* 0x00006400000c000b */
[----:B01----:R-:W-:Y:S01]  /*18910*/  ENDCOLLECTIVE ;  /* 0x000000000000791b */ /* 0x003fe20003800000 */
.L_x_900:
[----:B------:R-:W-:Y:S01]  /*18920*/  ISETP.GE.AND P0, PT, R17, R3, PT ;  /* 0x000000031100720c */ /* 0x000fe20003f06270 */
[----:B------:R-:W-:Y:S02]  /*18930*/  IMAD.MOV.U32 R13, RZ, RZ, R0 ;  /* 0x000000ffff0d7224 */ /* 0x000fe400078e0000 */
[----:B------:R-:W-:-:S10]  /*18940*/  IMAD.MOV.U32 R4, RZ, RZ, R14 ;  /* 0x000000ffff047224 */ /* 0x000fd400078e000e */
[----:B------:R-:W-:Y:S05]  /*18950*/  WARPSYNC.COLLECTIVE R15, `(.L_x_901) ;  /* 0x000000000f087348 */ /* 0x000fea0003c00000 */
[----:B------:R0:W1:Y:S02]  /*18960*/  SHFL.IDX P6, R14, R13, R12, R11 ;  /* 0x0000000c0d0e7389 */ /* 0x00006400000c000b */
[----:B01----:R-:W-:Y:S01]  /*18970*/  ENDCOLLECTIVE ;  /* 0x000000000000791b */ /* 0x003fe20003800000 */
.L_x_901:
[----:B------:R-:W-:Y:S02]  /*18980*/  IMAD.MOV.U32 R13, RZ, RZ, R2 ;  /* 0x000000ffff0d7224 */ /* 0x000fe400078e0002 */
[----:B------:R-:W-:Y:S02]  /*18990*/  IMAD.MOV.U32 R12, RZ, RZ, 0x1 ;  /* 0x00000001ff0c7424 */ /* 0x000fe400078e00ff */
[----:B------:R-:W-:-:S07]  /*189a0*/  IMAD.MOV.U32 R5, RZ, RZ, R14 ;  /* 0x000000ffff057224 */ /* 0x000fce00078e000e */
[----:B------:R-:W-:Y:S05]  /*189b0*/  WARPSYNC.COLLECTIVE R15, `(.L_x_902) ;  /* 0x000000000f087348 */ /* 0x000fea0003c00000 */
[----:B------:R0:W1:Y:S02]  /*189c0*/  SHFL.IDX P6, R14, R13, R12, R11 ;  /* 0x0000000c0d0e7389 */ /* 0x00006400000c000b */
[----:B01----:R-:W-:Y:S01]  /*189d0*/  ENDCOLLECTIVE ;  /* 0x000000000000791b */ /* 0x003fe20003800000 */
.L_x_902:
[----:B------:R-:W-:-:S05]  /*189e0*/  @!P0 LEA R5, P2, R9, R5, 0x1 ;  /* 0x0000000509058211 */ /* 0x000fca00078408ff */
[----:B------:R-:W-:-:S05]  /*189f0*/  @!P0 IMAD.X R4, RZ, RZ, R4, P2 ;  /* 0x000000ffff048224 */ /* 0x000fca00010e0604 */
        /* <DEDUP_REMOVED lines=13> */
.L_x_903:
[----:B------:R-:W-:Y:S02]  /*18ad0*/  IMAD.MOV.U32 R13, RZ, RZ, R2 ;  /* 0x000000ffff0d7224 */ /* 0x000fe400078e0002 */
[----:B------:R-:W-:Y:S01]  /*18ae0*/  IMAD.MOV.U32 R12, RZ, RZ, 0x2 ;  /* 0x00000002ff0c7424 */ /* 0x000fe200078e00ff */
[----:B------:R-:W-:-:S07]  /*18af0*/  MOV R5, R14 ;  /* 0x0000000e00057202 */ /* 0x000fce0000000f00 */
[----:B------:R-:W-:Y:S05]  /*18b00*/  WARPSYNC.COLLECTIVE R15, `(.L_x_904) ;  /* 0x000000000f087348 */ /* 0x000fea0003c00000 */
[----:B------:R0:W1:Y:S02]  /*18b10*/  SHFL.IDX P6, R14, R13, R12, R11 ;  /* 0x0000000c0d0e7389 */ /* 0x00006400000c000b */
[----:B01----:R-:W-:Y:S01]  /*18b20*/  ENDCOLLECTIVE ;  /* 0x000000000000791b */ /* 0x003fe20003800000 */
.L_x_904:
        /* <DEDUP_REMOVED lines=16> */
.L_x_905:
[----:B------:R-:W-:Y:S02]  /*18c30*/  IMAD.MOV.U32 R13, RZ, RZ, R2 ;  /* 0x000000ffff0d7224 */ /* 0x000fe400078e0002 */
[----:B------:R-:W-:Y:S01]  /*18c40*/  IMAD.MOV.U32 R12, RZ, RZ, 0x3 ;  /* 0x00000003ff0c7424 */ /* 0x000fe200078e00ff */
[----:B------:R-:W-:-:S07]  /*18c50*/  MOV R5, R14 ;  /* 0x0000000e00057202 */ /* 0x000fce0000000f00 */
[----:B------:R-:W-:Y:S05]  /*18c60*/  WARPSYNC.COLLECTIVE R15, `(.L_x_906) ;  /* 0x000000000f087348 */ /* 0x000fea0003c00000 */
[----:B------:R0:W1:Y:S02]  /*18c70*/  SHFL.IDX P6, R14, R13, R12, R11 ;  /* 0x0000000c0d0e7389 */ /* 0x00006400000c000b */
[----:B01----:R-:W-:Y:S01]  /*18c80*/  ENDCOLLECTIVE ;  /* 0x000000000000791b */ /* 0x003fe20003800000 */
.L_x_906:
        /* <DEDUP_REMOVED lines=10> */
[----:B0-----:R-:W-:-:S07]  /*18d30*/  IMAD.MOV.U32 R4, RZ, RZ, R14 ;  /* 0x000000ffff047224 */ /* 0x001fce00078e000e */
[----:B------:R-:W-:Y:S05]  /*18d40*/  WARPSYNC.COLLECTIVE R15, `(.L_x_907) ;  /* 0x000000000f087348 */ /* 0x000fea0003c00000 */
[----:B------:R0:W1:Y:S02]  /*18d50*/  SHFL.IDX P6, R14, R13, R12, R11 ;  /* 0x0000000c0d0e7389 */ /* 0x00006400000c000b */
[----:B01----:R-:W-:Y:S01]  /*18d60*/  ENDCOLLECTIVE ;  /* 0x000000000000791b */ /* 0x003fe20003800000 */
.L_x_907:
[----:B------:R-:W-:Y:S01]  /*18d70*/  IMAD.MOV.U32 R0, RZ, RZ, R14 ;  /* 0x000000ffff007224 */ /* 0x000fe200078e000e */
[----:B------:R-:W-:Y:S06]  /*18d80*/  BRA `(.L_x_908) ;  /* 0xffffffbc00147947 */ /* 0x000fec000383ffff */
.L_x_796:
[----:B0-----:R0:W1:Y:S02]  /*18d90*/  SYNCS.PHASECHK.TRANS64.TRYWAIT P0, [R23+URZ+0x28c20], R0 ;  /* 0x028c2000170075a7 */ /* 0x001064000800017f */
[----:B-1----:R-:W-:Y:S05]  /*18da0*/  @!P0 NANOSLEEP.SYNCS 0x989680 ;  /* 0x009896800000895d */ /* 0x002fea0003900000 */
[----:B------:R-:W1:Y:S02]  /*18db0*/  @!P0 SYNCS.PHASECHK.TRANS64 P0, [R23+URZ+0x28c20], R0 ;  /* 0x028c2000170085a7 */ /* 0x000e64000800007f */
[----:B-1----:R-:W-:Y:S05]  /*18dc0*/  @!P0 BRA `(.L_x_796) ;  /* 0xfffffffc00f08947 */ /* 0x002fea000383ffff */
[----:B------:R-:W-:Y:S05]  /*18dd0*/  BRA `(.L_x_909) ;  /* 0xffffffbc00707947 */ /* 0x000fea000383ffff */
.L_x_799:
[----:B0-----:R0:W1:Y:S02]  /*18de0*/  SYNCS.PHASECHK.TRANS64.TRYWAIT P0, [R27+URZ+0x28c60], R0 ;  /* 0x028c60001b0075a7 */ /* 0x001064000800017f */
[----:B-1----:R-:W-:Y:S05]  /*18df0*/  @!P0 NANOSLEEP.SYNCS 0x989680 ;  /* 0x009896800000895d */ /* 0x002fea0003900000 */
[----:B------:R-:W1:Y:S02]  /*18e00*/  @!P0 SYNCS.PHASECHK.TRANS64 P0, [R27+URZ+0x28c60], R0 ;  /* 0x028c60001b0085a7 */ /* 0x000e64000800007f */
[----:B-1----:R-:W-:Y:S05]  /*18e10*/  @!P0 BRA `(.L_x_799) ;  /* 0xfffffffc00f08947 */ /* 0x002fea000383ffff */
[----:B------:R-:W-:Y:S05]  /*18e20*/  BRA `(.L_x_910) ;  /* 0xffffffbc00807947 */ /* 0x000fea000383ffff */
.L_x_800:
[----:B------:R-:W-:Y:S01]  /*18e30*/  BSSY B0, `(.L_x_911) ;  /* 0x0000008000007945 */ /* 0x000fe20003800000 */
[----:B------:R-:W-:Y:S01]  /*18e40*/  MOV R13, R6 ;  /* 0x00000006000d7202 */ /* 0x000fe20000000f00 */
[----:B------:R-:W-:Y:S02]  /*18e50*/  IMAD.MOV.U32 R12, RZ, RZ, RZ ;  /* 0x000000ffff0c7224 */ /* 0x000fe400078e00ff */
[----:B------:R-:W-:Y:S02]  /*18e60*/  IMAD.MOV.U32 R11, RZ, RZ, 0x181f ;  /* 0x0000181fff0b7424 */ /* 0x000fe400078e00ff */
[----:B------:R-:W-:-:S07]  /*18e70*/  IMAD.MOV.U32 R15, RZ, RZ, -0x1 ;  /* 0xffffffffff0f7424 */ /* 0x000fce00078e00ff */
[----:B------:R-:W-:Y:S05]  /*18e80*/  WARPSYNC.COLLECTIVE R15, `(.L_x_912) ;  /* 0x000000000f087348 */ /* 0x000fea0003c00000 */
[----:B------:R0:W1:Y:S02]  /*18e90*/  SHFL.IDX P6, R14, R13, R12, R11 ;  /* 0x0000000c0d0e7389 */ /* 0x00006400000c000b */
[----:B01----:R-:W-:Y:S01]  /*18ea0*/  ENDCOLLECTIVE ;  /* 0x000000000000791b */ /* 0x003fe20003800000 */
.L_x_912:
[----:B------:R-:W-:Y:S05]  /*18eb0*/  BSYNC B0 ;  /* 0x0000000000007941 */ /* 0x000fea0003800000 */
.L_x_911:
[----:B------:R0:W5:Y:S01]  /*18ec0*/  LDL R8, [R1+0x10] ;  /* 0x0000100001087983 */ /* 0x0001620000100800 */
[----:B------:R-:W-:Y:S01]  /*18ed0*/  IMAD.MOV.U32 R13, RZ, RZ, R5 ;  /* 0x000000ffff0d7224 */ /* 0x000fe200078e0005 */
[----:B------:R-:W-:Y:S01]  /*18ee0*/  MOV R11, 0x181f ;  /* 0x0000181f000b7802 */ /* 0x000fe20000000f00 */
[----:B------:R-:W-:Y:S01]  /*18ef0*/  IMAD.MOV.U32 R12, RZ, RZ, RZ ;  /* 0x000000ffff0c7224 */ /* 0x000fe200078e00ff */
[----:B------:R-:W1:Y:S01]  /*18f00*/  S2R R7, SR_TID.X ;  /* 0x0000000000077919 */ /* 0x000e620000002100 */
[----:B------:R-:W-:Y:S01]  /*18f10*/  IMAD.MOV.U32 R15, RZ, RZ, -0x1 ;  /* 0xffffffffff0f7424 */ /* 0x000fe200078e00ff */
[C---:B------:R-:W-:Y:S01]  /*18f20*/  LOP3.LUT P5, RZ, R32.reuse, 0x2, RZ, 0xc0, !PT ;  /* 0x0000000220ff7812 */ /* 0x040fe200078ac0ff */
[----:B------:R-:W-:Y:S01]  /*18f30*/  IMAD.MOV.U32 R3, RZ, RZ, R14 ;  /* 0x000000ffff037224 */ /* 0x000fe200078e000e */
[----:B------:R-:W-:Y:S01]  /*18f40*/  LOP3.LUT P4, RZ, R32, 0x4, RZ, 0xc0, !PT ;  /* 0x0000000420ff7812 */ /* 0x000fe2000788c0ff */
[----:B0-----:R-:W-:-:S12]  /*18f50*/  IMAD R4, R4, 0x2, R23 ;  /* 0x0000000204047824 */ /* 0x001fd800078e0217 */
[----:B-1---5:R-:W-:Y:S05]  /*18f60*/  WARPSYNC.COLLECTIVE R15, `(.L_x_913) ;  /* 0x000000000f087348 */ /* 0x022fea0003c00000 */
[----:B------:R0:W2:Y:S02]  /*18f70*/  SHFL.IDX P6, R14, R13, R12, R11 ;  /* 0x0000000c0d0e7389 */ /* 0x0000a400000c000b */
[----:B012--5:R-:W-:Y:S01]  /*18f80*/  ENDCOLLECTIVE ;  /* 0x000000000000791b */ /* 0x027fe20003800000 */
.L_x_913:
[----:B------:R-:W-:Y:S02]  /*18f90*/  LOP3.LUT P3, RZ, R32, 0x8, RZ, 0xc0, !PT ;  /* 0x0000000820ff7812 */ /* 0x000fe4000786c0ff */
[----:B------:R-:W-:Y:S02]  /*18fa0*/  LOP3.LUT R22, R22, 0xfffffdff, RZ, 0xc0, !PT ;  /* 0xfffffdff16167812 */ /* 0x000fe400078ec0ff */
[----:B------:R-:W-:Y:S02]  /*18fb0*/  LOP3.LUT P2, RZ, R32, 0x10, RZ, 0xc0, !PT ;  /* 0x0000001020ff7812 */ /* 0x000fe4000784c0ff */
[----:B------:R-:W-:Y:S01]  /*18fc0*/  MOV R13, R6 ;  /* 0x00000006000d7202 */ /* 0x000fe20000000f00 */
[----:B------:R-:W-:Y:S02]  /*18fd0*/  IMAD.MOV.U32 R12, RZ, RZ, 0x1 ;  /* 0x00000001ff0c7424 */ /* 0x000fe400078e00ff */
[----:B------:R-:W-:Y:S02]  /*18fe0*/  IMAD.MOV.U32 R2, RZ, RZ, R14 ;  /* 0x000000ffff027224 */ /* 0x000fe400078e000e */
[----:B------:R-:W-:-:S05]  /*18ff0*/  IMAD.SHL.U32 R7, R7, 0x8, RZ ;  /* 0x0000000807077824 */ /* 0x000fca00078e00ff */
        /* <DEDUP_REMOVED lines=35> */
.L_x_914:
[----:B------:R-:W-:Y:S02]  /*19230*/  IMAD.MOV.U32 R13, RZ, RZ, R5 ;  /* 0x000000ffff0d7224 */ /* 0x000fe400078e0005 */
[----:B------:R-:W-:-:S07]  /*19240*/  IMAD.MOV.U32 R3, RZ, RZ, R14 ;  /* 0x000000ffff037224 */ /* 0x000fce00078e000e */
[----:B------:R-:W-:Y:S05]  /*19250*/  WARPSYNC.COLLECTIVE R15, `(.L_x_915) ;  /* 0x000000000f087348 */ /* 0x000fea0003c00000 */
[----:B------:R0:W1:Y:S02]  /*19260*/  SHFL.IDX P6, R14, R13, R12, R11 ;  /* 0x0000000c0d0e7389 */ /* 0x00006400000c000b */
[----:B01----:R-:W-:Y:S01]  /*19270*/  ENDCOLLECTIVE ;  /* 0x000000000000791b */ /* 0x003fe20003800000 */
.L_x_915:
[----:B------:R-:W-:Y:S01]  /*19280*/  IMAD.MOV.U32 R13, RZ, RZ, R6 ;  /* 0x000000ffff0d7224 */ /* 0x000fe200078e0006 */
[----:B------:R-:W-:Y:S01]  /*19290*/  MOV R12, 0x2 ;  /* 0x00000002000c7802 */ /* 0x000fe20000000f00 */
        /* <DEDUP_REMOVED lines=27> */
.L_x_916:
[----:B------:R-:W-:Y:S02]  /*19450*/  IMAD.MOV.U32 R13, RZ, RZ, R5 ;  /* 0x000000ffff0d7224 */ /* 0x000fe400078e0005 */
[----:B------:R-:W-:-:S07]  /*19460*/  IMAD.MOV.U32 R7, RZ, RZ, R14 ;  /* 0x000000ffff077224 */ /* 0x000fce00078e000e */
[----:B------:R-:W-:Y:S05]  /*19470*/  WARPSYNC.COLLECTIVE R15, `(.L_x_917) ;  /* 0x000000000f087348 */ /* 0x000fea0003c00000 */
[----:B------:R0:W1:Y:S02]  /*19480*/  SHFL.IDX P6, R14, R13, R12, R11 ;  /* 0x0000000c0d0e7389 */ /* 0x00006400000c000b */
[----:B01----:R-:W-:Y:S01]  /*19490*/  ENDCOLLECTIVE ;  /* 0x000000000000791b */ /* 0x003fe20003800000 */
.L_x_917:
        /* <DEDUP_REMOVED lines=29> */
.L_x_918:
[----:B------:R-:W-:Y:S01]  /*19670*/  IMAD.MOV.U32 R13, RZ, RZ, R5 ;  /* 0x000000ffff0d7224 */ /* 0x000fe200078e0005 */
[----:B------:R-:W-:-:S07]  /*19680*/  MOV R6, R14 ;  /* 0x0000000e00067202 */ /* 0x000fce0000000f00 */
[----:B------:R-:W-:Y:S05]  /*19690*/  WARPSYNC.COLLECTIVE R15, `(.L_x_919) ;  /* 0x000000000f087348 */ /* 0x000fea0003c00000 */
[----:B------:R0:W1:Y:S02]  /*196a0*/  SHFL.IDX P6, R14, R13, R12, R11 ;  /* 0x0000000c0d0e7389 */ /* 0x00006400000c000b */
[----:B01----:R-:W-:Y:S01]  /*196b0*/  ENDCOLLECTIVE ;  /* 0x000000000000791b */ /* 0x003fe20003800000 */
.L_x_919:
[----:B------:R-:W-:Y:S01]  /*196c0*/  IMAD.MOV.U32 R2, RZ, RZ, R14 ;  /* 0x000000ffff027224 */ /* 0x000fe200078e000e */
[----:B------:R-:W-:Y:S06]  /*196d0*/  BRA `(.L_x_920) ;  /* 0xffffffbc00187947 */ /* 0x000fec000383ffff */
.L_x_807:
[----:B0-----:R0:W1:Y:S02]  /*196e0*/  SYNCS.PHASECHK.TRANS64.TRYWAIT P0, [R6+URZ+0x28c40], R17 ;  /* 0x028c4011060075a7 */ /* 0x001064000800017f */
[----:B-1----:R-:W-:Y:S05]  /*196f0*/  @!P0 NANOSLEEP.SYNCS 0x989680 ;  /* 0x009896800000895d */ /* 0x002fea0003900000 */
[----:B------:R-:W1:Y:S02]  /*19700*/  @!P0 SYNCS.PHASECHK.TRANS64 P0, [R6+URZ+0x28c40], R17 ;  /* 0x028c4011060085a7 */ /* 0x000e64000800007f */
[----:B-1----:R-:W-:Y:S05]  /*19710*/  @!P0 BRA `(.L_x_807) ;  /* 0xfffffffc00f08947 */ /* 0x002fea000383ffff */
[----:B------:R-:W-:Y:S05]  /*19720*/  BRA `(.L_x_921) ;  /* 0xffffffc000ac7947 */ /* 0x000fea000383ffff */
.L_x_808:
[----:B------:R-:W-:Y:S01]  /*19730*/  BSSY B1, `(.L_x_922) ;  /* 0x0000008000017945 */ /* 0x000fe20003800000 */
[----:B------:R-:W-:Y:S02]  /*19740*/  IMAD.MOV.U32 R13, RZ, RZ, R27 ;  /* 0x000000ffff0d7224 */ /* 0x000fe400078e001b */
[----:B------:R-:W-:Y:S02]  /*19750*/  IMAD.MOV.U32 R12, RZ, RZ, RZ ;  /* 0x000000ffff0c7224 */ /* 0x000fe400078e00ff */
[----:B------:R-:W-:Y:S02]  /*19760*/  IMAD.MOV.U32 R11, RZ, RZ, 0x181f ;  /* 0x0000181fff0b7424 */ /* 0x000fe400078e00ff */
[----:B------:R-:W-:-:S07]  /*19770*/  IMAD.MOV.U32 R15, RZ, RZ, -0x1 ;  /* 0xffffffffff0f7424 */ /* 0x000fce00078e00ff */
[----:B0-----:R-:W-:Y:S05]  /*19780*/  WARPSYNC.COLLECTIVE R15, `(.L_x_923) ;  /* 0x000000000f087348 */ /* 0x001fea0003c00000 */
[----:B------:R1:W2:Y:S02]  /*19790*/  SHFL.IDX P6, R14, R13, R12, R11 ;  /* 0x0000000c0d0e7389 */ /* 0x0002a400000c000b */
[----:B012---:R-:W-:Y:S01]  /*197a0*/  ENDCOLLECTIVE ;  /* 0x000000000000791b */ /* 0x007fe20003800000 */
.L_x_923:
[----:B------:R-:W-:Y:S05]  /*197b0*/  BSYNC B1 ;  /* 0x0000000000017941 */ /* 0x000fea0003800000 */
.L_x_922:
[----:B------:R-:W-:Y:S01]  /*197c0*/  IMAD.MOV.U32 R13, RZ, RZ, R20 ;  /* 0x000000ffff0d7224 */ /* 0x000fe200078e0014 */
[----:B------:R-:W-:Y:S01]  /*197d0*/  MOV R3, R14 ;  /* 0x0000000e00037202 */ /* 0x000fe20000000f00 */
[----:B------:R-:W-:Y:S01]  /*197e0*/  IMAD.MOV.U32 R12, RZ, RZ, RZ ;  /* 0x000000ffff0c7224 */ /* 0x000fe200078e00ff */
[----:B------:R-:W-:Y:S01]  /*197f0*/  LEA R21, R8, R23, 0x1 ;  /* 0x0000001708157211 */ /* 0x000fe200078e08ff */
[----:B------:R-:W-:Y:S02]  /*19800*/  IMAD.MOV.U32 R11, RZ, RZ, 0x181f ;  /* 0x0000181fff0b7424 */ /* 0x000fe400078e00ff */
[----:B------:R-:W-:-:S07]  /*19810*/  IMAD.MOV.U32 R15, RZ, RZ, -0x1 ;  /* 0xffffffffff0f7424 */ /* 0x000fce00078e00ff */
[----:B------:R-:W-:Y:S05]  /*19820*/  WARPSYNC.COLLECTIVE R15, `(.L_x_924) ;  /* 0x000000000f087348 */ /* 0x000fea0003c00000 */
[----:B------:R0:W1:Y:S02]  /*19830*/  SHFL.IDX P6, R14, R13, R12, R11 ;  /* 0x0000000c0d0e7389 */ /* 0x00006400000c000b */
[----:B01----:R-:W-:Y:S01]  /*19840*/  ENDCOLLECTIVE ;  /* 0x000000000000791b */ /* 0x003fe20003800000 */
.L_x_924:
[----:B------:R-:W-:Y:S02]  /*19850*/  IMAD.MOV.U32 R13, RZ, RZ, R27 ;  /* 0x000000ffff0d7224 */ /* 0x000fe400078e001b */
[----:B------:R-:W-:Y:S02]  /*19860*/  IMAD.MOV.U32 R12, RZ, RZ, 0x1 ;  /* 0x00000001ff0c7424 */ /* 0x000fe400078e00ff */
[----:B------:R-:W-:-:S07]  /*19870*/  IMAD.MOV.U32 R2, RZ, RZ, R14 ;  /* 0x000000ffff027224 */ /* 0x000fce00078e000e */
[----:B------:R-:W-:Y:S05]  /*19880*/  WARPSYNC.COLLECTIVE R15, `(.L_x_925) ;  /* 0x000000000f087348 */ /* 0x000fea0003c00000 */
[----:B------:R0:W1:Y:S02]  /*19890*/  SHFL.IDX P6, R14, R13, R12, R11 ;  /* 0x0000000c0d0e7389 */ /* 0x00006400000c000b */
[----:B01----:R-:W-:Y:S01]  /*198a0*/  ENDCOLLECTIVE ;  /* 0x000000000000791b */ /* 0x003fe20003800000 */
.L_x_925:
        /* <DEDUP_REMOVED lines=11> */
.L_x_926:
[----:B------:R-:W-:Y:S01]  /*19960*/  MOV R13, R27 ;  /* 0x0000001b000d7202 */ /* 0x000fe20000000f00 */
[----:B------:R-:W-:Y:S02]  /*19970*/  IMAD.MOV.U32 R12, RZ, RZ, 0x2 ;  /* 0x00000002ff0c7424 */ /* 0x000fe400078e00ff */
[----:B------:R-:W-:-:S07]  /*19980*/  IMAD.MOV.U32 R2, RZ, RZ, R14 ;  /* 0x000000ffff027224 */ /* 0x000fce00078e000e */
[----:B------:R-:W-:Y:S05]  /*19990*/  WARPSYNC.COLLECTIVE R15, `(.L_x_927) ;  /* 0x000000000f087348 */ /* 0x000fea0003c00000 */
[----:B------:R0:W1:Y:S02]  /*199a0*/  SHFL.IDX P6, R14, R13, R12, R11 ;  /* 0x0000000c0d0e7389 */ /* 0x00006400000c000b */
[----:B01----:R-:W-:Y:S01]  /*199b0*/  ENDCOLLECTIVE ;  /* 0x000000000000791b */ /* 0x003fe20003800000 */
.L_x_927:
        /* <DEDUP_REMOVED lines=11> */
.L_x_928:
[----:B------:R-:W-:Y:S01]  /*19a70*/  IMAD.MOV.U32 R13, RZ, RZ, R27 ;  /* 0x000000ffff0d7224 */ /* 0x000fe200078e001b */
[----:B------:R-:W-:Y:S01]  /*19a80*/  MOV R12, 0x3 ;  /* 0x00000003000c7802 */ /* 0x000fe20000000f00 */
[----:B------:R-:W-:-:S07]  /*19a90*/  IMAD.MOV.U32 R2, RZ, RZ, R14 ;  /* 0x000000ffff027224 */ /* 0x000fce00078e000e */
[----:B------:R-:W-:Y:S05]  /*19aa0*/  WARPSYNC.COLLECTIVE R15, `(.L_x_929) ;  /* 0x000000000f087348 */ /* 0x000fea0003c00000 */
[----:B------:R0:W1:Y:S02]  /*19ab0*/  SHFL.IDX P6, R14, R13, R12, R11 ;  /* 0x0000000c0d0e7389 */ /* 0x00006400000c000b */
[----:B01----:R-:W-:Y:S01]  /*19ac0*/  ENDCOLLECTIVE ;  /* 0x000000000000791b */ /* 0x003fe20003800000 */
.L_x_929:
[----:B------:R-:W-:-:S05]  /*19ad0*/  IADD3 R2, P0, R2, R0, RZ ;  /* 0x0000000002027210 */ /* 0x000fca0007f1e0ff */
[----:B------:R-:W-:-:S05]  /*19ae0*/  IMAD.X R3, RZ, RZ, R3, P0 ;  /* 0x000000ffff037224 */ /* 0x000fca00000e0603 */
[----:B------:R-:W-:Y:S01]  /*19af0*/  @!PT LDS RZ, [RZ] ;  /* 0x00000000fffff984 */ /* 0x000fe20000000800 */
[----:B------:R-:W-:Y:S01]  /*19b00*/  @!PT LDS RZ, [RZ] ;  /* 0x00000000fffff984 */ /* 0x000fe20000000800 */
[----:B------:R-:W-:Y:S01]  /*19b10*/  @!PT LDS RZ, [RZ] ;  /* 0x00000000fffff984 */ /* 0x000fe20000000800 */
[----:B------:R0:W-:Y:S01]  /*19b20*/  LDGSTS.E.BYPASS.LTC128B.128 [R21+0x23400], desc[UR40][R2.64], !P1 ;  /* 0x2340000002157fae */ /* 0x0001e2000c901d68 */
[----:B------:R-:W-:Y:S02]  /*19b30*/  IMAD.MOV.U32 R13, RZ, RZ, R20 ;  /* 0x000000ffff0d7224 */ /* 0x000fe400078e0014 */
[----:B------:R-:W-:-:S07]  /*19b40*/  IMAD.MOV.U32 R27, RZ, RZ, R14 ;  /* 0x000000ffff1b7224 */ /* 0x000fce00078e000e */
[----:B0-----:R-:W-:Y:S05]  /*19b50*/  WARPSYNC.COLLECTIVE R15, `(.L_x_930) ;  /* 0x000000000f087348 */ /* 0x001fea0003c00000 */
[----:B------:R1:W2:Y:S02]  /*19b60*/  SHFL.IDX P6, R14, R13, R12, R11 ;  /* 0x0000000c0d0e7389 */ /* 0x0002a400000c000b */
[----:B012---:R-:W-:Y:S01]  /*19b70*/  ENDCOLLECTIVE ;  /* 0x000000000000791b */ /* 0x007fe20003800000 */
.L_x_930:
[----:B------:R-:W-:Y:S01]  /*19b80*/  IMAD.MOV.U32 R2, RZ, RZ, R14 ;  /* 0x000000ffff027224 */ /* 0x000fe200078e000e */
[----:B------:R-:W-:Y:S06]  /*19b90*/  BRA `(.L_x_931) ;  /* 0xffffffc0003c7947 */ /* 0x000fec000383ffff */
.L_x_813:
[----:B---3--:R3:W4:Y:S02]  /*19ba0*/  SYNCS.PHASECHK.TRANS64.TRYWAIT P0, [R6+URZ+0x28c60], R17 ;  /* 0x028c6011060075a7 */ /* 0x008724000800017f */
[----:B----4-:R-:W-:Y:S05]  /*19bb0*/  @!P0 NANOSLEEP.SYNCS 0x989680 ;  /* 0x009896800000895d */ /* 0x010fea0003900000 */
[----:B------:R-:W4:Y:S02]  /*19bc0*/  @!P0 SYNCS.PHASECHK.TRANS64 P0, [R6+URZ+0x28c60], R17 ;  /* 0x028c6011060085a7 */ /* 0x000f24000800007f */
[----:B----4-:R-:W-:Y:S05]  /*19bd0*/  @!P0 BRA `(.L_x_813) ;  /* 0xfffffffc00f08947 */ /* 0x010fea000383ffff */
[----:B------:R-:W-:Y:S05]  /*19be0*/  BRA `(.L_x_932) ;  /* 0xffffffc0008c7947 */ /* 0x000fea000383ffff */
.L_x_814:
[----:B------:R-:W-:Y:S01]  /*19bf0*/  BSSY B1, `(.L_x_933) ;  /* 0x0000008000017945 */ /* 0x000fe20003800000 */
[----:B------:R-:W-:Y:S01]  /*19c00*/  IMAD.MOV.U32 R13, RZ, RZ, R10 ;  /* 0x000000ffff0d7224 */ /* 0x000fe200078e000a */
[----:B------:R-:W-:Y:S01]  /*19c10*/  MOV R15, 0xffffffff ;  /* 0xffffffff000f7802 */ /* 0x000fe20000000f00 */
[----:B------:R-:W-:Y:S02]  /*19c20*/  IMAD.MOV.U32 R12, RZ, RZ, RZ ;  /* 0x000000ffff0c7224 */ /* 0x000fe400078e00ff */
[----:B------:R-:W-:-:S07]  /*19c30*/  IMAD.MOV.U32 R11, RZ, RZ, 0x181f ;  /* 0x0000181fff0b7424 */ /* 0x000fce00078e00ff */
[----:B-12---:R-:W-:Y:S05]  /*19c40*/  WARPSYNC.COLLECTIVE R15, `(.L_x_934) ;  /* 0x000000000f087348 */ /* 0x006fea0003c00000 */
[----:B------:R0:W3:Y:S02]  /*19c50*/  SHFL.IDX P6, R14, R13, R12, R11 ;  /* 0x0000000c0d0e7389 */ /* 0x0000e400000c000b */
[----:B0123--:R-:W-:Y:S01]  /*19c60*/  ENDCOLLECTIVE ;  /* 0x000000000000791b */ /* 0x00ffe20003800000 */
.L_x_934:
[----:B------:R-:W-:Y:S05]  /*19c70*/  BSYNC B1 ;  /* 0x0000000000017941 */ /* 0x000fea0003800000 */
.L_x_933:
[----:B------:R-:W-:Y:S01]  /*19c80*/  IMAD.MOV.U32 R13, RZ, RZ, R9 ;  /* 0x000000ffff0d7224 */ /* 0x000fe200078e0009 */
[C---:B------:R-:W-:Y:S01]  /*19c90*/  LOP3.LUT P2, RZ, R22.reuse, 0x40, RZ, 0xc0, !PT ;  /* 0x0000004016ff7812 */ /* 0x040fe2000784c0ff */
[----:B------:R-:W-:Y:S01]  /*19ca0*/  IMAD.MOV.U32 R12, RZ, RZ, RZ ;  /* 0x000000ffff0c7224 */ /* 0x000fe200078e00ff */
[C---:B------:R-:W-:Y:S01]  /*19cb0*/  LOP3.LUT P1, RZ, R22.reuse, 0x20, RZ, 0xc0, !PT ;  /* 0x0000002016ff7812 */ /* 0x040fe2000782c0ff */
[----:B------:R-:W-:Y:S01]  /*19cc0*/  IMAD.MOV.U32 R11, RZ, RZ, 0x181f ;  /* 0x0000181fff0b7424 */ /* 0x000fe200078e00ff */
[----:B------:R-:W-:Y:S01]  /*19cd0*/  LOP3.LUT R22, R22, 0xffffdfff, RZ, 0xc0, !PT ;  /* 0xffffdfff16167812 */ /* 0x000fe200078ec0ff */
[----:B------:R-:W-:Y:S02]  /*19ce0*/  IMAD.MOV.U32 R15, RZ, RZ, -0x1 ;  /* 0xffffffffff0f7424 */ /* 0x000fe400078e00ff */
[----:B------:R-:W-:Y:S01]  /*19cf0*/  IMAD.MOV.U32 R3, RZ, RZ, R14 ;  /* 0x000000ffff037224 */ /* 0x000fe200078e000e */
[----:B------:R-:W-:Y:S01]  /*19d00*/  @P3 LOP3.LUT R22, R22, 0x2000, RZ, 0xfc, !PT ;  /* 0x0000200016163812 */ /* 0x000fe200078efcff */
[----:B------:R-:W-:-:S07]  /*19d10*/  IMAD R17, R17, 0x2, R23 ;  /* 0x0000000211117824 */ /* 0x000fce00078e0217 */
[----:B------:R-:W-:Y:S05]  /*19d20*/  WARPSYNC.COLLECTIVE R15, `(.L_x_935) ;  /* 0x000000000f087348 */ /* 0x000fea0003c00000 */
[----:B------:R0:W1:Y:S02]  /*19d30*/  SHFL.IDX P6, R14, R13, R12, R11 ;  /* 0x0000000c0d0e7389 */ /* 0x00006400000c000b */
[----:B01----:R-:W-:Y:S01]  /*19d40*/  ENDCOLLECTIVE ;  /* 0x000000000000791b */ /* 0x003fe20003800000 */
.L_x_935:
        /* <DEDUP_REMOVED lines=17> */
.L_x_936:
        /* <DEDUP_REMOVED lines=16> */
.L_x_937:
[----:B------:R-:W-:Y:S01]  /*19f60*/  @!PT LDS RZ, [RZ] ;  /* 0x00000000fffff984 */ /* 0x000fe20000000800 */
[----:B------:R-:W-:Y:S01]  /*19f70*/  @!PT LDS RZ, [RZ] ;  /* 0x00000000fffff984 */ /* 0x000fe20000000800 */
[----:B------:R-:W-:Y:S01]  /*19f80*/  @!PT LDS RZ, [RZ] ;  /* 0x00000000fffff984 */ /* 0x000fe20000000800 */
[----:B------:R0:W-:Y:S01]  /*19f90*/  LDGSTS.E.BYPASS.LTC128B.128 [R17+0xe400], desc[UR40][R2.64+0x380], P1 ;  /* 0x0e40038002117fae */ /* 0x0001e20008901d68 */
[----:B------:R-:W-:Y:S01]  /*19fa0*/  MOV R13, R10 ;  /* 0x0000000a000d7202 */ /* 0x000fe20000000f00 */
[----:B------:R-:W-:Y:S01]  /*19fb0*/  IMAD.MOV.U32 R12, RZ, RZ, 0x2 ;  /* 0x00000002ff0c7424 */ /* 0x000fe200078e00ff */
[----:B0-----:R-:W-:Y:S02]  /*19fc0*/  IADD3 R2, P2, R14, R0, RZ ;  /* 0x000000000e027210 */ /* 0x001fe40007f5e0ff */
[----:B------:R-:W-:-:S03]  /*19fd0*/  LOP3.LUT P6, RZ, R22, 0x20, RZ, 0xc0, !PT ;  /* 0x0000002016ff7812 */ /* 0x000fc600078cc0ff */
[----:B------:R-:W-:Y:S01]  /*19fe0*/  IMAD.X R3, RZ, RZ, R5, P2 ;  /* 0x000000ffff037224 */ /* 0x000fe200010e0605 */
[----:B------:R-:W-:-:S04]  /*19ff0*/  LOP3.LUT P2, RZ, R22, 0x40, RZ, 0xc0, !PT ;  /* 0x0000004016ff7812 */ /* 0x000fc8000784c0ff */
[----:B------:R0:W-:Y:S01]  /*1a000*/  LDGSTS.E.BYPASS.LTC128B.128 [R17+0xc00], desc[UR40][R2.64], !P3 ;  /* 0x00c0000002117fae */ /* 0x0001e2000d901d68 */
[C---:B------:R-:W-:Y:S02]  /*1a010*/  LOP3.LUT P3, RZ, R22.reuse, 0x8000, RZ, 0xc0, !PT ;  /* 0x0000800016ff7812 */ /* 0x040fe4000786c0ff */
[----:B------:R-:W-:-:S06]  /*1a020*/  LOP3.LUT R22, R22, 0xffffbfff, RZ, 0xc0, !PT ;  /* 0xffffbfff16167812 */ /* 0x000fcc00078ec0ff */
[----:B------:R0:W-:Y:S04]  /*1a030*/  LDGSTS.E.BYPASS.LTC128B.128 [R17+0x2c00], desc[UR40][R2.64+0x80], !P2 ;  /* 0x02c0008002117fae */ /* 0x0001e8000d101d68 */
[----:B------:R0:W-:Y:S01]  /*1a040*/  LDGSTS.E.BYPASS.LTC128B.128 [R17+0x4c00], desc[UR40][R2.64+0x100], !P6 ;  /* 0x04c0010002117fae */ /* 0x0001e2000f101d68 */
[----:B------:R-:W-:-:S07]  /*1a050*/  @P3 LOP3.LUT R22, R22, 0x4000, RZ, 0xfc, !PT ;  /* 0x0000400016163812 */ /* 0x000fce00078efcff */
[----:B0-----:R-:W-:Y:S05]  /*1a060*/  WARPSYNC.COLLECTIVE R15, `(.L_x_938) ;  /* 0x000000000f087348 */ /* 0x001fea0003c00000 */
[----:B------:R1:W2:Y:S02]  /*1a070*/  SHFL.IDX P6, R14, R13, R12, R11 ;  /* 0x0000000c0d0e7389 */ /* 0x0002a400000c000b */
[----:B012---:R-:W-:Y:S01]  /*1a080*/  ENDCOLLECTIVE ;  /* 0x000000000000791b */ /* 0x007fe20003800000 */
.L_x_938:
        /* <DEDUP_REMOVED lines=14> */
.L_x_939:
        /* <DEDUP_REMOVED lines=16> */
.L_x_940:
        /* <DEDUP_REMOVED lines=14> */
.L_x_941:
[----:B------:R-:W-:Y:S05]  /*1a350*/  BRA `(.L_x_942) ;  /* 0xffffffbc00f87947 */ /* 0x000fea000383ffff */
.L_x_822:
[----:B------:R-:W-:Y:S01]  /*1a360*/  BSSY B0, `(.L_x_943) ;  /* 0x0000008000007945 */ /* 0x000fe20003800000 */
[----:B------:R-:W-:Y:S02]  /*1a370*/  IMAD.MOV.U32 R13, RZ, RZ, R16 ;  /* 0x000000ffff0d7224 */ /* 0x000fe400078e0010 */
[----:B------:R-:W-:Y:S02]  /*1a380*/  IMAD.MOV.U32 R12, RZ, RZ, RZ ;  /* 0x000000ffff0c7224 */ /* 0x000fe400078e00ff */
[----:B------:R-:W-:Y:S02]  /*1a390*/  IMAD.MOV.U32 R11, RZ, RZ, 0x1f ;  /* 0x0000001fff0b7424 */ /* 0x000fe400078e00ff */
[----:B------:R-:W-:-:S07]  /*1a3a0*/  IMAD.MOV.U32 R15, RZ, RZ, -0x1 ;  /* 0xffffffffff0f7424 */ /* 0x000fce00078e00ff */
[----:B-123--:R-:W-:Y:S05]  /*1a3b0*/  WARPSYNC.COLLECTIVE R15, `(.L_x_944) ;  /* 0x000000000f087348 */ /* 0x00efea0003c00000 */
[----:B------:R0:W4:Y:S02]  /*1a3c0*/  SHFL.IDX P6, R14, R13, R12, R11 ;  /* 0x0000000c0d0e7389 */ /* 0x00012400000c000b */
[----:B01234-:R-:W-:Y:S01]  /*1a3d0*/  ENDCOLLECTIVE ;  /* 0x000000000000791b */ /* 0x01ffe20003800000 */
.L_x_944:
[----:B------:R-:W-:Y:S05]  /*1a3e0*/  BSYNC B0 ;  /* 0x0000000000007941 */ /* 0x000fea0003800000 */
.L_x_943:
[----:B------:R-:W-:Y:S01]  /*1a3f0*/  MOV R13, R16 ;  /* 0x00000010000d7202 */ /* 0x000fe20000000f00 */
[----:B------:R-:W-:Y:S02]  /*1a400*/  IMAD.MOV.U32 R12, RZ, RZ, 0x1 ;  /* 0x00000001ff0c7424 */ /* 0x000fe400078e00ff */
[----:B------:R-:W-:Y:S02]  /*1a410*/  IMAD.MOV.U32 R11, RZ, RZ, 0x1f ;  /* 0x0000001fff0b7424 */ /* 0x000fe400078e00ff */
[----:B------:R-:W-:Y:S02]  /*1a420*/  IMAD.MOV.U32 R15, RZ, RZ, -0x1 ;  /* 0xffffffffff0f7424 */ /* 0x000fe400078e00ff */
[----:B------:R-:W-:Y:S02]  /*1a430*/  IMAD.IADD R5, R19, 0x1, R8 ;  /* 0x0000000113057824 */ /* 0x000fe400078e0208 */
[----:B------:R-:W-:-:S07]  /*1a440*/  IMAD.MOV.U32 R0, RZ, RZ, R14 ;  /* 0x000000ffff007224 */ /* 0x000fce00078e000e */
[----:B------:R-:W-:Y:S05]  /*1a450*/  WARPSYNC.COLLECTIVE R15, `(.L_x_945) ;  /* 0x000000000f087348 */ /* 0x000fea0003c00000 */
[----:B------:R0:W1:Y:S02]  /*1a460*/  SHFL.IDX P6, R14, R13, R12, R11 ;  /* 0x0000000c0d0e7389 */ /* 0x00006400000c000b */
[----:B01----:R-:W-:Y:S01]  /*1a470*/  ENDCOLLECTIVE ;  /* 0x000000000000791b */ /* 0x003fe20003800000 */
.L_x_945:
[----:B------:R-:W-:Y:S02]  /*1a480*/  ULDC UR4, c[0x0][0xc3c] ;  /* 0x00030f0000047ab9 */ /* 0x000fe40000000800 */
[----:B------:R-:W-:-:S13]  /*1a490*/  ISETP.GE.OR P1, PT, R5, UR4, !P0 ;  /* 0x0000000405007c0c */ /* 0x000fda000c726670 */
[----:B------:R-:W0:Y:S01]  /*1a4a0*/  @!P1 LDC.64 R2, c[0x0][0xc80] ;  /* 0x00032000ff029b82 */ /* 0x000e220000000a00 */
[----:B------:R-:W-:Y:S02]  /*1a4b0*/  IMAD.MOV.U32 R11, RZ, RZ, RZ ;  /* 0x000000ffff0b7224 */ /* 0x000fe400078e00ff */
[----:B------:R-:W-:Y:S02]  /*1a4c0*/  IMAD.MOV.U32 R4, RZ, RZ, R14 ;  /* 0x000000ffff047224 */ /* 0x000fe400078e000e */
[----:B0-----:R-:W-:-:S06]  /*1a4d0*/  @!P1 IMAD.WIDE R2, R5, 0x4, R2 ;  /* 0x0000000405029825 */ /* 0x001fcc00078e0202 */
[----:B------:R0:W2:Y:S01]  /*1a4e0*/  @!P1 LDG.E R3, desc[UR40][R2.64] ;  /* 0x0000002802039981 */ /* 0x0000a2000c1e1900 */
[C---:B------:R-:W-:Y:S02]  /*1a4f0*/  ISETP.GE.U32.AND P2, PT, R8.reuse, 0x2, PT ;  /* 0x000000020800780c */ /* 0x040fe40003f46070 */
[C---:B------:R-:W-:Y:S02]  /*1a500*/  ISETP.GE.U32.AND P3, PT, R8.reuse, 0x4, PT ;  /* 0x000000040800780c */ /* 0x040fe40003f66070 */
[C---:B------:R-:W-:Y:S02]  /*1a510*/  ISETP.GE.U32.AND P4, PT, R8.reuse, 0x8, PT ;  /* 0x000000080800780c */ /* 0x040fe40003f86070 */
[C---:B------:R-:W-:Y:S01]  /*1a520*/  ISETP.GE.U32.AND P5, PT, R8.reuse, 0x10, PT ;  /* 0x000000100800780c */ /* 0x040fe20003fa6070 */
[----:B0-----:R-:W-:Y:S01]  /*1a530*/  IMAD.MOV.U32 R2, RZ, RZ, RZ ;  /* 0x000000ffff027224 */ /* 0x001fe200078e00ff */
[----:B--2---:R-:W-:Y:S02]  /*1a540*/  @!P1 MOV R2, R3 ;  /* 0x0000000300029202 */ /* 0x004fe40000000f00 */
[----:B------:R-:W-:-:S03]  /*1a550*/  ISETP.NE.AND P1, PT, R8, RZ, PT ;  /* 0x000000ff0800720c */ /* 0x000fc60003f25270 */
[----:B------:R-:W-:-:S10]  /*1a560*/  IMAD.MOV.U32 R13, RZ, RZ, R2 ;  /* 0x000000ffff0d7224 */ /* 0x000fd400078e0002 */
[----:B------:R-:W-:Y:S05]  /*1a570*/  WARPSYNC.COLLECTIVE R15, `(.L_x_946) ;  /* 0x000000000f087348 */ /* 0x000fea0003c00000 */
[----:B------:R0:W1:Y:S02]  /*1a580*/  SHFL.UP P6, R14, R13, R12, R11 ;  /* 0x0400000c0d0e7389 */ /* 0x00006400000c000b */
[----:B01----:R-:W-:Y:S01]  /*1a590*/  ENDCOLLECTIVE ;  /* 0x000000000000791b */ /* 0x003fe20003800000 */
.L_x_946:
[----:B------:R-:W-:Y:S01]  /*1a5a0*/  IMAD.MOV.U32 R12, RZ, RZ, 0x2 ;  /* 0x00000002ff0c7424 */ /* 0x000fe200078e00ff */
[----:B------:R-:W-:-:S05]  /*1a5b0*/  SEL R5, R14, RZ, P1 ;  /* 0x000000ff0e057207 */ /* 0x000fca0000800000 */
[----:B------:R-:W-:-:S04]  /*1a5c0*/  IMAD.IADD R5, R2, 0x1, R5 ;  /* 0x0000000102057824 */ /* 0x000fc800078e0205 */
[----:B------:R-:W-:-:S07]  /*1a5d0*/  IMAD.MOV.U32 R13, RZ, RZ, R5 ;  /* 0x000000ffff0d7224 */ /* 0x000fce00078e0005 */
[----:B------:R-:W-:Y:S05]  /*1a5e0*/  WARPSYNC.COLLECTIVE R15, `(.L_x_947) ;  /* 0x000000000f087348 */ /* 0x000fea0003c00000 */
[----:B------:R0:W1:Y:S02]  /*1a5f0*/  SHFL.UP P6, R14, R13, R12, R11 ;  /* 0x0400000c0d0e7389 */ /* 0x00006400000c000b */
[----:B01----:R-:W-:Y:S01]  /*1a600*/  ENDCOLLECTIVE ;  /* 0x000000000000791b */ /* 0x003fe20003800000 */
.L_x_947:
[----:B------:R-:W-:Y:S01]  /*1a610*/  IMAD.MOV.U32 R12, RZ, RZ, 0x4 ;  /* 0x00000004ff0c7424 */ /* 0x000fe200078e00ff */
[----:B------:R-:W-:-:S05]  /*1a620*/  SEL R6, R14, RZ, P2 ;  /* 0x000000ff0e067207 */ /* 0x000fca0001000000 */
[----:B------:R-:W-:-:S05]  /*1a630*/  IMAD.IADD R6, R5, 0x1, R6 ;  /* 0x0000000105067824 */ /* 0x000fca00078e0206 */
[----:B------:R-:W-:-:S07]  /*1a640*/  MOV R13, R6 ;  /* 0x00000006000d7202 */ /* 0x000fce0000000f00 */
[----:B------:R-:W-:Y:S05]  /*1a650*/  WARPSYNC.COLLECTIVE R15, `(.L_x_948) ;  /* 0x000000000f087348 */ /* 0x000fea0003c00000 */
[----:B------:R0:W1:Y:S02]  /*1a660*/  SHFL.UP P6, R14, R13, R12, R11 ;  /* 0x0400000c0d0e7389 */ /* 0x00006400000c000b */
[----:B01----:R-:W-:Y:S01]  /*1a670*/  ENDCOLLECTIVE ;  /* 0x000000000000791b */ /* 0x003fe20003800000 */
.L_x_948:
[----:B------:R-:W-:Y:S01]  /*1a680*/  IMAD.MOV.U32 R12, RZ, RZ, 0x8 ;  /* 0x00000008ff0c7424 */ /* 0x000fe200078e00ff */
[----:B------:R-:W-:-:S05]  /*1a690*/  SEL R7, R14, RZ, P3 ;  /* 0x000000ff0e077207 */ /* 0x000fca0001800000 */
[----:B------:R-:W-:-:S04]  /*1a6a0*/  IMAD.IADD R7, R6, 0x1, R7 ;  /* 0x0000000106077824 */ /* 0x000fc800078e0207 */
[----:B------:R-:W-:-:S07]  /*1a6b0*/  IMAD.MOV.U32 R13, RZ, RZ, R7 ;  /* 0x000000ffff0d7224 */ /* 0x000fce00078e0007 */
[----:B------:R-:W-:Y:S05]  /*1a6c0*/  WARPSYNC.COLLECTIVE R15, `(.L_x_949) ;  /* 0x000000000f087348 */ /* 0x000fea0003c00000 */
[----:B------:R0:W1:Y:S02]  /*1a6d0*/  SHFL.UP P6, R14, R13, R12, R11 ;  /* 0x0400000c0d0e7389 */ /* 0x00006400000c000b */
[----:B01----:R-:W-:Y:S01]  /*1a6e0*/  ENDCOLLECTIVE ;  /* 0x000000000000791b */ /* 0x003fe20003800000 */
.L_x_949:
[----:B------:R-:W-:Y:S02]  /*1a6f0*/  MOV R12, 0x10 ;  /* 0x00000010000c7802 */ /* 0x000fe40000000f00 */
[----:B------:R-:W-:-:S05]  /*1a700*/  SEL R14, R14, RZ, P4 ;  /* 0x000000ff0e0e7207 */ /* 0x000fca0002000000 */
[----:B------:R-:W-:-:S04]  /*1a710*/  IMAD.IADD R5, R7, 0x1, R14 ;  /* 0x0000000107057824 */ /* 0x000fc800078e020e */
[----:B------:R-:W-:-:S07]  /*1a720*/  IMAD.MOV.U32 R13, RZ, RZ, R5 ;  /* 0x000000ffff0d7224 */ /* 0x000fce00078e0005 */
[----:B------:R-:W-:Y:S05]  /*1a730*/  WARPSYNC.COLLECTIVE R15, `(.L_x_950) ;  /* 0x000000000f087348 */ /* 0x000fea0003c00000 */
[----:B------:R0:W1:Y:S02]  /*1a740*/  SHFL.UP P6, R14, R13, R12, R11 ;  /* 0x0400000c0d0e7389 */ /* 0x00006400000c000b */
[----:B01----:R-:W-:Y:S01]  /*1a750*/  ENDCOLLECTIVE ;  /* 0x000000000000791b */ /* 0x003fe20003800000 */
.L_x_950:
        /* <DEDUP_REMOVED lines=8> */
.L_x_951:
[----:B------:R-:W-:Y:S05]  /*1a7e0*/  BRA `(.L_x_952) ;  /* 0xffffffc0008c7947 */ /* 0x000fea000383ffff */
.L_x_827:
[----:B------:R-:W-:Y:S01]  /*1a7f0*/  BSSY B0, `(.L_x_953) ;  /* 0x0000008000007945 */ /* 0x000fe20003800000 */
[----:B-----5:R-:W-:Y:S01]  /*1a800*/  IMAD.MOV.U32 R13, RZ, RZ, R2 ;  /* 0x000000ffff0d7224 */ /* 0x020fe200078e0002 */
[----:B------:R-:W-:Y:S01]  /*1a810*/  MOV R11, RZ ;  /* 0x000000ff000b7202 */ /* 0x000fe20000000f00 */
[----:B------:R-:W-:Y:S02]  /*1a820*/  IMAD.MOV.U32 R12, RZ, RZ, 0x1 ;  /* 0x00000001ff0c7424 */ /* 0x000fe400078e00ff */
[----:B------:R-:W-:-:S07]  /*1a830*/  IMAD.MOV.U32 R15, RZ, RZ, -0x1 ;  /* 0xffffffffff0f7424 */ /* 0x000fce00078e00ff */
[----:B01----:R-:W-:Y:S05]  /*1a840*/  WARPSYNC.COLLECTIVE R15, `(.L_x_954) ;  /* 0x000000000f087348 */ /* 0x003fea0003c00000 */
[----:B------:R2:W3:Y:S02]  /*1a850*/  SHFL.UP P6, R14, R13, R12, R11 ;  /* 0x0400000c0d0e7389 */ /* 0x0004e400000c000b */
[----:B0123--:R-:W-:Y:S01]  /*1a860*/  ENDCOLLECTIVE ;  /* 0x000000000000791b */ /* 0x00ffe20003800000 */
.L_x_954:
[----:B------:R-:W-:Y:S05]  /*1a870*/  BSYNC B0 ;  /* 0x0000000000007941 */ /* 0x000fea0003800000 */
.L_x_953:
[----:B------:R-:W-:Y:S01]  /*1a880*/  SEL R13, R14, RZ, P1 ;  /* 0x000000ff0e0d7207 */ /* 0x000fe20000800000 */
[----:B------:R-:W-:Y:S02]  /*1a890*/  IMAD.MOV.U32 R12, RZ, RZ, 0x2 ;  /* 0x00000002ff0c7424 */ /* 0x000fe400078e00ff */
[----:B------:R-:W-:Y:S02]  /*1a8a0*/  IMAD.MOV.U32 R11, RZ, RZ, RZ ;  /* 0x000000ffff0b7224 */ /* 0x000fe400078e00ff */
[----:B------:R-:W-:Y:S02]  /*1a8b0*/  IMAD.IADD R13, R2, 0x1, R13 ;  /* 0x00000001020d7824 */ /* 0x000fe400078e020d */
[----:B------:R-:W-:-:S07]  /*1a8c0*/  IMAD.MOV.U32 R15, RZ, RZ, -0x1 ;  /* 0xffffffffff0f7424 */ /* 0x000fce00078e00ff */
[----:B------:R-:W-:Y:S05]  /*1a8d0*/  WARPSYNC.COLLECTIVE R15, `(.L_x_955) ;  /* 0x000000000f087348 */ /* 0x000fea0003c00000 */
[----:B------:R0:W1:Y:S02]  /*1a8e0*/  SHFL.UP P6, R14, R13, R12, R11 ;  /* 0x0400000c0d0e7389 */ /* 0x00006400000c000b */
[----:B01----:R-:W-:Y:S01]  /*1a8f0*/  ENDCOLLECTIVE ;  /* 0x000000000000791b */ /* 0x003fe20003800000 */
.L_x_955:
[----:B------:R-:W-:Y:S01]  /*1a900*/  IMAD.MOV.U32 R12, RZ, RZ, 0x4 ;  /* 0x00000004ff0c7424 */ /* 0x000fe200078e00ff */
[----:B------:R-:W-:-:S05]  /*1a910*/  SEL R14, R14, RZ, P2 ;  /* 0x000000ff0e0e7207 */ /* 0x000fca0001000000 */
[----:B------:R-:W-:-:S05]  /*1a920*/  IMAD.IADD R3, R13, 0x1, R14 ;  /* 0x000000010d037824 */ /* 0x000fca00078e020e */
[----:B------:R-:W-:-:S07]  /*1a930*/  MOV R13, R3 ;  /* 0x00000003000d7202 */ /* 0x000fce0000000f00 */
[----:B------:R-:W-:Y:S05]  /*1a940*/  WARPSYNC.COLLECTIVE R15, `(.L_x_956) ;  /* 0x000000000f087348 */ /* 0x000fea0003c00000 */
[----:B------:R0:W1:Y:S02]  /*1a950*/  SHFL.UP P6, R14, R13, R12, R11 ;  /* 0x0400000c0d0e7389 */ /* 0x00006400000c000b */
[----:B01----:R-:W-:Y:S01]  /*1a960*/  ENDCOLLECTIVE ;  /* 0x000000000000791b */ /* 0x003fe20003800000 */
.L_x_956:
[----:B------:R-:W-:Y:S01]  /*1a970*/  IMAD.MOV.U32 R12, RZ, RZ, 0x8 ;  /* 0x00000008ff0c7424 */ /* 0x000fe200078e00ff */
[----:B------:R-:W-:-:S05]  /*1a980*/  SEL R14, R14, RZ, P3 ;  /* 0x000000ff0e0e7207 */ /* 0x000fca0001800000 */
[----:B------:R-:W-:-:S04]  /*1a990*/  IMAD.IADD R5, R3, 0x1, R14 ;  /* 0x0000000103057824 */ /* 0x000fc800078e020e */
[----:B------:R-:W-:-:S07]  /*1a9a0*/  IMAD.MOV.U32 R13, RZ, RZ, R5 ;  /* 0x000000ffff0d7224 */ /* 0x000fce00078e0005 */
[----:B------:R-:W-:Y:S05]  /*1a9b0*/  WARPSYNC.COLLECTIVE R15, `(.L_x_957) ;  /* 0x000000000f087348 */ /* 0x000fea0003c00000 */
[----:B------:R0:W1:Y:S02]  /*1a9c0*/  SHFL.UP P6, R14, R13, R12, R11 ;  /* 0x0400000c0d0e7389 */ /* 0x00006400000c000b */
[----:B01----:R-:W-:Y:S01]  /*1a9d0*/  ENDCOLLECTIVE ;  /* 0x000000000000791b */ /* 0x003fe20003800000 */
.L_x_957:
[----:B------:R-:W-:Y:S02]  /*1a9e0*/  MOV R12, 0x10 ;  /* 0x00000010000c7802 */ /* 0x000fe40000000f00 */
[----:B------:R-:W-:-:S05]  /*1a9f0*/  SEL R6, R14, RZ, P4 ;  /* 0x000000ff0e067207 */ /* 0x000fca0002000000 */
[----:B------:R-:W-:-:S04]  /*1aa00*/  IMAD.IADD R6, R5, 0x1, R6 ;  /* 0x0000000105067824 */ /* 0x000fc800078e0206 */
[----:B------:R-:W-:-:S07]  /*1aa10*/  IMAD.MOV.U32 R13, RZ, RZ, R6 ;  /* 0x000000ffff0d7224 */ /* 0x000fce00078e0006 */
[----:B------:R-:W-:Y:S05]  /*1aa20*/  WARPSYNC.COLLECTIVE R15, `(.L_x_958) ;  /* 0x000000000f087348 */ /* 0x000fea0003c00000 */
[----:B------:R0:W1:Y:S02]  /*1aa30*/  SHFL.UP P6, R14, R13, R12, R11 ;  /* 0x0400000c0d0e7389 */ /* 0x00006400000c000b */
[----:B01----:R-:W-:Y:S01]  /*1aa40*/  ENDCOLLECTIVE ;  /* 0x000000000000791b */ /* 0x003fe20003800000 */
.L_x_958:
        /* <DEDUP_REMOVED lines=8> */
.L_x_959:
[----:B------:R-:W-:Y:S05]  /*1aad0*/  BRA `(.L_x_960) ;  /* 0xffffffc0006c7947 */ /* 0x000fea000383ffff */
.L_x_829:
[----:B------:R-:W-:Y:S01]  /*1aae0*/  BSSY B0, `(.L_x_961) ;  /* 0x0000006000007945 */ /* 0x000fe20003800000 */
[----:B------:R-:W-:Y:S01]  /*1aaf0*/  PLOP3.LUT P6, PT, P6, PT, PT, 0x8, 0x0 ;  /* 0x000000000000781c */ /* 0x000fe200037ce170 */
[----:B------:R-:W-:-:S12]  /*1ab00*/  IMAD.MOV.U32 R15, RZ, RZ, -0x1 ;  /* 0xffffffffff0f7424 */ /* 0x000fd800078e00ff */
[----:B0-----:R-:W-:Y:S05]  /*1ab10*/  WARPSYNC.COLLECTIVE R15, `(.L_x_962) ;  /* 0x000000000f087348 */ /* 0x001fea0003c00000 */
[----:B------:R-:W-:Y:S01]  /*1ab20*/  VOTE.ANY R14, PT, P6 ;  /* 0x00000000000e7806 */ /* 0x000fe200030e0100 */
[----:B0-----:R-:W-:Y:S06]  /*1ab30*/  ENDCOLLECTIVE ;  /* 0x000000000000791b */ /* 0x001fec0003800000 */
.L_x_962:
[----:B------:R-:W-:Y:S05]  /*1ab40*/  BSYNC B0 ;  /* 0x0000000000007941 */ /* 0x000fea0003800000 */
.L_x_961:
[----:B------:R-:W-:Y:S01]  /*1ab50*/  IMAD.MOV.U32 R6, RZ, RZ, R14 ;  /* 0x000000ffff067224 */ /* 0x000fe200078e000e */
[----:B------:R-:W-:Y:S01]  /*1ab60*/  MOV R13, R2 ;  /* 0x00000002000d7202 */ /* 0x000fe20000000f00 */
[----:B------:R-:W-:Y:S02]  /*1ab70*/  IMAD.MOV.U32 R11, RZ, RZ, 0x1f ;  /* 0x0000001fff0b7424 */ /* 0x000fe400078e00ff */
[----:B------:R-:W0:Y:S01]  /*1ab80*/  POPC R4, R6 ;  /* 0x0000000600047309 */ /* 0x000e220000000000 */
[----:B------:R-:W-:Y:S02]  /*1ab90*/  IMAD.MOV.U32 R15, RZ, RZ, -0x1 ;  /* 0xffffffffff0f7424 */ /* 0x000fe400078e00ff */
[----:B0-----:R-:W-:-:S07]  /*1aba0*/  IMAD.MOV.U32 R12, RZ, RZ, R4 ;  /* 0x000000ffff0c7224 */ /* 0x001fce00078e0004 */
[----:B------:R-:W-:Y:S05]  /*1abb0*/  WARPSYNC.COLLECTIVE R15, `(.L_x_963) ;  /* 0x000000000f087348 */ /* 0x000fea0003c00000 */
[----:B------:R0:W1:Y:S02]  /*1abc0*/  SHFL.IDX P6, R14, R13, R12, R11 ;  /* 0x0000000c0d0e7389 */ /* 0x00006400000c000b */
[----:B01----:R-:W-:Y:S01]  /*1abd0*/  ENDCOLLECTIVE ;  /* 0x000000000000791b */ /* 0x003fe20003800000 */
.L_x_963:
[----:B------:R-:W-:Y:S01]  /*1abe0*/  IMAD.MOV.U32 R17, RZ, RZ, R14 ;  /* 0x000000ffff117224 */ /* 0x000fe200078e000e */
[----:B------:R-:W-:Y:S06]  /*1abf0*/  BRA `(.L_x_964) ;  /* 0xffffffc0005c7947 */ /* 0x000fec000383ffff */
.L_x_831:
[----:B------:R-:W-:Y:S01]  /*1ac00*/  BSSY B0, `(.L_x_965) ;  /* 0x0000007000007945 */ /* 0x000fe20003800000 */
[----:B------:R-:W-:Y:S01]  /*1ac10*/  IMAD.MOV.U32 R13, RZ, RZ, R3 ;  /* 0x000000ffff0d7224 */ /* 0x000fe200078e0003 */
[----:B------:R-:W-:Y:S01]  /*1ac20*/  MOV R15, 0xffffffff ;  /* 0xffffffff000f7802 */ /* 0x000fe20000000f00 */
[----:B------:R-:W-:-:S07]  /*1ac30*/  IMAD.MOV.U32 R11, RZ, RZ, 0x1f ;  /* 0x0000001fff0b7424 */ /* 0x000fce00078e00ff */
[----:B012---:R-:W-:Y:S05]  /*1ac40*/  WARPSYNC.COLLECTIVE R15, `(.L_x_966) ;  /* 0x000000000f087348 */ /* 0x007fea0003c00000 */
[----:B------:R3:W4:Y:S02]  /*1ac50*/  SHFL.IDX P6, R14, R13, R12, R11 ;  /* 0x0000000c0d0e7389 */ /* 0x00072400000c000b */
[----:B01234-:R-:W-:Y:S01]  /*1ac60*/  ENDCOLLECTIVE ;  /* 0x000000000000791b */ /* 0x01ffe20003800000 */
.L_x_966:
[----:B------:R-:W-:Y:S05]  /*1ac70*/  BSYNC B0 ;  /* 0x0000000000007941 */ /* 0x000fea0003800000 */
.L_x_965:
[----:B------:R-:W-:Y:S05]  /*1ac80*/  BRA `(.L_x_830) ;  /* 0xffffffc000547947 */ /* 0x000fea000383ffff */
.L_x_835:
[----:B0-----:R0:W1:Y:S02]  /*1ac90*/  SYNCS.PHASECHK.TRANS64.TRYWAIT P0, [R4+URZ+0x28c20], R0 ;  /* 0x028c2000040075a7 */ /* 0x001064000800017f */
[----:B-1----:R-:W-:Y:S05]  /*1aca0*/  @!P0 NANOSLEEP.SYNCS 0x989680 ;  /* 0x009896800000895d */ /* 0x002fea0003900000 */
[----:B------:R-:W1:Y:S02]  /*1acb0*/  @!P0 SYNCS.PHASECHK.TRANS64 P0, [R4+URZ+0x28c20], R0 ;  /* 0x028c2000040085a7 */ /* 0x000e64000800007f */
[----:B-1----:R-:W-:Y:S05]  /*1acc0*/  @!P0 BRA `(.L_x_835) ;  /* 0xfffffffc00f08947 */ /* 0x002fea000383ffff */
[----:B------:R-:W-:Y:S05]  /*1acd0*/  BRA `(.L_x_967) ;  /* 0xffffffc400407947 */ /* 0x000fea000383ffff */
.L_x_836:
[----:B------:R-:W1:Y:S01]  /*1ace0*/  S2R R2, SR_TID.X ;  /* 0x0000000000027919 */ /* 0x000e620000002100 */
[----:B------:R-:W-:Y:S01]  /*1acf0*/  BSSY B0, `(.L_x_968) ;  /* 0x000000a000007945 */ /* 0x000fe20003800000 */
[----:B------:R-:W-:Y:S02]  /*1ad00*/  IMAD.MOV.U32 R12, RZ, RZ, RZ ;  /* 0x000000ffff0c7224 */ /* 0x000fe400078e00ff */
[----:B------:R-:W-:Y:S02]  /*1ad10*/  IMAD.MOV.U32 R11, RZ, RZ, 0x1f ;  /* 0x0000001fff0b7424 */ /* 0x000fe400078e00ff */
[----:B------:R-:W-:Y:S01]  /*1ad20*/  IMAD.MOV.U32 R15, RZ, RZ, -0x1 ;  /* 0xffffffffff0f7424 */ /* 0x000fe200078e00ff */
[----:B-1----:R-:W-:-:S04]  /*1ad30*/  SHF.R.U32.HI R2, RZ, 0x5, R2 ;  /* 0x00000005ff027819 */ /* 0x002fc80000011602 */
[----:B------:R-:W-:-:S05]  /*1ad40*/  LOP3.LUT R2, R2, 0x3, RZ, 0xc0, !PT ;  /* 0x0000000302027812 */ /* 0x000fca00078ec0ff */
[----:B------:R-:W-:-:S07]  /*1ad50*/  IMAD.MOV.U32 R13, RZ, RZ, R2 ;  /* 0x000000ffff0d7224 */ /* 0x000fce00078e0002 */
[----:B0-23--:R-:W-:Y:S05]  /*1ad60*/  WARPSYNC.COLLECTIVE R15, `(.L_x_969) ;  /* 0x000000000f087348 */ /* 0x00dfea0003c00000 */
[----:B------:R1:W4:Y:S02]  /*1ad70*/  SHFL.IDX P6, R14, R13, R12, R11 ;  /* 0x0000000c0d0e7389 */ /* 0x00032400000c000b */
[----:B01234-:R-:W-:Y:S01]  /*1ad80*/  ENDCOLLECTIVE ;  /* 0x000000000000791b */ /* 0x01ffe20003800000 */
.L_x_969:
[----:B------:R-:W-:Y:S05]  /*1ad90*/  BSYNC B0 ;  /* 0x0000000000007941 */ /* 0x000fea0003800000 */
.L_x_968:
[----:B------:R-:W-:Y:S05]  /*1ada0*/  BRA `(.L_x_970) ;  /* 0xffffffc400287947 */ /* 0x000fea000383ffff */
.L_x_837:
[----:B------:R-:W-:Y:S01]  /*1adb0*/  BSSY B0, `(.L_x_971) ;  /* 0x0000006000007945 */ /* 0x000fe20003800000 */
[----:B------:R-:W-:-:S07]  /*1adc0*/  IMAD.MOV.U32 R15, RZ, RZ, -0x1 ;  /* 0xffffffffff0f7424 */ /* 0x000fce00078e00ff */
[----:B0-23--:R-:W-:Y:S05]  /*1add0*/  WARPSYNC.COLLECTIVE R15, `(.L_x_972) ;  /* 0x000000000f0c7348 */ /* 0x00dfea0003c00000 */
[----:B------:R-:W-:Y:S02]  /*1ade0*/  ELECT P6, UR62, PT ;  /* 0x00000000003e782f */ /* 0x000fe400038c0000 */
[----:B------:R-:W-:Y:S01]  /*1adf0*/  MOV R14, UR62 ;  /* 0x0000003e000e7c02 */ /* 0x000fe20008000f00 */
[----:B0-23--:R-:W-:Y:S10]  /*1ae00*/  ENDCOLLECTIVE ;  /* 0x000000000000791b */ /* 0x00dff40003800000 */
.L_x_972:
[----:B------:R-:W-:Y:S05]  /*1ae10*/  BSYNC B0 ;  /* 0x0000000000007941 */ /* 0x000fea0003800000 */
.L_x_971:
[----:B------:R-:W-:Y:S05]  /*1ae20*/  BRA `(.L_x_973) ;  /* 0xffffffc4001c7947 */ /* 0x000fea000383ffff */
.L_x_839:
[----:B0-----:R0:W1:Y:S02]  /*1ae30*/  SYNCS.PHASECHK.TRANS64.TRYWAIT P1, [R5+URZ+0x28c40], R0 ;  /* 0x028c4000050075a7 */ /* 0x001064000802017f */
[----:B-1----:R-:W-:Y:S05]  /*1ae40*/  @!P1 NANOSLEEP.SYNCS 0x989680 ;  /* 0x009896800000995d */ /* 0x002fea0003900000 */
[----:B------:R-:W1:Y:S02]  /*1ae50*/  @!P1 SYNCS.PHASECHK.TRANS64 P1, [R5+URZ+0x28c40], R0 ;  /* 0x028c4000050095a7 */ /* 0x000e64000802007f */
[----:B-1----:R-:W-:Y:S05]  /*1ae60*/  @!P1 BRA `(.L_x_839) ;  /* 0xfffffffc00f09947 */ /* 0x002fea000383ffff */
[----:B------:R-:W-:Y:S05]  /*1ae70*/  BRA `(.L_x_974) ;  /* 0xffffffc400387947 */ /* 0x000fea000383ffff */
.L_x_841:
[----:B-1----:R1:W4:Y:S02]  /*1ae80*/  SYNCS.PHASECHK.TRANS64.TRYWAIT P1, [R25+URZ+0x28c40], R2 ;  /* 0x028c4002190075a7 */ /* 0x002324000802017f */
[----:B----4-:R-:W-:Y:S05]  /*1ae90*/  @!P1 NANOSLEEP.SYNCS 0x989680 ;  /* 0x009896800000995d */ /* 0x010fea0003900000 */
[----:B------:R-:W4:Y:S02]  /*1aea0*/  @!P1 SYNCS.PHASECHK.TRANS64 P1, [R25+URZ+0x28c40], R2 ;  /* 0x028c4002190095a7 */ /* 0x000f24000802007f */
[----:B----4-:R-:W-:Y:S05]  /*1aeb0*/  @!P1 BRA `(.L_x_841) ;  /* 0xfffffffc00f09947 */ /* 0x010fea000383ffff */
[----:B------:R-:W-:Y:S05]  /*1aec0*/  BRA `(.L_x_975) ;  /* 0xffffffc400447947 */ /* 0x000fea000383ffff */
.L_x_843:
[----:B----4-:R4:W0:Y:S02]  /*1aed0*/  SYNCS.PHASECHK.TRANS64.TRYWAIT P1, [R5+URZ+0x28c60], R0 ;  /* 0x028c6000050075a7 */ /* 0x010824000802017f */
[----:B0-----:R-:W-:Y:S05]  /*1aee0*/  @!P1 NANOSLEEP.SYNCS 0x989680 ;  /* 0x009896800000995d */ /* 0x001fea0003900000 */
[----:B------:R-:W0:Y:S02]  /*1aef0*/  @!P1 SYNCS.PHASECHK.TRANS64 P1, [R5+URZ+0x28c60], R0 ;  /* 0x028c6000050095a7 */ /* 0x000e24000802007f */
[----:B0-----:R-:W-:Y:S05]  /*1af00*/  @!P1 BRA `(.L_x_843) ;  /* 0xfffffffc00f09947 */ /* 0x001fea000383ffff */
[----:B------:R-:W-:Y:S05]  /*1af10*/  BRA `(.L_x_976) ;  /* 0xffffffc400407947 */ /* 0x000fea000383ffff */
.L_x_977:
        /* <DEDUP_REMOVED lines=14> */
.L_x_5805:


//--------------------- .text._ZN7cutlass13device_kernelIN5flash11enable_sm90INS1_16FlashAttnFwdSm90INS1_25CollectiveMainloopFwdSm90ILi2EN4cute5tupleIJNS5_1CILi1EEES8_S8_EEENS6_IJNS7_ILi64EEESA_SA_EEELi512ENS_6half_tEfNS_4arch4Sm90ELb0ELb0ELb1ELb1ELb1ELb0ELb1ELb0ELb0ELb1ELb0ELb0EEENS1_21CollectiveEpilogueFwdINS6_IJSA_NS7_ILi512EEESA_EEES9_SC_SE_Li256ELb1ELb1ELb0ELb0EEENS1_36VarlenDynamicPersistentTileSchedulerILi64ELi64ELi256ELi128ELb0ELb1ELb1ELb0ELb1ELb1EEEEEEEEEvNT_6ParamsE --------------------------
	.section	.text._ZN7cutlass13device_kernelIN5flash11enable_sm90INS1_16FlashAttnFwdSm90INS1_25CollectiveMainloopFwdSm90ILi2EN4cute5tupleIJNS5_1CILi1EEES8_S8_EEENS6_IJNS7_ILi64EEESA_SA_EEELi512ENS_6half_tEfNS_4arch4Sm90ELb0ELb0ELb1ELb1ELb1ELb0ELb1ELb0ELb0ELb1ELb0ELb0EEENS1_21CollectiveEpilogueFwdINS6_IJSA_NS7_ILi512EEESA_EEES9_SC_SE_Li256ELb1ELb1ELb0ELb0EEENS1_36VarlenDynamicPersistentTileSchedulerILi64ELi64ELi256ELi128ELb0ELb1ELb1ELb0ELb1ELb1EEEEEEEEEvNT_6ParamsE,"ax",@progbits
	.align	128
.text._ZN7cutlass13device_kernelIN5flash11enable_sm90INS1_16FlashAttnFwdSm90INS1_25CollectiveMainloopFwdSm90ILi2EN4cute5tupleIJNS5_1CILi1EEES8_S8_EEENS6_IJNS7_ILi64EEESA_SA_EEELi512ENS_6half_tEfNS_4arch4Sm90ELb0ELb0ELb1ELb1ELb1ELb0ELb1ELb0ELb0ELb1ELb0ELb0EEENS1_21CollectiveEpilogueFwdINS6_IJSA_NS7_ILi512EEESA_EEES9_SC_SE_Li256ELb1ELb1ELb0ELb0EEENS1_36VarlenDynamicPersistentTileSchedulerILi64ELi64ELi256ELi128ELb0ELb1ELb1ELb0ELb1ELb1EEEEEEEEEvNT_6ParamsE:
        .type           _ZN7cutlass13device_kernelIN5flash11enable_sm90INS1_16FlashAttnFwdSm90INS1_25CollectiveMainloopFwdSm90ILi2EN4cute5tupleIJNS5_1CILi1EEES8_S8_EEENS6_IJNS7_ILi64EEESA_SA_EEELi512ENS_6half_tEfNS_4arch4Sm90ELb0ELb0ELb1ELb1ELb1ELb0ELb1ELb0ELb0ELb1ELb0ELb0EEENS1_21CollectiveEpilogueFwdINS6_IJSA_NS7_ILi512EEESA_EEES9_SC_SE_Li256ELb1ELb1ELb0ELb0EEENS1_36VarlenDynamicPersistentTileSchedulerILi64ELi64ELi256ELi128ELb0ELb1ELb1ELb0ELb1ELb1EEEEEEEEEvNT_6ParamsE,@function
        .size           _ZN7cutlass13device_kernelIN5flash11enable_sm90INS1_16FlashAttnFwdSm90INS1_25CollectiveMainloopFwdSm90ILi2EN4cute5tupleIJNS5_1CILi1EEES8_S8_EEENS6_IJNS7_ILi64EEESA_SA_EEELi512ENS_6half_tEfNS_4arch4Sm90ELb0ELb0ELb1ELb1ELb1ELb0ELb1ELb0ELb0ELb1ELb0ELb0EEENS1_21CollectiveEpilogueFwdINS6_IJSA_NS7_ILi512EEESA_EEES9_SC_SE_Li256ELb1ELb1ELb0ELb0EEENS1_36VarlenDynamicPersistentTileSchedulerILi64ELi64ELi256ELi128ELb0ELb1ELb1ELb0ELb1ELb1EEEEEEEEEvNT_6ParamsE,(.L_x_5806 - _ZN7cutlass13device_kernelIN5flash11enable_sm90INS1_16FlashAttnFwdSm90INS1_25CollectiveMainloopFwdSm90ILi2EN4cute5tupleIJNS5_1CILi1EEES8_S8_EEENS6_IJNS7_ILi64EEESA_SA_EEELi512ENS_6half_tEfNS_4arch4Sm90ELb0ELb0ELb1ELb1ELb1ELb0ELb1ELb0ELb0ELb1ELb0ELb0EEENS1_21CollectiveEpilogueFwdINS6_IJSA_NS7_ILi512EEESA_EEES9_SC_SE_Li256ELb1ELb1ELb0ELb0EEENS1_36VarlenDynamicPersistentTileSchedulerILi64ELi64ELi256ELi128ELb0ELb1ELb1ELb0ELb1ELb1EEEEEEEEEvNT_6ParamsE)
        .other          _ZN7cutlass13device_kernelIN5flash11enable_sm90INS1_16FlashAttnFwdSm90INS1_25CollectiveMainloopFwdSm90ILi2EN4cute5tupleIJNS5_1CILi1EEES8_S8_EEENS6_IJNS7_ILi64EEESA_SA_EEELi512ENS_6half_tEfNS_4arch4Sm90ELb0ELb0ELb1ELb1ELb1ELb0ELb1ELb0ELb0ELb1ELb0ELb0EEENS1_21CollectiveEpilogueFwdINS6_IJSA_NS7_ILi512EEESA_EEES9_SC_SE_Li256ELb1ELb1ELb0ELb0EEENS1_36VarlenDynamicPersistentTileSchedulerILi64ELi64ELi256ELi128ELb0ELb1ELb1ELb0ELb1ELb1EEEEEEEEEvNT_6ParamsE,@"STO_CUDA_ENTRY STV_DEFAULT"
_ZN7cutlass13device_kernelIN5flash11enable_sm90INS1_16FlashAttnFwdSm90INS1_25CollectiveMainloopFwdSm90ILi2EN4cute5tupleIJNS5_1CILi1EEES8_S8_EEENS6_IJNS7_ILi64EEESA_SA_EEELi512ENS_6half_tEfNS_4arch4Sm90ELb0ELb0ELb1ELb1ELb1ELb0ELb1ELb0ELb0ELb1ELb0ELb0EEENS1_21CollectiveEpilogueFwdINS6_IJSA_NS7_ILi512EEESA_EEES9_SC_SE_Li256ELb1ELb1ELb0ELb0EEENS1_36VarlenDynamicPersistentTileSchedulerILi64ELi64ELi256ELi128ELb0ELb1ELb1ELb0ELb1ELb1EEEEEEEEEvNT_6ParamsE:
        /* <DEDUP_REMOVED lines=11> */
[----:B------:R-:W-:-:S11]  /*00b0*/  ISETP.NE.AND P1, PT, R2, RZ, PT ;  /* 0x000000ff0200720c */ /* 0x000fd60003f25270 */
[----:B------:R-:W-:Y:S01]  /*00c0*/  VOTEU.ALL UP0, P0 ;  /* 0x00000000003f7886 */ /* 0x000fe20000000000 */
[----:B------:R-:W-:Y:S01]  /*00d0*/  VOTEU.ALL UP1, P0 ;  /* 0x00000000003f7886 */ /* 0x000fe20000020000 */
[----:B------:R-:W-:-:S03]  /*00e0*/  VOTEU.ALL UP2, P0 ;  /* 0x00000000003f7886 */ /* 0x000fc60000040000 */
[----:B------:R-:W0:Y:S01]  /*00f0*/  @!UP0 S2UR UR8, SR_CgaCtaId ;  /* 0x00000000000889c3 */ /* 0x000e220000008800 */
[----:B------:R-:W-:Y:S01]  /*0100*/  @!UP0 UMOV UR6, 0x400 ;  /* 0x0000040000068882 */ /* 0x000fe20000000000 */
[----:B------:R-:W-:-:S04]  /*0110*/  @!UP0 UIADD3 UR4, -UR4, 0x100000, URZ ;  /* 0x0010000004048890 */ /* 0x000fc8000fffe13f */
[----:B------:R-:W-:Y:S02]  /*0120*/  @!UP0 USHF.L.U32 UR5, UR4, 0xb, URZ ;  /* 0x0000000b04058899 */ /* 0x000fe4000800063f */
[----:B------:R-:W-:Y:S02]  /*0130*/  @!UP0 USHF.L.U32 UR4, UR4, 0x1, URZ ;  /* 0x0000000104048899 */ /* 0x000fe4000800063f */
[----:B0-----:R-:W-:Y:S02]  /*0140*/  @!UP0 ULEA UR8, UR8, UR6, 0x18 ;  /* 0x0000000608088291 */ /* 0x001fe4000f8ec03f */
[----:B------:R-:W-:-:S04]  /*0150*/  @!UP0 UIADD3 UR6, -UR7, 0x100000, URZ ;  /* 0x0010000007068890 */ /* 0x000fc8000fffe13f */
[----:B------:R-:W-:Y:S02]  /*0160*/  @!UP0 USHF.L.U32 UR7, UR6, 0xb, URZ ;  /* 0x0000000b06078899 */ /* 0x000fe4000800063f */
[----:B------:R-:W-:Y:S01]  /*0170*/  @!UP0 USHF.L.U32 UR6, UR6, 0x1, URZ ;  /* 0x0000000106068899 */ /* 0x000fe2000800063f */
[----:B------:R-:W-:-:S05]  /*0180*/  VOTEU.ALL UP0, P0 ;  /* 0x00000000003f7886 */ /* 0x000fca0000000000 */
[----:B------:R0:W2:Y:S01]  /*0190*/  @!UP0 SYNCS.EXCH.64 URZ, [UR8+0x38800], UR4 ;  /* 0x03880004083f85b2 */ /* 0x0000a20008000100 */
[----:B------:R0:W3:Y:S05]  /*01a0*/  @!UP1 SYNCS.EXCH.64 URZ, [UR8+0x38810], UR4 ;  /* 0x03881004083f95b2 */ /* 0x0000ea0008000100 */
[----:B------:R0:W4:Y:S02]  /*01b0*/  @!UP2 SYNCS.EXCH.64 URZ, [UR8+0x38820], UR6 ;  /* 0x03882006083fa5b2 */ /* 0x0001240008000100 */
        /* <DEDUP_REMOVED lines=11> */
[----:B------:R0:W0:Y:S01]  /*0270*/  SYNCS.EXCH.64 URZ, [UR6+0x38840], UR4 ;  /* 0x03884004063f75b2 */ /* 0x0000220008000100 */
[----:B------:R0:W0:Y:S01]  /*0280*/  SYNCS.EXCH.64 URZ, [UR6+0x38838], UR4 ;  /* 0x03883804063f75b2 */ /* 0x0000220008000100 */
[----:B------:R0:W0:Y:S01]  /*0290*/  SYNCS.EXCH.64 URZ, [UR6+0x38848], UR4 ;  /* 0x03884804063f75b2 */ /* 0x0000220008000100 */
[----:B------:R-:W-:Y:S01]  /*02a0*/  NOP ;  /* 0x0000000000007918 */ /* 0x000fe20000000000 */
.L_x_978:
        /* <DEDUP_REMOVED lines=22> */
.L_x_979:
        /* <DEDUP_REMOVED lines=18> */
.L_x_980:
        /* <DEDUP_REMOVED lines=22> */
.L_x_981:
        /* <DEDUP_REMOVED lines=23> */
.L_x_982:
        /* <DEDUP_REMOVED lines=8> */
.L_x_984:
        /* <DEDUP_REMOVED lines=22> */
[----:B------:R-:W-:Y:S01]  /*09e0*/  ULOP3.LUT UR41, UR38, 0x1, URZ, 0xfc, !UPT ;  /* 0x0000000126297892 */ /* 0x000fe2000f8efc3f */
[----:B------:R-:W-:Y:S01]  /*09f0*/  IMAD.MOV.U32 R196, RZ, RZ, RZ ;  /* 0x000000ffffc47224 */ /* 0x000fe200078e00ff */
[----:B------:R-:W-:Y:S01]  /*0a00*/  SHF.R.S32.HI R3, RZ, 0x1f, R202 ;  /* 0x0000001fff037819 */ /* 0x000fe200000114ca */
[----:B------:R-:W-:-:S03]  /*0a10*/  UMOV UR36, URZ ;  /* 0x0000003f00247c82 */ /* 0x000fc60008000000 */
[CC--:B------:R-:W-:Y:S02]  /*0a20*/  LEA.HI R2, R3.reuse, R202.reuse, RZ, 0x4 ;  /* 0x000000ca03027211 */ /* 0x0c0fe400078f20ff */
[----:B------:R-:W-:Y:S02]  /*0a30*/  LEA.HI R4, R3, R202, RZ, 0x5 ;  /* 0x000000ca03047211 */ /* 0x000fe400078f28ff */
[----:B------:R-:W-:Y:S02]  /*0a40*/  SHF.R.S32.HI R5, RZ, 0x4, R2 ;  /* 0x00000004ff057819 */ /* 0x000fe40000011402 */
[C---:B------:R-:W-:Y:S02]  /*0a50*/  LOP3.LUT R7, R2.reuse, 0xfffffff0, RZ, 0xc0, !PT ;  /* 0xfffffff002077812 */ /* 0x040fe400078ec0ff */
[----:B------:R-:W-:Y:S02]  /*0a60*/  LEA.HI R0, R2, R5, RZ, 0x1 ;  /* 0x0000000502007211 */ /* 0x000fe400078f08ff */
[----:B------:R-:W-:Y:S01]  /*0a70*/  SHF.R.S32.HI R11, RZ, 0x5, R4 ;  /* 0x00000005ff0b7819 */ /* 0x000fe20000011404 */
[----:B------:R-:W-:Y:S01]  /*0a80*/  IMAD.IADD R6, R202, 0x1, -R7 ;  /* 0x00000001ca067824 */ /* 0x000fe200078e0a07 */
[----:B------:R-:W-:-:S02]  /*0a90*/  LOP3.LUT R0, R0, 0x1ffffffe, RZ, 0xc0, !PT ;  /* 0x1ffffffe00007812 */ /* 0x000fc400078ec0ff */
[----:B------:R-:W-:Y:S02]  /*0aa0*/  SHF.R.S32.HI R4, RZ, 0x1f, R4 ;  /* 0x0000001fff047819 */ /* 0x000fe40000011404 */
[----:B------:R-:W-:Y:S01]  /*0ab0*/  SHF.R.S32.HI R7, RZ, 0x1f, R6 ;  /* 0x0000001fff077819 */ /* 0x000fe20000011406 */
[----:B------:R-:W-:Y:S01]  /*0ac0*/  IMAD.IADD R8, R5, 0x1, -R0 ;  /* 0x0000000105087824 */ /* 0x000fe200078e0a00 */
[CC--:B------:R-:W-:Y:S02]  /*0ad0*/  LEA.HI R5, R3.reuse, R202.reuse, RZ, 0x2 ;  /* 0x000000ca03057211 */ /* 0x0c0fe400078f10ff */
[----:B------:R-:W-:Y:S02]  /*0ae0*/  LEA.HI R0, R3, R202, RZ, 0x7 ;  /* 0x000000ca03007211 */ /* 0x000fe400078f38ff */
[----:B------:R-:W-:Y:S02]  /*0af0*/  LOP3.LUT R9, R5, 0xfffffffc, RZ, 0xc0, !PT ;  /* 0xfffffffc05097812 */ /* 0x000fe400078ec0ff */
[----:B------:R-:W-:-:S02]  /*0b00*/  LOP3.LUT R5, R0, 0xffffff80, RZ, 0xc0, !PT ;  /* 0xffffff8000057812 */ /* 0x000fc400078ec0ff */
[----:B------:R-:W-:Y:S01]  /*0b10*/  LEA.HI R4, R4, R11, RZ, 0x2 ;  /* 0x0000000b04047211 */ /* 0x000fe200078f10ff */
[C---:B------:R-:W-:Y:S01]  /*0b20*/  IMAD.IADD R12, R202.reuse, 0x1, -R9 ;  /* 0x00000001ca0c7824 */ /* 0x040fe200078e0a09 */
[----:B------:R-:W-:Y:S01]  /*0b30*/  SHF.R.S32.HI R197, RZ, 0x7, R0 ;  /* 0x00000007ffc57819 */ /* 0x000fe20000011400 */
[----:B------:R-:W-:Y:S01]  /*0b40*/  IMAD.IADD R5, R202, 0x1, -R5 ;  /* 0x00000001ca057824 */ /* 0x000fe200078e0a05 */
[----:B------:R-:W-:Y:S02]  /*0b50*/  LOP3.LUT R4, R4, 0x3ffffc, RZ, 0xc0, !PT ;  /* 0x003ffffc04047812 */ /* 0x000fe400078ec0ff */
[----:B------:R-:W-:Y:S01]  /*0b60*/  LEA.HI R9, R12, R12, RZ, 0x1 ;  /* 0x0000000c0c097211 */ /* 0x000fe200078f08ff */
[----:B------:R-:W-:Y:S01]  /*0b70*/  IMAD R17, R197, 0x100, R6 ;  /* 0x00000100c5117824 */ /* 0x000fe200078e0206 */
[----:B------:R-:W-:Y:S01]  /*0b80*/  SHF.R.S32.HI R2, RZ, 0x1f, R5 ;  /* 0x0000001fff027819 */ /* 0x000fe20000011405 */
[----:B------:R-:W-:Y:S01]  /*0b90*/  IMAD.IADD R10, R11, 0x1, -R4 ;  /* 0x000000010b0a7824 */ /* 0x000fe200078e0a04 */
[----:B------:R-:W-:-:S02]  /*0ba0*/  LEA.HI R7, R7, R6, RZ, 0x3 ;  /* 0x0000000607077211 */ /* 0x000fc400078f18ff */
[-C--:B------:R-:W-:Y:S01]  /*0bb0*/  LEA.HI R4, R2, R5.reuse, RZ, 0x2 ;  /* 0x0000000502047211 */ /* 0x080fe200078f10ff */
[----:B------:R-:W-:Y:S01]  /*0bc0*/  IMAD R16, R10, 0x10, R17 ;  /* 0x000000100a107824 */ /* 0x000fe200078e0211 */
[----:B------:R-:W-:Y:S02]  /*0bd0*/  LOP3.LUT R13, R9, 0x1ffffffe, RZ, 0xc0, !PT ;  /* 0x1ffffffe090d7812 */ /* 0x000fe400078ec0ff */
[----:B------:R-:W-:Y:S02]  /*0be0*/  LOP3.LUT R9, R7, 0xfffffff8, RZ, 0xc0, !PT ;  /* 0xfffffff807097812 */ /* 0x000fe400078ec0ff */
[----:B------:R-:W-:Y:S01]  /*0bf0*/  LOP3.LUT R10, R4, 0x7ffffffc, RZ, 0xc0, !PT ;  /* 0x7ffffffc040a7812 */ /* 0x000fe200078ec0ff */
[----:B------:R-:W-:Y:S01]  /*0c00*/  IMAD.IADD R200, R12, 0x1, -R13 ;  /* 0x000000010cc87824 */ /* 0x000fe200078e0a0d */
[----:B------:R-:W-:Y:S01]  /*0c10*/  LEA.HI R3, R3, R202, RZ, 0x3 ;  /* 0x000000ca03037211 */ /* 0x000fe200078f18ff */
[----:B------:R-:W-:Y:S01]  /*0c20*/  IMAD.IADD R9, R6, 0x1, -R9 ;  /* 0x0000000106097824 */ /* 0x000fe200078e0a09 */
[----:B------:R-:W-:Y:S01]  /*0c30*/  LEA.HI R6, R2, R5, RZ, 0x5 ;  /* 0x0000000502067211 */ /* 0x000fe200078f28ff */
[----:B------:R-:W-:Y:S01]  /*0c40*/  IMAD.IADD R18, R5, 0x1, -R10 ;  /* 0x0000000105127824 */ /* 0x000fe200078e0a0a */
[--C-:B------:R-:W-:Y:S01]  /*0c50*/  SHF.R.S32.HI R2, RZ, 0x2, R4.reuse ;  /* 0x00000002ff027819 */ /* 0x100fe20000011404 */
[----:B------:R-:W-:Y:S01]  /*0c60*/  IMAD.SHL.U32 R10, R7, 0x40, RZ ;  /* 0x00000040070a7824 */ /* 0x000fe200078e00ff */
[----:B------:R-:W-:Y:S01]  /*0c70*/  SHF.R.S32.HI R5, RZ, 0x1f, R4 ;  /* 0x0000001fff057819 */ /* 0x000fe20000011404 */
[----:B------:R-:W-:Y:S01]  /*0c80*/  IMAD.SHL.U32 R4, R9, 0x40, RZ ;  /* 0x0000004009047824 */ /* 0x000fe200078e00ff */
[----:B------:R-:W-:Y:S01]  /*0c90*/  LOP3.LUT R193, R3, 0xfffffff8, RZ, 0xc0, !PT ;  /* 0xfffffff803c17812 */ /* 0x000fe200078ec0ff */
[----:B------:R-:W-:Y:S01]  /*0ca0*/  IMAD.SHL.U32 R7, R8, 0x8, RZ ;  /* 0x0000000808077824 */ /* 0x000fe200078e00ff */
[----:B------:R-:W-:Y:S01]  /*0cb0*/  LOP3.LUT R10, R10, 0x7ffffe00, RZ, 0xc0, !PT ;  /* 0x7ffffe000a0a7812 */ /* 0x000fe200078ec0ff */
[----:B------:R-:W-:Y:S01]  /*0cc0*/  IMAD.SHL.U32 R18, R18, 0x2, RZ ;  /* 0x0000000212127824 */ /* 0x000fe200078e00ff */
[----:B------:R-:W-:Y:S01]  /*0cd0*/  LOP3.LUT R4, R4, 0x1c0, RZ, 0xc0, !PT ;  /* 0x000001c004047812 */ /* 0x000fe200078ec0ff */
[--C-:B------:R-:W-:Y:S01]  /*0ce0*/  IMAD.U32 R201, R16, 0x40, R7.reuse ;  /* 0x0000004010c97824 */ /* 0x100fe200078e0007 */
[----:B------:R-:W-:Y:S01]  /*0cf0*/  LEA.HI R5, R5, R2, RZ, 0x3 ;  /* 0x0000000205057211 */ /* 0x000fe200078f18ff */
[----:B------:R-:W-:Y:S01]  /*0d00*/  IMAD R10, R11, 0x400, R10 ;  /* 0x000004000b0a7824 */ /* 0x000fe200078e020a */
[----:B------:R-:W-:Y:S01]  /*0d10*/  LOP3.LUT R7, R4, 0x8, R7, 0xf8, !PT ;  /* 0x0000000804077812 */ /* 0x000fe200078ef807 */
[----:B------:R-:W-:Y:S01]  /*0d20*/  IMAD.IADD R193, R202, 0x1, -R193 ;  /* 0x00000001cac17824 */ /* 0x000fe200078e0ac1 */
[----:B------:R-:W-:-:S02]  /*0d30*/  SHF.R.U32.HI R4, RZ, 0x3, R4 ;  /* 0x00000003ff047819 */ /* 0x000fc40000011604 */
[----:B------:R-:W-:Y:S01]  /*0d40*/  R2P PR, R9, 0x6 ;  /* 0x0000000609007804 */ /* 0x000fe20000000000 */
[----:B------:R-:W-:Y:S01]  /*0d50*/  IMAD.SHL.U32 R16, R193, 0x8, RZ ;  /* 0x00000008c1107824 */ /* 0x000fe200078e00ff */
[----:B------:R-:W-:Y:S02]  /*0d60*/  LOP3.LUT R7, R7, R4, RZ, 0x3c, !PT ;  /* 0x0000000407077212 */ /* 0x000fe400078e3cff */
[----:B------:R-:W-:Y:S01]  /*0d70*/  LEA.HI R0, R0, R197, RZ, 0x1 ;  /* 0x000000c500007211 */ /* 0x000fe200078f08ff */
[----:B------:R-:W-:Y:S01]  /*0d80*/  VIADD R192, R16, 0x40 ;  /* 0x0000004010c07836 */ /* 0x000fe20000000000 */
[----:B------:R-:W-:Y:S01]  /*0d90*/  LOP3.LUT R5, R5, 0xfffffff8, RZ, 0xc0, !PT ;  /* 0xfffffff805057812 */ /* 0x000fe200078ec0ff */
[----:B------:R-:W-:Y:S01]  /*0da0*/  IMAD.IADD R10, R10, 0x1, R7 ;  /* 0x000000010a0a7824 */ /* 0x000fe200078e0207 */
[----:B------:R-:W-:Y:S01]  /*0db0*/  LOP3.LUT R0, R0, 0xfffffe, RZ, 0xc0, !PT ;  /* 0x00fffffe00007812 */ /* 0x000fe200078ec0ff */
[----:B------:R-:W-:Y:S01]  /*0dc0*/  VIADD R191, R16, 0x80 ;  /* 0x0000008010bf7836 */ /* 0x000fe20000000000 */
[----:B------:R-:W-:Y:S01]  /*0dd0*/  IADD3 R5, R2, -R5, RZ ;  /* 0x8000000502057210 */ /* 0x000fe20007ffe0ff */
[----:B------:R-:W-:Y:S01]  /*0de0*/  VIADD R190, R16, 0xc0 ;  /* 0x000000c010be7836 */ /* 0x000fe20000000000 */
[----:B------:R-:W-:Y:S01]  /*0df0*/  LEA R22, R10, UR40, 0x1 ;  /* 0x000000280a167c11 */ /* 0x000fe2000f8e08ff */
[----:B------:R-:W-:Y:S01]  /*0e00*/  IMAD.IADD R0, R197, 0x1, -R0 ;  /* 0x00000001c5007824 */ /* 0x000fe200078e0a00 */
[----:B------:R-:W-:Y:S01]  /*0e10*/  SHF.R.S32.HI R6, RZ, 0x5, R6 ;  /* 0x00000005ff067819 */ /* 0x000fe20000011406 */
[----:B------:R-:W-:Y:S01]  /*0e20*/  VIADD R189, R16, 0x100 ;  /* 0x0000010010bd7836 */ /* 0x000fe20000000000 */
[----:B------:R-:W-:Y:S01]  /*0e30*/  SEL R184, R184, 0xffffffc0, !P2 ;  /* 0xffffffc0b8b87807 */ /* 0x000fe20005000000 */
[----:B------:R-:W-:Y:S01]  /*0e40*/  VIADD R185, R22, 0x36400 ;  /* 0x0003640016b97836 */ /* 0x000fe20000000000 */
[----:B------:R-:W-:Y:S01]  /*0e50*/  SHF.R.S32.HI R195, RZ, 0x3, R3 ;  /* 0x00000003ffc37819 */ /* 0x000fe20000011403 */
[----:B------:R-:W-:Y:S01]  /*0e60*/  VIADD R188, R16, 0x140 ;  /* 0x0000014010bc7836 */ /* 0x000fe20000000000 */
[----:B------:R-:W-:Y:S01]  /*0e70*/  SHF.L.U32 R19, R0, 0x8, RZ ;  /* 0x0000000800137819 */ /* 0x000fe200000006ff */
[C---:B------:R-:W-:Y:S01]  /*0e80*/  VIADD R199, R16.reuse, 0x180 ;  /* 0x0000018010c77836 */ /* 0x040fe20000000000 */
[----:B------:R-:W-:Y:S01]  /*0e90*/  SHF.R.S32.HI R209, RZ, 0x1f, R192 ;  /* 0x0000001fffd17819 */ /* 0x000fe200000114c0 */
[----:B------:R-:W-:Y:S01]  /*0ea0*/  VIADD R198, R16, 0x1c0 ;  /* 0x000001c010c67836 */ /* 0x000fe20000000000 */
[----:B------:R-:W-:Y:S01]  /*0eb0*/  SHF.R.S32.HI R208, RZ, 0x1f, R191 ;  /* 0x0000001fffd07819 */ /* 0x000fe200000114bf */
[----:B------:R-:W-:Y:S01]  /*0ec0*/  VIADD R23, R22, 0x36420 ;  /* 0x0003642016177836 */ /* 0x000fe20000000000 */
[----:B------:R-:W-:Y:S01]  /*0ed0*/  SHF.R.S32.HI R207, RZ, 0x1f, R190 ;  /* 0x0000001fffcf7819 */ /* 0x000fe200000114be */
[----:B------:R-:W-:Y:S01]  /*0ee0*/  IMAD R17, R6, 0x10, R5 ;  /* 0x0000001006117824 */ /* 0x000fe200078e0205 */
[----:B------:R-:W-:Y:S01]  /*0ef0*/  SHF.R.S32.HI R206, RZ, 0x1f, R189 ;  /* 0x0000001fffce7819 */ /* 0x000fe200000114bd */
[C---:B------:R-:W-:Y:S01]  /*0f00*/  @P1 VIADD R23, R185.reuse, 0xffffffe0 ;  /* 0xffffffe0b9171836 */ /* 0x040fe20000000000 */
[----:B------:R-:W-:Y:S01]  /*0f10*/  SHF.R.S32.HI R205, RZ, 0x1f, R188 ;  /* 0x0000001fffcd7819 */ /* 0x000fe200000114bc */
[----:B------:R-:W-:Y:S01]  /*0f20*/  IMAD.IADD R185, R185, 0x1, R184 ;  /* 0x00000001b9b97824 */ /* 0x000fe200078e02b8 */
[----:B------:R-:W-:Y:S01]  /*0f30*/  SHF.R.S32.HI R204, RZ, 0x1f, R199 ;  /* 0x0000001fffcc7819 */ /* 0x000fe200000114c7 */
[----:B------:R-:W-:Y:S01]  /*0f40*/  IMAD.MOV.U32 R6, RZ, RZ, R14 ;  /* 0x000000ffff067224 */ /* 0x000fe200078e000e */
[----:B------:R-:W-:Y:S01]  /*0f50*/  SHF.R.S32.HI R203, RZ, 0x1f, R198 ;  /* 0x0000001fffcb7819 */ /* 0x000fe200000114c6 */
[----:B------:R-:W-:-:S02]  /*0f60*/  IMAD.MOV.U32 R7, RZ, RZ, R15 ;  /* 0x000000ffff077224 */ /* 0x000fc400078e000f */
[----:B------:R-:W-:Y:S02]  /*0f70*/  IMAD.MOV.U32 R2, RZ, RZ, RZ ;  /* 0x000000ffff027224 */ /* 0x000fe400078e00ff */
[----:B------:R-:W-:Y:S02]  /*0f80*/  IMAD R200, R200, 0x8, R17 ;  /* 0x00000008c8c87824 */ /* 0x000fe400078e0211 */
[----:B------:R-:W-:-:S07]  /*0f90*/  IMAD.IADD R184, R184, 0x1, R23 ;  /* 0x00000001b8b87824 */ /* 0x000fce00078e0217 */
.L_x_1029:
[----:B0-----:R-:W0:Y:S01]  /*0fa0*/  LDC.64 R186, c[0x0][0xd88] ;  /* 0x00036200ffba7b82 */ /* 0x001e220000000a00 */
[----:B------:R-:W-:Y:S01]  /*0fb0*/  ULDC.64 UR6, c[0x0][0xb20] ;  /* 0x0002c80000067ab9 */ /* 0x000fe20000000a00 */
[----:B------:R-:W-:Y:S01]  /*0fc0*/  IMAD.MOV.U32 R3, RZ, RZ, RZ ;  /* 0x000000ffff037224 */ /* 0x000fe200078e00ff */
[----:B------:R-:W-:Y:S01]  /*0fd0*/  ULDC.64 UR8, c[0x0][0xb18] ;  /* 0x0002c60000087ab9 */ /* 0x000fe20000000a00 */
[----:B------:R-:W-:Y:S01]  /*0fe0*/  ULDC UR5, c[0x0][0x424] ;  /* 0x0001090000057ab9 */ /* 0x000fe20000000800 */
[----:B0-----:R-:W-:-:S06]  /*0ff0*/  IMAD.WIDE R186, R7, 0x4, R186 ;  /* 0x0000000407ba7825 */ /* 0x001fcc00078e02ba */
[----:B--2---:R-:W2:Y:S01]  /*1000*/  LDG.E R186, desc[UR44][R186.64] ;  /* 0x0000002cbaba7981 */ /* 0x004ea2000c1e1900 */
[----:B------:R-:W-:-:S04]  /*1010*/  ISETP.NE.U32.AND P0, PT, RZ, UR6, PT ;  /* 0x00000006ff007c0c */ /* 0x000fc8000bf05070 */
[----:B------:R-:W-:Y:S02]  /*1020*/  ISETP.NE.AND.EX P0, PT, RZ, UR7, PT, P0 ;  /* 0x00000007ff007c0c */ /* 0x000fe4000bf05300 */
[----:B--2---:R-:W-:-:S11]  /*1030*/  SHF.R.S32.HI R194, RZ, 0x1f, R186 ;  /* 0x0000001fffc27819 */ /* 0x004fd600000114ba */
[----:B----4-:R-:W-:-:S04]  /*1040*/  @P0 LEA R4, P1, R186, UR6, 0x2 ;  /* 0x00000006ba040c11 */ /* 0x010fc8000f8210ff */
[----:B------:R-:W-:Y:S01]  /*1050*/  @P0 LEA.HI.X R5, R186, UR7, R194, 0x2, P1 ;  /* 0x00000007ba050c11 */ /* 0x000fe200088f14c2 */
[----:B------:R-:W-:-:S04]  /*1060*/  ULDC.64 UR6, c[0x0][0x418] ;  /* 0x0001060000067ab9 */ /* 0x000fc80000000a00 */
[----:B------:R0:W5:Y:S01]  /*1070*/  @P0 LDG.E R3, desc[UR44][R4.64] ;  /* 0x0000002c04030981 */ /* 0x000162000c1e1900 */
[----:B------:R-:W-:Y:S01]  /*1080*/  ISETP.NE.U32.AND P0, PT, RZ, UR8, PT ;  /* 0x00000008ff007c0c */ /* 0x000fe2000bf05070 */
[----:B------:R-:W-:-:S03]  /*1090*/  UISETP.NE.U32.AND UP0, UPT, UR6, URZ, UPT ;  /* 0x0000003f0600728c */ /* 0x000fc6000bf05070 */
[----:B------:R-:W-:Y:S01]  /*10a0*/  ISETP.NE.AND.EX P0, PT, RZ, UR9, PT, P0 ;  /* 0x00000009ff007c0c */ /* 0x000fe2000bf05300 */
[----:B------:R-:W-:Y:S01]  /*10b0*/  UISETP.NE.AND.EX UP0, UPT, UR7, URZ, UPT, UP0 ;  /* 0x0000003f0700728c */ /* 0x000fe2000bf05300 */
[----:B------:R-:W-:-:S03]  /*10c0*/  ULDC UR6, c[0x0][0x2f0] ;  /* 0x0000bc0000067ab9 */ /* 0x000fc60000000800 */
[----:B------:R-:W-:-:S04]  /*10d0*/  USEL UR5, UR5, 0x1, UP0 ;  /* 0x0000000105057887 */ /* 0x000fc80008000000 */
[----:B------:R-:W-:-:S04]  /*10e0*/  UIMAD UR5, UR5, UR6, URZ ;  /* 0x00000006050572a4 */ /* 0x000fc8000f8e023f */
[C---:B0-----:R-:W-:Y:S02]  /*10f0*/  @P0 LEA R4, P1, R186.reuse, UR8, 0x2 ;  /* 0x00000008ba040c11 */ /* 0x041fe4000f8210ff */
[----:B------:R-:W-:Y:S02]  /*1100*/  IMAD.U32 R168, RZ, RZ, UR5 ;  /* 0x00000005ffa87e24 */ /* 0x000fe4000f8e00ff */
[----:B------:R-:W-:-:S05]  /*1110*/  @P0 LEA.HI.X R5, R186, UR9, R194, 0x2, P1 ;  /* 0x00000009ba050c11 */ /* 0x000fca00088f14c2 */
[----:B------:R0:W5:Y:S01]  /*1120*/  @P0 LDG.E R168, desc[UR44][R4.64] ;  /* 0x0000002c04a80981 */ /* 0x000162000c1e1900 */
[----:B------:R-:W-:Y:S01]  /*1130*/  UMOV UR42, UR4 ;  /* 0x00000004002a7c82 */ /* 0x000fe20008000000 */
[----:B-1-3--:R-:W-:Y:S05]  /*1140*/  @P0 BRA `(.L_x_985) ;  /* 0x0000000000240947 */ /* 0x00afea0003800000 */
[----:B------:R-:W-:Y:S02]  /*1150*/  ULDC.64 UR4, c[0x0][0xb00] ;  /* 0x0002c00000047ab9 */ /* 0x000fe40000000a00 */
[----:B------:R-:W-:-:S04]  /*1160*/  ISETP.NE.U32.AND P0, PT, RZ, UR4, PT ;  /* 0x00000004ff007c0c */ /* 0x000fc8000bf05070 */
[----:B------:R-:W-:-:S13]  /*1170*/  ISETP.NE.AND.EX P0, PT, RZ, UR5, PT, P0 ;  /* 0x00000005ff007c0c */ /* 0x000fda000bf05300 */
[----:B------:R-:W-:Y:S05]  /*1180*/  @!P0 BRA `(.L_x_985) ;  /* 0x0000000000148947 */ /* 0x000fea0003800000 */
[----:B0-----:R-:W0:Y:S02]  /*1190*/  LDC.64 R4, c[0x0][0xb00] ;  /* 0x0002c000ff047b82 */ /* 0x001e240000000a00 */
[----:B0-----:R-:W-:-:S05]  /*11a0*/  IMAD.WIDE R4, R186, 0x4, R4 ;  /* 0x00000004ba047825 */ /* 0x001fca00078e0204 */
[----:B-----5:R-:W2:Y:S04]  /*11b0*/  LDG.E R168, desc[UR44][R4.64] ;  /* 0x0000002c04a87981 */ /* 0x020ea8000c1e1900 */
[----:B------:R-:W2:Y:S02]  /*11c0*/  LDG.E R7, desc[UR44][R4.64+0x4] ;  /* 0x0000042c04077981 */ /* 0x000ea4000c1e1900 */
[----:B--2---:R-:W-:-:S07]  /*11d0*/  IMAD.IADD R168, R7, 0x1, -R168 ;  /* 0x0000000107a87824 */ /* 0x004fce00078e0aa8 */
.L_x_985:
[----:B------:R-:W-:Y:S01]  /*11e0*/  UISETP.NE.AND UP0, UPT, UR37, 0x1, UPT ;  /* 0x000000012500788c */ /* 0x000fe2000bf05270 */
[----:B-----5:R-:W-:Y:S01]  /*11f0*/  IMAD.IADD R168, R168, 0x1, -R3 ;  /* 0x00000001a8a87824 */ /* 0x020fe200078e0a03 */
[----:B------:R-:W-:Y:S01]  /*1200*/  CS2R R166, SRZ ;  /* 0x0000000000a67805 */ /* 0x000fe2000001ff00 */
[----:B------:R-:W-:Y:S01]  /*1210*/  IMAD.MOV.U32 R187, RZ, RZ, R6 ;  /* 0x000000ffffbb7224 */ /* 0x000fe200078e0006 */
[----:B------:R-:W-:Y:S01]  /*1220*/  CS2R R164, SRZ ;  /* 0x0000000000a47805 */ /* 0x000fe2000001ff00 */
[----:B------:R-:W-:Y:S01]  /*1230*/  VIADD R0, R168, 0x3f ;  /* 0x0000003fa8007836 */ /* 0x000fe20000000000 */
[----:B------:R-:W-:Y:S01]  /*1240*/  PLOP3.LUT P0, PT, PT, PT, UP0, 0x80, 0x0 ;  /* 0x000000000000781c */ /* 0x000fe20003f0f008 */
[----:B------:R-:W-:Y:S01]  /*1250*/  IMAD.MOV.U32 R150, RZ, RZ, RZ ;  /* 0x000000ffff967224 */ /* 0x000fe200078e00ff */
[----:B------:R-:W-:Y:S02]  /*1260*/  CS2R R148, SRZ ;  /* 0x0000000000947805 */ /* 0x000fe4000001ff00 */
[----:B------:R-:W-:-:S02]  /*1270*/  CS2R R146, SRZ ;  /* 0x0000000000927805 */ /* 0x000fc4000001ff00 */
[----:B------:R-:W-:Y:S02]  /*1280*/  SHF.R.S32.HI R3, RZ, 0x1f, R0 ;  /* 0x0000001fff037819 */ /* 0x000fe40000011400 */
[----:B------:R-:W-:Y:S02]  /*1290*/  CS2R R144, SRZ ;  /* 0x0000000000907805 */ /* 0x000fe4000001ff00 */
[----:B------:R-:W-:Y:S02]  /*12a0*/  CS2R R142, SRZ ;  /* 0x00000000008e7805 */ /* 0x000fe4000001ff00 */
[----:B------:R-:W-:Y:S02]  /*12b0*/  CS2R R140, SRZ ;  /* 0x00000000008c7805 */ /* 0x000fe4000001ff00 */
[----:B------:R-:W-:Y:S01]  /*12c0*/  LEA.HI R3, R3, R0, RZ, 0x6 ;  /* 0x0000000003037211 */ /* 0x000fe200078f30ff */
[----:B------:R-:W-:Y:S01]  /*12d0*/  IMAD.MOV.U32 R0, RZ, RZ, RZ ;  /* 0x000000ffff007224 */ /* 0x000fe200078e00ff */
        /* <DEDUP_REMOVED lines=55> */
[----:B------:R-:W-:Y:S02]  /*1650*/  CS2R R10, SRZ ;  /* 0x00000000000a7805 */ /* 0x000fe4000001ff00 */
[----:B------:R-:W-:Y:S01]  /*1660*/  MOV R20, RZ ;  /* 0x000000ff00147202 */ /* 0x000fe20000000f00 */
[----:B------:R-:W-:Y:S01]  /*1670*/  IMAD.MOV.U32 R27, RZ, RZ, RZ ;  /* 0x000000ffff1b7224 */ /* 0x000fe200078e00ff */
[----:B------:R-:W-:-:S02]  /*1680*/  CS2R R8, SRZ ;  /* 0x0000000000087805 */ /* 0x000fc4000001ff00 */
[----:B------:R-:W-:Y:S01]  /*1690*/  SHF.R.S32.HI R176, RZ, 0x6, R3 ;  /* 0x00000006ffb07819 */ /* 0x000fe20000011403 */
[----:B------:R-:W-:Y:S06]  /*16a0*/  @!P0 BRA `(.L_x_986) ;  /* 0x0000001400d88947 */ /* 0x000fec0003800000 */
[----:B------:R-:W-:Y:S02]  /*16b0*/  ISETP.GE.AND P1, PT, R168, 0x1, PT ;  /* 0x00000001a800780c */ /* 0x000fe40003f26270 */
[----:B------:R-:W-:-:S11]  /*16c0*/  PLOP3.LUT P0, PT, PT, PT, PT, 0x80, 0x0 ;  /* 0x000000000000781c */ /* 0x000fd60003f0f070 */
[----:B------:R-:W-:Y:S05]  /*16d0*/  @!P1 BRA `(.L_x_987) ;  /* 0x0000007800f09947 */ /* 0x000fea0003800000 */
[----:B------:R-:W1:Y:S01]  /*16e0*/  SHFL.IDX PT, R0, R197, RZ, 0x1f ;  /* 0x00001fffc5007589 */ /* 0x000e6200000e0000 */
[----:B------:R-:W-:Y:S01]  /*16f0*/  UMOV UR7, 0x40000040 ;  /* 0x4000004000077882 */ /* 0x000fe20000000000 */
[----:B------:R-:W-:Y:S01]  /*1700*/  UMOV UR13, 0x40000040 ;  /* 0x40000040000d7882 */ /* 0x000fe20000000000 */
[----:B------:R-:W-:Y:S01]  /*1710*/  UMOV UR15, 0x40000040 ;  /* 0x40000040000f7882 */ /* 0x000fe20000000000 */
[----:B------:R-:W-:Y:S01]  /*1720*/  BAR.SYNC.DEFER_BLOCKING 0xe, 0x100 ;  /* 0x0384000000007b1d */ /* 0x000fe20000010000 */
[----:B------:R-:W-:-:S05]  /*1730*/  UISETP.NE.AND UP0, UPT, UR41, 0x3, UPT ;  /* 0x000000032900788c */ /* 0x000fca000bf05270 */
[----:B------:R-:W-:Y:S01]  /*1740*/  UMOV UR17, 0x40000040 ;  /* 0x4000004000117882 */ /* 0x000fe20000000000 */
[----:B------:R-:W-:Y:S01]  /*1750*/  UMOV UR19, 0x40000040 ;  /* 0x4000004000137882 */ /* 0x000fe20000000000 */
[----:B------:R-:W-:Y:S01]  /*1760*/  UMOV UR9, 0x40000040 ;  /* 0x4000004000097882 */ /* 0x000fe20000000000 */
[----:B------:R-:W-:Y:S01]  /*1770*/  UMOV UR11, 0x40000040 ;  /* 0x40000040000b7882 */ /* 0x000fe20000000000 */
[----:B------:R-:W-:Y:S02]  /*1780*/  PLOP3.LUT P1, PT, PT, PT, UP0, 0x80, 0x0 ;  /* 0x000000000000781c */ /* 0x000fe40003f2f008 */
[----:B-1----:R-:W-:Y:S01]  /*1790*/  R2UR UR4, R0 ;  /* 0x00000000000472ca */ /* 0x002fe200000e0000 */
        /* <DEDUP_REMOVED lines=15> */
[----:B------:R-:W-:Y:S01]  /*1890*/  ULEA UR6, UR36, UR20, 0xc ;  /* 0x0000001424067291 */ /* 0x000fe2000f8e603f */
[----:B------:R-:W-:Y:S01]  /*18a0*/  UMOV UR5, 0x40000040 ;  /* 0x4000004000057882 */ /* 0x000fe20000000000 */
[----:B------:R-:W-:Y:S02]  /*18b0*/  UIADD3 UR8, UR4, 0x6, URZ ;  /* 0x0000000604087890 */ /* 0x000fe4000fffe03f */
[----:B------:R-:W-:Y:S02]  /*18c0*/  UIADD3 UR14, UR6, 0x80, URZ ;  /* 0x00000080060e7890 */ /* 0x000fe4000fffe03f */
[----:B------:R-:W-:-:S03]  /*18d0*/  UIADD3 UR18, UR6, 0x100, URZ ;  /* 0x0000010006127890 */ /* 0x000fc6000fffe03f */
[----:B------:R-:W-:Y:S01]  /*18e0*/  HGMMA.64x256x16.F32 R24, gdesc[UR4].tnspB, RZ, !UPT, gsb0 ;  /* 0x43e00000041879f0 */ /* 0x000fe2000c0008ff */
[----:B------:R-:W-:Y:S02]  /*18f0*/  UIADD3 UR10, UR6, 0x180, URZ ;  /* 0x00000180060a7890 */ /* 0x000fe4000fffe03f */
        /* <DEDUP_REMOVED lines=16> */
.L_x_988:
[----:B------:R-:W-:Y:S01]  /*1a00*/  ULEA UR6, UR36, UR40, 0x3 ;  /* 0x0000002824067291 */ /* 0x000fe2000f8e183f */
[----:B------:R-:W-:-:S03]  /*1a10*/  ISETP.GE.AND P0, PT, R168, 0x41, PT ;  /* 0x00000041a800780c */ /* 0x000fc60003f06270 */
[----:B------:R-:W-:-:S04]  /*1a20*/  UIADD3 UR6, UR6, 0x38860, URZ ;  /* 0x0003886006067890 */ /* 0x000fc8000fffe03f */
[----:B------:R-:W-:-:S09]  /*1a30*/  UPRMT UR6, UR39, 0x654, UR6 ;  /* 0x0000065427067896 */ /* 0x000fd20008000006 */
[----:B------:R-:W-:Y:S01]  /*1a40*/  SYNCS.ARRIVE.TRANS64.RED.A1T0 RZ, [UR6], RZ ;  /* 0x000000ffffff79a7 */ /* 0x000fe20008100406 */
[----:B------:R-:W-:Y:S05]  /*1a50*/  @!P0 BRA `(.L_x_989) ;  /* 0x0000000800b48947 */ /* 0x000fea0003800000 */
[----:B------:R-:W-:-:S07]  /*1a60*/  VIADD R176, R176, 0xfffffffe ;  /* 0xfffffffeb0b07836 */ /* 0x000fce0000000000 */
.L_x_991:
        /* <DEDUP_REMOVED lines=16> */
[----:B------:R-:W1:Y:S01]  /*1b70*/  LDS R3, [R0+0x38400] ;  /* 0x0384000000037984 */ /* 0x000e620000000800 */
[----:B------:R-:W-:-:S03]  /*1b80*/  UIADD3 UR10, UR6, 0x180, URZ ;  /* 0x00000180060a7890 */ /* 0x000fc6000fffe03f */
[----:B0-----:R-:W0:Y:S01]  /*1b90*/  LDS R4, [R0+0x38420] ;  /* 0x0384200000047984 */ /* 0x001e220000000800 */
        /* <DEDUP_REMOVED lines=129> */
[----:B------:R-:W-:Y:S01]  /*23b0*/  HGMMA.64x256x16.F32 R24, gdesc[UR4].tnspB, R24, gsb0 ;  /* 0x43e00000041879f0 */ /* 0x000fe20008000818 */
[----:B------:R-:W-:-:S06]  /*23c0*/  USEL UR6, URZ, 0x1, UP0 ;  /* 0x000000013f067887 */ /* 0x000fcc0008000000 */
[----:B------:R-:W-:Y:S01]  /*23d0*/  LOP3.LUT R2, R2, UR6, RZ, 0x3c, !PT ;  /* 0x0000000602027c12 */ /* 0x000fe2000f8e3cff */
[----:B------:R-:W-:Y:S02]  /*23e0*/  WARPGROUP.DEPBAR.LE gsb0, 0x0 ;  /* 0x00008000000079c5 */ /* 0x000fe40000010000 */
[----:B------:R-:W-:-:S15]  /*23f0*/  WARPGROUP.ARRIVE ;  /* 0x00000000000079c5 */ /* 0x000fde0000000000 */
[----:B------:R-:W-:-:S03]  /*2400*/  NOP ;  /* 0x0000000000007918 */ /* 0x000fc60000000000 */
        /* <DEDUP_REMOVED lines=13> */
.L_x_990:
[----:B------:R-:W-:-:S04]  /*24e0*/  ULEA UR6, UR36, UR40, 0x3 ;  /* 0x0000002824067291 */ /* 0x000fc8000f8e183f */
[----:B------:R-:W-:-:S04]  /*24f0*/  UIADD3 UR6, UR6, 0x38860, URZ ;  /* 0x0003886006067890 */ /* 0x000fc8000fffe03f */
[----:B------:R-:W-:-:S09]  /*2500*/  UPRMT UR6, UR39, 0x654, UR6 ;  /* 0x0000065427067896 */ /* 0x000fd20008000006 */
[----:B------:R-:W-:Y:S01]  /*2510*/  SYNCS.ARRIVE.TRANS64.RED.A1T0 RZ, [UR6], RZ ;  /* 0x000000ffffff79a7 */ /* 0x000fe20008100406 */
[----:B------:R-:W-:Y:S05]  /*2520*/  @P0 BRA `(.L_x_991) ;  /* 0xfffffff400500947 */ /* 0x000fea000383ffff */
.L_x_989:
[----:B------:R-:W-:Y:S01]  /*2530*/  BAR.SYNC.DEFER_BLOCKING 0xe, 0x100 ;  /* 0x0384000000007b1d */ /* 0x000fe20000010000 */
[----:B------:R-:W-:Y:S01]  /*2540*/  IMAD.U32 R0, RZ, RZ, UR36 ;  /* 0x00000024ff007e24 */ /* 0x000fe2000f8e00ff */
[----:B------:R-:W-:Y:S01]  /*2550*/  UIADD3 UR36, UR36, 0x1, URZ ;  /* 0x0000000124247890 */ /* 0x000fe2000fffe03f */
[----:B------:R-:W-:Y:S02]  /*2560*/  PLOP3.LUT P0, PT, PT, PT, PT, 0x8, 0x0 ;  /* 0x000000000000781c */ /* 0x000fe40003f0e170 */
[----:B------:R-:W-:Y:S01]  /*2570*/  IMAD R0, R0, 0x40, R17 ;  /* 0x0000004000007824 */ /* 0x000fe200078e0211 */
[----:B------:R-:W-:-:S04]  /*2580*/  UISETP.NE.AND UP0, UPT, UR36, 0x2, UPT ;  /* 0x000000022400788c */ /* 0x000fc8000bf05270 */
[----:B0-----:R-:W-:Y:S01]  /*2590*/  LEA R4, R0, UR40, 0x2 ;  /* 0x0000002800047c11 */ /* 0x001fe2000f8e10ff */
        /* <DEDUP_REMOVED lines=135> */
.L_x_986:
[----:B------:R-:W-:Y:S02]  /*2e10*/  ISETP.GE.AND P1, PT, R168, 0x1, PT ;  /* 0x00000001a800780c */ /* 0x000fe40003f26270 */
[----:B------:R-:W-:-:S11]  /*2e20*/  PLOP3.LUT P0, PT, PT, PT, PT, 0x80, 0x0 ;  /* 0x000000000000781c */ /* 0x000fd60003f0f070 */
[----:B------:R-:W-:Y:S05]  /*2e30*/  @!P1 BRA `(.L_x_987) ;  /* 0x0000006400189947 */ /* 0x000fea0003800000 */
[----:B------:R-:W1:Y:S02]  /*2e40*/  SHFL.IDX PT, R0, R197, RZ, 0x1f ;  /* 0x00001fffc5007589 */ /* 0x000e6400000e0000 */
[----:B-1----:R-:W-:-:S13]  /*2e50*/  R2UR UR4, R0 ;  /* 0x00000000000472ca */ /* 0x002fda00000e0000 */
        /* <DEDUP_REMOVED lines=14> */
[----:B0-----:R-:W-:Y:S01]  /*2f40*/  IMAD.U32 R4, RZ, RZ, UR4 ;  /* 0x00000004ff047e24 */ /* 0x001fe2000f8e00ff */
[----:B------:R0:W1:Y:S01]  /*2f50*/  LDC.64 R14, c[0x4][R0] ;  /* 0x01000000000e7b82 */ /* 0x0000620000000a00 */
[----:B------:R-:W-:Y:S01]  /*2f60*/  IMAD.U32 R5, RZ, RZ, UR5 ;  /* 0x00000005ff057e24 */ /* 0x000fe2000f8e00ff */
[----:B------:R-:W-:Y:S01]  /*2f70*/  ULDC.64 UR4, c[0x4][0x98] ;  /* 0x0100260000047ab9 */ /* 0x000fe20000000a00 */
        /* <DEDUP_REMOVED lines=9> */
.L_x_992:
[----:B------:R-:W-:-:S04]  /*3010*/  LEA.HI R0, R196, R196, RZ, 0x1 ;  /* 0x000000c4c4007211 */ /* 0x000fc800078f08ff */
[----:B------:R-:W-:Y:S02]  /*3020*/  LOP3.LUT R3, R0, 0xfffffffe, RZ, 0xc0, !PT ;  /* 0xfffffffe00037812 */ /* 0x000fe400078ec0ff */
[----:B------:R-:W-:-:S03]  /*3030*/  MOV R0, UR41 ;  /* 0x0000002900007c02 */ /* 0x000fc60008000f00 */
[----:B------:R-:W-:Y:S01]  /*3040*/  IMAD.IADD R3, R196, 0x1, -R3 ;  /* 0x00000001c4037824 */ /* 0x000fe200078e0a03 */
[----:B------:R-:W-:-:S04]  /*3050*/  ISETP.NE.AND P0, PT, R0, 0x3, PT ;  /* 0x000000030000780c */ /* 0x000fc80003f05270 */
[----:B------:R-:W-:-:S04]  /*3060*/  SHF.L.U32 R3, R3, 0x1f, RZ ;  /* 0x0000001f03037819 */ /* 0x000fc800000006ff */
[----:B------:R-:W1:Y:S02]  /*3070*/  SYNCS.PHASECHK.TRANS64.TRYWAIT P1, [UR40+0x38800], R3 ;  /* 0x03880003ff0075a7 */ /* 0x000e640008020168 */
[----:B-1----:R-:W-:Y:S05]  /*3080*/  @!P1 BRA `(.L_x_993) ;  /* 0x000000f000cc9947 */ /* 0x002fea0003800000 */
.L_x_1120:
[----:B------:R-:W-:Y:S05]  /*3090*/  @!P0 BRA `(.L_x_994) ;  /* 0x0000000000048947 */ /* 0x000fea0003800000 */
[----:B------:R-:W-:Y:S01]  /*30a0*/  BPT.TRAP 0x1 ;  /* 0x000000040000795c */ /* 0x000fe20000300000 */
.L_x_994:
[----:B0-----:R-:W-:Y:S01]  /*30b0*/  IMAD.U32 R5, RZ, RZ, UR36 ;  /* 0x00000024ff057e24 */ /* 0x001fe2000f8e00ff */
[----:B------:R-:W-:-:S04]  /*30c0*/  SHF.L.U32 R4, R2, 0x1f, RZ ;  /* 0x0000001f02047819 */ /* 0x000fc800000006ff */
[----:B------:R-:W-:-:S04]  /*30d0*/  LEA R5, R5, UR40, 0x3 ;  /* 0x0000002805057c11 */ /* 0x000fc8000f8e18ff */
[----:B------:R0:W2:Y:S01]  /*30e0*/  SYNCS.PHASECHK.TRANS64.TRYWAIT P1, [R5+URZ+0x38830], R4 ;  /* 0x03883004050075a7 */ /* 0x0000a2000802017f */
[----:B------:R-:W-:Y:S05]  /*30f0*/  @!P0 BRA `(.L_x_995) ;  /* 0x0000000000048947 */ /* 0x000fea0003800000 */
[----:B------:R-:W-:Y:S01]  /*3100*/  BPT.TRAP 0x1 ;  /* 0x000000040000795c */ /* 0x000fe20000300000 */
.L_x_995:
[----:B--2---:R-:W-:Y:S05]  /*3110*/  @P1 BRA `(.L_x_996) ;  /* 0x0000000000081947 */ /* 0x004fea0003800000 */
[----:B------:R-:W2:Y:S02]  /*3120*/  SYNCS.PHASECHK.TRANS64.TRYWAIT P1, [R5+URZ+0x38830], R4 ;  /* 0x03883004050075a7 */ /* 0x000ea4000802017f */
[----:B--2---:R-:W-:Y:S05]  /*3130*/  @!P1 BRA `(.L_x_997) ;  /* 0x000000f000b89947 */ /* 0x004fea0003800000 */
.L_x_996:
[----:B------:R-:W-:-:S04]  /*3140*/  UIADD3 UR4, UR40, 0x22400, URZ ;  /* 0x0002240028047890 */ /* 0x000fc8000fffe03f */
[----:B------:R-:W-:-:S04]  /*3150*/  USHF.R.U32.HI UR4, URZ, 0x4, UR4 ;  /* 0x000000043f047899 */ /* 0x000fc80008011604 */
[----:B------:R-:W-:-:S06]  /*3160*/  ULOP3.LUT UR4, UR4, 0x3fff, URZ, 0xc0, !UPT ;  /* 0x00003fff04047892 */ /* 0x000fcc000f8ec03f */
[----:B-1----:R-:W-:Y:S01]  /*3170*/  IMAD.U32 R0, RZ, RZ, UR4 ;  /* 0x00000004ff007e24 */ /* 0x002fe2000f8e00ff */
        /* <DEDUP_REMOVED lines=34> */
[----:B------:R-:W1:Y:S02]  /*33a0*/  SYNCS.PHASECHK.TRANS64.TRYWAIT P1, [UR40+0x38810], R3 ;  /* 0x03881003ff0075a7 */ /* 0x000e640008020168 */
[----:B-1----:R-:W-:Y:S05]  /*33b0*/  @!P1 BRA `(.L_x_998) ;  /* 0x000000f0002c9947 */ /* 0x002fea0003800000 */
.L_x_1121:
[----:B------:R-:W-:Y:S05]  /*33c0*/  @!P0 BRA `(.L_x_999) ;  /* 0x0000000000048947 */ /* 0x000fea0003800000 */
[----:B------:R-:W-:Y:S01]  /*33d0*/  BPT.TRAP 0x1 ;  /* 0x000000040000795c */ /* 0x000fe20000300000 */
.L_x_999:
[----:B------:R3:W4:Y:S01]  /*33e0*/  SYNCS.PHASECHK.TRANS64.TRYWAIT P1, [R5+URZ+0x38850], R4 ;  /* 0x03885004050075a7 */ /* 0x000722000802017f */
[----:B------:R-:W-:Y:S05]  /*33f0*/  @!P0 BRA `(.L_x_1000) ;  /* 0x0000000000048947 */ /* 0x000fea0003800000 */
[----:B------:R-:W-:Y:S01]  /*3400*/  BPT.TRAP 0x1 ;  /* 0x000000040000795c */ /* 0x000fe20000300000 */
.L_x_1000:
[----:B----4-:R-:W-:Y:S05]  /*3410*/  @P1 BRA `(.L_x_1001) ;  /* 0x0000000000081947 */ /* 0x010fea0003800000 */
[----:B------:R-:W4:Y:S02]  /*3420*/  SYNCS.PHASECHK.TRANS64.TRYWAIT P1, [R5+URZ+0x38850], R4 ;  /* 0x03885004050075a7 */ /* 0x000f24000802017f */
[----:B----4-:R-:W-:Y:S05]  /*3430*/  @!P1 BRA `(.L_x_1002) ;  /* 0x000000f000249947 */ /* 0x010fea0003800000 */
.L_x_1001:
[----:B------:R-:W-:Y:S01]  /*3440*/  UIADD3 UR4, UR40, 0x400, URZ ;  /* 0x0000040028047890 */ /* 0x000fe2000fffe03f */
[----:B------:R-:W-:Y:S01]  /*3450*/  WARPGROUP.ARRIVE ;  /* 0x00000000000079c5 */ /* 0x000fe20000000000 */
[----:B------:R-:W-:-:S05]  /*3460*/  UIADD3 UR5, UR40, 0x26400, URZ ;  /* 0x0002640028057890 */ /* 0x000fca000fffe03f */
[----:B-1----:R-:W1:Y:S01]  /*3470*/  S2R R3, SR_TID.X ;  /* 0x0000000000037919 */ /* 0x002e620000002100 */
        /* <DEDUP_REMOVED lines=18> */
[----:B-1----:R-:W-:-:S06]  /*35a0*/  SHF.R.U32.HI R3, RZ, 0x7, R3 ;  /* 0x00000007ff037819 */ /* 0x002fcc0000011603 */
[----:B------:R-:W1:Y:S02]  /*35b0*/  SHFL.IDX PT, R3, R3, RZ, 0x1f ;  /* 0x00001fff03037589 */ /* 0x000e6400000e0000 */
[----:B-1----:R-:W-:-:S13]  /*35c0*/  R2UR UR7, R3 ;  /* 0x00000000030772ca */ /* 0x002fda00000e0000 */
        /* <DEDUP_REMOVED lines=251> */
.L_x_1003:
        /* <DEDUP_REMOVED lines=8> */
[----:B------:R-:W1:Y:S01]  /*4600*/  MUFU.TANH R24, R24 ;  /* 0x0000001800187308 */ /* 0x000e620000002400 */
[----:B------:R-:W-:Y:S01]  /*4610*/  IADD3 R3, -R18, 0x40, R3 ;  /* 0x0000004012037810 */ /* 0x000fe20007ffe103 */
[----:B------:R-:W-:Y:S01]  /*4620*/  FMUL.FTZ R33, R33, UR5 ;  /* 0x0000000521217c20 */ /* 0x000fe20008410000 */
[----:B------:R-:W-:Y:S01]  /*4630*/  FMUL.FTZ R27, R27, UR5 ;  /* 0x000000051b1b7c20 */ /* 0x000fe20008410000 */
[----:B------:R-:W-:Y:S01]  /*4640*/  FMUL.FTZ R36, R36, UR5 ;  /* 0x0000000524247c20 */ /* 0x000fe20008410000 */
[C---:B------:R-:W-:Y:S01]  /*4650*/  ISETP.GT.AND P5, PT, R3.reuse, RZ, PT ;  /* 0x000000ff0300720c */ /* 0x040fe20003fa4270 */
[----:B------:R-:W-:Y:S01]  /*4660*/  FMUL.FTZ R30, R30, UR5 ;  /* 0x000000051e1e7c20 */ /* 0x000fe20008410000 */
[C---:B------:R-:W-:Y:S01]  /*4670*/  ISETP.GT.AND P4, PT, R3.reuse, 0x1, PT ;  /* 0x000000010300780c */ /* 0x040fe20003f84270 */
[----:B------:R-:W5:Y:S01]  /*4680*/  MUFU.TANH R25, R25 ;  /* 0x0000001900197308 */ /* 0x000f620000002400 */
[----:B------:R-:W-:Y:S01]  /*4690*/  ISETP.GT.AND P3, PT, R3, 0x8, PT ;  /* 0x000000080300780c */ /* 0x000fe20003f64270 */
[----:B------:R-:W-:Y:S01]  /*46a0*/  FMUL.FTZ R37, R37, UR5 ;  /* 0x0000000525257c20 */ /* 0x000fe20008410000 */
[----:B------:R-:W-:Y:S01]  /*46b0*/  FMUL.FTZ R31, R31, UR5 ;  /* 0x000000051f1f7c20 */ /* 0x000fe20008410000 */
[C---:B------:R-:W-:Y:S01]  /*46c0*/  ISETP.GT.AND P2, PT, R3.reuse, 0x9, PT ;  /* 0x000000090300780c */ /* 0x040fe20003f44270 */
[----:B------:R-:W-:Y:S01]  /*46d0*/  FMUL.FTZ R40, R40, UR5 ;  /* 0x0000000528287c20 */ /* 0x000fe20008410000 */
[----:B------:R-:W-:Y:S01]  /*46e0*/  FMUL.FTZ R34, R34, UR5 ;  /* 0x0000000522227c20 */ /* 0x000fe20008410000 */
[----:B------:R-:W-:Y:S01]  /*46f0*/  ISETP.GT.AND P1, PT, R3, 0x10, PT ;  /* 0x000000100300780c */ /* 0x000fe20003f24270 */
[----:B------:R-:W0:Y:S01]  /*4700*/  MUFU.TANH R28, R28 ;  /* 0x0000001c001c7308 */ /* 0x000e220000002400 */
[----:B-1----:R-:W-:Y:S01]  /*4710*/  FSEL R24, R24, -INF , P5 ;  /* 0xff80000018187808 */ /* 0x002fe20002800000 */
[----:B------:R-:W-:Y:S01]  /*4720*/  FMUL.FTZ R41, R41, UR5 ;  /* 0x0000000529297c20 */ /* 0x000fe20008410000 */
[----:B------:R-:W-:Y:S01]  /*4730*/  FMUL.FTZ R35, R35, UR5 ;  /* 0x0000000523237c20 */ /* 0x000fe20008410000 */
[----:B------:R-:W-:Y:S01]  /*4740*/  ISETP.GT.AND P6, PT, R3, 0x11, PT ;  /* 0x000000110300780c */ /* 0x000fe20003fc4270 */
[----:B------:R-:W-:Y:S01]  /*4750*/  FMUL.FTZ R44, R44, UR5 ;  /* 0x000000052c2c7c20 */ /* 0x000fe20008410000 */
[----:B------:R-:W-:Y:S01]  /*4760*/  FMUL.FTZ R38, R38, UR5 ;  /* 0x0000000526267c20 */ /* 0x000fe20008410000 */
[----:B------:R-:W-:Y:S01]  /*4770*/  FMUL.FTZ R45, R45, UR5 ;  /* 0x000000052d2d7c20 */ /* 0x000fe20008410000 */
[----:B------:R-:W1:Y:S01]  /*4780*/  MUFU.TANH R29, R29 ;  /* 0x0000001d001d7308 */ /* 0x000e620000002400 */
        /* <DEDUP_REMOVED lines=12> */
[----:B--234-:R-:W-:Y:S01]  /*4850*/  FMNMX.FTZ R4, R28, R7, !PT ;  /* 0x000000071c047209 */ /* 0x01cfe20007810000 */
[----:B------:R-:W-:Y:S01]  /*4860*/  FMUL.FTZ R47, R47, UR5 ;  /* 0x000000052f2f7c20 */ /* 0x000fe20008410000 */
[----:B------:R-:W-:Y:S01]  /*4870*/  FMUL.FTZ R50, R50, UR5 ;  /* 0x0000000532327c20 */ /* 0x000fe20008410000 */
[----:B------:R-:W0:Y:S01]  /*4880*/  MUFU.TANH R26, R26 ;  /* 0x0000001a001a7308 */ /* 0x000e220000002400 */
[----:B-1----:R-:W-:Y:S01]  /*4890*/  FSEL R29, R29, -INF , P2 ;  /* 0xff8000001d1d7808 */ /* 0x002fe20001000000 */
[----:B------:R-:W-:Y:S01]  /*48a0*/  FMUL.FTZ R51, R51, UR5 ;  /* 0x0000000533337c20 */ /* 0x000fe20008410000 */
[----:B------:R-:W-:Y:S01]  /*48b0*/  FMUL.FTZ R54, R54, UR5 ;  /* 0x0000000536367c20 */ /* 0x000fe20008410000 */
[----:B------:R-:W-:Y:S01]  /*48c0*/  FMUL.FTZ R55, R55, UR5 ;  /* 0x0000000537377c20 */ /* 0x000fe20008410000 */
[----:B------:R-:W-:Y:S01]  /*48d0*/  FMNMX.FTZ R7, R29, R4, !PT ;  /* 0x000000041d077209 */ /* 0x000fe20007810000 */
[----:B------:R-:W-:Y:S01]  /*48e0*/  ULDC UR11, c[0x0][0xa80] ;  /* 0x0002a000000b7ab9 */ /* 0x000fe20000000800 */
[----:B------:R-:W-:Y:S01]  /*48f0*/  R2UR UR6, R5 ;  /* 0x00000000050672ca */ /* 0x000fe200000e0000 */
[----:B------:R-:W1:Y:S01]  /*4900*/  MUFU.TANH R33, R33 ;  /* 0x0000002100217308 */ /* 0x000e620000002400 */
[----:B-----5:R-:W-:Y:S01]  /*4910*/  FSEL R32, R32, -INF , P1 ;  /* 0xff80000020207808 */ /* 0x020fe20000800000 */
[----:B------:R-:W-:Y:S01]  /*4920*/  ULOP3.LUT UR5, UR43, 0x2000000, URZ, 0xfc, !UPT ;  /* 0x020000002b057892 */ /* 0x000fe2000f8efc3f */
[----:B------:R-:W-:-:S02]  /*4930*/  UMOV UR15, 0x40000040 ;  /* 0x40000040000f7882 */ /* 0x000fc40000000000 */
[----:B------:R-:W-:Y:S01]  /*4940*/  FMNMX.FTZ R4, R32, R7, !PT ;  /* 0x0000000720047209 */ /* 0x000fe20007810000 */
[----:B------:R-:W-:Y:S02]  /*4950*/  ULEA UR10, UR36, UR5, 0xc ;  /* 0x00000005240a7291 */ /* 0x000fe4000f8e603f */
[----:B------:R-:W2:Y:S01]  /*4960*/  MUFU.TANH R27, R27 ;  /* 0x0000001b001b7308 */ /* 0x000ea20000002400 */
[----:B0-----:R-:W-:Y:S01]  /*4970*/  FSEL R26, R26, -INF , P5 ;  /* 0xff8000001a1a7808 */ /* 0x001fe20002800000 */
[----:B------:R-:W-:Y:S01]  /*4980*/  UMOV UR7, 0x40000040 ;  /* 0x4000004000077882 */ /* 0x000fe20000000000 */
[----:B------:R-:W-:Y:S01]  /*4990*/  ISETP.GT.AND P5, PT, R3, 0x18, PT ;  /* 0x000000180300780c */ /* 0x000fe20003fa4270 */
[----:B------:R-:W-:Y:S01]  /*49a0*/  UIADD3 UR6, UR6, 0x38840, URZ ;  /* 0x0003884006067890 */ /* 0x000fe2000fffe03f */
[----:B------:R-:W-:-:S03]  /*49b0*/  UMOV UR14, UR10 ;  /* 0x0000000a000e7c82 */ /* 0x000fc60008000000 */
[----:B------:R-:W0:Y:S01]  /*49c0*/  MUFU.TANH R36, R36 ;  /* 0x0000002400247308 */ /* 0x000e220000002400 */
[----:B-1----:R-:W-:Y:S01]  /*49d0*/  FSEL R33, R33, -INF , P6 ;  /* 0xff80000021217808 */ /* 0x002fe20003000000 */
[----:B------:R-:W-:-:S03]  /*49e0*/  UPRMT UR6, UR39, 0x654, UR6 ;  /* 0x0000065427067896 */ /* 0x000fc60008000006 */
[----:B------:R-:W-:-:S03]  /*49f0*/  FMNMX.FTZ R7, R33, R4, !PT ;  /* 0x0000000421077209 */ /* 0x000fc60007810000 */
[----:B------:R-:W1:Y:S01]  /*4a00*/  MUFU.TANH R30, R30 ;  /* 0x0000001e001e7308 */ /* 0x000e620000002400 */
[----:B--2---:R-:W-:Y:S02]  /*4a10*/  FSEL R27, R27, -INF , P4 ;  /* 0xff8000001b1b7808 */ /* 0x004fe40002000000 */
[----:B------:R-:W-:Y:S01]  /*4a20*/  ISETP.GT.AND P4, PT, R3, 0x19, PT ;  /* 0x000000190300780c */ /* 0x000fe20003f84270 */
[----:B------:R-:W-:Y:S01]  /*4a30*/  SYNCS.ARRIVE.TRANS64.RED.A1T0 RZ, [UR6], RZ ;  /* 0x000000ffffff79a7 */ /* 0x000fe20008100406 */
[----:B------:R-:W-:-:S03]  /*4a40*/  UIADD3 UR6, UR10, 0x80, URZ ;  /* 0x000000800a067890 */ /* 0x000fc6000fffe03f */
[----:B------:R-:W2:Y:S01]  /*4a50*/  MUFU.TANH R37, R37 ;  /* 0x0000002500257308 */ /* 0x000ea20000002400 */
[----:B0-----:R-:W-:-:S04]  /*4a60*/  FSEL R36, R36, -INF , P5 ;  /* 0xff80000024247808 */ /* 0x001fc80002800000 */
[----:B------:R-:W-:-:S03]  /*4a70*/  FMNMX.FTZ R4, R36, R7, !PT ;  /* 0x0000000724047209 */ /* 0x000fc60007810000 */
[----:B------:R-:W0:Y:S01]  /*4a80*/  MUFU.TANH R31, R31 ;  /* 0x0000001f001f7308 */ /* 0x000e220000002400 */
[----:B-1----:R-:W-:Y:S02]  /*4a90*/  FSEL R30, R30, -INF , P3 ;  /* 0xff8000001e1e7808 */ /* 0x002fe40001800000 */
[----:B------:R-:W-:-:S05]  /*4aa0*/  ISETP.GT.AND P3, PT, R3, 0x20, PT ;  /* 0x000000200300780c */ /* 0x000fca0003f64270 */
[----:B------:R-:W1:Y:S01]  /*4ab0*/  MUFU.TANH R40, R40 ;  /* 0x0000002800287308 */ /* 0x000e620000002400 */
[----:B--2---:R-:W-:-:S04]  /*4ac0*/  FSEL R37, R37, -INF , P4 ;  /* 0xff80000025257808 */ /* 0x004fc80002000000 */
[----:B------:R-:W-:-:S03]  /*4ad0*/  FMNMX.FTZ R7, R37, R4, !PT ;  /* 0x0000000425077209 */ /* 0x000fc60007810000 */
[----:B------:R-:W2:Y:S01]  /*4ae0*/  MUFU.TANH R34, R34 ;  /* 0x0000002200227308 */ /* 0x000ea20000002400 */
[----:B0-----:R-:W-:Y:S02]  /*4af0*/  FSEL R31, R31, -INF , P2 ;  /* 0xff8000001f1f7808 */ /* 0x001fe40001000000 */
[----:B------:R-:W-:-:S05]  /*4b00*/  ISETP.GT.AND P2, PT, R3, 0x21, PT ;  /* 0x000000210300780c */ /* 0x000fca0003f44270 */
[----:B------:R-:W0:Y:S01]  /*4b10*/  MUFU.TANH R41, R41 ;  /* 0x0000002900297308 */ /* 0x000e220000002400 */
[----:B-1----:R-:W-:-:S04]  /*4b20*/  FSEL R40, R40, -INF , P3 ;  /* 0xff80000028287808 */ /* 0x002fc80001800000 */
[----:B------:R-:W-:-:S03]  /*4b30*/  FMNMX.FTZ R4, R40, R7, !PT ;  /* 0x0000000728047209 */ /* 0x000fc60007810000 */
[----:B------:R-:W1:Y:S01]  /*4b40*/  MUFU.TANH R35, R35 ;  /* 0x0000002300237308 */ /* 0x000e620000002400 */
[----:B--2---:R-:W-:Y:S02]  /*4b50*/  FSEL R34, R34, -INF , P1 ;  /* 0xff80000022227808 */ /* 0x004fe40000800000 */
[----:B------:R-:W-:-:S05]  /*4b60*/  ISETP.GT.AND P1, PT, R3, 0x28, PT ;  /* 0x000000280300780c */ /* 0x000fca0003f24270 */
        /* <DEDUP_REMOVED lines=25> */
[----:B--2---:R-:W-:-:S07]  /*4d00*/  FSEL R49, R49, -INF , P4 ;  /* 0xff80000031317808 */ /* 0x004fce0002000000 */
[----:B------:R-:W2:Y:S01]  /*4d10*/  MUFU.TANH R53, R53 ;  /* 0x0000003500357308 */ /* 0x000ea20000002400 */
[----:B0-----:R-:W-:Y:S02]  /*4d20*/  FSEL R43, R43, -INF , P2 ;  /* 0xff8000002b2b7808 */ /* 0x001fe40001000000 */
[----:B------:R-:W-:Y:S02]  /*4d30*/  ISETP.GT.AND P2, PT, R3, 0x39, PT ;  /* 0x000000390300780c */ /* 0x000fe40003f44270 */
[----:B------:R-:W-:-:S03]  /*4d40*/  FMNMX.FTZ R3, R49, R4, !PT ;  /* 0x0000000431037209 */ /* 0x000fc60007810000 */
[----:B------:R-:W0:Y:S01]  /*4d50*/  MUFU.TANH R46, R46 ;  /* 0x0000002e002e7308 */ /* 0x000e220000002400 */
[----:B-1----:R-:W-:-:S04]  /*4d60*/  FSEL R52, R52, -INF , P3 ;  /* 0xff80000034347808 */ /* 0x002fc80001800000 */
[----:B------:R-:W-:-:S03]  /*4d70*/  FMNMX.FTZ R4, R52, R3, !PT ;  /* 0x0000000334047209 */ /* 0x000fc60007810000 */
[----:B------:R-:W1:Y:S01]  /*4d80*/  MUFU.TANH R47, R47 ;  /* 0x0000002f002f7308 */ /* 0x000e620000002400 */
[----:B--2---:R-:W-:-:S04]  /*4d90*/  FSEL R53, R53, -INF , P2 ;  /* 0xff80000035357808 */ /* 0x004fc80001000000 */
[----:B------:R-:W-:-:S03]  /*4da0*/  FMNMX.FTZ R6, R53, R4, !PT ;  /* 0x0000000435067209 */ /* 0x000fc60007810000 */
[----:B------:R-:W2:Y:S01]  /*4db0*/  MUFU.TANH R50, R50 ;  /* 0x0000003200327308 */ /* 0x000ea20000002400 */
[----:B0-----:R-:W-:Y:S01]  /*4dc0*/  FSEL R46, R46, -INF , P1 ;  /* 0xff8000002e2e7808 */ /* 0x001fe20000800000 */
[----:B------:R-:W0:Y:S06]  /*4dd0*/  SHFL.BFLY PT, R3, R6, 0x2, 0x1f ;  /* 0x0c401f0006037f89 */ /* 0x000e2c00000e0000 */
[----:B------:R-:W3:Y:S01]  /*4de0*/  MUFU.TANH R51, R51 ;  /* 0x0000003300337308 */ /* 0x000ee20000002400 */
[----:B-1----:R-:W-:-:S07]  /*4df0*/  FSEL R47, R47, -INF , P6 ;  /* 0xff8000002f2f7808 */ /* 0x002fce0003000000 */
[----:B------:R-:W1:Y:S01]  /*4e00*/  MUFU.TANH R54, R54 ;  /* 0x0000003600367308 */ /* 0x000e620000002400 */
[----:B--2---:R-:W-:-:S07]  /*4e10*/  FSEL R50, R50, -INF , P5 ;  /* 0xff80000032327808 */ /* 0x004fce0002800000 */
[----:B------:R-:W2:Y:S01]  /*4e20*/  MUFU.TANH R55, R55 ;  /* 0x0000003700377308 */ /* 0x000ea20000002400 */
[----:B---3--:R-:W-:Y:S02]  /*4e30*/  FSEL R51, R51, -INF , P4 ;  /* 0xff80000033337808 */ /* 0x008fe40002000000 */
[----:B0-----:R-:W-:Y:S02]  /*4e40*/  FMNMX.FTZ R7, R6, R3, !PT ;  /* 0x0000000306077209 */ /* 0x001fe40007810000 */
[----:B------:R-:W-:-:S03]  /*4e50*/  FMNMX.FTZ R3, R26, R27, !PT ;  /* 0x0000001b1a037209 */ /* 0x000fc60007810000 */
[----:B------:R-:W0:Y:S01]  /*4e60*/  SHFL.BFLY PT, R8, R7, 0x1, 0x1f ;  /* 0x0c201f0007087f89 */ /* 0x000e2200000e0000 */
[----:B------:R-:W-:Y:S02]  /*4e70*/  FMNMX.FTZ R4, R30, R3, !PT ;  /* 0x000000031e047209 */ /* 0x000fe40007810000 */
[----:B-1----:R-:W-:Y:S02]  /*4e80*/  FSEL R54, R54, -INF , P3 ;  /* 0xff80000036367808 */ /* 0x002fe40001800000 */
[----:B------:R-:W-:-:S04]  /*4e90*/  FMNMX.FTZ R3, R31, R4, !PT ;  /* 0x000000041f037209 */ /* 0x000fc80007810000 */
[----:B------:R-:W-:Y:S02]  /*4ea0*/  FMNMX.FTZ R4, R34, R3, !PT ;  /* 0x0000000322047209 */ /* 0x000fe40007810000 */
[----:B--2---:R-:W-:Y:S02]  /*4eb0*/  FSEL R55, R55, -INF , P2 ;  /* 0xff80000037377808 */ /* 0x004fe40001000000 */
[----:B------:R-:W-:-:S04]  /*4ec0*/  FMNMX.FTZ R3, R35, R4, !PT ;  /* 0x0000000423037209 */ /* 0x000fc80007810000 */
[----:B------:R-:W-:Y:S02]  /*4ed0*/  FMNMX.FTZ R4, R38, R3, !PT ;  /* 0x0000000326047209 */ /* 0x000fe40007810000 */
[----:B0-----:R-:W-:Y:S02]  /*4ee0*/  FMNMX.FTZ R3, R7, R8, !PT ;  /* 0x0000000807037209 */ /* 0x001fe40007810000 */
        /* <DEDUP_REMOVED lines=28> */
[----:B------:R-:W-:Y:S02]  /*50b0*/  MUFU.EX2 R6, R6 ;  /* 0x0000000600067308 */ /* 0x000fe40000000800 */
[----:B------:R-:W0:Y:S06]  /*50c0*/  SHFL.BFLY PT, R15, R4, 0x2, 0x1f ;  /* 0x0c401f00040f7f89 */ /* 0x000e2c00000e0000 */
[----:B------:R-:W1:Y:S08]  /*50d0*/  MUFU.EX2 R7, R7 ;  /* 0x0000000700077308 */ /* 0x000e700000000800 */
[----:B------:R-:W-:Y:S08]  /*50e0*/  MUFU.EX2 R8, R8 ;  /* 0x0000000800087308 */ /* 0x000ff00000000800 */
[----:B------:R-:W2:Y:S01]  /*50f0*/  MUFU.EX2 R9, R9 ;  /* 0x0000000900097308 */ /* 0x000ea20000000800 */
[----:B-1----:R-:W-:Y:S01]  /*5100*/  F2FP.F16.F32.PACK_AB R152, R7, R6 ;  /* 0x000000060798723e */ /* 0x002fe200000000ff */
[----:B------:R-:W-:Y:S01]  /*5110*/  FADD.FTZ R7, R6, R7 ;  /* 0x0000000706077221 */ /* 0x000fe20000010000 */
[----:B0-----:R-:W-:Y:S01]  /*5120*/  FMNMX.FTZ R24, R4, R15, !PT ;  /* 0x0000000f04187209 */ /* 0x001fe20007810000 */
[----:B------:R-:W-:-:S04]  /*5130*/  FFMA.FTZ R15, R41, UR11, -R56 ;  /* 0x0000000b290f7c23 */ /* 0x000fc80008010838 */
[----:B------:R-:W0:Y:S01]  /*5140*/  SHFL.BFLY PT, R25, R24, 0x1, 0x1f ;  /* 0x0c201f0018197f89 */ /* 0x000e2200000e0000 */
[----:B------:R-:W-:Y:S08]  /*5150*/  MUFU.EX2 R10, R10 ;  /* 0x0000000a000a7308 */ /* 0x000ff00000000800 */
[----:B------:R-:W1:Y:S01]  /*5160*/  MUFU.EX2 R11, R11 ;  /* 0x0000000b000b7308 */ /* 0x000e620000000800 */
[----:B--2---:R-:W-:Y:S01]  /*5170*/  F2FP.F16.F32.PACK_AB R154, R9, R8 ;  /* 0x00000008099a723e */ /* 0x004fe200000000ff */
[----:B------:R-:W-:-:S04]  /*5180*/  FADD.FTZ R8, R8, R7 ;  /* 0x0000000708087221 */ /* 0x000fc80000010000 */
[----:B------:R-:W-:Y:S02]  /*5190*/  FADD.FTZ R9, R9, R8 ;  /* 0x0000000809097221 */ /* 0x000fe40000010000 */
[----:B------:R-:W-:Y:S01]  /*51a0*/  MUFU.EX2 R12, R12 ;  /* 0x0000000c000c7308 */ /* 0x000fe20000000800 */
[----:B0-----:R-:W-:-:S07]  /*51b0*/  FMNMX.FTZ R4, R24, R25, !PT ;  /* 0x0000001918047209 */ /* 0x001fce0007810000 */
[----:B------:R-:W0:Y:S01]  /*51c0*/  MUFU.EX2 R13, R13 ;  /* 0x0000000d000d7308 */ /* 0x000e220000000800 */
[C---:B-1----:R-:W-:Y:S01]  /*51d0*/  F2FP.F16.F32.PACK_AB R156, R11.reuse, R10 ;  /* 0x0000000a0b9c723e */ /* 0x042fe200000000ff */
[----:B------:R-:W-:Y:S01]  /*51e0*/  FADD.FTZ R10, R10, R9 ;  /* 0x000000090a0a7221 */ /* 0x000fe20000010000 */
[C---:B------:R-:W-:Y:S01]  /*51f0*/  FSETP.NEU.FTZ.AND P1, PT, R4.reuse, -INF , PT ;  /* 0xff8000000400780b */ /* 0x040fe20003f3d000 */
[----:B------:R-:W-:Y:S02]  /*5200*/  FMUL.FTZ R24, R4, UR11 ;  /* 0x0000000b04187c20 */ /* 0x000fe40008410000 */
[----:B------:R-:W-:Y:S02]  /*5210*/  FADD.FTZ R11, R11, R10 ;  /* 0x0000000a0b0b7221 */ /* 0x000fe40000010000 */
[----:B------:R-:W-:Y:S01]  /*5220*/  MUFU.EX2 R14, R14 ;  /* 0x0000000e000e7308 */ /* 0x000fe20000000800 */
[----:B------:R-:W-:-:S05]  /*5230*/  FSEL R24, R24, RZ, P1 ;  /* 0x000000ff18187208 */ /* 0x000fca0000800000 */
[--C-:B------:R-:W-:Y:S01]  /*5240*/  FFMA.FTZ R173, R26, UR11, -R24.reuse ;  /* 0x0000000b1aad7c23 */ /* 0x100fe20008010818 */
        /* <DEDUP_REMOVED lines=16> */
[----:B0-----:R-:W-:Y:S01]  /*5350*/  F2FP.F16.F32.PACK_AB R158, R13, R12 ;  /* 0x0000000c0d9e723e */ /* 0x001fe200000000ff */
[----:B------:R-:W-:-:S04]  /*5360*/  FADD.FTZ R12, R12, R11 ;  /* 0x0000000b0c0c7221 */ /* 0x000fc80000010000 */
[----:B------:R-:W-:Y:S02]  /*5370*/  FADD.FTZ R13, R13, R12 ;  /* 0x0000000c0d0d7221 */ /* 0x000fe40000010000 */
[----:B------:R-:W0:Y:S08]  /*5380*/  MUFU.EX2 R174, R174 ;  /* 0x000000ae00ae7308 */ /* 0x000e300000000800 */
[----:B------:R-:W-:Y:S08]  /*5390*/  MUFU.EX2 R175, R175 ;  /* 0x000000af00af7308 */ /* 0x000ff00000000800 */
[----:B------:R-:W1:Y:S01]  /*53a0*/  MUFU.EX2 R178, R178 ;  /* 0x000000b200b27308 */ /* 0x000e620000000800 */
[----:B0-----:R-:W-:Y:S01]  /*53b0*/  F2FP.F16.F32.PACK_AB R153, R174, R173 ;  /* 0x000000adae99723e */ /* 0x001fe200000000ff */
[----:B------:R-:W-:-:S06]  /*53c0*/  FADD.FTZ R174, R173, R174 ;  /* 0x000000aeadae7221 */ /* 0x000fcc0000010000 */
[----:B------:R-:W-:Y:S08]  /*53d0*/  MUFU.EX2 R177, R177 ;  /* 0x000000b100b17308 */ /* 0x000ff00000000800 */
[----:B------:R-:W0:Y:S01]  /*53e0*/  MUFU.EX2 R180, R180 ;  /* 0x000000b400b47308 */ /* 0x000e220000000800 */
[----:B-1----:R-:W-:Y:S01]  /*53f0*/  F2FP.F16.F32.PACK_AB R155, R178, R175 ;  /* 0x000000afb29b723e */ /* 0x002fe200000000ff */
[----:B------:R-:W-:-:S04]  /*5400*/  FADD.FTZ R175, R175, R174 ;  /* 0x000000aeafaf7221 */ /* 0x000fc80000010000 */
[----:B------:R1:W-:Y:S01]  /*5410*/  STSM.16.M88.4 [R22+0x36400], R152 ;  /* 0x0364009816007844 */ /* 0x0003e20000000200 */
[----:B------:R-:W-:Y:S01]  /*5420*/  FADD.FTZ R178, R178, R175 ;  /* 0x000000afb2b27221 */ /* 0x000fe20000010000 */
[----:B------:R-:W-:Y:S08]  /*5430*/  MUFU.EX2 R179, R179 ;  /* 0x000000b300b37308 */ /* 0x000ff00000000800 */
[----:B------:R-:W2:Y:S01]  /*5440*/  MUFU.EX2 R182, R182 ;  /* 0x000000b600b67308 */ /* 0x000ea20000000800 */
[----:B0-----:R-:W-:Y:S01]  /*5450*/  F2FP.F16.F32.PACK_AB R157, R180, R177 ;  /* 0x000000b1b49d723e */ /* 0x001fe200000000ff */
[----:B------:R-:W-:-:S04]  /*5460*/  FADD.FTZ R177, R177, R178 ;  /* 0x000000b2b1b17221 */ /* 0x000fc80000010000 */
[----:B------:R-:W-:Y:S02]  /*5470*/  FADD.FTZ R180, R180, R177 ;  /* 0x000000b1b4b47221 */ /* 0x000fe40000010000 */
[----:B------:R-:W0:Y:S08]  /*5480*/  MUFU.EX2 R15, R15 ;  /* 0x0000000f000f7308 */ /* 0x000e300000000800 */
[----:B------:R-:W-:Y:S01]  /*5490*/  MUFU.EX2 R20, R20 ;  /* 0x0000001400147308 */ /* 0x000fe20000000800 */
[----:B--2---:R-:W-:Y:S01]  /*54a0*/  F2FP.F16.F32.PACK_AB R159, R182, R179 ;  /* 0x000000b3b69f723e */ /* 0x004fe200000000ff */
[----:B------:R-:W-:-:S04]  /*54b0*/  FADD.FTZ R179, R179, R180 ;  /* 0x000000b4b3b37221 */ /* 0x000fc80000010000 */
[----:B------:R1:W-:Y:S01]  /*54c0*/  STSM.16.M88.4 [R23], R156 ;  /* 0x0000009c17007844 */ /* 0x0003e20000000200 */
[----:B------:R-:W-:Y:S01]  /*54d0*/  FADD.FTZ R182, R182, R179 ;  /* 0x000000b3b6b67221 */ /* 0x000fe20000010000 */
[----:B------:R-:W2:Y:S01]  /*54e0*/  MUFU.EX2 R21, R21 ;  /* 0x0000001500157308 */ /* 0x000ea20000000800 */
[----:B0-----:R-:W-:Y:S01]  /*54f0*/  F2FP.F16.F32.PACK_AB R160, R15, R14 ;  /* 0x0000000e0fa0723e */ /* 0x001fe200000000ff */
[----:B------:R-:W-:-:S04]  /*5500*/  FADD.FTZ R14, R14, R13 ;  /* 0x0000000d0e0e7221 */ /* 0x000fc80000010000 */
[----:B------:R-:W-:Y:S02]  /*5510*/  FADD.FTZ R15, R15, R14 ;  /* 0x0000000e0f0f7221 */ /* 0x000fe40000010000 */
[----:B------:R-:W-:Y:S08]  /*5520*/  MUFU.EX2 R181, R181 ;  /* 0x000000b500b57308 */ /* 0x000ff00000000800 */
[----:B------:R-:W0:Y:S01]  /*5530*/  MUFU.EX2 R210, R210 ;  /* 0x000000d200d27308 */ /* 0x000e220000000800 */
[----:B--2---:R-:W-:Y:S01]  /*5540*/  F2FP.F16.F32.PACK_AB R162, R21, R20 ;  /* 0x0000001415a2723e */ /* 0x004fe200000000ff */
[----:B------:R-:W-:-:S04]  /*5550*/  FADD.FTZ R20, R20, R15 ;  /* 0x0000000f14147221 */ /* 0x000fc80000010000 */
[----:B------:R-:W-:Y:S02]  /*5560*/  FADD.FTZ R20, R21, R20 ;  /* 0x0000001415147221 */ /* 0x000fe40000010000 */
[----:B------:R-:W-:Y:S08]  /*5570*/  MUFU.EX2 R183, R183 ;  /* 0x000000b700b77308 */ /* 0x000ff00000000800 */
        /* <DEDUP_REMOVED lines=8> */
[----:B------:R1:W-:Y:S01]  /*5600*/  STSM.16.M88.4 [R185], R160 ;  /* 0x000000a0b9007844 */ /* 0x0003e20000000200 */
[----:B------:R-:W-:Y:S01]  /*5610*/  FADD.FTZ R212, R212, R183 ;  /* 0x000000b7d4d47221 */ /* 0x000fe20000010000 */
        /* <DEDUP_REMOVED lines=14> */
[----:B------:R-:W-:Y:S01]  /*5700*/  FADD.FTZ R214, R214, R211 ;  /* 0x000000d3d6d67221 */ /* 0x000fe20000010000 */
[----:B--2---:R-:W-:-:S03]  /*5710*/  F2FP.F16.F32.PACK_AB R167, R216, R213 ;  /* 0x000000d5d8a7723e */ /* 0x004fc600000000ff */
[----:B------:R-:W-:Y:S02]  /*5720*/  FADD.FTZ R213, R213, R214 ;  /* 0x000000d6d5d57221 */ /* 0x000fe40000010000 */
[----:B------:R1:W-:Y:S01]  /*5730*/  STSM.16.M88.4 [R184], R164 ;  /* 0x000000a4b8007844 */ /* 0x0003e20000000200 */
[----:B------:R-:W-:Y:S01]  /*5740*/  WARPGROUP.ARRIVE ;  /* 0x00000000000079c5 */ /* 0x000fe20000000000 */
[----:B------:R-:W-:-:S05]  /*5750*/  FADD.FTZ R8, R216, R213 ;  /* 0x000000d5d8087221 */ /* 0x000fca0000010000 */
[----:B------:R-:W-:Y:S03]  /*5760*/  HGMMA.64x256x16.F32 R24, R152, gdesc[UR12].tnspB, RZ, !UPT, gsb0 ;  /* 0x43e0000c98187df0 */ /* 0x000fe6000c0008ff */
        /* <DEDUP_REMOVED lines=10> */
[----:B------:R-:W-:Y:S01]  /*5810*/  HGMMA.64x256x16.F32 R24, R160, gdesc[UR4].tnspB, R24, gsb0 ;  /* 0x43e00004a0187df0 */ /* 0x000fe20008000818 */
[----:B------:R-:W-:Y:S01]  /*5820*/  UMOV UR6, UR10 ;  /* 0x0000000a00067c82 */ /* 0x000fe20008000000 */
        /* <DEDUP_REMOVED lines=14> */
.L_x_1004:
        /* <DEDUP_REMOVED lines=10> */
.L_x_1016:
        /* <DEDUP_REMOVED lines=9> */
.L_x_1006:
[----:B------:R-:W-:Y:S01]  /*5a40*/  ULEA UR6, UR36, UR40, 0x3 ;  /* 0x0000002824067291 */ /* 0x000fe2000f8e183f */
[----:B------:R-:W-:-:S08]  /*5a50*/  SHF.L.U32 R3, R2, 0x1f, RZ ;  /* 0x0000001f02037819 */ /* 0x000fd000000006ff */
[----:B------:R0:W1:Y:S01]  /*5a60*/  SYNCS.PHASECHK.TRANS64.TRYWAIT P2, [UR6+0x38830], R3 ;  /* 0x03883003ff0075a7 */ /* 0x0000620008040146 */
[----:B------:R-:W-:Y:S05]  /*5a70*/  @!P0 BRA `(.L_x_1007) ;  /* 0x0000000000048947 */ /* 0x000fea0003800000 */
[----:B------:R-:W-:Y:S01]  /*5a80*/  BPT.TRAP 0x1 ;  /* 0x000000040000795c */ /* 0x000fe20000300000 */
.L_x_1007:
[----:B-1----:R-:W-:Y:S05]  /*5a90*/  @P2 BRA `(.L_x_1008) ;  /* 0x0000000000082947 */ /* 0x002fea0003800000 */
[----:B------:R-:W1:Y:S02]  /*5aa0*/  SYNCS.PHASECHK.TRANS64.TRYWAIT P2, [UR6+0x38830], R3 ;  /* 0x03883003ff0075a7 */ /* 0x000e640008040146 */
[----:B-1----:R-:W-:Y:S05]  /*5ab0*/  @!P2 BRA `(.L_x_1009) ;  /* 0x000000c80098a947 */ /* 0x002fea0003800000 */
.L_x_1008:
        /* <DEDUP_REMOVED lines=28> */
.L_x_1010:
[----:B------:R2:W3:Y:S01]  /*5c80*/  SYNCS.PHASECHK.TRANS64.TRYWAIT P2, [UR6+0x38850], R3 ;  /* 0x03885003ff0075a7 */ /* 0x0004e20008040146 */
[----:B------:R-:W-:Y:S05]  /*5c90*/  @!P0 BRA `(.L_x_1011) ;  /* 0x0000000000048947 */ /* 0x000fea0003800000 */
[----:B------:R-:W-:Y:S01]  /*5ca0*/  BPT.TRAP 0x1 ;  /* 0x000000040000795c */ /* 0x000fe20000300000 */
.L_x_1011:
[----:B---3--:R-:W-:Y:S05]  /*5cb0*/  @P2 BRA `(.L_x_1012) ;  /* 0x0000000000082947 */ /* 0x008fea0003800000 */
[----:B------:R-:W3:Y:S02]  /*5cc0*/  SYNCS.PHASECHK.TRANS64.TRYWAIT P2, [UR6+0x38850], R3 ;  /* 0x03885003ff0075a7 */ /* 0x000ee40008040146 */
[----:B---3--:R-:W-:Y:S05]  /*5cd0*/  @!P2 BRA `(.L_x_1013) ;  /* 0x000000c80028a947 */ /* 0x008fea0003800000 */
.L_x_1012:
[----:B------:R-:W-:Y:S01]  /*5ce0*/  UIADD3 UR10, UR40, 0x26400, URZ ;  /* 0x00026400280a7890 */ /* 0x000fe2000fffe03f */
[----:B------:R-:W-:Y:S01]  /*5cf0*/  WARPGROUP.ARRIVE ;  /* 0x00000000000079c5 */ /* 0x000fe20000000000 */
[----:B------:R-:W-:-:S05]  /*5d00*/  ULEA UR11, UR36, UR4, 0xc ;  /* 0x00000004240b7291 */ /* 0x000fca000f8e603f */
[----:B-1----:R-:W1:Y:S01]  /*5d10*/  S2R R4, SR_TID.X ;  /* 0x0000000000047919 */ /* 0x002e620000002100 */
[----:B------:R-:W-:Y:S01]  /*5d20*/  USHF.R.U32.HI UR10, URZ, 0x4, UR10 ;  /* 0x000000043f0a7899 */ /* 0x000fe2000801160a */
[----:B------:R-:W-:Y:S01]  /*5d30*/  UMOV UR23, 0x40000040 ;  /* 0x4000004000177882 */ /* 0x000fe20000000000 */
[----:B------:R-:W-:Y:S02]  /*5d40*/  UMOV UR21, 0x40000040 ;  /* 0x4000004000157882 */ /* 0x000fe40000000000 */
[----:B------:R-:W-:Y:S01]  /*5d50*/  ULOP3.LUT UR10, UR10, 0x3fff, URZ, 0xc0, !UPT ;  /* 0x00003fff0a0a7892 */ /* 0x000fe2000f8ec03f */
[----:B------:R-:W-:Y:S01]  /*5d60*/  UMOV UR22, UR11 ;  /* 0x0000000b00167c82 */ /* 0x000fe20008000000 */
[----:B------:R-:W-:Y:S02]  /*5d70*/  UIADD3 UR19, UR11, 0x800, URZ ;  /* 0x000008000b137890 */ /* 0x000fe4000fffe03f */
[----:B------:R-:W-:-:S04]  /*5d80*/  ULOP3.LUT UR10, UR10, 0x10000, URZ, 0xfc, !UPT ;  /* 0x000100000a0a7892 */ /* 0x000fc8000f8efc3f */
[----:B------:R-:W-:-:S03]  /*5d90*/  UIADD3 UR24, UR10, 0x800, URZ ;  /* 0x000008000a187890 */ /* 0x000fc6000fffe03f */
[----:B------:R-:W-:Y:S02]  /*5da0*/  UMOV UR20, UR10 ;  /* 0x0000000a00147c82 */ /* 0x000fe40008000000 */
[----:B------:R-:W-:Y:S01]  /*5db0*/  HGMMA.64x64x16.F32 R152, gdesc[UR20], R152, gsb0 ;  /* 0x00e00000149879f0 */ /* 0x000fe20008000898 */
[----:B------:R-:W-:Y:S02]  /*5dc0*/  UIADD3 UR22, UR11, 0x2, URZ ;  /* 0x000000020b167890 */ /* 0x000fe4000fffe03f */
[----:B------:R-:W-:Y:S01]  /*5dd0*/  UIADD3 UR20, UR10, 0x2, URZ ;  /* 0x000000020a147890 */ /* 0x000fe2000fffe03f */
[----:B------:R-:W-:Y:S01]  /*5de0*/  UMOV UR23, 0x40000040 ;  /* 0x4000004000177882 */ /* 0x000fe20000000000 */
[----:B------:R-:W-:Y:S01]  /*5df0*/  UMOV UR21, 0x40000040 ;  /* 0x4000004000157882 */ /* 0x000fe20000000000 */
[----:B-1----:R-:W-:-:S05]  /*5e00*/  SHF.R.U32.HI R4, RZ, 0x7, R4 ;  /* 0x00000007ff047819 */ /* 0x002fca0000011604 */
[----:B0-2---:R-:W0:Y:S02]  /*5e10*/  SHFL.IDX PT, R3, R4, RZ, 0x1f ;  /* 0x00001fff04037589 */ /* 0x005e2400000e0000 */
        /* <DEDUP_REMOVED lines=258> */
.L_x_1014:
[----:B------:R-:W-:Y:S01]  /*6e40*/  ULDC UR10, c[0x0][0xad0] ;  /* 0x0002b400000a7ab9 */ /* 0x000fe20000000800 */
[----:B------:R-:W-:Y:S01]  /*6e50*/  ULDC UR11, c[0x0][0xa80] ;  /* 0x0002a000000b7ab9 */ /* 0x000fe20000000800 */
        /* <DEDUP_REMOVED lines=35> */
[----:B------:R-:W-:Y:S01]  /*7090*/  FMUL.FTZ R211, R183, UR10 ;  /* 0x0000000ab7d37c20 */ /* 0x000fe20008410000 */
[----:B------:R-:W-:-:S02]  /*70a0*/  ULEA UR14, UR36, UR5, 0xc ;  /* 0x00000005240e7291 */ /* 0x000fc4000f8e603f */
[----:B------:R-:W1:Y:S01]  /*70b0*/  MUFU.TANH R154, R154 ;  /* 0x0000009a009a7308 */ /* 0x000e620000002400 */
[----:B--2---:R-:W-:Y:S01]  /*70c0*/  FMNMX.FTZ R3, R15, R164, !PT ;  /* 0x000000a40f037209 */ /* 0x004fe20007810000 */
[----:B------:R-:W-:Y:S01]  /*70d0*/  FMUL.FTZ R164, R177, UR10 ;  /* 0x0000000ab1a47c20 */ /* 0x000fe20008410000 */
[----:B------:R-:W-:Y:S01]  /*70e0*/  FMUL.FTZ R177, R174, UR10 ;  /* 0x0000000aaeb17c20 */ /* 0x000fe20008410000 */
[----:B------:R-:W-:Y:S01]  /*70f0*/  UIADD3 UR10, UR6, 0x38840, URZ ;  /* 0x00038840060a7890 */ /* 0x000fe2000fffe03f */
[----:B------:R-:W-:Y:S01]  /*7100*/  UMOV UR15, 0x40000040 ;  /* 0x40000040000f7882 */ /* 0x000fe20000000000 */
[----:B------:R-:W-:Y:S02]  /*7110*/  UMOV UR19, 0x40000040 ;  /* 0x4000004000137882 */ /* 0x000fe40000000000 */
[----:B------:R-:W2:Y:S01]  /*7120*/  MUFU.TANH R155, R155 ;  /* 0x0000009b009b7308 */ /* 0x000ea20000002400 */
[----:B0-----:R-:W-:Y:S01]  /*7130*/  FMNMX.FTZ R3, R20, R3, !PT ;  /* 0x0000000314037209 */ /* 0x001fe20007810000 */
[----:B------:R-:W-:-:S06]  /*7140*/  UPRMT UR10, UR39, 0x654, UR10 ;  /* 0x00000654270a7896 */ /* 0x000fcc000800000a */
[----:B------:R-:W0:Y:S01]  /*7150*/  MUFU.TANH R156, R156 ;  /* 0x0000009c009c7308 */ /* 0x000e220000002400 */
[----:B-1----:R-:W-:Y:S02]  /*7160*/  FMNMX.FTZ R168, R154, R3, !PT ;  /* 0x000000039aa87209 */ /* 0x002fe40007810000 */
[----:B------:R-:W-:Y:S01]  /*7170*/  SYNCS.ARRIVE.TRANS64.RED.A1T0 RZ, [UR10], RZ ;  /* 0x000000ffffff79a7 */ /* 0x000fe2000810040a */
[----:B------:R-:W-:-:S04]  /*7180*/  UIADD3 UR10, UR14, 0x80, URZ ;  /* 0x000000800e0a7890 */ /* 0x000fc8000fffe03f */
[----:B------:R-:W1:Y:S01]  /*7190*/  MUFU.TANH R157, R157 ;  /* 0x0000009d009d7308 */ /* 0x000e620000002400 */
[----:B--2---:R-:W-:Y:S02]  /*71a0*/  FMNMX.FTZ R3, R155, R168, !PT ;  /* 0x000000a89b037209 */ /* 0x004fe40007810000 */
[----:B------:R-:W-:Y:S01]  /*71b0*/  UMOV UR18, UR10 ;  /* 0x0000000a00127c82 */ /* 0x000fe20008000000 */
[----:B------:R-:W-:-:S04]  /*71c0*/  UIADD3 UR10, UR14, 0x100, URZ ;  /* 0x000001000e0a7890 */ /* 0x000fc8000fffe03f */
        /* <DEDUP_REMOVED lines=21> */
[----:B------:R-:W3:Y:S08]  /*7320*/  MUFU.TANH R11, R11 ;  /* 0x0000000b000b7308 */ /* 0x000ef00000002400 */
[----:B------:R-:W4:Y:S08]  /*7330*/  MUFU.TANH R12, R12 ;  /* 0x0000000c000c7308 */ /* 0x000f300000002400 */
[----:B------:R-:W5:Y:S01]  /*7340*/  MUFU.TANH R162, R162 ;  /* 0x000000a200a27308 */ /* 0x000f620000002400 */
[----:B0-----:R-:W-:-:S02]  /*7350*/  FMNMX.FTZ R21, R168, R3, !PT ;  /* 0x00000003a8157209 */ /* 0x001fc40007810000 */
[----:B-1----:R-:W-:-:S05]  /*7360*/  FMNMX.FTZ R168, R10, R7, !PT ;  /* 0x000000070aa87209 */ /* 0x002fca0007810000 */
[----:B------:R-:W0:Y:S01]  /*7370*/  MUFU.TANH R163, R163 ;  /* 0x000000a300a37308 */ /* 0x000e220000002400 */
[----:B------:R-:W1:Y:S01]  /*7380*/  SHFL.BFLY PT, R170, R21, 0x1, 0x1f ;  /* 0x0c201f0015aa7f89 */ /* 0x000e6200000e0000 */
[----:B--2---:R-:W-:-:S04]  /*7390*/  FMNMX.FTZ R168, R9, R168, !PT ;  /* 0x000000a809a87209 */ /* 0x004fc80007810000 */
[----:B---3--:R-:W-:Y:S02]  /*73a0*/  FMNMX.FTZ R3, R11, R168, !PT ;  /* 0x000000a80b037209 */ /* 0x008fe40007810000 */
[----:B------:R-:W2:Y:S02]  /*73b0*/  MUFU.TANH R166, R166 ;  /* 0x000000a600a67308 */ /* 0x000ea40000002400 */
[----:B----4-:R-:W-:-:S04]  /*73c0*/  FMNMX.FTZ R3, R12, R3, !PT ;  /* 0x000000030c037209 */ /* 0x010fc80007810000 */
[----:B-----5:R-:W-:Y:S02]  /*73d0*/  FMNMX.FTZ R168, R162, R3, !PT ;  /* 0x00000003a2a87209 */ /* 0x020fe40007810000 */
[----:B------:R-:W3:Y:S08]  /*73e0*/  MUFU.TANH R167, R167 ;  /* 0x000000a700a77308 */ /* 0x000ef00000002400 */
[----:B------:R-:W4:Y:S01]  /*73f0*/  MUFU.TANH R172, R172 ;  /* 0x000000ac00ac7308 */ /* 0x000f220000002400 */
[----:B-1----:R-:W-:-:S02]  /*7400*/  FMNMX.FTZ R3, R21, R170, !PT ;  /* 0x000000aa15037209 */ /* 0x002fc40007810000 */
[----:B0-----:R-:W-:-:S03]  /*7410*/  FMNMX.FTZ R21, R163, R168, !PT ;  /* 0x000000a8a3157209 */ /* 0x001fc60007810000 */
[C---:B------:R-:W-:Y:S02]  /*7420*/  FADD.FTZ R168, -R3.reuse, R14 ;  /* 0x0000000e03a87221 */ /* 0x040fe40000010100 */
[----:B------:R-:W0:Y:S01]  /*7430*/  MUFU.TANH R176, R176 ;  /* 0x000000b000b07308 */ /* 0x000e220000002400 */
[----:B--2---:R-:W-:Y:S01]  /*7440*/  FMNMX.FTZ R14, R166, R21, !PT ;  /* 0x00000015a60e7209 */ /* 0x004fe20007810000 */
[----:B------:R-:W-:Y:S01]  /*7450*/  FMUL.FTZ R213, R3, UR11 ;  /* 0x0000000b03d57c20 */ /* 0x000fe20008410000 */
[----:B------:R-:W-:Y:S02]  /*7460*/  FMUL.FTZ R21, R168, UR11 ;  /* 0x0000000ba8157c20 */ /* 0x000fe40008410000 */
[----:B---3--:R-:W-:Y:S01]  /*7470*/  FMNMX.FTZ R169, R167, R14, !PT ;  /* 0x0000000ea7a97209 */ /* 0x008fe20007810000 */
[--C-:B------:R-:W-:Y:S01]  /*7480*/  FFMA.FTZ R14, R13, UR11, -R213.reuse ;  /* 0x0000000b0d0e7c23 */ /* 0x100fe200080108d5 */
[--C-:B------:R-:W-:Y:S01]  /*7490*/  FFMA.FTZ R174, R154, UR11, -R213.reuse ;  /* 0x0000000b9aae7c23 */ /* 0x100fe200080108d5 */
[----:B------:R-:W1:Y:S01]  /*74a0*/  MUFU.TANH R177, R177 ;  /* 0x000000b100b17308 */ /* 0x000e620000002400 */
[----:B----4-:R-:W-:Y:S01]  /*74b0*/  FMNMX.FTZ R169, R172, R169, !PT ;  /* 0x000000a9aca97209 */ /* 0x010fe20007810000 */
[--C-:B------:R-:W-:Y:S01]  /*74c0*/  FFMA.FTZ R15, R15, UR11, -R213.reuse ;  /* 0x0000000b0f0f7c23 */ /* 0x100fe200080108d5 */
[--C-:B------:R-:W-:Y:S01]  /*74d0*/  FFMA.FTZ R20, R20, UR11, -R213.reuse ;  /* 0x0000000b14147c23 */ /* 0x100fe200080108d5 */
[--C-:B------:R-:W-:Y:S01]  /*74e0*/  FFMA.FTZ R170, R156, UR11, -R213.reuse ;  /* 0x0000000b9caa7c23 */ /* 0x100fe200080108d5 */
[--C-:B------:R-:W-:Y:S01]  /*74f0*/  FFMA.FTZ R171, R157, UR11, -R213.reuse ;  /* 0x0000000b9dab7c23 */ /* 0x100fe200080108d5 */
[--C-:B------:R-:W-:Y:S01]  /*7500*/  FFMA.FTZ R173, R158, UR11, -R213.reuse ;  /* 0x0000000b9ead7c23 */ /* 0x100fe200080108d5 */
[--C-:B------:R-:W-:Y:S01]  /*7510*/  FFMA.FTZ R159, R159, UR11, -R213.reuse ;  /* 0x0000000b9f9f7c23 */ /* 0x100fe200080108d5 */
[----:B------:R-:W2:Y:S01]  /*7520*/  MUFU.TANH R180, R180 ;  /* 0x000000b400b47308 */ /* 0x000ea20000002400 */
[----:B0-----:R-:W-:Y:S01]  /*7530*/  FMNMX.FTZ R168, R176, R169, !PT ;  /* 0x000000a9b0a87209 */ /* 0x001fe20007810000 */
[--C-:B------:R-:W-:Y:S01]  /*7540*/  FFMA.FTZ R178, R160, UR11, -R213.reuse ;  /* 0x0000000ba0b27c23 */ /* 0x100fe200080108d5 */
[--C-:B------:R-:W-:Y:S01]  /*7550*/  FFMA.FTZ R182, R161, UR11, -R213.reuse ;  /* 0x0000000ba1b67c23 */ /* 0x100fe200080108d5 */
[--C-:B------:R-:W-:Y:S01]  /*7560*/  FFMA.FTZ R183, R164, UR11, -R213.reuse ;  /* 0x0000000ba4b77c23 */ /* 0x100fe200080108d5 */
[----:B------:R-:W-:-:S03]  /*7570*/  FFMA.FTZ R212, R165, UR11, -R213 ;  /* 0x0000000ba5d47c23 */ /* 0x000fc600080108d5 */
[----:B------:R-:W0:Y:S01]  /*7580*/  MUFU.TANH R181, R181 ;  /* 0x000000b500b57308 */ /* 0x000e220000002400 */
[----:B-1----:R-:W-:Y:S01]  /*7590*/  FMNMX.FTZ R13, R177, R168, !PT ;  /* 0x000000a8b10d7209 */ /* 0x002fe20007810000 */
[----:B------:R-:W-:-:S06]  /*75a0*/  FFMA.FTZ R168, R4, UR11, -R213 ;  /* 0x0000000b04a87c23 */ /* 0x000fcc00080108d5 */
[----:B------:R-:W1:Y:S01]  /*75b0*/  MUFU.TANH R179, R179 ;  /* 0x000000b300b37308 */ /* 0x000e620000002400 */
[----:B--2---:R-:W-:-:S07]  /*75c0*/  FMNMX.FTZ R4, R180, R13, !PT ;  /* 0x0000000db4047209 */ /* 0x004fce0007810000 */
[----:B------:R-:W2:Y:S01]  /*75d0*/  MUFU.TANH R210, R210 ;  /* 0x000000d200d27308 */ /* 0x000ea20000002400 */
[----:B0-----:R-:W-:-:S07]  /*75e0*/  FMNMX.FTZ R4, R181, R4, !PT ;  /* 0x00000004b5047209 */ /* 0x001fce0007810000 */
[----:B------:R-:W0:Y:S01]  /*75f0*/  MUFU.TANH R211, R211 ;  /* 0x000000d300d37308 */ /* 0x000e220000002400 */
[----:B-1----:R-:W-:-:S07]  /*7600*/  FMNMX.FTZ R169, R179, R4, !PT ;  /* 0x00000004b3a97209 */ /* 0x002fce0007810000 */
[----:B------:R-:W1:Y:S01]  /*7610*/  MUFU.EX2 R21, R21 ;  /* 0x0000001500157308 */ /* 0x000e620000000800 */
[----:B--2---:R-:W-:Y:S01]  /*7620*/  FMNMX.FTZ R4, R210, R169, !PT ;  /* 0x000000a9d2047209 */ /* 0x004fe20007810000 */
[----:B------:R-:W-:-:S06]  /*7630*/  FFMA.FTZ R169, R155, UR11, -R213 ;  /* 0x0000000b9ba97c23 */ /* 0x000fcc00080108d5 */
[----:B------:R-:W-:Y:S01]  /*7640*/  MUFU.EX2 R14, R14 ;  /* 0x0000000e000e7308 */ /* 0x000fe20000000800 */
[----:B0-----:R-:W-:-:S05]  /*7650*/  FMNMX.FTZ R4, R211, R4, !PT ;  /* 0x00000004d3047209 */ /* 0x001fca0007810000 */
[----:B------:R-:W0:Y:S02]  /*7660*/  SHFL.BFLY PT, R175, R4, 0x2, 0x1f ;  /* 0x0c401f0004af7f89 */ /* 0x000e2400000e0000 */
[----:B------:R-:W-:Y:S01]  /*7670*/  MUFU.EX2 R13, R168 ;  /* 0x000000a8000d7308 */ /* 0x000fe20000000800 */
[-C--:B-1----:R-:W-:Y:S01]  /*7680*/  FMUL.FTZ R24, R24, R21.reuse ;  /* 0x0000001518187220 */ /* 0x082fe20000410000 */
        /* <DEDUP_REMOVED lines=20> */
[----:B0-----:R-:W-:Y:S01]  /*77d0*/  FMNMX.FTZ R154, R4, R175, !PT ;  /* 0x000000af049a7209 */ /* 0x001fe20007810000 */
[--C-:B------:R-:W-:Y:S01]  /*77e0*/  FFMA.FTZ R175, R152, UR11, -R213.reuse ;  /* 0x0000000b98af7c23 */ /* 0x100fe200080108d5 */
[----:B------:R-:W-:Y:S01]  /*77f0*/  FFMA.FTZ R213, R153, UR11, -R213 ;  /* 0x0000000b99d57c23 */ /* 0x000fe200080108d5 */
[----:B------:R-:W-:Y:S01]  /*7800*/  IMAD.MOV R153, RZ, RZ, -R19 ;  /* 0x000000ffff997224 */ /* 0x000fe200078e0a13 */
[----:B------:R-:W-:Y:S01]  /*7810*/  MUFU.EX2 R168, R174 ;  /* 0x000000ae00a87308 */ /* 0x000fe20000000800 */
[----:B------:R-:W0:Y:S01]  /*7820*/  SHFL.BFLY PT, R155, R154, 0x1, 0x1f ;  /* 0x0c201f009a9b7f89 */ /* 0x000e2200000e0000 */
[-C--:B------:R-:W-:Y:S01]  /*7830*/  FMUL.FTZ R61, R61, R21.reuse ;  /* 0x000000153d3d7220 */ /* 0x080fe20000410000 */
[----:B------:R-:W-:Y:S01]  /*7840*/  FMUL.FTZ R64, R64, R21 ;  /* 0x0000001540407220 */ /* 0x000fe20000410000 */
[----:B------:R-:W-:Y:S01]  /*7850*/  ISETP.NE.AND P2, PT, R18, R153, PT ;  /* 0x000000991200720c */ /* 0x000fe20003f45270 */
        /* <DEDUP_REMOVED lines=20> */
[----:B0-----:R-:W-:Y:S01]  /*79a0*/  FMNMX.FTZ R4, R154, R155, !PT ;  /* 0x0000009b9a047209 */ /* 0x001fe20007810000 */
[----:B------:R-:W-:Y:S01]  /*79b0*/  IMAD.U32 R154, RZ, RZ, UR7 ;  /* 0x00000007ff9a7e24 */ /* 0x000fe2000f8e00ff */
[----:B-1----:R-:W-:Y:S01]  /*79c0*/  F2FP.F16.F32.PACK_AB R156, R169, R168 ;  /* 0x000000a8a99c723e */ /* 0x002fe200000000ff */
[-C--:B------:R-:W-:Y:S01]  /*79d0*/  FMUL.FTZ R100, R100, R21.reuse ;  /* 0x0000001564647220 */ /* 0x080fe20000410000 */
[----:B------:R-:W-:Y:S01]  /*79e0*/  FMUL.FTZ R101, R101, R21 ;  /* 0x0000001565657220 */ /* 0x000fe20000410000 */
[----:B------:R-:W-:Y:S01]  /*79f0*/  FADD.FTZ R7, -R4, R7 ;  /* 0x0000000704077221 */ /* 0x000fe20000010100 */
[----:B------:R-:W-:-:S02]  /*7a00*/  @!P2 IMAD R153, R154, 0x40, R17 ;  /* 0x000000409a99a824 */ /* 0x000fc400078e0211 */
[----:B------:R-:W-:Y:S01]  /*7a10*/  FMUL.FTZ R152, R4, UR11 ;  /* 0x0000000b04987c20 */ /* 0x000fe20008410000 */
[----:B------:R-:W-:Y:S01]  /*7a20*/  MUFU.EX2 R173, R173 ;  /* 0x000000ad00ad7308 */ /* 0x000fe20000000800 */
[----:B------:R-:W-:Y:S01]  /*7a30*/  FMUL.FTZ R7, R7, UR11 ;  /* 0x0000000b07077c20 */ /* 0x000fe20008410000 */
[-C--:B------:R-:W-:Y:S01]  /*7a40*/  FMUL.FTZ R104, R104, R21.reuse ;  /* 0x0000001568687220 */ /* 0x080fe20000410000 */
[--C-:B------:R-:W-:Y:S01]  /*7a50*/  FFMA.FTZ R219, R176, UR11, -R152.reuse ;  /* 0x0000000bb0db7c23 */ /* 0x100fe20008010898 */
[----:B------:R-:W-:Y:S01]  /*7a60*/  @!P2 LEA R154, R153, UR40, 0x2 ;  /* 0x00000028999aac11 */ /* 0x000fe2000f8e10ff */
[--C-:B------:R-:W-:Y:S01]  /*7a70*/  FFMA.FTZ R176, R177, UR11, -R152.reuse ;  /* 0x0000000bb1b07c23 */ /* 0x100fe20008010898 */
[--C-:B------:R-:W-:Y:S01]  /*7a80*/  FFMA.FTZ R10, R10, UR11, -R152.reuse ;  /* 0x0000000b0a0a7c23 */ /* 0x100fe20008010898 */
[--C-:B------:R-:W-:Y:S01]  /*7a90*/  FFMA.FTZ R9, R9, UR11, -R152.reuse ;  /* 0x0000000b09097c23 */ /* 0x100fe20008010898 */
[----:B------:R-:W0:Y:S01]  /*7aa0*/  MUFU.EX2 R7, R7 ;  /* 0x0000000700077308 */ /* 0x000e220000000800 */
        /* <DEDUP_REMOVED lines=12> */
[----:B------:R-:W-:Y:S01]  /*7b70*/  @!P2 STS [R154+0x38400], R21 ;  /* 0x038400159a00a388 */ /* 0x000fe20000000800 */
[----:B------:R-:W-:Y:S01]  /*7b80*/  MUFU.EX2 R10, R10 ;  /* 0x0000000a000a7308 */ /* 0x000fe20000000800 */
[----:B------:R-:W-:Y:S01]  /*7b90*/  F2FP.F16.F32.PACK_AB R152, R13, R14 ;  /* 0x0000000e0d98723e */ /* 0x000fe200000000ff */
[----:B------:R-:W-:Y:S01]  /*7ba0*/  FMUL.FTZ R105, R105, R21 ;  /* 0x0000001569697220 */ /* 0x000fe20000410000 */
[----:B0-----:R0:W-:Y:S01]  /*7bb0*/  @!P2 STS [R154+0x38420], R7 ;  /* 0x038420079a00a388 */ /* 0x0011e20000000800 */
[----:B------:R-:W-:Y:S01]  /*7bc0*/  F2FP.F16.F32.PACK_AB R158, R171, R170 ;  /* 0x000000aaab9e723e */ /* 0x000fe200000000ff */
[-C--:B------:R-:W-:Y:S01]  /*7bd0*/  FMUL.FTZ R26, R26, R7.reuse ;  /* 0x000000071a1a7220 */ /* 0x080fe20000410000 */
[-C--:B------:R-:W-:Y:S01]  /*7be0*/  FMUL.FTZ R27, R27, R7.reuse ;  /* 0x000000071b1b7220 */ /* 0x080fe20000410000 */
[-C--:B------:R-:W-:Y:S01]  /*7bf0*/  FMUL.FTZ R30, R30, R7.reuse ;  /* 0x000000071e1e7220 */ /* 0x080fe20000410000 */
[----:B------:R-:W1:Y:S01]  /*7c00*/  MUFU.EX2 R9, R9 ;  /* 0x0000000900097308 */ /* 0x000e620000000800 */
[-C--:B------:R-:W-:Y:S01]  /*7c10*/  FMUL.FTZ R31, R31, R7.reuse ;  /* 0x000000071f1f7220 */ /* 0x080fe20000410000 */
[-C--:B------:R-:W-:Y:S01]  /*7c20*/  FMUL.FTZ R34, R34, R7.reuse ;  /* 0x0000000722227220 */ /* 0x080fe20000410000 */
[-C--:B------:R-:W-:Y:S01]  /*7c30*/  FMUL.FTZ R35, R35, R7.reuse ;  /* 0x0000000723237220 */ /* 0x080fe20000410000 */
[----:B------:R-:W-:Y:S01]  /*7c40*/  FMUL.FTZ R38, R38, R7 ;  /* 0x0000000726267220 */ /* 0x000fe20000410000 */
[----:B0-----:R-:W-:Y:S01]  /*7c50*/  F2FP.F16.F32.PACK_AB R154, R20, R15 ;  /* 0x0000000f149a723e */ /* 0x001fe200000000ff */
        /* <DEDUP_REMOVED lines=11> */
[----:B-1----:R-:W-:Y:S01]  /*7d10*/  F2FP.F16.F32.PACK_AB R153, R9, R10 ;  /* 0x0000000a0999723e */ /* 0x002fe200000000ff */
        /* <DEDUP_REMOVED lines=14> */
[----:B------:R-:W1:Y:S01]  /*7e00*/  MUFU.EX2 R215, R215 ;  /* 0x000000d700d77308 */ /* 0x000e620000000800 */
[----:B0-----:R-:W-:Y:S01]  /*7e10*/  F2FP.F16.F32.PACK_AB R155, R12, R11 ;  /* 0x0000000b0c9b723e */ /* 0x001fe200000000ff */
        /* <DEDUP_REMOVED lines=16> */
[----:B------:R-:W-:Y:S01]  /*7f20*/  FMUL.FTZ R107, R107, R7 ;  /* 0x000000076b6b7220 */ /* 0x000fe20000410000 */
[-C--:B------:R-:W-:Y:S01]  /*7f30*/  FMUL.FTZ R108, R108, R21.reuse ;  /* 0x000000156c6c7220 */ /* 0x080fe20000410000 */
[----:B------:R-:W-:Y:S01]  /*7f40*/  FMUL.FTZ R109, R109, R21 ;  /* 0x000000156d6d7220 */ /* 0x000fe20000410000 */
[-C--:B------:R-:W-:Y:S01]  /*7f50*/  FMUL.FTZ R110, R110, R7.reuse ;  /* 0x000000076e6e7220 */ /* 0x080fe20000410000 */
[----:B------:R-:W-:Y:S01]  /*7f60*/  FMUL.FTZ R111, R111, R7 ;  /* 0x000000076f6f7220 */ /* 0x000fe20000410000 */
[-C--:B------:R-:W-:Y:S01]  /*7f70*/  FMUL.FTZ R112, R112, R21.reuse ;  /* 0x0000001570707220 */ /* 0x080fe20000410000 */
[----:B------:R0:W1:Y:S01]  /*7f80*/  MUFU.EX2 R174, R159 ;  /* 0x0000009f00ae7308 */ /* 0x0000620000000800 */
[----:B------:R-:W-:Y:S01]  /*7f90*/  FMUL.FTZ R113, R113, R21 ;  /* 0x0000001571717220 */ /* 0x000fe20000410000 */
[-C--:B------:R-:W-:Y:S01]  /*7fa0*/  FMUL.FTZ R114, R114, R7.reuse ;  /* 0x0000000772727220 */ /* 0x080fe20000410000 */
[----:B------:R-:W-:Y:S01]  /*7fb0*/  FMUL.FTZ R115, R115, R7 ;  /* 0x0000000773737220 */ /* 0x000fe20000410000 */
[-C--:B------:R-:W-:Y:S01]  /*7fc0*/  FMUL.FTZ R116, R116, R21.reuse ;  /* 0x0000001574747220 */ /* 0x080fe20000410000 */
[----:B------:R-:W-:Y:S01]  /*7fd0*/  FMUL.FTZ R117, R117, R21 ;  /* 0x0000001575757220 */ /* 0x000fe20000410000 */
[-C--:B------:R-:W-:Y:S01]  /*7fe0*/  FMUL.FTZ R118, R118, R7.reuse ;  /* 0x0000000776767220 */ /* 0x080fe20000410000 */
[----:B------:R-:W-:Y:S01]  /*7ff0*/  FMUL.FTZ R119, R119, R7 ;  /* 0x0000000777777220 */ /* 0x000fe20000410000 */
[----:B------:R-:W-:Y:S01]  /*8000*/  MUFU.EX2 R175, R175 ;  /* 0x000000af00af7308 */ /* 0x000fe20000000800 */
[----:B0-----:R-:W-:Y:S01]  /*8010*/  F2FP.F16.F32.PACK_AB R159, R217, R216 ;  /* 0x000000d8d99f723e */ /* 0x001fe200000000ff */
        /* <DEDUP_REMOVED lines=40> */
[----:B------:R1:W-:Y:S01]  /*82a0*/  STSM.16.M88.4 [R22+0x36400], R152 ;  /* 0x0364009816007844 */ /* 0x0003e20000000200 */
[----:B------:R-:W-:Y:S01]  /*82b0*/  FFMA.FTZ R6, R21, R6, R14 ;  /* 0x0000000615067223 */ /* 0x000fe2000001000e */
[----:B------:R-:W-:-:S02]  /*82c0*/  FFMA.FTZ R8, R7, R8, R10 ;  /* 0x0000000807087223 */ /* 0x000fc4000001000a */
[----:B------:R1:W-:Y:S01]  /*82d0*/  STSM.16.M88.4 [R23], R156 ;  /* 0x0000009c17007844 */ /* 0x0003e20000000200 */
[----:B------:R-:W-:Y:S01]  /*82e0*/  FADD.FTZ R6, R13, R6 ;  /* 0x000000060d067221 */ /* 0x000fe20000010000 */
[----:B------:R-:W-:Y:S01]  /*82f0*/  MUFU.EX2 R182, R182 ;  /* 0x000000b600b67308 */ /* 0x000fe20000000800 */
[----:B------:R-:W-:Y:S02]  /*8300*/  FADD.FTZ R8, R9, R8 ;  /* 0x0000000809087221 */ /* 0x000fe40000010000 */
[----:B------:R-:W-:Y:S02]  /*8310*/  FADD.FTZ R15, R15, R6 ;  /* 0x000000060f0f7221 */ /* 0x000fe40000010000 */
[----:B------:R-:W-:Y:S02]  /*8320*/  FADD.FTZ R11, R11, R8 ;  /* 0x000000080b0b7221 */ /* 0x000fe40000010000 */
[----:B------:R-:W-:Y:S01]  /*8330*/  FADD.FTZ R15, R20, R15 ;  /* 0x0000000f140f7221 */ /* 0x000fe20000010000 */
[----:B------:R-:W2:Y:S01]  /*8340*/  MUFU.EX2 R183, R183 ;  /* 0x000000b700b77308 */ /* 0x000ea20000000800 */
[----:B0-----:R-:W-:Y:S01]  /*8350*/  F2FP.F16.F32.PACK_AB R163, R177, R176 ;  /* 0x000000b0b1a3723e */ /* 0x001fe200000000ff */
[----:B------:R-:W-:Y:S01]  /*8360*/  FADD.FTZ R11, R12, R11 ;  /* 0x0000000b0c0b7221 */ /* 0x000fe20000010000 */
[----:B------:R-:W-:-:S03]  /*8370*/  FADD.FTZ R168, R168, R15 ;  /* 0x0000000fa8a87221 */ /* 0x000fc60000010000 */
[----:B------:R1:W-:Y:S01]  /*8380*/  STSM.16.M88.4 [R185], R160 ;  /* 0x000000a0b9007844 */ /* 0x0003e20000000200 */
[----:B------:R-:W-:Y:S01]  /*8390*/  FADD.FTZ R214, R214, R11 ;  /* 0x0000000bd6d67221 */ /* 0x000fe20000010000 */
[----:B------:R-:W-:Y:S01]  /*83a0*/  MUFU.EX2 R212, R212 ;  /* 0x000000d400d47308 */ /* 0x000fe20000000800 */
[----:B------:R-:W-:Y:S02]  /*83b0*/  FADD.FTZ R169, R169, R168 ;  /* 0x000000a8a9a97221 */ /* 0x000fe40000010000 */
[----:B------:R-:W-:Y:S02]  /*83c0*/  FADD.FTZ R215, R215, R214 ;  /* 0x000000d6d7d77221 */ /* 0x000fe40000010000 */
[----:B------:R-:W-:Y:S02]  /*83d0*/  FADD.FTZ R170, R170, R169 ;  /* 0x000000a9aaaa7221 */ /* 0x000fe40000010000 */
[----:B------:R-:W-:Y:S01]  /*83e0*/  FADD.FTZ R216, R216, R215 ;  /* 0x000000d7d8d87221 */ /* 0x000fe20000010000 */
[----:B------:R-:W0:Y:S01]  /*83f0*/  MUFU.EX2 R213, R213 ;  /* 0x000000d500d57308 */ /* 0x000e220000000800 */
[----:B--2---:R-:W-:Y:S01]  /*8400*/  F2FP.F16.F32.PACK_AB R164, R183, R182 ;  /* 0x000000b6b7a4723e */ /* 0x004fe200000000ff */
[----:B------:R-:W-:Y:S01]  /*8410*/  FADD.FTZ R170, R171, R170 ;  /* 0x000000aaabaa7221 */ /* 0x000fe20000010000 */
[----:B------:R-:W-:-:S03]  /*8420*/  FADD.FTZ R217, R217, R216 ;  /* 0x000000d8d9d97221 */ /* 0x000fc60000010000 */
[----:B------:R-:W-:Y:S01]  /*8430*/  FADD.FTZ R173, R173, R170 ;  /* 0x000000aaadad7221 */ /* 0x000fe20000010000 */
[----:B------:R-:W-:Y:S01]  /*8440*/  FADD.FTZ R172, R172, R217 ;  /* 0x000000d9acac7221 */ /* 0x000fe20000010000 */
[----:B------:R-:W-:Y:S02]  /*8450*/  MUFU.EX2 R180, R180 ;  /* 0x000000b400b47308 */ /* 0x000fe40000000800 */
[----:B------:R-:W-:Y:S01]  /*8460*/  FADD.FTZ R174, R174, R173 ;  /* 0x000000adaeae7221 */ /* 0x000fe20000010000 */
[----:B------:R-:W-:-:S03]  /*8470*/  FADD.FTZ R219, R219, R172 ;  /* 0x000000acdbdb7221 */ /* 0x000fc60000010000 */
[----:B------:R-:W-:Y:S01]  /*8480*/  FADD.FTZ R175, R175, R174 ;  /* 0x000000aeafaf7221 */ /* 0x000fe20000010000 */
[----:B------:R-:W-:Y:S01]  /*8490*/  FADD.FTZ R176, R176, R219 ;  /* 0x000000dbb0b07221 */ /* 0x000fe20000010000 */
[----:B------:R-:W2:Y:S01]  /*84a0*/  MUFU.EX2 R179, R179 ;  /* 0x000000b300b37308 */ /* 0x000ea20000000800 */
[----:B0-----:R-:W-:Y:S01]  /*84b0*/  F2FP.F16.F32.PACK_AB R166, R213, R212 ;  /* 0x000000d4d5a6723e */ /* 0x001fe200000000ff */
[----:B------:R-:W-:Y:S01]  /*84c0*/  FADD.FTZ R175, R178, R175 ;  /* 0x000000afb2af7221 */ /* 0x000fe20000010000 */
[----:B------:R-:W-:-:S03]  /*84d0*/  FADD.FTZ R177, R177, R176 ;  /* 0x000000b0b1b17221 */ /* 0x000fc60000010000 */
[----:B------:R-:W-:Y:S02]  /*84e0*/  FADD.FTZ R182, R182, R175 ;  /* 0x000000afb6b67221 */ /* 0x000fe40000010000 */
[----:B------:R-:W-:Y:S02]  /*84f0*/  MUFU.EX2 R181, R181 ;  /* 0x000000b500b57308 */ /* 0x000fe40000000800 */
[----:B------:R-:W-:-:S04]  /*8500*/  FADD.FTZ R183, R183, R182 ;  /* 0x000000b6b7b77221 */ /* 0x000fc80000010000 */
[----:B------:R-:W-:Y:S02]  /*8510*/  FADD.FTZ R6, R212, R183 ;  /* 0x000000b7d4067221 */ /* 0x000fe40000010000 */
[----:B------:R-:W0:Y:S01]  /*8520*/  MUFU.EX2 R210, R210 ;  /* 0x000000d200d27308 */ /* 0x000e220000000800 */
[----:B--2---:R-:W-:Y:S01]  /*8530*/  F2FP.F16.F32.PACK_AB R165, R179, R180 ;  /* 0x000000b4b3a5723e */ /* 0x004fe200000000ff */
[----:B------:R-:W-:Y:S01]  /*8540*/  FADD.FTZ R180, R180, R177 ;  /* 0x000000b1b4b47221 */ /* 0x000fe20000010000 */
[----:B------:R-:W-:-:S03]  /*8550*/  FADD.FTZ R6, R213, R6 ;  /* 0x00000006d5067221 */ /* 0x000fc60000010000 */
[----:B------:R-:W-:Y:S01]  /*8560*/  FADD.FTZ R180, R179, R180 ;  /* 0x000000b4b3b47221 */ /* 0x000fe20000010000 */
[----:B0-----:R-:W-:-:S03]  /*8570*/  F2FP.F16.F32.PACK_AB R167, R210, R181 ;  /* 0x000000b5d2a7723e */ /* 0x001fc600000000ff */
[----:B------:R-:W-:Y:S02]  /*8580*/  FADD.FTZ R181, R181, R180 ;  /* 0x000000b4b5b57221 */ /* 0x000fe40000010000 */
[----:B------:R1:W-:Y:S01]  /*8590*/  STSM.16.M88.4 [R184], R164 ;  /* 0x000000a4b8007844 */ /* 0x0003e20000000200 */
[----:B------:R-:W-:Y:S01]  /*85a0*/  WARPGROUP.ARRIVE ;  /* 0x00000000000079c5 */ /* 0x000fe20000000000 */
[----:B------:R-:W-:-:S05]  /*85b0*/  FADD.FTZ R8, R210, R181 ;  /* 0x000000b5d2087221 */ /* 0x000fca0000010000 */
[----:B------:R-:W-:Y:S01]  /*85c0*/  HGMMA.64x256x16.F32 R24, R152, gdesc[UR12].tnspB, R24, gsb0 ;  /* 0x43e0000c98187df0 */ /* 0x000fe20008000818 */
[----:B------:R-:W-:Y:S01]  /*85d0*/  UIADD3 UR14, UR14, 0x180, URZ ;  /* 0x000001800e0e7890 */ /* 0x000fe2000fffe03f */
[----:B------:R-:W-:Y:S01]  /*85e0*/  UMOV UR15, 0x40000040 ;  /* 0x40000040000f7882 */ /* 0x000fe20000000000 */
[----:B------:R-:W-:Y:S02]  /*85f0*/  WARPGROUP.DEPBAR.LE gsb0, 0x0 ;  /* 0x00008000000079c5 */ /* 0x000fe40000010000 */
[----:B------:R-:W-:-:S15]  /*8600*/  WARPGROUP.ARRIVE ;  /* 0x00000000000079c5 */ /* 0x000fde0000000000 */
[----:B------:R-:W-:-:S08]  /*8610*/  NOP ;  /* 0x0000000000007918 */ /* 0x000fd00000000000 */
        /* <DEDUP_REMOVED lines=22> */
.L_x_1015:
[----:B------:R-:W-:Y:S01]  /*8780*/  UIADD3 UR6, UR6, 0x38860, URZ ;  /* 0x0003886006067890 */ /* 0x000fe2000fffe03f */
[----:B------:R-:W-:Y:S01]  /*8790*/  IMAD.MOV.U32 R7, RZ, RZ, R4 ;  /* 0x000000ffff077224 */ /* 0x000fe200078e0004 */
[----:B------:R-:W-:Y:S01]  /*87a0*/  UMOV UR7, UR36 ;  /* 0x0000002400077c82 */ /* 0x000fe20008000000 */
[----:B------:R-:W-:Y:S01]  /*87b0*/  IMAD.MOV.U32 R14, RZ, RZ, R3 ;  /* 0x000000ffff0e7224 */ /* 0x000fe200078e0003 */
[----:B------:R-:W-:-:S09]  /*87c0*/  UPRMT UR6, UR39, 0x654, UR6 ;  /* 0x0000065427067896 */ /* 0x000fd20008000006 */
[----:B------:R-:W-:Y:S01]  /*87d0*/  SYNCS.ARRIVE.TRANS64.RED.A1T0 RZ, [UR6], RZ ;  /* 0x000000ffffff79a7 */ /* 0x000fe20008100406 */
[----:B------:R-:W-:Y:S05]  /*87e0*/  @P1 BRA `(.L_x_1016) ;  /* 0xffffffd000701947 */ /* 0x000fea000383ffff */
.L_x_1005:
[----:B------:R-:W0:Y:S01]  /*87f0*/  SHFL.BFLY PT, R5, R6, 0x2, 0x1f ;  /* 0x0c401f0006057f89 */ /* 0x000e2200000e0000 */
[----:B------:R-:W-:Y:S01]  /*8800*/  IMAD.MOV R11, RZ, RZ, -R19 ;  /* 0x000000ffff0b7224 */ /* 0x000fe200078e0a13 */
[----:B------:R-:W-:Y:S01]  /*8810*/  MOV R165, 0xff800000 ;  /* 0xff80000000a57802 */ /* 0x000fe20000000f00 */
[----:B------:R-:W-:Y:S01]  /*8820*/  IMAD.U32 R13, RZ, RZ, UR11 ;  /* 0x0000000bff0d7e24 */ /* 0x000fe2000f8e00ff */
[----:B------:R-:W1:Y:S01]  /*8830*/  SHFL.BFLY PT, R9, R8, 0x2, 0x1f ;  /* 0x0c401f0008097f89 */ /* 0x000e6200000e0000 */
[----:B------:R-:W-:Y:S01]  /*8840*/  IMAD.MOV.U32 R166, RZ, RZ, -0x800000 ;  /* 0xff800000ffa67424 */ /* 0x000fe200078e00ff */
[----:B------:R-:W-:Y:S08]  /*8850*/  BAR.ARV 0x8, 0x100 ;  /* 0x0204000000007b1d */ /* 0x000ff00000002000 */
[----:B------:R-:W-:Y:S01]  /*8860*/  BAR.SYNC.DEFER_BLOCKING 0xf, 0x100 ;  /* 0x03c4000000007b1d */ /* 0x000fe20000010000 */
[----:B------:R-:W-:Y:S01]  /*8870*/  ISETP.NE.AND P0, PT, R18, R11, PT ;  /* 0x0000000b1200720c */ /* 0x000fe20003f05270 */
[----:B------:R-:W-:-:S02]  /*8880*/  IMAD.U32 R11, RZ, RZ, UR11 ;  /* 0x0000000bff0b7e24 */ /* 0x000fc4000f8e00ff */
[----:B------:R-:W-:Y:S02]  /*8890*/  VIADD R196, R196, 0x1 ;  /* 0x00000001c4c47836 */ /* 0x000fe40000000000 */
[----:B0-----:R-:W-:Y:S01]  /*88a0*/  FADD.FTZ R0, R5, R6 ;  /* 0x0000000605007221 */ /* 0x001fe20000010000 */
[----:B------:R-:W-:Y:S02]  /*88b0*/  IMAD.MOV.U32 R5, RZ, RZ, RZ ;  /* 0x000000ffff057224 */ /* 0x000fe400078e00ff */
[----:B-1----:R-:W-:Y:S02]  /*88c0*/  FADD.FTZ R9, R9, R8 ;  /* 0x0000000809097221 */ /* 0x002fe40000010000 */
[----:B------:R-:W0:Y:S04]  /*88d0*/  SHFL.BFLY PT, R7, R0, 0x1, 0x1f ;  /* 0x0c201f0000077f89 */ /* 0x000e2800000e0000 */
[----:B------:R-:W1:Y:S01]  /*88e0*/  SHFL.BFLY PT, R10, R9, 0x1, 0x1f ;  /* 0x0c201f00090a7f89 */ /* 0x000e6200000e0000 */
[----:B0-----:R-:W-:Y:S01]  /*88f0*/  FADD.FTZ R7, R0, R7 ;  /* 0x0000000700077221 */ /* 0x001fe20000010000 */
[----:B------:R-:W-:Y:S01]  /*8900*/  IMAD.U32 R0, RZ, RZ, UR36 ;  /* 0x00000024ff007e24 */ /* 0x000fe2000f8e00ff */
[----:B------:R-:W-:Y:S01]  /*8910*/  UIADD3 UR36, UR36, 0x1, URZ ;  /* 0x0000000124247890 */ /* 0x000fe2000fffe03f */
[----:B-1----:R-:W-:-:S02]  /*8920*/  FADD.FTZ R6, R9, R10 ;  /* 0x0000000a09067221 */ /* 0x002fc40000010000 */
[----:B------:R-:W-:Y:S01]  /*8930*/  FSETP.NE.FTZ.AND P1, PT, R7, RZ, PT ;  /* 0x000000ff0700720b */ /* 0x000fe20003f35000 */
[----:B------:R-:W-:Y:S01]  /*8940*/  @!P0 IMAD R9, R0, 0x40, R17 ;  /* 0x0000004000098824 */ /* 0x000fe200078e0211 */
[----:B------:R-:W-:Y:S01]  /*8950*/  UISETP.NE.AND UP0, UPT, UR36, 0x2, UPT ;  /* 0x000000022400788c */ /* 0x000fe2000bf05270 */
[----:B------:R-:W-:Y:S01]  /*8960*/  IMAD.MOV.U32 R0, RZ, RZ, RZ ;  /* 0x000000ffff007224 */ /* 0x000fe200078e00ff */
[----:B------:R-:W-:Y:S02]  /*8970*/  FSETP.NE.FTZ.AND P2, PT, R6, RZ, PT ;  /* 0x000000ff0600720b */ /* 0x000fe40003f55000 */
[----:B------:R-:W-:Y:S01]  /*8980*/  @!P0 LEA R9, R9, UR40, 0x2 ;  /* 0x0000002809098c11 */ /* 0x000fe2000f8e10ff */
[----:B------:R-:W-:Y:S02]  /*8990*/  USEL UR4, URZ, 0x1, UP0 ;  /* 0x000000013f047887 */ /* 0x000fe40008000000 */
[----:B------:R-:W-:-:S04]  /*89a0*/  USEL UR36, UR36, URZ, UP0 ;  /* 0x0000003f24247287 */ /* 0x000fc80008000000 */
[----:B------:R-:W0:Y:S01]  /*89b0*/  @P1 MUFU.RCP R5, R7 ;  /* 0x0000000700051308 */ /* 0x000e220000001000 */
[----:B------:R-:W-:-:S07]  /*89c0*/  LOP3.LUT R2, R2, UR4, RZ, 0x3c, !PT ;  /* 0x0000000402027c12 */ /* 0x000fce000f8e3cff */
[----:B------:R-:W1:Y:S08]  /*89d0*/  @P2 MUFU.RCP R0, R6 ;  /* 0x0000000600002308 */ /* 0x000e700000001000 */
[----:B------:R-:W2:Y:S01]  /*89e0*/  @P1 MUFU.LG2 R7, R7 ;  /* 0x0000000700071308 */ /* 0x000ea20000000c00 */
[----:B0-----:R-:W-:Y:S01]  /*89f0*/  @!P0 STS [R9+0x38400], R5 ;  /* 0x0384000509008388 */ /* 0x001fe20000000800 */
[-C--:B------:R-:W-:Y:S01]  /*8a00*/  FMUL.FTZ R175, R24, R5.reuse ;  /* 0x0000000518af7220 */ /* 0x080fe20000410000 */
[-C--:B------:R-:W-:Y:S01]  /*8a10*/  FMUL.FTZ R20, R28, R5.reuse ;  /* 0x000000051c147220 */ /* 0x080fe20000410000 */
[-C--:B------:R-:W-:Y:S01]  /*8a20*/  FMUL.FTZ R8, R25, R5.reuse ;  /* 0x0000000519087220 */ /* 0x080fe20000410000 */
[-C--:B------:R-:W-:Y:S01]  /*8a30*/  FMUL.FTZ R10, R29, R5.reuse ;  /* 0x000000051d0a7220 */ /* 0x080fe20000410000 */
[-C--:B------:R-:W-:Y:S01]  /*8a40*/  FMUL.FTZ R174, R32, R5.reuse ;  /* 0x0000000520ae7220 */ /* 0x080fe20000410000 */
[-C--:B------:R-:W-:Y:S01]  /*8a50*/  FMUL.FTZ R24, R33, R5.reuse ;  /* 0x0000000521187220 */ /* 0x080fe20000410000 */
[----:B------:R0:W3:Y:S01]  /*8a60*/  @P2 MUFU.LG2 R21, R6 ;  /* 0x0000000600152308 */ /* 0x0000e20000000c00 */
        /* <DEDUP_REMOVED lines=60> */
[----:B------:R-:W-:Y:S01]  /*8e30*/  @P1 FMUL.FTZ R5, R11, 0.69314718246459960938 ;  /* 0x3f3172180b051820 */ /* 0x000fe20000410000 */
[----:B0-----:R-:W-:Y:S01]  /*8e40*/  @P2 FMUL.FTZ R6, R13, 0.69314718246459960938 ;  /* 0x3f3172180d062820 */ /* 0x001fe20000410000 */
[----:B--2---:R-:W-:Y:S01]  /*8e50*/  @P1 FMUL.FTZ R26, R7, 0.69314718246459960938 ;  /* 0x3f317218071a1820 */ /* 0x004fe20000410000 */
        /* <DEDUP_REMOVED lines=68> */
.L_x_987:
[----:B------:R-:W1:Y:S08]  /*92a0*/  S2UR UR39, SR_CgaCtaId ;  /* 0x00000000002779c3 */ /* 0x000e700000008800 */
[----:B------:R-:W-:Y:S06]  /*92b0*/  BAR.SYNC.DEFER_BLOCKING 0x5, 0x180 ;  /* 0x0146000000007b1d */ /* 0x000fec0000010000 */
[----:B------:R-:W-:Y:S01]  /*92c0*/  UMOV UR40, 0x400 ;  /* 0x0000040000287882 */ /* 0x000fe20000000000 */
[----:B------:R-:W-:Y:S01]  /*92d0*/  BSSY B0, `(.L_x_1017) ;  /* 0x00002e1000007945 */ /* 0x000fe20003800000 */
[----:B-1----:R-:W-:-:S09]  /*92e0*/  ULEA UR40, UR39, UR40, 0x18 ;  /* 0x0000002827287291 */ /* 0x002fd2000f8ec03f */
[----:B0-----:R-:W0:Y:S02]  /*92f0*/  LDS.128 R4, [UR40+0x388d0] ;  /* 0x0388d028ff047984 */ /* 0x001e240008000c00 */
[----:B0-----:R-:W-:Y:S01]  /*9300*/  R2UR UR4, R5 ;  /* 0x00000000050472ca */ /* 0x001fe200000e0000 */
[----:B------:R-:W-:Y:S06]  /*9310*/  BAR.ARV 0x4, 0x180 ;  /* 0x0106000000007b1d */ /* 0x000fec0000002000 */
[----:B------:R-:W-:Y:S08]  /*9320*/  @P0 BRA `(.L_x_1018) ;  /* 0x00000020000c0947 */ /* 0x000ff00003800000 */
[----:B------:R-:W0:Y:S08]  /*9330*/  S2UR UR5, SR_SWINHI ;  /* 0x00000000000579c3 */ /* 0x000e300000002f00 */
[----:B------:R-:W-:Y:S01]  /*9340*/  BAR.SYNC.DEFER_BLOCKING 0x1, 0x100 ;  /* 0x0044000000007b1d */ /* 0x000fe20000010000 */
        /* <DEDUP_REMOVED lines=18> */
[----:B------:R-:W-:Y:S01]  /*9470*/  ULDC.64 UR6, c[0x0][0xd08] ;  /* 0x0003420000067ab9 */ /* 0x000fe20000000a00 */
[----:B------:R-:W-:Y:S01]  /*9480*/  F2FP.F16.F32.PACK_AB R73, R75, R74 ;  /* 0x0000004a4b49723e */ /* 0x000fe200000000ff */
[----:B------:R-:W-:Y:S01]  /*9490*/  IMAD.WIDE R118, R201, 0x2, R176 ;  /* 0x00000002c9767825 */ /* 0x000fe200078e02b0 */
[----:B------:R-:W-:-:S02]  /*94a0*/  F2FP.F16.F32.PACK_AB R80, R81, R80 ;  /* 0x000000505150723e */ /* 0x000fc400000000ff */
[----:B------:R-:W-:Y:S02]  /*94b0*/  F2FP.F16.F32.PACK_AB R74, R77, R76 ;  /* 0x0000004c4d4a723e */ /* 0x000fe400000000ff */
[C---:B------:R-:W-:Y:S02]  /*94c0*/  IADD3 R151, P1, R118.reuse, 0x20, RZ ;  /* 0x0000002076977810 */ /* 0x040fe40007f3e0ff */
[C---:B------:R-:W-:Y:S02]  /*94d0*/  IADD3 R48, P6, R118.reuse, 0x2020, RZ ;  /* 0x0000202076307810 */ /* 0x040fe40007fde0ff */
        /* <DEDUP_REMOVED lines=10> */
[C---:B------:R-:W-:Y:S02]  /*9580*/  IADD3 R30, P0, R118.reuse, 0x4020, RZ ;  /* 0x00004020761e7810 */ /* 0x040fe40007f1e0ff */
[----:B------:R-:W-:Y:S02]  /*9590*/  SHF.R.U64 R151, R151, 0x3, RZ ;  /* 0x0000000397977819 */ /* 0x000fe400000012ff */
[C---:B------:R-:W-:Y:S01]  /*95a0*/  IADD3 R52, P5, R118.reuse, 0x2040, RZ ;  /* 0x0000204076347810 */ /* 0x040fe20007fbe0ff */
[----:B------:R-:W-:Y:S01]  /*95b0*/  IMAD.X R99, RZ, RZ, R119, P0 ;  /* 0x000000ffff637224 */ /* 0x000fe200000e0677 */
[----:B------:R-:W-:-:S02]  /*95c0*/  IADD3 R56, P2, R118, 0x2060, RZ ;  /* 0x0000206076387810 */ /* 0x000fc40007f5e0ff */
[----:B------:R-:W-:Y:S01]  /*95d0*/  IADD3 R60, P1, R118, 0x4000, RZ ;  /* 0x00004000763c7810 */ /* 0x000fe20007f3e0ff */
[--C-:B------:R-:W-:Y:S01]  /*95e0*/  IMAD.X R53, RZ, RZ, R119.reuse, P5 ;  /* 0x000000ffff357224 */ /* 0x100fe200028e0677 */
[----:B------:R-:W-:Y:S01]  /*95f0*/  LOP3.LUT R48, R151, R48, RZ, 0x3c, !PT ;  /* 0x0000003097307212 */ /* 0x000fe200078e3cff */
[--C-:B------:R-:W-:Y:S01]  /*9600*/  IMAD.X R57, RZ, RZ, R119.reuse, P2 ;  /* 0x000000ffff397224 */ /* 0x100fe200010e0677 */
[----:B------:R-:W-:Y:S01]  /*9610*/  LOP3.LUT R151, R30, 0x380, RZ, 0xc0, !PT ;  /* 0x000003801e977812 */ /* 0x000fe200078ec0ff */
[--C-:B------:R-:W-:Y:S01]  /*9620*/  IMAD.X R61, RZ, RZ, R119.reuse, P1 ;  /* 0x000000ffff3d7224 */ /* 0x100fe200008e0677 */
[C---:B------:R-:W-:Y:S02]  /*9630*/  IADD3 R183, P3, R118.reuse, 0x2000, RZ ;  /* 0x0000200076b77810 */ /* 0x040fe40007f7e0ff */
[----:B------:R-:W-:Y:S02]  /*9640*/  LOP3.LUT R40, R181, 0x380, RZ, 0xc0, !PT ;  /* 0x00000380b5287812 */ /* 0x000fe400078ec0ff */
[----:B------:R-:W-:Y:S01]  /*9650*/  LOP3.LUT R5, R118, 0x380, RZ, 0xc0, !PT ;  /* 0x0000038076057812 */ /* 0x000fe200078ec0ff */
[----:B------:R-:W-:Y:S01]  /*9660*/  IMAD.X R45, RZ, RZ, R119, P3 ;  /* 0x000000ffff2d7224 */ /* 0x000fe200018e0677 */
[----:B------:R-:W-:-:S02]  /*9670*/  LOP3.LUT R36, R179, 0x380, RZ, 0xc0, !PT ;  /* 0x00000380b3247812 */ /* 0x000fc400078ec0ff */
[C---:B------:R-:W-:Y:S02]  /*9680*/  IADD3 R3, P5, R118.reuse, 0x6020, RZ ;  /* 0x0000602076037810 */ /* 0x040fe40007fbe0ff */
[----:B------:R-:W-:Y:S02]  /*9690*/  SHF.R.U64 R151, R151, 0x3, RZ ;  /* 0x0000000397977819 */ /* 0x000fe400000012ff */
[C---:B------:R-:W-:Y:S02]  /*96a0*/  IADD3 R4, P2, R118.reuse, 0x6040, RZ ;  /* 0x0000604076047810 */ /* 0x040fe40007f5e0ff */
[----:B------:R-:W-:Y:S02]  /*96b0*/  IADD3 R26, P1, R118, 0x6060, RZ ;  /* 0x00006060761a7810 */ /* 0x000fe40007f3e0ff */
[----:B------:R-:W-:Y:S02]  /*96c0*/  LOP3.LUT R44, R183, 0x380, RZ, 0xc0, !PT ;  /* 0x00000380b72c7812 */ /* 0x000fe400078ec0ff */
[----:B------:R-:W-:Y:S01]  /*96d0*/  SHF.R.U64 R40, R40, 0x3, RZ ;  /* 0x0000000328287819 */ /* 0x000fe200000012ff */
[----:B------:R-:W-:Y:S01]  /*96e0*/  IMAD.X R21, RZ, RZ, R119, P1 ;  /* 0x000000ffff157224 */ /* 0x000fe200008e0677 */
[----:B------:R-:W-:-:S02]  /*96f0*/  SHF.R.U64 R5, R5, 0x3, RZ ;  /* 0x0000000305057819 */ /* 0x000fc400000012ff */
[----:B------:R-:W-:Y:S02]  /*9700*/  SHF.R.U64 R36, R36, 0x3, RZ ;  /* 0x0000000324247819 */ /* 0x000fe400000012ff */
[----:B------:R-:W-:Y:S02]  /*9710*/  LOP3.LUT R98, R151, R30, RZ, 0x3c, !PT ;  /* 0x0000001e97627212 */ /* 0x000fe400078e3cff */
[----:B------:R-:W-:Y:S02]  /*9720*/  LOP3.LUT R27, R3, 0x380, RZ, 0xc0, !PT ;  /* 0x00000380031b7812 */ /* 0x000fe400078ec0ff */
[C---:B------:R-:W-:Y:S02]  /*9730*/  IADD3 R102, P4, R118.reuse, 0x4040, RZ ;  /* 0x0000404076667810 */ /* 0x040fe40007f9e0ff */
[C---:B------:R-:W-:Y:S02]  /*9740*/  IADD3 R106, P3, R118.reuse, 0x4060, RZ ;  /* 0x00004060766a7810 */ /* 0x040fe40007f7e0ff */
[----:B------:R-:W-:Y:S01]  /*9750*/  IADD3 R110, P6, R118, 0x6000, RZ ;  /* 0x00006000766e7810 */ /* 0x000fe20007fde0ff */
[--C-:B------:R-:W-:Y:S01]  /*9760*/  IMAD.X R103, RZ, RZ, R119.reuse, P4 ;  /* 0x000000ffff677224 */ /* 0x100fe200020e0677 */
[----:B------:R-:W-:Y:S01]  /*9770*/  SHF.R.U64 R44, R44, 0x3, RZ ;  /* 0x000000032c2c7819 */ /* 0x000fe200000012ff */
[--C-:B------:R-:W-:Y:S01]  /*9780*/  IMAD.X R107, RZ, RZ, R119.reuse, P3 ;  /* 0x000000ffff6b7224 */ /* 0x100fe200018e0677 */
[----:B------:R-:W-:Y:S01]  /*9790*/  LOP3.LUT R30, R4, 0x380, RZ, 0xc0, !PT ;  /* 0x00000380041e7812 */ /* 0x000fe200078ec0ff */
[----:B------:R-:W-:Y:S01]  /*97a0*/  IMAD.X R111, RZ, RZ, R119, P6 ;  /* 0x000000ffff6f7224 */ /* 0x000fe200030e0677 */
[----:B------:R-:W-:-:S02]  /*97b0*/  LOP3.LUT R151, R26, 0x380, RZ, 0xc0, !PT ;  /* 0x000003801a977812 */ /* 0x000fc400078ec0ff */
[----:B------:R-:W-:Y:S02]  /*97c0*/  LOP3.LUT R40, R40, R181, RZ, 0x3c, !PT ;  /* 0x000000b528287212 */ /* 0x000fe400078e3cff */
[----:B------:R-:W-:Y:S01]  /*97d0*/  LOP3.LUT R118, R5, R118, RZ, 0x3c, !PT ;  /* 0x0000007605767212 */ /* 0x000fe200078e3cff */
[----:B------:R-:W-:Y:S01]  /*97e0*/  IMAD.X R5, RZ, RZ, R119, P2 ;  /* 0x000000ffff057224 */ /* 0x000fe200010e0677 */
[----:B------:R-:W-:Y:S02]  /*97f0*/  LOP3.LUT R36, R36, R179, RZ, 0x3c, !PT ;  /* 0x000000b324247212 */ /* 0x000fe400078e3cff */
[----:B------:R-:W-:Y:S02]  /*9800*/  LOP3.LUT R181, R56, 0x380, RZ, 0xc0, !PT ;  /* 0x0000038038b57812 */ /* 0x000fe400078ec0ff */
[----:B------:R-:W-:Y:S02]  /*9810*/  LOP3.LUT R179, R52, 0x380, RZ, 0xc0, !PT ;  /* 0x0000038034b37812 */ /* 0x000fe400078ec0ff */
[----:B------:R-:W-:-:S02]  /*9820*/  SHF.R.U64 R20, R27, 0x3, RZ ;  /* 0x000000031b147819 */ /* 0x000fc400000012ff */
[----:B------:R-:W-:Y:S02]  /*9830*/  LOP3.LUT R44, R44, R183, RZ, 0x3c, !PT ;  /* 0x000000b72c2c7212 */ /* 0x000fe400078e3cff */
[----:B------:R-:W-:Y:S02]  /*9840*/  SHF.R.U64 R27, R30, 0x3, RZ ;  /* 0x000000031e1b7819 */ /* 0x000fe400000012ff */
[----:B------:R-:W-:Y:S02]  /*9850*/  SHF.R.U64 R151, R151, 0x3, RZ ;  /* 0x0000000397977819 */ /* 0x000fe400000012ff */
[----:B------:R-:W-:Y:S02]  /*9860*/  IADD3.X R115, RZ, R119, RZ, P5, !PT ;  /* 0x00000077ff737210 */ /* 0x000fe40002ffe4ff */
[----:B------:R-:W-:Y:S02]  /*9870*/  LOP3.LUT R183, R60, 0x380, RZ, 0xc0, !PT ;  /* 0x000003803cb77812 */ /* 0x000fe400078ec0ff */
[----:B------:R-:W-:-:S02]  /*9880*/  SHF.R.U64 R181, R181, 0x3, RZ ;  /* 0x00000003b5b57819 */ /* 0x000fc400000012ff */
[----:B------:R-:W-:Y:S02]  /*9890*/  MOV R119, R118 ;  /* 0x0000007600777202 */ /* 0x000fe40000000f00 */
[----:B------:R-:W-:Y:S02]  /*98a0*/  SHF.R.U64 R179, R179, 0x3, RZ ;  /* 0x00000003b3b37819 */ /* 0x000fe400000012ff */
[----:B------:R-:W-:Y:S01]  /*98b0*/  LOP3.LUT R114, R20, R3, RZ, 0x3c, !PT ;  /* 0x0000000314727212 */ /* 0x000fe200078e3cff */
[----:B------:R0:W-:Y:S01]  /*98c0*/  STSM.16.M88.4 [R119], R8 ;  /* 0x0000000877007844 */ /* 0x0001e20000000200 */
[----:B------:R-:W-:Y:S02]  /*98d0*/  LOP3.LUT R4, R27, R4, RZ, 0x3c, !PT ;  /* 0x000000041b047212 */ /* 0x000fe400078e3cff */
[----:B------:R-:W-:Y:S02]  /*98e0*/  LOP3.LUT R20, R151, R26, RZ, 0x3c, !PT ;  /* 0x0000001a97147212 */ /* 0x000fe400078e3cff */
[----:B------:R-:W-:-:S02]  /*98f0*/  SHF.R.U64 R183, R183, 0x3, RZ ;  /* 0x00000003b7b77819 */ /* 0x000fc400000012ff */
[----:B------:R-:W-:Y:S02]  /*9900*/  MOV R118, R32 ;  /* 0x0000002000767202 */ /* 0x000fe40000000f00 */
[----:B------:R-:W-:Y:S02]  /*9910*/  F2FP.F16.F32.PACK_AB R26, R171, R173 ;  /* 0x000000adab1a723e */ /* 0x000fe400000000ff */
[----:B------:R-:W-:Y:S02]  /*9920*/  F2FP.F16.F32.PACK_AB R27, R39, R38 ;  /* 0x00000026271b723e */ /* 0x000fe400000000ff */
[----:B------:R-:W-:Y:S02]  /*9930*/  LOP3.LUT R56, R181, R56, RZ, 0x3c, !PT ;  /* 0x00000038b5387212 */ /* 0x000fe400078e3cff */
[----:B------:R-:W-:Y:S01]  /*9940*/  MOV R36, R36 ;  /* 0x0000002400247202 */ /* 0x000fe20000000f00 */
[----:B------:R1:W-:Y:S01]  /*9950*/  STSM.16.M88.4 [R118], R24 ;  /* 0x0000001876007844 */ /* 0x0003e20000000200 */
[----:B------:R-:W-:-:S02]  /*9960*/  F2FP.F16.F32.PACK_AB R30, R167, R170 ;  /* 0x000000aaa71e723e */ /* 0x000fc400000000ff */
[----:B------:R-:W-:Y:S02]  /*9970*/  LOP3.LUT R52, R179, R52, RZ, 0x3c, !PT ;  /* 0x00000034b3347212 */ /* 0x000fe400078e3cff */
[----:B------:R-:W-:Y:S01]  /*9980*/  LOP3.LUT R181, R106, 0x380, RZ, 0xc0, !PT ;  /* 0x000003806ab57812 */ /* 0x000fe200078ec0ff */
[----:B------:R-:W-:Y:S01]  /*9990*/  STSM.16.M88.4 [R36], R28 ;  /* 0x0000001c24007844 */ /* 0x000fe20000000200 */
[----:B------:R-:W-:Y:S02]  /*99a0*/  MOV R40, R40 ;  /* 0x0000002800287202 */ /* 0x000fe40000000f00 */
[----:B------:R-:W-:Y:S02]  /*99b0*/  LOP3.LUT R179, R102, 0x380, RZ, 0xc0, !PT ;  /* 0x0000038066b37812 */ /* 0x000fe400078ec0ff */
[----:B------:R-:W-:Y:S01]  /*99c0*/  MOV R44, R44 ;  /* 0x0000002c002c7202 */ /* 0x000fe20000000f00 */
[----:B------:R-:W-:Y:S01]  /*99d0*/  STSM.16.M88.4 [R40], R12 ;  /* 0x0000000c28007844 */ /* 0x000fe20000000200 */
[----:B0-----:R-:W-:-:S02]  /*99e0*/  F2FP.F16.F32.PACK_AB R8, R154, R163 ;  /* 0x000000a39a08723e */ /* 0x001fc400000000ff */
[----:B------:R-:W-:Y:S02]  /*99f0*/  F2FP.F16.F32.PACK_AB R9, R59, R58 ;  /* 0x0000003a3b09723e */ /* 0x000fe400000000ff */
[----:B------:R-:W-:Y:S02]  /*9a00*/  F2FP.F16.F32.PACK_AB R10, R152, R160 ;  /* 0x000000a0980a723e */ /* 0x000fe400000000ff */
[----:B------:R-:W-:Y:S02]  /*9a10*/  F2FP.F16.F32.PACK_AB R11, R63, R62 ;  /* 0x0000003e3f0b723e */ /* 0x000fe400000000ff */
[----:B------:R-:W-:Y:S02]  /*9a20*/  LOP3.LUT R60, R183, R60, RZ, 0x3c, !PT ;  /* 0x0000003cb73c7212 */ /* 0x000fe400078e3cff */
[----:B------:R-:W-:Y:S01]  /*9a30*/  LOP3.LUT R183, R110, 0x380, RZ, 0xc0, !PT ;  /* 0x000003806eb77812 */ /* 0x000fe200078ec0ff */
[----:B------:R0:W-:Y:S01]  /*9a40*/  STSM.16.M88.4 [R44], R8 ;  /* 0x000000082c007844 */ /* 0x0001e20000000200 */
[----:B------:R-:W-:-:S02]  /*9a50*/  SHF.R.U64 R181, R181, 0x3, RZ ;  /* 0x00000003b5b57819 */ /* 0x000fc400000012ff */
[----:B------:R-:W-:Y:S02]  /*9a60*/  SHF.R.U64 R179, R179, 0x3, RZ ;  /* 0x00000003b3b37819 */ /* 0x000fe400000012ff */
[----:B------:R-:W-:Y:S02]  /*9a70*/  SHF.R.U64 R183, R183, 0x3, RZ ;  /* 0x00000003b7b77819 */ /* 0x000fe400000012ff */
[----:B------:R-:W-:Y:S02]  /*9a80*/  LOP3.LUT R106, R181, R106, RZ, 0x3c, !PT ;  /* 0x0000006ab56a7212 */ /* 0x000fe400078e3cff */
[----:B------:R-:W-:Y:S02]  /*9a90*/  MOV R48, R48 ;  /* 0x0000003000307202 */ /* 0x000fe40000000f00 */
[----:B-1----:R-:W-:Y:S02]  /*9aa0*/  F2FP.F16.F32.PACK_AB R24, R65, R64 ;  /* 0x000000404118723e */ /* 0x002fe400000000ff */
[----:B------:R-:W-:-:S02]  /*9ab0*/  F2FP.F16.F32.PACK_AB R25, R67, R66 ;  /* 0x000000424319723e */ /* 0x000fc400000000ff */
[----:B------:R-:W-:Y:S01]  /*9ac0*/  F2FP.F16.F32.PACK_AB R26, R69, R68 ;  /* 0x00000044451a723e */ /* 0x000fe200000000ff */
[----:B0-----:R-:W0:Y:S01]  /*9ad0*/  LDC.64 R8, c[0x0][0xd00] ;  /* 0x00034000ff087b82 */ /* 0x001e220000000a00 */
[----:B------:R-:W-:Y:S01]  /*9ae0*/  F2FP.F16.F32.PACK_AB R27, R71, R70 ;  /* 0x00000046471b723e */ /* 0x000fe200000000ff */
[----:B------:R-:W-:Y:S01]  /*9af0*/  IMAD.SHL.U32 R11, R186, 0x4, RZ ;  /* 0x00000004ba0b7824 */ /* 0x000fe200078e00ff */
[----:B------:R-:W-:Y:S02]  /*9b00*/  LOP3.LUT R102, R179, R102, RZ, 0x3c, !PT ;  /* 0x00000066b3667212 */ /* 0x000fe400078e3cff */
[----:B------:R-:W-:Y:S01]  /*9b10*/  MOV R52, R52 ;  /* 0x0000003400347202 */ /* 0x000fe20000000f00 */
[----:B------:R-:W-:Y:S01]  /*9b20*/  STSM.16.M88.4 [R48], R24 ;  /* 0x0000001830007844 */ /* 0x000fe20000000200 */
        /* <DEDUP_REMOVED lines=8> */
[----:B------:R-:W-:Y:S01]  /*9bb0*/  LOP3.LUT R110, R183, R110, RZ, 0x3c, !PT ;  /* 0x0000006eb76e7212 */ /* 0x000fe200078e3cff */
[----:B------:R-:W-:Y:S01]  /*9bc0*/  STSM.16.M88.4 [R56], R80 ;  /* 0x0000005038007844 */ /* 0x000fe20000000200 */
[----:B------:R-:W-:-:S02]  /*9bd0*/  MOV R60, R60 ;  /* 0x0000003c003c7202 */ /* 0x000fc40000000f00 */
        /* <DEDUP_REMOVED lines=9> */
[----:B------:R-:W-:Y:S02]  /*9c70*/  F2FP.F16.F32.PACK_AB R104, R105, R104 ;  /* 0x000000686968723e */ /* 0x000fe400000000ff */
[----:B------:R-:W-:Y:S01]  /*9c80*/  MOV R102, R102 ;  /* 0x0000006600667202 */ /* 0x000fe20000000f00 */
[----:B------:R-:W-:Y:S01]  /*9c90*/  STSM.16.M88.4 [R32], R96 ;  /* 0x0000006020007844 */ /* 0x000fe20000000200 */
[----:B------:R-:W-:Y:S02]  /*9ca0*/  MOV R3, R114 ;  /* 0x0000007200037202 */ /* 0x000fe40000000f00 */
[----:B------:R-:W-:-:S02]  /*9cb0*/  F2FP.F16.F32.PACK_AB R105, R155, R153 ;  /* 0x000000999b69723e */ /* 0x000fc400000000ff */
[----:B------:R-:W-:Y:S02]  /*9cc0*/  F2FP.F16.F32.PACK_AB R106, R109, R108 ;  /* 0x0000006c6d6a723e */ /* 0x000fe400000000ff */
[----:B------:R-:W-:Y:S02]  /*9cd0*/  F2FP.F16.F32.PACK_AB R107, R157, R156 ;  /* 0x0000009c9d6b723e */ /* 0x000fe400000000ff */
[----:B------:R-:W-:Y:S02]  /*9ce0*/  F2FP.F16.F32.PACK_AB R112, R113, R112 ;  /* 0x000000707170723e */ /* 0x000fe400000000ff */
        /* <DEDUP_REMOVED lines=8> */
[----:B------:R-:W-:Y:S02]  /*9d70*/  MOV R110, R110 ;  /* 0x0000006e006e7202 */ /* 0x000fe40000000f00 */
        /* <DEDUP_REMOVED lines=15> */
[----:B------:R1:W-:Y:S01]  /*9e70*/  STSM.16.M88.4 [R4], R136 ;  /* 0x0000008804007844 */ /* 0x0003e20000000200 */
[----:B------:R-:W-:Y:S02]  /*9e80*/  F2FP.F16.F32.PACK_AB R146, R149, R148 ;  /* 0x000000949592723e */ /* 0x000fe400000000ff */
[----:B------:R-:W-:-:S02]  /*9e90*/  F2FP.F16.F32.PACK_AB R147, R0, R150 ;  /* 0x000000960093723e */ /* 0x000fc400000000ff */
[----:B------:R-:W-:Y:S02]  /*9ea0*/  ISETP.NE.U32.AND P6, PT, RZ, UR6, PT ;  /* 0x00000006ff007c0c */ /* 0x000fe4000bfc5070 */
[----:B0-----:R-:W-:Y:S01]  /*9eb0*/  ISETP.NE.U32.AND P0, PT, R8, RZ, PT ;  /* 0x000000ff0800720c */ /* 0x001fe20003f05070 */
[----:B------:R0:W-:Y:S01]  /*9ec0*/  STSM.16.M88.4 [R20], R144 ;  /* 0x0000009014007844 */ /* 0x0001e20000000200 */
[----:B------:R-:W-:Y:S01]  /*9ed0*/  BAR.SYNC.DEFER_BLOCKING 0x1, 0x100 ;  /* 0x0044000000007b1d */ /* 0x000fe20000010000 */
[----:B------:R-:W-:Y:S01]  /*9ee0*/  ISETP.NE.AND.EX P6, PT, RZ, UR7, PT, P6 ;  /* 0x00000007ff007c0c */ /* 0x000fe2000bfc5360 */
[----:B------:R-:W-:Y:S01]  /*9ef0*/  IMAD R5, R195, 0x40, R16 ;  /* 0x00000040c3057824 */ /* 0x000fe200078e0210 */
[----:B------:R-:W-:Y:S01]  /*9f00*/  ISETP.NE.AND.EX P0, PT, R9, RZ, PT, P0 ;  /* 0x000000ff0900720c */ /* 0x000fe20003f05300 */
[----:B------:R-:W-:Y:S01]  /*9f10*/  IMAD.MOV.U32 R0, RZ, RZ, RZ ;  /* 0x000000ffff007224 */ /* 0x000fe200078e00ff */
[----:B------:R-:W-:Y:S02]  /*9f20*/  SHF.L.U64.HI R10, R186, 0x2, R194 ;  /* 0x00000002ba0a7819 */ /* 0x000fe400000102c2 */
[----:B------:R-:W-:Y:S01]  /*9f30*/  IADD3 R8, P1, R11, R8, RZ ;  /* 0x000000080b087210 */ /* 0x000fe20007f3e0ff */
[----:B------:R-:W-:Y:S01]  /*9f40*/  ULDC UR5, c[0x0][0xb88] ;  /* 0x0002e20000057ab9 */ /* 0x000fe20000000800 */
[----:B------:R-:W-:-:S05]  /*9f50*/  IMAD.WIDE R176, R5, 0x2, R176 ;  /* 0x0000000205b07825 */ /* 0x000fca00078e02b0 */
[----:B-1----:R-:W-:Y:S01]  /*9f60*/  @P6 IADD3 R4, P4, R11, UR6, RZ ;  /* 0x000000060b046c10 */ /* 0x002fe2000ff9e0ff */
[----:B------:R-:W-:Y:S02]  /*9f70*/  IMAD.U32 R3, RZ, RZ, UR5 ;  /* 0x00000005ff037e24 */ /* 0x000fe4000f8e00ff */
[C---:B------:R-:W-:Y:S01]  /*9f80*/  IMAD.X R9, R10.reuse, 0x1, R9, P1 ;  /* 0x000000010a097824 */ /* 0x040fe200008e0609 */
[----:B------:R-:W-:-:S04]  /*9f90*/  @P6 IADD3.X R5, R10, UR7, RZ, P4, !PT ;  /* 0x000000070a056c10 */ /* 0x000fc8000a7fe4ff */
[----:B------:R0:W5:Y:S01]  /*9fa0*/  @P0 LDG.E R0, desc[UR44][R8.64] ;  /* 0x0000002c08000981 */ /* 0x000162000c1e1900 */
[C---:B------:R-:W-:Y:S02]  /*9fb0*/  IADD3 R13, P1, R176.reuse, 0x1000, RZ ;  /* 0x00001000b00d7810 */ /* 0x040fe40007f3e0ff */
[C---:B------:R-:W-:Y:S01]  /*9fc0*/  IADD3 R25, P2, R176.reuse, 0x2000, RZ ;  /* 0x00002000b0197810 */ /* 0x040fe20007f5e0ff */
[----:B------:R0:W5:Y:S01]  /*9fd0*/  @P6 LDG.E R3, desc[UR44][R4.64] ;  /* 0x0000002c04036981 */ /* 0x000162000c1e1900 */
        /* <DEDUP_REMOVED lines=48> */
.L_x_1019:
[----:B------:R-:W0:Y:S01]  /*a2e0*/  SHFL.IDX PT, R4, R197, RZ, 0x1f ;  /* 0x00001fffc5047589 */ /* 0x000e2200000e0000 */
[----:B------:R-:W-:Y:S01]  /*a2f0*/  ISETP.NE.AND P6, PT, R10, RZ, PT ;  /* 0x000000ff0a00720c */ /* 0x000fe20003fc5270 */
[--C-:B------:R-:W-:Y:S01]  /*a300*/  IMAD.X R41, RZ, RZ, R177.reuse, P1 ;  /* 0x000000ffff297224 */ /* 0x100fe200008e06b1 */
[----:B------:R-:W-:Y:S01]  /*a310*/  IADD3.X R57, RZ, R177, RZ, P5, !PT ;  /* 0x000000b1ff397210 */ /* 0x000fe20002ffe4ff */
[--C-:B------:R-:W-:Y:S01]  /*a320*/  IMAD.X R45, RZ, RZ, R177.reuse, P2 ;  /* 0x000000ffff2d7224 */ /* 0x100fe200010e06b1 */
[C---:B------:R-:W-:Y:S01]  /*a330*/  IADD3 R65, P1, R176.reuse, 0xc000, RZ ;  /* 0x0000c000b0417810 */ /* 0x040fe20007f3e0ff */
[--C-:B------:R-:W-:Y:S01]  /*a340*/  IMAD.X R37, RZ, RZ, R177.reuse, P6 ;  /* 0x000000ffff257224 */ /* 0x100fe200030e06b1 */
[C---:B------:R-:W-:Y:S01]  /*a350*/  IADD3 R61, P6, R176.reuse, 0xb000, RZ ;  /* 0x0000b000b03d7810 */ /* 0x040fe20007fde0ff */
[--C-:B------:R-:W-:Y:S01]  /*a360*/  IMAD.X R49, RZ, RZ, R177.reuse, P3 ;  /* 0x000000ffff317224 */ /* 0x100fe200018e06b1 */
[C---:B------:R-:W-:Y:S01]  /*a370*/  IADD3 R69, P2, R176.reuse, 0xd000, RZ ;  /* 0x0000d000b0457810 */ /* 0x040fe20007f5e0ff */
[----:B------:R-:W-:Y:S01]  /*a380*/  IMAD.X R53, RZ, RZ, R177, P4 ;  /* 0x000000ffff357224 */ /* 0x000fe200020e06b1 */
[----:B------:R-:W-:-:S02]  /*a390*/  IADD3 R73, P3, R176, 0xe000, RZ ;  /* 0x0000e000b0497810 */ /* 0x000fc40007f7e0ff */
[C---:B------:R-:W-:Y:S02]  /*a3a0*/  IADD3 R5, P4, R176.reuse, 0xf000, RZ ;  /* 0x0000f000b0057810 */ /* 0x040fe40007f9e0ff */
[----:B------:R-:W-:Y:S02]  /*a3b0*/  LOP3.LUT R60, R61, 0x380, RZ, 0xc0, !PT ;  /* 0x000003803d3c7812 */ /* 0x000fe400078ec0ff */
[----:B------:R-:W-:Y:S01]  /*a3c0*/  LOP3.LUT R64, R65, 0x380, RZ, 0xc0, !PT ;  /* 0x0000038041407812 */ /* 0x000fe200078ec0ff */
[----:B------:R-:W-:Y:S01]  /*a3d0*/  IMAD.X R77, RZ, RZ, R177, P4 ;  /* 0x000000ffff4d7224 */ /* 0x000fe200020e06b1 */
[----:B------:R-:W-:Y:S02]  /*a3e0*/  LOP3.LUT R68, R69, 0x380, RZ, 0xc0, !PT ;  /* 0x0000038045447812 */ /* 0x000fe400078ec0ff */
[----:B------:R-:W-:Y:S02]  /*a3f0*/  LOP3.LUT R72, R73, 0x380, RZ, 0xc0, !PT ;  /* 0x0000038049487812 */ /* 0x000fe400078ec0ff */
[----:B------:R-:W-:-:S02]  /*a400*/  LOP3.LUT R9, R176, 0x380, RZ, 0xc0, !PT ;  /* 0x00000380b0097812 */ /* 0x000fc400078ec0ff */
[----:B0-----:R-:W-:Y:S02]  /*a410*/  ISETP.NE.AND P5, PT, R4, RZ, PT ;  /* 0x000000ff0400720c */ /* 0x001fe40003fa5270 */
[----:B------:R-:W-:Y:S02]  /*a420*/  LOP3.LUT R4, R5, 0x380, RZ, 0xc0, !PT ;  /* 0x0000038005047812 */ /* 0x000fe400078ec0ff */
[----:B------:R-:W-:Y:S02]  /*a430*/  SHF.R.U64 R60, R60, 0x3, RZ ;  /* 0x000000033c3c7819 */ /* 0x000fe400000012ff */
[----:B------:R-:W-:Y:S02]  /*a440*/  SHF.R.U64 R64, R64, 0x3, RZ ;  /* 0x0000000340407819 */ /* 0x000fe400000012ff */
[----:B------:R-:W-:Y:S02]  /*a450*/  SHF.R.U64 R68, R68, 0x3, RZ ;  /* 0x0000000344447819 */ /* 0x000fe400000012ff */
        /* <DEDUP_REMOVED lines=12> */
[----:B------:R-:W-:Y:S02]  /*a520*/  LOP3.LUT R76, R4, R5, RZ, 0x3c, !PT ;  /* 0x00000005044c7212 */ /* 0x000fe400078e3cff */
[----:B------:R-:W-:Y:S02]  /*a530*/  SHF.R.S32.HI R80, RZ, 0x1f, R187 ;  /* 0x0000001fff507819 */ /* 0x000fe400000114bb */
[----:B------:R-:W-:Y:S02]  /*a540*/  SEL R83, R186, RZ, !P0 ;  /* 0x000000ffba537207 */ /* 0x000fe40004000000 */
[----:B------:R-:W-:Y:S02]  /*a550*/  SEL R194, R194, RZ, !P0 ;  /* 0x000000ffc2c27207 */ /* 0x000fe40004000000 */
[----:B-----5:R-:W-:Y:S01]  /*a560*/  SHF.R.S32.HI R21, RZ, 0x1f, R0 ;  /* 0x0000001fff157819 */ /* 0x020fe20000011400 */
[----:B------:R-:W-:Y:S06]  /*a570*/  @P5 BRA `(.L_x_1020) ;  /* 0x0000000000c05947 */ /* 0x000fec0003800000 */
[----:B------:R-:W0:Y:S01]  /*a580*/  LDC R14, c[0x0][0xce8] ;  /* 0x00033a00ff0e7b82 */ /* 0x000e220000000800 */
[----:B------:R-:W-:Y:S01]  /*a590*/  IMAD.U32 R5, RZ, RZ, UR42 ;  /* 0x0000002aff057e24 */ /* 0x000fe2000f8e00ff */
[----:B------:R-:W-:Y:S01]  /*a5a0*/  ULDC.64 UR6, c[0x0][0xc90] ;  /* 0x0003240000067ab9 */ /* 0x000fe20000000a00 */
[----:B------:R-:W-:Y:S02]  /*a5b0*/  IMAD.MOV.U32 R4, RZ, RZ, R0 ;  /* 0x000000ffff047224 */ /* 0x000fe400078e0000 */
[----:B------:R-:W-:Y:S02]  /*a5c0*/  IMAD R8, R80, UR6, RZ ;  /* 0x0000000650087c24 */ /* 0x000fe4000f8e02ff */
[----:B------:R-:W-:Y:S02]  /*a5d0*/  IMAD R10, R5, 0x40, R200 ;  /* 0x00000040050a7824 */ /* 0x000fe400078e02c8 */
[----:B------:R-:W-:Y:S02]  /*a5e0*/  IMAD R11, R187, UR7, R8 ;  /* 0x00000007bb0b7c24 */ /* 0x000fe4000f8e0208 */
[----:B------:R-:W-:-:S02]  /*a5f0*/  IMAD.MOV.U32 R5, RZ, RZ, R21 ;  /* 0x000000ffff057224 */ /* 0x000fc400078e0015 */
[----:B------:R-:W-:Y:S02]  /*a600*/  IMAD.U32 R20, RZ, RZ, UR42 ;  /* 0x0000002aff147e24 */ /* 0x000fe4000f8e00ff */
[----:B------:R-:W-:Y:S01]  /*a610*/  IMAD.WIDE.U32 R4, R187, UR6, R4 ;  /* 0x00000006bb047c25 */ /* 0x000fe2000f8e0004 */
[----:B------:R-:W-:-:S03]  /*a620*/  ULDC.64 UR6, c[0x0][0xc98] ;  /* 0x0003260000067ab9 */ /* 0x000fc60000000a00 */
[----:B------:R-:W-:Y:S02]  /*a630*/  IMAD.IADD R5, R5, 0x1, R11 ;  /* 0x0000000105057824 */ /* 0x000fe400078e020b */
[----:B------:R-:W-:Y:S02]  /*a640*/  IMAD.MOV R31, RZ, RZ, -R19 ;  /* 0x000000ffff1f7224 */ /* 0x000fe400078e0a13 */
[----:B------:R-:W-:Y:S01]  /*a650*/  IMAD.WIDE.U32 R4, R83, UR6, R4 ;  /* 0x0000000653047c25 */ /* 0x000fe2000f8e0004 */
[----:B0-----:R-:W-:-:S03]  /*a660*/  ISETP.NE.AND P0, PT, R14, 0x1, PT ;  /* 0x000000010e00780c */ /* 0x001fc60003f05270 */
[----:B------:R-:W-:Y:S02]  /*a670*/  IMAD R20, R20, 0x40, R17 ;  /* 0x0000004014147824 */ /* 0x000fe400078e0211 */
[----:B------:R-:W-:-:S08]  /*a680*/  IMAD R27, R3, R14, RZ ;  /* 0x0000000e031b7224 */ /* 0x000fd000078e02ff */
[----:B------:R-:W0:Y:S08]  /*a690*/  @P0 LDC R9, c[0x0][0xcec] ;  /* 0x00033b00ff090b82 */ /* 0x000e300000000800 */
        /* <DEDUP_REMOVED lines=12> */
[----:B------:R-:W-:Y:S01]  /*a760*/  IADD3.X R5, R15, R5, R10, P0, !PT ;  /* 0x000000050f057210 */ /* 0x000fe200007fe40a */
[----:B------:R-:W-:Y:S02]  /*a770*/  VIADD R10, R20, 0x8 ;  /* 0x00000008140a7836 */ /* 0x000fe40000000000 */
[----:B------:R-:W-:-:S02]  /*a780*/  IMAD R8, R8, UR6, RZ ;  /* 0x0000000608087c24 */ /* 0x000fc4000f8e02ff */
[----:B------:R-:W-:-:S04]  /*a790*/  IMAD.WIDE.U32 R4, R11, UR6, R4 ;  /* 0x000000060b047c25 */ /* 0x000fc8000f8e0004 */
[----:B------:R-:W-:Y:S01]  /*a7a0*/  IMAD R11, R11, UR7, R8 ;  /* 0x000000070b0b7c24 */ /* 0x000fe2000f8e0208 */
[----:B------:R-:W-:-:S03]  /*a7b0*/  ULDC.64 UR6, c[0x0][0xc50] ;  /* 0x0003140000067ab9 */ /* 0x000fc60000000a00 */
        /* <DEDUP_REMOVED lines=9> */
[----:B------:R-:W1:Y:S06]  /*a850*/  SHFL.IDX PT, R9, R15, 0x1, 0x1c1f ;  /* 0x003c1f000f097f89 */ /* 0x000e6c00000e0000 */
[----:B0-----:R0:W-:Y:S04]  /*a860*/  @!P1 ST.E desc[UR44][R4.64], R165 ;  /* 0x000000a504009985 */ /* 0x0011e8000c10192c */
[----:B-1----:R0:W-:Y:S02]  /*a870*/  @!P0 ST.E desc[UR44][R8.64], R166 ;  /* 0x000000a608008985 */ /* 0x0021e4000c10192c */
.L_x_1020:
[----:B------:R-:W1:Y:S01]  /*a880*/  LDC R84, c[0x0][0xce8] ;  /* 0x00033a00ff547b82 */ /* 0x000e620000000800 */
[----:B------:R-:W-:Y:S01]  /*a890*/  ULDC UR8, c[0x0][0xbc8] ;  /* 0x0002f20000087ab9 */ /* 0x000fe20000000800 */
[----:B------:R-:W-:Y:S01]  /*a8a0*/  ULDC.64 UR6, c[0x0][0xba0] ;  /* 0x0002e80000067ab9 */ /* 0x000fe20000000a00 */
[----:B------:R-:W-:Y:S01]  /*a8b0*/  ISETP.GE.AND P0, PT, R192, UR8, PT ;  /* 0x00000008c0007c0c */ /* 0x000fe2000bf06270 */
[----:B0-----:R-:W-:Y:S01]  /*a8c0*/  IMAD R5, R21, UR6, RZ ;  /* 0x0000000615057c24 */ /* 0x001fe2000f8e02ff */
[----:B------:R0:W5:Y:S02]  /*a8d0*/  LD.E.128 R8, desc[UR44][R176.64] ;  /* 0x0000002cb0087980 */ /* 0x000164000c101d00 */
[----:B------:R-:W-:Y:S02]  /*a8e0*/  SEL R20, RZ, 0xffffffff, P0 ;  /* 0xffffffffff147807 */ /* 0x000fe40000000000 */
[----:B------:R-:W-:Y:S01]  /*a8f0*/  ISETP.GE.AND P0, PT, R191, UR8, PT ;  /* 0x00000008bf007c0c */ /* 0x000fe2000bf06270 */
[----:B------:R-:W5:Y:S04]  /*a900*/  LD.E.128 R12, desc[UR44][R12.64] ;  /* 0x0000002c0c0c7980 */ /* 0x000f68000c101d00 */
[----:B------:R-:W5:Y:S04]  /*a910*/  LD.E.128 R24, desc[UR44][R24.64] ;  /* 0x0000002c18187980 */ /* 0x000f68000c101d00 */
[----:B------:R-:W5:Y:S04]  /*a920*/  LD.E.128 R28, desc[UR44][R28.64] ;  /* 0x0000002c1c1c7980 */ /* 0x000f68000c101d00 */
[----:B------:R-:W5:Y:S01]  /*a930*/  LD.E.128 R32, desc[UR44][R32.64] ;  /* 0x0000002c20207980 */ /* 0x000f62000c101d00 */
[----:B-1----:R-:W-:-:S02]  /*a940*/  ISETP.NE.AND P2, PT, R84, 0x1, PT ;  /* 0x000000015400780c */ /* 0x002fc40003f45270 */
[----:B------:R-:W-:Y:S01]  /*a950*/  ISETP.GE.AND P1, PT, R16, UR8, PT ;  /* 0x0000000810007c0c */ /* 0x000fe2000bf26270 */
[----:B------:R-:W-:Y:S01]  /*a960*/  IMAD R21, R0, UR7, R5 ;  /* 0x0000000700157c24 */ /* 0x000fe2000f8e0205 */
[----:B------:R-:W-:Y:S01]  /*a970*/  SHF.L.U32 R81, R20, 0x1, RZ ;  /* 0x0000000114517819 */ /* 0x000fe200000006ff */
[----:B------:R-:W-:Y:S01]  /*a980*/  IMAD.WIDE.U32 R4, R0, UR6, RZ ;  /* 0x0000000600047c25 */ /* 0x000fe2000f8e00ff */
[----:B------:R-:W-:Y:S01]  /*a990*/  SEL R20, RZ, 0xffffffff, P0 ;  /* 0xffffffffff147807 */ /* 0x000fe20000000000 */
[----:B------:R-:W-:Y:S01]  /*a9a0*/  ULDC.64 UR6, c[0x0][0xbe8] ;  /* 0x0002fa0000067ab9 */ /* 0x000fe20000000a00 */
[----:B------:R-:W5:Y:S04]  /*a9b0*/  LD.E.128 R36, desc[UR44][R36.64] ;  /* 0x0000002c24247980 */ /* 0x000f68000c101d00 */
[----:B------:R-:W5:Y:S01]  /*a9c0*/  LD.E.128 R40, desc[UR44][R40.64] ;  /* 0x0000002c28287980 */ /* 0x000f62000c101d00 */
[----:B------:R-:W1:Y:S01]  /*a9d0*/  @P2 LDC R85, c[0x0][0xcec] ;  /* 0x00033b00ff552b82 */ /* 0x000e620000000800 */
[----:B------:R-:W-:Y:S01]  /*a9e0*/  SEL R0, RZ, 0x1, P1 ;  /* 0x00000001ff007807 */ /* 0x000fe20000800000 */
[----:B------:R-:W-:Y:S01]  /*a9f0*/  IMAD.SHL.U32 R89, R20, 0x4, RZ ;  /* 0x0000000414597824 */ /* 0x000fe200078e00ff */
[----:B------:R-:W5:Y:S04]  /*aa00*/  LD.E.128 R44, desc[UR44][R44.64] ;  /* 0x0000002c2c2c7980 */ /* 0x000f68000c101d00 */
[----:B------:R-:W5:Y:S01]  /*aa10*/  LD.E.128 R48, desc[UR44][R48.64] ;  /* 0x0000002c30307980 */ /* 0x000f62000c101d00 */
[----:B------:R-:W2:Y:S01]  /*aa20*/  @P2 LDC R87, c[0x0][0xcf0] ;  /* 0x00033c00ff572b82 */ /* 0x000ea20000000800 */
[----:B------:R-:W-:-:S02]  /*aa30*/  LOP3.LUT R0, R81, 0x2, R0, 0xe2, !PT ;  /* 0x0000000251007812 */ /* 0x000fc400078ee200 */
[----:B------:R-:W-:Y:S01]  /*aa40*/  ISETP.GE.AND P0, PT, R190, UR8, PT ;  /* 0x00000008be007c0c */ /* 0x000fe2000bf06270 */
[----:B------:R-:W-:Y:S01]  /*aa50*/  IMAD.IADD R5, R5, 0x1, R21 ;  /* 0x0000000105057824 */ /* 0x000fe200078e0215 */
[----:B------:R-:W-:Y:S01]  /*aa60*/  LOP3.LUT R20, R89, 0x4, R0, 0xe2, !PT ;  /* 0x0000000459147812 */ /* 0x000fe200078ee200 */
[----:B------:R-:W-:Y:S01]  /*aa70*/  IMAD R80, R80, UR6, RZ ;  /* 0x0000000650507c24 */ /* 0x000fe2000f8e02ff */
[----:B------:R-:W-:Y:S01]  /*aa80*/  SEL R21, RZ, 0xffffffff, P0 ;  /* 0xffffffffff157807 */ /* 0x000fe20000000000 */
[----:B------:R-:W-:Y:S01]  /*aa90*/  IMAD R0, R193, 0x20, R195 ;  /* 0x00000020c1007824 */ /* 0x000fe200078e02c3 */
[----:B------:R-:W5:Y:S01]  /*aaa0*/  LD.E.128 R52, desc[UR44][R52.64] ;  /* 0x0000002c34347980 */ /* 0x000f62000c101d00 */
[----:B------:R-:W-:Y:S02]  /*aab0*/  IMAD.U32 R89, RZ, RZ, UR42 ;  /* 0x0000002aff597e24 */ /* 0x000fe4000f8e00ff */
[C---:B------:R-:W-:Y:S01]  /*aac0*/  IMAD R81, R187.reuse, UR7, R80 ;  /* 0x00000007bb517c24 */ /* 0x040fe2000f8e0250 */
[----:B------:R-:W5:Y:S01]  /*aad0*/  LD.E.128 R56, desc[UR44][R56.64] ;  /* 0x0000002c38387980 */ /* 0x000f62000c101d00 */
[----:B------:R-:W-:Y:S01]  /*aae0*/  IMAD.WIDE.U32 R4, R187, UR6, R4 ;  /* 0x00000006bb047c25 */ /* 0x000fe2000f8e0004 */
[----:B------:R-:W-:Y:S01]  /*aaf0*/  ISETP.GE.AND P0, PT, R189, UR8, PT ;  /* 0x00000008bd007c0c */ /* 0x000fe2000bf06270 */
[----:B------:R-:W-:Y:S01]  /*ab00*/  ULDC.64 UR6, c[0x0][0xbf0] ;  /* 0x0002fc0000067ab9 */ /* 0x000fe20000000a00 */
[----:B------:R-:W5:Y:S01]  /*ab10*/  LD.E.128 R60, desc[UR44][R60.64] ;  /* 0x0000002c3c3c7980 */ /* 0x000f62000c101d00 */
[----:B------:R-:W-:-:S02]  /*ab20*/  IMAD R82, R89, 0x40, R0 ;  /* 0x0000004059527824 */ /* 0x000fc400078e0200 */
[----:B------:R-:W-:Y:S01]  /*ab30*/  IMAD.SHL.U32 R21, R21, 0x8, RZ ;  /* 0x0000000815157824 */ /* 0x000fe200078e00ff */
[----:B------:R-:W5:Y:S01]  /*ab40*/  LD.E.128 R64, desc[UR44][R64.64] ;  /* 0x0000002c40407980 */ /* 0x000f62000c101d00 */
[----:B------:R-:W-:Y:S02]  /*ab50*/  IMAD.IADD R5, R5, 0x1, R81 ;  /* 0x0000000105057824 */ /* 0x000fe400078e0251 */
[----:B-1----:R-:W-:Y:S01]  /*ab60*/  @P2 IMAD.HI.U32 R0, R82, R85, RZ ;  /* 0x0000005552002227 */ /* 0x002fe200078e00ff */
[----:B------:R-:W-:Y:S01]  /*ab70*/  LOP3.LUT R20, R21, 0x8, R20, 0xe2, !PT ;  /* 0x0000000815147812 */ /* 0x000fe200078ee214 */
[----:B------:R-:W5:Y:S02]  /*ab80*/  LD.E.128 R68, desc[UR44][R68.64] ;  /* 0x0000002c44447980 */ /* 0x000f64000c101d00 */
[----:B------:R-:W-:Y:S01]  /*ab90*/  IMAD R81, R194, UR6, RZ ;  /* 0x00000006c2517c24 */ /* 0x000fe2000f8e02ff */
[----:B------:R-:W-:Y:S01]  /*aba0*/  SEL R80, RZ, 0xffffffff, P0 ;  /* 0xffffffffff507807 */ /* 0x000fe20000000000 */
[----:B------:R-:W-:Y:S01]  /*abb0*/  IMAD.MOV.U32 R21, RZ, RZ, R82 ;  /* 0x000000ffff157224 */ /* 0x000fe200078e0052 */
[----:B--2---:R-:W-:Y:S01]  /*abc0*/  @P2 SHF.R.U32.HI R21, RZ, R87, R0 ;  /* 0x00000057ff152219 */ /* 0x004fe20000011600 */
[C---:B------:R-:W-:Y:S01]  /*abd0*/  IMAD R81, R83.reuse, UR7, R81 ;  /* 0x0000000753517c24 */ /* 0x040fe2000f8e0251 */
[----:B------:R-:W5:Y:S01]  /*abe0*/  LD.E.128 R72, desc[UR44][R72.64] ;  /* 0x0000002c48487980 */ /* 0x000f62000c101d00 */
[----:B------:R-:W-:Y:S01]  /*abf0*/  IMAD.WIDE.U32 R4, R83, UR6, R4 ;  /* 0x0000000653047c25 */ /* 0x000fe2000f8e0004 */
[----:B------:R-:W-:Y:S01]  /*ac00*/  ISETP.GE.AND P0, PT, R188, UR8, PT ;  /* 0x00000008bc007c0c */ /* 0x000fe2000bf06270 */
[----:B------:R-:W-:Y:S01]  /*ac10*/  ULDC.64 UR6, c[0x0][0xbe0] ;  /* 0x0002f80000067ab9 */ /* 0x000fe20000000a00 */
[----:B------:R-:W5:Y:S01]  /*ac20*/  LD.E.128 R76, desc[UR44][R76.64] ;  /* 0x0000002c4c4c7980 */ /* 0x000f62000c101d00 */
[----:B------:R-:W-:Y:S01]  /*ac30*/  IMAD.SHL.U32 R85, R80, 0x10, RZ ;  /* 0x0000001050557824 */ /* 0x000fe200078e00ff */
[----:B------:R-:W-:Y:S01]  /*ac40*/  SHF.R.S32.HI R80, RZ, 0x1f, R21 ;  /* 0x0000001fff507819 */ /* 0x000fe20000011415 */
[----:B------:R-:W-:Y:S01]  /*ac50*/  IMAD.IADD R5, R5, 0x1, R81 ;  /* 0x0000000105057824 */ /* 0x000fe200078e0251 */
[----:B------:R-:W-:Y:S01]  /*ac60*/  SEL R0, RZ, 0xffffffff, P0 ;  /* 0xffffffffff007807 */ /* 0x000fe20000000000 */
[----:B------:R-:W-:Y:S01]  /*ac70*/  IMAD.MOV R81, RZ, RZ, -R21 ;  /* 0x000000ffff517224 */ /* 0x000fe200078e0a15 */
[----:B------:R-:W-:Y:S01]  /*ac80*/  LOP3.LUT R20, R85, 0x10, R20, 0xe2, !PT ;  /* 0x0000001055147812 */ /* 0x000fe200078ee214 */
[----:B------:R-:W-:Y:S01]  /*ac90*/  IMAD R80, R80, UR6, RZ ;  /* 0x0000000650507c24 */ /* 0x000fe2000f8e02ff */
[----:B------:R-:W-:Y:S01]  /*aca0*/  @!PT LDS RZ, [RZ] ;  /* 0x00000000fffff984 */ /* 0x000fe20000000800 */
[----:B------:R-:W-:Y:S01]  /*acb0*/  @!PT LDS RZ, [RZ] ;  /* 0x00000000fffff984 */ /* 0x000fe20000000800 */
[----:B------:R-:W-:Y:S01]  /*acc0*/  @!PT LDS RZ, [RZ] ;  /* 0x00000000fffff984 */ /* 0x000fe20000000800 */
[----:B------:R-:W-:Y:S01]  /*acd0*/  @!PT LDS RZ, [RZ] ;  /* 0x00000000fffff984 */ /* 0x000fe20000000800 */
[----:B------:R1:W-:Y:S06]  /*ace0*/  MEMBAR.ALL.CTA ;  /* 0x0000000000007992 */ /* 0x0003ec0000008000 */
[----:B-1----:R-:W1:Y:S01]  /*acf0*/  FENCE.VIEW.ASYNC.S ;  /* 0x00000000000073c6 */ /* 0x002e620000000000 */
[----:B------:R-:W-:Y:S01]  /*ad00*/  IMAD R81, R84, R81, R82 ;  /* 0x0000005154517224 */ /* 0x000fe200078e0252 */
[----:B------:R-:W-:Y:S01]  /*ad10*/  ISETP.GE.AND P0, PT, R199, UR8, PT ;  /* 0x00000008c7007c0c */ /* 0x000fe2000bf06270 */
[----:B------:R-:W-:Y:S01]  /*ad20*/  IMAD.SHL.U32 R85, R0, 0x20, RZ ;  /* 0x0000002000557824 */ /* 0x000fe200078e00ff */
[----:B------:R-:W-:Y:S01]  /*ad30*/  UIADD3 UR5, UR40, 0x38820, URZ ;  /* 0x0003882028057890 */ /* 0x000fe2000fffe03f */
[C---:B------:R-:W-:Y:S01]  /*ad40*/  IMAD R83, R21.reuse, UR7, R80 ;  /* 0x0000000715537c24 */ /* 0x040fe2000f8e0250 */
[----:B------:R-:W-:Y:S01]  /*ad50*/  SHF.R.S32.HI R80, RZ, 0x1f, R81 ;  /* 0x0000001fff507819 */ /* 0x000fe20000011451 */
[----:B------:R-:W-:Y:S01]  /*ad60*/  IMAD.WIDE.U32 R4, R21, UR6, R4 ;  /* 0x0000000615047c25 */ /* 0x000fe2000f8e0004 */
[----:B------:R-:W-:Y:S01]  /*ad70*/  ULDC.64 UR6, c[0x0][0xbd8] ;  /* 0x0002f60000067ab9 */ /* 0x000fe20000000a00 */
[----:B------:R-:W-:Y:S01]  /*ad80*/  LOP3.LUT R20, R85, 0x20, R20, 0xe2, !PT ;  /* 0x0000002055147812 */ /* 0x000fe200078ee214 */
[----:B------:R-:W-:Y:S01]  /*ad90*/  UPRMT UR5, URZ, 0x654, UR5 ;  /* 0x000006543f057896 */ /* 0x000fe20008000005 */
[----:B------:R-:W-:Y:S01]  /*ada0*/  IMAD.U32 R88, RZ, RZ, UR42 ;  /* 0x0000002aff587e24 */ /* 0x000fe2000f8e00ff */
[----:B------:R-:W-:Y:S01]  /*adb0*/  SEL R21, RZ, 0x40, P0 ;  /* 0x00000040ff157807 */ /* 0x000fe20000000000 */
[----:B------:R-:W-:Y:S01]  /*adc0*/  IMAD.IADD R5, R5, 0x1, R83 ;  /* 0x0000000105057824 */ /* 0x000fe200078e0253 */
[----:B------:R-:W-:Y:S01]  /*add0*/  ISETP.GE.AND P0, PT, R198, UR8, PT ;  /* 0x00000008c6007c0c */ /* 0x000fe2000bf06270 */
[----:B------:R-:W-:Y:S01]  /*ade0*/  IMAD R80, R80, UR6, RZ ;  /* 0x0000000650507c24 */ /* 0x000fe2000f8e02ff */
[----:B------:R-:W-:Y:S01]  /*adf0*/  LOP3.LUT R0, R20, R21, RZ, 0xfc, !PT ;  /* 0x0000001514007212 */ /* 0x000fe200078efcff */
[----:B------:R-:W-:Y:S01]  /*ae00*/  IMAD R89, R3, R84, RZ ;  /* 0x0000005403597224 */ /* 0x000fe200078e02ff */
[----:B------:R-:W-:Y:S01]  /*ae10*/  SEL R3, RZ, 0x80, P0 ;  /* 0x00000080ff037807 */ /* 0x000fe20000000000 */
[----:B------:R-:W-:Y:S01]  /*ae20*/  IMAD R88, R88, 0x40, R195 ;  /* 0x0000004058587824 */ /* 0x000fe200078e02c3 */
[----:B------:R-:W-:Y:S01]  /*ae30*/  BSSY B1, `(.L_x_1021) ;  /* 0x000002c000017945 */ /* 0x000fe20003800000 */
[C---:B------:R-:W-:Y:S01]  /*ae40*/  IMAD R21, R81.reuse, UR7, R80 ;  /* 0x0000000751157c24 */ /* 0x040fe2000f8e0250 */
[----:B------:R-:W-:Y:S01]  /*ae50*/  LOP3.LUT R3, R0, R3, RZ, 0xfc, !PT ;  /* 0x0000000300037212 */ /* 0x000fe200078efcff */
[----:B------:R-:W-:Y:S01]  /*ae60*/  IMAD.WIDE.U32 R4, R81, UR6, R4 ;  /* 0x0000000651047c25 */ /* 0x000fe2000f8e0004 */
[----:B------:R-:W-:Y:S01]  /*ae70*/  ISETP.GE.AND P0, PT, R88, R89, PT ;  /* 0x000000595800720c */ /* 0x000fe20003f06270 */
[----:B------:R-:W-:Y:S01]  /*ae80*/  ULDC.64 UR6, c[0x0][0xb80] ;  /* 0x0002e00000067ab9 */ /* 0x000fe20000000a00 */
[----:B-1----:R-:W-:Y:S01]  /*ae90*/  SYNCS.ARRIVE.TRANS64.RED.A1T0 RZ, [UR5], RZ ;  /* 0x000000ffffff79a7 */ /* 0x002fe20008100405 */
[----:B------:R-:W-:Y:S01]  /*aea0*/  IMAD.IADD R5, R5, 0x1, R21 ;  /* 0x0000000105057824 */ /* 0x000fe200078e0215 */
[----:B------:R-:W-:-:S04]  /*aeb0*/  LEA R86, P1, R4, UR6, 0x1 ;  /* 0x0000000604567c11 */ /* 0x000fc8000f8208ff */
        /* <DEDUP_REMOVED lines=35> */
.L_x_1022:
[----:B------:R-:W-:Y:S05]  /*b0f0*/  BSYNC B1 ;  /* 0x0000000000017941 */ /* 0x000fea0003800000 */
.L_x_1021:
[----:B---3--:R-:W-:Y:S01]  /*b100*/  VIADD R4, R88, 0x20 ;  /* 0x0000002058047836 */ /* 0x008fe20000000000 */
[----:B-----5:R4:W3:Y:S04]  /*b110*/  SHFL.IDX PT, R9, R87, 0x1, 0x181f ;  /* 0x00381f0057097f89 */ /* 0x0208e800000e0000 */
        /* <DEDUP_REMOVED lines=10> */
[----:B-1----:R-:W-:Y:S01]  /*b1c0*/  @!P3 LEA R20, P6, R191, R8, 0x1 ;  /* 0x00000008bf14b211 */ /* 0x002fe200078c08ff */
[----:B------:R0:W-:Y:S01]  /*b1d0*/  @!P0 ST.E.128 desc[UR44][R4.64], R12 ;  /* 0x0000000c04008985 */ /* 0x0001e2000c101d2c */
[----:B------:R-:W-:Y:S02]  /*b1e0*/  ISETP.GE.AND P0, PT, R188, UR8, PT ;  /* 0x00000008bc007c0c */ /* 0x000fe4000bf06270 */
[----:B------:R-:W-:Y:S02]  /*b1f0*/  @!P5 LEA.HI.X R11, R192, R9, R209, 0x1, P4 ;  /* 0x00000009c00bd211 */ /* 0x000fe400020f0cd1 */
[----:B------:R-:W-:-:S02]  /*b200*/  LOP3.LUT P4, RZ, R0, 0x40, RZ, 0xc0, !PT ;  /* 0x0000004000ff7812 */ /* 0x000fc4000788c0ff */
[----:B--2---:R-:W-:Y:S01]  /*b210*/  @!P3 LEA.HI.X R21, R191, R9, R208, 0x1, P6 ;  /* 0x00000009bf15b211 */ /* 0x004fe200030f0cd0 */
        /* <DEDUP_REMOVED lines=20> */
.L_x_1018:
[----:B------:R-:W0:Y:S01]  /*b360*/  LDC.64 R8, c[0x0][0xd00] ;  /* 0x00034000ff087b82 */ /* 0x000e220000000a00 */
[----:B------:R-:W-:Y:S01]  /*b370*/  ULDC.64 UR6, c[0x0][0xd08] ;  /* 0x0003420000067ab9 */ /* 0x000fe20000000a00 */
[----:B------:R-:W-:-:S06]  /*b380*/  MOV R3, RZ ;  /* 0x000000ff00037202 */ /* 0x000fcc0000000f00 */
[----:B------:R-:W1:Y:S01]  /*b390*/  LDC.64 R4, c[0x0][0xd00] ;  /* 0x00034000ff047b82 */ /* 0x000e620000000a00 */
[----:B------:R-:W-:-:S04]  /*b3a0*/  ISETP.NE.U32.AND P1, PT, RZ, UR6, PT ;  /* 0x00000006ff007c0c */ /* 0x000fc8000bf25070 */
[----:B------:R-:W-:Y:S01]  /*b3b0*/  ISETP.NE.AND.EX P1, PT, RZ, UR7, PT, P1 ;  /* 0x00000007ff007c0c */ /* 0x000fe2000bf25310 */
[----:B------:R-:W-:Y:S02]  /*b3c0*/  ULDC UR5, c[0x0][0xb88] ;  /* 0x0002e20000057ab9 */ /* 0x000fe40000000800 */
[----:B------:R-:W2:Y:S01]  /*b3d0*/  LDC R27, c[0x0][0xce8] ;  /* 0x00033a00ff1b7b82 */ /* 0x000ea20000000800 */
[----:B0-----:R-:W-:-:S04]  /*b3e0*/  ISETP.NE.U32.AND P0, PT, R8, RZ, PT ;  /* 0x000000ff0800720c */ /* 0x001fc80003f05070 */
[----:B------:R-:W-:Y:S01]  /*b3f0*/  ISETP.NE.AND.EX P0, PT, R9, RZ, PT, P0 ;  /* 0x000000ff0900720c */ /* 0x000fe20003f05300 */
[----:B-1----:R-:W-:-:S04]  /*b400*/  IMAD.WIDE R8, R186, 0x4, R4 ;  /* 0x00000004ba087825 */ /* 0x002fc800078e0204 */
[----:B------:R-:W0:Y:S01]  /*b410*/  @P1 LDC.64 R4, c[0x0][0xd08] ;  /* 0x00034200ff041b82 */ /* 0x000e220000000a00 */
[----:B------:R-:W-:-:S07]  /*b420*/  IMAD.U32 R0, RZ, RZ, UR5 ;  /* 0x00000005ff007e24 */ /* 0x000fce000f8e00ff */
[----:B------:R1:W5:Y:S01]  /*b430*/  @P0 LDG.E R3, desc[UR44][R8.64] ;  /* 0x0000002c08030981 */ /* 0x000362000c1e1900 */
[----:B0-----:R-:W-:-:S05]  /*b440*/  @P1 IMAD.WIDE R4, R186, 0x4, R4 ;  /* 0x00000004ba041825 */ /* 0x001fca00078e0204 */
[----:B------:R1:W5:Y:S01]  /*b450*/  @P1 LDG.E R0, desc[UR44][R4.64] ;  /* 0x0000002c04001981 */ /* 0x000362000c1e1900 */
[----:B------:R-:W-:Y:S01]  /*b460*/  ISETP.GE.AND P2, PT, R202, 0x40, PT ;  /* 0x00000040ca00780c */ /* 0x000fe20003f46270 */
[----:B--2---:R-:W-:-:S12]  /*b470*/  @P1 BRA `(.L_x_1024) ;  /* 0x0000000000101947 */ /* 0x004fd80003800000 */
[----:B------:R-:W-:Y:S05]  /*b480*/  @!P0 BRA `(.L_x_1024) ;  /* 0x00000000000c8947 */ /* 0x000fea0003800000 */
[----:B-1----:R-:W2:Y:S04]  /*b490*/  LDG.E R5, desc[UR44][R8.64] ;  /* 0x0000002c08057981 */ /* 0x002ea8000c1e1900 */
[----:B-----5:R-:W2:Y:S02]  /*b4a0*/  LDG.E R0, desc[UR44][R8.64+0x4] ;  /* 0x0000042c08007981 */ /* 0x020ea4000c1e1900 */
[----:B--2---:R-:W-:-:S07]  /*b4b0*/  IMAD.IADD R0, R0, 0x1, -R5 ;  /* 0x0000000100007824 */ /* 0x004fce00078e0a05 */
.L_x_1024:
[----:B------:R-:W-:Y:S01]  /*b4c0*/  BSSY B1, `(.L_x_1025) ;  /* 0x000002f000017945 */ /* 0x000fe20003800000 */
[----:B------:R-:W-:Y:S02]  /*b4d0*/  SHF.R.S32.HI R15, RZ, 0x1f, R187 ;  /* 0x0000001fff0f7819 */ /* 0x000fe400000114bb */
[----:B------:R-:W-:Y:S02]  /*b4e0*/  SEL R21, R186, RZ, !P0 ;  /* 0x000000ffba157207 */ /* 0x000fe40004000000 */
[----:B------:R-:W-:Y:S02]  /*b4f0*/  SEL R194, R194, RZ, !P0 ;  /* 0x000000ffc2c27207 */ /* 0x000fe40004000000 */
[----:B-----5:R-:W-:Y:S01]  /*b500*/  SHF.R.S32.HI R12, RZ, 0x1f, R3 ;  /* 0x0000001fff0c7819 */ /* 0x020fe20000011403 */
[----:B------:R-:W-:Y:S06]  /*b510*/  @P2 BRA `(.L_x_1026) ;  /* 0x0000000000a42947 */ /* 0x000fec0003800000 */
[----:B-1----:R-:W0:Y:S01]  /*b520*/  S2R R5, SR_TID.X ;  /* 0x0000000000057919 */ /* 0x002e220000002100 */
[----:B------:R-:W1:Y:S01]  /*b530*/  LDC R13, c[0x0][0xce8] ;  /* 0x00033a00ff0d7b82 */ /* 0x000e620000000800 */
[----:B------:R-:W-:-:S04]  /*b540*/  IMAD.U32 R4, RZ, RZ, UR42 ;  /* 0x0000002aff047e24 */ /* 0x000fc8000f8e00ff */
[----:B0-----:R-:W-:Y:S02]  /*b550*/  IMAD R4, R4, 0x40, R5 ;  /* 0x0000004004047824 */ /* 0x001fe400078e0205 */
[----:B-1----:R-:W-:Y:S02]  /*b560*/  IMAD R5, R0, R13, RZ ;  /* 0x0000000d00057224 */ /* 0x002fe400078e02ff */
[----:B------:R-:W-:-:S05]  /*b570*/  VIADD R14, R4, 0xffffff80 ;  /* 0xffffff80040e7836 */ /* 0x000fca0000000000 */
[----:B------:R-:W-:-:S13]  /*b580*/  ISETP.GE.AND P0, PT, R14, R5, PT ;  /* 0x000000050e00720c */ /* 0x000fda0003f06270 */
[----:B------:R-:W-:Y:S05]  /*b590*/  @P0 BRA `(.L_x_1026) ;  /* 0x0000000000840947 */ /* 0x000fea0003800000 */
[----:B------:R-:W-:Y:S01]  /*b5a0*/  ISETP.NE.AND P0, PT, R13, 0x1, PT ;  /* 0x000000010d00780c */ /* 0x000fe20003f05270 */
[----:B------:R-:W-:Y:S01]  /*b5b0*/  ULDC.64 UR6, c[0x0][0xc90] ;  /* 0x0003240000067ab9 */ /* 0x000fe20000000a00 */
[----:B------:R-:W-:Y:S02]  /*b5c0*/  IMAD.MOV.U32 R4, RZ, RZ, R3 ;  /* 0x000000ffff047224 */ /* 0x000fe400078e0003 */
[----:B------:R-:W-:Y:S02]  /*b5d0*/  IMAD R10, R15, UR6, RZ ;  /* 0x000000060f0a7c24 */ /* 0x000fe4000f8e02ff */
[----:B------:R-:W-:Y:S02]  /*b5e0*/  IMAD.MOV.U32 R5, RZ, RZ, R12 ;  /* 0x000000ffff057224 */ /* 0x000fe400078e000c */
[----:B------:R-:W-:Y:S02]  /*b5f0*/  IMAD.MOV.U32 R9, RZ, RZ, R14 ;  /* 0x000000ffff097224 */ /* 0x000fe400078e000e */
[----:B------:R-:W-:-:S03]  /*b600*/  IMAD.WIDE.U32 R4, R187, UR6, R4 ;  /* 0x00000006bb047c25 */ /* 0x000fc6000f8e0004 */
[----:B------:R-:W0:Y:S08]  /*b610*/  @P0 LDC R11, c[0x0][0xcec] ;  /* 0x00033b00ff0b0b82 */ /* 0x000e300000000800 */
[----:B------:R-:W1:Y:S01]  /*b620*/  @P0 LDC R25, c[0x0][0xcf0] ;  /* 0x00033c00ff190b82 */ /* 0x000e620000000800 */
[----:B0-----:R-:W-:-:S04]  /*b630*/  @P0 IMAD.HI.U32 R8, R14, R11, RZ ;  /* 0x0000000b0e080227 */ /* 0x001fc800078e00ff */
[----:B------:R-:W-:Y:S01]  /*b640*/  IMAD R11, R187, UR7, R10 ;  /* 0x00000007bb0b7c24 */ /* 0x000fe2000f8e020a */
[----:B------:R-:W-:Y:S01]  /*b650*/  ULDC.64 UR6, c[0x0][0xc98] ;  /* 0x0003260000067ab9 */ /* 0x000fe20000000a00 */
[----:B-1----:R-:W-:Y:S02]  /*b660*/  @P0 SHF.R.U32.HI R9, RZ, R25, R8 ;  /* 0x00000019ff090219 */ /* 0x002fe40000011608 */
        /* <DEDUP_REMOVED lines=20> */
.L_x_1026:
[----:B------:R-:W-:Y:S05]  /*b7b0*/  BSYNC B1 ;  /* 0x0000000000017941 */ /* 0x000fea0003800000 */
.L_x_1025:
[----:B------:R-:W-:Y:S01]  /*b7c0*/  ISETP.NE.AND P0, PT, R27, 0x1, PT ;  /* 0x000000011b00780c */ /* 0x000fe20003f05270 */
[----:B------:R-:W-:Y:S01]  /*b7d0*/  ULDC.64 UR6, c[0x0][0xba0] ;  /* 0x0002e80000067ab9 */ /* 0x000fe20000000a00 */
[----:B------:R-:W-:Y:S01]  /*b7e0*/  ULDC UR5, c[0x0][0xbc8] ;  /* 0x0002f20000057ab9 */ /* 0x000fe20000000800 */
[----:B01----:R-:W-:Y:S01]  /*b7f0*/  IMAD R8, R12, UR6, RZ ;  /* 0x000000060c087c24 */ /* 0x003fe2000f8e02ff */
[----:B------:R-:W-:Y:S01]  /*b800*/  ISETP.GE.AND P1, PT, R192, UR5, PT ;  /* 0x00000005c0007c0c */ /* 0x000fe2000bf26270 */
[C---:B------:R-:W-:Y:S01]  /*b810*/  IMAD.WIDE.U32 R4, R3.reuse, UR6, RZ ;  /* 0x0000000603047c25 */ /* 0x040fe2000f8e00ff */
[----:B------:R-:W-:Y:S01]  /*b820*/  ISETP.GE.AND P2, PT, R16, UR5, PT ;  /* 0x0000000510007c0c */ /* 0x000fe2000bf46270 */
[----:B------:R-:W-:Y:S01]  /*b830*/  BSSY B1, `(.L_x_1027) ;  /* 0x0000066000017945 */ /* 0x000fe20003800000 */
[----:B------:R-:W-:Y:S01]  /*b840*/  SEL R10, RZ, 0xffffffff, P1 ;  /* 0xffffffffff0a7807 */ /* 0x000fe20000800000 */
[----:B------:R-:W-:Y:S01]  /*b850*/  IMAD R3, R3, UR7, R8 ;  /* 0x0000000703037c24 */ /* 0x000fe2000f8e0208 */
[----:B------:R-:W-:Y:S01]  /*b860*/  ULDC.64 UR6, c[0x0][0xbe8] ;  /* 0x0002fa0000067ab9 */ /* 0x000fe20000000a00 */
[----:B------:R-:W-:Y:S01]  /*b870*/  IMAD R9, R193, 0x20, R195 ;  /* 0x00000020c1097824 */ /* 0x000fe200078e02c3 */
[----:B------:R-:W-:Y:S01]  /*b880*/  ISETP.GE.AND P1, PT, R191, UR5, PT ;  /* 0x00000005bf007c0c */ /* 0x000fe2000bf26270 */
[----:B------:R-:W0:Y:S01]  /*b890*/  @P0 LDC R11, c[0x0][0xcec] ;  /* 0x00033b00ff0b0b82 */ /* 0x000e220000000800 */
[----:B------:R-:W-:-:S02]  /*b8a0*/  IMAD.U32 R12, RZ, RZ, UR42 ;  /* 0x0000002aff0c7e24 */ /* 0x000fc4000f8e00ff */
[----:B------:R-:W-:Y:S02]  /*b8b0*/  IMAD R8, R15, UR6, RZ ;  /* 0x000000060f087c24 */ /* 0x000fe4000f8e02ff */
[----:B------:R-:W-:Y:S02]  /*b8c0*/  IMAD.IADD R5, R5, 0x1, R3 ;  /* 0x0000000105057824 */ /* 0x000fe400078e0203 */
[----:B------:R-:W-:Y:S01]  /*b8d0*/  IMAD.SHL.U32 R15, R10, 0x2, RZ ;  /* 0x000000020a0f7824 */ /* 0x000fe200078e00ff */
[----:B------:R-:W1:Y:S01]  /*b8e0*/  @P0 LDC R13, c[0x0][0xcf0] ;  /* 0x00033c00ff0d0b82 */ /* 0x000e620000000800 */
[C---:B------:R-:W-:Y:S01]  /*b8f0*/  IMAD R3, R187.reuse, UR7, R8 ;  /* 0x00000007bb037c24 */ /* 0x040fe2000f8e0208 */
[----:B------:R-:W-:Y:S01]  /*b900*/  SEL R8, RZ, 0x1, P2 ;  /* 0x00000001ff087807 */ /* 0x000fe20001000000 */
[----:B------:R-:W-:Y:S01]  /*b910*/  IMAD R10, R12, 0x40, R9 ;  /* 0x000000400c0a7824 */ /* 0x000fe200078e0209 */
[----:B------:R-:W-:Y:S01]  /*b920*/  SEL R9, RZ, 0xffffffff, P1 ;  /* 0xffffffffff097807 */ /* 0x000fe20000800000 */
[----:B------:R-:W-:Y:S01]  /*b930*/  IMAD.WIDE.U32 R4, R187, UR6, R4 ;  /* 0x00000006bb047c25 */ /* 0x000fe2000f8e0004 */
[----:B------:R-:W-:Y:S01]  /*b940*/  LOP3.LUT R8, R15, 0x2, R8, 0xe2, !PT ;  /* 0x000000020f087812 */ /* 0x000fe200078ee208 */
[----:B------:R-:W-:Y:S01]  /*b950*/  ULDC.64 UR6, c[0x0][0xbf0] ;  /* 0x0002fc0000067ab9 */ /* 0x000fe20000000a00 */
[----:B------:R-:W-:Y:S01]  /*b960*/  ISETP.GE.AND P1, PT, R190, UR5, PT ;  /* 0x00000005be007c0c */ /* 0x000fe2000bf26270 */
[----:B------:R-:W-:Y:S01]  /*b970*/  IMAD.SHL.U32 R15, R9, 0x4, RZ ;  /* 0x00000004090f7824 */ /* 0x000fe200078e00ff */
[----:B------:R-:W-:Y:S01]  /*b980*/  IADD3 R5, R5, R3, RZ ;  /* 0x0000000305057210 */ /* 0x000fe20007ffe0ff */
[----:B------:R-:W-:Y:S01]  /*b990*/  IMAD R3, R194, UR6, RZ ;  /* 0x00000006c2037c24 */ /* 0x000fe2000f8e02ff */
[----:B------:R-:W-:Y:S01]  /*b9a0*/  SEL R14, RZ, 0xffffffff, P1 ;  /* 0xffffffffff0e7807 */ /* 0x000fe20000800000 */
[----:B------:R-:W-:Y:S01]  /*b9b0*/  IMAD.U32 R28, RZ, RZ, UR42 ;  /* 0x0000002aff1c7e24 */ /* 0x000fe2000f8e00ff */
[----:B------:R-:W-:Y:S01]  /*b9c0*/  LOP3.LUT R12, R15, 0x4, R8, 0xe2, !PT ;  /* 0x000000040f0c7812 */ /* 0x000fe200078ee208 */
[----:B------:R-:W-:Y:S01]  /*b9d0*/  IMAD R9, R21, UR7, R3 ;  /* 0x0000000715097c24 */ /* 0x000fe2000f8e0203 */
[----:B------:R-:W-:Y:S01]  /*b9e0*/  ISETP.GE.AND P2, PT, R198, UR5, PT ;  /* 0x00000005c6007c0c */ /* 0x000fe2000bf46270 */
[----:B0-----:R-:W-:-:S04]  /*b9f0*/  @P0 IMAD.HI.U32 R8, R10, R11, RZ ;  /* 0x0000000b0a080227 */ /* 0x001fc800078e00ff */
[----:B------:R-:W-:Y:S02]  /*ba00*/  IMAD.MOV.U32 R3, RZ, RZ, R10 ;  /* 0x000000ffff037224 */ /* 0x000fe400078e000a */
[----:B------:R-:W-:Y:S01]  /*ba10*/  IMAD.WIDE.U32 R4, R21, UR6, R4 ;  /* 0x0000000615047c25 */ /* 0x000fe2000f8e0004 */
[----:B-1----:R-:W-:Y:S01]  /*ba20*/  @P0 SHF.R.U32.HI R3, RZ, R13, R8 ;  /* 0x0000000dff030219 */ /* 0x002fe20000011608 */
[----:B------:R-:W-:Y:S01]  /*ba30*/  ULDC.64 UR6, c[0x0][0xbe0] ;  /* 0x0002f80000067ab9 */ /* 0x000fe20000000a00 */
[----:B------:R-:W-:Y:S01]  /*ba40*/  ISETP.GE.AND P0, PT, R189, UR5, PT ;  /* 0x00000005bd007c0c */ /* 0x000fe2000bf06270 */
[----:B------:R-:W-:Y:S01]  /*ba50*/  IMAD.SHL.U32 R11, R14, 0x8, RZ ;  /* 0x000000080e0b7824 */ /* 0x000fe200078e00ff */
[----:B------:R-:W-:Y:S01]  /*ba60*/  SHF.R.S32.HI R8, RZ, 0x1f, R3 ;  /* 0x0000001fff087819 */ /* 0x000fe20000011403 */
[----:B------:R-:W-:Y:S02]  /*ba70*/  IMAD.IADD R5, R5, 0x1, R9 ;  /* 0x0000000105057824 */ /* 0x000fe400078e0209 */
[----:B------:R-:W-:Y:S01]  /*ba80*/  IMAD.MOV R9, RZ, RZ, -R3 ;  /* 0x000000ffff097224 */ /* 0x000fe200078e0a03 */
[----:B------:R-:W-:Y:S01]  /*ba90*/  LOP3.LUT R12, R11, 0x8, R12, 0xe2, !PT ;  /* 0x000000080b0c7812 */ /* 0x000fe200078ee20c */
[----:B------:R-:W-:Y:S01]  /*baa0*/  IMAD R8, R8, UR6, RZ ;  /* 0x0000000608087c24 */ /* 0x000fe2000f8e02ff */
[----:B------:R-:W-:Y:S01]  /*bab0*/  SEL R11, RZ, 0xffffffff, P0 ;  /* 0xffffffffff0b7807 */ /* 0x000fe20000000000 */
[----:B------:R-:W-:Y:S01]  /*bac0*/  IMAD R9, R27, R9, R10 ;  /* 0x000000091b097224 */ /* 0x000fe200078e020a */
[----:B------:R-:W-:Y:S01]  /*bad0*/  ISETP.GE.AND P0, PT, R188, UR5, PT ;  /* 0x00000005bc007c0c */ /* 0x000fe2000bf06270 */
[----:B------:R-:W-:-:S03]  /*bae0*/  IMAD.WIDE.U32 R4, R3, UR6, R4 ;  /* 0x0000000603047c25 */ /* 0x000fc6000f8e0004 */
[----:B------:R-:W-:Y:S01]  /*baf0*/  SEL R10, RZ, 0xffffffff, P0 ;  /* 0xffffffffff0a7807 */ /* 0x000fe20000000000 */
[----:B------:R-:W-:Y:S01]  /*bb00*/  IMAD.SHL.U32 R13, R11, 0x10, RZ ;  /* 0x000000100b0d7824 */ /* 0x000fe200078e00ff */
[----:B------:R-:W-:Y:S01]  /*bb10*/  ISETP.GE.AND P0, PT, R199, UR5, PT ;  /* 0x00000005c7007c0c */ /* 0x000fe2000bf06270 */
[----:B------:R-:W-:Y:S01]  /*bb20*/  IMAD R11, R3, UR7, R8 ;  /* 0x00000007030b7c24 */ /* 0x000fe2000f8e0208 */
[----:B------:R-:W-:Y:S01]  /*bb30*/  SHF.R.S32.HI R3, RZ, 0x1f, R9 ;  /* 0x0000001fff037819 */ /* 0x000fe20000011409 */
[----:B------:R-:W-:Y:S01]  /*bb40*/  ULDC.64 UR6, c[0x0][0xbd8] ;  /* 0x0002f60000067ab9 */ /* 0x000fe20000000a00 */
[----:B------:R-:W-:Y:S01]  /*bb50*/  IMAD R27, R0, R27, RZ ;  /* 0x0000001b001b7224 */ /* 0x000fe200078e02ff */
[----:B------:R-:W-:Y:S01]  /*bb60*/  LOP3.LUT R12, R13, 0x10, R12, 0xe2, !PT ;  /* 0x000000100d0c7812 */ /* 0x000fe200078ee20c */
[----:B------:R-:W-:Y:S02]  /*bb70*/  IMAD.IADD R5, R5, 0x1, R11 ;  /* 0x0000000105057824 */ /* 0x000fe400078e020b */
[----:B------:R-:W-:-:S02]  /*bb80*/  IMAD R0, R3, UR6, RZ ;  /* 0x0000000603007c24 */ /* 0x000fc4000f8e02ff */
[----:B------:R-:W-:Y:S02]  /*bb90*/  IMAD R28, R28, 0x40, R195 ;  /* 0x000000401c1c7824 */ /* 0x000fe400078e02c3 */
[C---:B------:R-:W-:Y:S01]  /*bba0*/  IMAD R3, R9.reuse, UR7, R0 ;  /* 0x0000000709037c24 */ /* 0x040fe2000f8e0200 */
[----:B------:R-:W-:Y:S01]  /*bbb0*/  SEL R0, RZ, 0x80, P2 ;  /* 0x00000080ff007807 */ /* 0x000fe20001000000 */
[----:B------:R-:W-:Y:S01]  /*bbc0*/  IMAD.WIDE.U32 R4, R9, UR6, R4 ;  /* 0x0000000609047c25 */ /* 0x000fe2000f8e0004 */
[----:B------:R-:W-:Y:S01]  /*bbd0*/  SEL R9, RZ, 0x40, P0 ;  /* 0x00000040ff097807 */ /* 0x000fe20000000000 */
[----:B------:R-:W-:Y:S01]  /*bbe0*/  ULDC.64 UR6, c[0x0][0xb80] ;  /* 0x0002e00000067ab9 */ /* 0x000fe20000000a00 */
[----:B------:R-:W-:Y:S01]  /*bbf0*/  ISETP.GE.AND P0, PT, R28, R27, PT ;  /* 0x0000001b1c00720c */ /* 0x000fe20003f06270 */
[----:B------:R-:W-:Y:S01]  /*bc00*/  IMAD.SHL.U32 R13, R10, 0x20, RZ ;  /* 0x000000200a0d7824 */ /* 0x000fe200078e00ff */
[----:B------:R-:W-:Y:S01]  /*bc10*/  LEA R24, P1, R4, UR6, 0x1 ;  /* 0x0000000604187c11 */ /* 0x000fe2000f8208ff */
[----:B------:R-:W-:-:S03]  /*bc20*/  IMAD.IADD R3, R5, 0x1, R3 ;  /* 0x0000000105037824 */ /* 0x000fc600078e0203 */
[----:B------:R-:W-:Y:S01]  /*bc30*/  LOP3.LUT R12, R13, 0x20, R12, 0xe2, !PT ;  /* 0x000000200d0c7812 */ /* 0x000fe200078ee20c */
[----:B------:R0:W1:Y:S01]  /*bc40*/  SHFL.IDX PT, R8, R24, RZ, 0x181f ;  /* 0x00181fff18087589 */ /* 0x00006200000e0000 */
[----:B------:R-:W-:Y:S02]  /*bc50*/  LEA.HI.X R3, R4, UR7, R3, 0x1, P1 ;  /* 0x0000000704037c11 */ /* 0x000fe400088f0c03 */
[----:B------:R-:W-:-:S03]  /*bc60*/  LOP3.LUT R25, R12, R9, RZ, 0xfc, !PT ;  /* 0x000000090c197212 */ /* 0x000fc600078efcff */
        /* <DEDUP_REMOVED lines=34> */
.L_x_1028:
[----:B------:R-:W-:Y:S05]  /*be90*/  BSYNC B1 ;  /* 0x0000000000017941 */ /* 0x000fea0003800000 */
.L_x_1027:
        /* <DEDUP_REMOVED lines=10> */
[-C--:B-1----:R-:W-:Y:S02]  /*bf40*/  @!P2 LEA R10, P0, R192, R8.reuse, 0x1 ;  /* 0x00000008c00aa211 */ /* 0x082fe400078008ff */
        /* <DEDUP_REMOVED lines=25> */
.L_x_1023:
[----:B------:R-:W-:Y:S05]  /*c0e0*/  BSYNC B0 ;  /* 0x0000000000007941 */ /* 0x000fea0003800000 */
.L_x_1017:
[----:B------:R-:W-:Y:S02]  /*c0f0*/  ULDC UR5, c[0x0][0xd3c] ;  /* 0x00034f0000057ab9 */ /* 0x000fe40000000800 */
[----:B------:R-:W-:-:S13]  /*c100*/  ISETP.GE.AND P0, PT, R7, UR5, PT ;  /* 0x0000000507007c0c */ /* 0x000fda000bf06270 */
[----:B------:R-:W-:Y:S05]  /*c110*/  @!P0 BRA `(.L_x_1029) ;  /* 0xffffff4c00a08947 */ /* 0x000fea000383ffff */
[----:B------:R-:W-:Y:S05]  /*c120*/  EXIT ;  /* 0x000000000000794d */ /* 0x000fea0003800000 */
.L_x_983:
[----:B------:R-:W-:-:S08]  /*c130*/  NOP ;  /* 0x0000000000007918 */ /* 0x000fd00000000000 */
[----:B------:R-:W0:-:S00]  /*c140*/  USETMAXREG.DEALLOC.CTAPOOL 0x28 ;  /* 0x00000028000079c8 */ /* 0x000e0000080e0500 */
[----:B0-----:R-:W-:Y:S02]  /*c150*/  LOP3.LUT R0, R0, 0x3, RZ, 0xc0, !PT ;  /* 0x0000000300007812 */ /* 0x001fe400078ec0ff */
[----:B------:R-:W-:-:S04]  /*c160*/  LOP3.LUT R22, R22, 0xffdfffff, RZ, 0xc0, !PT ;  /* 0xffdfffff16167812 */ /* 0x000fc800078ec0ff */
[----:B------:R-:W0:Y:S02]  /*c170*/  SHFL.IDX PT, R0, R0, RZ, 0x1f ;  /* 0x00001fff00007589 */ /* 0x000e2400000e0000 */
[----:B0-----:R-:W-:Y:S01]  /*c180*/  ISETP.NE.AND P0, PT, R0, RZ, PT ;  /* 0x000000ff0000720c */ /* 0x001fe20003f05270 */
[----:B------:R-:W-:-:S12]  /*c190*/  IMAD.MOV.U32 R0, RZ, RZ, RZ ;  /* 0x000000ffff007224 */ /* 0x000fd800078e00ff */
        /* <DEDUP_REMOVED lines=9> */
.L_x_1030:
        /* <DEDUP_REMOVED lines=32> */
[----:B------:R-:W0:Y:S02]  /*c430*/  SHFL.IDX PT, R4, R7, 0x1f, 0x1f ;  /* 0x03e01f0007047f89 */ /* 0x000e2400000e0000 */
[----:B0-----:R-:W-:-:S04]  /*c440*/  IMAD R4, R4, UR5, RZ ;  /* 0x0000000504047c24 */ /* 0x001fc8000f8e02ff */
[----:B------:R-:W-:Y:S01]  /*c450*/  IMAD.MOV.U32 R3, RZ, RZ, R4 ;  /* 0x000000ffff037224 */ /* 0x000fe200078e0004 */
[----:B-1----:R-:W-:-:S13]  /*c460*/  ISETP.GT.AND P6, PT, R4, UR6, PT ;  /* 0x0000000604007c0c */ /* 0x002fda000bfc4270 */
[----:B------:R-:W-:Y:S05]  /*c470*/  @P6 BRA `(.L_x_1032) ;  /* 0x0000000000946947 */ /* 0x000fea0003800000 */
[----:B------:R-:W-:Y:S01]  /*c480*/  IMAD.MOV.U32 R4, RZ, RZ, R3 ;  /* 0x000000ffff047224 */ /* 0x000fe200078e0003 */
[----:B------:R-:W-:Y:S01]  /*c490*/  UMOV UR4, URZ ;  /* 0x0000003f00047c82 */ /* 0x000fe20008000000 */
[----:B------:R-:W-:-:S05]  /*c4a0*/  ULDC UR5, c[0x0][0xd38] ;  /* 0x00034e0000057ab9 */ /* 0x000fca0000000800 */
.L_x_1036:
        /* <DEDUP_REMOVED lines=12> */
.L_x_1035:
[----:B------:R-:W-:Y:S05]  /*c570*/  BSYNC B0 ;  /* 0x0000000000007941 */ /* 0x000fea0003800000 */
.L_x_1034:
        /* <DEDUP_REMOVED lines=21> */
.L_x_1032:
        /* <DEDUP_REMOVED lines=15> */
.L_x_1037:
[----:B---3--:R-:W-:Y:S01]  /*c7c0*/  IMAD R16, R16, UR5, R8 ;  /* 0x0000000510107c24 */ /* 0x008fe2000f8e0208 */
[----:B0-----:R-:W-:Y:S01]  /*c7d0*/  IABS R2, R10 ;  /* 0x0000000a00027213 */ /* 0x001fe20000000000 */
[----:B-1----:R-:W-:Y:S02]  /*c7e0*/  IMAD.MOV R0, RZ, RZ, -R3 ;  /* 0x000000ffff007224 */ /* 0x002fe400078e0a03 */
[----:B------:R-:W-:Y:S01]  /*c7f0*/  VIADD R19, R19, UR4 ;  /* 0x0000000413137c36 */ /* 0x000fe20008000000 */
[----:B------:R-:W-:Y:S01]  /*c800*/  IADD3 R11, -R16, UR6, RZ ;  /* 0x00000006100b7c10 */ /* 0x000fe2000fffe1ff */
[----:B------:R-:W-:Y:S01]  /*c810*/  IMAD.MOV R4, RZ, RZ, -R2 ;  /* 0x000000ffff047224 */ /* 0x000fe200078e0a02 */
[----:B------:R-:W-:Y:S01]  /*c820*/  MOV R2, RZ ;  /* 0x000000ff00027202 */ /* 0x000fe20000000f00 */
[----:B--2---:R-:W-:Y:S01]  /*c830*/  IMAD R7, R0, R9, RZ ;  /* 0x0000000900077224 */ /* 0x004fe200078e02ff */
[----:B------:R-:W-:-:S03]  /*c840*/  IABS R0, R11 ;  /* 0x0000000b00007213 */ /* 0x000fc60000000000 */
        /* <DEDUP_REMOVED lines=19> */
.L_x_1033:
[----:B------:R-:W-:Y:S01]  /*c980*/  ULDC UR4, c[0x0][0xd3c] ;  /* 0x00034f0000047ab9 */ /* 0x000fe20000000800 */
[----:B------:R-:W-:Y:S02]  /*c990*/  IMAD.MOV.U32 R17, RZ, RZ, RZ ;  /* 0x000000ffff117224 */ /* 0x000fe400078e00ff */
[----:B------:R-:W-:Y:S02]  /*c9a0*/  IMAD.U32 R16, RZ, RZ, UR6 ;  /* 0x00000006ff107e24 */ /* 0x000fe4000f8e00ff */
[----:B------:R-:W-:Y:S02]  /*c9b0*/  IMAD.MOV.U32 R18, RZ, RZ, RZ ;  /* 0x000000ffff127224 */ /* 0x000fe400078e00ff */
[----:B------:R-:W-:-:S07]  /*c9c0*/  IMAD.U32 R19, RZ, RZ, UR4 ;  /* 0x00000004ff137e24 */ /* 0x000fce000f8e00ff */
.L_x_1038:
[----:B------:R-:W-:-:S13]  /*c9d0*/  ISETP.NE.AND P0, PT, R5, RZ, PT ;  /* 0x000000ff0500720c */ /* 0x000fda0003f05270 */
[----:B------:R-:W0:Y:S01]  /*c9e0*/  @!P0 S2R R3, SR_CgaCtaId ;  /* 0x0000000000038919 */ /* 0x000e220000008800 */
[----:B------:R-:W-:-:S04]  /*c9f0*/  @!P0 MOV R0, 0x400 ;  /* 0x0000040000008802 */ /* 0x000fc80000000f00 */
[----:B0-----:R-:W-:-:S05]  /*ca00*/  @!P0 LEA R0, R3, R0, 0x18 ;  /* 0x0000000003008211 */ /* 0x001fca00078ec0ff */
[----:B------:R1:W-:Y:S01]  /*ca10*/  @!P0 STS.128 [R0+0x388d0], R16 ;  /* 0x0388d01000008388 */ /* 0x0003e20000000c00 */
[----:B------:R-:W-:Y:S06]  /*ca20*/  BAR.ARV 0x5, 0x180 ;  /* 0x0146000000007b1d */ /* 0x000fec0000002000 */
.L_x_1031:
        /* <DEDUP_REMOVED lines=12> */
[----:B------:R-:W-:Y:S01]  /*caf0*/  ULOP3.LUT UR36, UR38, 0x2, URZ, 0xfc, !UPT ;  /* 0x0000000226247892 */ /* 0x000fe2000f8efc3f */
[----:B------:R-:W-:Y:S01]  /*cb00*/  IMAD.MOV.U32 R24, RZ, RZ, RZ ;  /* 0x000000ffff187224 */ /* 0x000fe200078e00ff */
[----:B------:R-:W-:Y:S01]  /*cb10*/  ULDC UR37, c[0x0][0xc] ;  /* 0x0000030000257ab9 */ /* 0x000fe20000000800 */
[----:B--2---:R-:W-:-:S06]  /*cb20*/  ULEA UR4, UR5, UR4, 0x18 ;  /* 0x0000000405047291 */ /* 0x004fcc000f8ec03f */
[----:B------:R-:W-:Y:S01]  /*cb30*/  IMAD.U32 R23, RZ, RZ, UR4 ;  /* 0x00000004ff177e24 */ /* 0x000fe2000f8e00ff */
[C---:B0-----:R-:W-:Y:S01]  /*cb40*/  LOP3.LUT R4, R5.reuse, 0x7f, RZ, 0xc0, !PT ;  /* 0x0000007f05047812 */ /* 0x041fe200078ec0ff */
[----:B-1----:R-:W-:-:S05]  /*cb50*/  IMAD.SHL.U32 R0, R5, 0x8, RZ ;  /* 0x0000000805007824 */ /* 0x002fca00078e00ff */
[----:B------:R-:W-:-:S04]  /*cb60*/  LOP3.LUT R2, R0, 0x1f8, RZ, 0xc0, !PT ;  /* 0x000001f800027812 */ /* 0x000fc800078ec0ff */
[----:B------:R-:W-:Y:S02]  /*cb70*/  LOP3.LUT R3, R2, 0x38, R5, 0x78, !PT ;  /* 0x0000003802037812 */ /* 0x000fe400078e7805 */
[----:B------:R-:W-:Y:S02]  /*cb80*/  SHF.L.U32 R2, R5, 0x4, RZ ;  /* 0x0000000405027819 */ /* 0x000fe400000006ff */
[----:B------:R-:W-:Y:S02]  /*cb90*/  SHF.R.U32.HI R5, RZ, 0x3, R4 ;  /* 0x00000003ff057819 */ /* 0x000fe40000011604 */
[----:B------:R-:W-:Y:S02]  /*cba0*/  LOP3.LUT R4, R0, 0x38, RZ, 0xc0, !PT ;  /* 0x0000003800047812 */ /* 0x000fe400078ec0ff */
[----:B------:R-:W-:Y:S02]  /*cbb0*/  LOP3.LUT R34, R3, 0x200, R0, 0xf8, !PT ;  /* 0x0000020003227812 */ /* 0x000fe400078ef800 */
[----:B------:R-:W-:-:S02]  /*cbc0*/  LOP3.LUT R2, R5, 0x70, R2, 0xf8, !PT ;  /* 0x0000007005027812 */ /* 0x000fc400078ef802 */
[----:B------:R-:W-:Y:S01]  /*cbd0*/  LOP3.LUT R0, R4, 0x40, RZ, 0xfc, !PT ;  /* 0x0000004004007812 */ /* 0x000fe200078efcff */
[----:B------:R-:W-:Y:S01]  /*cbe0*/  IMAD R25, R34, 0x2, R23 ;  /* 0x0000000222197824 */ /* 0x000fe200078e0217 */
[C---:B------:R-:W-:Y:S02]  /*cbf0*/  LOP3.LUT R3, R4.reuse, 0x80, RZ, 0xfc, !PT ;  /* 0x0000008004037812 */ /* 0x040fe400078efcff */
[C---:B------:R-:W-:Y:S02]  /*cc00*/  LOP3.LUT R2, R4.reuse, 0xc0, RZ, 0xfc, !PT ;  /* 0x000000c004027812 */ /* 0x040fe400078efcff */
[C---:B------:R-:W-:Y:S02]  /*cc10*/  LOP3.LUT R0, R4.reuse, 0x100, RZ, 0xfc, !PT ;  /* 0x0000010004007812 */ /* 0x040fe400078efcff */
[C---:B------:R-:W-:Y:S02]  /*cc20*/  LOP3.LUT R3, R4.reuse, 0x140, RZ, 0xfc, !PT ;  /* 0x0000014004037812 */ /* 0x040fe400078efcff */
[----:B------:R-:W-:-:S02]  /*cc30*/  LOP3.LUT R2, R4, 0x180, RZ, 0xfc, !PT ;  /* 0x0000018004027812 */ /* 0x000fc400078efcff */
[----:B---3--:R-:W-:-:S07]  /*cc40*/  LOP3.LUT R0, R4, 0x1c0, RZ, 0xfc, !PT ;  /* 0x000001c004007812 */ /* 0x008fce00078efcff */
.L_x_1106:
[----:B------:R-:W0:Y:S02]  /*cc50*/  LDC.64 R2, c[0x0][0xd88] ;  /* 0x00036200ff027b82 */ /* 0x000e240000000a00 */
[----:B0-----:R-:W-:-:S05]  /*cc60*/  IMAD.WIDE R2, R19, 0x4, R2 ;  /* 0x0000000413027825 */ /* 0x001fca00078e0202 */
[----:B--2---:R-:W2:Y:S01]  /*cc70*/  LDG.E R35, desc[UR44][R2.64] ;  /* 0x0000002c02237981 */ /* 0x004ea2000c1e1900 */
[----:B------:R-:W-:Y:S05]  /*cc80*/  YIELD ;  /* 0x0000000000007946 */ /* 0x000fea0003800000 */
[----:B------:R-:W-:Y:S01]  /*cc90*/  ULDC.64 UR4, c[0x0][0xb20] ;  /* 0x0002c80000047ab9 */ /* 0x000fe20000000a00 */
[----:B------:R-:W-:Y:S01]  /*cca0*/  IMAD.MOV.U32 R32, RZ, RZ, RZ ;  /* 0x000000ffff207224 */ /* 0x000fe200078e00ff */
[----:B------:R-:W-:Y:S01]  /*ccb0*/  ISETP.NE.U32.AND P0, PT, RZ, UR4, PT ;  /* 0x00000004ff007c0c */ /* 0x000fe2000bf05070 */
[----:B------:R-:W-:-:S03]  /*ccc0*/  ULDC.64 UR6, c[0x0][0xb10] ;  /* 0x0002c40000067ab9 */ /* 0x000fc60000000a00 */
[----:B------:R-:W-:Y:S01]  /*ccd0*/  ISETP.NE.AND.EX P0, PT, RZ, UR5, PT, P0 ;  /* 0x00000005ff007c0c */ /* 0x000fe2000bf05300 */
[----:B------:R-:W-:Y:S01]  /*cce0*/  IMAD.MOV.U32 R36, RZ, RZ, RZ ;  /* 0x000000ffff247224 */ /* 0x000fe200078e00ff */
[----:B--2---:R-:W-:-:S11]  /*ccf0*/  SHF.R.S32.HI R0, RZ, 0x1f, R35 ;  /* 0x0000001fff007819 */ /* 0x004fd60000011423 */
        /* <DEDUP_REMOVED lines=8> */
[----:B------:R-:W-:Y:S02]  /*cd80*/  LOP3.LUT R22, R22, 0xffffffbf, RZ, 0xc0, !PT ;  /* 0xffffffbf16167812 */ /* 0x000fe400078ec0ff */
[----:B------:R-:W-:Y:S02]  /*cd90*/  ISETP.NE.AND.EX P2, PT, RZ, UR5, PT, P0 ;  /* 0x00000005ff007c0c */ /* 0x000fe4000bf45300 */
[----:B------:R-:W-:Y:S02]  /*cda0*/  ISETP.NE.U32.AND P0, PT, RZ, UR6, PT ;  /* 0x00000006ff007c0c */ /* 0x000fe4000bf05070 */
[----:B-1----:R-:W-:Y:S02]  /*cdb0*/  IADD3 R2, P1, R27, UR4, RZ ;  /* 0x000000041b027c10 */ /* 0x002fe4000ff3e0ff */
[----:B------:R-:W-:-:S02]  /*cdc0*/  ISETP.NE.AND.EX P0, PT, RZ, UR7, PT, P0 ;  /* 0x00000007ff007c0c */ /* 0x000fc4000bf05300 */
[----:B------:R-:W-:Y:S01]  /*cdd0*/  IADD3.X R3, R28, UR5, RZ, P1, !PT ;  /* 0x000000051c037c10 */ /* 0x000fe20008ffe4ff */
[----:B------:R-:W-:-:S04]  /*cde0*/  ULDC.64 UR4, c[0x0][0x418] ;  /* 0x0001060000047ab9 */ /* 0x000fc80000000a00 */
[----:B------:R-:W-:Y:S01]  /*cdf0*/  @P2 LOP3.LUT R22, R22, 0x40, RZ, 0xfc, !PT ;  /* 0x0000004016162812 */ /* 0x000fe200078efcff */
[----:B------:R1:W5:Y:S05]  /*ce00*/  @P2 LDG.E R36, desc[UR44][R2.64] ;  /* 0x0000002c02242981 */ /* 0x00036a000c1e1900 */
[----:B------:R-:W-:-:S04]  /*ce10*/  @P0 IADD3 R4, P1, R27, UR6, RZ ;  /* 0x000000061b040c10 */ /* 0x000fc8000ff3e0ff */
[----:B------:R-:W-:-:S05]  /*ce20*/  @P0 IADD3.X R5, R28, UR7, RZ, P1, !PT ;  /* 0x000000071c050c10 */ /* 0x000fca0008ffe4ff */
        /* <DEDUP_REMOVED lines=9> */
[----:B---34-:R-:W-:Y:S05]  /*cec0*/  @P0 BRA `(.L_x_1040) ;  /* 0x0000000000200947 */ /* 0x018fea0003800000 */
[----:B------:R-:W-:Y:S02]  /*ced0*/  ULDC UR4, c[0x0][0x288] ;  /* 0x0000a20000047ab9 */ /* 0x000fe40000000800 */
[----:B-1----:R-:W-:-:S05]  /*cee0*/  IMAD.U32 R0, RZ, RZ, UR4 ;  /* 0x00000004ff007e24 */ /* 0x002fca000f8e00ff */
[----:B------:R0:W-:Y:S01]  /*cef0*/  STL [R1+0x10], R0 ;  /* 0x0000100001007387 */ /* 0x0001e20000100800 */
[----:B------:R-:W-:Y:S05]  /*cf00*/  @!P2 BRA `(.L_x_1040) ;  /* 0x000000000010a947 */ /* 0x000fea0003800000 */
[----:B------:R-:W2:Y:S04]  /*cf10*/  LDG.E R5, desc[UR44][R2.64] ;  /* 0x0000002c02057981 */ /* 0x000ea8000c1e1900 */
[----:B0-----:R-:W2:Y:S02]  /*cf20*/  LDG.E R0, desc[UR44][R2.64+0x4] ;  /* 0x0000042c02007981 */ /* 0x001ea4000c1e1900 */
[----:B--2---:R-:W-:-:S05]  /*cf30*/  IMAD.IADD R0, R0, 0x1, -R5 ;  /* 0x0000000100007824 */ /* 0x004fca00078e0a05 */
[----:B------:R2:W-:Y:S02]  /*cf40*/  STL [R1+0x10], R0 ;  /* 0x0000100001007387 */ /* 0x0005e40000100800 */
.L_x_1040:
        /* <DEDUP_REMOVED lines=9> */
.L_x_1041:
[----:B------:R-:W-:Y:S02]  /*cfe0*/  ULDC.64 UR4, c[0x0][0xb00] ;  /* 0x0002c00000047ab9 */ /* 0x000fe40000000a00 */
[----:B------:R-:W-:-:S04]  /*cff0*/  ISETP.NE.U32.AND P0, PT, RZ, UR4, PT ;  /* 0x00000004ff007c0c */ /* 0x000fc8000bf05070 */
[----:B------:R-:W-:-:S13]  /*d000*/  ISETP.NE.AND.EX P0, PT, RZ, UR5, PT, P0 ;  /* 0x00000005ff007c0c */ /* 0x000fda000bf05300 */
[----:B------:R-:W-:Y:S05]  /*d010*/  @!P0 BRA `(.L_x_1042) ;  /* 0x0000000000148947 */ /* 0x000fea0003800000 */
[----:B-1----:R-:W1:Y:S02]  /*d020*/  LDC.64 R2, c[0x0][0xb00] ;  /* 0x0002c000ff027b82 */ /* 0x002e640000000a00 */
[----:B-1----:R-:W-:-:S05]  /*d030*/  IMAD.WIDE R2, R29, 0x4, R2 ;  /* 0x000000041d027825 */ /* 0x002fca00078e0202 */
[----:B------:R-:W3:Y:S04]  /*d040*/  LDG.E R7, desc[UR44][R2.64] ;  /* 0x0000002c02077981 */ /* 0x000ee8000c1e1900 */
[----:B0-2---:R-:W3:Y:S02]  /*d050*/  LDG.E R0, desc[UR44][R2.64+0x4] ;  /* 0x0000042c02007981 */ /* 0x005ee4000c1e1900 */
[----:B---3--:R-:W-:-:S07]  /*d060*/  IMAD.IADD R7, R0, 0x1, -R7 ;  /* 0x0000000100077824 */ /* 0x008fce00078e0a07 */
.L_x_1042:
[----:B-----5:R-:W-:Y:S01]  /*d070*/  IMAD.IADD R33, R7, 0x1, -R32 ;  /* 0x0000000107217824 */ /* 0x020fe200078e0a20 */
[----:B------:R-:W-:Y:S03]  /*d080*/  BSSY B7, `(.L_x_1043) ;  /* 0x000045a000077945 */ /* 0x000fe60003800000 */
[C---:B012---:R-:W-:Y:S01]  /*d090*/  VIADD R0, R33.reuse, 0x3f ;  /* 0x0000003f21007836 */ /* 0x047fe20000000000 */
[----:B------:R0:W-:Y:S01]  /*d0a0*/  STL [R1+0x4], R33 ;  /* 0x0000042101007387 */ /* 0x0001e20000100800 */
[----:B------:R-:W-:-:S03]  /*d0b0*/  ISETP.GT.AND P0, PT, R33, RZ, PT ;  /* 0x000000ff2100720c */ /* 0x000fc60003f04270 */
[----:B------:R-:W-:-:S04]  /*d0c0*/  SHF.R.S32.HI R3, RZ, 0x1f, R0 ;  /* 0x0000001fff037819 */ /* 0x000fc80000011400 */
        /* <DEDUP_REMOVED lines=11> */
[----:B0-----:R-:W1:Y:S02]  /*d180*/  FLO.U32 R0, UR4 ;  /* 0x0000000400007d00 */ /* 0x001e6400080e0000 */
[----:B-1----:R-:W-:-:S06]  /*d190*/  ISETP.EQ.U32.AND P0, PT, R0, R5, PT ;  /* 0x000000050000720c */ /* 0x002fcc0003f02070 */
[----:B------:R-:W2:Y:S07]  /*d1a0*/  POPC R5, UR4 ;  /* 0x0000000400057d09 */ /* 0x000eae0008000000 */
[----:B--2---:R-:W2:Y:S01]  /*d1b0*/  @P0 ATOMG.E.ADD.STRONG.GPU PT, R3, desc[UR44][R2.64], R5 ;  /* 0x00000005020309a8 */ /* 0x004ea200081ee1ec */
[----:B------:R-:W0:Y:S02]  /*d1c0*/  S2R R4, SR_LTMASK ;  /* 0x0000000000047919 */ /* 0x000e240000003900 */
[----:B0-----:R-:W-:-:S04]  /*d1d0*/  LOP3.LUT R4, R4, UR4, RZ, 0xc0, !PT ;  /* 0x0000000404047c12 */ /* 0x001fc8000f8ec0ff */
[----:B------:R-:W0:Y:S01]  /*d1e0*/  POPC R7, R4 ;  /* 0x0000000400077309 */ /* 0x000e220000000000 */
[----:B--2---:R-:W0:Y:S02]  /*d1f0*/  SHFL.IDX PT, R0, R3, R0, 0x1f ;  /* 0x00001f0003007589 */ /* 0x004e2400000e0000 */
[----:B0-----:R-:W-:Y:S01]  /*d200*/  IADD3 R16, R0, UR37, R7 ;  /* 0x0000002500107c10 */ /* 0x001fe2000fffe007 */
[----:B------:R-:W-:Y:S06]  /*d210*/  BRA `(.L_x_1045) ;  /* 0x0000004400007947 */ /* 0x000fec0003800000 */
.L_x_1044:
[----:B0-----:R-:W-:Y:S01]  /*d220*/  VIADD R0, R23, 0x22400 ;  /* 0x0002240017007836 */ /* 0x001fe20000000000 */
[----:B------:R-:W-:Y:S04]  /*d230*/  BSSY B6, `(.L_x_1046) ;  /* 0x0000013000067945 */ /* 0x000fe80003800000 */
[----:B------:R-:W-:-:S13]  /*d240*/  LOP3.LUT P0, RZ, R0, 0x3ff, RZ, 0xc0, !PT ;  /* 0x000003ff00ff7812 */ /* 0x000fda000780c0ff */
[----:B------:R-:W-:Y:S05]  /*d250*/  @!P0 BRA `(.L_x_1047) ;  /* 0x0000000000408947 */ /* 0x000fea0003800000 */
        /* <DEDUP_REMOVED lines=15> */
[----:B0-----:R-:W-:Y:S05]  /*d350*/  CALL.ABS.NOINC R2 ;  /* 0x0000000002007343 */ /* 0x001fea0003c00000 */
.L_x_1047:
[----:B------:R-:W-:Y:S05]  /*d360*/  BSYNC B6 ;  /* 0x0000000000067941 */ /* 0x000fea0003800000 */
.L_x_1046:
        /* <DEDUP_REMOVED lines=8> */
[----:B------:R0:W1:Y:S01]  /*d3f0*/  LDC.64 R2, c[0x4][R30] ;  /* 0x010000001e027b82 */ /* 0x0000620000000a00 */
[----:B------:R-:W-:Y:S01]  /*d400*/  IMAD.U32 R4, RZ, RZ, UR6 ;  /* 0x00000006ff047e24 */ /* 0x000fe2000f8e00ff */
[----:B------:R-:W-:Y:S01]  /*d410*/  MOV R13, RZ ;  /* 0x000000ff000d7202 */ /* 0x000fe20000000f00 */
[----:B------:R-:W-:Y:S02]  /*d420*/  IMAD.U32 R5, RZ, RZ, UR7 ;  /* 0x00000007ff057e24 */ /* 0x000fe4000f8e00ff */
[----:B------:R-:W-:Y:S02]  /*d430*/  IMAD.U32 R6, RZ, RZ, UR8 ;  /* 0x00000008ff067e24 */ /* 0x000fe4000f8e00ff */
[----:B------:R-:W-:-:S02]  /*d440*/  IMAD.U32 R7, RZ, RZ, UR9 ;  /* 0x00000009ff077e24 */ /* 0x000fc4000f8e00ff */
[----:B------:R-:W-:Y:S02]  /*d450*/  IMAD.U32 R10, RZ, RZ, UR4 ;  /* 0x00000004ff0a7e24 */ /* 0x000fe4000f8e00ff */
[----:B------:R-:W-:Y:S02]  /*d460*/  IMAD.U32 R11, RZ, RZ, UR5 ;  /* 0x00000005ff0b7e24 */ /* 0x000fe4000f8e00ff */
[----:B------:R-:W-:Y:S02]  /*d470*/  IMAD.MOV.U32 R8, RZ, RZ, 0x70 ;  /* 0x00000070ff087424 */ /* 0x000fe400078e00ff */
[----:B0-----:R-:W-:-:S07]  /*d480*/  IMAD.MOV.U32 R12, RZ, RZ, 0x1 ;  /* 0x00000001ff0c7424 */ /* 0x001fce00078e00ff */
[----:B------:R-:W-:-:S07]  /*d490*/  LEPC R20, `(.L_x_1050) ;  /* 0x000000001014794e */ /* 0x000fce0000000000 */
[----:B-1----:R-:W-:Y:S05]  /*d4a0*/  CALL.ABS.NOINC R2 ;  /* 0x0000000002007343 */ /* 0x002fea0003c00000 */
.L_x_1050:
[----:B------:R0:W1:Y:S01]  /*d4b0*/  LDC.64 R2, c[0x4][R30] ;  /* 0x010000001e027b82 */ /* 0x0000620000000a00 */
[----:B------:R-:W-:Y:S01]  /*d4c0*/  ULDC.64 UR6, c[0x4][0x90] ;  /* 0x0100240000067ab9 */ /* 0x000fe20000000a00 */
[----:B------:R-:W-:Y:S01]  /*d4d0*/  ULDC.64 UR8, c[0x4][0x98] ;  /* 0x0100260000087ab9 */ /* 0x000fe20000000a00 */
[----:B------:R-:W-:Y:S01]  /*d4e0*/  ULDC.64 UR4, c[0x4][0x18] ;  /* 0x0100060000047ab9 */ /* 0x000fe20000000a00 */
[----:B------:R-:W-:Y:S02]  /*d4f0*/  IMAD.U32 R4, RZ, RZ, UR6 ;  /* 0x00000006ff047e24 */ /* 0x000fe4000f8e00ff */
[----:B------:R-:W-:Y:S02]  /*d500*/  IMAD.U32 R5, RZ, RZ, UR7 ;  /* 0x00000007ff057e24 */ /* 0x000fe4000f8e00ff */
[----:B------:R-:W-:Y:S02]  /*d510*/  IMAD.U32 R6, RZ, RZ, UR8 ;  /* 0x00000008ff067e24 */ /* 0x000fe4000f8e00ff */
[----:B------:R-:W-:-:S02]  /*d520*/  IMAD.U32 R7, RZ, RZ, UR9 ;  /* 0x00000009ff077e24 */ /* 0x000fc4000f8e00ff */
[----:B------:R-:W-:Y:S02]  /*d530*/  IMAD.U32 R10, RZ, RZ, UR4 ;  /* 0x00000004ff0a7e24 */ /* 0x000fe4000f8e00ff */
[----:B------:R-:W-:Y:S02]  /*d540*/  IMAD.U32 R11, RZ, RZ, UR5 ;  /* 0x00000005ff0b7e24 */ /* 0x000fe4000f8e00ff */
[----:B------:R-:W-:Y:S02]  /*d550*/  IMAD.MOV.U32 R8, RZ, RZ, 0x70 ;  /* 0x00000070ff087424 */ /* 0x000fe400078e00ff */
[----:B------:R-:W-:Y:S02]  /*d560*/  IMAD.MOV.U32 R12, RZ, RZ, 0x1 ;  /* 0x00000001ff0c7424 */ /* 0x000fe400078e00ff */
[----:B0-----:R-:W-:-:S07]  /*d570*/  IMAD.MOV.U32 R13, RZ, RZ, RZ ;  /* 0x000000ffff0d7224 */ /* 0x001fce00078e00ff */
[----:B------:R-:W-:-:S07]  /*d580*/  LEPC R20, `(.L_x_1049) ;  /* 0x000000001014794e */ /* 0x000fce0000000000 */
[----:B-1----:R-:W-:Y:S05]  /*d590*/  CALL.ABS.NOINC R2 ;  /* 0x0000000002007343 */ /* 0x002fea0003c00000 */
.L_x_1049:
[----:B------:R-:W-:Y:S05]  /*d5a0*/  BSYNC B6 ;  /* 0x0000000000067941 */ /* 0x000fea0003800000 */
.L_x_1048:
[----:B------:R-:W2:Y:S01]  /*d5b0*/  LDL R5, [R1+0x28] ;  /* 0x0000280001057983 */ /* 0x000ea20000100800 */
[----:B------:R-:W-:Y:S01]  /*d5c0*/  ULDC.64 UR4, c[0x0][0xaf0] ;  /* 0x0002bc0000047ab9 */ /* 0x000fe20000000a00 */
[----:B------:R-:W0:Y:S01]  /*d5d0*/  LDC R20, c[0x0][0x430] ;  /* 0x00010c00ff147b82 */ /* 0x000e220000000800 */
[----:B------:R-:W-:Y:S01]  /*d5e0*/  ISETP.NE.U32.AND P0, PT, RZ, UR4, PT ;  /* 0x00000004ff007c0c */ /* 0x000fe2000bf05070 */
[----:B------:R-:W1:Y:S03]  /*d5f0*/  S2R R21, SR_TID.X ;  /* 0x0000000000157919 */ /* 0x000e660000002100 */
[----:B------:R-:W-:Y:S01]  /*d600*/  ISETP.NE.AND.EX P0, PT, RZ, UR5, PT, P0 ;  /* 0x00000005ff007c0c */ /* 0x000fe2000bf05300 */
[----:B------:R-:W3:-:S12]  /*d610*/  S2R R4, SR_TID.X ;  /* 0x0000000000047919 */ /* 0x000ed80000002100 */
[----:B------:R-:W-:Y:S01]  /*d620*/  @P0 IADD3 R2, P1, R27, UR4, RZ ;  /* 0x000000041b020c10 */ /* 0x000fe2000ff3e0ff */
[----:B------:R-:W-:-:S03]  /*d630*/  ULDC UR4, c[0x0][0x320] ;  /* 0x0000c80000047ab9 */ /* 0x000fc60000000800 */
[----:B------:R-:W-:-:S05]  /*d640*/  @P0 IADD3.X R3, R28, UR5, RZ, P1, !PT ;  /* 0x000000051c030c10 */ /* 0x000fca0008ffe4ff */
[----:B------:R4:W5:Y:S01]  /*d650*/  @P0 LDG.E R29, desc[UR44][R2.64] ;  /* 0x0000002c021d0981 */ /* 0x000962000c1e1900 */
[----:B------:R-:W-:Y:S01]  /*d660*/  LOP3.LUT R22, R22, 0xfffffdff, RZ, 0xc0, !PT ;  /* 0xfffffdff16167812 */ /* 0x000fe200078ec0ff */
[----:B------:R-:W-:Y:S01]  /*d670*/  UMOV UR5, 0xffffffff ;  /* 0xffffffff00057882 */ /* 0x000fe20000000000 */
[----:B-1----:R-:W-:Y:S02]  /*d680*/  IMAD.SHL.U32 R21, R21, 0x8, RZ ;  /* 0x0000000815157824 */ /* 0x002fe400078e00ff */
[----:B---3--:R-:W-:-:S03]  /*d690*/  IMAD.SHL.U32 R30, R4, 0x8, RZ ;  /* 0x00000008041e7824 */ /* 0x008fc600078e00ff */
[----:B------:R-:W-:-:S04]  /*d6a0*/  LOP3.LUT R21, R21, 0x38, RZ, 0xc0, !PT ;  /* 0x0000003815157812 */ /* 0x000fc800078ec0ff */
[C---:B------:R-:W-:Y:S02]  /*d6b0*/  LOP3.LUT R0, R21.reuse, 0x40, RZ, 0xfc, !PT ;  /* 0x0000004015007812 */ /* 0x040fe400078efcff */
[----:B------:R-:W-:Y:S02]  /*d6c0*/  LOP3.LUT R31, R21, 0x180, RZ, 0xfc, !PT ;  /* 0x00000180151f7812 */ /* 0x000fe400078efcff */
[----:B------:R-:W1:Y:S01]  /*d6d0*/  S2R R21, SR_TID.X ;  /* 0x0000000000157919 */ /* 0x000e620000002100 */
[----:B------:R-:W-:Y:S02]  /*d6e0*/  ISETP.GE.AND P0, PT, R0, UR4, PT ;  /* 0x0000000400007c0c */ /* 0x000fe4000bf06270 */
[----:B------:R-:W-:Y:S02]  /*d6f0*/  ISETP.GE.AND P1, PT, R31, UR4, PT ;  /* 0x000000041f007c0c */ /* 0x000fe4000bf26270 */
[----:B------:R-:W-:-:S04]  /*d700*/  LOP3.LUT R30, R30, 0x38, RZ, 0xc0, !PT ;  /* 0x000000381e1e7812 */ /* 0x000fc800078ec0ff */
[C---:B------:R-:W-:Y:S02]  /*d710*/  ISETP.GE.AND P2, PT, R30.reuse, UR4, PT ;  /* 0x000000041e007c0c */ /* 0x040fe4000bf46270 */
[----:B------:R-:W-:-:S03]  /*d720*/  LOP3.LUT R30, R30, 0x140, RZ, 0xfc, !PT ;  /* 0x000001401e1e7812 */ /* 0x000fc600078efcff */
        /* <DEDUP_REMOVED lines=9> */
[----:B------:R-:W-:Y:S02]  /*d7c0*/  LOP3.LUT R0, R31, 0x80, RZ, 0xfc, !PT ;  /* 0x000000801f007812 */ /* 0x000fe400078efcff */
[----:B------:R-:W-:Y:S02]  /*d7d0*/  LOP3.LUT R21, R21, 0xc0, RZ, 0xfc, !PT ;  /* 0x000000c015157812 */ /* 0x000fe400078efcff */
[----:B------:R-:W-:Y:S02]  /*d7e0*/  ISETP.GE.AND P5, PT, R0, UR4, PT ;  /* 0x0000000400007c0c */ /* 0x000fe4000bfa6270 */
[----:B------:R-:W-:-:S02]  /*d7f0*/  ISETP.GE.AND P4, PT, R21, UR4, PT ;  /* 0x0000000415007c0c */ /* 0x000fc4000bf86270 */
[----:B------:R-:W1:Y:S01]  /*d800*/  S2R R21, SR_TID.X ;  /* 0x0000000000157919 */ /* 0x000e620000002100 */
[----:B------:R-:W-:Y:S02]  /*d810*/  LOP3.LUT R31, R31, 0x1c0, RZ, 0xfc, !PT ;  /* 0x000001c01f1f7812 */ /* 0x000fe400078efcff */
[----:B------:R-:W-:Y:S02]  /*d820*/  SEL R0, RZ, 0x40, P1 ;  /* 0x00000040ff007807 */ /* 0x000fe40000800000 */
[----:B------:R-:W-:Y:S01]  /*d830*/  ISETP.GE.AND P0, PT, R31, UR4, PT ;  /* 0x000000041f007c0c */ /* 0x000fe2000bf06270 */
[C---:B------:R-:W-:Y:S01]  /*d840*/  IMAD.SHL.U32 R31, R4.reuse, 0x8, RZ ;  /* 0x00000008041f7824 */ /* 0x040fe200078e00ff */
[----:B------:R-:W-:Y:S02]  /*d850*/  LOP3.LUT R4, R4, 0x7f, RZ, 0xc0, !PT ;  /* 0x0000007f04047812 */ /* 0x000fe400078ec0ff */
[----:B------:R-:W-:Y:S02]  /*d860*/  @P5 LOP3.LUT R22, R22, 0x20, RZ, 0xfc, !PT ;  /* 0x0000002016165812 */ /* 0x000fe400078efcff */
[----:B------:R-:W-:-:S02]  /*d870*/  LOP3.LUT R31, R31, 0x38, RZ, 0xc0, !PT ;  /* 0x000000381f1f7812 */ /* 0x000fc400078ec0ff */
[----:B------:R-:W-:-:S04]  /*d880*/  LOP3.LUT R22, R22, 0xffffffef, RZ, 0xc0, !PT ;  /* 0xffffffef16167812 */ /* 0x000fc800078ec0ff */
[----:B------:R-:W-:-:S04]  /*d890*/  @P4 LOP3.LUT R22, R22, 0x10, RZ, 0xfc, !PT ;  /* 0x0000001016164812 */ /* 0x000fc800078efcff */
[----:B------:R-:W-:-:S04]  /*d8a0*/  LOP3.LUT R22, R22, 0xfffffffb, RZ, 0xc0, !PT ;  /* 0xfffffffb16167812 */ /* 0x000fc800078ec0ff */
[----:B------:R-:W-:Y:S01]  /*d8b0*/  LOP3.LUT R22, R22, 0xfffffff7, RZ, 0xc0, !PT ;  /* 0xfffffff716167812 */ /* 0x000fe200078ec0ff */
[----:B-1----:R-:W-:Y:S01]  /*d8c0*/  IMAD.SHL.U32 R9, R21, 0x10, RZ ;  /* 0x0000001015097824 */ /* 0x002fe200078e00ff */
[----:B--2---:R-:W-:Y:S02]  /*d8d0*/  LEA R27, R5, 0xffffffc0, 0x6 ;  /* 0xffffffc0051b7811 */ /* 0x004fe400078e30ff */
[----:B------:R-:W-:Y:S02]  /*d8e0*/  SHF.R.U32.HI R5, RZ, 0x3, R4 ;  /* 0x00000003ff057819 */ /* 0x000fe40000011604 */
[----:B------:R-:W-:Y:S02]  /*d8f0*/  LOP3.LUT R4, R31, 0x100, RZ, 0xfc, !PT ;  /* 0x000001001f047812 */ /* 0x000fe400078efcff */
[----:B------:R-:W-:Y:S02]  /*d900*/  LOP3.LUT R9, R5, 0x70, R9, 0xf8, !PT ;  /* 0x0000007005097812 */ /* 0x000fe400078ef809 */
[----:B------:R-:W-:-:S02]  /*d910*/  ISETP.GE.AND P3, PT, R4, UR4, PT ;  /* 0x0000000404007c0c */ /* 0x000fc4000bf66270 */
[----:B------:R-:W-:Y:S01]  /*d920*/  SEL R31, RZ, 0x80, P0 ;  /* 0x00000080ff1f7807 */ /* 0x000fe20000000000 */
[----:B------:R-:W-:-:S10]  /*d930*/  IMAD.IADD R6, R9, 0x1, R27 ;  /* 0x0000000109067824 */ /* 0x000fd400078e021b */
[----:B------:R-:W-:-:S04]  /*d940*/  @P3 LOP3.LUT R22, R22, 0x8, RZ, 0xfc, !PT ;  /* 0x0000000816163812 */ /* 0x000fc800078efcff */
[----:B------:R-:W-:Y:S01]  /*d950*/  @P2 LOP3.LUT R22, R22, 0x4, RZ, 0xfc, !PT ;  /* 0x0000000416162812 */ /* 0x000fe200078efcff */
[----:B0---4-:R-:W-:Y:S06]  /*d960*/  BRA.DIV UR5, `(.L_x_1051) ;  /* 0x0000004e051c7947 */ /* 0x011fec000b800000 */
.L_x_1124:
[----:B------:R-:W-:Y:S01]  /*d970*/  ISETP.NE.AND P1, PT, R20, 0x1, PT ;  /* 0x000000011400780c */ /* 0x000fe20003f25270 */
[----:B------:R-:W-:Y:S01]  /*d980*/  IMAD.MOV.U32 R37, RZ, RZ, RZ ;  /* 0x000000ffff257224 */ /* 0x000fe200078e00ff */
        /* <DEDUP_REMOVED lines=38> */
[----:B------:R-:W-:Y:S02]  /*dbf0*/  IMAD.MOV R0, RZ, RZ, -R7 ;  /* 0x000000ffff007224 */ /* 0x000fe400078e0a07 */
[----:B------:R-:W-:Y:S01]  /*dc00*/  IMAD.U32 R2, RZ, RZ, UR36 ;  /* 0x00000024ff027e24 */ /* 0x000fe2000f8e00ff */
[----:B------:R-:W-:Y:S01]  /*dc10*/  LOP3.LUT R31, R10, R31, RZ, 0xfc, !PT ;  /* 0x0000001f0a1f7212 */ /* 0x000fe200078efcff */
[----:B------:R-:W-:Y:S01]  /*dc20*/  IMAD R0, R20, R0, R6 ;  /* 0x0000000014007224 */ /* 0x000fe200078e0206 */
[----:B------:R0:W-:Y:S02]  /*dc30*/  STL [R1+0x24], R10 ;  /* 0x0000240a01007387 */ /* 0x0001e40000100800 */
[----:B------:R-:W-:Y:S02]  /*dc40*/  ISETP.NE.AND P0, PT, R2, 0x3, PT ;  /* 0x000000030200780c */ /* 0x000fe40003f05270 */
[----:B------:R0:W-:Y:S11]  /*dc50*/  STL [R1], R0 ;  /* 0x0000000001007387 */ /* 0x0001f60000100800 */
[----:B------:R-:W-:-:S04]  /*dc60*/  @P0 LOP3.LUT R22, R22, 0x1000, RZ, 0xfc, !PT ;  /* 0x0000100016160812 */ /* 0x000fc800078efcff */
[----:B------:R-:W-:-:S04]  /*dc70*/  LOP3.LUT R22, R22, 0xfffffffe, RZ, 0xc0, !PT ;  /* 0xfffffffe16167812 */ /* 0x000fc800078ec0ff */
[----:B------:R-:W-:Y:S01]  /*dc80*/  @P1 LOP3.LUT R22, R22, 0x1, RZ, 0xfc, !PT ;  /* 0x0000000116161812 */ /* 0x000fe200078efcff */
[----:B0-----:R-:W-:Y:S06]  /*dc90*/  @!P0 BRA `(.L_x_1052) ;  /* 0x0000000000048947 */ /* 0x001fec0003800000 */
[----:B------:R-:W-:Y:S01]  /*dca0*/  BPT.TRAP 0x1 ;  /* 0x000000040000795c */ /* 0x000fe20000300000 */
.L_x_1052:
[----:B------:R-:W-:Y:S01]  /*dcb0*/  IMAD R30, R24, 0x8, R23 ;  /* 0x00000008181e7824 */ /* 0x000fe200078e0217 */
[----:B------:R-:W-:Y:S01]  /*dcc0*/  SHF.L.U32 R0, R26, 0x1f, RZ ;  /* 0x0000001f1a007819 */ /* 0x000fe200000006ff */
[----:B------:R-:W-:Y:S03]  /*dcd0*/  BSSY B0, `(.L_x_1053) ;  /* 0x0000003000007945 */ /* 0x000fe60003800000 */
[----:B------:R-:W0:Y:S02]  /*dce0*/  SYNCS.PHASECHK.TRANS64.TRYWAIT P0, [R30+URZ+0x38840], R0 ;  /* 0x038840001e0075a7 */ /* 0x000e24000800017f */
[----:B0-----:R-:W-:Y:S05]  /*dcf0*/  @!P0 BRA `(.L_x_1054) ;  /* 0x0000004800688947 */ /* 0x001fea0003800000 */
.L_x_1125:
[----:B------:R-:W-:Y:S05]  /*dd00*/  BSYNC B0 ;  /* 0x0000000000007941 */ /* 0x000fea0003800000 */
.L_x_1053:
[----:B------:R-:W0:Y:S01]  /*dd10*/  LDL R2, [R1] ;  /* 0x0000000001027983 */ /* 0x000e220000100800 */
[----:B------:R-:W-:-:S03]  /*dd20*/  ULDC.64 UR4, c[0x0][0x300] ;  /* 0x0000c00000047ab9 */ /* 0x000fc60000000a00 */
[----:B------:R-:W2:Y:S01]  /*dd30*/  LDL R7, [R1+0x4] ;  /* 0x0000040001077983 */ /* 0x000ea20000100800 */
[----:B-----5:R-:W-:Y:S02]  /*dd40*/  SHF.R.S32.HI R4, RZ, 0x1f, R37 ;  /* 0x0000001fff047819 */ /* 0x020fe40000011425 */
        /* <DEDUP_REMOVED lines=19> */
[----:B0-----:R-:W-:Y:S02]  /*de80*/  LOP3.LUT R5, R4, 0x7f, RZ, 0xc0, !PT ;  /* 0x0000007f04057812 */ /* 0x001fe400078ec0ff */
[----:B------:R-:W-:Y:S01]  /*de90*/  IMAD.IADD R4, R3, 0x1, R0 ;  /* 0x0000000103047824 */ /* 0x000fe200078e0200 */
[C---:B------:R-:W-:Y:S01]  /*dea0*/  LEA R0, P0, R2.reuse, UR4, 0x1 ;  /* 0x0000000402007c11 */ /* 0x040fe2000f8008ff */
[----:B------:R-:W-:Y:S01]  /*deb0*/  ULDC UR4, c[0x0][0x2f4] ;  /* 0x0000bd0000047ab9 */ /* 0x000fe20000000800 */
[----:B------:R-:W-:Y:S02]  /*dec0*/  SHF.R.U32.HI R6, RZ, 0x3, R5 ;  /* 0x00000003ff067819 */ /* 0x000fe40000011605 */
[----:B------:R-:W0:Y:S01]  /*ded0*/  S2R R5, SR_TID.X ;  /* 0x0000000000057919 */ /* 0x000e220000002100 */
[----:B------:R-:W-:Y:S01]  /*dee0*/  LEA.HI.X R4, R2, UR5, R4, 0x1, P0 ;  /* 0x0000000502047c11 */ /* 0x000fe200080f0c04 */
[----:B------:R-:W-:Y:S01]  /*def0*/  UMOV UR5, 0xffffffff ;  /* 0xffffffff00057882 */ /* 0x000fe20000000000 */
[----:B--2---:R-:W-:-:S04]  /*df00*/  IADD3 R27, -R6, R7, -R27 ;  /* 0x00000007061b7210 */ /* 0x004fc80007ffe91b */
        /* <DEDUP_REMOVED lines=19> */
[----:B------:R-:W-:Y:S01]  /*e040*/  @P0 LEA R6, R5, R23, 0x1 ;  /* 0x0000001705060211 */ /* 0x000fe200078e08ff */
        /* <DEDUP_REMOVED lines=19> */
.L_x_1135:
[----:B------:R-:W-:-:S13]  /*e180*/  ISETP.GE.AND P0, PT, R27, 0x31, PT ;  /* 0x000000311b00780c */ /* 0x000fda0003f06270 */
[----:B01----:R-:W-:Y:S01]  /*e190*/  @P0 LEA R2, P1, R7, R0, 0x1 ;  /* 0x0000000007020211 */ /* 0x003fe200078208ff */
        /* <DEDUP_REMOVED lines=8> */
.L_x_1056:
        /* <DEDUP_REMOVED lines=11> */
.L_x_1057:
[----:B------:R1:W5:Y:S01]  /*e2d0*/  LDL.LU R0, [R1+0xc] ;  /* 0x00000c0001007983 */ /* 0x0003620000300800 */
[----:B------:R-:W-:Y:S01]  /*e2e0*/  LOP3.LUT P0, RZ, R22, 0x40, RZ, 0xc0, !PT ;  /* 0x0000004016ff7812 */ /* 0x000fe2000780c0ff */
[----:B------:R1:W-:-:S12]  /*e2f0*/  SYNCS.ARRIVE.TRANS64.A1T0 RZ, [R30+URZ+0x38830], RZ ;  /* 0x038830ff1eff79a7 */ /* 0x0003d8000810003f */
[----:B------:R-:W-:Y:S05]  /*e300*/  WARPSYNC.ALL ;  /* 0x0000000000007948 */ /* 0x000fea0003800000 */
[----:B0-----:R-:W-:Y:S01]  /*e310*/  SEL R2, R35, RZ, !P0 ;  /* 0x000000ff23027207 */ /* 0x001fe20004000000 */
[----:B------:R-:W-:Y:S04]  /*e320*/  BSSY B6, `(.L_x_1058) ;  /* 0x000001a000067945 */ /* 0x000fe80003800000 */
[----:B------:R0:W-:Y:S01]  /*e330*/  STL [R1+0x8], R2 ;  /* 0x0000080201007387 */ /* 0x0001e20000100800 */
[----:B------:R-:W-:Y:S01]  /*e340*/  BAR.SYNC.DEFER_BLOCKING 0x8, 0x100 ;  /* 0x0204000000007b1d */ /* 0x000fe20000010000 */
[----:B-----5:R-:W-:Y:S01]  /*e350*/  SEL R35, R0, RZ, !P0 ;  /* 0x000000ff00237207 */ /* 0x020fe20004000000 */
[----:B------:R-:W-:-:S04]  /*e360*/  VIADD R0, R23, 0x20400 ;  /* 0x0002040017007836 */ /* 0x000fc80000000000 */
[----:B------:R0:W-:Y:S01]  /*e370*/  STL [R1+0x14], R35 ;  /* 0x0000142301007387 */ /* 0x0001e20000100800 */
[----:B------:R-:W-:Y:S02]  /*e380*/  LOP3.LUT P0, RZ, R0, 0x3ff, RZ, 0xc0, !PT ;  /* 0x000003ff00ff7812 */ /* 0x000fe4000780c0ff */
[----:B------:R-:W-:-:S05]  /*e390*/  SHF.R.S32.HI R0, RZ, 0x1f, R36 ;  /* 0x0000001fff007819 */ /* 0x000fca0000011424 */
[----:B------:R0:W-:Y:S06]  /*e3a0*/  STL [R1+0xc], R0 ;  /* 0x00000c0001007387 */ /* 0x0001ec0000100800 */
[----:B------:R-:W-:Y:S05]  /*e3b0*/  @!P0 BRA `(.L_x_1059) ;  /* 0x0000000000408947 */ /* 0x000fea0003800000 */
[----:B0-----:R-:W-:Y:S01]  /*e3c0*/  MOV R2, 0x0 ;  /* 0x0000000000027802 */ /* 0x001fe20000000f00 */
        /* <DEDUP_REMOVED lines=15> */
.L_x_1059:
[----:B------:R-:W-:Y:S05]  /*e4c0*/  BSYNC B6 ;  /* 0x0000000000067941 */ /* 0x000fea0003800000 */
.L_x_1058:
[----:B------:R-:W2:Y:S01]  /*e4d0*/  LDL R4, [R1+0xc] ;  /* 0x00000c0001047983 */ /* 0x000ea20000100800 */
[----:B------:R-:W3:Y:S01]  /*e4e0*/  LDC R10, c[0x0][0x448] ;  /* 0x00011200ff0a7b82 */ /* 0x000ee20000000800 */
[----:B0-----:R-:W0:Y:S01]  /*e4f0*/  S2R R2, SR_TID.X ;  /* 0x0000000000027919 */ /* 0x001e220000002100 */
[----:B------:R-:W-:Y:S01]  /*e500*/  IMAD.MOV.U32 R21, RZ, RZ, R35 ;  /* 0x000000ffff157224 */ /* 0x000fe200078e0023 */
[----:B------:R-:W-:Y:S01]  /*e510*/  ULDC.64 UR4, c[0x0][0x298] ;  /* 0x0000a60000047ab9 */ /* 0x000fe20000000a00 */
[----:B------:R-:W4:Y:S04]  /*e520*/  LDL R20, [R1+0x8] ;  /* 0x0000080001147983 */ /* 0x000f280000100800 */
[----:B------:R0:W5:Y:S01]  /*e530*/  LDL R9, [R1+0x10] ;  /* 0x0000100001097983 */ /* 0x0001620000100800 */
[----:B------:R-:W1:Y:S01]  /*e540*/  S2R R35, SR_TID.X ;  /* 0x0000000000237919 */ /* 0x000e620000002100 */
[----:B---3--:R-:W-:-:S02]  /*e550*/  ISETP.NE.AND P0, PT, R10, 0x1, PT ;  /* 0x000000010a00780c */ /* 0x008fc40003f05270 */
[----:B0-----:R-:W-:-:S11]  /*e560*/  LOP3.LUT R2, R2, 0x7f, RZ, 0xc0, !PT ;  /* 0x0000007f02027812 */ /* 0x001fd600078ec0ff */
[----:B------:R-:W0:Y:S01]  /*e570*/  @P0 LDC R3, c[0x0][0x44c] ;  /* 0x00011300ff030b82 */ /* 0x000e220000000800 */
[----:B------:R-:W-:Y:S02]  /*e580*/  SHF.R.U32.HI R2, RZ, 0x3, R2 ;  /* 0x00000003ff027819 */ /* 0x000fe40000011602 */
[----:B-1----:R-:W-:-:S04]  /*e590*/  SHF.L.U32 R35, R35, 0x4, RZ ;  /* 0x0000000423237819 */ /* 0x002fc800000006ff */
[----:B------:R-:W-:Y:S02]  /*e5a0*/  LOP3.LUT R35, R2, 0x70, R35, 0xf8, !PT ;  /* 0x0000007002237812 */ /* 0x000fe400078ef823 */
[----:B------:R-:W1:Y:S03]  /*e5b0*/  @P0 LDC R2, c[0x0][0x450] ;  /* 0x00011400ff020b82 */ /* 0x000e660000000800 */
[----:B------:R-:W-:-:S04]  /*e5c0*/  IMAD R35, R17, 0x40, R35 ;  /* 0x0000004011237824 */ /* 0x000fc800078e0223 */
[----:B0-----:R-:W-:-:S04]  /*e5d0*/  @P0 IMAD.HI.U32 R3, R35, R3, RZ ;  /* 0x0000000323030227 */ /* 0x001fc800078e00ff */
[----:B------:R-:W-:Y:S01]  /*e5e0*/  IMAD.MOV.U32 R0, RZ, RZ, R35 ;  /* 0x000000ffff007224 */ /* 0x000fe200078e0023 */
[----:B-1----:R-:W-:Y:S01]  /*e5f0*/  @P0 SHF.R.U32.HI R0, RZ, R2, R3 ;  /* 0x00000002ff000219 */ /* 0x002fe20000011603 */
[----:B------:R-:W-:Y:S01]  /*e600*/  IMAD.WIDE.U32 R2, R36, UR4, RZ ;  /* 0x0000000424027c25 */ /* 0x000fe2000f8e00ff */
[----:B------:R-:W0:Y:S01]  /*e610*/  S2R R5, SR_TID.X ;  /* 0x0000000000057919 */ /* 0x000e220000002100 */
[----:B------:R-:W-:-:S04]  /*e620*/  LOP3.LUT R22, R22, 0xfffff7ff, RZ, 0xc0, !PT ;  /* 0xfffff7ff16167812 */ /* 0x000fc800078ec0ff */
[----:B------:R-:W-:Y:S01]  /*e630*/  @P0 LOP3.LUT R22, R22, 0x800, RZ, 0xfc, !PT ;  /* 0x0000080016160812 */ /* 0x000fe200078efcff */
[----:B0-----:R-:W-:-:S05]  /*e640*/  IMAD.SHL.U32 R7, R5, 0x8, RZ ;  /* 0x0000000805077824 */ /* 0x001fca00078e00ff */
[----:B------:R-:W-:Y:S01]  /*e650*/  LOP3.LUT R7, R7, 0x38, RZ, 0xc0, !PT ;  /* 0x0000003807077812 */ /* 0x000fe200078ec0ff */
[----:B--2---:R-:W-:-:S04]  /*e660*/  IMAD R4, R4, UR4, RZ ;  /* 0x0000000404047c24 */ /* 0x004fc8000f8e02ff */
        /* <DEDUP_REMOVED lines=9> */
[----:B----4-:R-:W-:-:S04]  /*e700*/  IMAD.WIDE.U32 R2, R20, UR4, R2 ;  /* 0x0000000414027c25 */ /* 0x010fc8000f8e0002 */
[----:B------:R-:W-:Y:S01]  /*e710*/  IMAD R4, R20, UR5, R4 ;  /* 0x0000000514047c24 */ /* 0x000fe2000f8e0204 */
[----:B------:R-:W-:-:S03]  /*e720*/  ULDC.64 UR4, c[0x0][0x2d0] ;  /* 0x0000b40000047ab9 */ /* 0x000fc60000000a00 */
[----:B------:R-:W-:Y:S01]  /*e730*/  IMAD.IADD R3, R3, 0x1, R4 ;  /* 0x0000000103037824 */ /* 0x000fe200078e0204 */
[----:B------:R-:W-:-:S05]  /*e740*/  SHF.R.S32.HI R4, RZ, 0x1f, R0 ;  /* 0x0000001fff047819 */ /* 0x000fca0000011400 */
[----:B------:R-:W-:Y:S02]  /*e750*/  IMAD R4, R4, UR4, RZ ;  /* 0x0000000404047c24 */ /* 0x000fe4000f8e02ff */
[----:B------:R-:W-:-:S04]  /*e760*/  IMAD.WIDE.U32 R2, R0, UR4, R2 ;  /* 0x0000000400027c25 */ /* 0x000fc8000f8e0002 */
[----:B------:R-:W-:Y:S01]  /*e770*/  IMAD R4, R0, UR5, R4 ;  /* 0x0000000500047c24 */ /* 0x000fe2000f8e0204 */
[----:B------:R-:W-:Y:S01]  /*e780*/  ULDC.64 UR4, c[0x0][0x2c8] ;  /* 0x0000b20000047ab9 */ /* 0x000fe20000000a00 */
[----:B------:R-:W-:-:S04]  /*e790*/  IMAD.MOV R0, RZ, RZ, -R0 ;  /* 0x000000ffff007224 */ /* 0x000fc800078e0a00 */
[----:B------:R-:W-:Y:S02]  /*e7a0*/  IMAD R0, R10, R0, R35 ;  /* 0x000000000a007224 */ /* 0x000fe400078e0223 */
[----:B------:R-:W-:-:S03]  /*e7b0*/  IMAD.IADD R3, R3, 0x1, R4 ;  /* 0x0000000103037824 */ /* 0x000fc600078e0204 */
[----:B------:R-:W-:Y:S01]  /*e7c0*/  SHF.R.S32.HI R4, RZ, 0x1f, R0 ;  /* 0x0000001fff047819 */ /* 0x000fe20000011400 */
[----:B------:R-:W-:-:S04]  /*e7d0*/  IMAD.WIDE.U32 R2, R0, UR4, R2 ;  /* 0x0000000400027c25 */ /* 0x000fc8000f8e0002 */
[----:B------:R-:W-:-:S04]  /*e7e0*/  IMAD R4, R4, UR4, RZ ;  /* 0x0000000404047c24 */ /* 0x000fc8000f8e02ff */
[----:B------:R-:W-:Y:S01]  /*e7f0*/  IMAD R4, R0, UR5, R4 ;  /* 0x0000000500047c24 */ /* 0x000fe2000f8e0204 */
[----:B------:R-:W-:Y:S02]  /*e800*/  ULDC.64 UR4, c[0x0][0x280] ;  /* 0x0000a00000047ab9 */ /* 0x000fe40000000a00 */
[----:B------:R-:W-:Y:S01]  /*e810*/  LEA R0, P0, R2, UR4, 0x1 ;  /* 0x0000000402007c11 */ /* 0x000fe2000f8008ff */
[----:B------:R-:W-:Y:S01]  /*e820*/  IMAD.IADD R3, R3, 0x1, R4 ;  /* 0x0000000103037824 */ /* 0x000fe200078e0204 */
[----:B------:R-:W-:Y:S01]  /*e830*/  ULDC UR4, c[0x0][0x2b8] ;  /* 0x0000ae0000047ab9 */ /* 0x000fe20000000800 */
[----:B------:R-:W-:-:S03]  /*e840*/  LOP3.LUT R20, R5, 0x7f, RZ, 0xc0, !PT ;  /* 0x0000007f05147812 */ /* 0x000fc600078ec0ff */
[----:B------:R-:W-:Y:S01]  /*e850*/  LEA.HI.X R2, R2, UR5, R3, 0x1, P0 ;  /* 0x0000000502027c11 */ /* 0x000fe200080f0c03 */
[----:B------:R-:W-:Y:S01]  /*e860*/  UMOV UR5, 0xffffffff ;  /* 0xffffffff00057882 */ /* 0x000fe20000000000 */
[----:B------:R-:W-:Y:S02]  /*e870*/  ISETP.GE.AND P0, PT, R7, UR4, PT ;  /* 0x0000000407007c0c */ /* 0x000fe4000bf06270 */
[----:B------:R-:W-:Y:S01]  /*e880*/  SHF.R.U32.HI R8, RZ, 0x3, R20 ;  /* 0x00000003ff087819 */ /* 0x000fe20000011614 */
[----:B------:R-:W-:Y:S10]  /*e890*/  BRA.DIV UR5, `(.L_x_1060) ;  /* 0x0000004205e47947 */ /* 0x000ff4000b800000 */
[----:B------:R-:W0:Y:S01]  /*e8a0*/  SHFL.IDX PT, R5, R0, RZ, 0x181f ;  /* 0x00181fff00057589 */ /* 0x000e2200000e0000 */
[----:B-----5:R-:W-:Y:S01]  /*e8b0*/  IMAD R3, R9, R10, RZ ;  /* 0x0000000a09037224 */ /* 0x020fe200078e02ff */
[----:B------:R-:W-:Y:S01]  /*e8c0*/  LOP3.LUT R22, R22, 0xfffffeff, RZ, 0xc0, !PT ;  /* 0xfffffeff16167812 */ /* 0x000fe200078ec0ff */
[----:B------:R-:W-:Y:S01]  /*e8d0*/  IMAD R17, R17, 0x40, R8 ;  /* 0x0000004011117824 */ /* 0x000fe200078e0208 */
[----:B------:R-:W1:Y:S04]  /*e8e0*/  SHFL.IDX PT, R4, R2, RZ, 0x181f ;  /* 0x00181fff02047589 */ /* 0x000e6800000e0000 */
[----:B------:R-:W-:-:S13]  /*e8f0*/  ISETP.GE.AND P2, PT, R17, R3, PT ;  /* 0x000000031100720c */ /* 0x000fda0003f46270 */
[----:B------:R-:W-:Y:S02]  /*e900*/  @P2 LOP3.LUT R22, R22, 0x100, RZ, 0xfc, !PT ;  /* 0x0000010016162812 */ /* 0x000fe400078efcff */
[----:B0-----:R-:W-:Y:S02]  /*e910*/  @!P2 LEA R5, P1, R7, R5, 0x1 ;  /* 0x000000050705a211 */ /* 0x001fe400078208ff */
[----:B------:R-:W-:-:S03]  /*e920*/  LOP3.LUT R22, R22, 0xffffff7f, RZ, 0xc0, !PT ;  /* 0xffffff7f16167812 */ /* 0x000fc600078ec0ff */
        /* <DEDUP_REMOVED lines=10> */
[----:B------:R-:W-:-:S04]  /*e9d0*/  @P2 LOP3.LUT R22, R22, 0x80, RZ, 0xfc, !PT ;  /* 0x0000008016162812 */ /* 0x000fc800078efcff */
[----:B------:R-:W-:Y:S02]  /*e9e0*/  LOP3.LUT R22, R22, 0xffffffbf, RZ, 0xc0, !PT ;  /* 0xffffffbf16167812 */ /* 0x000fe400078ec0ff */
        /* <DEDUP_REMOVED lines=11> */
[----:B------:R-:W-:-:S02]  /*eaa0*/  @P2 LOP3.LUT R22, R22, 0x40, RZ, 0xfc, !PT ;  /* 0x0000004016162812 */ /* 0x000fc400078efcff */
[----:B0-----:R-:W-:-:S05]  /*eab0*/  @!P2 LEA R5, P1, R7, R5, 0x1 ;  /* 0x000000050705a211 */ /* 0x001fca00078208ff */
[----:B-1----:R-:W-:-:S05]  /*eac0*/  @!P2 IMAD.X R4, RZ, RZ, R4, P1 ;  /* 0x000000ffff04a224 */ /* 0x002fca00008e0604 */
[----:B------:R-:W-:-:S04]  /*ead0*/  @!P2 LOP3.LUT R5, R5, R4, RZ, 0x3c, !PT ;  /* 0x000000040505a212 */ /* 0x000fc800078e3cff */
[----:B------:R-:W-:-:S04]  /*eae0*/  @!P2 LOP3.LUT R4, R5, R4, RZ, 0x3c, !PT ;  /* 0x000000040504a212 */ /* 0x000fc800078e3cff */
[----:B------:R-:W-:-:S05]  /*eaf0*/  @!P2 LOP3.LUT R5, R5, R4, RZ, 0x3c, !PT ;  /* 0x000000040505a212 */ /* 0x000fca00078e3cff */
[----:B------:R0:W-:Y:S04]  /*eb00*/  @!P2 LDGSTS.E.BYPASS.LTC128B.128 [R25+0x21400], desc[UR44][R4.64], !P0 ;  /* 0x214000000419afae */ /* 0x0001e8000c101d6c */
[----:B0-----:R0:W1:Y:S02]  /*eb10*/  SHFL.IDX PT, R4, R2, 0x3, 0x181f ;  /* 0x00781f0002047f89 */ /* 0x00106400000e0000 */
.L_x_1144:
[----:B------:R-:W-:Y:S01]  /*eb20*/  VIADD R17, R17, 0x30 ;  /* 0x0000003011117836 */ /* 0x000fe20000000000 */
[----:B------:R-:W-:-:S04]  /*eb30*/  LOP3.LUT R22, R22, 0xfffeffff, RZ, 0xc0, !PT ;  /* 0xfffeffff16167812 */ /* 0x000fc800078ec0ff */
[----:B------:R-:W-:-:S13]  /*eb40*/  ISETP.GE.AND P2, PT, R17, R3, PT ;  /* 0x000000031100720c */ /* 0x000fda0003f46270 */
[----:B0-----:R-:W-:Y:S02]  /*eb50*/  @!P2 LEA R2, P1, R7, R0, 0x1 ;  /* 0x000000000702a211 */ /* 0x001fe400078208ff */
[----:B------:R-:W-:Y:S02]  /*eb60*/  @P2 LOP3.LUT R22, R22, 0x10000, RZ, 0xfc, !PT ;  /* 0x0001000016162812 */ /* 0x000fe400078efcff */
[----:B-1----:R-:W-:-:S05]  /*eb70*/  @!P2 IADD3.X R3, RZ, R4, RZ, P1, !PT ;  /* 0x00000004ff03a210 */ /* 0x002fca0000ffe4ff */
[----:B------:R-:W-:Y:S01]  /*eb80*/  @!PT LDS RZ, [RZ] ;  /* 0x00000000fffff984 */ /* 0x000fe20000000800 */
[----:B------:R-:W-:Y:S01]  /*eb90*/  @!PT LDS RZ, [RZ] ;  /* 0x00000000fffff984 */ /* 0x000fe20000000800 */
[----:B------:R-:W-:Y:S01]  /*eba0*/  @!PT LDS RZ, [RZ] ;  /* 0x00000000fffff984 */ /* 0x000fe20000000800 */
[----:B------:R0:W-:Y:S01]  /*ebb0*/  @!P2 LDGSTS.E.BYPASS.LTC128B.128 [R25+0x21c00], desc[UR44][R2.64], !P0 ;  /* 0x21c000000219afae */ /* 0x0001e2000c101d6c */
[----:B------:R-:W-:Y:S01]  /*ebc0*/  PLOP3.LUT P0, PT, PT, PT, PT, 0x80, 0x0 ;  /* 0x000000000000781c */ /* 0x000fe20003f0f070 */
[----:B------:R-:W-:-:S12]  /*ebd0*/  NOP ;  /* 0x0000000000007918 */ /* 0x000fd80000000000 */
.L_x_1061:
[----:B------:R-:W-:Y:S02]  /*ebe0*/  PLOP3.LUT P1, PT, P1, P0, PT, 0xa2, 0x0 ;  /* 0x000000000000781c */ /* 0x000fe40000f21472 */
[----:B------:R-:W-:-:S08]  /*ebf0*/  @P0 R2UR P1, UR4, R23 ;  /* 0x00000000170402ca */ /* 0x000fd00000020000 */
[----:B------:R-:W-:-:S05]  /*ec00*/  @P0 PLOP3.LUT P0, PT, P1, PT, PT, 0x80, 0x0 ;  /* 0x000000000000081c */ /* 0x000fca0000f0f070 */
[----:B------:R-:W-:Y:S01]  /*ec10*/  @!P1 SYNCS.ARRIVE.TRANS64.RED.A0T1 RZ, [UR4+0x38800], RZ ;  /* 0x038800ffffff99a7 */ /* 0x000fe20008200404 */
[----:B------:R-:W-:Y:S07]  /*ec20*/  @!P1 ARRIVES.LDGSTSBAR.64.TRANSCNT [UR4+0x38800] ;  /* 0x03880000ff0099b0 */ /* 0x000fee0008000a84 */
[----:B------:R-:W-:Y:S05]  /*ec30*/  @P0 BRA.U.ANY `(.L_x_1061) ;  /* 0xfffffffd00e80947 */ /* 0x000fea000393ffff */
[----:B------:R-:W-:Y:S01]  /*ec40*/  NOP ;  /* 0x0000000000007918 */ /* 0x000fe20000000000 */
[----:B------:R-:W-:Y:S01]  /*ec50*/  VIADD R0, R23, 0x26400 ;  /* 0x0002640017007836 */ /* 0x000fe20000000000 */
[----:B------:R1:W-:Y:S01]  /*ec60*/  SYNCS.ARRIVE.TRANS64.A1T0 RZ, [R23+URZ+0x38800], RZ ;  /* 0x038800ff17ff79a7 */ /* 0x0003e2000810003f */
[----:B------:R-:W-:Y:S03]  /*ec70*/  BSSY B6, `(.L_x_1062) ;  /* 0x0000013000067945 */ /* 0x000fe60003800000 */
[----:B------:R-:W-:-:S13]  /*ec80*/  LOP3.LUT P0, RZ, R0, 0x3ff, RZ, 0xc0, !PT ;  /* 0x000003ff00ff7812 */ /* 0x000fda000780c0ff */
[----:B-1----:R-:W-:Y:S05]  /*ec90*/  @!P0 BRA `(.L_x_1063) ;  /* 0x0000000000408947 */ /* 0x002fea0003800000 */
        /* <DEDUP_REMOVED lines=15> */
[----:B0-----:R-:W-:Y:S05]  /*ed90*/  CALL.ABS.NOINC R2 ;  /* 0x0000000002007343 */ /* 0x001fea0003c00000 */
.L_x_1063:
[----:B------:R-:W-:Y:S05]  /*eda0*/  BSYNC B6 ;  /* 0x0000000000067941 */ /* 0x000fea0003800000 */
.L_x_1062:
[----:B------:R-:W2:Y:S01]  /*edb0*/  LDL.LU R21, [R1+0xc] ;  /* 0x00000c0001157983 */ /* 0x000ea20000300800 */
[----:B0-----:R-:W0:Y:S01]  /*edc0*/  LDC R2, c[0x0][0x448] ;  /* 0x00011200ff027b82 */ /* 0x001e220000000800 */
[----:B------:R-:W-:Y:S02]  /*edd0*/  ULDC.64 UR4, c[0x0][0x398] ;  /* 0x0000e60000047ab9 */ /* 0x000fe40000000a00 */
[----:B------:R-:W3:Y:S04]  /*ede0*/  LDL.LU R20, [R1+0x14] ;  /* 0x0000140001147983 */ /* 0x000ee80000300800 */
[----:B------:R-:W4:Y:S01]  /*edf0*/  LDL.LU R17, [R1+0x8] ;  /* 0x0000080001117983 */ /* 0x000f220000300800 */
[----:B0-----:R-:W-:-:S13]  /*ee00*/  ISETP.NE.AND P6, PT, R2, 0x1, PT ;  /* 0x000000010200780c */ /* 0x001fda0003fc5270 */
[----:B------:R-:W0:Y:S08]  /*ee10*/  @P6 LDC R3, c[0x0][0x44c] ;  /* 0x00011300ff036b82 */ /* 0x000e300000000800 */
[----:B------:R-:W1:Y:S01]  /*ee20*/  @P6 LDC R2, c[0x0][0x450] ;  /* 0x00011400ff026b82 */ /* 0x000e620000000800 */
[----:B------:R-:W-:Y:S01]  /*ee30*/  IMAD.MOV.U32 R0, RZ, RZ, R35 ;  /* 0x000000ffff007224 */ /* 0x000fe200078e0023 */
[----:B------:R-:W5:Y:S01]  /*ee40*/  S2R R7, SR_TID.X ;  /* 0x0000000000077919 */ /* 0x000f620000002100 */
[----:B0-----:R-:W-:-:S05]  /*ee50*/  @P6 IMAD.HI.U32 R3, R35, R3, RZ ;  /* 0x0000000323036227 */ /* 0x001fca00078e00ff */
[----:B-1----:R-:W-:Y:S01]  /*ee60*/  @P6 SHF.R.U32.HI R0, RZ, R2, R3 ;  /* 0x00000002ff006219 */ /* 0x002fe20000011603 */
[----:B------:R-:W-:Y:S01]  /*ee70*/  IMAD.WIDE.U32 R2, R36, UR4, RZ ;  /* 0x0000000424027c25 */ /* 0x000fe2000f8e00ff */
[----:B------:R-:W0:Y:S02]  /*ee80*/  S2R R10, SR_TID.X ;  /* 0x00000000000a7919 */ /* 0x000e240000002100 */
[----:B------:R-:W-:Y:S01]  /*ee90*/  SHF.R.S32.HI R5, RZ, 0x1f, R0 ;  /* 0x0000001fff057819 */ /* 0x000fe20000011400 */
[----:B------:R-:W1:Y:S01]  /*eea0*/  S2R R9, SR_TID.X ;  /* 0x0000000000097919 */ /* 0x000e620000002100 */
[----:B------:R-:W-:Y:S01]  /*eeb0*/  LOP3.LUT R22, R22, 0xfffff7ff, RZ, 0xc0, !PT ;  /* 0xfffff7ff16167812 */ /* 0x000fe200078ec0ff */
[----:B-1----:R-:W-:-:S05]  /*eec0*/  IMAD.SHL.U32 R8, R9, 0x8, RZ ;  /* 0x0000000809087824 */ /* 0x002fca00078e00ff */
        /* <DEDUP_REMOVED lines=10> */
[----:B---3--:R-:W-:Y:S02]  /*ef70*/  IMAD R4, R20, UR4, RZ ;  /* 0x0000000414047c24 */ /* 0x008fe4000f8e02ff */
[----:B----4-:R-:W-:Y:S01]  /*ef80*/  IMAD.WIDE.U32 R2, R17, UR4, R2 ;  /* 0x0000000411027c25 */ /* 0x010fe2000f8e0002 */
        /* <DEDUP_REMOVED lines=10> */
[----:B------:R-:W-:Y:S01]  /*f030*/  ULDC.64 UR4, c[0x0][0x3c8] ;  /* 0x0000f20000047ab9 */ /* 0x000fe20000000a00 */
[----:B-----5:R-:W-:Y:S02]  /*f040*/  IMAD.SHL.U32 R20, R7, 0x8, RZ ;  /* 0x0000000807147824 */ /* 0x020fe400078e00ff */
[----:B------:R-:W-:Y:S02]  /*f050*/  IMAD.IADD R3, R3, 0x1, R5 ;  /* 0x0000000103037824 */ /* 0x000fe400078e0205 */
[----:B------:R-:W-:Y:S01]  /*f060*/  IMAD R0, R0, UR4, RZ ;  /* 0x0000000400007c24 */ /* 0x000fe2000f8e02ff */
[----:B------:R-:W-:Y:S01]  /*f070*/  LOP3.LUT R20, R20, 0x38, RZ, 0xc0, !PT ;  /* 0x0000003814147812 */ /* 0x000fe200078ec0ff */
[----:B------:R-:W-:-:S04]  /*f080*/  IMAD.WIDE.U32 R2, R4, UR4, R2 ;  /* 0x0000000404027c25 */ /* 0x000fc8000f8e0002 */
[----:B------:R-:W-:Y:S01]  /*f090*/  IMAD R0, R4, UR5, R0 ;  /* 0x0000000504007c24 */ /* 0x000fe2000f8e0200 */
[----:B------:R-:W-:Y:S01]  /*f0a0*/  ULDC.64 UR4, c[0x0][0x390] ;  /* 0x0000e40000047ab9 */ /* 0x000fe20000000a00 */
[----:B------:R-:W-:Y:S01]  /*f0b0*/  IMAD.SHL.U32 R17, R7, 0x8, RZ ;  /* 0x0000000807117824 */ /* 0x000fe200078e00ff */
[----:B------:R-:W-:Y:S02]  /*f0c0*/  LOP3.LUT R7, R20, 0x80, RZ, 0xfc, !PT ;  /* 0x0000008014077812 */ /* 0x000fe400078efcff */
[----:B------:R-:W-:Y:S02]  /*f0d0*/  IADD3 R6, R3, R0, RZ ;  /* 0x0000000003067210 */ /* 0x000fe40007ffe0ff */
[----:B------:R-:W-:Y:S01]  /*f0e0*/  LEA R0, P0, R2, UR4, 0x1 ;  /* 0x0000000402007c11 */ /* 0x000fe2000f8008ff */
[----:B------:R-:W-:Y:S01]  /*f0f0*/  ULDC UR4, c[0x0][0x3b8] ;  /* 0x0000ee0000047ab9 */ /* 0x000fe20000000800 */
[----:B------:R-:W-:Y:S02]  /*f100*/  LOP3.LUT R17, R17, 0x38, RZ, 0xc0, !PT ;  /* 0x0000003811117812 */ /* 0x000fe400078ec0ff */
[----:B------:R-:W-:-:S02]  /*f110*/  ISETP.GE.AND P4, PT, R7, UR4, PT ;  /* 0x0000000407007c0c */ /* 0x000fc4000bf86270 */
[----:B------:R-:W-:Y:S01]  /*f120*/  LOP3.LUT R7, R17, 0x40, RZ, 0xfc, !PT ;  /* 0x0000004011077812 */ /* 0x000fe200078efcff */
[----:B0-----:R-:W-:-:S05]  /*f130*/  IMAD.SHL.U32 R17, R10, 0x8, RZ ;  /* 0x000000080a117824 */ /* 0x001fca00078e00ff */
[----:B------:R-:W-:Y:S02]  /*f140*/  LOP3.LUT R17, R17, 0x38, RZ, 0xc0, !PT ;  /* 0x0000003811117812 */ /* 0x000fe400078ec0ff */
[----:B------:R-:W-:Y:S02]  /*f150*/  ISETP.GE.AND P5, PT, R7, UR4, PT ;  /* 0x0000000407007c0c */ /* 0x000fe4000bfa6270 */
[----:B------:R-:W-:Y:S01]  /*f160*/  LOP3.LUT R7, R17, 0x100, RZ, 0xfc, !PT ;  /* 0x0000010011077812 */ /* 0x000fe200078efcff */
[----:B------:R-:W-:Y:S01]  /*f170*/  IMAD.SHL.U32 R17, R10, 0x8, RZ ;  /* 0x000000080a117824 */ /* 0x000fe200078e00ff */
[----:B------:R-:W-:-:S04]  /*f180*/  ISETP.GE.AND P1, PT, R8, UR4, PT ;  /* 0x0000000408007c0c */ /* 0x000fc8000bf26270 */
[----:B------:R-:W-:Y:S01]  /*f190*/  LOP3.LUT R17, R17, 0x38, RZ, 0xc0, !PT ;  /* 0x0000003811117812 */ /* 0x000fe200078ec0ff */
[----:B------:R-:W-:Y:S01]  /*f1a0*/  IMAD.SHL.U32 R20, R9, 0x8, RZ ;  /* 0x0000000809147824 */ /* 0x000fe200078e00ff */
[----:B------:R-:W-:Y:S02]  /*f1b0*/  ISETP.GE.AND P2, PT, R7, UR4, PT ;  /* 0x0000000407007c0c */ /* 0x000fe4000bf46270 */
[----:B------:R-:W-:Y:S01]  /*f1c0*/  LOP3.LUT R7, R17, 0xc0, RZ, 0xfc, !PT ;  /* 0x000000c011077812 */ /* 0x000fe200078efcff */
[----:B------:R-:W-:Y:S01]  /*f1d0*/  IMAD.SHL.U32 R17, R9, 0x8, RZ ;  /* 0x0000000809117824 */ /* 0x000fe200078e00ff */
[----:B------:R-:W-:Y:S02]  /*f1e0*/  LOP3.LUT R20, R20, 0x38, RZ, 0xc0, !PT ;  /* 0x0000003814147812 */ /* 0x000fe400078ec0ff */
[----:B------:R-:W-:Y:S02]  /*f1f0*/  LEA.HI.X R6, R2, UR5, R6, 0x1, P0 ;  /* 0x0000000502067c11 */ /* 0x000fe400080f0c06 */
[----:B------:R-:W-:-:S02]  /*f200*/  LOP3.LUT R17, R17, 0x38, RZ, 0xc0, !PT ;  /* 0x0000003811117812 */ /* 0x000fc400078ec0ff */
[----:B------:R-:W-:Y:S02]  /*f210*/  SEL R2, RZ, 0x1, P1 ;  /* 0x00000001ff027807 */ /* 0x000fe40000800000 */
[----:B------:R-:W-:Y:S02]  /*f220*/  SEL R3, RZ, 0x4, P4 ;  /* 0x00000004ff037807 */ /* 0x000fe40002000000 */
[----:B------:R-:W-:Y:S02]  /*f230*/  SEL R4, RZ, 0x2, P5 ;  /* 0x00000002ff047807 */ /* 0x000fe40002800000 */
[----:B------:R-:W-:Y:S02]  /*f240*/  ISETP.GE.AND P3, PT, R7, UR4, PT ;  /* 0x0000000407007c0c */ /* 0x000fe4000bf66270 */
[----:B------:R-:W-:Y:S02]  /*f250*/  LOP3.LUT R7, R20, 0x180, RZ, 0xfc, !PT ;  /* 0x0000018014077812 */ /* 0x000fe400078efcff */
[----:B------:R-:W-:-:S02]  /*f260*/  LOP3.LUT R9, R17, 0x140, RZ, 0xfc, !PT ;  /* 0x0000014011097812 */ /* 0x000fc400078efcff */
[----:B------:R-:W-:Y:S02]  /*f270*/  IADD3 R2, R3, R4, R2 ;  /* 0x0000000403027210 */ /* 0x000fe40007ffe002 */
[----:B------:R-:W-:Y:S02]  /*f280*/  SEL R3, RZ, 0x10, P2 ;  /* 0x00000010ff037807 */ /* 0x000fe40001000000 */
[----:B------:R-:W-:Y:S02]  /*f290*/  SEL R4, RZ, 0x8, P3 ;  /* 0x00000008ff047807 */ /* 0x000fe40001800000 */
[----:B------:R-:W-:Y:S02]  /*f2a0*/  @P1 LOP3.LUT R22, R22, 0x800, RZ, 0xfc, !PT ;  /* 0x0000080016161812 */ /* 0x000fe400078efcff */
[----:B------:R-:W-:Y:S02]  /*f2b0*/  ISETP.GE.AND P0, PT, R7, UR4, PT ;  /* 0x0000000407007c0c */ /* 0x000fe4000bf06270 */
[----:B------:R-:W-:-:S02]  /*f2c0*/  LOP3.LUT R7, R17, 0x1c0, RZ, 0xfc, !PT ;  /* 0x000001c011077812 */ /* 0x000fc400078efcff */
[----:B------:R-:W-:Y:S02]  /*f2d0*/  ISETP.GE.AND P1, PT, R9, UR4, PT ;  /* 0x0000000409007c0c */ /* 0x000fe4000bf26270 */
[----:B------:R-:W-:Y:S02]  /*f2e0*/  IADD3 R4, R3, R2, R4 ;  /* 0x0000000203047210 */ /* 0x000fe40007ffe004 */
[----:B------:R-:W-:Y:S02]  /*f2f0*/  SEL R2, RZ, 0x40, P0 ;  /* 0x00000040ff027807 */ /* 0x000fe40000000000 */
[----:B------:R-:W-:Y:S02]  /*f300*/  SEL R3, RZ, 0x20, P1 ;  /* 0x00000020ff037807 */ /* 0x000fe40000800000 */
[----:B------:R-:W-:Y:S01]  /*f310*/  ISETP.GE.AND P0, PT, R7, UR4, PT ;  /* 0x0000000407007c0c */ /* 0x000fe2000bf06270 */
[----:B------:R-:W-:Y:S01]  /*f320*/  UMOV UR4, 0xffffffff ;  /* 0xffffffff00047882 */ /* 0x000fe20000000000 */
[----:B------:R-:W-:-:S02]  /*f330*/  IADD3 R4, R2, R4, R3 ;  /* 0x0000000402047210 */ /* 0x000fc40007ffe003 */
[----:B------:R-:W-:-:S05]  /*f340*/  SEL R5, RZ, 0x80, P0 ;  /* 0x00000080ff057807 */ /* 0x000fca0000000000 */
[----:B------:R-:W-:Y:S01]  /*f350*/  IMAD.IADD R5, R4, 0x1, R5 ;  /* 0x0000000104057824 */ /* 0x000fe200078e0205 */
[----:B------:R-:W-:Y:S06]  /*f360*/  BRA.DIV UR4, `(.L_x_1064) ;  /* 0x0000003e048c7947 */ /* 0x000fec000b800000 */
[C---:B------:R-:W-:Y:S01]  /*f370*/  LOP3.LUT P6, RZ, R22.reuse, 0x40, RZ, 0xc0, !PT ;  /* 0x0000004016ff7812 */ /* 0x040fe200078cc0ff */
[----:B------:R-:W0:Y:S01]  /*f380*/  SHFL.IDX PT, R3, R0, RZ, 0x181f ;  /* 0x00181fff00037589 */ /* 0x000e2200000e0000 */
[----:B------:R-:W-:-:S03]  /*f390*/  LOP3.LUT R22, R22, 0xffbfffff, RZ, 0xc0, !PT ;  /* 0xffbfffff16167812 */ /* 0x000fc600078ec0ff */
[----:B------:R-:W1:Y:S08]  /*f3a0*/  SHFL.IDX PT, R2, R6, RZ, 0x181f ;  /* 0x00181fff06027589 */ /* 0x000e7000000e0000 */
[----:B------:R-:W-:-:S04]  /*f3b0*/  @P6 LOP3.LUT R22, R22, 0x400000, RZ, 0xfc, !PT ;  /* 0x0040000016166812 */ /* 0x000fc800078efcff */
[C---:B------:R-:W-:Y:S02]  /*f3c0*/  LOP3.LUT P6, RZ, R22.reuse, 0x80, RZ, 0xc0, !PT ;  /* 0x0000008016ff7812 */ /* 0x040fe400078cc0ff */
[----:B------:R-:W-:-:S11]  /*f3d0*/  LOP3.LUT R22, R22, 0xff7fffff, RZ, 0xc0, !PT ;  /* 0xff7fffff16167812 */ /* 0x000fd600078ec0ff */
[----:B------:R-:W-:-:S04]  /*f3e0*/  @P6 LOP3.LUT R22, R22, 0x800000, RZ, 0xfc, !PT ;  /* 0x0080000016166812 */ /* 0x000fc800078efcff */
[----:B------:R-:W-:-:S13]  /*f3f0*/  LOP3.LUT P6, RZ, R22, 0x100, RZ, 0xc0, !PT ;  /* 0x0000010016ff7812 */ /* 0x000fda00078cc0ff */
[----:B0-----:R-:W-:Y:S02]  /*f400*/  @!P6 LEA R3, P0, R8, R3, 0x1 ;  /* 0x000000030803e211 */ /* 0x001fe400078008ff */
[----:B------:R-:W-:-:S03]  /*f410*/  @!P6 LOP3.LUT R7, R4, 0x40, RZ, 0xc0, !PT ;  /* 0x000000400407e812 */ /* 0x000fc600078ec0ff */
[----:B-1----:R-:W-:Y:S01]  /*f420*/  @!P6 IMAD.X R2, RZ, RZ, R2, P0 ;  /* 0x000000ffff02e224 */ /* 0x002fe200000e0602 */
[----:B------:R-:W-:Y:S02]  /*f430*/  LOP3.LUT P0, RZ, R22, 0x800, RZ, 0xc0, !PT ;  /* 0x0000080016ff7812 */ /* 0x000fe4000780c0ff */
[----:B------:R-:W-:Y:S02]  /*f440*/  @!P6 SHF.R.U32.HI R7, RZ, 0x2, R7 ;  /* 0x00000002ff07e819 */ /* 0x000fe40000011607 */
[----:B------:R-:W-:-:S04]  /*f450*/  @!P6 LOP3.LUT R3, R3, R2, RZ, 0x3c, !PT ;  /* 0x000000020303e212 */ /* 0x000fc800078e3cff */
[----:B------:R-:W-:-:S04]  /*f460*/  @!P6 LOP3.LUT R2, R3, R2, RZ, 0x3c, !PT ;  /* 0x000000020302e212 */ /* 0x000fc800078e3cff */
[----:B------:R-:W-:-:S05]  /*f470*/  @!P6 LOP3.LUT R3, R3, R2, RZ, 0x3c, !PT ;  /* 0x000000020303e212 */ /* 0x000fca00078e3cff */
[----:B------:R-:W-:Y:S01]  /*f480*/  @!PT LDS RZ, [RZ] ;  /* 0x00000000fffff984 */ /* 0x000fe20000000800 */
[----:B------:R-:W-:Y:S01]  /*f490*/  @!P6 LDGSTS.E.BYPASS.LTC128B.128 [R25+0x26400], desc[UR44][R2.64], !P0 ;  /* 0x264000000219efae */ /* 0x000fe2000c101d6c */
[----:B------:R-:W-:Y:S02]  /*f4a0*/  @!P6 ISETP.NE.U32.AND P0, PT, R7, RZ, PT ;  /* 0x000000ff0700e20c */ /* 0x000fe40003f05070 */
[----:B------:R-:W-:Y:S01]  /*f4b0*/  @!P6 LOP3.LUT R7, R5, 0x80, RZ, 0xc0, !PT ;  /* 0x000000800507e812 */ /* 0x000fe200078ec0ff */
[----:B------:R-:W-:Y:S03]  /*f4c0*/  @!P6 LDGSTS.E.BYPASS.LTC128B.128 [R25+0x28400], desc[UR44][R2.64+0x80], !P5 ;  /* 0x284000800219efae */ /* 0x000fe6000e901d6c */
[----:B------:R-:W-:Y:S01]  /*f4d0*/  @!P6 SHF.R.U32.HI R7, RZ, 0x3, R7 ;  /* 0x00000003ff07e819 */ /* 0x000fe20000011607 */
[----:B------:R-:W-:Y:S04]  /*f4e0*/  @!P6 LDGSTS.E.BYPASS.LTC128B.128 [R25+0x2a400], desc[UR44][R2.64+0x100], !P4 ;  /* 0x2a4001000219efae */ /* 0x000fe8000e101d6c */
[----:B------:R-:W-:Y:S04]  /*f4f0*/  @!P6 LDGSTS.E.BYPASS.LTC128B.128 [R25+0x2c400], desc[UR44][R2.64+0x180], !P3 ;  /* 0x2c4001800219efae */ /* 0x000fe8000d901d6c */
[----:B------:R-:W-:Y:S04]  /*f500*/  @!P6 LDGSTS.E.BYPASS.LTC128B.128 [R25+0x2e400], desc[UR44][R2.64+0x200], !P2 ;  /* 0x2e4002000219efae */ /* 0x000fe8000d101d6c */
[----:B------:R-:W-:Y:S04]  /*f510*/  @!P6 LDGSTS.E.BYPASS.LTC128B.128 [R25+0x30400], desc[UR44][R2.64+0x280], !P1 ;  /* 0x304002800219efae */ /* 0x000fe8000c901d6c */
[----:B------:R-:W-:Y:S01]  /*f520*/  @!P6 LDGSTS.E.BYPASS.LTC128B.128 [R25+0x32400], desc[UR44][R2.64+0x300], P0 ;  /* 0x324003000219efae */ /* 0x000fe20008101d6c */
[----:B------:R-:W-:-:S03]  /*f530*/  @!P6 ISETP.NE.U32.AND P0, PT, R7, RZ, PT ;  /* 0x000000ff0700e20c */ /* 0x000fc60003f05070 */
[----:B------:R-:W-:Y:S10]  /*f540*/  SHFL.IDX PT, R7, R6, 0x1, 0x181f ;  /* 0x00381f0006077f89 */ /* 0x000ff400000e0000 */
[----:B------:R0:W-:Y:S01]  /*f550*/  @!P6 LDGSTS.E.BYPASS.LTC128B.128 [R25+0x34400], desc[UR44][R2.64+0x380], P0 ;  /* 0x344003800219efae */ /* 0x0001e20008101d6c */
[----:B------:R-:W-:-:S03]  /*f560*/  LOP3.LUT P6, RZ, R22, 0x800000, RZ, 0xc0, !PT ;  /* 0x0080000016ff7812 */ /* 0x000fc600078cc0ff */
[----:B0-----:R-:W0:Y:S10]  /*f570*/  SHFL.IDX PT, R2, R0, 0x1, 0x181f ;  /* 0x00381f0000027f89 */ /* 0x001e3400000e0000 */
[----:B0-----:R-:W-:-:S05]  /*f580*/  @!P6 LEA R2, P0, R8, R2, 0x1 ;  /* 0x000000020802e211 */ /* 0x001fca00078008ff */
[----:B------:R-:W-:Y:S01]  /*f590*/  @!P6 IMAD.X R3, RZ, RZ, R7, P0 ;  /* 0x000000ffff03e224 */ /* 0x000fe200000e0607 */
[----:B------:R-:W-:Y:S02]  /*f5a0*/  LOP3.LUT P0, RZ, R22, 0x800, RZ, 0xc0, !PT ;  /* 0x0000080016ff7812 */ /* 0x000fe4000780c0ff */
[----:B------:R-:W-:-:S04]  /*f5b0*/  @!P6 LOP3.LUT R7, R4, 0x40, RZ, 0xc0, !PT ;  /* 0x000000400407e812 */ /* 0x000fc800078ec0ff */
[----:B------:R-:W-:-:S07]  /*f5c0*/  @!P6 SHF.R.U32.HI R7, RZ, 0x2, R7 ;  /* 0x00000002ff07e819 */ /* 0x000fce0000011607 */
        /* <DEDUP_REMOVED lines=11> */
[----:B------:R-:W-:Y:S04]  /*f680*/  SHFL.IDX PT, R7, R6, 0x2, 0x181f ;  /* 0x00581f0006077f89 */ /* 0x000fe800000e0000 */
[----:B------:R-:W-:Y:S06]  /*f690*/  SHFL.IDX PT, R6, R6, 0x3, 0x181f ;  /* 0x00781f0006067f89 */ /* 0x000fec00000e0000 */
[----:B------:R0:W-:Y:S01]  /*f6a0*/  @!P6 LDGSTS.E.BYPASS.LTC128B.128 [R25+0x34c00], desc[UR44][R2.64+0x380], P0 ;  /* 0x34c003800219efae */ /* 0x0001e20008101d6c */
[----:B------:R-:W-:-:S03]  /*f6b0*/  LOP3.LUT P6, RZ, R22, 0x400000, RZ, 0xc0, !PT ;  /* 0x0040000016ff7812 */ /* 0x000fc600078cc0ff */
[----:B0-----:R-:W0:Y:S04]  /*f6c0*/  SHFL.IDX PT, R2, R0, 0x2, 0x181f ;  /* 0x00581f0000027f89 */ /* 0x001e2800000e0000 */
[----:B------:R-:W1:Y:S06]  /*f6d0*/  SHFL.IDX PT, R0, R0, 0x3, 0x181f ;  /* 0x00781f0000007f89 */ /* 0x000e6c00000e0000 */
[----:B0-----:R-:W-:-:S05]  /*f6e0*/  @!P6 LEA R2, P0, R8, R2, 0x1 ;  /* 0x000000020802e211 */ /* 0x001fca00078008ff */
[----:B------:R-:W-:Y:S01]  /*f6f0*/  @!P6 IMAD.X R3, RZ, RZ, R7, P0 ;  /* 0x000000ffff03e224 */ /* 0x000fe200000e0607 */
[----:B------:R-:W-:Y:S02]  /*f700*/  LOP3.LUT P0, RZ, R22, 0x800, RZ, 0xc0, !PT ;  /* 0x0000080016ff7812 */ /* 0x000fe4000780c0ff */
[----:B------:R-:W-:-:S04]  /*f710*/  @!P6 LOP3.LUT R7, R4, 0x40, RZ, 0xc0, !PT ;  /* 0x000000400407e812 */ /* 0x000fc800078ec0ff */
[----:B------:R-:W-:-:S07]  /*f720*/  @!P6 SHF.R.U32.HI R7, RZ, 0x2, R7 ;  /* 0x00000002ff07e819 */ /* 0x000fce0000011607 */
[----:B------:R0:W-:Y:S01]  /*f730*/  @!P6 LDGSTS.E.BYPASS.LTC128B.128 [R25+0x27400], desc[UR44][R2.64], !P0 ;  /* 0x274000000219efae */ /* 0x0001e2000c101d6c */
[----:B------:R-:W-:Y:S02]  /*f740*/  @!P6 ISETP.NE.U32.AND P0, PT, R7, RZ, PT ;  /* 0x000000ff0700e20c */ /* 0x000fe40003f05070 */
[----:B------:R-:W-:Y:S01]  /*f750*/  @!P6 LOP3.LUT R7, R5, 0x80, RZ, 0xc0, !PT ;  /* 0x000000800507e812 */ /* 0x000fe200078ec0ff */
[----:B------:R0:W-:Y:S03]  /*f760*/  @!P6 LDGSTS.E.BYPASS.LTC128B.128 [R25+0x29400], desc[UR44][R2.64+0x80], !P5 ;  /* 0x294000800219efae */ /* 0x0001e6000e901d6c */
[----:B------:R-:W-:Y:S01]  /*f770*/  @!P6 SHF.R.U32.HI R7, RZ, 0x3, R7 ;  /* 0x00000003ff07e819 */ /* 0x000fe20000011607 */
[----:B------:R0:W-:Y:S04]  /*f780*/  @!P6 LDGSTS.E.BYPASS.LTC128B.128 [R25+0x2b400], desc[UR44][R2.64+0x100], !P4 ;  /* 0x2b4001000219efae */ /* 0x0001e8000e101d6c */
[----:B------:R0:W-:Y:S04]  /*f790*/  @!P6 LDGSTS.E.BYPASS.LTC128B.128 [R25+0x2d400], desc[UR44][R2.64+0x180], !P3 ;  /* 0x2d4001800219efae */ /* 0x0001e8000d901d6c */
[----:B------:R0:W-:Y:S04]  /*f7a0*/  @!P6 LDGSTS.E.BYPASS.LTC128B.128 [R25+0x2f400], desc[UR44][R2.64+0x200], !P2 ;  /* 0x2f4002000219efae */ /* 0x0001e8000d101d6c */
[----:B------:R0:W-:Y:S04]  /*f7b0*/  @!P6 LDGSTS.E.BYPASS.LTC128B.128 [R25+0x31400], desc[UR44][R2.64+0x280], !P1 ;  /* 0x314002800219efae */ /* 0x0001e8000c901d6c */
[----:B------:R0:W-:Y:S01]  /*f7c0*/  @!P6 LDGSTS.E.BYPASS.LTC128B.128 [R25+0x33400], desc[UR44][R2.64+0x300], P0 ;  /* 0x334003000219efae */ /* 0x0001e20008101d6c */
[----:B------:R-:W-:-:S13]  /*f7d0*/  @!P6 ISETP.NE.U32.AND P0, PT, R7, RZ, PT ;  /* 0x000000ff0700e20c */ /* 0x000fda0003f05070 */
[----:B-1----:R0:W-:Y:S02]  /*f7e0*/  @!P6 LDGSTS.E.BYPASS.LTC128B.128 [R25+0x35400], desc[UR44][R2.64+0x380], P0 ;  /* 0x354003800219efae */ /* 0x0021e40008101d6c */
.L_x_1154:
[----:B------:R-:W-:Y:S01]  /*f7f0*/  LOP3.LUT P0, RZ, R22, 0x10000, RZ, 0xc0, !PT ;  /* 0x0001000016ff7812 */ /* 0x000fe2000780c0ff */
[----:B------:R-:W-:-:S12]  /*f800*/  BSSY B0, `(.L_x_1065) ;  /* 0x0000016000007945 */ /* 0x000fd80003800000 */
[----:B------:R-:W-:Y:S05]  /*f810*/  @P0 BRA `(.L_x_1066) ;  /* 0x0000000000500947 */ /* 0x000fea0003800000 */
[----:B------:R-:W-:Y:S02]  /*f820*/  LOP3.LUT R4, R4, 0x40, RZ, 0xc0, !PT ;  /* 0x0000004004047812 */ /* 0x000fe400078ec0ff */
[----:B------:R-:W-:Y:S02]  /*f830*/  LOP3.LUT P6, RZ, R22, 0x800, RZ, 0xc0, !PT ;  /* 0x0000080016ff7812 */ /* 0x000fe400078cc0ff */
[----:B0-----:R-:W-:Y:S02]  /*f840*/  LEA R2, P0, R8, R0, 0x1 ;  /* 0x0000000008027211 */ /* 0x001fe400078008ff */
[----:B------:R-:W-:Y:S02]  /*f850*/  SHF.R.U32.HI R4, RZ, 0x2, R4 ;  /* 0x00000002ff047819 */ /* 0x000fe40000011604 */
[----:B------:R-:W-:Y:S01]  /*f860*/  LOP3.LUT R5, R5, 0x80, RZ, 0xc0, !PT ;  /* 0x0000008005057812 */ /* 0x000fe200078ec0ff */
[----:B------:R-:W-:Y:S01]  /*f870*/  IMAD.X R3, RZ, RZ, R6, P0 ;  /* 0x000000ffff037224 */ /* 0x000fe200000e0606 */
[----:B------:R-:W-:-:S02]  /*f880*/  ISETP.NE.U32.AND P0, PT, R4, RZ, PT ;  /* 0x000000ff0400720c */ /* 0x000fc40003f05070 */
[----:B------:R-:W-:-:S03]  /*f890*/  SHF.R.U32.HI R5, RZ, 0x3, R5 ;  /* 0x00000003ff057819 */ /* 0x000fc60000011605 */
[----:B------:R-:W-:Y:S01]  /*f8a0*/  @!PT LDS RZ, [RZ] ;  /* 0x00000000fffff984 */ /* 0x000fe20000000800 */
[----:B------:R-:W-:Y:S01]  /*f8b0*/  @!PT LDS RZ, [RZ] ;  /* 0x00000000fffff984 */ /* 0x000fe20000000800 */
[----:B------:R-:W-:Y:S01]  /*f8c0*/  @!PT LDS RZ, [RZ] ;  /* 0x00000000fffff984 */ /* 0x000fe20000000800 */
[----:B------:R1:W-:Y:S04]  /*f8d0*/  LDGSTS.E.BYPASS.LTC128B.128 [R25+0x27c00], desc[UR44][R2.64], !P6 ;  /* 0x27c0000002197fae */ /* 0x0003e8000f101d6c */
[----:B------:R1:W-:Y:S04]  /*f8e0*/  LDGSTS.E.BYPASS.LTC128B.128 [R25+0x29c00], desc[UR44][R2.64+0x80], !P5 ;  /* 0x29c0008002197fae */ /* 0x0003e8000e901d6c */
[----:B------:R1:W-:Y:S04]  /*f8f0*/  LDGSTS.E.BYPASS.LTC128B.128 [R25+0x2bc00], desc[UR44][R2.64+0x100], !P4 ;  /* 0x2bc0010002197fae */ /* 0x0003e8000e101d6c */
[----:B------:R1:W-:Y:S04]  /*f900*/  LDGSTS.E.BYPASS.LTC128B.128 [R25+0x2dc00], desc[UR44][R2.64+0x180], !P3 ;  /* 0x2dc0018002197fae */ /* 0x0003e8000d901d6c */
[----:B------:R1:W-:Y:S04]  /*f910*/  LDGSTS.E.BYPASS.LTC128B.128 [R25+0x2fc00], desc[UR44][R2.64+0x200], !P2 ;  /* 0x2fc0020002197fae */ /* 0x0003e8000d101d6c */
[----:B------:R1:W-:Y:S04]  /*f920*/  LDGSTS.E.BYPASS.LTC128B.128 [R25+0x31c00], desc[UR44][R2.64+0x280], !P1 ;  /* 0x31c0028002197fae */ /* 0x0003e8000c901d6c */
[----:B------:R1:W-:Y:S01]  /*f930*/  LDGSTS.E.BYPASS.LTC128B.128 [R25+0x33c00], desc[UR44][R2.64+0x300], P0 ;  /* 0x33c0030002197fae */ /* 0x0003e20008101d6c */
[----:B------:R-:W-:-:S13]  /*f940*/  ISETP.NE.U32.AND P0, PT, R5, RZ, PT ;  /* 0x000000ff0500720c */ /* 0x000fda0003f05070 */
[----:B------:R1:W-:Y:S02]  /*f950*/  LDGSTS.E.BYPASS.LTC128B.128 [R25+0x35c00], desc[UR44][R2.64+0x380], P0 ;  /* 0x35c0038002197fae */ /* 0x0003e40008101d6c */
.L_x_1066:
[----:B------:R-:W-:Y:S05]  /*f960*/  BSYNC B0 ;  /* 0x0000000000007941 */ /* 0x000fea0003800000 */
.L_x_1065:
[----:B------:R-:W-:Y:S01]  /*f970*/  NOP ;  /* 0x0000000000007918 */ /* 0x000fe20000000000 */
[----:B------:R-:W-:-:S13]  /*f980*/  PLOP3.LUT P0, PT, PT, PT, PT, 0x80, 0x0 ;  /* 0x000000000000781c */ /* 0x000fda0003f0f070 */
.L_x_1067:
[----:B------:R-:W-:Y:S02]  /*f990*/  PLOP3.LUT P1, PT, P1, P0, PT, 0xa2, 0x0 ;  /* 0x000000000000781c */ /* 0x000fe40000f21472 */
[----:B------:R-:W-:-:S08]  /*f9a0*/  @P0 R2UR P1, UR4, R23 ;  /* 0x00000000170402ca */ /* 0x000fd00000020000 */
[----:B------:R-:W-:-:S05]  /*f9b0*/  @P0 PLOP3.LUT P0, PT, P1, PT, PT, 0x80, 0x0 ;  /* 0x000000000000081c */ /* 0x000fca0000f0f070 */
[----:B------:R-:W-:Y:S01]  /*f9c0*/  @!P1 SYNCS.ARRIVE.TRANS64.RED.A0T1 RZ, [UR4+0x38810], RZ ;  /* 0x038810ffffff99a7 */ /* 0x000fe20008200404 */
[----:B------:R-:W-:Y:S07]  /*f9d0*/  @!P1 ARRIVES.LDGSTSBAR.64.TRANSCNT [UR4+0x38810] ;  /* 0x03881000ff0099b0 */ /* 0x000fee0008000a84 */
[----:B------:R-:W-:Y:S05]  /*f9e0*/  @P0 BRA.U.ANY `(.L_x_1067) ;  /* 0xfffffffd00e80947 */ /* 0x000fea000393ffff */
[----:B01----:R-:W2:Y:S02]  /*f9f0*/  LDL.LU R2, [R1+0x20] ;  /* 0x0000200001027983 */ /* 0x003ea40000300800 */
        /* <DEDUP_REMOVED lines=11> */
.L_x_1155:
[----:B------:R-:W-:Y:S05]  /*fab0*/  BSYNC B0 ;  /* 0x0000000000007941 */ /* 0x000fea0003800000 */
.L_x_1068:
[----:B------:R-:W-:-:S05]  /*fac0*/  IMAD.U32 R2, RZ, RZ, UR36 ;  /* 0x00000024ff027e24 */ /* 0x000fca000f8e00ff */
[----:B------:R-:W-:-:S13]  /*fad0*/  ISETP.NE.AND P0, PT, R2, 0x3, PT ;  /* 0x000000030200780c */ /* 0x000fda0003f05270 */
[----:B------:R-:W-:Y:S05]  /*fae0*/  @!P0 BRA `(.L_x_1070) ;  /* 0x0000000000048947 */ /* 0x000fea0003800000 */
[----:B------:R-:W-:Y:S01]  /*faf0*/  BPT.TRAP 0x1 ;  /* 0x000000040000795c */ /* 0x000fe20000300000 */
.L_x_1070:
[----:B0-----:R-:W-:Y:S01]  /*fb00*/  SHF.L.U32 R0, R26, 0x1f, RZ ;  /* 0x0000001f1a007819 */ /* 0x001fe200000006ff */
[----:B------:R-:W-:Y:S03]  /*fb10*/  BSSY B0, `(.L_x_1071) ;  /* 0x0000003000007945 */ /* 0x000fe60003800000 */
[----:B------:R-:W0:Y:S02]  /*fb20*/  SYNCS.PHASECHK.TRANS64.TRYWAIT P0, [R30+URZ+0x38860], R0 ;  /* 0x038860001e0075a7 */ /* 0x000e24000800017f */
[----:B0-----:R-:W-:Y:S05]  /*fb30*/  @!P0 BRA `(.L_x_1072) ;  /* 0x0000004000688947 */ /* 0x001fea0003800000 */
.L_x_1156:
[----:B------:R-:W-:Y:S05]  /*fb40*/  BSYNC B0 ;  /* 0x0000000000007941 */ /* 0x000fea0003800000 */
.L_x_1071:
        /* <DEDUP_REMOVED lines=24> */
[----:B------:R-:W0:Y:S01]  /*fcd0*/  S2R R3, SR_TID.X ;  /* 0x0000000000037919 */ /* 0x000e220000002100 */
[----:B------:R-:W-:Y:S01]  /*fce0*/  IMAD R5, R5, 0x2, R23 ;  /* 0x0000000205057824 */ /* 0x000fe200078e0217 */
[C---:B------:R-:W-:Y:S01]  /*fcf0*/  LOP3.LUT P5, RZ, R31.reuse, 0x2, RZ, 0xc0, !PT ;  /* 0x000000021fff7812 */ /* 0x040fe200078ac0ff */
[----:B------:R-:W1:Y:S01]  /*fd00*/  SHFL.IDX PT, R2, R4, RZ, 0x181f ;  /* 0x00181fff04027589 */ /* 0x000e6200000e0000 */
[C---:B------:R-:W-:Y:S02]  /*fd10*/  LOP3.LUT P4, RZ, R31.reuse, 0x4, RZ, 0xc0, !PT ;  /* 0x000000041fff7812 */ /* 0x040fe4000788c0ff */
[C---:B------:R-:W-:Y:S02]  /*fd20*/  LOP3.LUT P3, RZ, R31.reuse, 0x8, RZ, 0xc0, !PT ;  /* 0x000000081fff7812 */ /* 0x040fe4000786c0ff */
[----:B------:R-:W-:Y:S02]  /*fd30*/  LOP3.LUT P2, RZ, R31, 0x10, RZ, 0xc0, !PT ;  /* 0x000000101fff7812 */ /* 0x000fe4000784c0ff */
[----:B------:R-:W-:Y:S01]  /*fd40*/  LOP3.LUT R22, R22, 0xffffffbf, RZ, 0xc0, !PT ;  /* 0xffffffbf16167812 */ /* 0x000fe200078ec0ff */
[----:B0-----:R-:W-:-:S02]  /*fd50*/  IMAD.SHL.U32 R7, R3, 0x8, RZ ;  /* 0x0000000803077824 */ /* 0x001fc400078e00ff */
[----:B------:R-:W0:Y:S03]  /*fd60*/  SHFL.IDX PT, R3, R6, RZ, 0x181f ;  /* 0x00181fff06037589 */ /* 0x000e2600000e0000 */
[----:B------:R-:W-:-:S05]  /*fd70*/  LOP3.LUT R7, R7, 0x38, RZ, 0xc0, !PT ;  /* 0x0000003807077812 */ /* 0x000fca00078ec0ff */
[----:B------:R-:W-:Y:S01]  /*fd80*/  IMAD.SHL.U32 R0, R7, 0x2, RZ ;  /* 0x0000000207007824 */ /* 0x000fe200078e00ff */
[----:B------:R-:W-:-:S04]  /*fd90*/  LOP3.LUT R7, R31, 0x1, RZ, 0xc0, !PT ;  /* 0x000000011f077812 */ /* 0x000fc800078ec0ff */
[----:B-1----:R-:W-:Y:S02]  /*fda0*/  IADD3 R2, P0, R2, R0, RZ ;  /* 0x0000000002027210 */ /* 0x002fe40007f1e0ff */
[----:B------:R-:W-:Y:S02]  /*fdb0*/  ISETP.NE.U32.AND P1, PT, R7, 0x1, PT ;  /* 0x000000010700780c */ /* 0x000fe40003f25070 */
[----:B------:R-:W-:Y:S01]  /*fdc0*/  PRMT R7, R31, 0x8880, RZ ;  /* 0x000088801f077816 */ /* 0x000fe200000000ff */
[----:B0-----:R-:W-:Y:S01]  /*fdd0*/  IMAD.X R3, RZ, RZ, R3, P0 ;  /* 0x000000ffff037224 */ /* 0x001fe200000e0603 */
[----:B------:R-:W-:-:S09]  /*fde0*/  ISETP.LT.OR P0, PT, R27, 0x1, P1 ;  /* 0x000000011b00780c */ /* 0x000fd20000f01670 */
[----:B------:R-:W-:Y:S02]  /*fdf0*/  @P1 LOP3.LUT R22, R22, 0x40, RZ, 0xfc, !PT ;  /* 0x0000004016161812 */ /* 0x000fe400078efcff */
[----:B------:R-:W-:Y:S02]  /*fe00*/  LOP3.LUT P1, RZ, R31, 0x20, RZ, 0xc0, !PT ;  /* 0x000000201fff7812 */ /* 0x000fe4000782c0ff */
[----:B------:R-:W-:Y:S01]  /*fe10*/  LOP3.LUT R22, R22, 0xffffff7f, RZ, 0xc0, !PT ;  /* 0xffffff7f16167812 */ /* 0x000fe200078ec0ff */
        /* <DEDUP_REMOVED lines=65> */
.L_x_1166:
        /* <DEDUP_REMOVED lines=34> */
.L_x_1074:
        /* <DEDUP_REMOVED lines=11> */
.L_x_1075:
[----:B------:R-:W2:Y:S01]  /*10500*/  LDL.LU R2, [R1+0x4] ;  /* 0x0000040001027983 */ /* 0x000ea20000300800 */
[----:B------:R1:W-:Y:S01]  /*10510*/  SYNCS.ARRIVE.TRANS64.A1T0 RZ, [R30+URZ+0x38850], RZ ;  /* 0x038850ff1eff79a7 */ /* 0x0003e2000810003f */
[----:B------:R-:W-:Y:S01]  /*10520*/  BSSY B0, `(.L_x_1076) ;  /* 0x00000f8000007945 */ /* 0x000fe20003800000 */
[----:B--2---:R-:W-:-:S13]  /*10530*/  ISETP.GE.AND P0, PT, R2, 0x41, PT ;  /* 0x000000410200780c */ /* 0x004fda0003f06270 */
[----:B-1----:R-:W-:Y:S05]  /*10540*/  @!P0 BRA `(.L_x_1077) ;  /* 0x0000000c00d48947 */ /* 0x002fea0003800000 */
[----:B------:R-:W2:Y:S04]  /*10550*/  LDL.LU R2, [R1+0x24] ;  /* 0x0000240001027983 */ /* 0x000ea80000300800 */
[----:B------:R-:W3:Y:S01]  /*10560*/  LDL.LU R3, [R1+0x28] ;  /* 0x0000280001037983 */ /* 0x000ee20000300800 */
[----:B------:R-:W-:-:S04]  /*10570*/  LOP3.LUT R30, R31, 0x80, RZ, 0xc0, !PT ;  /* 0x000000801f1e7812 */ /* 0x000fc800078ec0ff */
[----:B------:R-:W-:Y:S02]  /*10580*/  SHF.R.U32.HI R30, RZ, 0x3, R30 ;  /* 0x00000003ff1e7819 */ /* 0x000fe4000001161e */
[----:B--2---:R-:W-:Y:S01]  /*10590*/  LOP3.LUT R2, R2, 0x40, RZ, 0xc0, !PT ;  /* 0x0000004002027812 */ /* 0x004fe200078ec0ff */
[----:B---3--:R-:W-:-:S03]  /*105a0*/  VIADD R7, R3, 0xfffffffe ;  /* 0xfffffffe03077836 */ /* 0x008fc60000000000 */
[----:B------:R-:W-:-:S07]  /*105b0*/  SHF.R.U32.HI R31, RZ, 0x2, R2 ;  /* 0x00000002ff1f7819 */ /* 0x000fce0000011602 */
.L_x_1090:
[----:B-1----:R-:W1:Y:S01]  /*105c0*/  S2R R2, SR_TID.X ;  /* 0x0000000000027919 */ /* 0x002e620000002100 */
[----:B0-----:R-:W0:Y:S01]  /*105d0*/  LDC R4, c[0x0][0x430] ;  /* 0x00010c00ff047b82 */ /* 0x001e220000000800 */
[----:B--23--:R-:W-:Y:S01]  /*105e0*/  IMAD R6, R7, 0x40, R32 ;  /* 0x0000004007067824 */ /* 0x00cfe200078e0220 */
[----:B------:R-:W-:Y:S05]  /*105f0*/  YIELD ;  /* 0x0000000000007946 */ /* 0x000fea0003800000 */
[----:B------:R-:W2:Y:S01]  /*10600*/  S2R R3, SR_TID.X ;  /* 0x0000000000037919 */ /* 0x000ea20000002100 */
[----:B------:R-:W-:Y:S01]  /*10610*/  IMAD.U32 R11, RZ, RZ, UR36 ;  /* 0x00000024ff0b7e24 */ /* 0x000fe2000f8e00ff */
[----:B------:R-:W-:Y:S01]  /*10620*/  ULDC UR4, c[0x0][0x430] ;  /* 0x00010c0000047ab9 */ /* 0x000fe20000000800 */
[----:B------:R-:W-:Y:S01]  /*10630*/  VIADD R24, R24, 0x1 ;  /* 0x0000000118187836 */ /* 0x000fe20000000000 */
[----:B0-----:R-:W-:-:S02]  /*10640*/  ISETP.NE.AND P0, PT, R4, 0x1, PT ;  /* 0x000000010400780c */ /* 0x001fc40003f05270 */
[----:B-1----:R-:W-:-:S04]  /*10650*/  LOP3.LUT R2, R2, 0x7f, RZ, 0xc0, !PT ;  /* 0x0000007f02027812 */ /* 0x002fc800078ec0ff */
[----:B------:R-:W-:Y:S01]  /*10660*/  SHF.R.U32.HI R2, RZ, 0x3, R2 ;  /* 0x00000003ff027819 */ /* 0x000fe20000011602 */
[----:B--2---:R-:W-:-:S06]  /*10670*/  IMAD.SHL.U32 R4, R3, 0x10, RZ ;  /* 0x0000001003047824 */ /* 0x004fcc00078e00ff */
[----:B------:R-:W0:Y:S01]  /*10680*/  @P0 LDC R3, c[0x0][0x434] ;  /* 0x00010d00ff030b82 */ /* 0x000e220000000800 */
[----:B------:R-:W-:-:S04]  /*10690*/  LOP3.LUT R4, R2, 0x70, R4, 0xf8, !PT ;  /* 0x0000007002047812 */ /* 0x000fc800078ef804 */
[----:B------:R-:W-:-:S03]  /*106a0*/  ISETP.GT.U32.AND P1, PT, R4, 0x3f, PT ;  /* 0x0000003f0400780c */ /* 0x000fc60003f24070 */
[----:B------:R-:W1:Y:S01]  /*106b0*/  @P0 LDC R2, c[0x0][0x438] ;  /* 0x00010e00ff020b82 */ /* 0x000e620000000800 */
[----:B------:R-:W-:-:S04]  /*106c0*/  IMAD.IADD R6, R4, 0x1, R6 ;  /* 0x0000000104067824 */ /* 0x000fc800078e0206 */
[----:B------:R-:W-:-:S05]  /*106d0*/  IMAD.MOV.U32 R10, RZ, RZ, R6 ;  /* 0x000000ffff0a7224 */ /* 0x000fca00078e0006 */
        /* <DEDUP_REMOVED lines=10> */
[----:B------:R-:W-:-:S03]  /*10780*/  IMAD.MOV.U32 R4, RZ, RZ, RZ ;  /* 0x000000ffff047224 */ /* 0x000fc600078e00ff */
[----:B------:R-:W-:Y:S01]  /*10790*/  @!P1 IADD3 R3, R5, R3, RZ ;  /* 0x0000000305039210 */ /* 0x000fe20007ffe0ff */
        /* <DEDUP_REMOVED lines=14> */
.L_x_1078:
[----:B------:R-:W-:Y:S01]  /*10880*/  IMAD R6, R24, 0x8, R23 ;  /* 0x0000000818067824 */ /* 0x000fe200078e0217 */
[----:B------:R-:W-:Y:S01]  /*10890*/  SHF.L.U32 R17, R26, 0x1f, RZ ;  /* 0x0000001f1a117819 */ /* 0x000fe200000006ff */
[----:B------:R-:W-:Y:S01]  /*108a0*/  BSSY B1, `(.L_x_1079) ;  /* 0x0000004000017945 */ /* 0x000fe20003800000 */
[----:B------:R-:W-:Y:S02]  /*108b0*/  SHF.R.S32.HI R9, RZ, 0x1f, R5 ;  /* 0x0000001fff097819 */ /* 0x000fe40000011405 */
[----:B------:R-:W0:Y:S02]  /*108c0*/  SYNCS.PHASECHK.TRANS64.TRYWAIT P0, [R6+URZ+0x38840], R17 ;  /* 0x03884011060075a7 */ /* 0x000e24000800017f */
[----:B0-----:R-:W-:Y:S05]  /*108d0*/  @!P0 BRA `(.L_x_1080) ;  /* 0x0000003c003c8947 */ /* 0x001fea0003800000 */
.L_x_1167:
[----:B------:R-:W-:Y:S05]  /*108e0*/  BSYNC B1 ;  /* 0x0000000000017941 */ /* 0x000fea0003800000 */
.L_x_1079:
        /* <DEDUP_REMOVED lines=42> */
.L_x_1177:
        /* <DEDUP_REMOVED lines=8> */
.L_x_1082:
[----:B------:R-:W-:Y:S02]  /*10c10*/  PLOP3.LUT P1, PT, P1, P0, PT, 0xa2, 0x0 ;  /* 0x000000000000781c */ /* 0x000fe40000f21472 */
[----:B------:R-:W-:-:S08]  /*10c20*/  @P0 R2UR P1, UR4, R6 ;  /* 0x00000000060402ca */ /* 0x000fd00000020000 */
[----:B------:R-:W-:-:S05]  /*10c30*/  @P0 PLOP3.LUT P0, PT, P1, PT, PT, 0x80, 0x0 ;  /* 0x000000000000081c */ /* 0x000fca0000f0f070 */
[----:B------:R-:W-:Y:S01]  /*10c40*/  @!P1 SYNCS.ARRIVE.TRANS64.RED.A0T1 RZ, [UR4+0x38830], RZ ;  /* 0x038830ffffff99a7 */ /* 0x000fe20008200404 */
[----:B------:R-:W-:Y:S07]  /*10c50*/  @!P1 ARRIVES.LDGSTSBAR.64.TRANSCNT [UR4+0x38830] ;  /* 0x03883000ff0099b0 */ /* 0x000fee0008000a84 */
[----:B------:R-:W-:Y:S05]  /*10c60*/  @P0 BRA.U.ANY `(.L_x_1082) ;  /* 0xfffffffd00e80947 */ /* 0x000fea000393ffff */
[----:B------:R-:W-:Y:S01]  /*10c70*/  NOP ;  /* 0x0000000000007918 */ /* 0x000fe20000000000 */
[----:B--2---:R-:W-:-:S04]  /*10c80*/  MOV R2, UR36 ;  /* 0x0000002400027c02 */ /* 0x004fc80008000f00 */
[----:B------:R-:W-:-:S13]  /*10c90*/  ISETP.NE.AND P2, PT, R2, 0x3, PT ;  /* 0x000000030200780c */ /* 0x000fda0003f45270 */
[----:B------:R-:W-:Y:S05]  /*10ca0*/  @!P2 BRA `(.L_x_1083) ;  /* 0x000000000004a947 */ /* 0x000fea0003800000 */
[----:B------:R-:W-:Y:S01]  /*10cb0*/  BPT.TRAP 0x1 ;  /* 0x000000040000795c */ /* 0x000fe20000300000 */
.L_x_1083:
[----:B------:R2:W-:Y:S01]  /*10cc0*/  SYNCS.ARRIVE.TRANS64.A1T0 RZ, [R6+URZ+0x38830], RZ ;  /* 0x038830ff06ff79a7 */ /* 0x0005e2000810003f */
[----:B------:R-:W-:Y:S05]  /*10cd0*/  @!P2 BRA `(.L_x_1084) ;  /* 0x000000000004a947 */ /* 0x000fea0003800000 */
[----:B------:R-:W-:Y:S01]  /*10ce0*/  BPT.TRAP 0x1 ;  /* 0x000000040000795c */ /* 0x000fe20000300000 */
.L_x_1084:
[----:B------:R-:W3:Y:S01]  /*10cf0*/  SYNCS.PHASECHK.TRANS64.TRYWAIT P0, [R6+URZ+0x38860], R17 ;  /* 0x03886011060075a7 */ /* 0x000ee2000800017f */
[----:B------:R-:W-:Y:S04]  /*10d00*/  BSSY B1, `(.L_x_1085) ;  /* 0x0000002000017945 */ /* 0x000fe80003800000 */
[----:B---3--:R-:W-:Y:S05]  /*10d10*/  @!P0 BRA `(.L_x_1086) ;  /* 0x0000003c005c8947 */ /* 0x008fea0003800000 */
.L_x_1178:
[----:B------:R-:W-:Y:S05]  /*10d20*/  BSYNC B1 ;  /* 0x0000000000017941 */ /* 0x000fea0003800000 */
.L_x_1085:
        /* <DEDUP_REMOVED lines=81> */
.L_x_1188:
        /* <DEDUP_REMOVED lines=25> */
.L_x_1088:
        /* <DEDUP_REMOVED lines=11> */
.L_x_1089:
[----:B------:R3:W-:Y:S01]  /*11480*/  SYNCS.ARRIVE.TRANS64.A1T0 RZ, [R6+URZ+0x38850], RZ ;  /* 0x038850ff06ff79a7 */ /* 0x0007e2000810003f */
[----:B------:R-:W-:Y:S05]  /*11490*/  @P3 BRA `(.L_x_1090) ;  /* 0xfffffff000483947 */ /* 0x000fea000383ffff */
.L_x_1077:
[----:B------:R-:W-:Y:S05]  /*114a0*/  BSYNC B0 ;  /* 0x0000000000007941 */ /* 0x000fea0003800000 */
.L_x_1076:
        /* <DEDUP_REMOVED lines=21> */
.L_x_1092:
[----:B------:R-:W-:Y:S05]  /*11600*/  BSYNC B0 ;  /* 0x0000000000007941 */ /* 0x000fea0003800000 */
.L_x_1091:
[----:B------:R-:W-:-:S07]  /*11610*/  SEL R24, R24, RZ, P0 ;  /* 0x000000ff18187207 */ /* 0x000fce0000000000 */
.L_x_1045:
[----:B------:R-:W-:Y:S05]  /*11620*/  BSYNC B7 ;  /* 0x0000000000077941 */ /* 0x000fea0003800000 */
.L_x_1043:
        /* <DEDUP_REMOVED lines=11> */
.L_x_1093:
        /* <DEDUP_REMOVED lines=8> */
[----:B------:R-:W0:Y:S02]  /*11760*/  @!P1 LDC.64 R2, c[0x0][0xd80] ;  /* 0x00036000ff029b82 */ /* 0x000e240000000a00 */
[----:B0-----:R-:W-:-:S06]  /*11770*/  @!P1 IMAD.WIDE R2, R5, 0x4, R2 ;  /* 0x0000000405029825 */ /* 0x001fcc00078e0202 */
[----:B------:R-:W4:Y:S01]  /*11780*/  @!P1 LDG.E R2, desc[UR44][R2.64] ;  /* 0x0000002c02029981 */ /* 0x000f22000c1e1900 */
[----:B------:R-:W-:Y:S01]  /*11790*/  IMAD.MOV.U32 R5, RZ, RZ, RZ ;  /* 0x000000ffff057224 */ /* 0x000fe200078e00ff */
[C---:B------:R-:W-:Y:S02]  /*117a0*/  ISETP.GE.U32.AND P2, PT, R8.reuse, 0x2, PT ;  /* 0x000000020800780c */ /* 0x040fe40003f46070 */
[C---:B------:R-:W-:Y:S01]  /*117b0*/  ISETP.GE.U32.AND P3, PT, R8.reuse, 0x4, PT ;  /* 0x000000040800780c */ /* 0x040fe20003f66070 */
[----:B------:R-:W-:Y:S01]  /*117c0*/  SHFL.IDX PT, R0, R16, RZ, 0x1f ;  /* 0x00001fff10007589 */ /* 0x000fe200000e0000 */
[C---:B------:R-:W-:Y:S02]  /*117d0*/  ISETP.GE.U32.AND P4, PT, R8.reuse, 0x8, PT ;  /* 0x000000080800780c */ /* 0x040fe40003f86070 */
[C---:B------:R-:W-:Y:S01]  /*117e0*/  ISETP.GE.U32.AND P5, PT, R8.reuse, 0x10, PT ;  /* 0x000000100800780c */ /* 0x040fe20003fa6070 */
[----:B------:R-:W-:Y:S01]  /*117f0*/  SHFL.IDX PT, R4, R16, 0x1, 0x1f ;  /* 0x00201f0010047f89 */ /* 0x000fe200000e0000 */
[----:B----4-:R-:W-:Y:S01]  /*11800*/  @!P1 IMAD.MOV.U32 R5, RZ, RZ, R2 ;  /* 0x000000ffff059224 */ /* 0x010fe200078e0002 */
[----:B------:R-:W-:-:S04]  /*11810*/  ISETP.NE.AND P1, PT, R8, RZ, PT ;  /* 0x000000ff0800720c */ /* 0x000fc80003f25270 */
[----:B------:R-:W2:Y:S02]  /*11820*/  SHFL.UP PT, R14, R5, 0x1, RZ ;  /* 0x04200000050e7989 */ /* 0x000ea400000e00ff */
[----:B--23--:R-:W-:-:S05]  /*11830*/  SEL R6, R14, RZ, P1 ;  /* 0x000000ff0e067207 */ /* 0x00cfca0000800000 */
        /* <DEDUP_REMOVED lines=14> */
.L_x_1198:
[----:B------:R-:W-:Y:S02]  /*11920*/  ULDC UR4, c[0x0][0xd38] ;  /* 0x00034e0000047ab9 */ /* 0x000fe40000000800 */
[----:B------:R-:W-:-:S04]  /*11930*/  IMAD.U32 R7, RZ, RZ, UR4 ;  /* 0x00000004ff077e24 */ /* 0x000fc8000f8e00ff */
[----:B--2---:R-:W-:-:S04]  /*11940*/  IMAD R14, R14, R7, RZ ;  /* 0x000000070e0e7224 */ /* 0x004fc800078e02ff */
[----:B------:R-:W-:-:S05]  /*11950*/  IMAD.IADD R9, R4, 0x1, R14 ;  /* 0x0000000104097824 */ /* 0x000fca00078e020e */
[----:B------:R-:W-:-:S13]  /*11960*/  ISETP.GT.AND P6, PT, R9, R0, PT ;  /* 0x000000000900720c */ /* 0x000fda0003fc4270 */
[----:B------:R-:W-:Y:S05]  /*11970*/  @P6 BRA `(.L_x_1096) ;  /* 0x00000000009c6947 */ /* 0x000fea0003800000 */
.L_x_1101:
        /* <DEDUP_REMOVED lines=14> */
.L_x_1099:
[----:B------:R-:W-:Y:S05]  /*11a60*/  BSYNC B0 ;  /* 0x0000000000007941 */ /* 0x000fea0003800000 */
.L_x_1098:
        /* <DEDUP_REMOVED lines=18> */
.L_x_1206:
[----:B------:R-:W-:Y:S02]  /*11b90*/  ULDC UR4, c[0x0][0xd38] ;  /* 0x00034e0000047ab9 */ /* 0x000fe40000000800 */
[----:B------:R-:W-:-:S04]  /*11ba0*/  IMAD.U32 R7, RZ, RZ, UR4 ;  /* 0x00000004ff077e24 */ /* 0x000fc8000f8e00ff */
[----:B--2---:R-:W-:-:S04]  /*11bb0*/  IMAD R14, R14, R7, RZ ;  /* 0x000000070e0e7224 */ /* 0x004fc800078e02ff */
[----:B------:R-:W-:-:S05]  /*11bc0*/  IMAD.IADD R9, R14, 0x1, R9 ;  /* 0x000000010e097824 */ /* 0x000fca00078e0209 */
[----:B------:R-:W-:-:S13]  /*11bd0*/  ISETP.GT.AND P6, PT, R9, R0, PT ;  /* 0x000000000900720c */ /* 0x000fda0003fc4270 */
[----:B------:R-:W-:Y:S05]  /*11be0*/  @!P6 BRA `(.L_x_1101) ;  /* 0xfffffffc0064e947 */ /* 0x000fea000383ffff */
.L_x_1096:
        /* <DEDUP_REMOVED lines=8> */
.L_x_1210:
[----:B------:R-:W-:Y:S01]  /*11c70*/  ISETP.NE.AND P0, PT, R3, RZ, PT ;  /* 0x000000ff0300720c */ /* 0x000fe20003f05270 */
[----:B------:R-:W-:-:S12]  /*11c80*/  IMAD.MOV.U32 R14, RZ, RZ, RZ ;  /* 0x000000ffff0e7224 */ /* 0x000fd800078e00ff */
[----:B------:R-:W-:Y:S05]  /*11c90*/  @!P0 BRA `(.L_x_1103) ;  /* 0x0000000000108947 */ /* 0x000fea0003800000 */
[----:B------:R-:W-:Y:S01]  /*11ca0*/  UMOV UR4, 0xffffffff ;  /* 0xffffffff00047882 */ /* 0x000fe20000000000 */
[----:B------:R-:W-:Y:S02]  /*11cb0*/  IADD3 R12, R4, -0x1, RZ ;  /* 0xffffffff040c7810 */ /* 0x000fe40007ffe0ff */
[----:B------:R-:W-:Y:S05]  /*11cc0*/  BRA.DIV UR4, `(.L_x_1104) ;  /* 0x0000003e04887947 */ /* 0x000fea000b800000 */
[----:B------:R4:W0:Y:S02]  /*11cd0*/  SHFL.IDX PT, R14, R2, R12, 0x1f ;  /* 0x00001f0c020e7589 */ /* 0x00082400000e0000 */
.L_x_1103:
[----:B---3--:R-:W-:Y:S01]  /*11ce0*/  IABS R6, R5 ;  /* 0x0000000500067213 */ /* 0x008fe20000000000 */
[----:B0-----:R-:W-:Y:S02]  /*11cf0*/  IMAD R16, R14, R7, R16 ;  /* 0x000000070e107224 */ /* 0x001fe400078e0210 */
[----:B------:R-:W-:Y:S01]  /*11d00*/  IMAD.IADD R19, R4, 0x1, R19 ;  /* 0x0000000104137824 */ /* 0x000fe200078e0213 */
        /* <DEDUP_REMOVED lines=10> */
[----:B------:R-:W-:-:S05]  /*11db0*/  IABS R7, R5 ;  /* 0x0000000500077213 */ /* 0x000fca0000000000 */
        /* <DEDUP_REMOVED lines=17> */
.L_x_1097:
[----:B------:R-:W-:Y:S01]  /*11ed0*/  UMOV UR4, URZ ;  /* 0x0000003f00047c82 */ /* 0x000fe20008000000 */
[----:B------:R-:W-:Y:S01]  /*11ee0*/  UMOV UR5, URZ ;  /* 0x0000003f00057c82 */ /* 0x000fe20008000000 */
[----:B------:R-:W-:Y:S01]  /*11ef0*/  ULDC UR6, c[0x0][0xd3c] ;  /* 0x00034f0000067ab9 */ /* 0x000fe20000000800 */
[----:B------:R-:W-:Y:S02]  /*11f00*/  IMAD.MOV.U32 R16, RZ, RZ, R0 ;  /* 0x000000ffff107224 */ /* 0x000fe400078e0000 */
[----:B------:R-:W-:Y:S02]  /*11f10*/  IMAD.U32 R17, RZ, RZ, UR4 ;  /* 0x00000004ff117e24 */ /* 0x000fe4000f8e00ff */
[----:B------:R-:W-:Y:S02]  /*11f20*/  IMAD.U32 R18, RZ, RZ, UR5 ;  /* 0x00000005ff127e24 */ /* 0x000fe4000f8e00ff */
[----:B------:R-:W-:-:S07]  /*11f30*/  IMAD.U32 R19, RZ, RZ, UR6 ;  /* 0x00000006ff137e24 */ /* 0x000fce000f8e00ff */
.L_x_1105:
        /* <DEDUP_REMOVED lines=10> */
.L_x_1094:
[----:B------:R-:W-:Y:S02]  /*11fe0*/  ULDC UR4, c[0x0][0xd3c] ;  /* 0x00034f0000047ab9 */ /* 0x000fe40000000800 */
[----:B0-----:R-:W-:-:S13]  /*11ff0*/  ISETP.GE.AND P0, PT, R19, UR4, PT ;  /* 0x0000000413007c0c */ /* 0x001fda000bf06270 */
[----:B------:R-:W-:Y:S05]  /*12000*/  @!P0 BRA `(.L_x_1106) ;  /* 0xffffffac00108947 */ /* 0x000fea000383ffff */
[----:B------:R-:W-:Y:S05]  /*12010*/  BSYNC B8 ;  /* 0x0000000000087941 */ /* 0x000fea0003800000 */
.L_x_1039:
        /* <DEDUP_REMOVED lines=12> */
.L_x_1213:
[----:B------:R-:W-:Y:S05]  /*120e0*/  BSYNC B0 ;  /* 0x0000000000007941 */ /* 0x000fea0003800000 */
.L_x_1107:
[----:B------:R-:W-:-:S03]  /*120f0*/  UMOV UR4, 0xffffffff ;  /* 0xffffffff00047882 */ /* 0x000fc60000000000 */
[----:B------:R-:W-:Y:S05]  /*12100*/  BRA.DIV UR4, `(.L_x_1109) ;  /* 0x0000003a04b07947 */ /* 0x000fea000b800000 */
[----:B0-----:R-:W0:Y:S02]  /*12110*/  S2R R0, SR_TID.X ;  /* 0x0000000000007919 */ /* 0x001e240000002100 */
[----:B0-----:R-:W-:-:S04]  /*12120*/  SHF.R.U32.HI R0, RZ, 0x5, R0 ;  /* 0x00000005ff007819 */ /* 0x001fc80000011600 */
[----:B------:R-:W-:-:S05]  /*12130*/  LOP3.LUT R0, R0, 0x3, RZ, 0xc0, !PT ;  /* 0x0000000300007812 */ /* 0x000fca00078ec0ff */
[----:B------:R0:W1:Y:S02]  /*12140*/  SHFL.IDX PT, R14, R0, RZ, 0x1f ;  /* 0x00001fff000e7589 */ /* 0x00006400000e0000 */
.L_x_1216:
[----:B-1----:R-:W-:Y:S01]  /*12150*/  ISETP.NE.AND P0, PT, R14, RZ, PT ;  /* 0x000000ff0e00720c */ /* 0x002fe20003f05270 */
[----:B------:R-:W-:-:S12]  /*12160*/  BSSY B0, `(.L_x_1110) ;  /* 0x0000024000007945 */ /* 0x000fd80003800000 */
[----:B------:R-:W-:Y:S05]  /*12170*/  @P0 BRA `(.L_x_1111) ;  /* 0x0000000000880947 */ /* 0x000fea0003800000 */
[----:B------:R-:W-:-:S03]  /*12180*/  UMOV UR4, 0xffffffff ;  /* 0xffffffff00047882 */ /* 0x000fc60000000000 */
[----:B------:R-:W-:Y:S05]  /*12190*/  BRA.DIV UR4, `(.L_x_1112) ;  /* 0x0000003a04c07947 */ /* 0x000fea000b800000 */
[----:B------:R-:W-:-:S13]  /*121a0*/  ELECT P6, URZ, PT ;  /* 0x00000000003f782f */ /* 0x000fda00038c0000 */
.L_x_1219:
[----:B------:R-:W-:Y:S05]  /*121b0*/  @!P6 BRA `(.L_x_1111) ;  /* 0x000000000078e947 */ /* 0x000fea0003800000 */
[----:B------:R-:W-:-:S06]  /*121c0*/  ULOP3.LUT UR4, UR38, 0x2, URZ, 0xfc, !UPT ;  /* 0x0000000226047892 */ /* 0x000fcc000f8efc3f */
[----:B0-----:R-:W-:-:S05]  /*121d0*/  IMAD.U32 R0, RZ, RZ, UR4 ;  /* 0x00000004ff007e24 */ /* 0x001fca000f8e00ff */
[----:B------:R-:W-:-:S13]  /*121e0*/  ISETP.NE.AND P0, PT, R0, 0x3, PT ;  /* 0x000000030000780c */ /* 0x000fda0003f05270 */
[----:B------:R-:W-:Y:S05]  /*121f0*/  @!P0 BRA `(.L_x_1113) ;  /* 0x0000000000048947 */ /* 0x000fea0003800000 */
[----:B------:R-:W-:Y:S01]  /*12200*/  BPT.TRAP 0x1 ;  /* 0x000000040000795c */ /* 0x000fe20000300000 */
.L_x_1113:
[----:B------:R-:W-:Y:S01]  /*12210*/  IMAD R5, R24, 0x8, R7 ;  /* 0x0000000818057824 */ /* 0x000fe200078e0207 */
[----:B------:R-:W-:Y:S01]  /*12220*/  SHF.L.U32 R0, R26, 0x1f, RZ ;  /* 0x0000001f1a007819 */ /* 0x000fe200000006ff */
[----:B------:R-:W-:-:S03]  /*12230*/  VIADD R24, R24, 0x1 ;  /* 0x0000000118187836 */ /* 0x000fc60000000000 */
[----:B------:R-:W0:Y:S02]  /*12240*/  SYNCS.PHASECHK.TRANS64.TRYWAIT P1, [R5+URZ+0x38840], R0 ;  /* 0x03884000050075a7 */ /* 0x000e24000802017f */
[----:B------:R-:W-:-:S04]  /*12250*/  ISETP.NE.AND P2, PT, R24, 0x2, PT ;  /* 0x000000021800780c */ /* 0x000fc80003f45270 */
[----:B------:R-:W-:Y:S01]  /*12260*/  SEL R3, RZ, 0x1, P2 ;  /* 0x00000001ff037807 */ /* 0x000fe20001000000 */
[----:B0-----:R-:W-:Y:S08]  /*12270*/  @!P1 BRA `(.L_x_1114) ;  /* 0x0000003800a89947 */ /* 0x001ff00003800000 */
.L_x_1220:
[----:B------:R-:W-:Y:S02]  /*12280*/  SEL R24, R24, RZ, P2 ;  /* 0x000000ff18187207 */ /* 0x000fe40001000000 */
[----:B------:R-:W-:Y:S01]  /*12290*/  LOP3.LUT R2, R26, R3, RZ, 0x3c, !PT ;  /* 0x000000031a027212 */ /* 0x000fe200078e3cff */
[----:B------:R-:W-:Y:S06]  /*122a0*/  @!P0 BRA `(.L_x_1115) ;  /* 0x0000000000048947 */ /* 0x000fec0003800000 */
[----:B------:R-:W-:Y:S01]  /*122b0*/  BPT.TRAP 0x1 ;  /* 0x000000040000795c */ /* 0x000fe20000300000 */
.L_x_1115:
[----:B------:R-:W-:Y:S01]  /*122c0*/  IMAD R3, R24, 0x8, R7 ;  /* 0x0000000818037824 */ /* 0x000fe200078e0207 */
[----:B------:R-:W-:-:S04]  /*122d0*/  SHF.L.U32 R2, R2, 0x1f, RZ ;  /* 0x0000001f02027819 */ /* 0x000fc800000006ff */
[----:B------:R-:W1:Y:S02]  /*122e0*/  SYNCS.PHASECHK.TRANS64.TRYWAIT P1, [R3+URZ+0x38840], R2 ;  /* 0x03884002030075a7 */ /* 0x000e64000802017f */
[----:B-1----:R-:W-:Y:S05]  /*122f0*/  @!P1 BRA `(.L_x_1116) ;  /* 0x00000038009c9947 */ /* 0x002fea0003800000 */
.L_x_1221:
[----:B------:R-:W-:Y:S05]  /*12300*/  @!P0 BRA `(.L_x_1117) ;  /* 0x0000000000048947 */ /* 0x000fea0003800000 */
[----:B------:R-:W-:Y:S01]  /*12310*/  BPT.TRAP 0x1 ;  /* 0x000000040000795c */ /* 0x000fe20000300000 */
.L_x_1117:
[----:B------:R-:W5:Y:S02]  /*12320*/  SYNCS.PHASECHK.TRANS64.TRYWAIT P1, [R5+URZ+0x38860], R0 ;  /* 0x03886000050075a7 */ /* 0x000f64000802017f */
[----:B-----5:R-:W-:Y:S05]  /*12330*/  @!P1 BRA `(.L_x_1118) ;  /* 0x0000003800a09947 */ /* 0x020fea0003800000 */
.L_x_1222:
[----:B------:R-:W-:Y:S05]  /*12340*/  @!P0 BRA `(.L_x_1119) ;  /* 0x0000000000048947 */ /* 0x000fea0003800000 */
[----:B------:R-:W-:Y:S01]  /*12350*/  BPT.TRAP 0x1 ;  /* 0x000000040000795c */ /* 0x000fe20000300000 */
.L_x_1119:
[----:B------:R0:W0:Y:S02]  /*12360*/  SYNCS.PHASECHK.TRANS64.TRYWAIT P0, [R3+URZ+0x38860], R2 ;  /* 0x03886002030075a7 */ /* 0x000024000800017f */
[----:B0-----:R-:W-:Y:S05]  /*12370*/  @!P0 NANOSLEEP.SYNCS 0x989680 ;  /* 0x009896800000895d */ /* 0x001fea0003900000 */
[----:B------:R-:W0:Y:S02]  /*12380*/  @!P0 SYNCS.PHASECHK.TRANS64 P0, [R3+URZ+0x38860], R2 ;  /* 0x03886002030085a7 */ /* 0x000e24000800007f */
[----:B0-----:R-:W-:Y:S05]  /*12390*/  @!P0 BRA `(.L_x_1119) ;  /* 0xfffffffc00f08947 */ /* 0x001fea000383ffff */
.L_x_1111:
[----:B------:R-:W-:Y:S05]  /*123a0*/  BSYNC B0 ;  /* 0x0000000000007941 */ /* 0x000fea0003800000 */
.L_x_1110:
[----:B------:R-:W-:Y:S05]  /*123b0*/  EXIT ;  /* 0x000000000000794d */ /* 0x000fea0003800000 */
.L_x_993:
[----:B-1----:R-:W-:-:S04]  /*123c0*/  IMAD.U32 R0, RZ, RZ, UR40 ;  /* 0x00000028ff007e24 */ /* 0x002fc8000f8e00ff */
[----:B------:R1:W2:Y:S03]  /*123d0*/  SYNCS.PHASECHK.TRANS64.TRYWAIT P1, [R0+URZ+0x38800], R3 ;  /* 0x03880003000075a7 */ /* 0x0002a6000802017f */
[----:B--2---:R-:W-:Y:S05]  /*123e0*/  @!P1 NANOSLEEP.SYNCS 0x989680 ;  /* 0x009896800000995d */ /* 0x004fea0003900000 */
[----:B------:R-:W2:Y:S02]  /*123f0*/  @!P1 SYNCS.PHASECHK.TRANS64 P1, [R0+URZ+0x38800], R3 ;  /* 0x03880003000095a7 */ /* 0x000ea4000802007f */
[----:B--2---:R-:W-:Y:S05]  /*12400*/  @!P1 BRA `(.L_x_993) ;  /* 0xfffffffc00ec9947 */ /* 0x004fea000383ffff */
[----:B------:R-:W-:Y:S05]  /*12410*/  BRA `(.L_x_1120) ;  /* 0xffffff0c001c7947 */ /* 0x000fea000383ffff */
.L_x_997:
[----:B--2---:R2:W3:Y:S02]  /*12420*/  SYNCS.PHASECHK.TRANS64.TRYWAIT P1, [R5+URZ+0x38830], R4 ;  /* 0x03883004050075a7 */ /* 0x0044e4000802017f */
[----:B---3--:R-:W-:Y:S05]  /*12430*/  @!P1 NANOSLEEP.SYNCS 0x989680 ;  /* 0x009896800000995d */ /* 0x008fea0003900000 */
[----:B------:R-:W3:Y:S02]  /*12440*/  @!P1 SYNCS.PHASECHK.TRANS64 P1, [R5+URZ+0x38830], R4 ;  /* 0x03883004050095a7 */ /* 0x000ee4000802007f */
[----:B---3--:R-:W-:Y:S05]  /*12450*/  @!P1 BRA `(.L_x_997) ;  /* 0xfffffffc00f09947 */ /* 0x008fea000383ffff */
[----:B------:R-:W-:Y:S05]  /*12460*/  BRA `(.L_x_996) ;  /* 0xffffff0c00347947 */ /* 0x000fea000383ffff */
.L_x_998:
[----:B-1----:R-:W-:-:S04]  /*12470*/  IMAD.U32 R6, RZ, RZ, UR40 ;  /* 0x00000028ff067e24 */ /* 0x002fc8000f8e00ff */
[----:B------:R1:W3:Y:S03]  /*12480*/  SYNCS.PHASECHK.TRANS64.TRYWAIT P1, [R6+URZ+0x38810], R3 ;  /* 0x03881003060075a7 */ /* 0x0002e6000802017f */
[----:B---3--:R-:W-:Y:S05]  /*12490*/  @!P1 NANOSLEEP.SYNCS 0x989680 ;  /* 0x009896800000995d */ /* 0x008fea0003900000 */
[----:B------:R-:W3:Y:S02]  /*124a0*/  @!P1 SYNCS.PHASECHK.TRANS64 P1, [R6+URZ+0x38810], R3 ;  /* 0x03881003060095a7 */ /* 0x000ee4000802007f */
[----:B---3--:R-:W-:Y:S05]  /*124b0*/  @!P1 BRA `(.L_x_998) ;  /* 0xfffffffc00ec9947 */ /* 0x008fea000383ffff */
[----:B------:R-:W-:Y:S05]  /*124c0*/  BRA `(.L_x_1121) ;  /* 0xffffff0c00bc7947 */ /* 0x000fea000383ffff */
.L_x_1002:
[----:B----4-:R4:W0:Y:S02]  /*124d0*/  SYNCS.PHASECHK.TRANS64.TRYWAIT P1, [R5+URZ+0x38850], R4 ;  /* 0x03885004050075a7 */ /* 0x010824000802017f */
[----:B0-----:R-:W-:Y:S05]  /*124e0*/  @!P1 NANOSLEEP.SYNCS 0x989680 ;  /* 0x009896800000995d */ /* 0x001fea0003900000 */
[----:B------:R-:W0:Y:S02]  /*124f0*/  @!P1 SYNCS.PHASECHK.TRANS64 P1, [R5+URZ+0x38850], R4 ;  /* 0x03885004050095a7 */ /* 0x000e24000802007f */
[----:B0-----:R-:W-:Y:S05]  /*12500*/  @!P1 BRA `(.L_x_1002) ;  /* 0xfffffffc00f09947 */ /* 0x001fea000383ffff */
[----:B------:R-:W-:Y:S05]  /*12510*/  BRA `(.L_x_1001) ;  /* 0xffffff0c00c87947 */ /* 0x000fea000383ffff */
.L_x_1009:
[----:B-1----:R-:W-:-:S04]  /*12520*/  IMAD.U32 R4, RZ, RZ, UR6 ;  /* 0x00000006ff047e24 */ /* 0x002fc8000f8e00ff */
[----:B------:R1:W2:Y:S03]  /*12530*/  SYNCS.PHASECHK.TRANS64.TRYWAIT P2, [R4+URZ+0x38830], R3 ;  /* 0x03883003040075a7 */ /* 0x0002a6000804017f */
[----:B--2---:R-:W-:Y:S05]  /*12540*/  @!P2 NANOSLEEP.SYNCS 0x989680 ;  /* 0x009896800000a95d */ /* 0x004fea0003900000 */
[----:B------:R-:W2:Y:S02]  /*12550*/  @!P2 SYNCS.PHASECHK.TRANS64 P2, [R4+URZ+0x38830], R3 ;  /* 0x038830030400a5a7 */ /* 0x000ea4000804007f */
[----:B--2---:R-:W-:Y:S05]  /*12560*/  @!P2 BRA `(.L_x_1009) ;  /* 0xfffffffc00eca947 */ /* 0x004fea000383ffff */
[----:B------:R-:W-:Y:S05]  /*12570*/  BRA `(.L_x_1008) ;  /* 0xffffff3400507947 */ /* 0x000fea000383ffff */
.L_x_1013:
[----:B-1----:R-:W-:-:S04]  /*12580*/  IMAD.U32 R4, RZ, RZ, UR6 ;  /* 0x00000006ff047e24 */ /* 0x002fc8000f8e00ff */
[----:B------:R1:W3:Y:S03]  /*12590*/  SYNCS.PHASECHK.TRANS64.TRYWAIT P2, [R4+URZ+0x38850], R3 ;  /* 0x03885003040075a7 */ /* 0x0002e6000804017f */
[----:B---3--:R-:W-:Y:S05]  /*125a0*/  @!P2 NANOSLEEP.SYNCS 0x989680 ;  /* 0x009896800000a95d */ /* 0x008fea0003900000 */
[----:B------:R-:W3:Y:S02]  /*125b0*/  @!P2 SYNCS.PHASECHK.TRANS64 P2, [R4+URZ+0x38850], R3 ;  /* 0x038850030400a5a7 */ /* 0x000ee4000804007f */
[----:B---3--:R-:W-:Y:S05]  /*125c0*/  @!P2 BRA `(.L_x_1013) ;  /* 0xfffffffc00eca947 */ /* 0x008fea000383ffff */
[----:B------:R-:W-:Y:S05]  /*125d0*/  BRA `(.L_x_1012) ;  /* 0xffffff3400c07947 */ /* 0x000fea000383ffff */
.L_x_1051:
[----:B------:R-:W-:Y:S01]  /*125e0*/  SHF.R.U32.HI R21, RZ, 0x5, R21 ;  /* 0x00000005ff157819 */ /* 0x000fe20000011615 */
[----:B------:R-:W-:Y:S01]  /*125f0*/  BSSY B0, `(.L_x_1122) ;  /* 0x0000009000007945 */ /* 0x000fe20003800000 */
[----:B------:R-:W-:Y:S02]  /*12600*/  IMAD.MOV.U32 R12, RZ, RZ, RZ ;  /* 0x000000ffff0c7224 */ /* 0x000fe400078e00ff */
[----:B------:R-:W-:Y:S01]  /*12610*/  LOP3.LUT R21, R21, 0x3, RZ, 0xc0, !PT ;  /* 0x0000000315157812 */ /* 0x000fe200078ec0ff */
[----:B------:R-:W-:Y:S02]  /*12620*/  IMAD.MOV.U32 R11, RZ, RZ, 0x1f ;  /* 0x0000001fff0b7424 */ /* 0x000fe400078e00ff */
[----:B------:R-:W-:Y:S02]  /*12630*/  IMAD.MOV.U32 R15, RZ, RZ, -0x1 ;  /* 0xffffffffff0f7424 */ /* 0x000fe400078e00ff */
[----:B------:R-:W-:-:S07]  /*12640*/  IMAD.MOV.U32 R13, RZ, RZ, R21 ;  /* 0x000000ffff0d7224 */ /* 0x000fce00078e0015 */
[----:B-----5:R-:W-:Y:S05]  /*12650*/  WARPSYNC.COLLECTIVE R15, `(.L_x_1123) ;  /* 0x000000000f087348 */ /* 0x020fea0003c00000 */
[----:B------:R0:W1:Y:S02]  /*12660*/  SHFL.IDX P6, R14, R13, R12, R11 ;  /* 0x0000000c0d0e7389 */ /* 0x00006400000c000b */
[----:B01---5:R-:W-:Y:S01]  /*12670*/  ENDCOLLECTIVE ;  /* 0x000000000000791b */ /* 0x023fe20003800000 */
.L_x_1123:
[----:B------:R-:W-:Y:S05]  /*12680*/  BSYNC B0 ;  /* 0x0000000000007941 */ /* 0x000fea0003800000 */
.L_x_1122:
[----:B------:R-:W-:Y:S05]  /*12690*/  BRA `(.L_x_1124) ;  /* 0xffffffb000b47947 */ /* 0x000fea000383ffff */
.L_x_1054:
[----:B0-----:R0:W1:Y:S02]  /*126a0*/  SYNCS.PHASECHK.TRANS64.TRYWAIT P0, [R30+URZ+0x38840], R0 ;  /* 0x038840001e0075a7 */ /* 0x001064000800017f */
[----:B-1----:R-:W-:Y:S05]  /*126b0*/  @!P0 NANOSLEEP.SYNCS 0x989680 ;  /* 0x009896800000895d */ /* 0x002fea0003900000 */
[----:B------:R-:W1:Y:S02]  /*126c0*/  @!P0 SYNCS.PHASECHK.TRANS64 P0, [R30+URZ+0x38840], R0 ;  /* 0x038840001e0085a7 */ /* 0x000e64000800007f */
[----:B-1----:R-:W-:Y:S05]  /*126d0*/  @!P0 BRA `(.L_x_1054) ;  /* 0xfffffffc00f08947 */ /* 0x002fea000383ffff */
[----:B------:R-:W-:Y:S05]  /*126e0*/  BRA `(.L_x_1125) ;  /* 0xffffffb400847947 */ /* 0x000fea000383ffff */
.L_x_1055:
        /* <DEDUP_REMOVED lines=8> */
.L_x_1127:
[----:B------:R-:W-:Y:S05]  /*12770*/  BSYNC B0 ;  /* 0x0000000000007941 */ /* 0x000fea0003800000 */
.L_x_1126:
        /* <DEDUP_REMOVED lines=9> */
.L_x_1128:
[----:B------:R-:W-:Y:S02]  /*12810*/  IMAD.MOV.U32 R13, RZ, RZ, R4 ;  /* 0x000000ffff0d7224 */ /* 0x000fe400078e0004 */
[----:B------:R-:W-:Y:S02]  /*12820*/  IMAD.MOV.U32 R12, RZ, RZ, 0x1 ;  /* 0x00000001ff0c7424 */ /* 0x000fe400078e00ff */
[----:B------:R-:W-:-:S07]  /*12830*/  IMAD.MOV.U32 R3, RZ, RZ, R14 ;  /* 0x000000ffff037224 */ /* 0x000fce00078e000e */
[----:B------:R-:W-:Y:S05]  /*12840*/  WARPSYNC.COLLECTIVE R15, `(.L_x_1129) ;  /* 0x000000000f087348 */ /* 0x000fea0003c00000 */
[----:B------:R0:W1:Y:S02]  /*12850*/  SHFL.IDX P6, R14, R13, R12, R11 ;  /* 0x0000000c0d0e7389 */ /* 0x00006400000c000b */
[----:B01----:R-:W-:Y:S01]  /*12860*/  ENDCOLLECTIVE ;  /* 0x000000000000791b */ /* 0x003fe20003800000 */
.L_x_1129:
        /* <DEDUP_REMOVED lines=15> */
.L_x_1130:
[----:B------:R-:W-:Y:S02]  /*12960*/  @P0 IMAD R6, R5, 0x2, R23 ;  /* 0x0000000205060824 */ /* 0x000fe400078e0217 */
[----:B------:R-:W-:Y:S01]  /*12970*/  IMAD.MOV.U32 R13, RZ, RZ, R4 ;  /* 0x000000ffff0d7224 */ /* 0x000fe200078e0004 */
[----:B------:R-:W-:Y:S01]  /*12980*/  MOV R12, 0x2 ;  /* 0x00000002000c7802 */ /* 0x000fe20000000f00 */
[----:B------:R-:W-:-:S07]  /*12990*/  IMAD.MOV.U32 R3, RZ, RZ, R14 ;  /* 0x000000ffff037224 */ /* 0x000fce00078e000e */
[----:B------:R-:W-:Y:S05]  /*129a0*/  WARPSYNC.COLLECTIVE R15, `(.L_x_1131) ;  /* 0x000000000f087348 */ /* 0x000fea0003c00000 */
[----:B------:R0:W1:Y:S02]  /*129b0*/  SHFL.IDX P6, R14, R13, R12, R11 ;  /* 0x0000000c0d0e7389 */ /* 0x00006400000c000b */
[----:B01----:R-:W-:Y:S01]  /*129c0*/  ENDCOLLECTIVE ;  /* 0x000000000000791b */ /* 0x003fe20003800000 */
.L_x_1131:
        /* <DEDUP_REMOVED lines=15> */
.L_x_1132:
[----:B------:R-:W-:Y:S02]  /*12ac0*/  @P0 IMAD R6, R5, 0x2, R23 ;  /* 0x0000000205060824 */ /* 0x000fe400078e0217 */
[----:B------:R-:W-:Y:S02]  /*12ad0*/  IMAD.MOV.U32 R13, RZ, RZ, R4 ;  /* 0x000000ffff0d7224 */ /* 0x000fe400078e0004 */
[----:B------:R-:W-:Y:S02]  /*12ae0*/  IMAD.MOV.U32 R12, RZ, RZ, 0x3 ;  /* 0x00000003ff0c7424 */ /* 0x000fe400078e00ff */
[----:B------:R-:W-:-:S07]  /*12af0*/  IMAD.MOV.U32 R3, RZ, RZ, R14 ;  /* 0x000000ffff037224 */ /* 0x000fce00078e000e */
[----:B------:R-:W-:Y:S05]  /*12b00*/  WARPSYNC.COLLECTIVE R15, `(.L_x_1133) ;  /* 0x000000000f087348 */ /* 0x000fea0003c00000 */
[----:B------:R0:W1:Y:S02]  /*12b10*/  SHFL.IDX P6, R14, R13, R12, R11 ;  /* 0x0000000c0d0e7389 */ /* 0x00006400000c000b */
[----:B01----:R-:W-:Y:S01]  /*12b20*/  ENDCOLLECTIVE ;  /* 0x000000000000791b */ /* 0x003fe20003800000 */
.L_x_1133:
        /* <DEDUP_REMOVED lines=10> */
.L_x_1134:
[----:B------:R-:W-:Y:S01]  /*12bd0*/  @!PT LDS RZ, [RZ] ;  /* 0x00000000fffff984 */ /* 0x000fe20000000800 */
[----:B------:R-:W-:Y:S01]  /*12be0*/  @!PT LDS RZ, [RZ] ;  /* 0x00000000fffff984 */ /* 0x000fe20000000800 */
[----:B------:R-:W-:Y:S01]  /*12bf0*/  @!PT LDS RZ, [RZ] ;  /* 0x00000000fffff984 */ /* 0x000fe20000000800 */
[----:B------:R0:W-:Y:S01]  /*12c00*/  @P0 LDGSTS.E.BYPASS.LTC128B.128 [R6+0x23400], desc[UR44][R2.64], !P2 ;  /* 0x2340000002060fae */ /* 0x0001e2000d101d6c */
[----:B------:R-:W-:Y:S01]  /*12c10*/  IMAD.MOV.U32 R0, RZ, RZ, R14 ;  /* 0x000000ffff007224 */ /* 0x000fe200078e000e */
[----:B------:R-:W-:Y:S06]  /*12c20*/  BRA `(.L_x_1135) ;  /* 0xffffffb400547947 */ /* 0x000fec000383ffff */
.L_x_1060:
[----:B------:R-:W-:Y:S01]  /*12c30*/  IMAD.MOV.U32 R13, RZ, RZ, R2 ;  /* 0x000000ffff0d7224 */ /* 0x000fe200078e0002 */
[----:B------:R-:W-:Y:S01]  /*12c40*/  LOP3.LUT R22, R22, 0xfffffeff, RZ, 0xc0, !PT ;  /* 0xfffffeff16167812 */ /* 0x000fe200078ec0ff */
[----:B------:R-:W-:Y:S02]  /*12c50*/  IMAD.MOV.U32 R12, RZ, RZ, RZ ;  /* 0x000000ffff0c7224 */ /* 0x000fe400078e00ff */
[----:B------:R-:W-:Y:S02]  /*12c60*/  IMAD.MOV.U32 R11, RZ, RZ, 0x181f ;  /* 0x0000181fff0b7424 */ /* 0x000fe400078e00ff */
[----:B------:R-:W-:Y:S02]  /*12c70*/  IMAD.MOV.U32 R15, RZ, RZ, -0x1 ;  /* 0xffffffffff0f7424 */ /* 0x000fe400078e00ff */
[----:B-----5:R-:W-:Y:S02]  /*12c80*/  IMAD R3, R9, R10, RZ ;  /* 0x0000000a09037224 */ /* 0x020fe400078e02ff */
[----:B------:R-:W-:-:S07]  /*12c90*/  IMAD R17, R17, 0x40, R8 ;  /* 0x0000004011117824 */ /* 0x000fce00078e0208 */
[----:B------:R-:W-:Y:S05]  /*12ca0*/  WARPSYNC.COLLECTIVE R15, `(.L_x_1136) ;  /* 0x000000000f087348 */ /* 0x000fea0003c00000 */
[----:B------:R0:W1:Y:S02]  /*12cb0*/  SHFL.IDX P6, R14, R13, R12, R11 ;  /* 0x0000000c0d0e7389 */ /* 0x00006400000c000b */
[----:B01----:R-:W-:Y:S01]  /*12cc0*/  ENDCOLLECTIVE ;  /* 0x000000000000791b */ /* 0x003fe20003800000 */
.L_x_1136:
[C---:B------:R-:W-:Y:S01]  /*12cd0*/  VIADD R6, R17.reuse, 0x10 ;  /* 0x0000001011067836 */ /* 0x040fe20000000000 */
[----:B------:R-:W-:Y:S01]  /*12ce0*/  ISETP.GE.AND P2, PT, R17, R3, PT ;  /* 0x000000031100720c */ /* 0x000fe20003f46270 */
[----:B------:R-:W-:-:S12]  /*12cf0*/  IMAD.MOV.U32 R13, RZ, RZ, R0 ;  /* 0x000000ffff0d7224 */ /* 0x000fd800078e0000 */
[----:B------:R-:W-:-:S04]  /*12d00*/  @P2 LOP3.LUT R22, R22, 0x100, RZ, 0xfc, !PT ;  /* 0x0000010016162812 */ /* 0x000fc800078efcff */
[----:B------:R-:W-:Y:S01]  /*12d10*/  LOP3.LUT R22, R22, 0xffffff7f, RZ, 0xc0, !PT ;  /* 0xffffff7f16167812 */ /* 0x000fe200078ec0ff */
[----:B------:R-:W-:-:S07]  /*12d20*/  IMAD.MOV.U32 R4, RZ, RZ, R14 ;  /* 0x000000ffff047224 */ /* 0x000fce00078e000e */
[----:B------:R-:W-:Y:S05]  /*12d30*/  WARPSYNC.COLLECTIVE R15, `(.L_x_1137) ;  /* 0x000000000f087348 */ /* 0x000fea0003c00000 */
[----:B------:R0:W1:Y:S02]  /*12d40*/  SHFL.IDX P6, R14, R13, R12, R11 ;  /* 0x0000000c0d0e7389 */ /* 0x00006400000c000b */
[----:B01----:R-:W-:Y:S01]  /*12d50*/  ENDCOLLECTIVE ;  /* 0x000000000000791b */ /* 0x003fe20003800000 */
.L_x_1137:
[----:B------:R-:W-:Y:S02]  /*12d60*/  IMAD.MOV.U32 R13, RZ, RZ, R2 ;  /* 0x000000ffff0d7224 */ /* 0x000fe400078e0002 */
[----:B------:R-:W-:Y:S01]  /*12d70*/  IMAD.MOV.U32 R12, RZ, RZ, 0x1 ;  /* 0x00000001ff0c7424 */ /* 0x000fe200078e00ff */
[----:B------:R-:W-:-:S07]  /*12d80*/  MOV R5, R14 ;  /* 0x0000000e00057202 */ /* 0x000fce0000000f00 */
[----:B------:R-:W-:Y:S05]  /*12d90*/  WARPSYNC.COLLECTIVE R15, `(.L_x_1138) ;  /* 0x000000000f087348 */ /* 0x000fea0003c00000 */
[----:B------:R0:W1:Y:S02]  /*12da0*/  SHFL.IDX P6, R14, R13, R12, R11 ;  /* 0x0000000c0d0e7389 */ /* 0x00006400000c000b */
[----:B01----:R-:W-:Y:S01]  /*12db0*/  ENDCOLLECTIVE ;  /* 0x000000000000791b */ /* 0x003fe20003800000 */
.L_x_1138:
        /* <DEDUP_REMOVED lines=15> */
.L_x_1139:
[----:B------:R-:W-:-:S04]  /*12eb0*/  @P2 LOP3.LUT R22, R22, 0x80, RZ, 0xfc, !PT ;  /* 0x0000008016162812 */ /* 0x000fc800078efcff */
[----:B------:R-:W-:Y:S01]  /*12ec0*/  LOP3.LUT R22, R22, 0xffffffbf, RZ, 0xc0, !PT ;  /* 0xffffffbf16167812 */ /* 0x000fe200078ec0ff */
[----:B------:R-:W-:Y:S02]  /*12ed0*/  IMAD.MOV.U32 R13, RZ, RZ, R2 ;  /* 0x000000ffff0d7224 */ /* 0x000fe400078e0002 */
[----:B------:R-:W-:Y:S02]  /*12ee0*/  IMAD.MOV.U32 R12, RZ, RZ, 0x2 ;  /* 0x00000002ff0c7424 */ /* 0x000fe400078e00ff */
[----:B------:R-:W-:-:S07]  /*12ef0*/  IMAD.MOV.U32 R5, RZ, RZ, R14 ;  /* 0x000000ffff057224 */ /* 0x000fce00078e000e */
[----:B------:R-:W-:Y:S05]  /*12f00*/  WARPSYNC.COLLECTIVE R15, `(.L_x_1140) ;  /* 0x000000000f087348 */ /* 0x000fea0003c00000 */
[----:B------:R0:W1:Y:S02]  /*12f10*/  SHFL.IDX P6, R14, R13, R12, R11 ;  /* 0x0000000c0d0e7389 */ /* 0x00006400000c000b */
[----:B01----:R-:W-:Y:S01]  /*12f20*/  ENDCOLLECTIVE ;  /* 0x000000000000791b */ /* 0x003fe20003800000 */
.L_x_1140:
        /* <DEDUP_REMOVED lines=16> */
.L_x_1141:
[----:B------:R-:W-:Y:S02]  /*13030*/  @P2 LOP3.LUT R22, R22, 0x40, RZ, 0xfc, !PT ;  /* 0x0000004016162812 */ /* 0x000fe400078efcff */
[----:B------:R-:W-:Y:S01]  /*13040*/  MOV R13, R2 ;  /* 0x00000002000d7202 */ /* 0x000fe20000000f00 */
[----:B------:R-:W-:Y:S02]  /*13050*/  IMAD.MOV.U32 R12, RZ, RZ, 0x3 ;  /* 0x00000003ff0c7424 */ /* 0x000fe400078e00ff */
[----:B------:R-:W-:-:S07]  /*13060*/  IMAD.MOV.U32 R5, RZ, RZ, R14 ;  /* 0x000000ffff057224 */ /* 0x000fce00078e000e */
[----:B------:R-:W-:Y:S05]  /*13070*/  WARPSYNC.COLLECTIVE R15, `(.L_x_1142) ;  /* 0x000000000f087348 */ /* 0x000fea0003c00000 */
[----:B------:R0:W1:Y:S02]  /*13080*/  SHFL.IDX P6, R14, R13, R12, R11 ;  /* 0x0000000c0d0e7389 */ /* 0x00006400000c000b */
[----:B01----:R-:W-:Y:S01]  /*13090*/  ENDCOLLECTIVE ;  /* 0x000000000000791b */ /* 0x003fe20003800000 */
.L_x_1142:
        /* <DEDUP_REMOVED lines=14> */
.L_x_1143:
[----:B------:R-:W-:Y:S01]  /*13180*/  IMAD.MOV.U32 R0, RZ, RZ, R14 ;  /* 0x000000ffff007224 */ /* 0x000fe200078e000e */
[----:B------:R-:W-:Y:S06]  /*13190*/  BRA `(.L_x_1144) ;  /* 0xffffffb800607947 */ /* 0x000fec000383ffff */
.L_x_1064:
[----:B------:R-:W-:Y:S01]  /*131a0*/  LOP3.LUT R22, R22, 0xff7fffff, RZ, 0xc0, !PT ;  /* 0xff7fffff16167812 */ /* 0x000fe200078ec0ff */
[----:B------:R-:W-:Y:S01]  /*131b0*/  BSSY B0, `(.L_x_1145) ;  /* 0x000002e000007945 */ /* 0x000fe20003800000 */
[----:B------:R-:W-:Y:S02]  /*131c0*/  IMAD.MOV.U32 R13, RZ, RZ, R6 ;  /* 0x000000ffff0d7224 */ /* 0x000fe400078e0006 */
[----:B------:R-:W-:Y:S01]  /*131d0*/  @P2 LOP3.LUT R22, R22, 0x800000, RZ, 0xfc, !PT ;  /* 0x0080000016162812 */ /* 0x000fe200078efcff */
[----:B------:R-:W-:Y:S02]  /*131e0*/  IMAD.MOV.U32 R12, RZ, RZ, RZ ;  /* 0x000000ffff0c7224 */ /* 0x000fe400078e00ff */
[----:B------:R-:W-:Y:S01]  /*131f0*/  IMAD.MOV.U32 R11, RZ, RZ, 0x181f ;  /* 0x0000181fff0b7424 */ /* 0x000fe200078e00ff */
[----:B------:R-:W-:Y:S01]  /*13200*/  LOP3.LUT R22, R22, 0xffbfffff, RZ, 0xc0, !PT ;  /* 0xffbfffff16167812 */ /* 0x000fe200078ec0ff */
[----:B------:R-:W-:-:S03]  /*13210*/  IMAD.MOV.U32 R15, RZ, RZ, -0x1 ;  /* 0xffffffffff0f7424 */ /* 0x000fc600078e00ff */
[----:B------:R-:W-:-:S04]  /*13220*/  @P1 LOP3.LUT R22, R22, 0x400000, RZ, 0xfc, !PT ;  /* 0x0040000016161812 */ /* 0x000fc800078efcff */
[C---:B------:R-:W-:Y:S02]  /*13230*/  LOP3.LUT P1, RZ, R22.reuse, 0x100, RZ, 0xc0, !PT ;  /* 0x0000010016ff7812 */ /* 0x040fe4000782c0ff */
[C---:B------:R-:W-:Y:S02]  /*13240*/  LOP3.LUT P0, RZ, R22.reuse, 0x80, RZ, 0xc0, !PT ;  /* 0x0000008016ff7812 */ /* 0x040fe4000780c0ff */
[C---:B------:R-:W-:Y:S02]  /*13250*/  LOP3.LUT P6, RZ, R22.reuse, 0x40, RZ, 0xc0, !PT ;  /* 0x0000004016ff7812 */ /* 0x040fe400078cc0ff */
[----:B------:R-:W-:-:S07]  /*13260*/  LOP3.LUT R22, R22, 0xffff7fff, RZ, 0xc0, !PT ;  /* 0xffff7fff16167812 */ /* 0x000fce00078ec0ff */
[----:B------:R-:W-:-:S04]  /*13270*/  @!P1 LOP3.LUT R7, R4, 0x40, RZ, 0xc0, !PT ;  /* 0x0000004004079812 */ /* 0x000fc800078ec0ff */
[----:B------:R-:W-:-:S04]  /*13280*/  @!P1 SHF.R.U32.HI R7, RZ, 0x2, R7 ;  /* 0x00000002ff079819 */ /* 0x000fc80000011607 */
[----:B------:R-:W-:Y:S02]  /*13290*/  @!P1 ISETP.NE.U32.AND P2, PT, R7, RZ, PT ;  /* 0x000000ff0700920c */ /* 0x000fe40003f45070 */
[----:B------:R-:W-:-:S04]  /*132a0*/  @!P1 LOP3.LUT R7, R5, 0x80, RZ, 0xc0, !PT ;  /* 0x0000008005079812 */ /* 0x000fc800078ec0ff */
[----:B------:R-:W-:-:S04]  /*132b0*/  @!P1 SHF.R.U32.HI R7, RZ, 0x3, R7 ;  /* 0x00000003ff079819 */ /* 0x000fc80000011607 */
[----:B------:R-:W-:Y:S02]  /*132c0*/  @!P1 ISETP.NE.U32.AND P1, PT, R7, RZ, PT ;  /* 0x000000ff0700920c */ /* 0x000fe40003f25070 */
[----:B------:R-:W-:Y:S02]  /*132d0*/  @!P0 LOP3.LUT R7, R4, 0x40, RZ, 0xc0, !PT ;  /* 0x0000004004078812 */ /* 0x000fe400078ec0ff */
[----:B------:R-:W-:Y:S02]  /*132e0*/  @P2 LOP3.LUT R22, R22, 0x8000, RZ, 0xfc, !PT ;  /* 0x0000800016162812 */ /* 0x000fe400078efcff */
[----:B------:R-:W-:Y:S02]  /*132f0*/  @!P0 SHF.R.U32.HI R7, RZ, 0x2, R7 ;  /* 0x00000002ff078819 */ /* 0x000fe40000011607 */
[C---:B------:R-:W-:Y:S02]  /*13300*/  LOP3.LUT P2, RZ, R22.reuse, 0x800000, RZ, 0xc0, !PT ;  /* 0x0080000016ff7812 */ /* 0x040fe4000784c0ff */
[----:B------:R-:W-:-:S04]  /*13310*/  LOP3.LUT R22, R22, 0xffffbfff, RZ, 0xc0, !PT ;  /* 0xffffbfff16167812 */ /* 0x000fc800078ec0ff */
[----:B------:R-:W-:Y:S02]  /*13320*/  @P1 LOP3.LUT R22, R22, 0x4000, RZ, 0xfc, !PT ;  /* 0x0000400016161812 */ /* 0x000fe400078efcff */
[----:B------:R-:W-:Y:S02]  /*13330*/  @!P0 ISETP.NE.U32.AND P1, PT, R7, RZ, PT ;  /* 0x000000ff0700820c */ /* 0x000fe40003f25070 */
[----:B------:R-:W-:Y:S02]  /*13340*/  @!P0 LOP3.LUT R7, R5, 0x80, RZ, 0xc0, !PT ;  /* 0x0000008005078812 */ /* 0x000fe400078ec0ff */
[----:B------:R-:W-:Y:S02]  /*13350*/  LOP3.LUT R22, R22, 0xfffbffff, RZ, 0xc0, !PT ;  /* 0xfffbffff16167812 */ /* 0x000fe400078ec0ff */
        /* <DEDUP_REMOVED lines=11> */
[----:B------:R-:W-:-:S07]  /*13410*/  @!P6 SHF.R.U32.HI R7, RZ, 0x3, R7 ;  /* 0x00000003ff07e819 */ /* 0x000fce0000011607 */
[----:B------:R-:W-:Y:S02]  /*13420*/  @P0 LOP3.LUT R22, R22, 0x100000, RZ, 0xfc, !PT ;  /* 0x0010000016160812 */ /* 0x000fe400078efcff */
[----:B------:R-:W-:Y:S02]  /*13430*/  @!P6 ISETP.NE.U32.AND P0, PT, R7, RZ, PT ;  /* 0x000000ff0700e20c */ /* 0x000fe40003f05070 */
[----:B------:R-:W-:-:S11]  /*13440*/  LOP3.LUT R22, R22, 0xfff7ffff, RZ, 0xc0, !PT ;  /* 0xfff7ffff16167812 */ /* 0x000fd600078ec0ff */
[----:B------:R-:W-:-:S07]  /*13450*/  @P0 LOP3.LUT R22, R22, 0x80000, RZ, 0xfc, !PT ;  /* 0x0008000016160812 */ /* 0x000fce00078efcff */
[----:B------:R-:W-:Y:S05]  /*13460*/  WARPSYNC.COLLECTIVE R15, `(.L_x_1146) ;  /* 0x000000000f087348 */ /* 0x000fea0003c00000 */
[----:B------:R0:W1:Y:S02]  /*13470*/  SHFL.IDX P6, R14, R13, R12, R11 ;  /* 0x0000000c0d0e7389 */ /* 0x00006400000c000b */
[----:B01----:R-:W-:Y:S01]  /*13480*/  ENDCOLLECTIVE ;  /* 0x000000000000791b */ /* 0x003fe20003800000 */
.L_x_1146:
[----:B------:R-:W-:Y:S05]  /*13490*/  BSYNC B0 ;  /* 0x0000000000007941 */ /* 0x000fea0003800000 */
.L_x_1145:
[----:B------:R-:W-:Y:S01]  /*134a0*/  IMAD.MOV.U32 R13, RZ, RZ, R0 ;  /* 0x000000ffff0d7224 */ /* 0x000fe200078e0000 */
[----:B------:R-:W-:Y:S01]  /*134b0*/  LOP3.LUT R22, R22, 0xbfffffff, RZ, 0xc0, !PT ;  /* 0xbfffffff16167812 */ /* 0x000fe200078ec0ff */
[----:B------:R-:W-:Y:S02]  /*134c0*/  IMAD.MOV.U32 R12, RZ, RZ, RZ ;  /* 0x000000ffff0c7224 */ /* 0x000fe400078e00ff */
[----:B------:R-:W-:Y:S01]  /*134d0*/  IMAD.MOV.U32 R11, RZ, RZ, 0x181f ;  /* 0x0000181fff0b7424 */ /* 0x000fe200078e00ff */
[----:B------:R-:W-:Y:S01]  /*134e0*/  @P2 LOP3.LUT R22, R22, 0x40000000, RZ, 0xfc, !PT ;  /* 0x4000000016162812 */ /* 0x000fe200078efcff */
[----:B------:R-:W-:Y:S02]  /*134f0*/  IMAD.MOV.U32 R15, RZ, RZ, -0x1 ;  /* 0xffffffffff0f7424 */ /* 0x000fe400078e00ff */
[----:B------:R-:W-:Y:S01]  /*13500*/  IMAD.MOV.U32 R2, RZ, RZ, R14 ;  /* 0x000000ffff027224 */ /* 0x000fe200078e000e */
[----:B------:R-:W-:-:S13]  /*13510*/  LOP3.LUT P2, RZ, R22, 0x100, RZ, 0xc0, !PT ;  /* 0x0000010016ff7812 */ /* 0x000fda000784c0ff */
[----:B------:R-:W-:Y:S05]  /*13520*/  WARPSYNC.COLLECTIVE R15, `(.L_x_1147) ;  /* 0x000000000f087348 */ /* 0x000fea0003c00000 */
[----:B------:R0:W1:Y:S02]  /*13530*/  SHFL.IDX P6, R14, R13, R12, R11 ;  /* 0x0000000c0d0e7389 */ /* 0x00006400000c000b */
[----:B01----:R-:W-:Y:S01]  /*13540*/  ENDCOLLECTIVE ;  /* 0x000000000000791b */ /* 0x003fe20003800000 */
.L_x_1147:
[----:B------:R-:W-:-:S04]  /*13550*/  LOP3.LUT R22, R22, 0xdfffffff, RZ, 0xc0, !PT ;  /* 0xdfffffff16167812 */ /* 0x000fc800078ec0ff */
[----:B------:R-:W-:-:S04]  /*13560*/  @P1 LOP3.LUT R22, R22, 0x20000000, RZ, 0xfc, !PT ;  /* 0x2000000016161812 */ /* 0x000fc800078efcff */
[C---:B------:R-:W-:Y:S01]  /*13570*/  LOP3.LUT P1, RZ, R22.reuse, 0x800, RZ, 0xc0, !PT ;  /* 0x0000080016ff7812 */ /* 0x040fe2000782c0ff */
[----:B------:R-:W-:Y:S01]  /*13580*/  IMAD.MOV.U32 R13, RZ, RZ, R6 ;  /* 0x000000ffff0d7224 */ /* 0x000fe200078e0006 */
[----:B------:R-:W-:Y:S02]  /*13590*/  MOV R12, 0x1 ;  /* 0x00000001000c7802 */ /* 0x000fe40000000f00 */
[C---:B------:R-:W-:Y:S01]  /*135a0*/  LOP3.LUT P6, RZ, R22.reuse, 0x4000, RZ, 0xc0, !PT ;  /* 0x0000400016ff7812 */ /* 0x040fe200078cc0ff */
[----:B------:R-:W-:Y:S01]  /*135b0*/  IMAD.MOV.U32 R3, RZ, RZ, R14 ;  /* 0x000000ffff037224 */ /* 0x000fe200078e000e */
[----:B------:R-:W-:-:S04]  /*135c0*/  LOP3.LUT R22, R22, 0xefffffff, RZ, 0xc0, !PT ;  /* 0xefffffff16167812 */ /* 0x000fc800078ec0ff */
[----:B------:R-:W-:-:S05]  /*135d0*/  @!P2 LEA R3, P0, R8, R3, 0x1 ;  /* 0x000000030803a211 */ /* 0x000fca00078008ff */
[----:B------:R-:W-:Y:S02]  /*135e0*/  @!P2 IMAD.X R2, RZ, RZ, R2, P0 ;  /* 0x000000ffff02a224 */ /* 0x000fe400000e0602 */
[----:B------:R-:W-:-:S04]  /*135f0*/  @P6 LOP3.LUT R22, R22, 0x10000000, RZ, 0xfc, !PT ;  /* 0x1000000016166812 */ /* 0x000fc800078efcff */
[C---:B------:R-:W-:Y:S02]  /*13600*/  LOP3.LUT P0, RZ, R22.reuse, 0x100, RZ, 0xc0, !PT ;  /* 0x0000010016ff7812 */ /* 0x040fe4000780c0ff */
[C---:B------:R-:W-:Y:S02]  /*13610*/  LOP3.LUT P6, RZ, R22.reuse, 0x8000, RZ, 0xc0, !PT ;  /* 0x0000800016ff7812 */ /* 0x040fe400078cc0ff */
[----:B------:R-:W-:-:S09]  /*13620*/  LOP3.LUT P2, RZ, R22, 0x40000000, RZ, 0xc0, !PT ;  /* 0x4000000016ff7812 */ /* 0x000fd2000784c0ff */
[----:B------:R-:W-:-:S04]  /*13630*/  @!P0 LOP3.LUT R3, R3, R2, RZ, 0x3c, !PT ;  /* 0x0000000203038212 */ /* 0x000fc800078e3cff */
[----:B------:R-:W-:-:S04]  /*13640*/  @!P0 LOP3.LUT R2, R3, R2, RZ, 0x3c, !PT ;  /* 0x0000000203028212 */ /* 0x000fc800078e3cff */
[----:B------:R-:W-:-:S05]  /*13650*/  @!P0 LOP3.LUT R3, R3, R2, RZ, 0x3c, !PT ;  /* 0x0000000203038212 */ /* 0x000fca00078e3cff */
[----:B------:R-:W-:Y:S01]  /*13660*/  @!PT LDS RZ, [RZ] ;  /* 0x00000000fffff984 */ /* 0x000fe20000000800 */
[----:B------:R-:W-:Y:S01]  /*13670*/  @!PT LDS RZ, [RZ] ;  /* 0x00000000fffff984 */ /* 0x000fe20000000800 */
[----:B------:R-:W-:Y:S01]  /*13680*/  @!PT LDS RZ, [RZ] ;  /* 0x00000000fffff984 */ /* 0x000fe20000000800 */
[----:B------:R0:W-:Y:S01]  /*13690*/  @!P0 LDGSTS.E.BYPASS.LTC128B.128 [R25+0x26400], desc[UR44][R2.64], !P1 ;  /* 0x2640000002198fae */ /* 0x0001e2000c901d6c */
[C---:B------:R-:W-:Y:S02]  /*136a0*/  LOP3.LUT P1, RZ, R22.reuse, 0x20000000, RZ, 0xc0, !PT ;  /* 0x2000000016ff7812 */ /* 0x040fe4000782c0ff */
[----:B------:R-:W-:Y:S01]  /*136b0*/  LOP3.LUT R22, R22, 0xfbffffff, RZ, 0xc0, !PT ;  /* 0xfbffffff16167812 */ /* 0x000fe200078ec0ff */
[----:B------:R0:W-:Y:S03]  /*136c0*/  @!P0 LDGSTS.E.BYPASS.LTC128B.128 [R25+0x28400], desc[UR44][R2.64+0x80], !P5 ;  /* 0x2840008002198fae */ /* 0x0001e6000e901d6c */
[----:B------:R-:W-:Y:S01]  /*136d0*/  @P5 LOP3.LUT R22, R22, 0x4000000, RZ, 0xfc, !PT ;  /* 0x0400000016165812 */ /* 0x000fe200078efcff */
[----:B------:R0:W-:Y:S03]  /*136e0*/  @!P0 LDGSTS.E.BYPASS.LTC128B.128 [R25+0x2a400], desc[UR44][R2.64+0x100], !P4 ;  /* 0x2a40010002198fae */ /* 0x0001e6000e101d6c */
[C---:B------:R-:W-:Y:S01]  /*136f0*/  LOP3.LUT P5, RZ, R22.reuse, 0x800, RZ, 0xc0, !PT ;  /* 0x0000080016ff7812 */ /* 0x040fe200078ac0ff */
[----:B------:R0:W-:Y:S01]  /*13700*/  @!P0 LDGSTS.E.BYPASS.LTC128B.128 [R25+0x2c400], desc[UR44][R2.64+0x180], !P3 ;  /* 0x2c40018002198fae */ /* 0x0001e2000d901d6c */
[----:B------:R-:W-:-:S03]  /*13710*/  LOP3.LUT R22, R22, 0xf7ffffff, RZ, 0xc0, !PT ;  /* 0xf7ffffff16167812 */ /* 0x000fc600078ec0ff */
[----:B------:R0:W-:Y:S04]  /*13720*/  @!P0 LDGSTS.E.BYPASS.LTC128B.128 [R25+0x2e400], desc[UR44][R2.64+0x200], !P2 ;  /* 0x2e40020002198fae */ /* 0x0001e8000d101d6c */
[----:B------:R0:W-:Y:S04]  /*13730*/  @!P0 LDGSTS.E.BYPASS.LTC128B.128 [R25+0x30400], desc[UR44][R2.64+0x280], !P1 ;  /* 0x3040028002198fae */ /* 0x0001e8000c901d6c */
[----:B------:R-:W-:Y:S01]  /*13740*/  @P5 LOP3.LUT R22, R22, 0x8000000, RZ, 0xfc, !PT ;  /* 0x0800000016165812 */ /* 0x000fe200078efcff */
[----:B------:R0:W-:Y:S03]  /*13750*/  @!P0 LDGSTS.E.BYPASS.LTC128B.128 [R25+0x32400], desc[UR44][R2.64+0x300], P6 ;  /* 0x3240030002198fae */ /* 0x0001e6000b101d6c */
[----:B------:R-:W-:-:S02]  /*13760*/  LOP3.LUT P6, RZ, R22, 0x10000000, RZ, 0xc0, !PT ;  /* 0x1000000016ff7812 */ /* 0x000fc400078cc0ff */
[----:B------:R-:W-:-:S11]  /*13770*/  LOP3.LUT P5, RZ, R22, 0x80, RZ, 0xc0, !PT ;  /* 0x0000008016ff7812 */ /* 0x000fd600078ac0ff */
[----:B------:R0:W-:Y:S02]  /*13780*/  @!P0 LDGSTS.E.BYPASS.LTC128B.128 [R25+0x34400], desc[UR44][R2.64+0x380], P6 ;  /* 0x3440038002198fae */ /* 0x0001e4000b101d6c */
[----:B0-----:R-:W-:Y:S05]  /*13790*/  WARPSYNC.COLLECTIVE R15, `(.L_x_1148) ;  /* 0x000000000f087348 */ /* 0x001fea0003c00000 */
[----:B------:R1:W2:Y:S02]  /*137a0*/  SHFL.IDX P6, R14, R13, R12, R11 ;  /* 0x0000000c0d0e7389 */ /* 0x0002a400000c000b */
[----:B012---:R-:W-:Y:S01]  /*137b0*/  ENDCOLLECTIVE ;  /* 0x000000000000791b */ /* 0x007fe20003800000 */
.L_x_1148:
[----:B------:R-:W-:Y:S02]  /*137c0*/  IMAD.MOV.U32 R13, RZ, RZ, R0 ;  /* 0x000000ffff0d7224 */ /* 0x000fe400078e0000 */
[----:B------:R-:W-:-:S07]  /*137d0*/  IMAD.MOV.U32 R7, RZ, RZ, R14 ;  /* 0x000000ffff077224 */ /* 0x000fce00078e000e */
[----:B------:R-:W-:Y:S05]  /*137e0*/  WARPSYNC.COLLECTIVE R15, `(.L_x_1149) ;  /* 0x000000000f087348 */ /* 0x000fea0003c00000 */
[----:B------:R0:W1:Y:S02]  /*137f0*/  SHFL.IDX P6, R14, R13, R12, R11 ;  /* 0x0000000c0d0e7389 */ /* 0x00006400000c000b */
[----:B01----:R-:W-:Y:S01]  /*13800*/  ENDCOLLECTIVE ;  /* 0x000000000000791b */ /* 0x003fe20003800000 */
.L_x_1149:
[----:B------:R-:W-:Y:S02]  /*13810*/  IMAD.MOV.U32 R13, RZ, RZ, R6 ;  /* 0x000000ffff0d7224 */ /* 0x000fe400078e0006 */
[----:B------:R-:W-:Y:S01]  /*13820*/  IMAD.MOV.U32 R12, RZ, RZ, 0x2 ;  /* 0x00000002ff0c7424 */ /* 0x000fe200078e00ff */
        /* <DEDUP_REMOVED lines=8> */
[----:B------:R-:W-:-:S11]  /*138b0*/  LOP3.LUT P6, RZ, R22, 0x40000, RZ, 0xc0, !PT ;  /* 0x0004000016ff7812 */ /* 0x000fd600078cc0ff */
[----:B------:R-:W-:Y:S01]  /*138c0*/  @!PT LDS RZ, [RZ] ;  /* 0x00000000fffff984 */ /* 0x000fe20000000800 */
[----:B------:R-:W-:Y:S01]  /*138d0*/  @!PT LDS RZ, [RZ] ;  /* 0x00000000fffff984 */ /* 0x000fe20000000800 */
[----:B------:R-:W-:Y:S01]  /*138e0*/  @!PT LDS RZ, [RZ] ;  /* 0x00000000fffff984 */ /* 0x000fe20000000800 */
[----:B------:R0:W-:Y:S01]  /*138f0*/  @!P0 LDGSTS.E.BYPASS.LTC128B.128 [R25+0x26c00], desc[UR44][R2.64], !P5 ;  /* 0x26c0000002198fae */ /* 0x0001e2000e901d6c */
[C---:B------:R-:W-:Y:S02]  /*13900*/  LOP3.LUT P5, RZ, R22.reuse, 0x4000000, RZ, 0xc0, !PT ;  /* 0x0400000016ff7812 */ /* 0x040fe400078ac0ff */
[----:B------:R-:W-:-:S11]  /*13910*/  LOP3.LUT R22, R22, 0xff7fffff, RZ, 0xc0, !PT ;  /* 0xff7fffff16167812 */ /* 0x000fd600078ec0ff */
        /* <DEDUP_REMOVED lines=8> */
[----:B------:R0:W-:Y:S03]  /*139a0*/  @!P0 LDGSTS.E.BYPASS.LTC128B.128 [R25+0x30c00], desc[UR44][R2.64+0x280], !P1 ;  /* 0x30c0028002198fae */ /* 0x0001e6000c901d6c */
[C---:B------:R-:W-:Y:S01]  /*139b0*/  LOP3.LUT P5, RZ, R22.reuse, 0x40, RZ, 0xc0, !PT ;  /* 0x0000004016ff7812 */ /* 0x040fe200078ac0ff */
[----:B------:R0:W-:Y:S01]  /*139c0*/  @!P0 LDGSTS.E.BYPASS.LTC128B.128 [R25+0x32c00], desc[UR44][R2.64+0x300], P6 ;  /* 0x32c0030002198fae */ /* 0x0001e2000b101d6c */
[----:B------:R-:W-:-:S13]  /*139d0*/  LOP3.LUT P6, RZ, R22, 0x2000000, RZ, 0xc0, !PT ;  /* 0x0200000016ff7812 */ /* 0x000fda00078cc0ff */
[----:B------:R0:W-:Y:S02]  /*139e0*/  @!P0 LDGSTS.E.BYPASS.LTC128B.128 [R25+0x34c00], desc[UR44][R2.64+0x380], P6 ;  /* 0x34c0038002198fae */ /* 0x0001e4000b101d6c */
[----:B0-----:R-:W-:Y:S05]  /*139f0*/  WARPSYNC.COLLECTIVE R15, `(.L_x_1150) ;  /* 0x000000000f087348 */ /* 0x001fea0003c00000 */
[----:B------:R1:W2:Y:S02]  /*13a00*/  SHFL.IDX P6, R14, R13, R12, R11 ;  /* 0x0000000c0d0e7389 */ /* 0x0002a400000c000b */
[----:B012---:R-:W-:Y:S01]  /*13a10*/  ENDCOLLECTIVE ;  /* 0x000000000000791b */ /* 0x007fe20003800000 */
.L_x_1150:
[----:B------:R-:W-:Y:S02]  /*13a20*/  IMAD.MOV.U32 R13, RZ, RZ, R0 ;  /* 0x000000ffff0d7224 */ /* 0x000fe400078e0000 */
[----:B------:R-:W-:-:S07]  /*13a30*/  IMAD.MOV.U32 R7, RZ, RZ, R14 ;  /* 0x000000ffff077224 */ /* 0x000fce00078e000e */
[----:B------:R-:W-:Y:S05]  /*13a40*/  WARPSYNC.COLLECTIVE R15, `(.L_x_1151) ;  /* 0x000000000f087348 */ /* 0x000fea0003c00000 */
[----:B------:R0:W1:Y:S02]  /*13a50*/  SHFL.IDX P6, R14, R13, R12, R11 ;  /* 0x0000000c0d0e7389 */ /* 0x00006400000c000b */
[----:B01----:R-:W-:Y:S01]  /*13a60*/  ENDCOLLECTIVE ;  /* 0x000000000000791b */ /* 0x003fe20003800000 */
.L_x_1151:
        /* <DEDUP_REMOVED lines=15> */
[----:B------:R-:W-:-:S13]  /*13b60*/  LOP3.LUT P5, RZ, R22, 0x800000, RZ, 0xc0, !PT ;  /* 0x0080000016ff7812 */ /* 0x000fda00078ac0ff */
[----:B------:R0:W-:Y:S04]  /*13b70*/  @!P0 LDGSTS.E.BYPASS.LTC128B.128 [R25+0x29400], desc[UR44][R2.64+0x80], !P5 ;  /* 0x2940008002198fae */ /* 0x0001e8000e901d6c */
[----:B------:R0:W-:Y:S04]  /*13b80*/  @!P0 LDGSTS.E.BYPASS.LTC128B.128 [R25+0x2b400], desc[UR44][R2.64+0x100], !P4 ;  /* 0x2b40010002198fae */ /* 0x0001e8000e101d6c */
[----:B------:R0:W-:Y:S04]  /*13b90*/  @!P0 LDGSTS.E.BYPASS.LTC128B.128 [R25+0x2d400], desc[UR44][R2.64+0x180], !P3 ;  /* 0x2d40018002198fae */ /* 0x0001e8000d901d6c */
[----:B------:R0:W-:Y:S04]  /*13ba0*/  @!P0 LDGSTS.E.BYPASS.LTC128B.128 [R25+0x2f400], desc[UR44][R2.64+0x200], !P2 ;  /* 0x2f40020002198fae */ /* 0x0001e8000d101d6c */
[----:B------:R0:W-:Y:S04]  /*13bb0*/  @!P0 LDGSTS.E.BYPASS.LTC128B.128 [R25+0x31400], desc[UR44][R2.64+0x280], !P1 ;  /* 0x3140028002198fae */ /* 0x0001e8000c901d6c */
[----:B------:R0:W-:Y:S01]  /*13bc0*/  @!P0 LDGSTS.E.BYPASS.LTC128B.128 [R25+0x33400], desc[UR44][R2.64+0x300], P6 ;  /* 0x3340030002198fae */ /* 0x0001e2000b101d6c */
[----:B------:R-:W-:-:S13]  /*13bd0*/  LOP3.LUT P6, RZ, R22, 0x400000, RZ, 0xc0, !PT ;  /* 0x0040000016ff7812 */ /* 0x000fda00078cc0ff */
[----:B------:R0:W-:Y:S02]  /*13be0*/  @!P0 LDGSTS.E.BYPASS.LTC128B.128 [R25+0x35400], desc[UR44][R2.64+0x380], P6 ;  /* 0x3540038002198fae */ /* 0x0001e4000b101d6c */
[----:B0-----:R-:W-:Y:S05]  /*13bf0*/  WARPSYNC.COLLECTIVE R15, `(.L_x_1152) ;  /* 0x000000000f087348 */ /* 0x001fea0003c00000 */
[----:B------:R1:W2:Y:S02]  /*13c00*/  SHFL.IDX P6, R14, R13, R12, R11 ;  /* 0x0000000c0d0e7389 */ /* 0x0002a400000c000b */
[----:B012---:R-:W-:Y:S01]  /*13c10*/  ENDCOLLECTIVE ;  /* 0x000000000000791b */ /* 0x007fe20003800000 */
.L_x_1152:
[----:B------:R-:W-:Y:S02]  /*13c20*/  IMAD.MOV.U32 R13, RZ, RZ, R0 ;  /* 0x000000ffff0d7224 */ /* 0x000fe400078e0000 */
[----:B------:R-:W-:-:S07]  /*13c30*/  IMAD.MOV.U32 R6, RZ, RZ, R14 ;  /* 0x000000ffff067224 */ /* 0x000fce00078e000e */
[----:B------:R-:W-:Y:S05]  /*13c40*/  WARPSYNC.COLLECTIVE R15, `(.L_x_1153) ;  /* 0x000000000f087348 */ /* 0x000fea0003c00000 */
[----:B------:R0:W1:Y:S02]  /*13c50*/  SHFL.IDX P6, R14, R13, R12, R11 ;  /* 0x0000000c0d0e7389 */ /* 0x00006400000c000b */
[----:B01----:R-:W-:Y:S01]  /*13c60*/  ENDCOLLECTIVE ;  /* 0x000000000000791b */ /* 0x003fe20003800000 */
.L_x_1153:
[----:B------:R-:W-:Y:S01]  /*13c70*/  IMAD.MOV.U32 R0, RZ, RZ, R14 ;  /* 0x000000ffff007224 */ /* 0x000fe200078e000e */
[----:B------:R-:W-:Y:S06]  /*13c80*/  BRA `(.L_x_1154) ;  /* 0xffffffb800d87947 */ /* 0x000fec000383ffff */
.L_x_1069:
[----:B0-----:R0:W1:Y:S02]  /*13c90*/  SYNCS.PHASECHK.TRANS64.TRYWAIT P0, [R23+URZ+0x38820], R0 ;  /* 0x03882000170075a7 */ /* 0x001064000800017f */
[----:B-1----:R-:W-:Y:S05]  /*13ca0*/  @!P0 NANOSLEEP.SYNCS 0x989680 ;  /* 0x009896800000895d */ /* 0x002fea0003900000 */
[----:B------:R-:W1:Y:S02]  /*13cb0*/  @!P0 SYNCS.PHASECHK.TRANS64 P0, [R23+URZ+0x38820], R0 ;  /* 0x03882000170085a7 */ /* 0x000e64000800007f */
[----:B-1----:R-:W-:Y:S05]  /*13cc0*/  @!P0 BRA `(.L_x_1069) ;  /* 0xfffffffc00f08947 */ /* 0x002fea000383ffff */
[----:B------:R-:W-:Y:S05]  /*13cd0*/  BRA `(.L_x_1155) ;  /* 0xffffffbc00747947 */ /* 0x000fea000383ffff */
.L_x_1072:
[----:B0-----:R0:W1:Y:S02]  /*13ce0*/  SYNCS.PHASECHK.TRANS64.TRYWAIT P0, [R30+URZ+0x38860], R0 ;  /* 0x038860001e0075a7 */ /* 0x001064000800017f */
[----:B-1----:R-:W-:Y:S05]  /*13cf0*/  @!P0 NANOSLEEP.SYNCS 0x989680 ;  /* 0x009896800000895d */ /* 0x002fea0003900000 */
[----:B------:R-:W1:Y:S02]  /*13d00*/  @!P0 SYNCS.PHASECHK.TRANS64 P0, [R30+URZ+0x38860], R0 ;  /* 0x038860001e0085a7 */ /* 0x000e64000800007f */
[----:B-1----:R-:W-:Y:S05]  /*13d10*/  @!P0 BRA `(.L_x_1072) ;  /* 0xfffffffc00f08947 */ /* 0x002fea000383ffff */
[----:B------:R-:W-:Y:S05]  /*13d20*/  BRA `(.L_x_1156) ;  /* 0xffffffbc00847947 */ /* 0x000fea000383ffff */
.L_x_1073:
[----:B------:R-:W-:Y:S01]  /*13d30*/  BSSY B0, `(.L_x_1157) ;  /* 0x0000008000007945 */ /* 0x000fe20003800000 */
[----:B------:R-:W-:Y:S01]  /*13d40*/  IMAD.MOV.U32 R13, RZ, RZ, R6 ;  /* 0x000000ffff0d7224 */ /* 0x000fe200078e0006 */
[----:B------:R-:W-:Y:S01]  /*13d50*/  MOV R12, RZ ;  /* 0x000000ff000c7202 */ /* 0x000fe20000000f00 */
[----:B------:R-:W-:Y:S02]  /*13d60*/  IMAD.MOV.U32 R11, RZ, RZ, 0x181f ;  /* 0x0000181fff0b7424 */ /* 0x000fe400078e00ff */
[----:B------:R-:W-:-:S07]  /*13d70*/  IMAD.MOV.U32 R15, RZ, RZ, -0x1 ;  /* 0xffffffffff0f7424 */ /* 0x000fce00078e00ff */
[----:B------:R-:W-:Y:S05]  /*13d80*/  WARPSYNC.COLLECTIVE R15, `(.L_x_1158) ;  /* 0x000000000f087348 */ /* 0x000fea0003c00000 */
[----:B------:R0:W1:Y:S02]  /*13d90*/  SHFL.IDX P6, R14, R13, R12, R11 ;  /* 0x0000000c0d0e7389 */ /* 0x00006400000c000b */
[----:B01----:R-:W-:Y:S01]  /*13da0*/  ENDCOLLECTIVE ;  /* 0x000000000000791b */ /* 0x003fe20003800000 */
.L_x_1158:
[----:B------:R-:W-:Y:S05]  /*13db0*/  BSYNC B0 ;  /* 0x0000000000007941 */ /* 0x000fea0003800000 */
.L_x_1157:
[----:B------:R-:W0:Y:S01]  /*13dc0*/  S2R R7, SR_TID.X ;  /* 0x0000000000077919 */ /* 0x000e220000002100 */
[----:B------:R-:W-:Y:S01]  /*13dd0*/  IMAD.MOV.U32 R13, RZ, RZ, R4 ;  /* 0x000000ffff0d7224 */ /* 0x000fe200078e0004 */
[C---:B------:R-:W-:Y:S01]  /*13de0*/  LOP3.LUT P5, RZ, R31.reuse, 0x2, RZ, 0xc0, !PT ;  /* 0x000000021fff7812 */ /* 0x040fe200078ac0ff */
[----:B------:R-:W-:Y:S01]  /*13df0*/  IMAD.MOV.U32 R12, RZ, RZ, RZ ;  /* 0x000000ffff0c7224 */ /* 0x000fe200078e00ff */
[C---:B------:R-:W-:Y:S01]  /*13e00*/  LOP3.LUT P4, RZ, R31.reuse, 0x4, RZ, 0xc0, !PT ;  /* 0x000000041fff7812 */ /* 0x040fe2000788c0ff */
[----:B------:R-:W-:Y:S01]  /*13e10*/  IMAD.MOV.U32 R11, RZ, RZ, 0x181f ;  /* 0x0000181fff0b7424 */ /* 0x000fe200078e00ff */
[C---:B------:R-:W-:Y:S01]  /*13e20*/  LOP3.LUT P3, RZ, R31.reuse, 0x8, RZ, 0xc0, !PT ;  /* 0x000000081fff7812 */ /* 0x040fe2000786c0ff */
[----:B------:R-:W-:Y:S01]  /*13e30*/  IMAD.MOV.U32 R15, RZ, RZ, -0x1 ;  /* 0xffffffffff0f7424 */ /* 0x000fe200078e00ff */
[----:B------:R-:W-:Y:S01]  /*13e40*/  LOP3.LUT P2, RZ, R31, 0x10, RZ, 0xc0, !PT ;  /* 0x000000101fff7812 */ /* 0x000fe2000784c0ff */
[----:B------:R-:W-:Y:S01]  /*13e50*/  IMAD.MOV.U32 R3, RZ, RZ, R14 ;  /* 0x000000ffff037224 */ /* 0x000fe200078e000e */
[----:B------:R-:W-:Y:S01]  /*13e60*/  LOP3.LUT R22, R22, 0xffffffbf, RZ, 0xc0, !PT ;  /* 0xffffffbf16167812 */ /* 0x000fe200078ec0ff */
[----:B------:R-:W-:-:S10]  /*13e70*/  IMAD R5, R5, 0x2, R23 ;  /* 0x0000000205057824 */ /* 0x000fd400078e0217 */
[----:B0-----:R-:W-:Y:S05]  /*13e80*/  WARPSYNC.COLLECTIVE R15, `(.L_x_1159) ;  /* 0x000000000f087348 */ /* 0x001fea0003c00000 */
[----:B------:R1:W2:Y:S02]  /*13e90*/  SHFL.IDX P6, R14, R13, R12, R11 ;  /* 0x0000000c0d0e7389 */ /* 0x0002a400000c000b */
[----:B012---:R-:W-:Y:S01]  /*13ea0*/  ENDCOLLECTIVE ;  /* 0x000000000000791b */ /* 0x007fe20003800000 */
.L_x_1159:
[----:B------:R-:W-:Y:S02]  /*13eb0*/  IMAD.MOV.U32 R13, RZ, RZ, R6 ;  /* 0x000000ffff0d7224 */ /* 0x000fe400078e0006 */
[----:B------:R-:W-:Y:S02]  /*13ec0*/  IMAD.MOV.U32 R12, RZ, RZ, 0x1 ;  /* 0x00000001ff0c7424 */ /* 0x000fe400078e00ff */
[----:B------:R-:W-:Y:S02]  /*13ed0*/  IMAD.SHL.U32 R7, R7, 0x8, RZ ;  /* 0x0000000807077824 */ /* 0x000fe400078e00ff */
[----:B------:R-:W-:-:S03]  /*13ee0*/  IMAD.MOV.U32 R2, RZ, RZ, R14 ;  /* 0x000000ffff027224 */ /* 0x000fc600078e000e */
[----:B------:R-:W-:-:S05]  /*13ef0*/  LOP3.LUT R7, R7, 0x38, RZ, 0xc0, !PT ;  /* 0x0000003807077812 */ /* 0x000fca00078ec0ff */
[----:B------:R-:W-:Y:S01]  /*13f00*/  IMAD.SHL.U32 R0, R7, 0x2, RZ ;  /* 0x0000000207007824 */ /* 0x000fe200078e00ff */
[----:B------:R-:W-:-:S04]  /*13f10*/  LOP3.LUT R7, R31, 0x1, RZ, 0xc0, !PT ;  /* 0x000000011f077812 */ /* 0x000fc800078ec0ff */
[----:B------:R-:W-:Y:S02]  /*13f20*/  IADD3 R2, P0, R2, R0, RZ ;  /* 0x0000000002027210 */ /* 0x000fe40007f1e0ff */
[----:B------:R-:W-:Y:S02]  /*13f30*/  ISETP.NE.U32.AND P1, PT, R7, 0x1, PT ;  /* 0x000000010700780c */ /* 0x000fe40003f25070 */
[----:B------:R-:W-:Y:S01]  /*13f40*/  PRMT R7, R31, 0x8880, RZ ;  /* 0x000088801f077816 */ /* 0x000fe200000000ff */
        /* <DEDUP_REMOVED lines=8> */
[----:B------:R-:W-:Y:S02]  /*13fd0*/  ISETP.LT.OR P0, PT, R27, 0x1, !P5 ;  /* 0x000000011b00780c */ /* 0x000fe40006f01670 */
[----:B------:R-:W-:-:S11]  /*13fe0*/  LOP3.LUT R22, R22, 0xffffff7f, RZ, 0xc0, !PT ;  /* 0xffffff7f16167812 */ /* 0x000fd600078ec0ff */
        /* <DEDUP_REMOVED lines=10> */
[----:B------:R-:W-:-:S13]  /*14090*/  ISETP.LT.OR P6, PT, R27, 0x1, !P0 ;  /* 0x000000011b00780c */ /* 0x000fda00047c1670 */
[----:B------:R0:W-:Y:S01]  /*140a0*/  LDGSTS.E.BYPASS.LTC128B.128 [R5+0xc400], desc[UR44][R2.64+0x300], !P6 ;  /* 0x0c40030002057fae */ /* 0x0001e2000f101d6c */
[----:B------:R-:W-:-:S13]  /*140b0*/  ISETP.GT.AND P6, PT, R7, -0x1, PT ;  /* 0xffffffff0700780c */ /* 0x000fda0003fc4270 */
[----:B------:R-:W-:Y:S02]  /*140c0*/  @P6 LOP3.LUT R22, R22, 0x80, RZ, 0xfc, !PT ;  /* 0x0000008016166812 */ /* 0x000fe400078efcff */
[----:B------:R-:W-:-:S13]  /*140d0*/  ISETP.LT.OR P6, PT, R27, 0x1, P6 ;  /* 0x000000011b00780c */ /* 0x000fda00037c1670 */
[----:B------:R0:W-:Y:S02]  /*140e0*/  LDGSTS.E.BYPASS.LTC128B.128 [R5+0xe400], desc[UR44][R2.64+0x380], !P6 ;  /* 0x0e40038002057fae */ /* 0x0001e4000f101d6c */
[----:B0-----:R-:W-:Y:S05]  /*140f0*/  WARPSYNC.COLLECTIVE R15, `(.L_x_1160) ;  /* 0x000000000f087348 */ /* 0x001fea0003c00000 */
[----:B------:R1:W2:Y:S02]  /*14100*/  SHFL.IDX P6, R14, R13, R12, R11 ;  /* 0x0000000c0d0e7389 */ /* 0x0002a400000c000b */
[----:B012---:R-:W-:Y:S01]  /*14110*/  ENDCOLLECTIVE ;  /* 0x000000000000791b */ /* 0x007fe20003800000 */
.L_x_1160:
[----:B------:R-:W-:Y:S02]  /*14120*/  IMAD.MOV.U32 R13, RZ, RZ, R4 ;  /* 0x000000ffff0d7224 */ /* 0x000fe400078e0004 */
[----:B------:R-:W-:-:S07]  /*14130*/  IMAD.MOV.U32 R3, RZ, RZ, R14 ;  /* 0x000000ffff037224 */ /* 0x000fce00078e000e */
[----:B------:R-:W-:Y:S05]  /*14140*/  WARPSYNC.COLLECTIVE R15, `(.L_x_1161) ;  /* 0x000000000f087348 */ /* 0x000fea0003c00000 */
[----:B------:R0:W1:Y:S02]  /*14150*/  SHFL.IDX P6, R14, R13, R12, R11 ;  /* 0x0000000c0d0e7389 */ /* 0x00006400000c000b */
[----:B01----:R-:W-:Y:S01]  /*14160*/  ENDCOLLECTIVE ;  /* 0x000000000000791b */ /* 0x003fe20003800000 */
.L_x_1161:
[----:B------:R-:W-:Y:S02]  /*14170*/  IMAD.MOV.U32 R13, RZ, RZ, R6 ;  /* 0x000000ffff0d7224 */ /* 0x000fe400078e0006 */
[----:B------:R-:W-:Y:S01]  /*14180*/  IMAD.MOV.U32 R12, RZ, RZ, 0x2 ;  /* 0x00000002ff0c7424 */ /* 0x000fe200078e00ff */
[----:B------:R-:W-:-:S04]  /*14190*/  MOV R2, R14 ;  /* 0x0000000e00027202 */ /* 0x000fc80000000f00 */
        /* <DEDUP_REMOVED lines=26> */
.L_x_1162:
[----:B------:R-:W-:Y:S02]  /*14340*/  IMAD.MOV.U32 R13, RZ, RZ, R4 ;  /* 0x000000ffff0d7224 */ /* 0x000fe400078e0004 */
[----:B------:R-:W-:-:S07]  /*14350*/  IMAD.MOV.U32 R7, RZ, RZ, R14 ;  /* 0x000000ffff077224 */ /* 0x000fce00078e000e */
[----:B------:R-:W-:Y:S05]  /*14360*/  WARPSYNC.COLLECTIVE R15, `(.L_x_1163) ;  /* 0x000000000f087348 */ /* 0x000fea0003c00000 */
[----:B------:R0:W1:Y:S02]  /*14370*/  SHFL.IDX P6, R14, R13, R12, R11 ;  /* 0x0000000c0d0e7389 */ /* 0x00006400000c000b */
[----:B01----:R-:W-:Y:S01]  /*14380*/  ENDCOLLECTIVE ;  /* 0x000000000000791b */ /* 0x003fe20003800000 */
.L_x_1163:
        /* <DEDUP_REMOVED lines=29> */
.L_x_1164:
[----:B------:R-:W-:Y:S02]  /*14560*/  IMAD.MOV.U32 R13, RZ, RZ, R4 ;  /* 0x000000ffff0d7224 */ /* 0x000fe400078e0004 */
[----:B------:R-:W-:-:S07]  /*14570*/  IMAD.MOV.U32 R6, RZ, RZ, R14 ;  /* 0x000000ffff067224 */ /* 0x000fce00078e000e */
[----:B------:R-:W-:Y:S05]  /*14580*/  WARPSYNC.COLLECTIVE R15, `(.L_x_1165) ;  /* 0x000000000f087348 */ /* 0x000fea0003c00000 */
[----:B------:R0:W1:Y:S02]  /*14590*/  SHFL.IDX P6, R14, R13, R12, R11 ;  /* 0x0000000c0d0e7389 */ /* 0x00006400000c000b */
[----:B01----:R-:W-:Y:S01]  /*145a0*/  ENDCOLLECTIVE ;  /* 0x000000000000791b */ /* 0x003fe20003800000 */
.L_x_1165:
[----:B------:R-:W-:Y:S01]  /*145b0*/  IMAD.MOV.U32 R2, RZ, RZ, R14 ;  /* 0x000000ffff027224 */ /* 0x000fe200078e000e */
[----:B------:R-:W-:Y:S06]  /*145c0*/  BRA `(.L_x_1166) ;  /* 0xffffffbc00187947 */ /* 0x000fec000383ffff */
.L_x_1080:
[----:B0-----:R0:W1:Y:S02]  /*145d0*/  SYNCS.PHASECHK.TRANS64.TRYWAIT P0, [R6+URZ+0x38840], R17 ;  /* 0x03884011060075a7 */ /* 0x001064000800017f */
[----:B-1----:R-:W-:Y:S05]  /*145e0*/  @!P0 NANOSLEEP.SYNCS 0x989680 ;  /* 0x009896800000895d */ /* 0x002fea0003900000 */
[----:B------:R-:W1:Y:S02]  /*145f0*/  @!P0 SYNCS.PHASECHK.TRANS64 P0, [R6+URZ+0x38840], R17 ;  /* 0x03884011060085a7 */ /* 0x000e64000800007f */
[----:B-1----:R-:W-:Y:S05]  /*14600*/  @!P0 BRA `(.L_x_1080) ;  /* 0xfffffffc00f08947 */ /* 0x002fea000383ffff */
[----:B------:R-:W-:Y:S05]  /*14610*/  BRA `(.L_x_1167) ;  /* 0xffffffc000b07947 */ /* 0x000fea000383ffff */
.L_x_1081:
        /* <DEDUP_REMOVED lines=8> */
.L_x_1169:
[----:B------:R-:W-:Y:S05]  /*146a0*/  BSYNC B1 ;  /* 0x0000000000017941 */ /* 0x000fea0003800000 */
.L_x_1168:
[----:B------:R-:W-:Y:S01]  /*146b0*/  IMAD.MOV.U32 R13, RZ, RZ, R20 ;  /* 0x000000ffff0d7224 */ /* 0x000fe200078e0014 */
[----:B------:R-:W-:Y:S01]  /*146c0*/  MOV R3, R14 ;  /* 0x0000000e00037202 */ /* 0x000fe20000000f00 */
[----:B------:R-:W-:Y:S02]  /*146d0*/  IMAD.MOV.U32 R12, RZ, RZ, RZ ;  /* 0x000000ffff0c7224 */ /* 0x000fe400078e00ff */
[----:B------:R-:W-:Y:S02]  /*146e0*/  IMAD.MOV.U32 R11, RZ, RZ, 0x181f ;  /* 0x0000181fff0b7424 */ /* 0x000fe400078e00ff */
[----:B------:R-:W-:Y:S02]  /*146f0*/  IMAD.MOV.U32 R15, RZ, RZ, -0x1 ;  /* 0xffffffffff0f7424 */ /* 0x000fe400078e00ff */
[----:B------:R-:W-:-:S07]  /*14700*/  IMAD R21, R8, 0x2, R23 ;  /* 0x0000000208157824 */ /* 0x000fce00078e0217 */
[----:B------:R-:W-:Y:S05]  /*14710*/  WARPSYNC.COLLECTIVE R15, `(.L_x_1170) ;  /* 0x000000000f087348 */ /* 0x000fea0003c00000 */
[----:B------:R0:W1:Y:S02]  /*14720*/  SHFL.IDX P6, R14, R13, R12, R11 ;  /* 0x0000000c0d0e7389 */ /* 0x00006400000c000b */
[----:B01----:R-:W-:Y:S01]  /*14730*/  ENDCOLLECTIVE ;  /* 0x000000000000791b */ /* 0x003fe20003800000 */
.L_x_1170:
[----:B------:R-:W-:Y:S02]  /*14740*/  IMAD.MOV.U32 R13, RZ, RZ, R27 ;  /* 0x000000ffff0d7224 */ /* 0x000fe400078e001b */
[----:B------:R-:W-:Y:S02]  /*14750*/  IMAD.MOV.U32 R12, RZ, RZ, 0x1 ;  /* 0x00000001ff0c7424 */ /* 0x000fe400078e00ff */
[----:B------:R-:W-:-:S07]  /*14760*/  IMAD.MOV.U32 R2, RZ, RZ, R14 ;  /* 0x000000ffff027224 */ /* 0x000fce00078e000e */
[----:B------:R-:W-:Y:S05]  /*14770*/  WARPSYNC.COLLECTIVE R15, `(.L_x_1171) ;  /* 0x000000000f087348 */ /* 0x000fea0003c00000 */
[----:B------:R0:W1:Y:S02]  /*14780*/  SHFL.IDX P6, R14, R13, R12, R11 ;  /* 0x0000000c0d0e7389 */ /* 0x00006400000c000b */
[----:B01----:R-:W-:Y:S01]  /*14790*/  ENDCOLLECTIVE ;  /* 0x000000000000791b */ /* 0x003fe20003800000 */
.L_x_1171:
        /* <DEDUP_REMOVED lines=11> */
.L_x_1172:
[----:B------:R-:W-:Y:S02]  /*14850*/  IMAD.MOV.U32 R13, RZ, RZ, R27 ;  /* 0x000000ffff0d7224 */ /* 0x000fe400078e001b */
[----:B------:R-:W-:Y:S02]  /*14860*/  IMAD.MOV.U32 R12, RZ, RZ, 0x2 ;  /* 0x00000002ff0c7424 */ /* 0x000fe400078e00ff */
[----:B------:R-:W-:-:S07]  /*14870*/  IMAD.MOV.U32 R2, RZ, RZ, R14 ;  /* 0x000000ffff027224 */ /* 0x000fce00078e000e */
[----:B------:R-:W-:Y:S05]  /*14880*/  WARPSYNC.COLLECTIVE R15, `(.L_x_1173) ;  /* 0x000000000f087348 */ /* 0x000fea0003c00000 */
[----:B------:R0:W1:Y:S02]  /*14890*/  SHFL.IDX P6, R14, R13, R12, R11 ;  /* 0x0000000c0d0e7389 */ /* 0x00006400000c000b */
[----:B01----:R-:W-:Y:S01]  /*148a0*/  ENDCOLLECTIVE ;  /* 0x000000000000791b */ /* 0x003fe20003800000 */
.L_x_1173:
        /* <DEDUP_REMOVED lines=11> */
.L_x_1174:
[----:B------:R-:W-:Y:S02]  /*14960*/  IMAD.MOV.U32 R13, RZ, RZ, R27 ;  /* 0x000000ffff0d7224 */ /* 0x000fe400078e001b */
[----:B------:R-:W-:Y:S02]  /*14970*/  IMAD.MOV.U32 R12, RZ, RZ, 0x3 ;  /* 0x00000003ff0c7424 */ /* 0x000fe400078e00ff */
[----:B------:R-:W-:-:S07]  /*14980*/  IMAD.MOV.U32 R2, RZ, RZ, R14 ;  /* 0x000000ffff027224 */ /* 0x000fce00078e000e */
[----:B------:R-:W-:Y:S05]  /*14990*/  WARPSYNC.COLLECTIVE R15, `(.L_x_1175) ;  /* 0x000000000f087348 */ /* 0x000fea0003c00000 */
[----:B------:R0:W1:Y:S02]  /*149a0*/  SHFL.IDX P6, R14, R13, R12, R11 ;  /* 0x0000000c0d0e7389 */ /* 0x00006400000c000b */
[----:B01----:R-:W-:Y:S01]  /*149b0*/  ENDCOLLECTIVE ;  /* 0x000000000000791b */ /* 0x003fe20003800000 */
.L_x_1175:
        /* <DEDUP_REMOVED lines=11> */
.L_x_1176:
[----:B------:R-:W-:Y:S01]  /*14a70*/  IMAD.MOV.U32 R2, RZ, RZ, R14 ;  /* 0x000000ffff027224 */ /* 0x000fe200078e000e */
[----:B------:R-:W-:Y:S06]  /*14a80*/  BRA `(.L_x_1177) ;  /* 0xffffffc000407947 */ /* 0x000fec000383ffff */
.L_x_1086:
[----:B---3--:R3:W4:Y:S02]  /*14a90*/  SYNCS.PHASECHK.TRANS64.TRYWAIT P0, [R6+URZ+0x38860], R17 ;  /* 0x03886011060075a7 */ /* 0x008724000800017f */
[----:B----4-:R-:W-:Y:S05]  /*14aa0*/  @!P0 NANOSLEEP.SYNCS 0x989680 ;  /* 0x009896800000895d */ /* 0x010fea0003900000 */
[----:B------:R-:W4:Y:S02]  /*14ab0*/  @!P0 SYNCS.PHASECHK.TRANS64 P0, [R6+URZ+0x38860], R17 ;  /* 0x03886011060085a7 */ /* 0x000f24000800007f */
[----:B----4-:R-:W-:Y:S05]  /*14ac0*/  @!P0 BRA `(.L_x_1086) ;  /* 0xfffffffc00f08947 */ /* 0x010fea000383ffff */
[----:B------:R-:W-:Y:S05]  /*14ad0*/  BRA `(.L_x_1178) ;  /* 0xffffffc000907947 */ /* 0x000fea000383ffff */
.L_x_1087:
        /* <DEDUP_REMOVED lines=8> */
.L_x_1180:
[----:B------:R-:W-:Y:S05]  /*14b60*/  BSYNC B1 ;  /* 0x0000000000017941 */ /* 0x000fea0003800000 */
.L_x_1179:
        /* <DEDUP_REMOVED lines=13> */
.L_x_1181:
[C---:B------:R-:W-:Y:S01]  /*14c40*/  LOP3.LUT P3, RZ, R22.reuse, 0x10, RZ, 0xc0, !PT ;  /* 0x0000001016ff7812 */ /* 0x040fe2000786c0ff */
[----:B------:R-:W-:Y:S02]  /*14c50*/  IMAD.MOV.U32 R13, RZ, RZ, R10 ;  /* 0x000000ffff0d7224 */ /* 0x000fe400078e000a */
[----:B------:R-:W-:Y:S01]  /*14c60*/  IMAD.MOV.U32 R12, RZ, RZ, 0x1 ;  /* 0x00000001ff0c7424 */ /* 0x000fe200078e00ff */
[----:B------:R-:W-:Y:S02]  /*14c70*/  MOV R2, R14 ;  /* 0x0000000e00027202 */ /* 0x000fe40000000f00 */
[----:B------:R-:W-:Y:S02]  /*14c80*/  LOP3.LUT P6, RZ, R22, 0x400, RZ, 0xc0, !PT ;  /* 0x0000040016ff7812 */ /* 0x000fe400078cc0ff */
[----:B------:R-:W-:Y:S02]  /*14c90*/  IADD3 R2, P0, R2, R0, RZ ;  /* 0x0000000002027210 */ /* 0x000fe40007f1e0ff */
[----:B------:R-:W-:-:S03]  /*14ca0*/  LOP3.LUT R22, R22, 0xfeffffff, RZ, 0xc0, !PT ;  /* 0xfeffffff16167812 */ /* 0x000fc600078ec0ff */
[----:B------:R-:W-:Y:S01]  /*14cb0*/  IMAD.X R3, RZ, RZ, R3, P0 ;  /* 0x000000ffff037224 */ /* 0x000fe200000e0603 */
[----:B------:R-:W-:Y:S02]  /*14cc0*/  ISETP.NE.U32.AND P0, PT, R31, RZ, PT ;  /* 0x000000ff1f00720c */ /* 0x000fe40003f05070 */
[----:B------:R-:W-:-:S03]  /*14cd0*/  @P3 LOP3.LUT R22, R22, 0x1000000, RZ, 0xfc, !PT ;  /* 0x0100000016163812 */ /* 0x000fc600078efcff */
[----:B------:R-:W-:Y:S01]  /*14ce0*/  @!PT LDS RZ, [RZ] ;  /* 0x00000000fffff984 */ /* 0x000fe20000000800 */
[----:B------:R-:W-:Y:S01]  /*14cf0*/  @!PT LDS RZ, [RZ] ;  /* 0x00000000fffff984 */ /* 0x000fe20000000800 */
[----:B------:R-:W-:Y:S01]  /*14d00*/  @!PT LDS RZ, [RZ] ;  /* 0x00000000fffff984 */ /* 0x000fe20000000800 */
[----:B------:R0:W-:Y:S08]  /*14d10*/  LDGSTS.E.BYPASS.LTC128B.128 [R17+0x400], desc[UR44][R2.64], !P6 ;  /* 0x0040000002117fae */ /* 0x0001f0000f101d6c */
[----:B0-----:R-:W-:Y:S05]  /*14d20*/  WARPSYNC.COLLECTIVE R15, `(.L_x_1182) ;  /* 0x000000000f087348 */ /* 0x001fea0003c00000 */
[----:B------:R1:W2:Y:S02]  /*14d30*/  SHFL.IDX P6, R14, R13, R12, R11 ;  /* 0x0000000c0d0e7389 */ /* 0x0002a400000c000b */
[----:B012---:R-:W-:Y:S01]  /*14d40*/  ENDCOLLECTIVE ;  /* 0x000000000000791b */ /* 0x007fe20003800000 */
.L_x_1182:
        /* <DEDUP_REMOVED lines=16> */
.L_x_1183:
[----:B------:R-:W-:Y:S01]  /*14e50*/  @!PT LDS RZ, [RZ] ;  /* 0x00000000fffff984 */ /* 0x000fe20000000800 */
[----:B------:R-:W-:Y:S01]  /*14e60*/  @!PT LDS RZ, [RZ] ;  /* 0x00000000fffff984 */ /* 0x000fe20000000800 */
[----:B------:R-:W-:Y:S01]  /*14e70*/  @!PT LDS RZ, [RZ] ;  /* 0x00000000fffff984 */ /* 0x000fe20000000800 */
[----:B------:R0:W-:Y:S01]  /*14e80*/  LDGSTS.E.BYPASS.LTC128B.128 [R17+0xe400], desc[UR44][R2.64+0x380], P1 ;  /* 0x0e40038002117fae */ /* 0x0001e20008901d6c */
[----:B------:R-:W-:Y:S02]  /*14e90*/  IMAD.MOV.U32 R13, RZ, RZ, R10 ;  /* 0x000000ffff0d7224 */ /* 0x000fe400078e000a */
        /* <DEDUP_REMOVED lines=14> */
.L_x_1184:
        /* <DEDUP_REMOVED lines=14> */
.L_x_1185:
        /* <DEDUP_REMOVED lines=16> */
.L_x_1186:
        /* <DEDUP_REMOVED lines=14> */
.L_x_1187:
[----:B------:R-:W-:Y:S05]  /*15240*/  BRA `(.L_x_1188) ;  /* 0xffffffbc00fc7947 */ /* 0x000fea000383ffff */
.L_x_1095:
[----:B------:R-:W-:Y:S01]  /*15250*/  BSSY B0, `(.L_x_1189) ;  /* 0x0000008000007945 */ /* 0x000fe20003800000 */
[----:B------:R-:W-:Y:S01]  /*15260*/  MOV R13, R16 ;  /* 0x00000010000d7202 */ /* 0x000fe20000000f00 */
[----:B------:R-:W-:Y:S02]  /*15270*/  IMAD.MOV.U32 R12, RZ, RZ, RZ ;  /* 0x000000ffff0c7224 */ /* 0x000fe400078e00ff */
[----:B------:R-:W-:Y:S02]  /*15280*/  IMAD.MOV.U32 R11, RZ, RZ, 0x1f ;  /* 0x0000001fff0b7424 */ /* 0x000fe400078e00ff */
[----:B------:R-:W-:-:S07]  /*15290*/  IMAD.MOV.U32 R15, RZ, RZ, -0x1 ;  /* 0xffffffffff0f7424 */ /* 0x000fce00078e00ff */
[----:B-123--:R-:W-:Y:S05]  /*152a0*/  WARPSYNC.COLLECTIVE R15, `(.L_x_1190) ;  /* 0x000000000f087348 */ /* 0x00efea0003c00000 */
[----:B------:R0:W4:Y:S02]  /*152b0*/  SHFL.IDX P6, R14, R13, R12, R11 ;  /* 0x0000000c0d0e7389 */ /* 0x00012400000c000b */
[----:B01234-:R-:W-:Y:S01]  /*152c0*/  ENDCOLLECTIVE ;  /* 0x000000000000791b */ /* 0x01ffe20003800000 */
.L_x_1190:
[----:B------:R-:W-:Y:S05]  /*152d0*/  BSYNC B0 ;  /* 0x0000000000007941 */ /* 0x000fea0003800000 */
.L_x_1189:
[----:B------:R-:W-:Y:S02]  /*152e0*/  IMAD.MOV.U32 R13, RZ, RZ, R16 ;  /* 0x000000ffff0d7224 */ /* 0x000fe400078e0010 */
        /* <DEDUP_REMOVED lines=8> */
.L_x_1191:
[----:B------:R-:W-:Y:S02]  /*15370*/  ULDC UR4, c[0x0][0xd3c] ;  /* 0x00034f0000047ab9 */ /* 0x000fe40000000800 */
[----:B------:R-:W-:-:S13]  /*15380*/  ISETP.GE.OR P1, PT, R5, UR4, !P0 ;  /* 0x0000000405007c0c */ /* 0x000fda000c726670 */
[----:B------:R-:W0:Y:S01]  /*15390*/  @!P1 LDC.64 R2, c[0x0][0xd80] ;  /* 0x00036000ff029b82 */ /* 0x000e220000000a00 */
[----:B------:R-:W-:Y:S02]  /*153a0*/  IMAD.MOV.U32 R11, RZ, RZ, RZ ;  /* 0x000000ffff0b7224 */ /* 0x000fe400078e00ff */
        /* <DEDUP_REMOVED lines=14> */
.L_x_1192:
[----:B------:R-:W-:Y:S02]  /*15490*/  MOV R12, 0x2 ;  /* 0x00000002000c7802 */ /* 0x000fe40000000f00 */
[----:B------:R-:W-:-:S05]  /*154a0*/  SEL R6, R14, RZ, P1 ;  /* 0x000000ff0e067207 */ /* 0x000fca0000800000 */
[----:B------:R-:W-:-:S04]  /*154b0*/  IMAD.IADD R6, R5, 0x1, R6 ;  /* 0x0000000105067824 */ /* 0x000fc800078e0206 */
[----:B------:R-:W-:-:S07]  /*154c0*/  IMAD.MOV.U32 R13, RZ, RZ, R6 ;  /* 0x000000ffff0d7224 */ /* 0x000fce00078e0006 */
[----:B------:R-:W-:Y:S05]  /*154d0*/  WARPSYNC.COLLECTIVE R15, `(.L_x_1193) ;  /* 0x000000000f087348 */ /* 0x000fea0003c00000 */
[----:B------:R0:W1:Y:S02]  /*154e0*/  SHFL.UP P6, R14, R13, R12, R11 ;  /* 0x0400000c0d0e7389 */ /* 0x00006400000c000b */
[----:B01----:R-:W-:Y:S01]  /*154f0*/  ENDCOLLECTIVE ;  /* 0x000000000000791b */ /* 0x003fe20003800000 */
.L_x_1193:
[----:B------:R-:W-:Y:S01]  /*15500*/  IMAD.MOV.U32 R12, RZ, RZ, 0x4 ;  /* 0x00000004ff0c7424 */ /* 0x000fe200078e00ff */
[----:B------:R-:W-:-:S05]  /*15510*/  SEL R7, R14, RZ, P2 ;  /* 0x000000ff0e077207 */ /* 0x000fca0001000000 */
[----:B------:R-:W-:-:S04]  /*15520*/  IMAD.IADD R7, R6, 0x1, R7 ;  /* 0x0000000106077824 */ /* 0x000fc800078e0207 */
[----:B------:R-:W-:-:S07]  /*15530*/  IMAD.MOV.U32 R13, RZ, RZ, R7 ;  /* 0x000000ffff0d7224 */ /* 0x000fce00078e0007 */
[----:B------:R-:W-:Y:S05]  /*15540*/  WARPSYNC.COLLECTIVE R15, `(.L_x_1194) ;  /* 0x000000000f087348 */ /* 0x000fea0003c00000 */
[----:B------:R0:W1:Y:S02]  /*15550*/  SHFL.UP P6, R14, R13, R12, R11 ;  /* 0x0400000c0d0e7389 */ /* 0x00006400000c000b */
[----:B01----:R-:W-:Y:S01]  /*15560*/  ENDCOLLECTIVE ;  /* 0x000000000000791b */ /* 0x003fe20003800000 */
.L_x_1194:
[----:B------:R-:W-:Y:S01]  /*15570*/  IMAD.MOV.U32 R12, RZ, RZ, 0x8 ;  /* 0x00000008ff0c7424 */ /* 0x000fe200078e00ff */
[----:B------:R-:W-:-:S05]  /*15580*/  SEL R2, R14, RZ, P3 ;  /* 0x000000ff0e027207 */ /* 0x000fca0001800000 */
[----:B------:R-:W-:-:S04]  /*15590*/  IMAD.IADD R2, R7, 0x1, R2 ;  /* 0x0000000107027824 */ /* 0x000fc800078e0202 */
[----:B------:R-:W-:-:S07]  /*155a0*/  IMAD.MOV.U32 R13, RZ, RZ, R2 ;  /* 0x000000ffff0d7224 */ /* 0x000fce00078e0002 */
[----:B------:R-:W-:Y:S05]  /*155b0*/  WARPSYNC.COLLECTIVE R15, `(.L_x_1195) ;  /* 0x000000000f087348 */ /* 0x000fea0003c00000 */
[----:B------:R0:W1:Y:S02]  /*155c0*/  SHFL.UP P6, R14, R13, R12, R11 ;  /* 0x0400000c0d0e7389 */ /* 0x00006400000c000b */
[----:B01----:R-:W-:Y:S01]  /*155d0*/  ENDCOLLECTIVE ;  /* 0x000000000000791b */ /* 0x003fe20003800000 */
.L_x_1195:
[----:B------:R-:W-:Y:S01]  /*155e0*/  IMAD.MOV.U32 R12, RZ, RZ, 0x10 ;  /* 0x00000010ff0c7424 */ /* 0x000fe200078e00ff */
[----:B------:R-:W-:-:S05]  /*155f0*/  SEL R3, R14, RZ, P4 ;  /* 0x000000ff0e037207 */ /* 0x000fca0002000000 */
[----:B------:R-:W-:-:S04]  /*15600*/  IMAD.IADD R3, R2, 0x1, R3 ;  /* 0x0000000102037824 */ /* 0x000fc800078e0203 */
[----:B------:R-:W-:-:S07]  /*15610*/  IMAD.MOV.U32 R13, RZ, RZ, R3 ;  /* 0x000000ffff0d7224 */ /* 0x000fce00078e0003 */
[----:B------:R-:W-:Y:S05]  /*15620*/  WARPSYNC.COLLECTIVE R15, `(.L_x_1196) ;  /* 0x000000000f087348 */ /* 0x000fea0003c00000 */
[----:B------:R0:W1:Y:S02]  /*15630*/  SHFL.UP P6, R14, R13, R12, R11 ;  /* 0x0400000c0d0e7389 */ /* 0x00006400000c000b */
[----:B01----:R-:W-:Y:S01]  /*15640*/  ENDCOLLECTIVE ;  /* 0x000000000000791b */ /* 0x003fe20003800000 */
.L_x_1196:
        /* <DEDUP_REMOVED lines=8> */
.L_x_1197:
[----:B------:R-:W-:Y:S05]  /*156d0*/  BRA `(.L_x_1198) ;  /* 0xffffffc000907947 */ /* 0x000fea000383ffff */
.L_x_1100:
[----:B------:R-:W-:Y:S01]  /*156e0*/  BSSY B0, `(.L_x_1199) ;  /* 0x0000008000007945 */ /* 0x000fe20003800000 */
[----:B-----5:R-:W-:Y:S01]  /*156f0*/  IMAD.MOV.U32 R13, RZ, RZ, R5 ;  /* 0x000000ffff0d7224 */ /* 0x020fe200078e0005 */
[----:B------:R-:W-:Y:S01]  /*15700*/  MOV R15, 0xffffffff ;  /* 0xffffffff000f7802 */ /* 0x000fe20000000f00 */
[----:B------:R-:W-:Y:S02]  /*15710*/  IMAD.MOV.U32 R12, RZ, RZ, 0x1 ;  /* 0x00000001ff0c7424 */ /* 0x000fe400078e00ff */
[----:B------:R-:W-:-:S07]  /*15720*/  IMAD.MOV.U32 R11, RZ, RZ, RZ ;  /* 0x000000ffff0b7224 */ /* 0x000fce00078e00ff */
[----:B01----:R-:W-:Y:S05]  /*15730*/  WARPSYNC.COLLECTIVE R15, `(.L_x_1200) ;  /* 0x000000000f087348 */ /* 0x003fea0003c00000 */
[----:B------:R2:W3:Y:S02]  /*15740*/  SHFL.UP P6, R14, R13, R12, R11 ;  /* 0x0400000c0d0e7389 */ /* 0x0004e400000c000b */
[----:B0123--:R-:W-:Y:S01]  /*15750*/  ENDCOLLECTIVE ;  /* 0x000000000000791b */ /* 0x00ffe20003800000 */
.L_x_1200:
[----:B------:R-:W-:Y:S05]  /*15760*/  BSYNC B0 ;  /* 0x0000000000007941 */ /* 0x000fea0003800000 */
.L_x_1199:
        /* <DEDUP_REMOVED lines=8> */
.L_x_1201:
[----:B------:R-:W-:Y:S01]  /*157f0*/  IMAD.MOV.U32 R12, RZ, RZ, 0x4 ;  /* 0x00000004ff0c7424 */ /* 0x000fe200078e00ff */
[----:B------:R-:W-:-:S05]  /*15800*/  SEL R2, R14, RZ, P2 ;  /* 0x000000ff0e027207 */ /* 0x000fca0001000000 */
[----:B------:R-:W-:-:S04]  /*15810*/  IMAD.IADD R2, R13, 0x1, R2 ;  /* 0x000000010d027824 */ /* 0x000fc800078e0202 */
[----:B------:R-:W-:-:S07]  /*15820*/  IMAD.MOV.U32 R13, RZ, RZ, R2 ;  /* 0x000000ffff0d7224 */ /* 0x000fce00078e0002 */
[----:B------:R-:W-:Y:S05]  /*15830*/  WARPSYNC.COLLECTIVE R15, `(.L_x_1202) ;  /* 0x000000000f087348 */ /* 0x000fea0003c00000 */
[----:B------:R0:W1:Y:S02]  /*15840*/  SHFL.UP P6, R14, R13, R12, R11 ;  /* 0x0400000c0d0e7389 */ /* 0x00006400000c000b */
[----:B01----:R-:W-:Y:S01]  /*15850*/  ENDCOLLECTIVE ;  /* 0x000000000000791b */ /* 0x003fe20003800000 */
.L_x_1202:
[----:B------:R-:W-:Y:S01]  /*15860*/  IMAD.MOV.U32 R12, RZ, RZ, 0x8 ;  /* 0x00000008ff0c7424 */ /* 0x000fe200078e00ff */
[----:B------:R-:W-:-:S05]  /*15870*/  SEL R3, R14, RZ, P3 ;  /* 0x000000ff0e037207 */ /* 0x000fca0001800000 */
[----:B------:R-:W-:-:S04]  /*15880*/  IMAD.IADD R3, R2, 0x1, R3 ;  /* 0x0000000102037824 */ /* 0x000fc800078e0203 */
[----:B------:R-:W-:-:S07]  /*15890*/  IMAD.MOV.U32 R13, RZ, RZ, R3 ;  /* 0x000000ffff0d7224 */ /* 0x000fce00078e0003 */
[----:B------:R-:W-:Y:S05]  /*158a0*/  WARPSYNC.COLLECTIVE R15, `(.L_x_1203) ;  /* 0x000000000f087348 */ /* 0x000fea0003c00000 */
[----:B------:R0:W1:Y:S02]  /*158b0*/  SHFL.UP P6, R14, R13, R12, R11 ;  /* 0x0400000c0d0e7389 */ /* 0x00006400000c000b */
[----:B01----:R-:W-:Y:S01]  /*158c0*/  ENDCOLLECTIVE ;  /* 0x000000000000791b */ /* 0x003fe20003800000 */
.L_x_1203:
[----:B------:R-:W-:Y:S01]  /*158d0*/  IMAD.MOV.U32 R12, RZ, RZ, 0x10 ;  /* 0x00000010ff0c7424 */ /* 0x000fe200078e00ff */
[----:B------:R-:W-:-:S05]  /*158e0*/  SEL R4, R14, RZ, P4 ;  /* 0x000000ff0e047207 */ /* 0x000fca0002000000 */
[----:B------:R-:W-:-:S04]  /*158f0*/  IMAD.IADD R4, R3, 0x1, R4 ;  /* 0x0000000103047824 */ /* 0x000fc800078e0204 */
[----:B------:R-:W-:-:S07]  /*15900*/  IMAD.MOV.U32 R13, RZ, RZ, R4 ;  /* 0x000000ffff0d7224 */ /* 0x000fce00078e0004 */
[----:B------:R-:W-:Y:S05]  /*15910*/  WARPSYNC.COLLECTIVE R15, `(.L_x_1204) ;  /* 0x000000000f087348 */ /* 0x000fea0003c00000 */
[----:B------:R0:W1:Y:S02]  /*15920*/  SHFL.UP P6, R14, R13, R12, R11 ;  /* 0x0400000c0d0e7389 */ /* 0x00006400000c000b */
[----:B01----:R-:W-:Y:S01]  /*15930*/  ENDCOLLECTIVE ;  /* 0x000000000000791b */ /* 0x003fe20003800000 */
.L_x_1204:
[----:B------:R-:W-:Y:S01]  /*15940*/  IMAD.MOV.U32 R12, RZ, RZ, 0x1f ;  /* 0x0000001fff0c7424 */ /* 0x000fe200078e00ff */
[----:B------:R-:W-:Y:S02]  /*15950*/  MOV R11, 0x1f ;  /* 0x0000001f000b7802 */ /* 0x000fe40000000f00 */
[----:B------:R-:W-:-:S05]  /*15960*/  SEL R3, R14, RZ, P5 ;  /* 0x000000ff0e037207 */ /* 0x000fca0002800000 */
[----:B------:R-:W-:-:S04]  /*15970*/  IMAD.IADD R2, R4, 0x1, R3 ;  /* 0x0000000104027824 */ /* 0x000fc800078e0203 */
[----:B------:R-:W-:-:S07]  /*15980*/  IMAD.MOV.U32 R13, RZ, RZ, R2 ;  /* 0x000000ffff0d7224 */ /* 0x000fce00078e0002 */
[----:B------:R-:W-:Y:S05]  /*15990*/  WARPSYNC.COLLECTIVE R15, `(.L_x_1205) ;  /* 0x000000000f087348 */ /* 0x000fea0003c00000 */
[----:B------:R0:W1:Y:S02]  /*159a0*/  SHFL.IDX P6, R14, R13, R12, R11 ;  /* 0x0000000c0d0e7389 */ /* 0x00006400000c000b */
[----:B01----:R-:W-:Y:S01]  /*159b0*/  ENDCOLLECTIVE ;  /* 0x000000000000791b */ /* 0x003fe20003800000 */
.L_x_1205:
[----:B------:R-:W-:Y:S05]  /*159c0*/  BRA `(.L_x_1206) ;  /* 0xffffffc000707947 */ /* 0x000fea000383ffff */
.L_x_1102:
[----:B------:R-:W-:Y:S01]  /*159d0*/  BSSY B0, `(.L_x_1207) ;  /* 0x0000006000007945 */ /* 0x000fe20003800000 */
[----:B------:R-:W-:Y:S01]  /*159e0*/  PLOP3.LUT P6, PT, P6, PT, PT, 0x8, 0x0 ;  /* 0x000000000000781c */ /* 0x000fe200037ce170 */
[----:B------:R-:W-:-:S12]  /*159f0*/  IMAD.MOV.U32 R15, RZ, RZ, -0x1 ;  /* 0xffffffffff0f7424 */ /* 0x000fd800078e00ff */
[----:B01----:R-:W-:Y:S05]  /*15a00*/  WARPSYNC.COLLECTIVE R15, `(.L_x_1208) ;  /* 0x000000000f087348 */ /* 0x003fea0003c00000 */
[----:B------:R-:W-:Y:S01]  /*15a10*/  VOTE.ANY R14, PT, P6 ;  /* 0x00000000000e7806 */ /* 0x000fe200030e0100 */
[----:B01----:R-:W-:Y:S06]  /*15a20*/  ENDCOLLECTIVE ;  /* 0x000000000000791b */ /* 0x003fec0003800000 */
.L_x_1208:
[----:B------:R-:W-:Y:S05]  /*15a30*/  BSYNC B0 ;  /* 0x0000000000007941 */ /* 0x000fea0003800000 */
.L_x_1207:
[----:B------:R-:W-:Y:S02]  /*15a40*/  IMAD.MOV.U32 R3, RZ, RZ, R14 ;  /* 0x000000ffff037224 */ /* 0x000fe400078e000e */
[----:B------:R-:W-:Y:S02]  /*15a50*/  IMAD.MOV.U32 R13, RZ, RZ, R5 ;  /* 0x000000ffff0d7224 */ /* 0x000fe400078e0005 */
[----:B------:R-:W0:Y:S01]  /*15a60*/  POPC R4, R3 ;  /* 0x0000000300047309 */ /* 0x000e220000000000 */
[----:B------:R-:W-:Y:S02]  /*15a70*/  IMAD.MOV.U32 R11, RZ, RZ, 0x1f ;  /* 0x0000001fff0b7424 */ /* 0x000fe400078e00ff */
[----:B------:R-:W-:Y:S02]  /*15a80*/  IMAD.MOV.U32 R15, RZ, RZ, -0x1 ;  /* 0xffffffffff0f7424 */ /* 0x000fe400078e00ff */
[----:B0-----:R-:W-:-:S07]  /*15a90*/  IMAD.MOV.U32 R12, RZ, RZ, R4 ;  /* 0x000000ffff0c7224 */ /* 0x001fce00078e0004 */
[----:B------:R-:W-:Y:S05]  /*15aa0*/  WARPSYNC.COLLECTIVE R15, `(.L_x_1209) ;  /* 0x000000000f087348 */ /* 0x000fea0003c00000 */
[----:B------:R0:W1:Y:S02]  /*15ab0*/  SHFL.IDX P6, R14, R13, R12, R11 ;  /* 0x0000000c0d0e7389 */ /* 0x00006400000c000b */
[----:B01----:R-:W-:Y:S01]  /*15ac0*/  ENDCOLLECTIVE ;  /* 0x000000000000791b */ /* 0x003fe20003800000 */
.L_x_1209:
[----:B------:R-:W-:Y:S01]  /*15ad0*/  IMAD.MOV.U32 R5, RZ, RZ, R14 ;  /* 0x000000ffff057224 */ /* 0x000fe200078e000e */
[----:B------:R-:W-:Y:S06]  /*15ae0*/  BRA `(.L_x_1210) ;  /* 0xffffffc000607947 */ /* 0x000fec000383ffff */
.L_x_1104:
[----:B------:R-:W-:Y:S01]  /*15af0*/  BSSY B0, `(.L_x_1211) ;  /* 0x0000007000007945 */ /* 0x000fe20003800000 */
[----:B------:R-:W-:Y:S02]  /*15b00*/  IMAD.MOV.U32 R13, RZ, RZ, R2 ;  /* 0x000000ffff0d7224 */ /* 0x000fe400078e0002 */
[----:B------:R-:W-:Y:S02]  /*15b10*/  IMAD.MOV.U32 R11, RZ, RZ, 0x1f ;  /* 0x0000001fff0b7424 */ /* 0x000fe400078e00ff */
[----:B------:R-:W-:-:S07]  /*15b20*/  IMAD.MOV.U32 R15, RZ, RZ, -0x1 ;  /* 0xffffffffff0f7424 */ /* 0x000fce00078e00ff */
[----:B0123--:R-:W-:Y:S05]  /*15b30*/  WARPSYNC.COLLECTIVE R15, `(.L_x_1212) ;  /* 0x000000000f087348 */ /* 0x00ffea0003c00000 */
[----:B------:R4:W0:Y:S02]  /*15b40*/  SHFL.IDX P6, R14, R13, R12, R11 ;  /* 0x0000000c0d0e7389 */ /* 0x00082400000c000b */
[----:B01234-:R-:W-:Y:S01]  /*15b50*/  ENDCOLLECTIVE ;  /* 0x000000000000791b */ /* 0x01ffe20003800000 */
.L_x_1212:
[----:B------:R-:W-:Y:S05]  /*15b60*/  BSYNC B0 ;  /* 0x0000000000007941 */ /* 0x000fea0003800000 */
.L_x_1211:
[----:B------:R-:W-:Y:S05]  /*15b70*/  BRA `(.L_x_1103) ;  /* 0xffffffc000587947 */ /* 0x000fea000383ffff */
.L_x_1108:
[----:B0-----:R0:W1:Y:S02]  /*15b80*/  SYNCS.PHASECHK.TRANS64.TRYWAIT P0, [R7+URZ+0x38820], R0 ;  /* 0x03882000070075a7 */ /* 0x001064000800017f */
[----:B-1----:R-:W-:Y:S05]  /*15b90*/  @!P0 NANOSLEEP.SYNCS 0x989680 ;  /* 0x009896800000895d */ /* 0x002fea0003900000 */
[----:B------:R-:W1:Y:S02]  /*15ba0*/  @!P0 SYNCS.PHASECHK.TRANS64 P0, [R7+URZ+0x38820], R0 ;  /* 0x03882000070085a7 */ /* 0x000e64000800007f */
[----:B-1----:R-:W-:Y:S05]  /*15bb0*/  @!P0 BRA `(.L_x_1108) ;  /* 0xfffffffc00f08947 */ /* 0x002fea000383ffff */
[----:B------:R-:W-:Y:S05]  /*15bc0*/  BRA `(.L_x_1213) ;  /* 0xffffffc400447947 */ /* 0x000fea000383ffff */
.L_x_1109:
        /* <DEDUP_REMOVED lines=8> */
[----:B0-234-:R-:W-:Y:S05]  /*15c50*/  WARPSYNC.COLLECTIVE R15, `(.L_x_1215) ;  /* 0x000000000f087348 */ /* 0x01dfea0003c00000 */
[----:B------:R1:W0:Y:S02]  /*15c60*/  SHFL.IDX P6, R14, R13, R12, R11 ;  /* 0x0000000c0d0e7389 */ /* 0x00022400000c000b */
[----:B01234-:R-:W-:Y:S01]  /*15c70*/  ENDCOLLECTIVE ;  /* 0x000000000000791b */ /* 0x01ffe20003800000 */
.L_x_1215:
[----:B------:R-:W-:Y:S05]  /*15c80*/  BSYNC B0 ;  /* 0x0000000000007941 */ /* 0x000fea0003800000 */
.L_x_1214:
[----:B------:R-:W-:Y:S05]  /*15c90*/  BRA `(.L_x_1216) ;  /* 0xffffffc4002c7947 */ /* 0x000fea000383ffff */
.L_x_1112:
[----:B------:R-:W-:Y:S01]  /*15ca0*/  BSSY B1, `(.L_x_1217) ;  /* 0x0000006000017945 */ /* 0x000fe20003800000 */
[----:B------:R-:W-:-:S07]  /*15cb0*/  IMAD.MOV.U32 R15, RZ, RZ, -0x1 ;  /* 0xffffffffff0f7424 */ /* 0x000fce00078e00ff */
[----:B0-234-:R-:W-:Y:S05]  /*15cc0*/  WARPSYNC.COLLECTIVE R15, `(.L_x_1218) ;  /* 0x000000000f0c7348 */ /* 0x01dfea0003c00000 */
[----:B------:R-:W-:Y:S02]  /*15cd0*/  ELECT P6, UR62, PT ;  /* 0x00000000003e782f */ /* 0x000fe400038c0000 */
[----:B------:R-:W-:Y:S01]  /*15ce0*/  MOV R14, UR62 ;  /* 0x0000003e000e7c02 */ /* 0x000fe20008000f00 */
[----:B0-234-:R-:W-:Y:S10]  /*15cf0*/  ENDCOLLECTIVE ;  /* 0x000000000000791b */ /* 0x01dff40003800000 */
.L_x_1218:
[----:B------:R-:W-:Y:S05]  /*15d00*/  BSYNC B1 ;  /* 0x0000000000017941 */ /* 0x000fea0003800000 */
.L_x_1217:
[----:B------:R-:W-:Y:S05]  /*15d10*/  BRA `(.L_x_1219) ;  /* 0xffffffc400247947 */ /* 0x000fea000383ffff */
.L_x_1114:
[----:B0-----:R0:W1:Y:S02]  /*15d20*/  SYNCS.PHASECHK.TRANS64.TRYWAIT P1, [R5+URZ+0x38840], R0 ;  /* 0x03884000050075a7 */ /* 0x001064000802017f */
[----:B-1----:R-:W-:Y:S05]  /*15d30*/  @!P1 NANOSLEEP.SYNCS 0x989680 ;  /* 0x009896800000995d */ /* 0x002fea0003900000 */
[----:B------:R-:W1:Y:S02]  /*15d40*/  @!P1 SYNCS.PHASECHK.TRANS64 P1, [R5+URZ+0x38840], R0 ;  /* 0x03884000050095a7 */ /* 0x000e64000802007f */
[----:B-1----:R-:W-:Y:S05]  /*15d50*/  @!P1 BRA `(.L_x_1114) ;  /* 0xfffffffc00f09947 */ /* 0x002fea000383ffff */
[----:B------:R-:W-:Y:S05]  /*15d60*/  BRA `(.L_x_1220) ;  /* 0xffffffc400447947 */ /* 0x000fea000383ffff */
.L_x_1116:
[----:B-1----:R1:W0:Y:S02]  /*15d70*/  SYNCS.PHASECHK.TRANS64.TRYWAIT P1, [R3+URZ+0x38840], R2 ;  /* 0x03884002030075a7 */ /* 0x002224000802017f */
[----:B0-----:R-:W-:Y:S05]  /*15d80*/  @!P1 NANOSLEEP.SYNCS 0x989680 ;  /* 0x009896800000995d */ /* 0x001fea0003900000 */
[----:B------:R-:W0:Y:S02]  /*15d90*/  @!P1 SYNCS.PHASECHK.TRANS64 P1, [R3+URZ+0x38840], R2 ;  /* 0x03884002030095a7 */ /* 0x000e24000802007f */
[----:B0-----:R-:W-:Y:S05]  /*15da0*/  @!P1 BRA `(.L_x_1116) ;  /* 0xfffffffc00f09947 */ /* 0x001fea000383ffff */
[----:B------:R-:W-:Y:S05]  /*15db0*/  BRA `(.L_x_1221) ;  /* 0xffffffc400507947 */ /* 0x000fea000383ffff */
.L_x_1118:
[----:B------:R0:W0:Y:S02]  /*15dc0*/  SYNCS.PHASECHK.TRANS64.TRYWAIT P1, [R5+URZ+0x38860], R0 ;  /* 0x03886000050075a7 */ /* 0x000024000802017f */
[----:B0-----:R-:W-:Y:S05]  /*15dd0*/  @!P1 NANOSLEEP.SYNCS 0x989680 ;  /* 0x009896800000995d */ /* 0x001fea0003900000 */
[----:B------:R-:W0:Y:S02]  /*15de0*/  @!P1 SYNCS.PHASECHK.TRANS64 P1, [R5+URZ+0x38860], R0 ;  /* 0x03886000050095a7 */ /* 0x000e24000802007f */
[----:B0-----:R-:W-:Y:S05]  /*15df0*/  @!P1 BRA `(.L_x_1118) ;  /* 0xfffffffc00f09947 */ /* 0x001fea000383ffff */
[----:B------:R-:W-:Y:S05]  /*15e00*/  BRA `(.L_x_1222) ;  /* 0xffffffc4004c7947 */ /* 0x000fea000383ffff */
.L_x_1223:
        /* <DEDUP_REMOVED lines=15> */
.L_x_5806:


//--------------------- .text._ZN7cutlass13device_kernelIN5flash11enable_sm90INS1_16FlashAttnFwdSm90INS1_25CollectiveMainloopFwdSm90ILi2EN4cute5tupleIJNS5_1CILi1EEES8_S8_EEENS6_IJNS7_ILi64EEESA_SA_EEELi512ENS_6half_tEfNS_4arch4Sm90ELb0ELb0ELb1ELb1ELb1ELb1ELb1ELb0ELb0ELb1ELb0ELb0EEENS1_21CollectiveEpilogueFwdINS6_IJSA_NS7_ILi512EEESA_EEES9_SC_SE_Li256ELb1ELb1ELb0ELb0EEENS1_36VarlenDynamicPersistentTileSchedulerILi64ELi64ELi256ELi128ELb0ELb1ELb1ELb0ELb1ELb1EEEEEEEEEvNT_6ParamsE --------------------------
	.section	.text._ZN7cutlass13device_kernelIN5flash11enable_sm90INS1_16FlashAttnFwdSm90INS1_25CollectiveMainloopFwdSm90ILi2EN4cute5tupleIJNS5_1CILi1EEES8_S8_EEENS6_IJNS7_ILi64EEESA_SA_EEELi512ENS_6half_tEfNS_4arch4Sm90ELb0ELb0ELb1ELb1ELb1ELb1ELb1ELb0ELb0ELb1ELb0ELb0EEENS1_21CollectiveEpilogueFwdINS6_IJSA_NS7_ILi512EEESA_EEES9_SC_SE_Li256ELb1ELb1ELb0ELb0EEENS1_36VarlenDynamicPersistentTileSchedulerILi64ELi64ELi256ELi128ELb0ELb1ELb1ELb0ELb1ELb1EEEEEEEEEvNT_6ParamsE,"ax",@progbits
	.align	128
.text._ZN7cutlass13device_kernelIN5flash11enable_sm90INS1_16FlashAttnFwdSm90INS1_25CollectiveMainloopFwdSm90ILi2EN4cute5tupleIJNS5_1CILi1EEES8_S8_EEENS6_IJNS7_ILi64EEESA_SA_EEELi512ENS_6half_tEfNS_4arch4Sm90ELb0ELb0ELb1ELb1ELb1ELb1ELb1ELb0ELb0ELb1ELb0ELb0EEENS1_21CollectiveEpilogueFwdINS6_IJSA_NS7_ILi512EEESA_EEES9_SC_SE_Li256ELb1ELb1ELb0ELb0EEENS1_36VarlenDynamicPersistentTileSchedulerILi64ELi64ELi256ELi128ELb0ELb1ELb1ELb0ELb1ELb1EEEEEEEEEvNT_6ParamsE:
        .type           _ZN7cutlass13device_kernelIN5flash11enable_sm90INS1_16FlashAttnFwdSm90INS1_25CollectiveMainloopFwdSm90ILi2EN4cute5tupleIJNS5_1CILi1EEES8_S8_EEENS6_IJNS7_ILi64EEESA_SA_EEELi512ENS_6half_tEfNS_4arch4Sm90ELb0ELb0ELb1ELb1ELb1ELb1ELb1ELb0ELb0ELb1ELb0ELb0EEENS1_21CollectiveEpilogueFwdINS6_IJSA_NS7_ILi512EEESA_EEES9_SC_SE_Li256ELb1ELb1ELb0ELb0EEENS1_36VarlenDynamicPersistentTileSchedulerILi64ELi64ELi256ELi128ELb0ELb1ELb1ELb0ELb1ELb1EEEEEEEEEvNT_6ParamsE,@function
        .size           _ZN7cutlass13device_kernelIN5flash11enable_sm90INS1_16FlashAttnFwdSm90INS1_25CollectiveMainloopFwdSm90ILi2EN4cute5tupleIJNS5_1CILi1EEES8_S8_EEENS6_IJNS7_ILi64EEESA_SA_EEELi512ENS_6half_tEfNS_4arch4Sm90ELb0ELb0ELb1ELb1ELb1ELb1ELb1ELb0ELb0ELb1ELb0ELb0EEENS1_21CollectiveEpilogueFwdINS6_IJSA_NS7_ILi512EEESA_EEES9_SC_SE_Li256ELb1ELb1ELb0ELb0EEENS1_36VarlenDynamicPersistentTileSchedulerILi64ELi64ELi256ELi128ELb0ELb1ELb1ELb0ELb1ELb1EEEEEEEEEvNT_6ParamsE,(.L_x_5807 - _ZN7cutlass13device_kernelIN5flash11enable_sm90INS1_16FlashAttnFwdSm90INS1_25CollectiveMainloopFwdSm90ILi2EN4cute5tupleIJNS5_1CILi1EEES8_S8_EEENS6_IJNS7_ILi64EEESA_SA_EEELi512ENS_6half_tEfNS_4arch4Sm90ELb0ELb0ELb1ELb1ELb1ELb1ELb1ELb0ELb0ELb1ELb0ELb0EEENS1_21CollectiveEpilogueFwdINS6_IJSA_NS7_ILi512EEESA_EEES9_SC_SE_Li256ELb1ELb1ELb0ELb0EEENS1_36VarlenDynamicPersistentTileSchedulerILi64ELi64ELi256ELi128ELb0ELb1ELb1ELb0ELb1ELb1EEEEEEEEEvNT_6ParamsE)
        .other          _ZN7cutlass13device_kernelIN5flash11enable_sm90INS1_16FlashAttnFwdSm90INS1_25CollectiveMainloopFwdSm90ILi2EN4cute5tupleIJNS5_1CILi1EEES8_S8_EEENS6_IJNS7_ILi64EEESA_SA_EEELi512ENS_6half_tEfNS_4arch4Sm90ELb0ELb0ELb1ELb1ELb1ELb1ELb1ELb0ELb0ELb1ELb0ELb0EEENS1_21CollectiveEpilogueFwdINS6_IJSA_NS7_ILi512EEESA_EEES9_SC_SE_Li256ELb1ELb1ELb0ELb0EEENS1_36VarlenDynamicPersistentTileSchedulerILi64ELi64ELi256ELi128ELb0ELb1ELb1ELb0ELb1ELb1EEEEEEEEEvNT_6ParamsE,@"STO_CUDA_ENTRY STV_DEFAULT"
_ZN7cutlass13device_kernelIN5flash11enable_sm90INS1_16FlashAttnFwdSm90INS1_25CollectiveMainloopFwdSm90ILi2EN4cute5tupleIJNS5_1CILi1EEES8_S8_EEENS6_IJNS7_ILi64EEESA_SA_EEELi512ENS_6half_tEfNS_4arch4Sm90ELb0ELb0ELb1ELb1ELb1ELb1ELb1ELb0ELb0ELb1ELb0ELb0EEENS1_21CollectiveEpilogueFwdINS6_IJSA_NS7_ILi512EEESA_EEES9_SC_SE_Li256ELb1ELb1ELb0ELb0EEENS1_36VarlenDynamicPersistentTileSchedulerILi64ELi64ELi256ELi128ELb0ELb1ELb1ELb0ELb1ELb1EEEEEEEEEvNT_6ParamsE:
        /* <DEDUP_REMOVED lines=17> */
.L_x_1225:
[----:B------:R-:W-:Y:S05]  /*0110*/  BSYNC B0 ;  /* 0x0000000000007941 */ /* 0x000fea0003800000 */
.L_x_1224:
        /* <DEDUP_REMOVED lines=12> */
[----:B------:R-:W-:Y:S01]  /*01e0*/  VOTEU.ANY UP2, P0 ;  /* 0x00000000003f7886 */ /* 0x000fe20000040100 */
        /* <DEDUP_REMOVED lines=8> */
[----:B-1----:R0:W1:Y:S01]  /*0270*/  @UP0 SYNCS.EXCH.64 URZ, [UR8+0x38800], UR4 ;  /* 0x03880004083f05b2 */ /* 0x0020620008000100 */
[----:B------:R0:W2:Y:S05]  /*0280*/  @UP1 SYNCS.EXCH.64 URZ, [UR8+0x38810], UR4 ;  /* 0x03881004083f15b2 */ /* 0x0000aa0008000100 */
[----:B------:R0:W3:Y:S02]  /*0290*/  @UP2 SYNCS.EXCH.64 URZ, [UR8+0x38820], UR6 ;  /* 0x03882006083f25b2 */ /* 0x0000e40008000100 */
        /* <DEDUP_REMOVED lines=15> */
.L_x_1226:
        /* <DEDUP_REMOVED lines=22> */
.L_x_1227:
        /* <DEDUP_REMOVED lines=18> */
.L_x_1228:
        /* <DEDUP_REMOVED lines=22> */
.L_x_1229:
        /* <DEDUP_REMOVED lines=22> */
.L_x_1230:
[----:B------:R-:W-:Y:S01]  /*08d0*/  IMAD.MOV.U32 R3, RZ, RZ, 0x1 ;  /* 0x00000001ff037424 */ /* 0x000fe200078e00ff */
[----:B------:R-:W-:Y:S01]  /*08e0*/  ISETP.NE.AND P0, PT, R4, RZ, PT ;  /* 0x000000ff0400720c */ /* 0x000fe20003f05270 */
[----:B------:R-:W-:Y:S01]  /*08f0*/  NOP ;  /* 0x0000000000007918 */ /* 0x000fe20000000000 */
[----:B------:R-:W-:Y:S01]  /*0900*/  ULDC.64 UR40, c[0x0][0x208] ;  /* 0x0000820000287ab9 */ /* 0x000fe20000000a00 */
[----:B------:R-:W-:Y:S01]  /*0910*/  BSSY B9, `(.L_x_1231) ;  /* 0x0001ac8000097945 */ /* 0x000fe20003800000 */
[----:B------:R-:W-:-:S05]  /*0920*/  SEL R3, R3, 0x2, !P0 ;  /* 0x0000000203037807 */ /* 0x000fca0004000000 */
[----:B------:R0:W-:Y:S02]  /*0930*/  STL [R1+0x8], R3 ;  /* 0x0000080301007387 */ /* 0x0001e40000100800 */
[----:B01234-:R-:W-:Y:S06]  /*0940*/  BAR.SYNC.DEFER_BLOCKING 0x0 ;  /* 0x0000000000007b1d */ /* 0x01ffec0000010000 */
[----:B------:R-:W-:Y:S05]  /*0950*/  @!P0 BRA `(.L_x_1232) ;  /* 0x0000012c00348947 */ /* 0x000fea0003800000 */
.L_x_1233:
        /* <DEDUP_REMOVED lines=19> */
[----:B------:R-:W2:Y:S01]  /*0a90*/  LDL.LU R18, [R1+0x8] ;  /* 0x0000080001127983 */ /* 0x000ea20000300800 */
[----:B------:R-:W-:Y:S01]  /*0aa0*/  VIADD R19, R0, 0xffffff80 ;  /* 0xffffff8000137836 */ /* 0x000fe20000000000 */
[----:B------:R-:W-:Y:S01]  /*0ab0*/  CS2R R184, SRZ ;  /* 0x0000000000b87805 */ /* 0x000fe2000001ff00 */
[----:B------:R-:W-:Y:S02]  /*0ac0*/  IMAD.MOV.U32 R225, RZ, RZ, 0x40 ;  /* 0x00000040ffe17424 */ /* 0x000fe400078e00ff */
[----:B------:R-:W-:Y:S01]  /*0ad0*/  IMAD.MOV.U32 R22, RZ, RZ, RZ ;  /* 0x000000ffff167224 */ /* 0x000fe200078e00ff */
[----:B------:R-:W-:-:S04]  /*0ae0*/  SHF.R.S32.HI R0, RZ, 0x1f, R19 ;  /* 0x0000001fff007819 */ /* 0x000fc80000011413 */
        /* <DEDUP_REMOVED lines=15> */
[----:B------:R-:W-:Y:S02]  /*0be0*/  LOP3.LUT R14, R7, 0x1ffffffe, RZ, 0xc0, !PT ;  /* 0x1ffffffe070e7812 */ /* 0x000fe400078ec0ff */
[----:B------:R-:W-:Y:S02]  /*0bf0*/  LEA.HI R13, R13, R220, RZ, 0x2 ;  /* 0x000000dc0d0d7211 */ /* 0x000fe400078f10ff */
[----:B------:R-:W-:Y:S01]  /*0c00*/  SHF.R.S32.HI R7, RZ, 0x2, R6 ;  /* 0x00000002ff077819 */ /* 0x000fe20000011406 */
[----:B------:R-:W-:Y:S01]  /*0c10*/  IMAD.IADD R14, R11, 0x1, -R14 ;  /* 0x000000010b0e7824 */ /* 0x000fe200078e0a0e */
[----:B------:R-:W-:Y:S02]  /*0c20*/  SHF.R.S32.HI R8, RZ, 0x1f, R6 ;  /* 0x0000001fff087819 */ /* 0x000fe40000011406 */
[----:B------:R-:W-:Y:S01]  /*0c30*/  SHF.R.S32.HI R15, RZ, 0x7, R3 ;  /* 0x00000007ff0f7819 */ /* 0x000fe20000011403 */
[----:B------:R-:W-:Y:S01]  /*0c40*/  IMAD.SHL.U32 R14, R14, 0x8, RZ ;  /* 0x000000080e0e7824 */ /* 0x000fe200078e00ff */
[----:B------:R-:W-:-:S02]  /*0c50*/  LOP3.LUT R13, R13, 0x3ffffc, RZ, 0xc0, !PT ;  /* 0x003ffffc0d0d7812 */ /* 0x000fc400078ec0ff */
[----:B------:R-:W-:Y:S01]  /*0c60*/  LEA.HI R8, R8, R7, RZ, 0x3 ;  /* 0x0000000708087211 */ /* 0x000fe200078f18ff */
[----:B------:R-:W-:Y:S01]  /*0c70*/  IMAD R16, R15, 0x100, R9 ;  /* 0x000001000f107824 */ /* 0x000fe200078e0209 */
[----:B------:R-:W-:Y:S01]  /*0c80*/  LOP3.LUT R12, R10, 0xfffffff8, RZ, 0xc0, !PT ;  /* 0xfffffff80a0c7812 */ /* 0x000fe200078ec0ff */
[----:B------:R-:W-:Y:S01]  /*0c90*/  IMAD.IADD R13, R220, 0x1, -R13 ;  /* 0x00000001dc0d7824 */ /* 0x000fe200078e0a0d */
[----:B------:R-:W-:Y:S01]  /*0ca0*/  LOP3.LUT R8, R8, 0xfffffff8, RZ, 0xc0, !PT ;  /* 0xfffffff808087812 */ /* 0x000fe200078ec0ff */
[----:B------:R-:W-:Y:S01]  /*0cb0*/  IMAD.SHL.U32 R10, R10, 0x40, RZ ;  /* 0x000000400a0a7824 */ /* 0x000fe200078e00ff */
[----:B------:R-:W-:Y:S01]  /*0cc0*/  LEA.HI R5, R5, R4, RZ, 0x5 ;  /* 0x0000000405057211 */ /* 0x000fe200078f28ff */
[----:B------:R-:W-:Y:S01]  /*0cd0*/  IMAD.IADD R12, R9, 0x1, -R12 ;  /* 0x00000001090c7824 */ /* 0x000fe200078e0a0c */
[----:B------:R-:W-:Y:S01]  /*0ce0*/  LOP3.LUT R11, R6, 0x7ffffffc, RZ, 0xc0, !PT ;  /* 0x7ffffffc060b7812 */ /* 0x000fe200078ec0ff */
[----:B------:R-:W-:Y:S01]  /*0cf0*/  IMAD R13, R13, 0x10, R16 ;  /* 0x000000100d0d7824 */ /* 0x000fe200078e0210 */
[----:B------:R-:W-:Y:S01]  /*0d00*/  SHF.R.S32.HI R5, RZ, 0x5, R5 ;  /* 0x00000005ff057819 */ /* 0x000fe20000011405 */
[----:B------:R-:W-:Y:S01]  /*0d10*/  IMAD.IADD R8, R7, 0x1, -R8 ;  /* 0x0000000107087824 */ /* 0x000fe200078e0a08 */
[----:B------:R-:W-:Y:S01]  /*0d20*/  LEA.HI R3, R3, R15, RZ, 0x1 ;  /* 0x0000000f03037211 */ /* 0x000fe200078f08ff */
[----:B------:R-:W-:Y:S01]  /*0d30*/  IMAD.IADD R11, R4, 0x1, -R11 ;  /* 0x00000001040b7824 */ /* 0x000fe200078e0a0b */
[-C--:B------:R-:W-:Y:S01]  /*0d40*/  LEA.HI R4, R0, R19.reuse, RZ, 0x3 ;  /* 0x0000001300047211 */ /* 0x080fe200078f18ff */
[----:B------:R-:W-:Y:S01]  /*0d50*/  IMAD.SHL.U32 R9, R12, 0x40, RZ ;  /* 0x000000400c097824 */ /* 0x000fe200078e00ff */
[----:B------:R-:W-:Y:S01]  /*0d60*/  LEA.HI R0, R0, R19, RZ, 0x2 ;  /* 0x0000001300007211 */ /* 0x000fe200078f10ff */
[----:B------:R-:W-:Y:S01]  /*0d70*/  IMAD.U32 R7, R13, 0x40, R14 ;  /* 0x000000400d077824 */ /* 0x000fe200078e000e */
[----:B------:R-:W-:Y:S01]  /*0d80*/  LOP3.LUT R3, R3, 0xfffffe, RZ, 0xc0, !PT ;  /* 0x00fffffe03037812 */ /* 0x000fe200078ec0ff */
[----:B------:R-:W-:Y:S01]  /*0d90*/  IMAD R194, R5, 0x10, R8 ;  /* 0x0000001005c27824 */ /* 0x000fe200078e0208 */
[----:B------:R-:W-:Y:S01]  /*0da0*/  SHF.R.S32.HI R5, RZ, 0x3, R4 ;  /* 0x00000003ff057819 */ /* 0x000fe20000011404 */
[----:B------:R-:W-:Y:S01]  /*0db0*/  IMAD.SHL.U32 R221, R11, 0x2, RZ ;  /* 0x000000020bdd7824 */ /* 0x000fe200078e00ff */
[----:B------:R-:W-:Y:S01]  /*0dc0*/  LOP3.LUT R9, R9, 0x1c0, RZ, 0xc0, !PT ;  /* 0x000001c009097812 */ /* 0x000fe200078ec0ff */
[----:B------:R0:W-:Y:S01]  /*0dd0*/  STL [R1+0x6c], R7 ;  /* 0x00006c0701007387 */ /* 0x0001e20000100800 */
[----:B------:R-:W-:Y:S01]  /*0de0*/  LOP3.LUT R4, R4, 0xfffffff8, RZ, 0xc0, !PT ;  /* 0xfffffff804047812 */ /* 0x000fe200078ec0ff */
[----:B------:R-:W-:Y:S01]  /*0df0*/  IMAD.IADD R3, R15, 0x1, -R3 ;  /* 0x000000010f037824 */ /* 0x000fe200078e0a03 */
[----:B------:R-:W-:Y:S01]  /*0e00*/  LOP3.LUT R14, R9, 0x8, R14, 0xf8, !PT ;  /* 0x00000008090e7812 */ /* 0x000fe200078ef80e */
[----:B------:R-:W-:Y:S01]  /*0e10*/  STL [R1+0x48], RZ ;  /* 0x000048ff01007387 */ /* 0x000fe20000100800 */
[--C-:B------:R-:W-:Y:S01]  /*0e20*/  SHF.R.S32.HI R23, RZ, 0x2, R0.reuse ;  /* 0x00000002ff177819 */ /* 0x100fe20000011400 */
[----:B------:R-:W-:Y:S01]  /*0e30*/  IMAD.SHL.U32 R222, R3, 0x100, RZ ;  /* 0x0000010003de7824 */ /* 0x000fe200078e00ff */
[----:B------:R-:W-:-:S02]  /*0e40*/  SHF.R.S32.HI R6, RZ, 0x1f, R0 ;  /* 0x0000001fff067819 */ /* 0x000fc40000011400 */
[----:B------:R-:W-:Y:S02]  /*0e50*/  SHF.R.U32.HI R9, RZ, 0x3, R9 ;  /* 0x00000003ff097819 */ /* 0x000fe40000011609 */
[----:B0-----:R-:W-:Y:S01]  /*0e60*/  LOP3.LUT R7, R10, 0x7ffffe00, RZ, 0xc0, !PT ;  /* 0x7ffffe000a077812 */ /* 0x001fe200078ec0ff */
[C---:B------:R-:W-:Y:S01]  /*0e70*/  IMAD.IADD R10, R19.reuse, 0x1, -R4 ;  /* 0x00000001130a7824 */ /* 0x040fe200078e0a04 */
[----:B------:R-:W-:Y:S02]  /*0e80*/  LOP3.LUT R0, R0, 0xfffffffc, RZ, 0xc0, !PT ;  /* 0xfffffffc00007812 */ /* 0x000fe400078ec0ff */
[----:B------:R-:W-:Y:S01]  /*0e90*/  LOP3.LUT R14, R14, R9, RZ, 0x3c, !PT ;  /* 0x000000090e0e7212 */ /* 0x000fe200078e3cff */
[----:B------:R-:W-:Y:S01]  /*0ea0*/  IMAD.SHL.U32 R192, R10, 0x8, RZ ;  /* 0x000000080ac07824 */ /* 0x000fe200078e00ff */
[----:B------:R-:W-:Y:S01]  /*0eb0*/  LEA.HI R6, R6, R23, RZ, 0x3 ;  /* 0x0000001706067211 */ /* 0x000fe200078f18ff */
[----:B------:R-:W-:Y:S01]  /*0ec0*/  IMAD.IADD R8, R19, 0x1, -R0 ;  /* 0x0000000113087824 */ /* 0x000fe200078e0a00 */
[----:B------:R-:W-:Y:S01]  /*0ed0*/  LEA R7, R220, R7, 0xa ;  /* 0x00000007dc077211 */ /* 0x000fe200078e50ff */
[----:B------:R-:W-:Y:S01]  /*0ee0*/  VIADD R9, R23, 0x20 ;  /* 0x0000002017097836 */ /* 0x000fe20000000000 */
[C---:B------:R-:W-:Y:S01]  /*0ef0*/  IADD3 R33, R192.reuse, 0xc0, RZ ;  /* 0x000000c0c0217810 */ /* 0x040fe20007ffe0ff */
[----:B------:R-:W-:Y:S01]  /*0f00*/  VIADD R35, R192, 0x40 ;  /* 0x00000040c0237836 */ /* 0x000fe20000000000 */
[----:B------:R-:W-:Y:S01]  /*0f10*/  LEA.HI R0, R8, R8, RZ, 0x1 ;  /* 0x0000000808007211 */ /* 0x000fe200078f08ff */
[C---:B------:R-:W-:Y:S01]  /*0f20*/  VIADD R34, R192.reuse, 0x80 ;  /* 0x00000080c0227836 */ /* 0x040fe20000000000 */
[----:B------:R-:W-:Y:S01]  /*0f30*/  SHF.R.S32.HI R5, RZ, 0x1f, R9 ;  /* 0x0000001fff057819 */ /* 0x000fe20000011409 */
[----:B------:R-:W-:Y:S01]  /*0f40*/  IMAD.SHL.U32 R4, R9, 0x40, RZ ;  /* 0x0000004009047824 */ /* 0x000fe200078e00ff */
[----:B------:R-:W-:Y:S01]  /*0f50*/  SHF.R.S32.HI R36, RZ, 0x1f, R35 ;  /* 0x0000001fff247819 */ /* 0x000fe20000011423 */
[----:B------:R-:W-:Y:S01]  /*0f60*/  VIADD R32, R192, 0x100 ;  /* 0x00000100c0207836 */ /* 0x000fe20000000000 */
[----:B------:R-:W-:Y:S01]  /*0f70*/  LOP3.LUT R0, R0, 0x1ffffffe, RZ, 0xc0, !PT ;  /* 0x1ffffffe00007812 */ /* 0x000fe200078ec0ff */
[C---:B------:R-:W-:Y:S01]  /*0f80*/  IMAD.SHL.U32 R16, R8.reuse, 0x8, RZ ;  /* 0x0000000808107824 */ /* 0x040fe200078e00ff */
[----:B------:R-:W-:Y:S01]  /*0f90*/  LEA.HI R5, R5, R9, RZ, 0x3 ;  /* 0x0000000905057211 */ /* 0x000fe200078f18ff */
[----:B------:R-:W-:Y:S01]  /*0fa0*/  IMAD.SHL.U32 R186, R8, 0x4, RZ ;  /* 0x0000000408ba7824 */ /* 0x000fe200078e00ff */
[----:B------:R-:W-:Y:S01]  /*0fb0*/  SHF.R.S32.HI R35, RZ, 0x1f, R34 ;  /* 0x0000001fff237819 */ /* 0x000fe20000011422 */
[C---:B------:R-:W-:Y:S01]  /*0fc0*/  VIADD R31, R192.reuse, 0x140 ;  /* 0x00000140c01f7836 */ /* 0x040fe20000000000 */
[----:B------:R-:W-:Y:S01]  /*0fd0*/  SHF.R.S32.HI R34, RZ, 0x1f, R33 ;  /* 0x0000001fff227819 */ /* 0x000fe20000011421 */
[----:B------:R-:W-:Y:S01]  /*0fe0*/  VIADD R30, R192, 0x180 ;  /* 0x00000180c01e7836 */ /* 0x000fe20000000000 */
[----:B------:R-:W-:Y:S01]  /*0ff0*/  LOP3.LUT R4, R4, 0x1c0, RZ, 0xc0, !PT ;  /* 0x000001c004047812 */ /* 0x000fe200078ec0ff */
[----:B------:R-:W-:Y:S01]  /*1000*/  VIADD R28, R192, 0x1c0 ;  /* 0x000001c0c01c7836 */ /* 0x000fe20000000000 */
[----:B------:R-:W-:Y:S01]  /*1010*/  SHF.R.S32.HI R33, RZ, 0x1f, R32 ;  /* 0x0000001fff217819 */ /* 0x000fe20000011420 */
[----:B------:R-:W-:Y:S01]  /*1020*/  VIADD R211, R16, 0xa0 ;  /* 0x000000a010d37836 */ /* 0x000fe20000000000 */
[----:B------:R-:W-:Y:S01]  /*1030*/  LOP3.LUT R6, R6, 0xfffffff8, RZ, 0xc0, !PT ;  /* 0xfffffff806067812 */ /* 0x000fe200078ec0ff */
[----:B------:R-:W-:Y:S01]  /*1040*/  VIADD R193, R186, 0x10 ;  /* 0x00000010bac17836 */ /* 0x000fe20000000000 */
[----:B------:R-:W-:Y:S01]  /*1050*/  SHF.R.S32.HI R32, RZ, 0x1f, R31 ;  /* 0x0000001fff207819 */ /* 0x000fe2000001141f */
[C---:B------:R-:W-:Y:S01]  /*1060*/  VIADD R210, R16.reuse, 0xc0 ;  /* 0x000000c010d27836 */ /* 0x040fe20000000000 */
[----:B------:R-:W-:Y:S01]  /*1070*/  SHF.R.S32.HI R31, RZ, 0x1f, R30 ;  /* 0x0000001fff1f7819 */ /* 0x000fe2000001141e */
[----:B------:R-:W-:Y:S01]  /*1080*/  VIADD R209, R16, 0xe0 ;  /* 0x000000e010d17836 */ /* 0x000fe20000000000 */
[----:B------:R-:W-:Y:S01]  /*1090*/  SHF.R.S32.HI R30, RZ, 0x1f, R28 ;  /* 0x0000001fff1e7819 */ /* 0x000fe2000001141c */
[----:B------:R-:W-:Y:S01]  /*10a0*/  IMAD.IADD R3, R8, 0x1, -R0 ;  /* 0x0000000108037824 */ /* 0x000fe200078e0a00 */
[----:B------:R-:W-:Y:S01]  /*10b0*/  LOP3.LUT R0, R4, 0x38, R16, 0xf8, !PT ;  /* 0x0000003804007812 */ /* 0x000fe200078ef810 */
[----:B------:R-:W-:Y:S01]  /*10c0*/  IMAD.SHL.U32 R5, R5, 0x40, RZ ;  /* 0x0000004005057824 */ /* 0x000fe200078e00ff */
[----:B------:R-:W-:Y:S01]  /*10d0*/  SHF.R.U32.HI R24, RZ, 0x3, R4 ;  /* 0x00000003ff187819 */ /* 0x000fe20000011604 */
[----:B------:R-:W-:Y:S01]  /*10e0*/  IMAD.SHL.U32 R28, R193, 0x2, RZ ;  /* 0x00000002c11c7824 */ /* 0x000fe200078e00ff */
[----:B------:R-:W-:Y:S01]  /*10f0*/  SHF.R.S32.HI R4, RZ, 0x1f, R211 ;  /* 0x0000001fff047819 */ /* 0x000fe200000114d3 */
[----:B------:R-:W-:Y:S01]  /*1100*/  IMAD.IADD R190, R23, 0x1, -R6 ;  /* 0x0000000117be7824 */ /* 0x000fe200078e0a06 */
[----:B------:R-:W-:Y:S01]  /*1110*/  SHF.R.S32.HI R9, RZ, 0x1f, R210 ;  /* 0x0000001fff097819 */ /* 0x000fe200000114d2 */
[C---:B------:R-:W-:Y:S01]  /*1120*/  VIADD R208, R16.reuse, 0x100 ;  /* 0x0000010010d07836 */ /* 0x040fe20000000000 */
[----:B------:R-:W-:Y:S01]  /*1130*/  SHF.R.S32.HI R6, RZ, 0x1f, R209 ;  /* 0x0000001fff067819 */ /* 0x000fe200000114d1 */
[C---:B------:R-:W-:Y:S01]  /*1140*/  VIADD R207, R16.reuse, 0x120 ;  /* 0x0000012010cf7836 */ /* 0x040fe20000000000 */
[----:B------:R-:W-:Y:S01]  /*1150*/  LOP3.LUT R5, R5, 0xfffffe00, RZ, 0xc0, !PT ;  /* 0xfffffe0005057812 */ /* 0x000fe200078ec0ff */
[C---:B------:R-:W-:Y:S01]  /*1160*/  VIADD R206, R16.reuse, 0x140 ;  /* 0x0000014010ce7836 */ /* 0x040fe20000000000 */
[----:B------:R0:W-:Y:S01]  /*1170*/  STL [R1+0x58], R28 ;  /* 0x0000581c01007387 */ /* 0x0001e20000100800 */
[----:B------:R-:W-:Y:S01]  /*1180*/  SHF.L.U64.HI R30, R211, 0x1, R4 ;  /* 0x00000001d31e7819 */ /* 0x000fe20000010204 */
[C---:B------:R-:W-:Y:S01]  /*1190*/  VIADD R205, R16.reuse, 0x160 ;  /* 0x0000016010cd7836 */ /* 0x040fe20000000000 */
[----:B------:R-:W-:Y:S01]  /*11a0*/  SHF.R.S32.HI R13, RZ, 0x1f, R208 ;  /* 0x0000001fff0d7819 */ /* 0x000fe200000114d0 */
[C---:B------:R-:W-:Y:S01]  /*11b0*/  VIADD R204, R16.reuse, 0x180 ;  /* 0x0000018010cc7836 */ /* 0x040fe20000000000 */
[----:B------:R-:W-:Y:S01]  /*11c0*/  SHF.L.U64.HI R4, R209, 0x1, R6 ;  /* 0x00000001d1047819 */ /* 0x000fe20000010206 */
[----:B------:R-:W-:Y:S01]  /*11d0*/  STL [R1+0x64], R5 ;  /* 0x0000640501007387 */ /* 0x000fe20000100800 */
[----:B------:R-:W-:Y:S01]  /*11e0*/  SHF.R.S32.HI R8, RZ, 0x1f, R207 ;  /* 0x0000001fff087819 */ /* 0x000fe200000114cf */
[----:B------:R-:W-:Y:S01]  /*11f0*/  VIADD R195, R16, 0x1a0 ;  /* 0x000001a010c37836 */ /* 0x000fe20000000000 */
[----:B------:R-:W-:Y:S01]  /*1200*/  SHF.R.S32.HI R15, RZ, 0x1f, R206 ;  /* 0x0000001fff0f7819 */ /* 0x000fe200000114ce */
[----:B------:R-:W-:Y:S01]  /*1210*/  STL [R1], R30 ;  /* 0x0000001e01007387 */ /* 0x000fe20000100800 */
[----:B0-----:R-:W-:Y:S01]  /*1220*/  SHF.L.U64.HI R28, R210, 0x1, R9 ;  /* 0x00000001d21c7819 */ /* 0x001fe20000010209 */
[----:B------:R-:W-:Y:S01]  /*1230*/  VIADD R216, R16, 0x1c0 ;  /* 0x000001c010d87836 */ /* 0x000fe20000000000 */
[----:B------:R-:W-:Y:S01]  /*1240*/  SHF.L.U64.HI R9, R208, 0x1, R13 ;  /* 0x00000001d0097819 */ /* 0x000fe2000001020d */
[----:B------:R-:W-:Y:S01]  /*1250*/  VIADD R215, R16, 0x1e0 ;  /* 0x000001e010d77836 */ /* 0x000fe20000000000 */
[----:B------:R-:W-:Y:S01]  /*1260*/  SHF.L.U64.HI R6, R207, 0x1, R8 ;  /* 0x00000001cf067819 */ /* 0x000fe20000010208 */
[----:B------:R-:W-:Y:S01]  /*1270*/  STL [R1+0x4], R28 ;  /* 0x0000041c01007387 */ /* 0x000fe20000100800 */
[----:B------:R-:W-:Y:S01]  /*1280*/  SHF.R.S32.HI R10, RZ, 0x1f, R205 ;  /* 0x0000001fff0a7819 */ /* 0x000fe200000114cd */
[----:B------:R-:W-:Y:S01]  /*1290*/  IMAD.IADD R7, R7, 0x1, R14 ;  /* 0x0000000107077824 */ /* 0x000fe200078e020e */
[----:B------:R-:W-:Y:S01]  /*12a0*/  R2P PR, R12, 0x6 ;  /* 0x000000060c007804 */ /* 0x000fe20000000000 */
[----:B------:R0:W-:Y:S01]  /*12b0*/  STL [R1+0x8], R4 ;  /* 0x0000080401007387 */ /* 0x0001e20000100800 */
[----:B------:R-:W-:Y:S01]  /*12c0*/  SHF.R.S32.HI R21, RZ, 0x1f, R204 ;  /* 0x0000001fff157819 */ /* 0x000fe200000114cc */
[----:B------:R-:W-:Y:S01]  /*12d0*/  IMAD R223, R7, 0x2, R2 ;  /* 0x0000000207df7824 */ /* 0x000fe200078e0202 */
[----:B------:R-:W-:Y:S01]  /*12e0*/  SHF.R.S32.HI R12, RZ, 0x1f, R195 ;  /* 0x0000001fff0c7819 */ /* 0x000fe200000114c3 */
[----:B------:R-:W-:Y:S01]  /*12f0*/  STL [R1+0xc], R9 ;  /* 0x00000c0901007387 */ /* 0x000fe20000100800 */
[----:B------:R-:W-:Y:S01]  /*1300*/  SHF.L.U64.HI R8, R205, 0x1, R10 ;  /* 0x00000001cd087819 */ /* 0x000fe2000001020a */
[C---:B------:R-:W-:Y:S01]  /*1310*/  VIADD R214, R16.reuse, 0x40 ;  /* 0x0000004010d67836 */ /* 0x040fe20000000000 */
[----:B------:R-:W-:Y:S01]  /*1320*/  SHF.R.S32.HI R29, RZ, 0x1f, R216 ;  /* 0x0000001fff1d7819 */ /* 0x000fe200000114d8 */
[----:B------:R1:W-:Y:S01]  /*1330*/  STL [R1+0x10], R6 ;  /* 0x0000100601007387 */ /* 0x0003e20000100800 */
[----:B------:R-:W-:Y:S01]  /*1340*/  SHF.R.S32.HI R14, RZ, 0x1f, R215 ;  /* 0x0000001fff0e7819 */ /* 0x000fe200000114d7 */
[----:B------:R-:W-:Y:S01]  /*1350*/  VIADD R212, R16, 0x80 ;  /* 0x0000008010d47836 */ /* 0x000fe20000000000 */
[----:B0-----:R-:W-:Y:S01]  /*1360*/  SHF.L.U64.HI R4, R206, 0x1, R15 ;  /* 0x00000001ce047819 */ /* 0x001fe2000001020f */
[C---:B------:R-:W-:Y:S01]  /*1370*/  VIADD R226, R223.reuse, 0x36400 ;  /* 0x00036400dfe27836 */ /* 0x040fe20000000000 */
[----:B------:R-:W-:Y:S01]  /*1380*/  SHF.R.S32.HI R20, RZ, 0x1f, R193 ;  /* 0x0000001fff147819 */ /* 0x000fe200000114c1 */
[----:B------:R-:W-:Y:S01]  /*1390*/  VIADD R224, R223, 0x36420 ;  /* 0x00036420dfe07836 */ /* 0x000fe20000000000 */
[----:B------:R-:W-:Y:S01]  /*13a0*/  SHF.L.U64.HI R7, R216, 0x1, R29 ;  /* 0x00000001d8077819 */ /* 0x000fe2000001021d */
[----:B------:R0:W-:Y:S01]  /*13b0*/  STL [R1+0x14], R4 ;  /* 0x0000140401007387 */ /* 0x0001e20000100800 */
[----:B------:R-:W-:Y:S01]  /*13c0*/  LOP3.LUT R5, R5, R0, R24, 0xf6, !PT ;  /* 0x0000000005057212 */ /* 0x000fe200078ef618 */
[----:B------:R-:W-:Y:S01]  /*13d0*/  IMAD R0, R3, 0x8, R194 ;  /* 0x0000000803007824 */ /* 0x000fe200078e02c2 */
[----:B-1----:R-:W-:Y:S01]  /*13e0*/  SHF.L.U64.HI R6, R204, 0x1, R21 ;  /* 0x00000001cc067819 */ /* 0x002fe20000010215 */
[----:B------:R-:W-:Y:S01]  /*13f0*/  STL [R1+0x18], R8 ;  /* 0x0000180801007387 */ /* 0x000fe20000100800 */
[C---:B------:R-:W-:Y:S01]  /*1400*/  IADD3 R213, R16.reuse, 0x60, RZ ;  /* 0x0000006010d57810 */ /* 0x040fe20007ffe0ff */
[----:B------:R-:W-:Y:S01]  /*1410*/  VIADD R19, R16, 0x20 ;  /* 0x0000002010137836 */ /* 0x000fe20000000000 */
[----:B------:R-:W-:Y:S01]  /*1420*/  SEL R225, R225, 0xffffffc0, !P2 ;  /* 0xffffffc0e1e17807 */ /* 0x000fe20005000000 */
[----:B------:R1:W-:Y:S01]  /*1430*/  STL [R1+0x1c], R6 ;  /* 0x00001c0601007387 */ /* 0x0003e20000100800 */
[----:B------:R-:W-:Y:S01]  /*1440*/  @P1 VIADD R224, R226, 0xffffffe0 ;  /* 0xffffffe0e2e01836 */ /* 0x000fe20000000000 */
[----:B0-----:R-:W-:-:S02]  /*1450*/  SHF.L.U64.HI R4, R195, 0x1, R12 ;  /* 0x00000001c3047819 */ /* 0x001fc4000001020c */
[----:B------:R-:W-:Y:S01]  /*1460*/  SHF.R.S32.HI R227, RZ, 0x1f, R214 ;  /* 0x0000001fffe37819 */ /* 0x000fe200000114d6 */
[----:B------:R-:W-:Y:S01]  /*1470*/  IMAD.IADD R226, R226, 0x1, R225 ;  /* 0x00000001e2e27824 */ /* 0x000fe200078e02e1 */
[----:B------:R-:W-:Y:S01]  /*1480*/  SHF.R.S32.HI R228, RZ, 0x1f, R213 ;  /* 0x0000001fffe47819 */ /* 0x000fe200000114d5 */
[----:B------:R0:W-:Y:S01]  /*1490*/  STL [R1+0x20], R4 ;  /* 0x0000200401007387 */ /* 0x0001e20000100800 */
[----:B------:R-:W-:Y:S02]  /*14a0*/  SHF.R.S32.HI R229, RZ, 0x1f, R212 ;  /* 0x0000001fffe57819 */ /* 0x000fe400000114d4 */
[----:B-1----:R-:W-:Y:S01]  /*14b0*/  SHF.L.U64.HI R6, R215, 0x1, R14 ;  /* 0x00000001d7067819 */ /* 0x002fe2000001020e */
[----:B------:R-:W-:Y:S01]  /*14c0*/  STL [R1+0x24], R7 ;  /* 0x0000240701007387 */ /* 0x000fe20000100800 */
[----:B------:R-:W-:Y:S02]  /*14d0*/  SHF.R.S32.HI R17, RZ, 0x1f, R16 ;  /* 0x0000001fff117819 */ /* 0x000fe40000011410 */
[----:B------:R-:W-:Y:S01]  /*14e0*/  SHF.R.S32.HI R191, RZ, 0x1f, R19 ;  /* 0x0000001fffbf7819 */ /* 0x000fe20000011413 */
[----:B------:R-:W-:Y:S01]  /*14f0*/  STL [R1+0x28], R6 ;  /* 0x0000280601007387 */ /* 0x000fe20000100800 */
[----:B------:R-:W-:-:S02]  /*1500*/  SHF.L.U64.HI R227, R214, 0x1, R227 ;  /* 0x00000001d6e37819 */ /* 0x000fc400000102e3 */
[----:B0-----:R-:W-:Y:S02]  /*1510*/  SHF.L.U64.HI R4, R193, 0x1, R20 ;  /* 0x00000001c1047819 */ /* 0x001fe40000010214 */
[----:B------:R-:W-:Y:S02]  /*1520*/  SHF.L.U64.HI R228, R213, 0x1, R228 ;  /* 0x00000001d5e47819 */ /* 0x000fe400000102e4 */
[----:B------:R-:W-:Y:S01]  /*1530*/  SHF.L.U64.HI R229, R212, 0x1, R229 ;  /* 0x00000001d4e57819 */ /* 0x000fe200000102e5 */
[----:B------:R0:W-:Y:S01]  /*1540*/  STL [R1+0x54], R4 ;  /* 0x0000540401007387 */ /* 0x0001e20000100800 */
[----:B------:R-:W-:Y:S01]  /*1550*/  IADD3 R225, R225, R224, RZ ;  /* 0x000000e0e1e17210 */ /* 0x000fe20007ffe0ff */
[----:B0-----:R-:W-:-:S05]  /*1560*/  IMAD R4, R5, 0x2, R2 ;  /* 0x0000000205047824 */ /* 0x001fca00078e0202 */
[----:B------:R0:W-:Y:S04]  /*1570*/  STL [R1+0x5c], R4 ;  /* 0x00005c0401007387 */ /* 0x0001e80000100800 */
[----:B------:R0:W-:Y:S01]  /*1580*/  STL [R1+0x68], R0 ;  /* 0x0000680001007387 */ /* 0x0001e20000100800 */
[----:B--2---:R-:W-:Y:S01]  /*1590*/  LOP3.LUT R188, R18, 0x1, RZ, 0xfc, !PT ;  /* 0x0000000112bc7812 */ /* 0x004fe200078efcff */
[----:B0-----:R-:W-:-:S07]  /*15a0*/  IMAD.MOV.U32 R18, RZ, RZ, RZ ;  /* 0x000000ffff127224 */ /* 0x001fce00078e00ff */
.L_x_1355:
[----:B0-2-4-:R-:W0:Y:S01]  /*15b0*/  LDC.64 R4, c[0x0][0xd88] ;  /* 0x00036200ff047b82 */ /* 0x015e220000000a00 */
[----:B------:R-:W-:Y:S01]  /*15c0*/  ULDC.64 UR4, c[0x0][0xb20] ;  /* 0x0002c80000047ab9 */ /* 0x000fe20000000a00 */
[----:B------:R-:W-:Y:S01]  /*15d0*/  ULDC.64 UR8, c[0x0][0xb10] ;  /* 0x0002c40000087ab9 */ /* 0x000fe20000000a00 */
[----:B------:R-:W-:Y:S01]  /*15e0*/  ULDC.64 UR6, c[0x0][0xb00] ;  /* 0x0002c00000067ab9 */ /* 0x000fe20000000a00 */
[----:B0-----:R-:W-:-:S05]  /*15f0*/  IMAD.WIDE R4, R27, 0x4, R4 ;  /* 0x000000041b047825 */ /* 0x001fca00078e0204 */
[----:B------:R-:W2:Y:S01]  /*1600*/  LDG.E R0, desc[UR40][R4.64] ;  /* 0x0000002804007981 */ /* 0x000ea2000c1e1900 */
[----:B------:R-:W-:Y:S01]  /*1610*/  ISETP.NE.U32.AND P2, PT, RZ, UR4, PT ;  /* 0x00000004ff007c0c */ /* 0x000fe2000bf45070 */
[----:B------:R-:W-:Y:S01]  /*1620*/  IMAD.MOV.U32 R29, RZ, RZ, RZ ;  /* 0x000000ffff1d7224 */ /* 0x000fe200078e00ff */
[----:B------:R-:W-:Y:S02]  /*1630*/  ISETP.NE.U32.AND P1, PT, RZ, UR8, PT ;  /* 0x00000008ff007c0c */ /* 0x000fe4000bf25070 */
[----:B------:R-:W-:Y:S02]  /*1640*/  ISETP.NE.AND.EX P2, PT, RZ, UR5, PT, P2 ;  /* 0x00000005ff007c0c */ /* 0x000fe4000bf45320 */
[----:B------:R-:W-:Y:S02]  /*1650*/  ISETP.NE.AND.EX P1, PT, RZ, UR9, PT, P1 ;  /* 0x00000009ff007c0c */ /* 0x000fe4000bf25310 */
[----:B------:R-:W-:-:S04]  /*1660*/  ISETP.NE.U32.AND P0, PT, RZ, UR6, PT ;  /* 0x00000006ff007c0c */ /* 0x000fc8000bf05070 */
        /* <DEDUP_REMOVED lines=44> */
.L_x_1235:
[----:B------:R-:W-:Y:S02]  /*1930*/  IMAD.U32 R40, RZ, RZ, UR5 ;  /* 0x00000005ff287e24 */ /* 0x000fe4000f8e00ff */
[----:B------:R-:W-:Y:S01]  /*1940*/  IMAD.U32 R28, RZ, RZ, UR4 ;  /* 0x00000004ff1c7e24 */ /* 0x000fe2000f8e00ff */
[----:B------:R-:W-:Y:S06]  /*1950*/  @!P2 BRA `(.L_x_1236) ;  /* 0x000000000010a947 */ /* 0x000fec0003800000 */
[----:B-1----:R-:W-:-:S04]  /*1960*/  IADD3 R4, P0, R31, UR8, RZ ;  /* 0x000000081f047c10 */ /* 0x002fc8000ff1e0ff */
[----:B------:R-:W-:-:S05]  /*1970*/  IADD3.X R5, R30, UR9, RZ, P0, !PT ;  /* 0x000000091e057c10 */ /* 0x000fca00087fe4ff */
[----:B------:R0:W5:Y:S01]  /*1980*/  LDG.E R28, desc[UR40][R4.64] ;  /* 0x00000028041c7981 */ /* 0x000162000c1e1900 */
[----:B------:R-:W-:Y:S05]  /*1990*/  BRA `(.L_x_1237) ;  /* 0x0000000000107947 */ /* 0x000fea0003800000 */
.L_x_1236:
[----:B------:R-:W-:Y:S05]  /*19a0*/  @!P0 BRA `(.L_x_1237) ;  /* 0x00000000000c8947 */ /* 0x000fea0003800000 */
[----:B-1----:R-:W2:Y:S04]  /*19b0*/  LDG.E R5, desc[UR40][R8.64] ;  /* 0x0000002808057981 */ /* 0x002ea8000c1e1900 */
[----:B------:R-:W2:Y:S02]  /*19c0*/  LDG.E R28, desc[UR40][R8.64+0x4] ;  /* 0x00000428081c7981 */ /* 0x000ea4000c1e1900 */
[----:B--2---:R-:W-:-:S07]  /*19d0*/  IMAD.IADD R28, R28, 0x1, -R5 ;  /* 0x000000011c1c7824 */ /* 0x004fce00078e0a05 */
.L_x_1237:
        /* <DEDUP_REMOVED lines=10> */
[----:B------:R-:W-:Y:S01]  /*1a80*/  ISETP.NE.U32.AND P1, PT, RZ, UR4, PT ;  /* 0x00000004ff007c0c */ /* 0x000fe2000bf25070 */
[----:B------:R-:W-:-:S03]  /*1a90*/  IMAD.MOV.U32 R27, RZ, RZ, R28 ;  /* 0x000000ffff1b7224 */ /* 0x000fc600078e001c */
[----:B------:R-:W-:Y:S02]  /*1aa0*/  VIMNMX R39, RZ, R39, !PT ;  /* 0x00000027ff277248 */ /* 0x000fe40007fe0100 */
        /* <DEDUP_REMOVED lines=42> */
.L_x_1240:
[----:B------:R-:W-:Y:S05]  /*1d50*/  BSYNC B6 ;  /* 0x0000000000067941 */ /* 0x000fea0003800000 */
.L_x_1239:
        /* <DEDUP_REMOVED lines=20> */
.L_x_1242:
[----:B------:R-:W-:Y:S05]  /*1ea0*/  BSYNC B6 ;  /* 0x0000000000067941 */ /* 0x000fea0003800000 */
.L_x_1241:
[----:B------:R-:W-:Y:S01]  /*1eb0*/  ULDC.64 UR4, c[0x0][0xaf0] ;  /* 0x0002bc0000047ab9 */ /* 0x000fe20000000a00 */
[----:B------:R-:W0:Y:S01]  /*1ec0*/  LDC R51, c[0x0][0x3f4] ;  /* 0x0000fd00ff337b82 */ /* 0x000e220000000800 */
[----:B------:R-:W-:-:S04]  /*1ed0*/  ISETP.NE.U32.AND P0, PT, RZ, UR4, PT ;  /* 0x00000004ff007c0c */ /* 0x000fc8000bf05070 */
[----:B------:R-:W-:-:S03]  /*1ee0*/  ISETP.NE.AND.EX P0, PT, RZ, UR5, PT, P0 ;  /* 0x00000005ff007c0c */ /* 0x000fc6000bf05300 */
[----:B------:R-:W1:Y:S08]  /*1ef0*/  LDC.64 R4, c[0x0][0x3f8] ;  /* 0x0000fe00ff047b82 */ /* 0x000e700000000a00 */
[----:B------:R-:W2:Y:S02]  /*1f00*/  LDC.64 R46, c[0x0][0x408] ;  /* 0x00010200ff2e7b82 */ /* 0x000ea40000000a00 */
[----:B------:R-:W-:-:S02]  /*1f10*/  @P0 IADD3 R6, P1, R31, UR4, RZ ;  /* 0x000000041f060c10 */ /* 0x000fc4000ff3e0ff */
[----:B------:R-:W-:Y:S01]  /*1f20*/  SHF.R.S32.HI R3, RZ, 0x1f, R23 ;  /* 0x0000001fff037819 */ /* 0x000fe20000011417 */
[----:B------:R-:W3:Y:S01]  /*1f30*/  S2R R12, SR_TID.X ;  /* 0x00000000000c7919 */ /* 0x000ee20000002100 */
[----:B------:R-:W-:Y:S02]  /*1f40*/  @P0 IADD3.X R7, R30, UR5, RZ, P1, !PT ;  /* 0x000000051e070c10 */ /* 0x000fe40008ffe4ff */
[----:B------:R-:W-:Y:S01]  /*1f50*/  SHF.R.S32.HI R187, RZ, 0x1f, R186 ;  /* 0x0000001fffbb7819 */ /* 0x000fe200000114ba */
[----:B------:R-:W-:Y:S01]  /*1f60*/  IMAD.SHL.U32 R44, R190, 0x40, RZ ;  /* 0x00000040be2c7824 */ /* 0x000fe200078e00ff */
[----:B0-----:R-:W-:Y:S01]  /*1f70*/  ISETP.GE.AND P3, PT, R16, R51, PT ;  /* 0x000000331000720c */ /* 0x001fe20003f66270 */
[----:B------:R0:W4:Y:S01]  /*1f80*/  @P0 LDG.E R41, desc[UR40][R6.64] ;  /* 0x0000002806290981 */ /* 0x000122000c1e1900 */
[----:B------:R-:W-:Y:S01]  /*1f90*/  ULDC UR4, c[0x0][0x2f4] ;  /* 0x0000bd0000047ab9 */ /* 0x000fe20000000800 */
[----:B------:R-:W-:Y:S01]  /*1fa0*/  SHF.R.S32.HI R48, RZ, 0x1f, R26 ;  /* 0x0000001fff307819 */ /* 0x000fe2000001141a */
[----:B------:R-:W3:Y:S01]  /*1fb0*/  S2R R30, SR_TID.X ;  /* 0x00000000001e7919 */ /* 0x000ee20000002100 */
[-C--:B-1----:R-:W-:Y:S01]  /*1fc0*/  IMAD R0, R3, R4.reuse, RZ ;  /* 0x0000000403007224 */ /* 0x082fe200078e02ff */
[----:B------:R-:W-:Y:S01]  /*1fd0*/  LOP3.LUT R44, R44, 0x1c0, RZ, 0xc0, !PT ;  /* 0x000001c02c2c7812 */ /* 0x000fe200078ec0ff */
[----:B------:R-:W-:Y:S01]  /*1fe0*/  IMAD.WIDE.U32 R20, R23, R4, R186 ;  /* 0x0000000417147225 */ /* 0x000fe200078e00ba */
[----:B------:R-:W-:-:S02]  /*1ff0*/  SHF.L.U64.HI R42, R4, 0x6, R5 ;  /* 0x00000006042a7819 */ /* 0x000fc40000010205 */
[----:B0----5:R-:W-:Y:S01]  /*2000*/  SHF.R.S32.HI R7, RZ, 0x1f, R27 ;  /* 0x0000001fff077819 */ /* 0x021fe2000001141b */
[----:B------:R-:W-:Y:S01]  /*2010*/  IMAD R9, R23, R5, R0 ;  /* 0x0000000517097224 */ /* 0x000fe200078e0200 */
[----:B------:R-:W-:Y:S01]  /*2020*/  ISETP.GE.AND P2, PT, R16, UR4, PT ;  /* 0x0000000410007c0c */ /* 0x000fe2000bf46270 */
[----:B--2---:R-:W-:Y:S01]  /*2030*/  IMAD R8, R3, R46, RZ ;  /* 0x0000002e03087224 */ /* 0x004fe200078e02ff */
[----:B------:R-:W-:Y:S01]  /*2040*/  SEL R3, R51, RZ, P3 ;  /* 0x000000ff33037207 */ /* 0x000fe20001800000 */
[----:B------:R-:W-:Y:S01]  /*2050*/  IMAD.WIDE.U32 R32, R23, R4, R16 ;  /* 0x0000000417207225 */ /* 0x000fe200078e0010 */
[----:B------:R-:W-:Y:S02]  /*2060*/  SHF.L.U64.HI R45, R46, 0x6, R47 ;  /* 0x000000062e2d7819 */ /* 0x000fe4000001022f */
[----:B------:R-:W-:Y:S01]  /*2070*/  ISETP.GE.AND P1, PT, R19, UR4, PT ;  /* 0x0000000413007c0c */ /* 0x000fe2000bf26270 */
[----:B------:R-:W-:Y:S01]  /*2080*/  IMAD.IADD R3, R16, 0x1, R3 ;  /* 0x0000000110037824 */ /* 0x000fe200078e0203 */
[----:B------:R-:W-:Y:S01]  /*2090*/  SHF.L.U32 R51, R51, 0x1, RZ ;  /* 0x0000000133337819 */ /* 0x000fe200000006ff */
[----:B------:R-:W-:-:S02]  /*20a0*/  IMAD.IADD R21, R21, 0x1, R9 ;  /* 0x0000000115157824 */ /* 0x000fc400078e0209 */
[----:B------:R-:W-:Y:S01]  /*20b0*/  IMAD.IADD R33, R9, 0x1, R33 ;  /* 0x0000000109217824 */ /* 0x000fe200078e0221 */
[----:B------:R-:W-:Y:S01]  /*20c0*/  SHF.R.S32.HI R6, RZ, 0x1f, R3 ;  /* 0x0000001fff067819 */ /* 0x000fe20000011403 */
[----:B------:R-:W-:Y:S01]  /*20d0*/  IMAD R11, R23, R47, R8 ;  /* 0x0000002f170b7224 */ /* 0x000fe200078e0208 */
[----:B---3--:R-:W-:Y:S01]  /*20e0*/  SHF.R.U32.HI R12, RZ, 0x7, R12 ;  /* 0x00000007ff0c7819 */ /* 0x008fe2000001160c */
[C---:B------:R-:W-:Y:S01]  /*20f0*/  IMAD R8, R7.reuse, R4, RZ ;  /* 0x0000000407087224 */ /* 0x040fe200078e02ff */
[----:B------:R-:W-:Y:S01]  /*2100*/  LEA.HI R3, R6, R3, RZ, 0x3 ;  /* 0x0000000306037211 */ /* 0x000fe200078f18ff */
[----:B------:R-:W-:Y:S02]  /*2110*/  IMAD R6, R7, R46, RZ ;  /* 0x0000002e07067224 */ /* 0x000fe400078e02ff */
[----:B------:R-:W-:Y:S01]  /*2120*/  IMAD.WIDE.U32 R20, R27, R4, R20 ;  /* 0x000000041b147225 */ /* 0x000fe200078e0014 */
[----:B------:R-:W-:-:S03]  /*2130*/  LOP3.LUT R58, R3, 0xfffffff8, RZ, 0xc0, !PT ;  /* 0xfffffff8033a7812 */ /* 0x000fc600078ec0ff */
[----:B------:R-:W-:Y:S01]  /*2140*/  IMAD.WIDE.U32 R32, R27, R4, R32 ;  /* 0x000000041b207225 */ /* 0x000fe200078e0020 */
[----:B------:R-:W-:-:S03]  /*2150*/  SHF.R.S32.HI R61, RZ, 0x1f, R58 ;  /* 0x0000001fff3d7819 */ /* 0x000fc6000001143a */
[----:B------:R-:W-:Y:S02]  /*2160*/  VIADD R30, R30, 0xffffff80 ;  /* 0xffffff801e1e7836 */ /* 0x000fe40000000000 */
[----:B------:R-:W-:Y:S01]  /*2170*/  IMAD.SHL.U32 R43, R4, 0x40, RZ ;  /* 0x00000040042b7824 */ /* 0x000fe200078e00ff */
[----:B------:R-:W-:Y:S01]  /*2180*/  LOP3.LUT R4, R44, 0x18, R16, 0xf8, !PT ;  /* 0x000000182c047812 */ /* 0x000fe200078ef810 */
[----:B------:R-:W-:Y:S01]  /*2190*/  IMAD R59, R27, R47, R6 ;  /* 0x0000002f1b3b7224 */ /* 0x000fe200078e0206 */
[----:B------:R-:W-:Y:S01]  /*21a0*/  SHF.R.S32.HI R10, RZ, 0x1f, R30 ;  /* 0x0000001fff0a7819 */ /* 0x000fe2000001141e */
[C---:B------:R-:W-:Y:S01]  /*21b0*/  IMAD.WIDE.U32 R34, R23.reuse, R46, R186 ;  /* 0x0000002e17227225 */ /* 0x040fe200078e00ba */
[----:B------:R-:W-:Y:S02]  /*21c0*/  SHF.R.U32.HI R47, RZ, 0x3, R44 ;  /* 0x00000003ff2f7819 */ /* 0x000fe4000001162c */
[----:B------:R-:W-:Y:S01]  /*21d0*/  LEA.HI R10, R10, R30, RZ, 0x2 ;  /* 0x0000001e0a0a7211 */ /* 0x000fe200078f10ff */
[----:B------:R-:W-:-:S03]  /*21e0*/  IMAD.WIDE.U32 R36, R23, R46, R16 ;  /* 0x0000002e17247225 */ /* 0x000fc600078e0010 */
[----:B------:R-:W-:Y:S01]  /*21f0*/  LOP3.LUT R10, R10, 0xfffffffc, RZ, 0xc0, !PT ;  /* 0xfffffffc0a0a7812 */ /* 0x000fe200078ec0ff */
[----:B------:R-:W-:Y:S01]  /*2200*/  IMAD R9, R27, R5, R8 ;  /* 0x000000051b097224 */ /* 0x000fe200078e0208 */
[-C--:B------:R-:W-:Y:S01]  /*2210*/  LOP3.LUT R5, R4, R47.reuse, RZ, 0x3c, !PT ;  /* 0x0000002f04057212 */ /* 0x080fe200078e3cff */
[----:B------:R-:W-:Y:S01]  /*2220*/  IMAD.IADD R35, R35, 0x1, R11 ;  /* 0x0000000123237824 */ /* 0x000fe200078e020b */
[----:B------:R-:W-:Y:S01]  /*2230*/  LOP3.LUT R4, R44, 0x38, R3, 0xf8, !PT ;  /* 0x000000382c047812 */ /* 0x000fe200078ef803 */
[----:B------:R-:W-:Y:S02]  /*2240*/  IMAD.IADD R37, R11, 0x1, R37 ;  /* 0x000000010b257824 */ /* 0x000fe400078e0225 */
[----:B------:R-:W-:Y:S01]  /*2250*/  IMAD R52, R220, 0x200, R5 ;  /* 0x00000200dc347824 */ /* 0x000fe200078e0205 */
[----:B------:R-:W-:Y:S01]  /*2260*/  LOP3.LUT R5, R4, R47, RZ, 0x3c, !PT ;  /* 0x0000002f04057212 */ /* 0x000fe200078e3cff */
[----:B------:R-:W-:-:S04]  /*2270*/  IMAD.WIDE.U32 R34, R27, R46, R34 ;  /* 0x0000002e1b227225 */ /* 0x000fc800078e0022 */
[----:B------:R-:W-:-:S04]  /*2280*/  IMAD.WIDE.U32 R36, R27, R46, R36 ;  /* 0x0000002e1b247225 */ /* 0x000fc800078e0024 */
[----:B------:R-:W-:Y:S02]  /*2290*/  IMAD.IADD R10, R30, 0x1, -R10 ;  /* 0x000000011e0a7824 */ /* 0x000fe400078e0a0a */
[----:B------:R-:W-:Y:S02]  /*22a0*/  IMAD.IADD R55, R35, 0x1, R59 ;  /* 0x0000000123377824 */ /* 0x000fe400078e023b */
[----:B------:R-:W-:Y:S02]  /*22b0*/  IMAD.IADD R0, R29, 0x1, R28 ;  /* 0x000000011d007824 */ /* 0x000fe400078e021c */
[----:B------:R-:W-:Y:S02]  /*22c0*/  IMAD.SHL.U32 R46, R46, 0x40, RZ ;  /* 0x000000402e2e7824 */ /* 0x000fe400078e00ff */
[----:B------:R-:W-:Y:S02]  /*22d0*/  VIADD R49, R12, 0x8 ;  /* 0x000000080c317836 */ /* 0x000fe40000000000 */
[----:B------:R-:W-:-:S02]  /*22e0*/  IMAD R50, R10, 0x40, R23 ;  /* 0x000000400a327824 */ /* 0x000fc400078e0217 */
[----:B------:R-:W-:Y:S02]  /*22f0*/  IMAD.IADD R53, R21, 0x1, R9 ;  /* 0x0000000115357824 */ /* 0x000fe400078e0209 */
[----:B------:R-:W-:Y:S02]  /*2300*/  IMAD.IADD R54, R9, 0x1, R33 ;  /* 0x0000000109367824 */ /* 0x000fe400078e0221 */
[----:B------:R-:W-:Y:S02]  /*2310*/  IMAD.IADD R59, R59, 0x1, R37 ;  /* 0x000000013b3b7824 */ /* 0x000fe400078e0225 */
[----:B------:R-:W-:Y:S01]  /*2320*/  IMAD R62, R220, 0x200, R5 ;  /* 0x00000200dc3e7824 */ /* 0x000fe200078e0205 */
[----:B----4-:R-:W-:-:S07]  /*2330*/  SHF.R.S32.HI R60, RZ, 0x1f, R41 ;  /* 0x0000001fff3c7819 */ /* 0x010fce0000011429 */
.L_x_1275:
[----:B0-----:R-:W0:Y:S01]  /*2340*/  LDC R65, c[0x0][0x430] ;  /* 0x00010c00ff417b82 */ /* 0x001e220000000800 */
[----:B------:R-:W-:Y:S02]  /*2350*/  VIADD R38, R38, 0xffffffff ;  /* 0xffffffff26267836 */ /* 0x000fe40000000000 */
[----:B------:R-:W-:Y:S02]  /*2360*/  IMAD.MOV.U32 R64, RZ, RZ, RZ ;  /* 0x000000ffff407224 */ /* 0x000fe400078e00ff */
[----:B------:R-:W-:-:S03]  /*2370*/  IMAD R5, R38, 0x40, R50 ;  /* 0x0000004026057824 */ /* 0x000fc600078e0232 */
[----:B-1----:R-:W1:Y:S01]  /*2380*/  LDC R73, c[0x0][0x3f4] ;  /* 0x0000fd00ff497b82 */ /* 0x002e620000000800 */
[----:B------:R-:W-:Y:S01]  /*2390*/  IMAD.IADD R12, R0, 0x1, R5 ;  /* 0x00000001000c7824 */ /* 0x000fe200078e0205 */
[----:B------:R-:W-:-:S03]  /*23a0*/  ISETP.GE.AND P0, PT, R5, R40, PT ;  /* 0x000000280500720c */ /* 0x000fc60003f06270 */
[----:B------:R-:W-:Y:S01]  /*23b0*/  IMAD.MOV.U32 R8, RZ, RZ, R12 ;  /* 0x000000ffff087224 */ /* 0x000fe200078e000c */
[----:B------:R-:W-:Y:S02]  /*23c0*/  ISETP.GT.OR P0, PT, R50, 0x3f, P0 ;  /* 0x0000003f3200780c */ /* 0x000fe40000704670 */
        /* <DEDUP_REMOVED lines=18> */
[----:B------:R-:W-:Y:S01]  /*24f0*/  IMAD.MOV R6, RZ, RZ, -R8 ;  /* 0x000000ffff067224 */ /* 0x000fe200078e0a08 */
[----:B------:R-:W-:Y:S01]  /*2500*/  BSSY B0, `(.L_x_1243) ;  /* 0x00001a3000007945 */ /* 0x000fe20003800000 */
[----:B------:R-:W-:Y:S01]  /*2510*/  IMAD.IADD R75, R52, 0x1, R71 ;  /* 0x00000001344b7824 */ /* 0x000fe200078e0247 */
[----:B------:R-:W-:Y:S01]  /*2520*/  ISETP.GT.AND P4, PT, R38, R39, PT ;  /* 0x000000272600720c */ /* 0x000fe20003f84270 */
[----:B------:R-:W-:-:S02]  /*2530*/  IMAD R65, R65, R6, R12 ;  /* 0x0000000641417224 */ /* 0x000fc400078e020c */
[----:B------:R-:W-:Y:S01]  /*2540*/  IMAD R75, R75, 0x2, R2 ;  /* 0x000000024b4b7824 */ /* 0x000fe200078e0202 */
[----:B0-----:R-:W-:Y:S09]  /*2550*/  @!P0 BRA `(.L_x_1244) ;  /* 0x00000014009c8947 */ /* 0x001ff20003800000 */
        /* <DEDUP_REMOVED lines=37> */
[----:B------:R-:W-:Y:S01]  /*27b0*/  IMAD.MOV.U32 R6, RZ, RZ, R34 ;  /* 0x000000ffff067224 */ /* 0x000fe200078e0022 */
[----:B------:R-:W-:Y:S01]  /*27c0*/  ULDC.64 UR4, c[0x0][0x3e8] ;  /* 0x0000fa0000047ab9 */ /* 0x000fe20000000a00 */
[----:B------:R-:W-:Y:S01]  /*27d0*/  IMAD.MOV.U32 R7, RZ, RZ, R55 ;  /* 0x000000ffff077224 */ /* 0x000fe200078e0037 */
[----:B------:R-:W-:Y:S01]  /*27e0*/  ULDC.64 UR6, c[0x0][0x400] ;  /* 0x0001000000067ab9 */ /* 0x000fe20000000a00 */
[----:B------:R-:W-:Y:S01]  /*27f0*/  IMAD R5, R45, R38, RZ ;  /* 0x000000262d057224 */ /* 0x000fe200078e02ff */
[----:B------:R-:W-:Y:S01]  /*2800*/  CS2R R28, SRZ ;  /* 0x00000000001c7805 */ /* 0x000fe2000001ff00 */
[----:B------:R-:W-:Y:S01]  /*2810*/  IMAD.WIDE.U32 R8, R38, R46, R6 ;  /* 0x0000002e26087225 */ /* 0x000fe200078e0006 */
[----:B------:R-:W-:-:S03]  /*2820*/  IADD3 R7, P5, R20, R4, RZ ;  /* 0x0000000414077210 */ /* 0x000fc60007fbe0ff */
        /* <DEDUP_REMOVED lines=14> */
.L_x_1247:
[----:B------:R-:W-:Y:S05]  /*2910*/  BSYNC B1 ;  /* 0x0000000000017941 */ /* 0x000fea0003800000 */
.L_x_1246:
[----:B------:R-:W-:Y:S01]  /*2920*/  ISETP.NE.AND P5, PT, R188, 0x3, PT ;  /* 0x00000003bc00780c */ /* 0x000fe20003fa5270 */
[----:B0----5:R-:W-:Y:S02]  /*2930*/  IMAD.MOV.U32 R4, RZ, RZ, R8 ;  /* 0x000000ffff047224 */ /* 0x021fe400078e0008 */
[----:B------:R-:W-:Y:S02]  /*2940*/  IMAD.MOV.U32 R5, RZ, RZ, R9 ;  /* 0x000000ffff057224 */ /* 0x000fe400078e0009 */
[----:B------:R-:W-:Y:S02]  /*2950*/  IMAD.MOV.U32 R6, RZ, RZ, R30 ;  /* 0x000000ffff067224 */ /* 0x000fe400078e001e */
[----:B------:R-:W-:Y:S01]  /*2960*/  IMAD.MOV.U32 R7, RZ, RZ, R31 ;  /* 0x000000ffff077224 */ /* 0x000fe200078e001f */
[----:B------:R-:W-:Y:S01]  /*2970*/  PRMT R77, R4, 0x5410, R5 ;  /* 0x00005410044d7816 */ /* 0x000fe20000000005 */
[----:B------:R-:W-:Y:S02]  /*2980*/  IMAD.MOV.U32 R4, RZ, RZ, R28 ;  /* 0x000000ffff047224 */ /* 0x000fe400078e001c */
[----:B------:R-:W-:Y:S01]  /*2990*/  IMAD.MOV.U32 R5, RZ, RZ, R29 ;  /* 0x000000ffff057224 */ /* 0x000fe200078e001d */
[----:B------:R-:W-:Y:S01]  /*29a0*/  PRMT R78, R6, 0x5410, R7 ;  /* 0x00005410064e7816 */ /* 0x000fe20000000007 */
[----:B------:R-:W-:-:S02]  /*29b0*/  IMAD.MOV.U32 R6, RZ, RZ, R56 ;  /* 0x000000ffff067224 */ /* 0x000fc400078e0038 */
[----:B------:R-:W-:Y:S01]  /*29c0*/  IMAD.MOV.U32 R7, RZ, RZ, R57 ;  /* 0x000000ffff077224 */ /* 0x000fe200078e0039 */
[----:B------:R-:W-:-:S04]  /*29d0*/  PRMT R79, R4, 0x5410, R5 ;  /* 0x00005410044f7816 */ /* 0x000fc80000000005 */
[----:B------:R-:W-:Y:S01]  /*29e0*/  PRMT R80, R6, 0x5410, R7 ;  /* 0x0000541006507816 */ /* 0x000fe20000000007 */
[----:B------:R-:W-:Y:S06]  /*29f0*/  @!P5 BRA `(.L_x_1248) ;  /* 0x000000000004d947 */ /* 0x000fec0003800000 */
[----:B------:R-:W-:Y:S01]  /*2a00*/  BPT.TRAP 0x1 ;  /* 0x000000040000795c */ /* 0x000fe20000300000 */
.L_x_1248:
[----:B------:R-:W-:Y:S01]  /*2a10*/  IMAD R63, R22, 0x8, R2 ;  /* 0x00000008163f7824 */ /* 0x000fe200078e0202 */
[----:B------:R-:W-:Y:S01]  /*2a20*/  SHF.L.U32 R74, R185, 0x1f, RZ ;  /* 0x0000001fb94a7819 */ /* 0x000fe200000006ff */
[----:B------:R-:W-:Y:S03]  /*2a30*/  BSSY B1, `(.L_x_1249) ;  /* 0x0000003000017945 */ /* 0x000fe60003800000 */
[----:B------:R-:W0:Y:S02]  /*2a40*/  SYNCS.PHASECHK.TRANS64.TRYWAIT P6, [R63+URZ+0x38890], R74 ;  /* 0x0388904a3f0075a7 */ /* 0x000e2400080c017f */
[----:B0-----:R-:W-:Y:S05]  /*2a50*/  @!P6 BRA `(.L_x_1250) ;  /* 0x0000018800d4e947 */ /* 0x001fea0003800000 */
.L_x_1490:
[----:B------:R-:W-:Y:S05]  /*2a60*/  BSYNC B1 ;  /* 0x0000000000017941 */ /* 0x000fea0003800000 */
.L_x_1249:
[----:B------:R-:W-:-:S03]  /*2a70*/  UMOV UR4, 0xffffffff ;  /* 0xffffffff00047882 */ /* 0x000fc60000000000 */
[----:B------:R-:W-:Y:S05]  /*2a80*/  BRA.DIV UR4, `(.L_x_1251) ;  /* 0x0000018a04dc7947 */ /* 0x000fea000b800000 */
[----:B------:R1:W2:Y:S04]  /*2a90*/  SHFL.IDX PT, R72, R69, RZ, 0x1c1f ;  /* 0x001c1fff45487589 */ /* 0x0002a800000e0000 */
[----:B------:R1:W3:Y:S02]  /*2aa0*/  SHFL.IDX PT, R14, R70, RZ, 0x1c1f ;  /* 0x001c1fff460e7589 */ /* 0x0002e400000e0000 */
.L_x_1494:
        /* <DEDUP_REMOVED lines=10> */
[--C-:B0-----:R-:W-:Y:S01]  /*2b50*/  HADD2.F32 R13, -RZ, R7.reuse.H1_H1 ;  /* 0x30000007ff0d7230 */ /* 0x101fe20000004100 */
[----:B------:R-:W-:Y:S01]  /*2b60*/  SHF.R.U32.HI R30, RZ, 0x10, R31 ;  /* 0x00000010ff1e7819 */ /* 0x000fe2000001161f */
[----:B------:R-:W-:Y:S01]  /*2b70*/  HADD2.F32 R7, -RZ, R7.H0_H0 ;  /* 0x20000007ff077230 */ /* 0x000fe20000004100 */
[--C-:B------:R-:W-:Y:S01]  /*2b80*/  SHF.R.U64 R31, R56, 0x10, R57.reuse ;  /* 0x00000010381f7819 */ /* 0x100fe20000001239 */
[----:B------:R-:W-:Y:S01]  /*2b90*/  HADD2.F32 R15, -RZ, R15.H0_H0 ;  /* 0x2000000fff0f7230 */ /* 0x000fe20000004100 */
[----:B------:R-:W-:Y:S01]  /*2ba0*/  MOV R12, R6 ;  /* 0x00000006000c7202 */ /* 0x000fe20000000f00 */
[----:B------:R-:W-:Y:S01]  /*2bb0*/  HADD2.F32 R6, -RZ, R5.H1_H1 ;  /* 0x30000005ff067230 */ /* 0x000fe20000004100 */
[----:B------:R-:W-:Y:S01]  /*2bc0*/  SHF.R.U32.HI R56, RZ, 0x10, R57 ;  /* 0x00000010ff387819 */ /* 0x000fe20000011639 */
[----:B------:R-:W-:Y:S02]  /*2bd0*/  HADD2.F32 R31, -RZ, R31.H0_H0 ;  /* 0x2000001fff1f7230 */ /* 0x000fe40000004100 */
[----:B------:R-:W-:-:S02]  /*2be0*/  HADD2.F32 R5, -RZ, R5.H0_H0 ;  /* 0x20000005ff057230 */ /* 0x000fc40000004100 */
[----:B------:R-:W-:Y:S02]  /*2bf0*/  HADD2.F32 R56, -RZ, R56.H0_H0 ;  /* 0x20000038ff387230 */ /* 0x000fe40000004100 */
[CC--:B-1----:R-:W-:Y:S01]  /*2c00*/  FMUL.FTZ R70, R6.reuse, R31.reuse ;  /* 0x0000001f06467220 */ /* 0x0c2fe20000410000 */
[----:B------:R-:W-:Y:S02]  /*2c10*/  HADD2.F32 R30, -RZ, R30.H0_H0 ;  /* 0x2000001eff1e7230 */ /* 0x000fe40000004100 */
[C---:B------:R-:W-:Y:S01]  /*2c20*/  FMUL.FTZ R31, R5.reuse, R31 ;  /* 0x0000001f051f7220 */ /* 0x040fe20000410000 */
[-C--:B------:R-:W-:Y:S01]  /*2c30*/  FFMA.FTZ R70, R5, R15.reuse, -R70 ;  /* 0x0000000f05467223 */ /* 0x080fe20000010846 */
[----:B------:R-:W-:Y:S02]  /*2c40*/  FMUL.FTZ R76, R13, R56 ;  /* 0x000000380d4c7220 */ /* 0x000fe40000410000 */
        /* <DEDUP_REMOVED lines=24> */
.L_x_1256:
[----:B------:R-:W-:Y:S05]  /*2dd0*/  BSYNC B2 ;  /* 0x0000000000027941 */ /* 0x000fea0003800000 */
.L_x_1255:
[----:B0-----:R4:W-:Y:S02]  /*2de0*/  ST.E.128 desc[UR40][R10.64], R4 ;  /* 0x000000040a007985 */ /* 0x0019e4000c101d28 */
.L_x_1254:
[----:B------:R-:W-:Y:S05]  /*2df0*/  BSYNC B1 ;  /* 0x0000000000017941 */ /* 0x000fea0003800000 */
.L_x_1253:
        /* <DEDUP_REMOVED lines=8> */
[----:B--2---:R-:W-:-:S03]  /*2e80*/  LEA.HI.X R11, R19, R72, R191, 0x1, P0 ;  /* 0x00000048130b7211 */ /* 0x004fc600000f0cbf */
[----:B------:R-:W-:-:S06]  /*2e90*/  IMAD R4, R71, 0x2, R2 ;  /* 0x0000000247047824 */ /* 0x000fcc00078e0202 */
        /* <DEDUP_REMOVED lines=43> */
.L_x_1258:
[----:B------:R-:W-:Y:S05]  /*3150*/  BSYNC B1 ;  /* 0x0000000000017941 */ /* 0x000fea0003800000 */
.L_x_1257:
[----:B--2---:R2:W-:Y:S01]  /*3160*/  ST.E.128 desc[UR40][R10.64], R4 ;  /* 0x000000040a007985 */ /* 0x0045e2000c101d28 */
[----:B------:R-:W-:Y:S05]  /*3170*/  BRA `(.L_x_1252) ;  /* 0x0000000c006c7947 */ /* 0x000fea0003800000 */
.L_x_1245:
        /* <DEDUP_REMOVED lines=25> */
[----:B--2---:R-:W-:Y:S02]  /*3310*/  IMAD.MOV.U32 R10, RZ, RZ, R6 ;  /* 0x000000ffff0a7224 */ /* 0x004fe400078e0006 */
[----:B------:R-:W-:Y:S02]  /*3320*/  IMAD.MOV.U32 R11, RZ, RZ, R7 ;  /* 0x000000ffff0b7224 */ /* 0x000fe400078e0007 */
        /* <DEDUP_REMOVED lines=14> */
.L_x_1259:
[----:B------:R-:W-:Y:S01]  /*3410*/  IMAD R63, R22, 0x8, R2 ;  /* 0x00000008163f7824 */ /* 0x000fe200078e0202 */
[----:B------:R-:W-:Y:S01]  /*3420*/  SHF.L.U32 R74, R185, 0x1f, RZ ;  /* 0x0000001fb94a7819 */ /* 0x000fe200000006ff */
[----:B------:R-:W-:Y:S03]  /*3430*/  BSSY B1, `(.L_x_1260) ;  /* 0x0000003000017945 */ /* 0x000fe60003800000 */
[----:B------:R-:W0:Y:S02]  /*3440*/  SYNCS.PHASECHK.TRANS64.TRYWAIT P6, [R63+URZ+0x38890], R74 ;  /* 0x0388904a3f0075a7 */ /* 0x000e2400080c017f */
[----:B0-----:R-:W-:Y:S05]  /*3450*/  @!P6 BRA `(.L_x_1261) ;  /* 0x0000018000b0e947 */ /* 0x001fea0003800000 */
.L_x_1495:
[----:B------:R-:W-:Y:S05]  /*3460*/  BSYNC B1 ;  /* 0x0000000000017941 */ /* 0x000fea0003800000 */
.L_x_1260:
[----:B------:R-:W-:-:S03]  /*3470*/  UMOV UR4, 0xffffffff ;  /* 0xffffffff00047882 */ /* 0x000fc60000000000 */
[----:B------:R-:W-:Y:S05]  /*3480*/  BRA.DIV UR4, `(.L_x_1262) ;  /* 0x0000018204b87947 */ /* 0x000fea000b800000 */
[----:B------:R-:W1:Y:S04]  /*3490*/  SHFL.IDX PT, R69, R69, RZ, 0x1c1f ;  /* 0x001c1fff45457589 */ /* 0x000e6800000e0000 */
[----:B------:R-:W2:Y:S02]  /*34a0*/  SHFL.IDX PT, R70, R70, RZ, 0x1c1f ;  /* 0x001c1fff46467589 */ /* 0x000ea400000e0000 */
.L_x_1499:
[----:B------:R-:W-:-:S13]  /*34b0*/  ISETP.GE.OR P6, PT, R23, R68, P2 ;  /* 0x000000441700720c */ /* 0x000fda00017c6670 */
[----:B------:R-:W-:Y:S05]  /*34c0*/  @P6 BRA `(.L_x_1252) ;  /* 0x0000000800986947 */ /* 0x000fea0003800000 */
[----:B------:R-:W3:Y:S01]  /*34d0*/  LDC R72, c[0x0][0x2f4] ;  /* 0x0000bd00ff487b82 */ /* 0x000ee20000000800 */
[C---:B--2---:R-:W-:Y:S01]  /*34e0*/  LEA R56, P6, R58.reuse, R70, 0x1 ;  /* 0x000000463a387211 */ /* 0x044fe200078c08ff */
[----:B------:R-:W-:Y:S03]  /*34f0*/  BSSY B1, `(.L_x_1263) ;  /* 0x0000065000017945 */ /* 0x000fe60003800000 */
[----:B-1----:R-:W-:Y:S02]  /*3500*/  LEA.HI.X R57, R58, R69, R61, 0x1, P6 ;  /* 0x000000453a397211 */ /* 0x002fe400030f0c3d */
[----:B---3--:R-:W-:-:S04]  /*3510*/  IADD3 R8, -R51, R72, RZ ;  /* 0x0000004833087210 */ /* 0x008fc80007ffe1ff */
[----:B------:R-:W-:-:S04]  /*3520*/  SEL R8, R51, R8, !P3 ;  /* 0x0000000833087207 */ /* 0x000fc80005800000 */
[----:B------:R-:W-:-:S04]  /*3530*/  SHF.R.S32.HI R9, RZ, 0x1f, R8 ;  /* 0x0000001fff097819 */ /* 0x000fc80000011408 */
[----:B------:R-:W-:-:S04]  /*3540*/  LEA.HI R9, R9, R8, RZ, 0x4 ;  /* 0x0000000809097211 */ /* 0x000fc800078f20ff */
[----:B------:R-:W-:-:S04]  /*3550*/  SHF.R.S32.HI R8, RZ, 0x4, R9 ;  /* 0x00000004ff087819 */ /* 0x000fc80000011409 */
[----:B------:R-:W-:-:S05]  /*3560*/  LEA.HI.SX32 R8, R3, R8, 0x1d ;  /* 0x0000000803087211 */ /* 0x000fca00078feaff */
[----:B------:R-:W-:-:S05]  /*3570*/  IMAD.SHL.U32 R73, R8, 0x8, RZ ;  /* 0x0000000808497824 */ /* 0x000fca00078e00ff */
[----:B------:R-:W-:-:S04]  /*3580*/  LOP3.LUT R8, R44, 0x38, R73, 0xf8, !PT ;  /* 0x000000382c087812 */ /* 0x000fc800078ef849 */
[----:B------:R-:W-:-:S05]  /*3590*/  LOP3.LUT R9, R8, R47, RZ, 0x3c, !PT ;  /* 0x0000002f08097212 */ /* 0x000fca00078e3cff */
[----:B------:R-:W-:Y:S02]  /*35a0*/  IMAD R8, R220, 0x200, R9 ;  /* 0x00000200dc087824 */ /* 0x000fe400078e0209 */
[----:B------:R-:W-:Y:S02]  /*35b0*/  IMAD.IADD R9, R62, 0x1, R71 ;  /* 0x000000013e097824 */ /* 0x000fe400078e0247 */
[----:B------:R-:W-:Y:S02]  /*35c0*/  IMAD.IADD R71, R71, 0x1, R8 ;  /* 0x0000000147477824 */ /* 0x000fe400078e0208 */
[--C-:B------:R-:W-:Y:S02]  /*35d0*/  IMAD R9, R9, 0x2, R2.reuse ;  /* 0x0000000209097824 */ /* 0x100fe400078e0202 */
[----:B------:R-:W-:-:S04]  /*35e0*/  IMAD R71, R71, 0x2, R2 ;  /* 0x0000000247477824 */ /* 0x000fc800078e0202 */
[----:B------:R-:W1:Y:S04]  /*35f0*/  LDS.128 R8, [R9+0x22400] ;  /* 0x0224000009087984 */ /* 0x000e680000000c00 */
        /* <DEDUP_REMOVED lines=84> */
.L_x_1264:
[----:B------:R-:W-:Y:S05]  /*3b40*/  BSYNC B1 ;  /* 0x0000000000017941 */ /* 0x000fea0003800000 */
.L_x_1263:
        /* <DEDUP_REMOVED lines=8> */
.L_x_1244:
[----:B------:R-:W-:-:S13]  /*3bd0*/  ISETP.NE.AND P5, PT, R188, 0x3, PT ;  /* 0x00000003bc00780c */ /* 0x000fda0003fa5270 */
[----:B------:R-:W-:Y:S05]  /*3be0*/  @!P5 BRA `(.L_x_1265) ;  /* 0x000000000004d947 */ /* 0x000fea0003800000 */
[----:B------:R-:W-:Y:S01]  /*3bf0*/  BPT.TRAP 0x1 ;  /* 0x000000040000795c */ /* 0x000fe20000300000 */
.L_x_1265:
[----:B------:R-:W-:Y:S01]  /*3c00*/  IMAD R63, R22, 0x8, R2 ;  /* 0x00000008163f7824 */ /* 0x000fe200078e0202 */
[----:B------:R-:W-:Y:S01]  /*3c10*/  SHF.L.U32 R74, R185, 0x1f, RZ ;  /* 0x0000001fb94a7819 */ /* 0x000fe200000006ff */
[----:B------:R-:W-:Y:S01]  /*3c20*/  BSSY B1, `(.L_x_1266) ;  /* 0x0000004000017945 */ /* 0x000fe20003800000 */
[----:B------:R-:W-:Y:S02]  /*3c30*/  SHF.R.S32.HI R67, RZ, 0x1f, R65 ;  /* 0x0000001fff437819 */ /* 0x000fe40000011441 */
[----:B------:R-:W0:Y:S02]  /*3c40*/  SYNCS.PHASECHK.TRANS64.TRYWAIT P0, [R63+URZ+0x38890], R74 ;  /* 0x0388904a3f0075a7 */ /* 0x000e24000800017f */
[----:B0-----:R-:W-:Y:S05]  /*3c50*/  @!P0 BRA `(.L_x_1267) ;  /* 0x0000017c00108947 */ /* 0x001fea0003800000 */
.L_x_1500:
[----:B------:R-:W-:Y:S05]  /*3c60*/  BSYNC B1 ;  /* 0x0000000000017941 */ /* 0x000fea0003800000 */
.L_x_1266:
        /* <DEDUP_REMOVED lines=24> */
[----:B------:R1:W2:Y:S04]  /*3df0*/  SHFL.IDX PT, R10, R13, RZ, 0x1c1f ;  /* 0x001c1fff0d0a7589 */ /* 0x0002a800000e0000 */
[----:B------:R1:W3:Y:S02]  /*3e00*/  SHFL.IDX PT, R14, R6, RZ, 0x1c1f ;  /* 0x001c1fff060e7589 */ /* 0x0002e400000e0000 */
.L_x_1504:
        /* <DEDUP_REMOVED lines=12> */
[----:B------:R-:W-:-:S04]  /*3ed0*/  LEA R8, P0, R19, R14, 0x1 ;  /* 0x0000000e13087211 */ /* 0x000fc800078008ff */
[----:B------:R-:W-:Y:S02]  /*3ee0*/  IADD3 R71, R71, R4, RZ ;  /* 0x0000000447477210 */ /* 0x000fe40007ffe0ff */
[----:B------:R-:W-:-:S03]  /*3ef0*/  LEA.HI.X R9, R19, R10, R191, 0x1, P0 ;  /* 0x0000000a13097211 */ /* 0x000fc600000f0cbf */
[----:B------:R-:W-:-:S06]  /*3f00*/  IMAD R4, R71, 0x2, R2 ;  /* 0x0000000247047824 */ /* 0x000fcc00078e0202 */
[----:B------:R-:W1:Y:S04]  /*3f10*/  LDS.128 R4, [R4+0x22400] ;  /* 0x0224000004047984 */ /* 0x000e680000000c00 */
[----:B-1----:R1:W-:Y:S02]  /*3f20*/  ST.E.128 desc[UR40][R8.64], R4 ;  /* 0x0000000408007985 */ /* 0x0023e4000c101d28 */
.L_x_1252:
[----:B------:R-:W-:Y:S05]  /*3f30*/  BSYNC B0 ;  /* 0x0000000000007941 */ /* 0x000fea0003800000 */
.L_x_1243:
        /* <DEDUP_REMOVED lines=17> */
.L_x_1270:
[----:B------:R-:W-:Y:S05]  /*4050*/  BSYNC B0 ;  /* 0x0000000000007941 */ /* 0x000fea0003800000 */
.L_x_1269:
[----:B------:R-:W2:Y:S01]  /*4060*/  SYNCS.PHASECHK.TRANS64.TRYWAIT P5, [R63+URZ+0x388b0], R74 ;  /* 0x0388b04a3f0075a7 */ /* 0x000ea200080a017f */
[----:B------:R-:W-:Y:S04]  /*4070*/  BSSY B0, `(.L_x_1271) ;  /* 0x0000002000007945 */ /* 0x000fe80003800000 */
[----:B--2---:R-:W-:Y:S05]  /*4080*/  @!P5 BRA `(.L_x_1272) ;  /* 0x00000178005cd947 */ /* 0x004fea0003800000 */
.L_x_1505:
[----:B------:R-:W-:Y:S05]  /*4090*/  BSYNC B0 ;  /* 0x0000000000007941 */ /* 0x000fea0003800000 */
.L_x_1271:
[----:B------:R-:W-:Y:S01]  /*40a0*/  ULDC.64 UR4, c[0x0][0x328] ;  /* 0x0000ca0000047ab9 */ /* 0x000fe20000000a00 */
[----:B------:R-:W-:Y:S01]  /*40b0*/  BSSY B0, `(.L_x_1273) ;  /* 0x0000078000007945 */ /* 0x000fe20003800000 */
[----:B------:R-:W-:Y:S02]  /*40c0*/  IMAD R6, R67, UR4, RZ ;  /* 0x0000000443067c24 */ /* 0x000fe4000f8e02ff */
[----:B-1----:R-:W-:-:S04]  /*40d0*/  IMAD.WIDE.U32 R4, R65, UR4, RZ ;  /* 0x0000000441047c25 */ /* 0x002fc8000f8e00ff */
[----:B------:R-:W-:Y:S01]  /*40e0*/  IMAD R65, R65, UR5, R6 ;  /* 0x0000000541417c24 */ /* 0x000fe2000f8e0206 */
[----:B------:R-:W-:Y:S02]  /*40f0*/  ULDC.64 UR4, c[0x0][0x338] ;  /* 0x0000ce0000047ab9 */ /* 0x000fe40000000a00 */
        /* <DEDUP_REMOVED lines=17> */
[----:B------:R-:W4:Y:S01]  /*4210*/  LDL R29, [R1] ;  /* 0x00000000011d7983 */ /* 0x000f220000100800 */
[----:B------:R-:W-:-:S03]  /*4220*/  ULDC UR4, c[0x0][0x320] ;  /* 0x0000c80000047ab9 */ /* 0x000fc60000000800 */
[----:B------:R-:W5:Y:S01]  /*4230*/  LDL R28, [R1+0x4] ;  /* 0x00000400011c7983 */ /* 0x000f620000100800 */
[----:B------:R-:W-:Y:S01]  /*4240*/  ISETP.GE.AND P6, PT, R16, UR4, PT ;  /* 0x0000000410007c0c */ /* 0x000fe2000bfc6270 */
[----:B------:R-:W-:Y:S02]  /*4250*/  IMAD R9, R22, 0x8000, R52 ;  /* 0x0000800016097824 */ /* 0x000fe400078e0234 */
[----:B------:R-:W2:Y:S02]  /*4260*/  LDL R15, [R1+0x8] ;  /* 0x00000800010f7983 */ /* 0x000ea40000100800 */
[C---:B------:R-:W-:Y:S01]  /*4270*/  IMAD R12, R9.reuse, 0x2, R2 ;  /* 0x00000002090c7824 */ /* 0x040fe200078e0202 */
[----:B------:R-:W-:Y:S01]  /*4280*/  LOP3.LUT P5, RZ, R190, 0x4, RZ, 0xc0, !PT ;  /* 0x00000004beff7812 */ /* 0x000fe200078ac0ff */
[----:B------:R-:W2:Y:S04]  /*4290*/  LDL R14, [R1+0xc] ;  /* 0x00000c00010e7983 */ /* 0x000ea80000100800 */
[----:B------:R-:W2:Y:S04]  /*42a0*/  LDL R56, [R1+0x10] ;  /* 0x0000100001387983 */ /* 0x000ea80000100800 */
[----:B------:R-:W0:Y:S01]  /*42b0*/  @!P6 LDS.128 R4, [R12+0x400] ;  /* 0x000400000c04e984 */ /* 0x000e220000000c00 */
[----:B------:R-:W-:-:S03]  /*42c0*/  VIADD R13, R9, 0x20 ;  /* 0x00000020090d7836 */ /* 0x000fc60000000000 */
[----:B------:R-:W-:Y:S01]  /*42d0*/  @P5 VIADD R13, R9, 0xffffffe0 ;  /* 0xffffffe0090d5836 */ /* 0x000fe20000000000 */
[C---:B-1----:R-:W-:Y:S01]  /*42e0*/  @!P6 LEA R8, P5, R16.reuse, R11, 0x1 ;  /* 0x0000000b1008e211 */ /* 0x042fe200078a08ff */
[----:B------:R-:W2:Y:S02]  /*42f0*/  LDL R31, [R1+0x14] ;  /* 0x00001400011f7983 */ /* 0x000ea40000100800 */
[----:B------:R-:W-:Y:S01]  /*4300*/  IMAD R13, R13, 0x2, R2 ;  /* 0x000000020d0d7824 */ /* 0x000fe200078e0202 */
[----:B---3--:R-:W-:Y:S01]  /*4310*/  @!P6 LEA.HI.X R9, R16, R10, R17, 0x1, P5 ;  /* 0x0000000a1009e211 */ /* 0x008fe200028f0c11 */
[----:B------:R-:W3:Y:S01]  /*4320*/  LDL R30, [R1+0x18] ;  /* 0x00001800011e7983 */ /* 0x000ee20000100800 */
[----:B------:R-:W-:-:S03]  /*4330*/  ISETP.GE.AND P5, PT, R19, UR4, PT ;  /* 0x0000000413007c0c */ /* 0x000fc6000bfa6270 */
        /* <DEDUP_REMOVED lines=23> */
[----:B----4-:R-:W-:Y:S02]  /*44b0*/  @!P5 IMAD.X R9, R10, 0x1, R29, P6 ;  /* 0x000000010a09d824 */ /* 0x010fe400030e061d */
[----:B------:R-:W4:Y:S01]  /*44c0*/  LDL R29, [R1+0x1c] ;  /* 0x00001c00011d7983 */ /* 0x000f220000100800 */
[----:B------:R-:W-:-:S03]  /*44d0*/  ISETP.GE.AND P6, PT, R210, UR4, PT ;  /* 0x00000004d2007c0c */ /* 0x000fc6000bfc6270 */
[----:B-1----:R0:W-:Y:S10]  /*44e0*/  @!P5 ST.E.128 desc[UR40][R8.64], R4 ;  /* 0x000000040800d985 */ /* 0x0021f4000c101d28 */
[----:B------:R-:W1:Y:S01]  /*44f0*/  @!P6 LDS.128 R4, [R12+0x6400] ;  /* 0x006400000c04e984 */ /* 0x000e620000000c00 */
[----:B0-----:R-:W-:-:S05]  /*4500*/  @!P6 LEA R8, P5, R210, R11, 0x1 ;  /* 0x0000000bd208e211 */ /* 0x001fca00078a08ff */
[----:B-----5:R-:W-:Y:S02]  /*4510*/  @!P6 IMAD.X R9, R10, 0x1, R28, P5 ;  /* 0x000000010a09e824 */ /* 0x020fe400028e061c */
[----:B------:R-:W5:Y:S01]  /*4520*/  LDL R28, [R1+0x20] ;  /* 0x00002000011c7983 */ /* 0x000f620000100800 */
[----:B------:R-:W-:-:S03]  /*4530*/  ISETP.GE.AND P5, PT, R209, UR4, PT ;  /* 0x00000004d1007c0c */ /* 0x000fc6000bfa6270 */
[----:B-1----:R0:W-:Y:S10]  /*4540*/  @!P6 ST.E.128 desc[UR40][R8.64], R4 ;  /* 0x000000040800e985 */ /* 0x0021f4000c101d28 */
[----:B------:R-:W1:Y:S01]  /*4550*/  @!P5 LDS.128 R4, [R13+0x6400] ;  /* 0x006400000d04d984 */ /* 0x000e620000000c00 */
[----:B0-----:R-:W-:-:S05]  /*4560*/  @!P5 LEA R8, P6, R209, R11, 0x1 ;  /* 0x0000000bd108d211 */ /* 0x001fca00078c08ff */
[----:B--2---:R-:W-:Y:S02]  /*4570*/  @!P5 IMAD.X R9, R10, 0x1, R15, P6 ;  /* 0x000000010a09d824 */ /* 0x004fe400030e060f */
[----:B------:R-:W2:Y:S01]  /*4580*/  LDL R15, [R1+0x24] ;  /* 0x00002400010f7983 */ /* 0x000ea20000100800 */
[----:B------:R-:W-:-:S03]  /*4590*/  ISETP.GE.AND P6, PT, R208, UR4, PT ;  /* 0x00000004d0007c0c */ /* 0x000fc6000bfc6270 */
[----:B-1----:R0:W-:Y:S10]  /*45a0*/  @!P5 ST.E.128 desc[UR40][R8.64], R4 ;  /* 0x000000040800d985 */ /* 0x0021f4000c101d28 */
[----:B------:R-:W1:Y:S01]  /*45b0*/  @!P6 LDS.128 R4, [R12+0x8400] ;  /* 0x008400000c04e984 */ /* 0x000e620000000c00 */
[----:B0-----:R-:W-:-:S04]  /*45c0*/  @!P6 LEA R8, P5, R208, R11, 0x1 ;  /* 0x0000000bd008e211 */ /* 0x001fc800078a08ff */
[----:B------:R-:W-:Y:S02]  /*45d0*/  @!P6 IADD3.X R9, R10, R14, RZ, P5, !PT ;  /* 0x0000000e0a09e210 */ /* 0x000fe40002ffe4ff */
[----:B------:R-:W2:Y:S01]  /*45e0*/  LDL R14, [R1+0x28] ;  /* 0x00002800010e7983 */ /* 0x000ea20000100800 */
        /* <DEDUP_REMOVED lines=14> */
[----:B---3--:R-:W-:Y:S01]  /*46d0*/  @!P5 IMAD.X R9, R10, 0x1, R30, P6 ;  /* 0x000000010a09d824 */ /* 0x008fe200030e061e */
        /* <DEDUP_REMOVED lines=19> */
[----:B------:R-:W-:-:S05]  /*4810*/  @!P5 IMAD.X R9, R10, 0x1, R14, P6 ;  /* 0x000000010a09d824 */ /* 0x000fca00030e060e */
[----:B-1----:R4:W-:Y:S03]  /*4820*/  @!P5 ST.E.128 desc[UR40][R8.64], R4 ;  /* 0x000000040800d985 */ /* 0x0029e6000c101d28 */
.L_x_1274:
[----:B------:R-:W-:Y:S05]  /*4830*/  BSYNC B0 ;  /* 0x0000000000007941 */ /* 0x000fea0003800000 */
.L_x_1273:
        /* <DEDUP_REMOVED lines=17> */
.L_x_1238:
[----:B------:R-:W2:Y:S01]  /*4950*/  LDL R4, [R1+0x60] ;  /* 0x0000600001047983 */ /* 0x000ea20000100800 */
[----:B------:R-:W-:Y:S01]  /*4960*/  BSSY B0, `(.L_x_1276) ;  /* 0x0000046000007945 */ /* 0x000fe20003800000 */
        /* <DEDUP_REMOVED lines=29> */
[----:B------:R-:W-:Y:S01]  /*4b40*/  CS2R R40, SRZ ;  /* 0x0000000000287805 */ /* 0x000fe2000001ff00 */
[----:B------:R-:W-:Y:S01]  /*4b50*/  IMAD.MOV.U32 R96, RZ, RZ, RZ ;  /* 0x000000ffff607224 */ /* 0x000fe200078e00ff */
[----:B------:R-:W-:-:S02]  /*4b60*/  CS2R R94, SRZ ;  /* 0x00000000005e7805 */ /* 0x000fc4000001ff00 */
[----:B------:R-:W-:Y:S01]  /*4b70*/  CS2R R92, SRZ ;  /* 0x00000000005c7805 */ /* 0x000fe2000001ff00 */
[----:B------:R-:W-:Y:S01]  /*4b80*/  IMAD.MOV.U32 R91, RZ, RZ, RZ ;  /* 0x000000ffff5b7224 */ /* 0x000fe200078e00ff */
[----:B------:R-:W-:Y:S01]  /*4b90*/  CS2R R88, SRZ ;  /* 0x0000000000587805 */ /* 0x000fe2000001ff00 */
[----:B------:R-:W-:Y:S01]  /*4ba0*/  IMAD.MOV.U32 R37, RZ, RZ, RZ ;  /* 0x000000ffff257224 */ /* 0x000fe200078e00ff */
[----:B------:R-:W-:Y:S02]  /*4bb0*/  CS2R R86, SRZ ;  /* 0x0000000000567805 */ /* 0x000fe4000001ff00 */
[----:B------:R-:W-:Y:S01]  /*4bc0*/  CS2R R84, SRZ ;  /* 0x0000000000547805 */ /* 0x000fe2000001ff00 */
[----:B------:R-:W-:Y:S01]  /*4bd0*/  IMAD.MOV.U32 R83, RZ, RZ, RZ ;  /* 0x000000ffff537224 */ /* 0x000fe200078e00ff */
[----:B------:R-:W-:Y:S01]  /*4be0*/  CS2R R80, SRZ ;  /* 0x0000000000507805 */ /* 0x000fe2000001ff00 */
[----:B------:R-:W-:Y:S01]  /*4bf0*/  IMAD.MOV.U32 R33, RZ, RZ, RZ ;  /* 0x000000ffff217224 */ /* 0x000fe200078e00ff */
[----:B------:R-:W-:-:S02]  /*4c00*/  CS2R R78, SRZ ;  /* 0x00000000004e7805 */ /* 0x000fc4000001ff00 */
[----:B------:R-:W-:Y:S02]  /*4c10*/  CS2R R76, SRZ ;  /* 0x00000000004c7805 */ /* 0x000fe4000001ff00 */
[----:B------:R-:W-:Y:S02]  /*4c20*/  MOV R75, RZ ;  /* 0x000000ff004b7202 */ /* 0x000fe40000000f00 */
[----:B------:R-:W-:Y:S02]  /*4c30*/  CS2R R28, SRZ ;  /* 0x00000000001c7805 */ /* 0x000fe4000001ff00 */
[----:B------:R-:W-:Y:S01]  /*4c40*/  CS2R R72, SRZ ;  /* 0x0000000000487805 */ /* 0x000fe2000001ff00 */
[----:B------:R-:W-:Y:S01]  /*4c50*/  IMAD.MOV.U32 R71, RZ, RZ, RZ ;  /* 0x000000ffff477224 */ /* 0x000fe200078e00ff */
[----:B------:R-:W-:Y:S02]  /*4c60*/  CS2R R14, SRZ ;  /* 0x00000000000e7805 */ /* 0x000fe4000001ff00 */
[----:B------:R-:W-:Y:S01]  /*4c70*/  CS2R R68, SRZ ;  /* 0x0000000000447805 */ /* 0x000fe2000001ff00 */
[----:B------:R-:W-:Y:S01]  /*4c80*/  IMAD.MOV.U32 R67, RZ, RZ, RZ ;  /* 0x000000ffff437224 */ /* 0x000fe200078e00ff */
[----:B------:R-:W-:-:S02]  /*4c90*/  CS2R R12, SRZ ;  /* 0x00000000000c7805 */ /* 0x000fc4000001ff00 */
[----:B------:R-:W-:Y:S02]  /*4ca0*/  CS2R R64, SRZ ;  /* 0x0000000000407805 */ /* 0x000fe4000001ff00 */
[----:B0-----:R-:W-:Y:S02]  /*4cb0*/  CS2R R62, SRZ ;  /* 0x00000000003e7805 */ /* 0x001fe4000001ff00 */
[----:B------:R-:W-:Y:S02]  /*4cc0*/  CS2R R60, SRZ ;  /* 0x00000000003c7805 */ /* 0x000fe4000001ff00 */
[----:B------:R-:W-:Y:S01]  /*4cd0*/  CS2R R58, SRZ ;  /* 0x00000000003a7805 */ /* 0x000fe2000001ff00 */
[----:B------:R-:W-:Y:S01]  /*4ce0*/  IMAD.MOV.U32 R155, RZ, RZ, RZ ;  /* 0x000000ffff9b7224 */ /* 0x000fe200078e00ff */
[----:B------:R-:W-:Y:S02]  /*4cf0*/  CS2R R156, SRZ ;  /* 0x00000000009c7805 */ /* 0x000fe4000001ff00 */
[----:B------:R-:W-:-:S02]  /*4d00*/  CS2R R54, SRZ ;  /* 0x0000000000367805 */ /* 0x000fc4000001ff00 */
[----:B------:R-:W-:Y:S02]  /*4d10*/  CS2R R158, SRZ ;  /* 0x00000000009e7805 */ /* 0x000fe4000001ff00 */
[----:B------:R-:W-:Y:S02]  /*4d20*/  CS2R R50, SRZ ;  /* 0x0000000000327805 */ /* 0x000fe4000001ff00 */
        /* <DEDUP_REMOVED lines=9> */
.L_x_1277:
[----:B------:R-:W-:Y:S05]  /*4dc0*/  BSYNC B0 ;  /* 0x0000000000007941 */ /* 0x000fea0003800000 */
.L_x_1276:
[----:B------:R-:W-:Y:S01]  /*4dd0*/  BSSY B7, `(.L_x_1278) ;  /* 0x0000b56000077945 */ /* 0x000fe20003800000 */
[----:B---3--:R-:W-:Y:S01]  /*4de0*/  IMAD.MOV.U32 R10, RZ, RZ, RZ ;  /* 0x000000ffff0a7224 */ /* 0x008fe200078e00ff */
[----:B------:R-:W-:Y:S01]  /*4df0*/  CS2R R8, SRZ ;  /* 0x0000000000087805 */ /* 0x000fe2000001ff00 */
[----:B------:R-:W-:Y:S01]  /*4e00*/  IMAD.MOV.U32 R36, RZ, RZ, RZ ;  /* 0x000000ffff247224 */ /* 0x000fe200078e00ff */
[----:B------:R-:W-:Y:S01]  /*4e10*/  CS2R R6, SRZ ;  /* 0x0000000000067805 */ /* 0x000fe2000001ff00 */
[----:B------:R-:W-:Y:S01]  /*4e20*/  IMAD.MOV.U32 R35, RZ, RZ, RZ ;  /* 0x000000ffff237224 */ /* 0x000fe200078e00ff */
[----:B------:R-:W-:Y:S01]  /*4e30*/  CS2R R4, SRZ ;  /* 0x0000000000047805 */ /* 0x000fe2000001ff00 */
[----:B------:R-:W-:Y:S02]  /*4e40*/  IMAD.MOV.U32 R32, RZ, RZ, RZ ;  /* 0x000000ffff207224 */ /* 0x000fe400078e00ff */
[----:B------:R-:W-:Y:S02]  /*4e50*/  IMAD.MOV.U32 R31, RZ, RZ, RZ ;  /* 0x000000ffff1f7224 */ /* 0x000fe400078e00ff */
[----:B------:R-:W-:-:S02]  /*4e60*/  IMAD.MOV.U32 R152, RZ, RZ, RZ ;  /* 0x000000ffff987224 */ /* 0x000fc400078e00ff */
[----:B------:R-:W-:Y:S02]  /*4e70*/  IMAD.MOV.U32 R154, RZ, RZ, RZ ;  /* 0x000000ffff9a7224 */ /* 0x000fe400078e00ff */
[----:B------:R-:W-:Y:S01]  /*4e80*/  IMAD.MOV.U32 R0, RZ, RZ, RZ ;  /* 0x000000ffff007224 */ /* 0x000fe200078e00ff */
[----:B------:R-:W-:Y:S06]  /*4e90*/  @!P1 BRA `(.L_x_1279) ;  /* 0x0000001800689947 */ /* 0x000fec0003800000 */
[----:B------:R-:W-:Y:S02]  /*4ea0*/  ISETP.GE.AND P1, PT, R170, 0x1, PT ;  /* 0x00000001aa00780c */ /* 0x000fe40003f26270 */
[----:B------:R-:W-:-:S11]  /*4eb0*/  PLOP3.LUT P0, PT, PT, PT, PT, 0x80, 0x0 ;  /* 0x000000000000781c */ /* 0x000fd60003f0f070 */
[----:B------:R-:W-:Y:S05]  /*4ec0*/  @!P1 BRA `(.L_x_1280) ;  /* 0x000000b400189947 */ /* 0x000fea0003800000 */
[----:B------:R-:W0:Y:S01]  /*4ed0*/  S2R R20, SR_TID.X ;  /* 0x0000000000147919 */ /* 0x000e220000002100 */
[----:B------:R-:W-:Y:S01]  /*4ee0*/  IMAD.MOV.U32 R5, RZ, RZ, 0x40000040 ;  /* 0x40000040ff057424 */ /* 0x000fe200078e00ff */
[----:B------:R-:W-:Y:S01]  /*4ef0*/  BAR.SYNC.DEFER_BLOCKING 0xe, 0x100 ;  /* 0x0384000000007b1d */ /* 0x000fe20000010000 */
[----:B------:R-:W-:-:S03]  /*4f00*/  IMAD.MOV.U32 R7, RZ, RZ, 0x40000040 ;  /* 0x40000040ff077424 */ /* 0x000fc600078e00ff */
[----:B------:R-:W-:Y:S01]  /*4f10*/  R2UR UR5, R5 ;  /* 0x00000000050572ca */ /* 0x000fe200000e0000 */
[----:B------:R-:W-:Y:S01]  /*4f20*/  IMAD.MOV.U32 R11, RZ, RZ, 0x40000040 ;  /* 0x40000040ff0b7424 */ /* 0x000fe200078e00ff */
[----:B------:R-:W-:Y:S01]  /*4f30*/  ISETP.NE.AND P2, PT, R188, 0x3, PT ;  /* 0x00000003bc00780c */ /* 0x000fe20003f45270 */
[----:B------:R-:W-:Y:S01]  /*4f40*/  IMAD.MOV.U32 R9, RZ, RZ, 0x40000040 ;  /* 0x40000040ff097424 */ /* 0x000fe200078e00ff */
[----:B------:R-:W-:Y:S01]  /*4f50*/  R2UR UR7, R7 ;  /* 0x00000000070772ca */ /* 0x000fe200000e0000 */
[----:B------:R-:W-:Y:S01]  /*4f60*/  IMAD.MOV.U32 R7, RZ, RZ, 0x40000040 ;  /* 0x40000040ff077424 */ /* 0x000fe200078e00ff */
[----:B------:R-:W-:Y:S01]  /*4f70*/  R2UR UR15, R11 ;  /* 0x000000000b0f72ca */ /* 0x000fe200000e0000 */
[----:B------:R-:W-:Y:S01]  /*4f80*/  IMAD.MOV.U32 R11, RZ, RZ, 0x40000040 ;  /* 0x40000040ff0b7424 */ /* 0x000fe200078e00ff */
[----:B------:R-:W-:Y:S01]  /*4f90*/  R2UR UR11, R9 ;  /* 0x00000000090b72ca */ /* 0x000fe200000e0000 */
[----:B------:R-:W-:-:S03]  /*4fa0*/  IMAD.MOV.U32 R9, RZ, RZ, 0x40000040 ;  /* 0x40000040ff097424 */ /* 0x000fc600078e00ff */
[----:B------:R-:W-:Y:S02]  /*4fb0*/  R2UR UR9, R11 ;  /* 0x000000000b0972ca */ /* 0x000fe400000e0000 */
[----:B------:R-:W-:Y:S01]  /*4fc0*/  R2UR UR13, R9 ;  /* 0x00000000090d72ca */ /* 0x000fe200000e0000 */
[----:B-----5:R-:W-:Y:S01]  /*4fd0*/  WARPGROUP.ARRIVE ;  /* 0x00000000000079c5 */ /* 0x020fe20000000000 */
        /* <DEDUP_REMOVED lines=10> */
[----:B------:R-:W-:-:S03]  /*5080*/  SHF.R.U32.HI R4, RZ, 0x4, R0 ;  /* 0x00000004ff047819 */ /* 0x000fc60000011600 */
[----:B------:R-:W-:Y:S01]  /*5090*/  VIADD R3, R3, 0x400 ;  /* 0x0000040003037836 */ /* 0x000fe20000000000 */
[----:B------:R-:W-:-:S04]  /*50a0*/  LOP3.LUT R4, R4, 0x3fff, RZ, 0xc0, !PT ;  /* 0x00003fff04047812 */ /* 0x000fc800078ec0ff */
[----:B------:R-:W-:Y:S02]  /*50b0*/  SHF.R.U32.HI R3, RZ, 0x4, R3 ;  /* 0x00000004ff037819 */ /* 0x000fe40000011603 */
[----:B------:R-:W-:Y:S02]  /*50c0*/  LOP3.LUT R4, R4, 0x10000, RZ, 0xfc, !PT ;  /* 0x0001000004047812 */ /* 0x000fe400078efcff */
[----:B------:R-:W-:Y:S02]  /*50d0*/  LOP3.LUT R0, R3, 0x3fff, RZ, 0xc0, !PT ;  /* 0x00003fff03007812 */ /* 0x000fe400078ec0ff */
[----:B------:R-:W-:Y:S02]  /*50e0*/  R2UR UR4, R4 ;  /* 0x00000000040472ca */ /* 0x000fe400000e0000 */
[----:B------:R-:W-:-:S05]  /*50f0*/  LOP3.LUT R0, R0, 0x2000000, RZ, 0xfc, !PT ;  /* 0x0200000000007812 */ /* 0x000fca00078efcff */
[----:B------:R-:W-:-:S04]  /*5100*/  IMAD R6, R18, 0x1000, R0 ;  /* 0x0000100012067824 */ /* 0x000fc800078e0200 */
[C---:B------:R-:W-:Y:S01]  /*5110*/  VIADD R10, R6.reuse, 0x100 ;  /* 0x00000100060a7836 */ /* 0x040fe20000000000 */
[C---:B------:R-:W-:Y:S01]  /*5120*/  R2UR UR6, R6.reuse ;  /* 0x00000000060672ca */ /* 0x040fe200000e0000 */
[C---:B------:R-:W-:Y:S02]  /*5130*/  VIADD R8, R6.reuse, 0x80 ;  /* 0x0000008006087836 */ /* 0x040fe40000000000 */
[----:B------:R-:W-:Y:S01]  /*5140*/  VIADD R6, R6, 0x180 ;  /* 0x0000018006067836 */ /* 0x000fe20000000000 */
[----:B------:R-:W-:Y:S01]  /*5150*/  R2UR UR14, R10 ;  /* 0x000000000a0e72ca */ /* 0x000fe200000e0000 */
[----:B------:R-:W-:Y:S01]  /*5160*/  VIADD R10, R4, 0x2 ;  /* 0x00000002040a7836 */ /* 0x000fe20000000000 */
[----:B------:R-:W-:Y:S01]  /*5170*/  R2UR UR10, R8 ;  /* 0x00000000080a72ca */ /* 0x000fe200000e0000 */
[----:B------:R-:W-:-:S03]  /*5180*/  VIADD R8, R4, 0x4 ;  /* 0x0000000404087836 */ /* 0x000fc60000000000 */
[----:B------:R-:W-:Y:S02]  /*5190*/  R2UR UR8, R10 ;  /* 0x000000000a0872ca */ /* 0x000fe400000e0000 */
[----:B------:R-:W-:Y:S01]  /*51a0*/  R2UR UR12, R8 ;  /* 0x00000000080c72ca */ /* 0x000fe200000e0000 */
[----:B------:R-:W-:Y:S01]  /*51b0*/  HGMMA.64x256x16.F32 R24, gdesc[UR4].tnspB, RZ, !UPT, gsb0 ;  /* 0x43e00000041879f0 */ /* 0x000fe2000c0008ff */
[----:B------:R-:W-:Y:S01]  /*51c0*/  R2UR UR6, R6 ;  /* 0x00000000060672ca */ /* 0x000fe200000e0000 */
[----:B------:R-:W-:Y:S01]  /*51d0*/  VIADD R6, R4, 0x6 ;  /* 0x0000000604067836 */ /* 0x000fe20000000000 */
[----:B------:R-:W-:Y:S02]  /*51e0*/  R2UR UR7, R7 ;  /* 0x00000000070772ca */ /* 0x000fe400000e0000 */
[----:B------:R-:W-:Y:S02]  /*51f0*/  MOV R7, 0x40000040 ;  /* 0x4000004000077802 */ /* 0x000fe40000000f00 */
[----:B------:R-:W-:-:S02]  /*5200*/  R2UR UR4, R6 ;  /* 0x00000000060472ca */ /* 0x000fc400000e0000 */
[----:B------:R-:W-:Y:S01]  /*5210*/  R2UR UR5, R7 ;  /* 0x00000000070572ca */ /* 0x000fe200000e0000 */
        /* <DEDUP_REMOVED lines=16> */
.L_x_1281:
[----:B------:R-:W-:Y:S01]  /*5320*/  IMAD R3, R18, 0x8, R2 ;  /* 0x0000000812037824 */ /* 0x000fe200078e0202 */
[----:B------:R-:W-:Y:S01]  /*5330*/  ISETP.GE.AND P0, PT, R170, 0x41, PT ;  /* 0x00000041aa00780c */ /* 0x000fe20003f06270 */
[----:B------:R-:W-:Y:S02]  /*5340*/  BSSY B0, `(.L_x_1282) ;  /* 0x00000c2000007945 */ /* 0x000fe40003800000 */
[----:B------:R-:W-:-:S05]  /*5350*/  VIADD R3, R3, 0x38860 ;  /* 0x0003886003037836 */ /* 0x000fca0000000000 */
[----:B------:R-:W-:-:S04]  /*5360*/  PRMT R3, R189, 0x654, R3 ;  /* 0x00000654bd037816 */ /* 0x000fc80000000003 */
[----:B------:R0:W-:Y:S01]  /*5370*/  SYNCS.ARRIVE.TRANS64.RED.A1T0 RZ, [R3+URZ], RZ ;  /* 0x000000ff03ff79a7 */ /* 0x0001e2000810043f */
[----:B------:R-:W-:Y:S05]  /*5380*/  @!P0 BRA `(.L_x_1283) ;  /* 0x0000000800f48947 */ /* 0x000fea0003800000 */
[----:B------:R-:W-:-:S07]  /*5390*/  VIADD R171, R171, 0xfffffffe ;  /* 0xfffffffeabab7836 */ /* 0x000fce0000000000 */
.L_x_1285:
[----:B------:R-:W-:Y:S01]  /*53a0*/  BAR.SYNC.DEFER_BLOCKING 0xe, 0x100 ;  /* 0x0384000000007b1d */ /* 0x000fe20000010000 */
[----:B01----:R-:W-:Y:S01]  /*53b0*/  IMAD R3, R18, 0x40, R194 ;  /* 0x0000004012037824 */ /* 0x003fe200078e02c2 */
[----:B------:R-:W-:Y:S01]  /*53c0*/  R2UR UR4, R4 ;  /* 0x00000000040472ca */ /* 0x000fe200000e0000 */
[----:B------:R-:W-:Y:S01]  /*53d0*/  VIADD R18, R18, 0x1 ;  /* 0x0000000112127836 */ /* 0x000fe20000000000 */
[----:B------:R-:W-:Y:S01]  /*53e0*/  R2UR UR5, R5 ;  /* 0x00000000050572ca */ /* 0x000fe200000e0000 */
[----:B------:R-:W-:Y:S02]  /*53f0*/  IMAD R3, R3, 0x4, R2 ;  /* 0x0000000403037824 */ /* 0x000fe400078e0202 */
[----:B------:R-:W-:Y:S01]  /*5400*/  IMAD.MOV.U32 R13, RZ, RZ, 0x40000040 ;  /* 0x40000040ff0d7424 */ /* 0x000fe200078e00ff */
[----:B------:R-:W-:Y:S01]  /*5410*/  ISETP.NE.AND P0, PT, R18, 0x2, PT ;  /* 0x000000021200780c */ /* 0x000fe20003f05270 */
[----:B------:R-:W-:-:S03]  /*5420*/  IMAD.MOV.U32 R15, RZ, RZ, 0x40000040 ;  /* 0x40000040ff0f7424 */ /* 0x000fc600078e00ff */
[----:B------:R-:W-:Y:S02]  /*5430*/  SEL R18, R18, RZ, P0 ;  /* 0x000000ff12127207 */ /* 0x000fe40000000000 */
[----:B------:R-:W-:Y:S01]  /*5440*/  R2UR UR7, R13 ;  /* 0x000000000d0772ca */ /* 0x000fe200000e0000 */
[----:B------:R-:W-:Y:S01]  /*5450*/  IMAD.MOV.U32 R13, RZ, RZ, 0x40000040 ;  /* 0x40000040ff0d7424 */ /* 0x000fe200078e00ff */
        /* <DEDUP_REMOVED lines=66> */
[----:B------:R-:W-:-:S02]  /*5880*/  IMAD R12, R18, 0x1000, R0 ;  /* 0x00001000120c7824 */ /* 0x000fc400078e0200 */
[-C--:B-1----:R-:W-:Y:S01]  /*5890*/  FMUL.FTZ R26, R26, R3.reuse ;  /* 0x000000031a1a7220 */ /* 0x082fe20000410000 */
[-C--:B------:R-:W-:Y:S01]  /*58a0*/  FMUL.FTZ R27, R27, R3.reuse ;  /* 0x000000031b1b7220 */ /* 0x080fe20000410000 */
[-C--:B------:R-:W-:Y:S01]  /*58b0*/  FMUL.FTZ R30, R30, R3.reuse ;  /* 0x000000031e1e7220 */ /* 0x080fe20000410000 */
[-C--:B------:R-:W-:Y:S01]  /*58c0*/  FMUL.FTZ R31, R31, R3.reuse ;  /* 0x000000031f1f7220 */ /* 0x080fe20000410000 */
[----:B------:R-:W-:Y:S01]  /*58d0*/  R2UR UR6, R12 ;  /* 0x000000000c0672ca */ /* 0x000fe200000e0000 */
        /* <DEDUP_REMOVED lines=60> */
[----:B------:R-:W-:-:S02]  /*5ca0*/  VIADD R14, R12, 0x80 ;  /* 0x000000800c0e7836 */ /* 0x000fc40000000000 */
[----:B------:R-:W-:Y:S02]  /*5cb0*/  IMAD.MOV.U32 R3, RZ, RZ, R171 ;  /* 0x000000ffff037224 */ /* 0x000fe400078e00ab */
[----:B------:R-:W-:Y:S01]  /*5cc0*/  VIADD R171, R171, 0xffffffff ;  /* 0xffffffffabab7836 */ /* 0x000fe20000000000 */
[----:B------:R-:W-:Y:S02]  /*5cd0*/  WARPGROUP.ARRIVE ;  /* 0x00000000000079c5 */ /* 0x000fe40000000000 */
[----:B------:R-:W-:Y:S02]  /*5ce0*/  ISETP.GT.AND P1, PT, R3, RZ, PT ;  /* 0x000000ff0300720c */ /* 0x000fe40003f24270 */
[----:B------:R-:W-:Y:S02]  /*5cf0*/  SEL R3, RZ, 0x1, P0 ;  /* 0x00000001ff037807 */ /* 0x000fe40000000000 */
[----:B------:R-:W-:Y:S01]  /*5d00*/  HGMMA.64x256x16.F32 R24, gdesc[UR4].tnspB, R24, gsb0 ;  /* 0x43e00000041879f0 */ /* 0x000fe20008000818 */
[----:B------:R-:W-:Y:S01]  /*5d10*/  R2UR UR6, R14 ;  /* 0x000000000e0672ca */ /* 0x000fe200000e0000 */
[----:B------:R-:W-:Y:S01]  /*5d20*/  VIADD R14, R12, 0x100 ;  /* 0x000001000c0e7836 */ /* 0x000fe20000000000 */
[----:B------:R-:W-:Y:S01]  /*5d30*/  R2UR UR7, R15 ;  /* 0x000000000f0772ca */ /* 0x000fe200000e0000 */
[----:B------:R-:W-:Y:S01]  /*5d40*/  IMAD.MOV.U32 R15, RZ, RZ, 0x40000040 ;  /* 0x40000040ff0f7424 */ /* 0x000fe200078e00ff */
[----:B------:R-:W-:Y:S01]  /*5d50*/  R2UR UR4, R10 ;  /* 0x000000000a0472ca */ /* 0x000fe200000e0000 */
[----:B------:R-:W-:Y:S01]  /*5d60*/  VIADD R12, R12, 0x180 ;  /* 0x000001800c0c7836 */ /* 0x000fe20000000000 */
[----:B------:R-:W-:-:S02]  /*5d70*/  R2UR UR5, R11 ;  /* 0x000000000b0572ca */ /* 0x000fc400000e0000 */
[----:B------:R-:W-:Y:S01]  /*5d80*/  LOP3.LUT R184, R184, R3, RZ, 0x3c, !PT ;  /* 0x00000003b8b87212 */ /* 0x000fe200078e3cff */
[----:B------:R-:W-:Y:S02]  /*5d90*/  WARPGROUP.DEPBAR.LE gsb0, 0x0 ;  /* 0x00008000000079c5 */ /* 0x000fe40000010000 */
[----:B------:R-:W-:-:S15]  /*5da0*/  WARPGROUP.ARRIVE ;  /* 0x00000000000079c5 */ /* 0x000fde0000000000 */
[----:B------:R-:W-:-:S01]  /*5db0*/  NOP ;  /* 0x0000000000007918 */ /* 0x000fc20000000000 */
[----:B------:R-:W-:Y:S01]  /*5dc0*/  HGMMA.64x256x16.F32 R24, gdesc[UR4].tnspB, R24, gsb0 ;  /* 0x43e00000041879f0 */ /* 0x000fe20008000818 */
[----:B------:R-:W-:Y:S02]  /*5dd0*/  R2UR UR6, R14 ;  /* 0x000000000e0672ca */ /* 0x000fe400000e0000 */
[----:B------:R-:W-:Y:S02]  /*5de0*/  R2UR UR7, R15 ;  /* 0x000000000f0772ca */ /* 0x000fe400000e0000 */
[----:B------:R-:W-:Y:S02]  /*5df0*/  R2UR UR4, R8 ;  /* 0x00000000080472ca */ /* 0x000fe400000e0000 */
[----:B------:R-:W-:Y:S01]  /*5e00*/  R2UR UR5, R9 ;  /* 0x00000000090572ca */ /* 0x000fe200000e0000 */
[----:B------:R-:W-:Y:S02]  /*5e10*/  WARPGROUP.DEPBAR.LE gsb0, 0x0 ;  /* 0x00008000000079c5 */ /* 0x000fe40000010000 */
[----:B------:R-:W-:-:S15]  /*5e20*/  WARPGROUP.ARRIVE ;  /* 0x00000000000079c5 */ /* 0x000fde0000000000 */
[----:B------:R-:W-:-:S03]  /*5e30*/  NOP ;  /* 0x0000000000007918 */ /* 0x000fc60000000000 */
        /* <DEDUP_REMOVED lines=8> */
[----:B------:R-:W-:Y:S03]  /*5ec0*/  HGMMA.64x256x16.F32 R24, gdesc[UR4].tnspB, R24, gsb0 ;  /* 0x43e00000041879f0 */ /* 0x000fe60008000818 */
[----:B------:R-:W-:Y:S02]  /*5ed0*/  WARPGROUP.DEPBAR.LE gsb0, 0x0 ;  /* 0x00008000000079c5 */ /* 0x000fe40000010000 */
[----:B------:R-:W-:Y:S06]  /*5ee0*/  BAR.ARV 0xf, 0x100 ;  /* 0x03c4000000007b1d */ /* 0x000fec0000002000 */
[----:B------:R-:W-:Y:S05]  /*5ef0*/  @!P2 BRA `(.L_x_1284) ;  /* 0x000000000004a947 */ /* 0x000fea0003800000 */
[----:B------:R-:W-:Y:S01]  /*5f00*/  BPT.TRAP 0x1 ;  /* 0x000000040000795c */ /* 0x000fe20000300000 */
.L_x_1284:
[----:B------:R-:W-:-:S05]  /*5f10*/  LEA R3, R18, R2, 0x3 ;  /* 0x0000000212037211 */ /* 0x000fca00078e18ff */
[----:B------:R-:W-:-:S05]  /*5f20*/  VIADD R3, R3, 0x38860 ;  /* 0x0003886003037836 */ /* 0x000fca0000000000 */
[----:B------:R-:W-:-:S04]  /*5f30*/  PRMT R3, R189, 0x654, R3 ;  /* 0x00000654bd037816 */ /* 0x000fc80000000003 */
[----:B------:R1:W-:Y:S01]  /*5f40*/  SYNCS.ARRIVE.TRANS64.RED.A1T0 RZ, [R3+URZ], RZ ;  /* 0x000000ff03ff79a7 */ /* 0x0003e2000810043f */
[----:B------:R-:W-:Y:S05]  /*5f50*/  @P1 BRA `(.L_x_1285) ;  /* 0xfffffff400101947 */ /* 0x000fea000383ffff */
.L_x_1283:
[----:B------:R-:W-:Y:S05]  /*5f60*/  BSYNC B0 ;  /* 0x0000000000007941 */ /* 0x000fea0003800000 */
.L_x_1282:
[----:B------:R-:W-:Y:S01]  /*5f70*/  BAR.SYNC.DEFER_BLOCKING 0xe, 0x100 ;  /* 0x0384000000007b1d */ /* 0x000fe20000010000 */
[C---:B01----:R-:W-:Y:S01]  /*5f80*/  IMAD R3, R18.reuse, 0x40, R194 ;  /* 0x0000004012037824 */ /* 0x043fe200078e02c2 */
[----:B------:R-:W-:Y:S01]  /*5f90*/  PLOP3.LUT P0, PT, PT, PT, PT, 0x8, 0x0 ;  /* 0x000000000000781c */ /* 0x000fe20003f0e170 */
[----:B------:R-:W-:Y:S02]  /*5fa0*/  VIADD R18, R18, 0x1 ;  /* 0x0000000112127836 */ /* 0x000fe40000000000 */
[----:B------:R-:W-:-:S03]  /*5fb0*/  IMAD R3, R3, 0x4, R2 ;  /* 0x0000000403037824 */ /* 0x000fc600078e0202 */
[----:B------:R-:W-:-:S04]  /*5fc0*/  ISETP.NE.AND P1, PT, R18, 0x2, PT ;  /* 0x000000021200780c */ /* 0x000fc80003f25270 */
[----:B------:R-:W-:Y:S01]  /*5fd0*/  SEL R18, R18, RZ, P1 ;  /* 0x000000ff12127207 */ /* 0x000fe20000800000 */
[----:B------:R-:W0:Y:S04]  /*5fe0*/  LDS R0, [R3+0x38400] ;  /* 0x0384000003007984 */ /* 0x000e280000000800 */
[----:B------:R1:W2:Y:S02]  /*5ff0*/  LDS R2, [R3+0x38420] ;  /* 0x0384200003027984 */ /* 0x0002a40000000800 */
[----:B-1----:R-:W-:-:S04]  /*6000*/  SEL R3, RZ, 0x1, P1 ;  /* 0x00000001ff037807 */ /* 0x002fc80000800000 */
[----:B------:R-:W-:Y:S01]  /*6010*/  LOP3.LUT R184, R184, R3, RZ, 0x3c, !PT ;  /* 0x00000003b8b87212 */ /* 0x000fe200078e3cff */
        /* <DEDUP_REMOVED lines=128> */
[----:B------:R-:W-:Y:S06]  /*6820*/  BAR.ARV 0xf, 0x100 ;  /* 0x03c4000000007b1d */ /* 0x000fec0000002000 */
[----:B------:R-:W-:Y:S05]  /*6830*/  BRA `(.L_x_1280) ;  /* 0x0000009800bc7947 */ /* 0x000fea0003800000 */
.L_x_1279:
        /* <DEDUP_REMOVED lines=13> */
[----:B------:R-:W-:Y:S02]  /*6910*/  VIADD R0, R2, 0x36400 ;  /* 0x0003640002007836 */ /* 0x000fe40000000000 */
[----:B------:R-:W-:-:S03]  /*6920*/  IMAD R3, R3, 0x8000, R2 ;  /* 0x0000800003037824 */ /* 0x000fc600078e0202 */
[----:B------:R-:W-:Y:S01]  /*6930*/  LOP3.LUT P0, RZ, R0, 0x3ff, RZ, 0xc0, !PT ;  /* 0x000003ff00ff7812 */ /* 0x000fe2000780c0ff */
[----:B------:R-:W-:-:S05]  /*6940*/  VIADD R3, R3, 0x400 ;  /* 0x0000040003037836 */ /* 0x000fca0000000000 */
[----:B------:R-:W-:-:S04]  /*6950*/  SHF.R.U32.HI R3, RZ, 0x4, R3 ;  /* 0x00000004ff037819 */ /* 0x000fc80000011603 */
[----:B------:R-:W-:-:S03]  /*6960*/  LOP3.LUT R217, R3, 0x3fff, RZ, 0xc0, !PT ;  /* 0x00003fff03d97812 */ /* 0x000fc600078ec0ff */
        /* <DEDUP_REMOVED lines=17> */
.L_x_1287:
[----:B------:R-:W-:Y:S05]  /*6a80*/  BSYNC B6 ;  /* 0x0000000000067941 */ /* 0x000fea0003800000 */
.L_x_1286:
        /* <DEDUP_REMOVED lines=13> */
.L_x_1291:
[----:B-1----:R1:W2:Y:S02]  /*6b60*/  SYNCS.PHASECHK.TRANS64.TRYWAIT P0, [R2+URZ+0x38800], R3 ;  /* 0x03880003020075a7 */ /* 0x0022a4000800017f */
[----:B--2---:R-:W-:Y:S05]  /*6b70*/  @!P0 NANOSLEEP.SYNCS 0x989680 ;  /* 0x009896800000895d */ /* 0x004fea0003900000 */
[----:B------:R-:W2:Y:S02]  /*6b80*/  @!P0 SYNCS.PHASECHK.TRANS64 P0, [R2+URZ+0x38800], R3 ;  /* 0x03880003020085a7 */ /* 0x000ea4000800007f */
[----:B--2---:R-:W-:Y:S05]  /*6b90*/  @!P0 BRA `(.L_x_1291) ;  /* 0xfffffffc00f08947 */ /* 0x004fea000383ffff */
.L_x_1290:
[----:B------:R-:W-:Y:S05]  /*6ba0*/  BSYNC B0 ;  /* 0x0000000000007941 */ /* 0x000fea0003800000 */
.L_x_1289:
[----:B------:R-:W-:Y:S05]  /*6bb0*/  BRA `(.L_x_1292) ;  /* 0x0000002000b87947 */ /* 0x000fea0003800000 */
.L_x_1288:
        /* <DEDUP_REMOVED lines=15> */
[----:B------:R-:W-:Y:S01]  /*6cb0*/  IMAD.IADD R27, R3, 0x1, R5 ;  /* 0x00000001031b7824 */ /* 0x000fe200078e0205 */
[----:B------:R-:W-:Y:S01]  /*6cc0*/  LEA R28, P2, R6, UR6, 0x1 ;  /* 0x00000006061c7c11 */ /* 0x000fe2000f8408ff */
[----:B------:R-:W-:-:S03]  /*6cd0*/  IMAD.IADD R29, R29, 0x1, R7 ;  /* 0x000000011d1d7824 */ /* 0x000fc600078e0207 */
[----:B------:R-:W-:Y:S02]  /*6ce0*/  LEA.HI.X R27, R4, UR5, R27, 0x1, P1 ;  /* 0x00000005041b7c11 */ /* 0x000fe400088f0c1b */
[----:B------:R-:W-:Y:S01]  /*6cf0*/  LEA.HI.X R29, R6, UR7, R29, 0x1, P2 ;  /* 0x00000007061d7c11 */ /* 0x000fe200090f0c1d */
        /* <DEDUP_REMOVED lines=17> */
.L_x_1294:
[----:B------:R-:W-:Y:S05]  /*6e10*/  BSYNC B6 ;  /* 0x0000000000067941 */ /* 0x000fea0003800000 */
.L_x_1293:
        /* <DEDUP_REMOVED lines=11> */
.L_x_1511:
[----:B------:R-:W5:Y:S01]  /*6ed0*/  LDL R10, [R1+0x48] ;  /* 0x00004800010a7983 */ /* 0x000f620000100800 */
[----:B------:R-:W-:Y:S01]  /*6ee0*/  ULDC UR4, c[0x0][0x448] ;  /* 0x0001120000047ab9 */ /* 0x000fe20000000800 */
[----:B------:R-:W-:Y:S01]  /*6ef0*/  IMAD.SHL.U32 R6, R190, 0x40, RZ ;  /* 0x00000040be067824 */ /* 0x000fe200078e00ff */
[----:B------:R-:W-:Y:S01]  /*6f00*/  BSSY B1, `(.L_x_1298) ;  /* 0x0000026000017945 */ /* 0x000fe20003800000 */
[----:B------:R-:W-:Y:S01]  /*6f10*/  IMAD R20, R24, UR4, RZ ;  /* 0x0000000418147c24 */ /* 0x000fe2000f8e02ff */
[----:B------:R-:W-:Y:S02]  /*6f20*/  CS2R R12, SRZ ;  /* 0x00000000000c7805 */ /* 0x000fe4000001ff00 */
[----:B------:R-:W-:Y:S02]  /*6f30*/  LOP3.LUT R7, R6, 0x1c0, RZ, 0xc0, !PT ;  /* 0x000001c006077812 */ /* 0x000fe400078ec0ff */
[----:B------:R-:W-:Y:S01]  /*6f40*/  ISETP.GE.AND P0, PT, R4, R20, PT ;  /* 0x000000140400720c */ /* 0x000fe20003f06270 */
[----:B------:R-:W-:Y:S01]  /*6f50*/  IMAD R20, R25, -0x40, R20 ;  /* 0xffffffc019147824 */ /* 0x000fe200078e0214 */
[----:B------:R-:W-:-:S02]  /*6f60*/  LOP3.LUT R8, R7, 0x18, R16, 0xf8, !PT ;  /* 0x0000001807087812 */ /* 0x000fc400078ef810 */
[----:B------:R-:W-:-:S04]  /*6f70*/  SHF.R.U32.HI R7, RZ, 0x3, R7 ;  /* 0x00000003ff077819 */ /* 0x000fc80000011607 */
[----:B0-----:R-:W-:Y:S02]  /*6f80*/  LOP3.LUT R29, R8, R7, RZ, 0x3c, !PT ;  /* 0x00000007081d7212 */ /* 0x001fe400078e3cff */
[----:B------:R-:W-:Y:S02]  /*6f90*/  CS2R R8, SRZ ;  /* 0x0000000000087805 */ /* 0x000fe4000001ff00 */
[----:B-----5:R-:W-:-:S04]  /*6fa0*/  LEA.HI R6, R10, R10, RZ, 0x1 ;  /* 0x0000000a0a067211 */ /* 0x020fc800078f08ff */
[----:B------:R-:W-:Y:S02]  /*6fb0*/  LOP3.LUT R21, R6, 0xfffffffe, RZ, 0xc0, !PT ;  /* 0xfffffffe06157812 */ /* 0x000fe400078ec0ff */
[----:B------:R-:W-:Y:S02]  /*6fc0*/  CS2R R6, SRZ ;  /* 0x0000000000067805 */ /* 0x000fe4000001ff00 */
[----:B------:R-:W-:Y:S02]  /*6fd0*/  IADD3 R21, R10, -R21, RZ ;  /* 0x800000150a157210 */ /* 0x000fe40007ffe0ff */
[----:B------:R-:W-:Y:S01]  /*6fe0*/  CS2R R10, SRZ ;  /* 0x00000000000a7805 */ /* 0x000fe2000001ff00 */
[----:B------:R-:W-:Y:S06]  /*6ff0*/  @P0 BRA `(.L_x_1299) ;  /* 0x0000000000580947 */ /* 0x000fec0003800000 */
[----:B------:R-:W4:Y:S01]  /*7000*/  LDL R30, [R1+0x58] ;  /* 0x00005800011e7983 */ /* 0x000f220000100800 */
[----:B------:R-:W-:-:S03]  /*7010*/  ULDC UR4, c[0x0][0x3f4] ;  /* 0x0000fd0000047ab9 */ /* 0x000fc60000000800 */
[----:B------:R-:W4:Y:S01]  /*7020*/  LDL R28, [R1+0x54] ;  /* 0x00005400011c7983 */ /* 0x000f220000100800 */
[----:B------:R-:W-:Y:S01]  /*7030*/  ISETP.GE.AND P3, PT, R193, UR4, PT ;  /* 0x00000004c1007c0c */ /* 0x000fe2000bf66270 */
[----:B--2---:R-:W-:Y:S01]  /*7040*/  IMAD.MOV.U32 R6, RZ, RZ, R0 ;  /* 0x000000ffff067224 */ /* 0x004fe200078e0000 */
[----:B------:R-:W-:Y:S01]  /*7050*/  ISETP.GE.AND P2, PT, R186, UR4, PT ;  /* 0x00000004ba007c0c */ /* 0x000fe2000bf46270 */
[----:B-1----:R-:W-:Y:S01]  /*7060*/  IMAD.MOV.U32 R7, RZ, RZ, R3 ;  /* 0x000000ffff077224 */ /* 0x002fe200078e0003 */
[----:B------:R-:W-:Y:S01]  /*7070*/  CS2R R12, SRZ ;  /* 0x00000000000c7805 */ /* 0x000fe2000001ff00 */
[----:B---3--:R-:W-:Y:S01]  /*7080*/  IMAD.MOV.U32 R15, RZ, RZ, R5 ;  /* 0x000000ffff0f7224 */ /* 0x008fe200078e0005 */
[----:B------:R-:W-:Y:S02]  /*7090*/  CS2R R8, SRZ ;  /* 0x0000000000087805 */ /* 0x000fe4000001ff00 */
[----:B------:R-:W-:-:S07]  /*70a0*/  CS2R R10, SRZ ;  /* 0x00000000000a7805 */ /* 0x000fce000001ff00 */
        /* <DEDUP_REMOVED lines=11> */
.L_x_1299:
[----:B------:R-:W-:Y:S05]  /*7160*/  BSYNC B1 ;  /* 0x0000000000017941 */ /* 0x000fea0003800000 */
.L_x_1298:
[----:B0--3--:R-:W-:Y:S01]  /*7170*/  SHF.L.U32 R5, R21, 0x1f, RZ ;  /* 0x0000001f15057819 */ /* 0x009fe200000006ff */
[----:B-1----:R-:W-:Y:S01]  /*7180*/  IMAD R3, R220, 0x200, R29 ;  /* 0x00000200dc037824 */ /* 0x002fe200078e021d */
[----:B------:R-:W-:Y:S01]  /*7190*/  LOP3.LUT P1, RZ, R190, 0x4, RZ, 0xc0, !PT ;  /* 0x00000004beff7812 */ /* 0x000fe2000782c0ff */
[----:B-----5:R-:W-:Y:S01]  /*71a0*/  IMAD.MOV.U32 R31, RZ, RZ, R12 ;  /* 0x000000ffff1f7224 */ /* 0x020fe200078e000c */
[----:B------:R-:W0:Y:S01]  /*71b0*/  SYNCS.PHASECHK.TRANS64.TRYWAIT P0, [R2+URZ+0x38800], R5 ;  /* 0x03880005020075a7 */ /* 0x000e22000800017f */
[----:B------:R-:W-:Y:S01]  /*71c0*/  IMAD R3, R3, 0x2, R2 ;  /* 0x0000000203037824 */ /* 0x000fe200078e0202 */
[----:B------:R-:W-:Y:S01]  /*71d0*/  SHF.R.U64 R33, R12, 0x10, R13 ;  /* 0x000000100c217819 */ /* 0x000fe2000000120d */
[----:B------:R-:W-:Y:S01]  /*71e0*/  IMAD.MOV.U32 R32, RZ, RZ, R10 ;  /* 0x000000ffff207224 */ /* 0x000fe200078e000a */
[----:B------:R-:W-:Y:S01]  /*71f0*/  SHF.R.U64 R34, R10, 0x10, R11 ;  /* 0x000000100a227819 */ /* 0x000fe2000000120b */
[----:B----4-:R-:W-:Y:S01]  /*7200*/  IMAD.MOV.U32 R14, RZ, RZ, R13 ;  /* 0x000000ffff0e7224 */ /* 0x010fe200078e000d */
[----:B------:R-:W-:Y:S01]  /*7210*/  SHF.R.U64 R35, R8, 0x10, R9 ;  /* 0x0000001008237819 */ /* 0x000fe20000001209 */
[----:B------:R-:W-:Y:S01]  /*7220*/  IMAD.MOV.U32 R12, RZ, RZ, R11 ;  /* 0x000000ffff0c7224 */ /* 0x000fe200078e000b */
[----:B------:R-:W-:Y:S01]  /*7230*/  SHF.R.U32.HI R13, RZ, 0x10, R13 ;  /* 0x00000010ff0d7819 */ /* 0x000fe2000001160d */
[----:B------:R-:W-:Y:S01]  /*7240*/  IMAD.MOV.U32 R29, RZ, RZ, R8 ;  /* 0x000000ffff1d7224 */ /* 0x000fe200078e0008 */
[----:B------:R-:W-:Y:S01]  /*7250*/  SHF.R.U32.HI R11, RZ, 0x10, R11 ;  /* 0x00000010ff0b7819 */ /* 0x000fe2000001160b */
[--C-:B------:R-:W-:Y:S01]  /*7260*/  IMAD.MOV.U32 R10, RZ, RZ, R9.reuse ;  /* 0x000000ffff0a7224 */ /* 0x100fe200078e0009 */
[----:B------:R-:W-:Y:S01]  /*7270*/  SHF.R.U32.HI R9, RZ, 0x10, R9 ;  /* 0x00000010ff097819 */ /* 0x000fe20000011609 */
[----:B------:R-:W-:Y:S01]  /*7280*/  IMAD.MOV.U32 R30, RZ, RZ, R6 ;  /* 0x000000ffff1e7224 */ /* 0x000fe200078e0006 */
[----:B------:R-:W-:Y:S01]  /*7290*/  MOV R8, R7 ;  /* 0x0000000700087202 */ /* 0x000fe20000000f00 */
[C---:B------:R-:W-:Y:S01]  /*72a0*/  VIADD R4, R3.reuse, 0x20400 ;  /* 0x0002040003047836 */ /* 0x040fe20000000000 */
[----:B------:R-:W-:Y:S01]  /*72b0*/  VIMNMX R28, R20, 0x40, PT ;  /* 0x00000040141c7848 */ /* 0x000fe20003fe0100 */
[----:B------:R-:W-:Y:S01]  /*72c0*/  BSSY B1, `(.L_x_1300) ;  /* 0x000000e000017945 */ /* 0x000fe20003800000 */
        /* <DEDUP_REMOVED lines=13> */
.L_x_1512:
[----:B------:R-:W-:Y:S05]  /*73a0*/  BSYNC B1 ;  /* 0x0000000000017941 */ /* 0x000fea0003800000 */
.L_x_1300:
        /* <DEDUP_REMOVED lines=46> */
.L_x_1305:
[----:B------:R-:W-:Y:S05]  /*7690*/  BSYNC B2 ;  /* 0x0000000000027941 */ /* 0x000fea0003800000 */
.L_x_1304:
        /* <DEDUP_REMOVED lines=39> */
.L_x_1303:
[----:B------:R-:W-:Y:S05]  /*7910*/  BSYNC B1 ;  /* 0x0000000000017941 */ /* 0x000fea0003800000 */
.L_x_1302:
        /* <DEDUP_REMOVED lines=46> */
.L_x_1308:
[----:B------:R-:W-:Y:S05]  /*7c00*/  BSYNC B1 ;  /* 0x0000000000017941 */ /* 0x000fea0003800000 */
.L_x_1307:
        /* <DEDUP_REMOVED lines=40> */
.L_x_1296:
[----:B------:R-:W-:-:S03]  /*7e90*/  UMOV UR4, 0xffffffff ;  /* 0xffffffff00047882 */ /* 0x000fc60000000000 */
[----:B------:R-:W-:Y:S05]  /*7ea0*/  BRA.DIV UR4, `(.L_x_1309) ;  /* 0x0000013e046c7947 */ /* 0x000fea000b800000 */
[----:B------:R0:W1:Y:S04]  /*7eb0*/  SHFL.IDX PT, R0, R27, RZ, 0x1c1f ;  /* 0x001c1fff1b007589 */ /* 0x00006800000e0000 */
[----:B------:R0:W2:Y:S04]  /*7ec0*/  SHFL.IDX PT, R3, R26, RZ, 0x1c1f ;  /* 0x001c1fff1a037589 */ /* 0x0000a800000e0000 */
[----:B------:R0:W3:Y:S04]  /*7ed0*/  SHFL.IDX PT, R20, R29, RZ, 0x1c1f ;  /* 0x001c1fff1d147589 */ /* 0x0000e800000e0000 */
[----:B------:R0:W4:Y:S02]  /*7ee0*/  SHFL.IDX PT, R14, R28, RZ, 0x1c1f ;  /* 0x001c1fff1c0e7589 */ /* 0x00012400000e0000 */
.L_x_1518:
        /* <DEDUP_REMOVED lines=19> */
[-C--:B--2---:R-:W-:Y:S02]  /*8020*/  IADD3 R12, P0, R3, R15.reuse, RZ ;  /* 0x0000000f030c7210 */ /* 0x084fe40007f1e0ff */
[----:B----4-:R-:W-:-:S03]  /*8030*/  IADD3 R14, P1, R14, R15, RZ ;  /* 0x0000000f0e0e7210 */ /* 0x010fc60007f3e0ff */
[--C-:B-1----:R-:W-:Y:S02]  /*8040*/  IMAD.X R13, R0, 0x1, R7.reuse, P0 ;  /* 0x00000001000d7824 */ /* 0x102fe400000e0607 */
[----:B---3--:R-:W-:Y:S01]  /*8050*/  IMAD.X R15, R20, 0x1, R7, P1 ;  /* 0x00000001140f7824 */ /* 0x008fe200008e0607 */
[----:B------:R-:W-:Y:S01]  /*8060*/  CS2R R6, SRZ ;  /* 0x0000000000067805 */ /* 0x000fe2000001ff00 */
[----:B------:R-:W-:Y:S06]  /*8070*/  @P2 BRA `(.L_x_1311) ;  /* 0x0000000000082947 */ /* 0x000fec0003800000 */
[----:B------:R1:W5:Y:S04]  /*8080*/  LD.E.128 R8, desc[UR40][R12.64] ;  /* 0x000000280c087980 */ /* 0x000368000c101d00 */
[----:B------:R1:W5:Y:S02]  /*8090*/  LD.E.128 R4, desc[UR40][R14.64] ;  /* 0x000000280e047980 */ /* 0x000364000c101d00 */
.L_x_1311:
[----:B------:R-:W-:Y:S05]  /*80a0*/  BSYNC B1 ;  /* 0x0000000000017941 */ /* 0x000fea0003800000 */
.L_x_1310:
        /* <DEDUP_REMOVED lines=10> */
[----:B------:R-:W-:Y:S01]  /*8150*/  SHF.R.U64 R44, R6, 0x10, R7 ;  /* 0x00000010062c7819 */ /* 0x000fe20000001207 */
[----:B------:R-:W-:Y:S01]  /*8160*/  IMAD.MOV.U32 R8, RZ, RZ, R5 ;  /* 0x000000ffff087224 */ /* 0x000fe200078e0005 */
[----:B------:R-:W-:Y:S01]  /*8170*/  VIMNMX R24, R24, 0x40, PT ;  /* 0x0000004018187848 */ /* 0x000fe20003fe0100 */
[----:B------:R-:W-:Y:S01]  /*8180*/  IMAD.MOV.U32 R38, RZ, RZ, R6 ;  /* 0x000000ffff267224 */ /* 0x000fe200078e0006 */
[----:B------:R-:W-:Y:S01]  /*8190*/  SHF.R.U32.HI R10, RZ, 0x10, R11 ;  /* 0x00000010ff0a7819 */ /* 0x000fe2000001160b */
[----:B------:R-:W-:Y:S01]  /*81a0*/  IMAD.MOV.U32 R4, RZ, RZ, R7 ;  /* 0x000000ffff047224 */ /* 0x000fe200078e0007 */
[----:B--2---:R-:W1:Y:S01]  /*81b0*/  LDC R3, c[0x0][0x3f4] ;  /* 0x0000fd00ff037b82 */ /* 0x004e620000000800 */
[----:B----4-:R-:W-:Y:S01]  /*81c0*/  VIADD R14, R23, 0x20 ;  /* 0x00000020170e7836 */ /* 0x010fe20000000000 */
[----:B------:R-:W-:Y:S01]  /*81d0*/  SHF.R.U32.HI R5, RZ, 0x10, R5 ;  /* 0x00000010ff057819 */ /* 0x000fe20000011605 */
[----:B------:R-:W-:Y:S01]  /*81e0*/  BSSY B1, `(.L_x_1312) ;  /* 0x000000f000017945 */ /* 0x000fe20003800000 */
[----:B------:R-:W-:-:S02]  /*81f0*/  SHF.R.U32.HI R6, RZ, 0x10, R7 ;  /* 0x00000010ff067819 */ /* 0x000fc40000011607 */
[----:B------:R-:W-:Y:S02]  /*8200*/  PRMT R40, R40, 0x5410, R12 ;  /* 0x0000541028287816 */ /* 0x000fe4000000000c */
[----:B------:R-:W-:Y:S02]  /*8210*/  PRMT R41, R41, 0x5410, R13 ;  /* 0x0000541029297816 */ /* 0x000fe4000000000d */
[----:B------:R-:W-:Y:S02]  /*8220*/  PRMT R0, R10, 0x5410, R0 ;  /* 0x000054100a007816 */ /* 0x000fe40000000000 */
[----:B------:R-:W-:Y:S02]  /*8230*/  PRMT R42, R42, 0x5410, R9 ;  /* 0x000054102a2a7816 */ /* 0x000fe40000000009 */
[----:B------:R-:W-:Y:S02]  /*8240*/  PRMT R39, R39, 0x5410, R8 ;  /* 0x0000541027277816 */ /* 0x000fe40000000008 */
[----:B------:R-:W-:-:S02]  /*8250*/  PRMT R43, R43, 0x5410, R5 ;  /* 0x000054102b2b7816 */ /* 0x000fc40000000005 */
[----:B------:R-:W-:Y:S02]  /*8260*/  PRMT R38, R38, 0x5410, R4 ;  /* 0x0000541026267816 */ /* 0x000fe40000000004 */
[----:B------:R-:W-:Y:S02]  /*8270*/  PRMT R44, R44, 0x5410, R6 ;  /* 0x000054102c2c7816 */ /* 0x000fe40000000006 */
[C---:B-1----:R-:W-:Y:S01]  /*8280*/  ISETP.GE.AND P0, PT, R16.reuse, R3, PT ;  /* 0x000000031000720c */ /* 0x042fe20003f06270 */
[----:B------:R-:W-:-:S03]  /*8290*/  IMAD.IADD R3, R16, 0x1, R3 ;  /* 0x0000000110037824 */ /* 0x000fc600078e0203 */
[-C--:B------:R-:W-:Y:S02]  /*82a0*/  ISETP.GE.OR P2, PT, R23, R24.reuse, P0 ;  /* 0x000000181700720c */ /* 0x080fe40000746670 */
[----:B------:R-:W-:Y:S01]  /*82b0*/  ISETP.GE.OR P0, PT, R14, R24, P0 ;  /* 0x000000180e00720c */ /* 0x000fe20000706670 */
[----:B0-----:R-:W-:-:S12]  /*82c0*/  @!P1 BRA `(.L_x_1313) ;  /* 0x0000013800d49947 */ /* 0x001fd80003800000 */
.L_x_1519:
[----:B------:R-:W-:Y:S05]  /*82d0*/  BSYNC B1 ;  /* 0x0000000000017941 */ /* 0x000fea0003800000 */
.L_x_1312:
[----:B------:R-:W-:Y:S01]  /*82e0*/  BSSY B1, `(.L_x_1314) ;  /* 0x0000059000017945 */ /* 0x000fe20003800000 */
[----:B------:R-:W-:-:S03]  /*82f0*/  LOP3.LUT R3, R3, 0x38, RZ, 0xc0, !PT ;  /* 0x0000003803037812 */ /* 0x000fc600078ec0ff */
[----:B------:R-:W-:Y:S05]  /*8300*/  @P2 BRA `(.L_x_1315) ;  /* 0x0000000400582947 */ /* 0x000fea0003800000 */
[----:B------:R-:W-:Y:S01]  /*8310*/  SHF.L.U32 R4, R190, 0x6, RZ ;  /* 0x00000006be047819 */ /* 0x000fe200000006ff */
[----:B------:R-:W-:Y:S02]  /*8320*/  HADD2.F32 R29, -RZ, R39.H0_H0 ;  /* 0x20000027ff1d7230 */ /* 0x000fe40000004100 */
[----:B------:R-:W-:Y:S01]  /*8330*/  HADD2.F32 R27, -RZ, R40.H1_H1 ;  /* 0x30000028ff1b7230 */ /* 0x000fe20000004100 */
[----:B------:R-:W-:Y:S01]  /*8340*/  LOP3.LUT R9, R4, 0x1c0, RZ, 0xc0, !PT ;  /* 0x000001c004097812 */ /* 0x000fe200078ec0ff */
[--C-:B------:R-:W-:Y:S02]  /*8350*/  HADD2.F32 R31, -RZ, R43.reuse.H0_H0 ;  /* 0x2000002bff1f7230 */ /* 0x100fe40000004100 */
[----:B------:R-:W-:Y:S01]  /*8360*/  HADD2.F32 R28, -RZ, R43.H1_H1 ;  /* 0x3000002bff1c7230 */ /* 0x000fe20000004100 */
[----:B------:R-:W-:Y:S02]  /*8370*/  SHF.R.U32.HI R6, RZ, 0x3, R9 ;  /* 0x00000003ff067819 */ /* 0x000fe40000011609 */
[----:B------:R-:W-:-:S02]  /*8380*/  LOP3.LUT R4, R9, 0x38, R16, 0xf8, !PT ;  /* 0x0000003809047812 */ /* 0x000fc400078ef810 */
[----:B------:R-:W-:Y:S02]  /*8390*/  LOP3.LUT R9, R6, R3, R9, 0x1e, !PT ;  /* 0x0000000306097212 */ /* 0x000fe400078e1e09 */
[----:B------:R-:W-:-:S03]  /*83a0*/  LOP3.LUT R5, R4, R6, RZ, 0x3c, !PT ;  /* 0x0000000604057212 */ /* 0x000fc600078e3cff */
[C---:B------:R-:W-:Y:S02]  /*83b0*/  IMAD R9, R220.reuse, 0x200, R9 ;  /* 0x00000200dc097824 */ /* 0x040fe400078e0209 */
[----:B------:R-:W-:Y:S02]  /*83c0*/  IMAD R5, R220, 0x200, R5 ;  /* 0x00000200dc057824 */ /* 0x000fe400078e0205 */
[--C-:B------:R-:W-:Y:S02]  /*83d0*/  IMAD R36, R9, 0x2, R2.reuse ;  /* 0x0000000209247824 */ /* 0x100fe400078e0202 */
[----:B------:R-:W-:-:S03]  /*83e0*/  IMAD R34, R5, 0x2, R2 ;  /* 0x0000000205227824 */ /* 0x000fc600078e0202 */
[----:B------:R-:W3:Y:S04]  /*83f0*/  LDS.128 R8, [R36+0x20400] ;  /* 0x0204000024087984 */ /* 0x000ee80000000c00 */
[----:B------:R-:W1:Y:S01]  /*8400*/  LDS.128 R4, [R34+0x20400] ;  /* 0x0204000022047984 */ /* 0x000e620000000c00 */
[--C-:B---3--:R-:W-:Y:S02]  /*8410*/  HADD2.F32 R20, -RZ, R8.reuse.H0_H0 ;  /* 0x20000008ff147230 */ /* 0x108fe40000004100 */
[----:B------:R-:W-:Y:S02]  /*8420*/  HADD2.F32 R8, -RZ, R8.H1_H1 ;  /* 0x30000008ff087230 */ /* 0x000fe40000004100 */
[--C-:B-1----:R-:W-:Y:S02]  /*8430*/  HADD2.F32 R12, -RZ, R4.reuse.H0_H0 ;  /* 0x20000004ff0c7230 */ /* 0x102fe40000004100 */
[C---:B------:R-:W-:Y:S01]  /*8440*/  FMUL.FTZ R33, R20.reuse, R29 ;  /* 0x0000001d14217220 */ /* 0x040fe20000410000 */
[----:B------:R-:W-:Y:S01]  /*8450*/  FMUL.FTZ R35, R20, R27 ;  /* 0x0000001b14237220 */ /* 0x000fe20000410000 */
[----:B------:R-:W-:-:S02]  /*8460*/  HADD2.F32 R4, -RZ, R4.H1_H1 ;  /* 0x30000004ff047230 */ /* 0x000fc40000004100 */
[----:B------:R-:W-:Y:S01]  /*8470*/  FMUL.FTZ R37, R8, R31 ;  /* 0x0000001f08257220 */ /* 0x000fe20000410000 */
[C---:B------:R-:W-:Y:S01]  /*8480*/  FFMA.FTZ R33, R12.reuse, R27, -R33 ;  /* 0x0000001b0c217223 */ /* 0x040fe20000010821 */
[----:B------:R-:W-:Y:S02]  /*8490*/  HADD2.F32 R27, -RZ, R41.H1_H1 ;  /* 0x30000029ff1b7230 */ /* 0x000fe40000004100 */
[----:B------:R-:W-:Y:S01]  /*84a0*/  FFMA.FTZ R35, R12, R29, R35 ;  /* 0x0000001d0c237223 */ /* 0x000fe20000010023 */
[----:B------:R-:W-:Y:S02]  /*84b0*/  HADD2.F32 R24, -RZ, R9.H0_H0 ;  /* 0x20000009ff187230 */ /* 0x000fe40000004100 */
[----:B------:R-:W-:Y:S02]  /*84c0*/  HADD2.F32 R20, -RZ, R39.H1_H1 ;  /* 0x30000027ff147230 */ /* 0x000fe40000004100 */
[----:B------:R-:W-:Y:S01]  /*84d0*/  FMUL.FTZ R29, R8, R27 ;  /* 0x0000001b081d7220 */ /* 0x000fe20000410000 */
[----:B------:R-:W-:-:S02]  /*84e0*/  HADD2.F32 R12, -RZ, R41.H0_H0 ;  /* 0x20000029ff0c7230 */ /* 0x000fc40000004100 */
[----:B------:R-:W-:Y:S01]  /*84f0*/  FFMA.FTZ R30, R4, R27, -R37 ;  /* 0x0000001b041e7223 */ /* 0x000fe20000010825 */
[----:B------:R-:W-:Y:S02]  /*8500*/  HADD2.F32 R13, -RZ, R5.H0_H0 ;  /* 0x20000005ff0d7230 */ /* 0x000fe40000004100 */
[C---:B------:R-:W-:Y:S01]  /*8510*/  FMUL.FTZ R8, R24.reuse, R20 ;  /* 0x0000001418087220 */ /* 0x040fe20000410000 */
[----:B------:R-:W-:Y:S02]  /*8520*/  HADD2.F32 R9, -RZ, R9.H1_H1 ;  /* 0x30000009ff097230 */ /* 0x000fe40000004100 */
[-C--:B------:R-:W-:Y:S01]  /*8530*/  FMUL.FTZ R37, R24, R12.reuse ;  /* 0x0000000c18257220 */ /* 0x080fe20000410000 */
[----:B------:R-:W-:Y:S01]  /*8540*/  FFMA.FTZ R24, R4, R31, R29 ;  /* 0x0000001f04187223 */ /* 0x000fe2000001001d */
[----:B------:R-:W-:Y:S02]  /*8550*/  HADD2.F32 R4, -RZ, R42.H0_H0 ;  /* 0x2000002aff047230 */ /* 0x000fe40000004100 */
[----:B------:R-:W-:Y:S01]  /*8560*/  FFMA.FTZ R27, R13, R12, -R8 ;  /* 0x0000000c0d1b7223 */ /* 0x000fe20000010808 */
[----:B0-----:R-:W-:-:S02]  /*8570*/  HADD2.F32 R25, -RZ, R10.H0_H0 ;  /* 0x2000000aff197230 */ /* 0x001fc40000004100 */
[----:B------:R-:W-:Y:S01]  /*8580*/  FFMA.FTZ R37, R13, R20, R37 ;  /* 0x000000140d257223 */ /* 0x000fe20000010025 */
[----:B------:R-:W-:Y:S02]  /*8590*/  HADD2.F32 R12, -RZ, R38.H0_H0 ;  /* 0x20000026ff0c7230 */ /* 0x000fe40000004100 */
[C---:B------:R-:W-:Y:S01]  /*85a0*/  FMUL.FTZ R20, R9.reuse, R28 ;  /* 0x0000001c09147220 */ /* 0x040fe20000410000 */
[----:B------:R-:W-:Y:S02]  /*85b0*/  HADD2.F32 R5, -RZ, R5.H1_H1 ;  /* 0x30000005ff057230 */ /* 0x000fe40000004100 */
[----:B------:R-:W-:Y:S01]  /*85c0*/  FMUL.FTZ R32, R9, R4 ;  /* 0x0000000409207220 */ /* 0x000fe20000410000 */
[----:B------:R-:W-:Y:S02]  /*85d0*/  HADD2.F32 R8, -RZ, R40.H0_H0 ;  /* 0x20000028ff087230 */ /* 0x000fe40000004100 */
[----:B------:R-:W-:Y:S01]  /*85e0*/  FMUL.FTZ R29, R25, R12 ;  /* 0x0000000c191d7220 */ /* 0x000fe20000410000 */
[----:B------:R-:W-:-:S02]  /*85f0*/  HADD2.F32 R10, -RZ, R10.H1_H1 ;  /* 0x3000000aff0a7230 */ /* 0x000fc40000004100 */
[----:B------:R-:W-:Y:S01]  /*8600*/  FFMA.FTZ R20, R5, R4, -R20 ;  /* 0x0000000405147223 */ /* 0x000fe20000010814 */
[----:B------:R-:W-:Y:S02]  /*8610*/  HADD2.F32 R13, -RZ, R44.H0_H0 ;  /* 0x2000002cff0d7230 */ /* 0x000fe40000004100 */
[----:B------:R-:W-:Y:S01]  /*8620*/  FMUL.FTZ R25, R25, R8 ;  /* 0x0000000819197220 */ /* 0x000fe20000410000 */
[--C-:B------:R-:W-:Y:S02]  /*8630*/  HADD2.F32 R14, -RZ, R6.reuse.H0_H0 ;  /* 0x20000006ff0e7230 */ /* 0x100fe40000004100 */
[----:B------:R-:W-:Y:S01]  /*8640*/  FFMA.FTZ R32, R5, R28, R32 ;  /* 0x0000001c05207223 */ /* 0x000fe20000010020 */
[----:B------:R-:W-:Y:S02]  /*8650*/  HADD2.F32 R6, -RZ, R6.H1_H1 ;  /* 0x30000006ff067230 */ /* 0x000fe40000004100 */
[----:B------:R-:W-:Y:S01]  /*8660*/  FMUL.FTZ R5, R10, R13 ;  /* 0x0000000d0a057220 */ /* 0x000fe20000410000 */
[----:B------:R-:W-:-:S02]  /*8670*/  HADD2.F32 R9, -RZ, R42.H1_H1 ;  /* 0x3000002aff097230 */ /* 0x000fc40000004100 */
[C---:B------:R-:W-:Y:S01]  /*8680*/  FFMA.FTZ R25, R14.reuse, R12, R25 ;  /* 0x0000000c0e197223 */ /* 0x040fe20000010019 */
[--C-:B------:R-:W-:Y:S02]  /*8690*/  HADD2.F32 R26, -RZ, R11.reuse.H0_H0 ;  /* 0x2000000bff1a7230 */ /* 0x100fe40000004100 */
[----:B------:R-:W-:Y:S01]  /*86a0*/  FFMA.FTZ R29, R14, R8, -R29 ;  /* 0x000000080e1d7223 */ /* 0x000fe2000001081d */
[----:B------:R-:W-:Y:S02]  /*86b0*/  HADD2.F32 R11, -RZ, R11.H1_H1 ;  /* 0x3000000bff0b7230 */ /* 0x000fe40000004100 */
[-C--:B------:R-:W-:Y:S01]  /*86c0*/  FMUL.FTZ R31, R10, R9.reuse ;  /* 0x000000090a1f7220 */ /* 0x080fe20000410000 */
[----:B------:R-:W-:Y:S01]  /*86d0*/  FFMA.FTZ R12, R6, R9, -R5 ;  /* 0x00000009060c7223 */ /* 0x000fe20000010805 */
[----:B------:R-:W-:Y:S02]  /*86e0*/  HADD2.F32 R5, -RZ, R38.H1_H1 ;  /* 0x30000026ff057230 */ /* 0x000fe40000004100 */
[----:B------:R-:W-:-:S02]  /*86f0*/  HADD2.F32 R10, -RZ, R44.H1_H1 ;  /* 0x3000002cff0a7230 */ /* 0x000fc40000004100 */
[----:B------:R-:W-:Y:S01]  /*8700*/  FFMA.FTZ R14, R6, R13, R31 ;  /* 0x0000000d060e7223 */ /* 0x000fe2000001001f */
[--C-:B------:R-:W-:Y:S02]  /*8710*/  HADD2.F32 R4, -RZ, R0.reuse.H1_H1 ;  /* 0x30000000ff047230 */ /* 0x100fe40000004100 */
[C---:B------:R-:W-:Y:S01]  /*8720*/  FMUL.FTZ R6, R26.reuse, R5 ;  /* 0x000000051a067220 */ /* 0x040fe20000410000 */
[----:B------:R-:W-:Y:S02]  /*8730*/  HADD2.F32 R8, -RZ, R0.H0_H0 ;  /* 0x20000000ff087230 */ /* 0x000fe40000004100 */
[----:B------:R-:W-:Y:S01]  /*8740*/  FMUL.FTZ R28, R11, R10 ;  /* 0x0000000a0b1c7220 */ /* 0x000fe20000410000 */
[--C-:B------:R-:W-:Y:S02]  /*8750*/  HADD2.F32 R15, -RZ, R7.reuse.H0_H0 ;  /* 0x20000007ff0f7230 */ /* 0x100fe40000004100 */
[----:B------:R-:W-:Y:S01]  /*8760*/  FMUL.FTZ R26, R26, R4 ;  /* 0x000000041a1a7220 */ /* 0x000fe20000410000 */
[----:B------:R-:W-:-:S02]  /*8770*/  HADD2.F32 R7, -RZ, R7.H1_H1 ;  /* 0x30000007ff077230 */ /* 0x000fc40000004100 */
[----:B------:R-:W-:Y:S01]  /*8780*/  FMUL.FTZ R9, R11, R8 ;  /* 0x000000080b097220 */ /* 0x000fe20000410000 */
[C---:B------:R-:W-:Y:S01]  /*8790*/  FFMA.FTZ R11, R15.reuse, R4, -R6 ;  /* 0x000000040f0b7223 */ /* 0x040fe20000010806 */
[----:B------:R-:W-:Y:S01]  /*87a0*/  FFMA.FTZ R26, R15, R5, R26 ;  /* 0x000000050f1a7223 */ /* 0x000fe2000001001a */
[C---:B------:R-:W-:Y:S01]  /*87b0*/  FFMA.FTZ R28, R7.reuse, R8, -R28 ;  /* 0x00000008071c7223 */ /* 0x040fe2000001081c */
[----:B------:R-:W-:Y:S01]  /*87c0*/  FFMA.FTZ R13, R7, R10, R9 ;  /* 0x0000000a070d7223 */ /* 0x000fe20000010009 */
[----:B------:R-:W-:Y:S02]  /*87d0*/  F2FP.F16.F32.PACK_AB R4, R30, R33 ;  /* 0x000000211e04723e */ /* 0x000fe400000000ff */
[----:B------:R-:W-:Y:S02]  /*87e0*/  F2FP.F16.F32.PACK_AB R5, R20, R27 ;  /* 0x0000001b1405723e */ /* 0x000fe400000000ff */
[----:B------:R-:W-:Y:S02]  /*87f0*/  F2FP.F16.F32.PACK_AB R6, R12, R29 ;  /* 0x0000001d0c06723e */ /* 0x000fe400000000ff */
[----:B------:R-:W-:-:S02]  /*8800*/  F2FP.F16.F32.PACK_AB R7, R28, R11 ;  /* 0x0000000b1c07723e */ /* 0x000fc400000000ff */
[----:B------:R-:W-:Y:S02]  /*8810*/  F2FP.F16.F32.PACK_AB R8, R24, R35 ;  /* 0x000000231808723e */ /* 0x000fe400000000ff */
[----:B------:R-:W-:Y:S01]  /*8820*/  F2FP.F16.F32.PACK_AB R9, R32, R37 ;  /* 0x000000252009723e */ /* 0x000fe200000000ff */
[----:B------:R1:W-:Y:S01]  /*8830*/  STS.128 [R34+0x20400], R4 ;  /* 0x0204000422007388 */ /* 0x0003e20000000c00 */
[----:B------:R-:W-:Y:S02]  /*8840*/  F2FP.F16.F32.PACK_AB R10, R14, R25 ;  /* 0x000000190e0a723e */ /* 0x000fe400000000ff */
[----:B------:R-:W-:-:S05]  /*8850*/  F2FP.F16.F32.PACK_AB R11, R13, R26 ;  /* 0x0000001a0d0b723e */ /* 0x000fca00000000ff */
[----:B------:R1:W-:Y:S02]  /*8860*/  STS.128 [R36+0x20400], R8 ;  /* 0x0204000824007388 */ /* 0x0003e40000000c00 */
.L_x_1315:
[----:B------:R-:W-:Y:S05]  /*8870*/  BSYNC B1 ;  /* 0x0000000000017941 */ /* 0x000fea0003800000 */
.L_x_1314:
        /* <DEDUP_REMOVED lines=15> */
[----:B------:R-:W-:Y:S02]  /*8970*/  HADD2.F32 R39, -RZ, R43.H1_H1 ;  /* 0x3000002bff277230 */ /* 0x000fe40000004100 */
[----:B------:R-:W-:-:S02]  /*8980*/  HADD2.F32 R35, -RZ, R41.H0_H0 ;  /* 0x20000029ff237230 */ /* 0x000fc40000004100 */
[----:B------:R-:W-:Y:S02]  /*8990*/  HADD2.F32 R34, -RZ, R44.H0_H0 ;  /* 0x2000002cff227230 */ /* 0x000fe40000004100 */
[----:B--2---:R-:W-:-:S04]  /*89a0*/  IMAD.IADD R3, R8, 0x1, R3 ;  /* 0x0000000108037824 */ /* 0x004fc800078e0203 */
[----:B------:R-:W-:Y:S01]  /*89b0*/  IMAD R3, R3, 0x2, R2 ;  /* 0x0000000203037824 */ /* 0x000fe200078e0202 */
[----:B----4-:R-:W-:Y:S04]  /*89c0*/  LDS.128 R4, [R36+0x20400] ;  /* 0x0204000024047984 */ /* 0x010fe80000000c00 */
[----:B------:R-:W3:Y:S02]  /*89d0*/  LDS.128 R8, [R3+0x20400] ;  /* 0x0204000003087984 */ /* 0x000ee40000000c00 */
[--C-:B---3--:R-:W-:Y:S02]  /*89e0*/  HADD2.F32 R20, -RZ, R8.reuse.H0_H0 ;  /* 0x20000008ff147230 */ /* 0x108fe40000004100 */
[----:B------:R-:W-:Y:S02]  /*89f0*/  HADD2.F32 R8, -RZ, R8.H1_H1 ;  /* 0x30000008ff087230 */ /* 0x000fe40000004100 */
[----:B------:R-:W-:-:S02]  /*8a00*/  HADD2.F32 R12, -RZ, R4.H0_H0 ;  /* 0x20000004ff0c7230 */ /* 0x000fc40000004100 */
        /* <DEDUP_REMOVED lines=9> */
[----:B------:R-:W-:Y:S02]  /*8aa0*/  HADD2.F32 R31, -RZ, R42.H0_H0 ;  /* 0x2000002aff1f7230 */ /* 0x000fe40000004100 */
[-C--:B------:R-:W-:Y:S01]  /*8ab0*/  FFMA.FTZ R27, R28, R12.reuse, -R27 ;  /* 0x0000000c1c1b7223 */ /* 0x080fe2000001081b */
[--C-:B------:R-:W-:Y:S02]  /*8ac0*/  HADD2.F32 R13, -RZ, R5.reuse.H0_H0 ;  /* 0x20000005ff0d7230 */ /* 0x100fe40000004100 */
[----:B------:R-:W-:Y:S01]  /*8ad0*/  FFMA.FTZ R29, R30, R12, R29 ;  /* 0x0000000c1e1d7223 */ /* 0x000fe2000001001d */
[----:B------:R-:W-:Y:S02]  /*8ae0*/  HADD2.F32 R5, -RZ, R5.H1_H1 ;  /* 0x30000005ff057230 */ /* 0x000fe40000004100 */
[----:B------:R-:W-:Y:S01]  /*8af0*/  FFMA.FTZ R12, R32, R4, R33 ;  /* 0x00000004200c7223 */ /* 0x000fe20000010021 */
[----:B------:R-:W-:Y:S01]  /*8b00*/  FMUL.FTZ R20, R37, R24 ;  /* 0x0000001825147220 */ /* 0x000fe20000410000 */
[----:B------:R-:W-:Y:S01]  /*8b10*/  FMUL.FTZ R4, R39, R9 ;  /* 0x0000000927047220 */ /* 0x000fe20000410000 */
[----:B0-----:R-:W-:-:S02]  /*8b20*/  HADD2.F32 R25, -RZ, R10.H0_H0 ;  /* 0x2000000aff197230 */ /* 0x001fc40000004100 */
[----:B------:R-:W-:Y:S01]  /*8b30*/  FMUL.FTZ R24, R35, R24 ;  /* 0x0000001823187220 */ /* 0x000fe20000410000 */
[----:B------:R-:W-:Y:S02]  /*8b40*/  HADD2.F32 R10, -RZ, R10.H1_H1 ;  /* 0x3000000aff0a7230 */ /* 0x000fe40000004100 */
[C---:B------:R-:W-:Y:S01]  /*8b50*/  FMUL.FTZ R28, R31.reuse, R9 ;  /* 0x000000091f1c7220 */ /* 0x040fe20000410000 */
[----:B------:R-:W-:Y:S01]  /*8b60*/  FFMA.FTZ R9, R31, R5, -R4 ;  /* 0x000000051f097223 */ /* 0x000fe20000010804 */
[----:B------:R-:W-:Y:S02]  /*8b70*/  HADD2.F32 R14, -RZ, R6.H0_H0 ;  /* 0x20000006ff0e7230 */ /* 0x000fe40000004100 */
[-C--:B------:R-:W-:Y:S01]  /*8b80*/  FFMA.FTZ R20, R35, R13.reuse, -R20 ;  /* 0x0000000d23147223 */ /* 0x080fe20000010814 */
[----:B------:R-:W-:Y:S01]  /*8b90*/  FFMA.FTZ R24, R37, R13, R24 ;  /* 0x0000000d25187223 */ /* 0x000fe20000010018 */
[----:B------:R-:W-:Y:S02]  /*8ba0*/  HADD2.F32 R4, -RZ, R42.H1_H1 ;  /* 0x3000002aff047230 */ /* 0x000fe40000004100 */
[----:B------:R-:W-:Y:S01]  /*8bb0*/  FFMA.FTZ R13, R39, R5, R28 ;  /* 0x00000005270d7223 */ /* 0x000fe2000001001c */
[----:B------:R-:W-:-:S02]  /*8bc0*/  HADD2.F32 R6, -RZ, R6.H1_H1 ;  /* 0x30000006ff067230 */ /* 0x000fc40000004100 */
[-C--:B------:R-:W-:Y:S01]  /*8bd0*/  FMUL.FTZ R5, R34, R10.reuse ;  /* 0x0000000a22057220 */ /* 0x080fe20000410000 */
[----:B------:R-:W-:Y:S02]  /*8be0*/  HADD2.F32 R32, -RZ, R38.H0_H0 ;  /* 0x20000026ff207230 */ /* 0x000fe40000004100 */
[C---:B------:R-:W-:Y:S01]  /*8bf0*/  FMUL.FTZ R33, R4.reuse, R10 ;  /* 0x0000000a04217220 */ /* 0x040fe20000410000 */
[--C-:B------:R-:W-:Y:S02]  /*8c00*/  HADD2.F32 R26, -RZ, R11.reuse.H0_H0 ;  /* 0x2000000bff1a7230 */ /* 0x100fe40000004100 */
[----:B------:R-:W-:Y:S01]  /*8c10*/  FFMA.FTZ R10, R4, R6, -R5 ;  /* 0x00000006040a7223 */ /* 0x000fe20000010805 */
[----:B------:R-:W-:Y:S02]  /*8c20*/  HADD2.F32 R30, -RZ, R40.H0_H0 ;  /* 0x20000028ff1e7230 */ /* 0x000fe40000004100 */
[----:B------:R-:W-:Y:S02]  /*8c30*/  HADD2.F32 R37, -RZ, R38.H1_H1 ;  /* 0x30000026ff257230 */ /* 0x000fe40000004100 */
[----:B------:R-:W-:-:S02]  /*8c40*/  HADD2.F32 R11, -RZ, R11.H1_H1 ;  /* 0x3000000bff0b7230 */ /* 0x000fc40000004100 */
[----:B------:R-:W-:Y:S02]  /*8c50*/  HADD2.F32 R5, -RZ, R0.H1_H1 ;  /* 0x30000000ff057230 */ /* 0x000fe40000004100 */
[----:B------:R-:W-:Y:S02]  /*8c60*/  HADD2.F32 R39, -RZ, R44.H1_H1 ;  /* 0x3000002cff277230 */ /* 0x000fe40000004100 */
[----:B------:R-:W-:Y:S02]  /*8c70*/  HADD2.F32 R35, -RZ, R0.H0_H0 ;  /* 0x20000000ff237230 */ /* 0x000fe40000004100 */
[-C--:B------:R-:W-:Y:S01]  /*8c80*/  FMUL.FTZ R31, R32, R25.reuse ;  /* 0x00000019201f7220 */ /* 0x080fe20000410000 */
[--C-:B------:R-:W-:Y:S02]  /*8c90*/  HADD2.F32 R15, -RZ, R7.reuse.H0_H0 ;  /* 0x20000007ff0f7230 */ /* 0x100fe40000004100 */
[----:B------:R-:W-:Y:S01]  /*8ca0*/  FMUL.FTZ R25, R30, R25 ;  /* 0x000000191e197220 */ /* 0x000fe20000410000 */
[----:B------:R-:W-:-:S02]  /*8cb0*/  HADD2.F32 R7, -RZ, R7.H1_H1 ;  /* 0x30000007ff077230 */ /* 0x000fc40000004100 */
[----:B------:R-:W-:Y:S01]  /*8cc0*/  FFMA.FTZ R0, R34, R6, R33 ;  /* 0x0000000622007223 */ /* 0x000fe20000010021 */
[-C--:B------:R-:W-:Y:S01]  /*8cd0*/  FMUL.FTZ R4, R37, R26.reuse ;  /* 0x0000001a25047220 */ /* 0x080fe20000410000 */
[----:B------:R-:W-:Y:S01]  /*8ce0*/  FMUL.FTZ R26, R5, R26 ;  /* 0x0000001a051a7220 */ /* 0x000fe20000410000 */
[-C--:B------:R-:W-:Y:S01]  /*8cf0*/  FMUL.FTZ R6, R39, R11.reuse ;  /* 0x0000000b27067220 */ /* 0x080fe20000410000 */
[----:B------:R-:W-:Y:S01]  /*8d00*/  FMUL.FTZ R28, R35, R11 ;  /* 0x0000000b231c7220 */ /* 0x000fe20000410000 */
[-C--:B------:R-:W-:Y:S01]  /*8d10*/  FFMA.FTZ R31, R30, R14.reuse, -R31 ;  /* 0x0000000e1e1f7223 */ /* 0x080fe2000001081f */
[----:B------:R-:W-:Y:S01]  /*8d20*/  FFMA.FTZ R25, R32, R14, R25 ;  /* 0x0000000e20197223 */ /* 0x000fe20000010019 */
[-C--:B------:R-:W-:Y:S01]  /*8d30*/  FFMA.FTZ R11, R5, R15.reuse, -R4 ;  /* 0x0000000f050b7223 */ /* 0x080fe20000010804 */
[----:B------:R-:W-:Y:S01]  /*8d40*/  FFMA.FTZ R26, R37, R15, R26 ;  /* 0x0000000f251a7223 */ /* 0x000fe2000001001a */
[-C--:B------:R-:W-:Y:S01]  /*8d50*/  FFMA.FTZ R14, R35, R7.reuse, -R6 ;  /* 0x00000007230e7223 */ /* 0x080fe20000010806 */
        /* <DEDUP_REMOVED lines=11> */
.L_x_1306:
[----:B------:R-:W-:Y:S05]  /*8e10*/  BSYNC B0 ;  /* 0x0000000000007941 */ /* 0x000fea0003800000 */
.L_x_1295:
        /* <DEDUP_REMOVED lines=8> */
.L_x_1292:
[----:B------:R-:W-:-:S13]  /*8ea0*/  ISETP.NE.AND P0, PT, R188, 0x3, PT ;  /* 0x00000003bc00780c */ /* 0x000fda0003f05270 */
[----:B------:R-:W-:Y:S05]  /*8eb0*/  @!P0 BRA `(.L_x_1316) ;  /* 0x0000000000048947 */ /* 0x000fea0003800000 */
[----:B------:R-:W-:Y:S01]  /*8ec0*/  BPT.TRAP 0x1 ;  /* 0x000000040000795c */ /* 0x000fe20000300000 */
.L_x_1316:
[----:B-1--4-:R-:W-:Y:S01]  /*8ed0*/  IMAD R11, R18, 0x8, R2 ;  /* 0x00000008120b7824 */ /* 0x012fe200078e0202 */
[----:B------:R-:W-:-:S04]  /*8ee0*/  SHF.L.U32 R10, R184, 0x1f, RZ ;  /* 0x0000001fb80a7819 */ /* 0x000fc800000006ff */
[----:B------:R1:W4:Y:S01]  /*8ef0*/  SYNCS.PHASECHK.TRANS64.TRYWAIT P1, [R11+URZ+0x38830], R10 ;  /* 0x0388300a0b0075a7 */ /* 0x000322000802017f */
[----:B------:R-:W-:Y:S05]  /*8f00*/  @!P0 BRA `(.L_x_1317) ;  /* 0x0000000000048947 */ /* 0x000fea0003800000 */
[----:B------:R-:W-:Y:S01]  /*8f10*/  BPT.TRAP 0x1 ;  /* 0x000000040000795c */ /* 0x000fe20000300000 */
.L_x_1317:
[C---:B--2---:R-:W-:Y:S02]  /*8f20*/  VIADD R0, R2.reuse, 0x22400 ;  /* 0x0002240002007836 */ /* 0x044fe40000000000 */
[----:B0-----:R-:W-:-:S03]  /*8f30*/  VIADD R3, R2, 0x20400 ;  /* 0x0002040002037836 */ /* 0x001fc60000000000 */
[----:B------:R-:W-:Y:S02]  /*8f40*/  SHF.R.U32.HI R0, RZ, 0x4, R0 ;  /* 0x00000004ff007819 */ /* 0x000fe40000011600 */
[----:B------:R-:W-:Y:S02]  /*8f50*/  SHF.R.U32.HI R3, RZ, 0x4, R3 ;  /* 0x00000004ff037819 */ /* 0x000fe40000011603 */
[----:B------:R-:W-:Y:S02]  /*8f60*/  LOP3.LUT R0, R0, 0x3fff, RZ, 0xc0, !PT ;  /* 0x00003fff00007812 */ /* 0x000fe400078ec0ff */
[----:B------:R-:W-:Y:S02]  /*8f70*/  LOP3.LUT R3, R3, 0x3fff, RZ, 0xc0, !PT ;  /* 0x00003fff03037812 */ /* 0x000fe400078ec0ff */
[----:B------:R-:W-:Y:S01]  /*8f80*/  LOP3.LUT R218, R0, 0x10000, RZ, 0xfc, !PT ;  /* 0x0001000000da7812 */ /* 0x000fe200078efcff */
[----:B----4-:R-:W-:Y:S06]  /*8f90*/  @P1 BRA `(.L_x_1318) ;  /* 0x0000000000081947 */ /* 0x010fec0003800000 */
[----:B------:R-:W0:Y:S02]  /*8fa0*/  SYNCS.PHASECHK.TRANS64.TRYWAIT P1, [R11+URZ+0x38830], R10 ;  /* 0x0388300a0b0075a7 */ /* 0x000e24000802017f */
[----:B0-----:R-:W-:Y:S05]  /*8fb0*/  @!P1 BRA `(.L_x_1319) ;  /* 0x0000012c00ac9947 */ /* 0x001fea0003800000 */
.L_x_1318:
[----:B------:R-:W-:Y:S01]  /*8fc0*/  IMAD R12, R18, 0x200, R218 ;  /* 0x00000200120c7824 */ /* 0x000fe200078e02da */
[----:B------:R-:W-:Y:S01]  /*8fd0*/  LOP3.LUT R8, R3, 0x10000, RZ, 0xfc, !PT ;  /* 0x0001000003087812 */ /* 0x000fe200078efcff */
[----:B------:R-:W-:Y:S01]  /*8fe0*/  IMAD.MOV.U32 R9, RZ, RZ, 0x40000040 ;  /* 0x40000040ff097424 */ /* 0x000fe200078e00ff */
[----:B------:R-:W-:Y:S05]  /*8ff0*/  WARPSYNC.ALL ;  /* 0x0000000000007948 */ /* 0x000fea0003800000 */
[----:B------:R-:W-:Y:S01]  /*9000*/  IMAD.MOV.U32 R13, RZ, RZ, 0x40000040 ;  /* 0x40000040ff0d7424 */ /* 0x000fe200078e00ff */
[----:B------:R-:W-:Y:S01]  /*9010*/  R2UR UR4, R8 ;  /* 0x00000000080472ca */ /* 0x000fe200000e0000 */
[----:B-----5:R-:W-:Y:S01]  /*9020*/  WARPGROUP.ARRIVE ;  /* 0x00000000000079c5 */ /* 0x020fe20000000000 */
[----:B------:R-:W-:Y:S01]  /*9030*/  R2UR UR5, R9 ;  /* 0x00000000090572ca */ /* 0x000fe200000e0000 */
[C---:B------:R-:W-:Y:S01]  /*9040*/  VIADD R6, R12.reuse, 0x2 ;  /* 0x000000020c067836 */ /* 0x040fe20000000000 */
[----:B------:R-:W-:Y:S01]  /*9050*/  R2UR UR6, R12 ;  /* 0x000000000c0672ca */ /* 0x000fe200000e0000 */
[----:B------:R-:W-:Y:S01]  /*9060*/  IMAD.MOV.U32 R5, RZ, RZ, 0x40000040 ;  /* 0x40000040ff057424 */ /* 0x000fe200078e00ff */
[----:B------:R-:W-:Y:S01]  /*9070*/  R2UR UR7, R13 ;  /* 0x000000000d0772ca */ /* 0x000fe200000e0000 */
[----:B------:R-:W-:Y:S01]  /*9080*/  IMAD.MOV.U32 R7, RZ, RZ, 0x40000040 ;  /* 0x40000040ff077424 */ /* 0x000fe200078e00ff */
[----:B------:R-:W-:Y:S01]  /*9090*/  IADD3 R4, R8, 0x2, RZ ;  /* 0x0000000208047810 */ /* 0x000fe20007ffe0ff */
[C---:B------:R-:W-:Y:S01]  /*90a0*/  VIADD R14, R12.reuse, 0x4 ;  /* 0x000000040c0e7836 */ /* 0x040fe20000000000 */
[----:B------:R-:W-:Y:S01]  /*90b0*/  SHF.L.U32 R21, R21, 0x1f, RZ ;  /* 0x0000001f15157819 */ /* 0x000fe200000006ff */
[----:B------:R-:W-:Y:S01]  /*90c0*/  IMAD.MOV.U32 R15, RZ, RZ, 0x40000040 ;  /* 0x40000040ff0f7424 */ /* 0x000fe200078e00ff */
[----:B------:R-:W-:Y:S01]  /*90d0*/  BSSY B0, `(.L_x_1320) ;  /* 0x0000020000007945 */ /* 0x000fe20003800000 */
[----:B------:R-:W-:-:S02]  /*90e0*/  VIADD R12, R12, 0x6 ;  /* 0x000000060c0c7836 */ /* 0x000fc40000000000 */
[----:B------:R-:W-:Y:S02]  /*90f0*/  IMAD.MOV.U32 R9, RZ, RZ, 0x40000040 ;  /* 0x40000040ff097424 */ /* 0x000fe400078e00ff */
[----:B------:R-:W-:Y:S02]  /*9100*/  IMAD.MOV.U32 R13, RZ, RZ, 0x40000040 ;  /* 0x40000040ff0d7424 */ /* 0x000fe400078e00ff */
[----:B------:R-:W-:Y:S01]  /*9110*/  HGMMA.64x64x16.F32 R24, gdesc[UR4], RZ, !UPT, gsb0 ;  /* 0x00e00000041879f0 */ /* 0x000fe2000c0008ff */
[----:B------:R-:W-:Y:S02]  /*9120*/  R2UR UR4, R4 ;  /* 0x00000000040472ca */ /* 0x000fe400000e0000 */
[----:B------:R-:W-:Y:S02]  /*9130*/  R2UR UR5, R5 ;  /* 0x00000000050572ca */ /* 0x000fe400000e0000 */
[----:B------:R-:W-:Y:S01]  /*9140*/  R2UR UR6, R6 ;  /* 0x00000000060672ca */ /* 0x000fe200000e0000 */
[----:B------:R-:W-:Y:S01]  /*9150*/  VIADD R6, R8, 0x4 ;  /* 0x0000000408067836 */ /* 0x000fe20000000000 */
[----:B------:R-:W-:Y:S01]  /*9160*/  R2UR UR7, R7 ;  /* 0x00000000070772ca */ /* 0x000fe200000e0000 */
[----:B------:R-:W-:-:S02]  /*9170*/  IMAD.MOV.U32 R7, RZ, RZ, 0x40000040 ;  /* 0x40000040ff077424 */ /* 0x000fc400078e00ff */
[----:B------:R-:W-:Y:S01]  /*9180*/  VIADD R8, R8, 0x6 ;  /* 0x0000000608087836 */ /* 0x000fe20000000000 */
[----:B------:R-:W-:Y:S02]  /*9190*/  WARPGROUP.DEPBAR.LE gsb0, 0x0 ;  /* 0x00008000000079c5 */ /* 0x000fe40000010000 */
[----:B------:R-:W-:-:S07]  /*91a0*/  WARPGROUP.ARRIVE ;  /* 0x00000000000079c5 */ /* 0x000fce0000000000 */
        /* <DEDUP_REMOVED lines=16> */
[----:B------:R-:W2:Y:S02]  /*92b0*/  SYNCS.PHASECHK.TRANS64.TRYWAIT P1, [R2+URZ+0x38810], R21 ;  /* 0x03881015020075a7 */ /* 0x000ea4000802017f */
[----:B--2---:R-:W-:Y:S05]  /*92c0*/  @!P1 BRA `(.L_x_1321) ;  /* 0x0000012800fc9947 */ /* 0x004fea0003800000 */
.L_x_1520:
[----:B------:R-:W-:Y:S05]  /*92d0*/  BSYNC B0 ;  /* 0x0000000000007941 */ /* 0x000fea0003800000 */
.L_x_1320:
[----:B------:R-:W-:Y:S05]  /*92e0*/  @!P0 BRA `(.L_x_1322) ;  /* 0x0000000000048947 */ /* 0x000fea0003800000 */
[----:B------:R-:W-:Y:S01]  /*92f0*/  BPT.TRAP 0x1 ;  /* 0x000000040000795c */ /* 0x000fe20000300000 */
.L_x_1322:
[----:B------:R4:W0:Y:S01]  /*9300*/  SYNCS.PHASECHK.TRANS64.TRYWAIT P1, [R11+URZ+0x38850], R10 ;  /* 0x0388500a0b0075a7 */ /* 0x000822000802017f */
[----:B------:R-:W-:Y:S05]  /*9310*/  @!P0 BRA `(.L_x_1323) ;  /* 0x0000000000048947 */ /* 0x000fea0003800000 */
[----:B------:R-:W-:Y:S01]  /*9320*/  BPT.TRAP 0x1 ;  /* 0x000000040000795c */ /* 0x000fe20000300000 */
.L_x_1323:
[C---:B------:R-:W-:Y:S02]  /*9330*/  VIADD R0, R2.reuse, 0x400 ;  /* 0x0000040002007836 */ /* 0x040fe40000000000 */
[----:B------:R-:W-:-:S03]  /*9340*/  VIADD R3, R2, 0x26400 ;  /* 0x0002640002037836 */ /* 0x000fc60000000000 */
[----:B------:R-:W-:Y:S02]  /*9350*/  SHF.R.U32.HI R0, RZ, 0x4, R0 ;  /* 0x00000004ff007819 */ /* 0x000fe40000011600 */
[----:B------:R-:W-:Y:S02]  /*9360*/  SHF.R.U32.HI R3, RZ, 0x4, R3 ;  /* 0x00000004ff037819 */ /* 0x000fe40000011603 */
[----:B------:R-:W-:Y:S02]  /*9370*/  LOP3.LUT R0, R0, 0x3fff, RZ, 0xc0, !PT ;  /* 0x00003fff00007812 */ /* 0x000fe400078ec0ff */
[----:B------:R-:W-:Y:S02]  /*9380*/  LOP3.LUT R3, R3, 0x3fff, RZ, 0xc0, !PT ;  /* 0x00003fff03037812 */ /* 0x000fe400078ec0ff */
[----:B------:R-:W-:Y:S01]  /*9390*/  LOP3.LUT R219, R0, 0x10000, RZ, 0xfc, !PT ;  /* 0x0001000000db7812 */ /* 0x000fe200078efcff */
[----:B0-----:R-:W-:Y:S06]  /*93a0*/  @P1 BRA `(.L_x_1324) ;  /* 0x0000000000081947 */ /* 0x001fec0003800000 */
[----:B------:R-:W0:Y:S02]  /*93b0*/  SYNCS.PHASECHK.TRANS64.TRYWAIT P1, [R11+URZ+0x38850], R10 ;  /* 0x0388500a0b0075a7 */ /* 0x000e24000802017f */
[----:B0-----:R-:W-:Y:S05]  /*93c0*/  @!P1 BRA `(.L_x_1325) ;  /* 0x0000012800d09947 */ /* 0x001fea0003800000 */
.L_x_1324:
[----:B------:R-:W-:Y:S01]  /*93d0*/  LOP3.LUT R0, R3, 0x10000, RZ, 0xfc, !PT ;  /* 0x0001000003007812 */ /* 0x000fe200078efcff */
[----:B------:R-:W-:Y:S01]  /*93e0*/  IMAD R12, R18, 0x1000, R219 ;  /* 0x00001000120c7824 */ /* 0x000fe200078e02db */
[----:B------:R-:W-:Y:S01]  /*93f0*/  MOV R13, 0x40000040 ;  /* 0x40000040000d7802 */ /* 0x000fe20000000f00 */
[----:B------:R-:W-:Y:S01]  /*9400*/  IMAD.MOV.U32 R15, RZ, RZ, 0x40000040 ;  /* 0x40000040ff0f7424 */ /* 0x000fe200078e00ff */
[----:B------:R-:W-:Y:S05]  /*9410*/  WARPSYNC.ALL ;  /* 0x0000000000007948 */ /* 0x000fea0003800000 */
[----:B------:R-:W-:Y:S01]  /*9420*/  IMAD.MOV.U32 R14, RZ, RZ, R0 ;  /* 0x000000ffff0e7224 */ /* 0x000fe200078e0000 */
[----:B------:R-:W-:Y:S01]  /*9430*/  R2UR UR5, R15 ;  /* 0x000000000f0572ca */ /* 0x000fe200000e0000 */
[----:B------:R-:W-:Y:S01]  /*9440*/  WARPGROUP.ARRIVE ;  /* 0x00000000000079c5 */ /* 0x000fe20000000000 */
[C---:B------:R-:W-:Y:S01]  /*9450*/  R2UR UR6, R12.reuse ;  /* 0x000000000c0672ca */ /* 0x040fe200000e0000 */
[----:B---3--:R-:W-:Y:S01]  /*9460*/  VIADD R20, R12, 0x2 ;  /* 0x000000020c147836 */ /* 0x008fe20000000000 */
[----:B------:R-:W-:Y:S01]  /*9470*/  R2UR UR4, R14 ;  /* 0x000000000e0472ca */ /* 0x000fe200000e0000 */
[----:B------:R-:W-:Y:S01]  /*9480*/  VIADD R14, R0, 0x2 ;  /* 0x00000002000e7836 */ /* 0x000fe20000000000 */
[----:B------:R-:W-:Y:S01]  /*9490*/  R2UR UR7, R13 ;  /* 0x000000000d0772ca */ /* 0x000fe200000e0000 */
[----:B------:R-:W-:Y:S01]  /*94a0*/  IMAD.MOV.U32 R15, RZ, RZ, 0x40000040 ;  /* 0x40000040ff0f7424 */ /* 0x000fe200078e00ff */
[----:B------:R-:W0:Y:S01]  /*94b0*/  S2R R56, SR_TID.X ;  /* 0x0000000000387919 */ /* 0x000e220000002100 */
[----:B--2---:R-:W-:-:S02]  /*94c0*/  IMAD.MOV.U32 R21, RZ, RZ, 0x40000040 ;  /* 0x40000040ff157424 */ /* 0x004fc400078e00ff */
[----:B-1--4-:R-:W-:Y:S02]  /*94d0*/  VIADD R10, R0, 0x800 ;  /* 0x00000800000a7836 */ /* 0x012fe40000000000 */
[----:B------:R-:W-:-:S06]  /*94e0*/  IMAD.MOV.U32 R57, RZ, RZ, 0x4 ;  /* 0x00000004ff397424 */ /* 0x000fcc00078e00ff */
[----:B------:R-:W-:Y:S01]  /*94f0*/  HGMMA.64x64x16.F32 R24, gdesc[UR4], R24, gsb0 ;  /* 0x00e00000041879f0 */ /* 0x000fe20008000818 */
[----:B------:R-:W-:Y:S01]  /*9500*/  R2UR UR4, R14 ;  /* 0x000000000e0472ca */ /* 0x000fe200000e0000 */
[----:B------:R-:W-:Y:S01]  /*9510*/  VIADD R14, R0, 0x4 ;  /* 0x00000004000e7836 */ /* 0x000fe20000000000 */
[----:B------:R-:W-:Y:S01]  /*9520*/  R2UR UR5, R15 ;  /* 0x000000000f0572ca */ /* 0x000fe200000e0000 */
[----:B------:R-:W-:Y:S01]  /*9530*/  IMAD.MOV.U32 R15, RZ, RZ, 0x40000040 ;  /* 0x40000040ff0f7424 */ /* 0x000fe200078e00ff */
[----:B------:R-:W-:Y:S01]  /*9540*/  R2UR UR6, R20 ;  /* 0x00000000140672ca */ /* 0x000fe200000e0000 */
[----:B------:R-:W-:Y:S01]  /*9550*/  VIADD R20, R12, 0x4 ;  /* 0x000000040c147836 */ /* 0x000fe20000000000 */
[----:B------:R-:W-:Y:S01]  /*9560*/  R2UR UR7, R21 ;  /* 0x00000000150772ca */ /* 0x000fe200000e0000 */
[----:B------:R-:W-:Y:S01]  /*9570*/  IMAD.MOV.U32 R21, RZ, RZ, 0x40000040 ;  /* 0x40000040ff157424 */ /* 0x000fe200078e00ff */
[----:B0-----:R-:W-:-:S05]  /*9580*/  SHF.R.U32.HI R56, RZ, 0x7, R56 ;  /* 0x00000007ff387819 */ /* 0x001fca0000011638 */
[----:B------:R0:W1:Y:S02]  /*9590*/  SHFL.IDX PT, R3, R56, RZ, 0x1f ;  /* 0x00001fff38037589 */ /* 0x00006400000e0000 */
[----:B0-----:R-:W-:Y:S01]  /*95a0*/  VIADD R56, R12, 0x800 ;  /* 0x000008000c387836 */ /* 0x001fe20000000000 */
[----:B-1----:R-:W-:-:S04]  /*95b0*/  ISETP.GT.AND P1, PT, R3, 0x7f, PT ;  /* 0x0000007f0300780c */ /* 0x002fc80003f24270 */
[----:B------:R-:W-:Y:S02]  /*95c0*/  SEL R3, RZ, 0x2, !P1 ;  /* 0x00000002ff037807 */ /* 0x000fe40004800000 */
[C---:B------:R-:W-:Y:S02]  /*95d0*/  SEL R13, R57.reuse, 0x2, P1 ;  /* 0x00000002390d7807 */ /* 0x040fe40000800000 */
[----:B------:R-:W-:Y:S01]  /*95e0*/  SEL R57, R57, 0x6, !P1 ;  /* 0x0000000639397807 */ /* 0x000fe20004800000 */
[----:B------:R-:W-:Y:S02]  /*95f0*/  WARPGROUP.DEPBAR.LE gsb0, 0x0 ;  /* 0x00008000000079c5 */ /* 0x000fe40000010000 */
[----:B------:R-:W-:-:S06]  /*9600*/  WARPGROUP.ARRIVE ;  /* 0x00000000000079c5 */ /* 0x000fcc0000000000 */
        /* <DEDUP_REMOVED lines=9> */
[----:B------:R-:W-:Y:S02]  /*96a0*/  WARPGROUP.DEPBAR.LE gsb0, 0x0 ;  /* 0x00008000000079c5 */ /* 0x000fe40000010000 */
[----:B------:R-:W-:-:S09]  /*96b0*/  WARPGROUP.ARRIVE ;  /* 0x00000000000079c5 */ /* 0x000fd20000000000 */
        /* <DEDUP_REMOVED lines=12> */
[----:B------:R-:W-:Y:S02]  /*9780*/  R2UR UR4, R14 ;  /* 0x000000000e0472ca */ /* 0x000fe400000e0000 */
[----:B------:R-:W-:Y:S01]  /*9790*/  R2UR UR5, R15 ;  /* 0x000000000f0572ca */ /* 0x000fe200000e0000 */
[----:B------:R-:W-:Y:S01]  /*97a0*/  IMAD.MOV.U32 R15, RZ, RZ, 0x40000040 ;  /* 0x40000040ff0f7424 */ /* 0x000fe200078e00ff */
[----:B------:R-:W-:Y:S01]  /*97b0*/  R2UR UR6, R20 ;  /* 0x00000000140672ca */ /* 0x000fe200000e0000 */
[----:B------:R-:W-:Y:S01]  /*97c0*/  VIADD R20, R12, 0x202 ;  /* 0x000002020c147836 */ /* 0x000fe20000000000 */
[----:B------:R-:W-:Y:S01]  /*97d0*/  R2UR UR7, R21 ;  /* 0x00000000150772ca */ /* 0x000fe200000e0000 */
[----:B------:R-:W-:Y:S01]  /*97e0*/  IMAD.MOV.U32 R21, RZ, RZ, 0x40000040 ;  /* 0x40000040ff157424 */ /* 0x000fe200078e00ff */
[----:B------:R-:W-:Y:S01]  /*97f0*/  IADD3 R14, R0, 0x202, RZ ;  /* 0x00000202000e7810 */ /* 0x000fe20007ffe0ff */
[----:B------:R-:W-:-:S02]  /*9800*/  WARPGROUP.DEPBAR.LE gsb0, 0x0 ;  /* 0x00008000000079c5 */ /* 0x000fc40000010000 */
[----:B------:R-:W-:-:S08]  /*9810*/  WARPGROUP.ARRIVE ;  /* 0x00000000000079c5 */ /* 0x000fd00000000000 */
        /* <DEDUP_REMOVED lines=38> */
[----:B------:R-:W-:Y:S02]  /*9a80*/  R2UR UR6, R20 ;  /* 0x00000000140672ca */ /* 0x000fe400000e0000 */
        /* <DEDUP_REMOVED lines=41> */
[----:B------:R-:W-:Y:S02]  /*9d20*/  R2UR UR5, R15 ;  /* 0x000000000f0572ca */ /* 0x000fe400000e0000 */
[----:B------:R-:W-:Y:S01]  /*9d30*/  R2UR UR6, R20 ;  /* 0x00000000140672ca */ /* 0x000fe200000e0000 */
[----:B------:R-:W-:Y:S01]  /*9d40*/  VIADD R20, R12, 0x602 ;  /* 0x000006020c147836 */ /* 0x000fe20000000000 */
[----:B------:R-:W-:Y:S01]  /*9d50*/  R2UR UR7, R21 ;  /* 0x00000000150772ca */ /* 0x000fe200000e0000 */
[----:B------:R-:W-:Y:S01]  /*9d60*/  IMAD.MOV.U32 R21, RZ, RZ, 0x40000040 ;  /* 0x40000040ff157424 */ /* 0x000fe200078e00ff */
[----:B------:R-:W-:Y:S01]  /*9d70*/  MOV R15, 0x40000040 ;  /* 0x40000040000f7802 */ /* 0x000fe20000000f00 */
        /* <DEDUP_REMOVED lines=26> */
[----:B------:R-:W-:Y:S01]  /*9f20*/  IMAD.IADD R14, R3, 0x1, R56 ;  /* 0x00000001030e7824 */ /* 0x000fe200078e0238 */
[----:B------:R-:W-:Y:S01]  /*9f30*/  R2UR UR5, R15 ;  /* 0x000000000f0572ca */ /* 0x000fe200000e0000 */
[----:B------:R-:W-:Y:S01]  /*9f40*/  IMAD.MOV.U32 R15, RZ, RZ, 0x40000040 ;  /* 0x40000040ff0f7424 */ /* 0x000fe200078e00ff */
[----:B------:R-:W-:Y:S01]  /*9f50*/  R2UR UR6, R20 ;  /* 0x00000000140672ca */ /* 0x000fe200000e0000 */
[----:B------:R-:W-:Y:S01]  /*9f60*/  IMAD.IADD R20, R3, 0x1, R10 ;  /* 0x0000000103147824 */ /* 0x000fe200078e020a */
        /* <DEDUP_REMOVED lines=9> */
[----:B------:R-:W-:Y:S01]  /*a000*/  IMAD.IADD R20, R10, 0x1, R13 ;  /* 0x000000010a147824 */ /* 0x000fe200078e020d */
[----:B------:R-:W-:Y:S01]  /*a010*/  R2UR UR5, R21 ;  /* 0x00000000150572ca */ /* 0x000fe200000e0000 */
[----:B------:R-:W-:Y:S01]  /*a020*/  IMAD.MOV.U32 R21, RZ, RZ, 0x40000040 ;  /* 0x40000040ff157424 */ /* 0x000fe200078e00ff */
[----:B------:R-:W-:Y:S01]  /*a030*/  IADD3 R14, R56, R13, RZ ;  /* 0x0000000d380e7210 */ /* 0x000fe20007ffe0ff */
[----:B------:R-:W-:-:S02]  /*a040*/  WARPGROUP.DEPBAR.LE gsb0, 0x0 ;  /* 0x00008000000079c5 */ /* 0x000fc40000010000 */
[----:B------:R-:W-:-:S08]  /*a050*/  WARPGROUP.ARRIVE ;  /* 0x00000000000079c5 */ /* 0x000fd00000000000 */
[----:B------:R-:W-:Y:S01]  /*a060*/  HGMMA.64x64x16.F32 R24, gdesc[UR4], R24, gsb0 ;  /* 0x00e00000041879f0 */ /* 0x000fe20008000818 */
[----:B------:R-:W-:Y:S01]  /*a070*/  R2UR UR6, R14 ;  /* 0x000000000e0672ca */ /* 0x000fe200000e0000 */
[--C-:B------:R-:W-:Y:S01]  /*a080*/  IMAD.IADD R14, R10, 0x1, R57.reuse ;  /* 0x000000010a0e7824 */ /* 0x100fe200078e0239 */
[----:B------:R-:W-:Y:S01]  /*a090*/  R2UR UR7, R15 ;  /* 0x000000000f0772ca */ /* 0x000fe200000e0000 */
[----:B------:R-:W-:Y:S01]  /*a0a0*/  IMAD.MOV.U32 R15, RZ, RZ, 0x40000040 ;  /* 0x40000040ff0f7424 */ /* 0x000fe200078e00ff */
[----:B------:R-:W-:Y:S01]  /*a0b0*/  R2UR UR4, R20 ;  /* 0x00000000140472ca */ /* 0x000fe200000e0000 */
[----:B------:R-:W-:Y:S01]  /*a0c0*/  IMAD.IADD R20, R56, 0x1, R57 ;  /* 0x0000000138147824 */ /* 0x000fe200078e0239 */
[----:B------:R-:W-:Y:S01]  /*a0d0*/  R2UR UR5, R21 ;  /* 0x00000000150572ca */ /* 0x000fe200000e0000 */
[----:B------:R-:W-:Y:S02]  /*a0e0*/  IMAD.MOV.U32 R21, RZ, RZ, 0x40000040 ;  /* 0x40000040ff157424 */ /* 0x000fe400078e00ff */
[----:B------:R-:W-:-:S02]  /*a0f0*/  IMAD.MOV.U32 R10, RZ, RZ, 0x28 ;  /* 0x00000028ff0a7424 */ /* 0x000fc400078e00ff */
[----:B------:R-:W-:-:S03]  /*a100*/  VIADD R56, R12, 0xa00 ;  /* 0x00000a000c387836 */ /* 0x000fc60000000000 */
[----:B------:R-:W-:Y:S01]  /*a110*/  SEL R10, R10, 0x26, P1 ;  /* 0x000000260a0a7807 */ /* 0x000fe20000800000 */
[----:B------:R-:W-:Y:S02]  /*a120*/  WARPGROUP.DEPBAR.LE gsb0, 0x0 ;  /* 0x00008000000079c5 */ /* 0x000fe40000010000 */
[----:B------:R-:W-:-:S06]  /*a130*/  WARPGROUP.ARRIVE ;  /* 0x00000000000079c5 */ /* 0x000fcc0000000000 */
[----:B------:R-:W-:Y:S01]  /*a140*/  HGMMA.64x64x16.F32 R24, gdesc[UR4], R24, gsb0 ;  /* 0x00e00000041879f0 */ /* 0x000fe20008000818 */
[----:B------:R-:W-:Y:S01]  /*a150*/  R2UR UR4, R14 ;  /* 0x000000000e0472ca */ /* 0x000fe200000e0000 */
[----:B------:R-:W-:Y:S01]  /*a160*/  IMAD.MOV.U32 R14, RZ, RZ, 0xa00 ;  /* 0x00000a00ff0e7424 */ /* 0x000fe200078e00ff */
[----:B------:R-:W-:Y:S01]  /*a170*/  R2UR UR5, R15 ;  /* 0x000000000f0572ca */ /* 0x000fe200000e0000 */
[----:B------:R-:W-:Y:S01]  /*a180*/  IMAD.MOV.U32 R15, RZ, RZ, 0x40000040 ;  /* 0x40000040ff0f7424 */ /* 0x000fe200078e00ff */
[----:B------:R-:W-:Y:S02]  /*a190*/  R2UR UR6, R20 ;  /* 0x00000000140672ca */ /* 0x000fe400000e0000 */
[----:B------:R-:W-:Y:S02]  /*a1a0*/  R2UR UR7, R21 ;  /* 0x00000000150772ca */ /* 0x000fe400000e0000 */
[----:B------:R-:W-:Y:S02]  /*a1b0*/  SEL R14, R14, 0x980, P1 ;  /* 0x000009800e0e7807 */ /* 0x000fe40000800000 */
[----:B------:R-:W-:Y:S01]  /*a1c0*/  LOP3.LUT R21, R10, 0x6, RZ, 0xc0, !PT ;  /* 0x000000060a157812 */ /* 0x000fe200078ec0ff */
[----:B------:R-:W-:Y:S01]  /*a1d0*/  VIADD R10, R0, 0xa00 ;  /* 0x00000a00000a7836 */ /* 0x000fe20000000000 */
[----:B------:R-:W-:-:S04]  /*a1e0*/  LOP3.LUT R20, R14, 0xa00, RZ, 0xc0, !PT ;  /* 0x00000a000e147812 */ /* 0x000fc800078ec0ff */
[CC--:B------:R-:W-:Y:S02]  /*a1f0*/  IADD3 R14, R21.reuse, R20.reuse, R0 ;  /* 0x00000014150e7210 */ /* 0x0c0fe40007ffe000 */
[----:B------:R-:W-:Y:S01]  /*a200*/  IADD3 R20, R21, R20, R12 ;  /* 0x0000001415147210 */ /* 0x000fe20007ffe00c */
[----:B------:R-:W-:Y:S01]  /*a210*/  IMAD.MOV.U32 R21, RZ, RZ, 0x40000040 ;  /* 0x40000040ff157424 */ /* 0x000fe200078e00ff */
[----:B------:R-:W-:Y:S02]  /*a220*/  WARPGROUP.DEPBAR.LE gsb0, 0x0 ;  /* 0x00008000000079c5 */ /* 0x000fe40000010000 */
[----:B------:R-:W-:-:S06]  /*a230*/  WARPGROUP.ARRIVE ;  /* 0x00000000000079c5 */ /* 0x000fcc0000000000 */
[----:B------:R-:W-:Y:S01]  /*a240*/  HGMMA.64x64x16.F32 R24, gdesc[UR4], R24, gsb0 ;  /* 0x00e00000041879f0 */ /* 0x000fe20008000818 */
[----:B------:R-:W-:Y:S01]  /*a250*/  R2UR UR4, R14 ;  /* 0x000000000e0472ca */ /* 0x000fe200000e0000 */
[----:B------:R-:W-:Y:S01]  /*a260*/  IMAD.IADD R14, R3, 0x1, R10 ;  /* 0x00000001030e7824 */ /* 0x000fe200078e020a */
[----:B------:R-:W-:Y:S01]  /*a270*/  R2UR UR5, R15 ;  /* 0x000000000f0572ca */ /* 0x000fe200000e0000 */
[----:B------:R-:W-:Y:S01]  /*a280*/  IMAD.MOV.U32 R15, RZ, RZ, 0x40000040 ;  /* 0x40000040ff0f7424 */ /* 0x000fe200078e00ff */
[----:B------:R-:W-:Y:S01]  /*a290*/  R2UR UR6, R20 ;  /* 0x00000000140672ca */ /* 0x000fe200000e0000 */
[----:B------:R-:W-:Y:S01]  /*a2a0*/  IMAD.IADD R20, R3, 0x1, R56 ;  /* 0x0000000103147824 */ /* 0x000fe200078e0238 */
[----:B------:R-:W-:Y:S02]  /*a2b0*/  R2UR UR7, R21 ;  /* 0x00000000150772ca */ /* 0x000fe400000e0000 */
[----:B------:R-:W-:Y:S01]  /*a2c0*/  MOV R21, 0x40000040 ;  /* 0x4000004000157802 */ /* 0x000fe20000000f00 */
[----:B------:R-:W-:-:S02]  /*a2d0*/  WARPGROUP.DEPBAR.LE gsb0, 0x0 ;  /* 0x00008000000079c5 */ /* 0x000fc40000010000 */
[----:B------:R-:W-:-:S08]  /*a2e0*/  WARPGROUP.ARRIVE ;  /* 0x00000000000079c5 */ /* 0x000fd00000000000 */
        /* <DEDUP_REMOVED lines=44> */
[----:B------:R-:W-:Y:S02]  /*a5b0*/  R2UR UR5, R15 ;  /* 0x000000000f0572ca */ /* 0x000fe400000e0000 */
[----:B------:R-:W-:Y:S01]  /*a5c0*/  R2UR UR6, R20 ;  /* 0x00000000140672ca */ /* 0x000fe200000e0000 */
[----:B------:R-:W-:Y:S01]  /*a5d0*/  IMAD.IADD R20, R3, 0x1, R56 ;  /* 0x0000000103147824 */ /* 0x000fe200078e0238 */
[----:B------:R-:W-:Y:S01]  /*a5e0*/  R2UR UR7, R21 ;  /* 0x00000000150772ca */ /* 0x000fe200000e0000 */
[----:B------:R-:W-:Y:S01]  /*a5f0*/  IMAD.MOV.U32 R21, RZ, RZ, 0x40000040 ;  /* 0x40000040ff157424 */ /* 0x000fe200078e00ff */
        /* <DEDUP_REMOVED lines=49> */
[----:B------:R-:W-:Y:S02]  /*a910*/  R2UR UR6, R20 ;  /* 0x00000000140672ca */ /* 0x000fe400000e0000 */
[----:B------:R-:W-:Y:S01]  /*a920*/  R2UR UR7, R21 ;  /* 0x00000000150772ca */ /* 0x000fe200000e0000 */
[----:B------:R-:W-:Y:S01]  /*a930*/  IMAD.MOV.U32 R21, RZ, RZ, 0x40000040 ;  /* 0x40000040ff157424 */ /* 0x000fe200078e00ff */
[----:B------:R-:W-:Y:S01]  /*a940*/  IADD3 R20, R3, R10, RZ ;  /* 0x0000000a03147210 */ /* 0x000fe20007ffe0ff */
[----:B------:R-:W-:-:S05]  /*a950*/  IMAD.MOV.U32 R3, RZ, RZ, 0x40 ;  /* 0x00000040ff037424 */ /* 0x000fca00078e00ff */
[----:B------:R-:W-:-:S04]  /*a960*/  SEL R3, R3, 0x3e, P1 ;  /* 0x0000003e03037807 */ /* 0x000fc80000800000 */
[----:B------:R-:W-:Y:S01]  /*a970*/  LOP3.LUT R3, R3, 0x6, RZ, 0xc0, !PT ;  /* 0x0000000603037812 */ /* 0x000fe200078ec0ff */
        /* <DEDUP_REMOVED lines=11> */
[----:B------:R-:W-:Y:S01]  /*aa30*/  IMAD.MOV.U32 R13, RZ, RZ, 0x40000040 ;  /* 0x40000040ff0d7424 */ /* 0x000fe200078e00ff */
[----:B------:R-:W-:-:S02]  /*aa40*/  WARPGROUP.DEPBAR.LE gsb0, 0x0 ;  /* 0x00008000000079c5 */ /* 0x000fc40000010000 */
[----:B------:R-:W-:-:S07]  /*aa50*/  WARPGROUP.ARRIVE ;  /* 0x00000000000079c5 */ /* 0x000fce0000000000 */
        /* <DEDUP_REMOVED lines=9> */
[----:B------:R-:W-:-:S05]  /*aaf0*/  IMAD.MOV.U32 R10, RZ, RZ, 0x1000 ;  /* 0x00001000ff0a7424 */ /* 0x000fca00078e00ff */
[----:B------:R-:W-:-:S04]  /*ab00*/  SEL R10, R10, 0xf80, P1 ;  /* 0x00000f800a0a7807 */ /* 0x000fc80000800000 */
[----:B------:R-:W-:-:S04]  /*ab10*/  LOP3.LUT R10, R10, 0x1e00, RZ, 0xc0, !PT ;  /* 0x00001e000a0a7812 */ /* 0x000fc800078ec0ff */
[----:B------:R-:W-:Y:S01]  /*ab20*/  IADD3 R12, R3, R10, R12 ;  /* 0x0000000a030c7210 */ /* 0x000fe20007ffe00c */
[----:B------:R-:W-:Y:S02]  /*ab30*/  WARPGROUP.DEPBAR.LE gsb0, 0x0 ;  /* 0x00008000000079c5 */ /* 0x000fe40000010000 */
[----:B------:R-:W-:-:S06]  /*ab40*/  WARPGROUP.ARRIVE ;  /* 0x00000000000079c5 */ /* 0x000fcc0000000000 */
[----:B------:R-:W-:Y:S01]  /*ab50*/  HGMMA.64x64x16.F32 R24, gdesc[UR4], R24, gsb0 ;  /* 0x00e00000041879f0 */ /* 0x000fe20008000818 */
[----:B------:R-:W-:Y:S02]  /*ab60*/  R2UR UR4, R14 ;  /* 0x000000000e0472ca */ /* 0x000fe400000e0000 */
[----:B------:R-:W-:Y:S01]  /*ab70*/  R2UR UR5, R15 ;  /* 0x000000000f0572ca */ /* 0x000fe200000e0000 */
[----:B------:R-:W-:Y:S01]  /*ab80*/  IMAD.MOV.U32 R15, RZ, RZ, 0x40000040 ;  /* 0x40000040ff0f7424 */ /* 0x000fe200078e00ff */
[----:B------:R-:W-:Y:S02]  /*ab90*/  R2UR UR6, R20 ;  /* 0x00000000140672ca */ /* 0x000fe400000e0000 */
[----:B------:R-:W-:Y:S02]  /*aba0*/  R2UR UR7, R21 ;  /* 0x00000000150772ca */ /* 0x000fe400000e0000 */
[----:B------:R-:W-:Y:S01]  /*abb0*/  IADD3 R14, R3, R10, R0 ;  /* 0x0000000a030e7210 */ /* 0x000fe20007ffe000 */
[----:B------:R-:W-:-:S02]  /*abc0*/  WARPGROUP.DEPBAR.LE gsb0, 0x0 ;  /* 0x00008000000079c5 */ /* 0x000fc40000010000 */
        /* <DEDUP_REMOVED lines=12> */
.L_x_1326:
        /* <DEDUP_REMOVED lines=12> */
[----:B------:R-:W-:Y:S01]  /*ad50*/  FMUL.FTZ R39, R39, UR4 ;  /* 0x0000000427277c20 */ /* 0x000fe20008410000 */
[----:B------:R-:W-:Y:S01]  /*ad60*/  ISETP.GT.AND P5, PT, R12, RZ, PT ;  /* 0x000000ff0c00720c */ /* 0x000fe20003fa4270 */
[----:B------:R-:W-:Y:S01]  /*ad70*/  FMUL.FTZ R36, R36, UR4 ;  /* 0x0000000424247c20 */ /* 0x000fe20008410000 */
[C---:B------:R-:W-:Y:S01]  /*ad80*/  ISETP.GT.AND P4, PT, R12.reuse, 0x1, PT ;  /* 0x000000010c00780c */ /* 0x040fe20003f84270 */
[----:B------:R-:W0:Y:S01]  /*ad90*/  MUFU.TANH R25, R25 ;  /* 0x0000001900197308 */ /* 0x000e220000002400 */
[----:B------:R-:W-:Y:S01]  /*ada0*/  FMUL.FTZ R27, R27, UR4 ;  /* 0x000000041b1b7c20 */ /* 0x000fe20008410000 */
[----:B------:R-:W-:Y:S01]  /*adb0*/  ISETP.GT.AND P3, PT, R12, 0x8, PT ;  /* 0x000000080c00780c */ /* 0x000fe20003f64270 */
[----:B------:R-:W-:Y:S01]  /*adc0*/  FMUL.FTZ R37, R37, UR4 ;  /* 0x0000000425257c20 */ /* 0x000fe20008410000 */
[----:B------:R-:W-:Y:S01]  /*add0*/  FMUL.FTZ R30, R30, UR4 ;  /* 0x000000041e1e7c20 */ /* 0x000fe20008410000 */
[----:B------:R-:W-:Y:S01]  /*ade0*/  ISETP.GT.AND P2, PT, R12, 0x9, PT ;  /* 0x000000090c00780c */ /* 0x000fe20003f44270 */
[----:B------:R-:W-:Y:S01]  /*adf0*/  FMUL.FTZ R40, R40, UR4 ;  /* 0x0000000428287c20 */ /* 0x000fe20008410000 */
[----:B------:R-:W-:Y:S01]  /*ae00*/  FMUL.FTZ R34, R34, UR4 ;  /* 0x0000000422227c20 */ /* 0x000fe20008410000 */
[----:B------:R-:W1:Y:S01]  /*ae10*/  MUFU.TANH R28, R28 ;  /* 0x0000001c001c7308 */ /* 0x000e620000002400 */
[C---:B------:R-:W-:Y:S01]  /*ae20*/  ISETP.GT.AND P1, PT, R12.reuse, 0x10, PT ;  /* 0x000000100c00780c */ /* 0x040fe20003f24270 */
[----:B------:R-:W-:Y:S01]  /*ae30*/  FMUL.FTZ R41, R41, UR4 ;  /* 0x0000000429297c20 */ /* 0x000fe20008410000 */
[----:B------:R-:W-:Y:S01]  /*ae40*/  ISETP.GT.AND P6, PT, R12, 0x11, PT ;  /* 0x000000110c00780c */ /* 0x000fe20003fc4270 */
[----:B------:R-:W-:Y:S01]  /*ae50*/  FMUL.FTZ R44, R44, UR4 ;  /* 0x000000042c2c7c20 */ /* 0x000fe20008410000 */
[----:B------:R-:W-:Y:S01]  /*ae60*/  FMUL.FTZ R35, R35, UR4 ;  /* 0x0000000423237c20 */ /* 0x000fe20008410000 */
[----:B------:R-:W-:Y:S01]  /*ae70*/  FMUL.FTZ R38, R38, UR4 ;  /* 0x0000000426267c20 */ /* 0x000fe20008410000 */
[----:B------:R-:W-:Y:S01]  /*ae80*/  FMUL.FTZ R45, R45, UR4 ;  /* 0x000000042d2d7c20 */ /* 0x000fe20008410000 */
[----:B------:R-:W2:Y:S01]  /*ae90*/  MUFU.TANH R29, R29 ;  /* 0x0000001d001d7308 */ /* 0x000ea20000002400 */
[----:B0-----:R-:W-:Y:S01]  /*aea0*/  FSEL R14, R25, -INF , P4 ;  /* 0xff800000190e7808 */ /* 0x001fe20002000000 */
[----:B------:R-:W-:Y:S01]  /*aeb0*/  FMUL.FTZ R48, R48, UR4 ;  /* 0x0000000430307c20 */ /* 0x000fe20008410000 */
[----:B------:R-:W-:Y:S01]  /*aec0*/  FMUL.FTZ R49, R49, UR4 ;  /* 0x0000000431317c20 */ /* 0x000fe20008410000 */
[----:B------:R-:W-:Y:S01]  /*aed0*/  FMUL.FTZ R42, R42, UR4 ;  /* 0x000000042a2a7c20 */ /* 0x000fe20008410000 */
[----:B------:R-:W-:Y:S01]  /*aee0*/  FMUL.FTZ R43, R43, UR4 ;  /* 0x000000042b2b7c20 */ /* 0x000fe20008410000 */
[----:B------:R-:W-:Y:S01]  /*aef0*/  FMUL.FTZ R52, R52, UR4 ;  /* 0x0000000434347c20 */ /* 0x000fe20008410000 */
[----:B------:R-:W-:Y:S01]  /*af00*/  FMUL.FTZ R53, R53, UR4 ;  /* 0x0000000435357c20 */ /* 0x000fe20008410000 */
[----:B------:R-:W0:Y:S01]  /*af10*/  MUFU.TANH R32, R32 ;  /* 0x0000002000207308 */ /* 0x000e220000002400 */
        /* <DEDUP_REMOVED lines=8> */
[----:B--2---:R-:W-:Y:S01]  /*afa0*/  FSEL R59, R29, -INF , P2 ;  /* 0xff8000001d3b7808 */ /* 0x004fe20001000000 */
[----:B------:R-:W-:Y:S01]  /*afb0*/  ULDC UR5, c[0x0][0xa80] ;  /* 0x0002a00000057ab9 */ /* 0x000fe20000000800 */
[----:B------:R-:W-:Y:S01]  /*afc0*/  LOP3.LUT R217, R217, 0x2000000, RZ, 0xfc, !PT ;  /* 0x02000000d9d97812 */ /* 0x000fe200078efcff */
[----:B------:R-:W-:-:S04]  /*afd0*/  IMAD.U32 R168, RZ, RZ, UR5 ;  /* 0x00000005ffa87e24 */ /* 0x000fc8000f8e00ff */
[----:B------:R-:W2:Y:S01]  /*afe0*/  MUFU.TANH R15, R31 ;  /* 0x0000001f000f7308 */ /* 0x000ea20000002400 */
[----:B0-----:R-:W-:-:S07]  /*aff0*/  FSEL R61, R32, -INF , P1 ;  /* 0xff800000203d7808 */ /* 0x001fce0000800000 */
[----:B------:R-:W0:Y:S01]  /*b000*/  MUFU.TANH R33, R33 ;  /* 0x0000002100217308 */ /* 0x000e220000002400 */
[----:B-1----:R-:W-:-:S07]  /*b010*/  FSEL R3, R3, -INF , P5 ;  /* 0xff80000003037808 */ /* 0x002fce0002800000 */
[----:B------:R1:W-:Y:S01]  /*b020*/  MUFU.TANH R31, R39 ;  /* 0x00000027001f7308 */ /* 0x0003e20000002400 */
[----:B--2---:R-:W-:Y:S02]  /*b030*/  FSEL R15, R15, -INF , P2 ;  /* 0xff8000000f0f7808 */ /* 0x004fe40001000000 */
[----:B------:R-:W-:-:S05]  /*b040*/  ISETP.GT.AND P2, PT, R12, 0x21, PT ;  /* 0x000000210c00780c */ /* 0x000fca0003f44270 */
[----:B------:R-:W2:Y:S01]  /*b050*/  MUFU.TANH R10, R27 ;  /* 0x0000001b000a7308 */ /* 0x000ea20000002400 */
[----:B-1----:R-:W-:Y:S02]  /*b060*/  FSEL R39, R24, -INF , P5 ;  /* 0xff80000018277808 */ /* 0x002fe40002800000 */
[----:B------:R-:W-:Y:S02]  /*b070*/  ISETP.GT.AND P5, PT, R12, 0x18, PT ;  /* 0x000000180c00780c */ /* 0x000fe40003fa4270 */
[----:B------:R-:W-:Y:S02]  /*b080*/  FMNMX.FTZ R20, R39, R14, !PT ;  /* 0x0000000e27147209 */ /* 0x000fe40007810000 */
[----:B0-----:R-:W-:Y:S01]  /*b090*/  FSEL R63, R33, -INF , P6 ;  /* 0xff800000213f7808 */ /* 0x001fe20003000000 */
[----:B------:R-:W0:Y:S01]  /*b0a0*/  MUFU.TANH R36, R36 ;  /* 0x0000002400247308 */ /* 0x000e220000002400 */
[----:B------:R-:W-:-:S04]  /*b0b0*/  FMNMX.FTZ R20, R57, R20, !PT ;  /* 0x0000001439147209 */ /* 0x000fc80007810000 */
[----:B------:R-:W-:-:S03]  /*b0c0*/  FMNMX.FTZ R20, R59, R20, !PT ;  /* 0x000000143b147209 */ /* 0x000fc60007810000 */
[----:B------:R-:W1:Y:S01]  /*b0d0*/  MUFU.TANH R13, R30 ;  /* 0x0000001e000d7308 */ /* 0x000e620000002400 */
[----:B------:R-:W-:Y:S02]  /*b0e0*/  FMNMX.FTZ R20, R61, R20, !PT ;  /* 0x000000143d147209 */ /* 0x000fe40007810000 */
[----:B--2---:R-:W-:Y:S02]  /*b0f0*/  FSEL R10, R10, -INF , P4 ;  /* 0xff8000000a0a7808 */ /* 0x004fe40002000000 */
[----:B------:R-:W-:Y:S02]  /*b100*/  ISETP.GT.AND P4, PT, R12, 0x19, PT ;  /* 0x000000190c00780c */ /* 0x000fe40003f84270 */
[----:B------:R-:W-:Y:S01]  /*b110*/  FMNMX.FTZ R20, R63, R20, !PT ;  /* 0x000000143f147209 */ /* 0x000fe20007810000 */
[----:B------:R-:W2:Y:S01]  /*b120*/  MUFU.TANH R37, R37 ;  /* 0x0000002500257308 */ /* 0x000ea20000002400 */
[----:B0-----:R-:W-:Y:S02]  /*b130*/  FSEL R65, R36, -INF , P5 ;  /* 0xff80000024417808 */ /* 0x001fe40002800000 */
[----:B------:R-:W-:-:S02]  /*b140*/  FSEL R31, R31, -INF , P4 ;  /* 0xff8000001f1f7808 */ /* 0x000fc40002000000 */
[----:B------:R-:W-:-:S03]  /*b150*/  FMNMX.FTZ R20, R65, R20, !PT ;  /* 0x0000001441147209 */ /* 0x000fc60007810000 */
[----:B------:R-:W0:Y:S01]  /*b160*/  MUFU.TANH R40, R40 ;  /* 0x0000002800287308 */ /* 0x000e220000002400 */
[----:B-1----:R-:W-:Y:S02]  /*b170*/  FSEL R13, R13, -INF , P3 ;  /* 0xff8000000d0d7808 */ /* 0x002fe40001800000 */
[----:B------:R-:W-:-:S05]  /*b180*/  ISETP.GT.AND P3, PT, R12, 0x20, PT ;  /* 0x000000200c00780c */ /* 0x000fca0003f64270 */
[----:B------:R-:W1:Y:S01]  /*b190*/  MUFU.TANH R34, R34 ;  /* 0x0000002200227308 */ /* 0x000e620000002400 */
[----:B--2---:R-:W-:Y:S02]  /*b1a0*/  FSEL R37, R37, -INF , P4 ;  /* 0xff80000025257808 */ /* 0x004fe40002000000 */
[----:B------:R-:W-:Y:S02]  /*b1b0*/  ISETP.GT.AND P4, PT, R12, 0x31, PT ;  /* 0x000000310c00780c */ /* 0x000fe40003f84270 */
[----:B------:R-:W-:-:S03]  /*b1c0*/  FMNMX.FTZ R20, R37, R20, !PT ;  /* 0x0000001425147209 */ /* 0x000fc60007810000 */
        /* <DEDUP_REMOVED lines=32> */
[----:B------:R-:W-:Y:S02]  /*b3d0*/  ISETP.GT.AND P2, PT, R12, 0x39, PT ;  /* 0x000000390c00780c */ /* 0x000fe40003f44270 */
[----:B------:R-:W-:-:S03]  /*b3e0*/  FMNMX.FTZ R12, R3, R10, !PT ;  /* 0x0000000a030c7209 */ /* 0x000fc60007810000 */
[----:B------:R-:W1:Y:S01]  /*b3f0*/  MUFU.TANH R46, R46 ;  /* 0x0000002e002e7308 */ /* 0x000e620000002400 */
[----:B--2---:R-:W-:Y:S02]  /*b400*/  FSEL R75, R52, -INF , P3 ;  /* 0xff800000344b7808 */ /* 0x004fe40001800000 */
[----:B------:R-:W-:Y:S02]  /*b410*/  FMNMX.FTZ R12, R13, R12, !PT ;  /* 0x0000000c0d0c7209 */ /* 0x000fe40007810000 */
[----:B------:R-:W-:Y:S02]  /*b420*/  FMNMX.FTZ R20, R75, R20, !PT ;  /* 0x000000144b147209 */ /* 0x000fe40007810000 */
[----:B------:R-:W-:Y:S01]  /*b430*/  FMNMX.FTZ R12, R15, R12, !PT ;  /* 0x0000000c0f0c7209 */ /* 0x000fe20007810000 */
[----:B------:R-:W2:Y:S01]  /*b440*/  MUFU.TANH R47, R47 ;  /* 0x0000002f002f7308 */ /* 0x000ea20000002400 */
[----:B0-----:R-:W-:Y:S02]  /*b450*/  FSEL R77, R53, -INF , P2 ;  /* 0xff800000354d7808 */ /* 0x001fe40001000000 */
[----:B------:R-:W-:-:S02]  /*b460*/  FMNMX.FTZ R12, R25, R12, !PT ;  /* 0x0000000c190c7209 */ /* 0x000fc40007810000 */
[----:B------:R-:W-:Y:S02]  /*b470*/  FMNMX.FTZ R20, R77, R20, !PT ;  /* 0x000000144d147209 */ /* 0x000fe40007810000 */
[----:B------:R-:W-:Y:S01]  /*b480*/  FMNMX.FTZ R12, R27, R12, !PT ;  /* 0x0000000c1b0c7209 */ /* 0x000fe20007810000 */
[----:B------:R-:W0:Y:S01]  /*b490*/  MUFU.TANH R50, R50 ;  /* 0x0000003200327308 */ /* 0x000e220000002400 */
[----:B-1----:R-:W-:Y:S01]  /*b4a0*/  FSEL R43, R46, -INF , P1 ;  /* 0xff8000002e2b7808 */ /* 0x002fe20000800000 */
[----:B------:R-:W1:Y:S01]  /*b4b0*/  SHFL.BFLY PT, R21, R20, 0x2, 0x1f ;  /* 0x0c401f0014157f89 */ /* 0x000e6200000e0000 */
[----:B------:R-:W-:-:S04]  /*b4c0*/  FMNMX.FTZ R12, R29, R12, !PT ;  /* 0x0000000c1d0c7209 */ /* 0x000fc80007810000 */
[----:B------:R-:W-:Y:S01]  /*b4d0*/  FMNMX.FTZ R12, R31, R12, !PT ;  /* 0x0000000c1f0c7209 */ /* 0x000fe20007810000 */
[----:B------:R-:W3:Y:S01]  /*b4e0*/  MUFU.TANH R51, R51 ;  /* 0x0000003300337308 */ /* 0x000ee20000002400 */
[----:B--2---:R-:W-:Y:S02]  /*b4f0*/  FSEL R47, R47, -INF , P6 ;  /* 0xff8000002f2f7808 */ /* 0x004fe40003000000 */
[----:B------:R-:W-:-:S04]  /*b500*/  FMNMX.FTZ R12, R35, R12, !PT ;  /* 0x0000000c230c7209 */ /* 0x000fc80007810000 */
[----:B------:R-:W-:Y:S01]  /*b510*/  FMNMX.FTZ R12, R33, R12, !PT ;  /* 0x0000000c210c7209 */ /* 0x000fe20007810000 */
[----:B------:R-:W2:Y:S01]  /*b520*/  MUFU.TANH R54, R54 ;  /* 0x0000003600367308 */ /* 0x000ea20000002400 */
[----:B0-----:R-:W-:Y:S02]  /*b530*/  FSEL R49, R50, -INF , P5 ;  /* 0xff80000032317808 */ /* 0x001fe40002800000 */
[----:B------:R-:W-:-:S04]  /*b540*/  FMNMX.FTZ R12, R43, R12, !PT ;  /* 0x0000000c2b0c7209 */ /* 0x000fc80007810000 */
[----:B------:R-:W-:Y:S01]  /*b550*/  FMNMX.FTZ R12, R47, R12, !PT ;  /* 0x0000000c2f0c7209 */ /* 0x000fe20007810000 */
[----:B------:R-:W0:Y:S01]  /*b560*/  MUFU.TANH R55, R55 ;  /* 0x0000003700377308 */ /* 0x000e220000002400 */
[----:B---3--:R-:W-:Y:S02]  /*b570*/  FSEL R51, R51, -INF , P4 ;  /* 0xff80000033337808 */ /* 0x008fe40002000000 */
[----:B-1----:R-:W-:Y:S02]  /*b580*/  FMNMX.FTZ R21, R20, R21, !PT ;  /* 0x0000001514157209 */ /* 0x002fe40007810000 */
[----:B------:R-:W-:-:S03]  /*b590*/  FMNMX.FTZ R12, R49, R12, !PT ;  /* 0x0000000c310c7209 */ /* 0x000fc60007810000 */
[----:B------:R-:W1:Y:S01]  /*b5a0*/  SHFL.BFLY PT, R24, R21, 0x1, 0x1f ;  /* 0x0c201f0015187f89 */ /* 0x000e6200000e0000 */
[----:B--2---:R-:W-:Y:S02]  /*b5b0*/  FSEL R53, R54, -INF , P3 ;  /* 0xff80000036357808 */ /* 0x004fe40001800000 */
[----:B------:R-:W-:-:S04]  /*b5c0*/  FMNMX.FTZ R12, R51, R12, !PT ;  /* 0x0000000c330c7209 */ /* 0x000fc80007810000 */
[----:B------:R-:W-:Y:S02]  /*b5d0*/  FMNMX.FTZ R12, R53, R12, !PT ;  /* 0x0000000c350c7209 */ /* 0x000fe40007810000 */
[----:B0-----:R-:W-:-:S04]  /*b5e0*/  FSEL R55, R55, -INF , P2 ;  /* 0xff80000037377808 */ /* 0x001fc80001000000 */
[----:B------:R-:W-:Y:S02]  /*b5f0*/  FMNMX.FTZ R12, R55, R12, !PT ;  /* 0x0000000c370c7209 */ /* 0x000fe40007810000 */
[----:B-1----:R-:W-:-:S04]  /*b600*/  FMNMX.FTZ R21, R21, R24, !PT ;  /* 0x0000001815157209 */ /* 0x002fc80007810000 */
[C---:B------:R-:W-:Y:S01]  /*b610*/  FSETP.NEU.FTZ.AND P1, PT, R21.reuse, -INF , PT ;  /* 0xff8000001500780b */ /* 0x040fe20003f3d000 */
[----:B------:R-:W-:-:S05]  /*b620*/  FMUL.FTZ R20, R21, R168 ;  /* 0x000000a815147220 */ /* 0x000fca0000410000 */
[----:B------:R-:W-:-:S05]  /*b630*/  FSEL R20, R20, RZ, P1 ;  /* 0x000000ff14147208 */ /* 0x000fca0000800000 */
[-CC-:B------:R-:W-:Y:S01]  /*b640*/  FFMA.FTZ R152, R39, R168.reuse, -R20.reuse ;  /* 0x000000a827987223 */ /* 0x180fe20000010814 */
[-CC-:B------:R-:W-:Y:S01]  /*b650*/  FFMA.FTZ R14, R14, R168.reuse, -R20.reuse ;  /* 0x000000a80e0e7223 */ /* 0x180fe20000010814 */
[----:B------:R-:W0:Y:S01]  /*b660*/  SHFL.BFLY PT, R39, R12, 0x2, 0x1f ;  /* 0x0c401f000c277f89 */ /* 0x000e2200000e0000 */
        /* <DEDUP_REMOVED lines=12> */
[----:B------:R-:W-:-:S06]  /*b730*/  FFMA.FTZ R166, R75, R168, -R20 ;  /* 0x000000a84ba67223 */ /* 0x000fcc0000010814 */
[----:B------:R-:W-:Y:S01]  /*b740*/  MUFU.EX2 R57, R57 ;  /* 0x0000003900397308 */ /* 0x000fe20000000800 */
[----:B0-----:R-:W-:Y:S01]  /*b750*/  FMNMX.FTZ R14, R12, R39, !PT ;  /* 0x000000270c0e7209 */ /* 0x001fe20007810000 */
[-CC-:B------:R-:W-:Y:S01]  /*b760*/  FFMA.FTZ R39, R41, R168.reuse, -R20.reuse ;  /* 0x000000a829277223 */ /* 0x180fe20000010814 */
[----:B------:R-:W-:-:S05]  /*b770*/  FFMA.FTZ R41, R45, R168, -R20 ;  /* 0x000000a82d297223 */ /* 0x000fca0000010814 */
[----:B------:R-:W-:Y:S01]  /*b780*/  MUFU.EX2 R154, R59 ;  /* 0x0000003b009a7308 */ /* 0x000fe20000000800 */
[----:B------:R-:W-:Y:S01]  /*b790*/  FFMA.FTZ R20, R77, R168, -R20 ;  /* 0x000000a84d147223 */ /* 0x000fe20000010814 */
[----:B------:R-:W0:Y:S01]  /*b7a0*/  SHFL.BFLY PT, R169, R14, 0x1, 0x1f ;  /* 0x0c201f000ea97f89 */ /* 0x000e2200000e0000 */
[----:B-1----:R-:W-:Y:S01]  /*b7b0*/  FADD.FTZ R30, R152, R79 ;  /* 0x0000004f981e7221 */ /* 0x002fe20000010000 */
[----:B------:R-:W-:-:S04]  /*b7c0*/  F2FP.F16.F32.PACK_AB R152, R79, R152 ;  /* 0x000000984f98723e */ /* 0x000fc800000000ff */
[----:B------:R-:W-:Y:S08]  /*b7d0*/  MUFU.EX2 R61, R61 ;  /* 0x0000003d003d7308 */ /* 0x000ff00000000800 */
[----:B------:R-:W-:Y:S08]  /*b7e0*/  MUFU.EX2 R156, R63 ;  /* 0x0000003f009c7308 */ /* 0x000ff00000000800 */
[----:B------:R-:W-:Y:S01]  /*b7f0*/  MUFU.EX2 R45, R20 ;  /* 0x00000014002d7308 */ /* 0x000fe20000000800 */
[----:B0-----:R-:W-:-:S04]  /*b800*/  FMNMX.FTZ R169, R14, R169, !PT ;  /* 0x000000a90ea97209 */ /* 0x001fc80007810000 */
[C---:B------:R-:W-:Y:S01]  /*b810*/  FSETP.NEU.FTZ.AND P1, PT, R169.reuse, -INF , PT ;  /* 0xff800000a900780b */ /* 0x040fe20003f3d000 */
[----:B------:R-:W-:Y:S02]  /*b820*/  FMUL.FTZ R12, R169, R168 ;  /* 0x000000a8a90c7220 */ /* 0x000fe40000410000 */
[----:B------:R-:W-:Y:S03]  /*b830*/  MUFU.EX2 R158, R158 ;  /* 0x0000009e009e7308 */ /* 0x000fe60000000800 */
[----:B------:R-:W-:Y:S02]  /*b840*/  FSEL R14, R12, RZ, P1 ;  /* 0x000000ff0c0e7208 */ /* 0x000fe40000800000 */
[----:B------:R-:W-:-:S03]  /*b850*/  LEA R12, R18, R217, 0xc ;  /* 0x000000d9120c7211 */ /* 0x000fc600078e60ff */
[----:B------:R-:W-:Y:S01]  /*b860*/  MUFU.EX2 R37, R37 ;  /* 0x0000002500257308 */ /* 0x000fe20000000800 */
[-CC-:B------:R-:W-:Y:S01]  /*b870*/  FFMA.FTZ R3, R3, R168.reuse, -R14.reuse ;  /* 0x000000a803037223 */ /* 0x180fe2000001080e */
[-CC-:B------:R-:W-:Y:S01]  /*b880*/  FFMA.FTZ R10, R10, R168.reuse, -R14.reuse ;  /* 0x000000a80a0a7223 */ /* 0x180fe2000001080e */
[-CC-:B------:R-:W-:Y:S01]  /*b890*/  FFMA.FTZ R13, R13, R168.reuse, -R14.reuse ;  /* 0x000000a80d0d7223 */ /* 0x180fe2000001080e */
[-CC-:B------:R-:W-:Y:S01]  /*b8a0*/  FFMA.FTZ R15, R15, R168.reuse, -R14.reuse ;  /* 0x000000a80f0f7223 */ /* 0x180fe2000001080e */
[-CC-:B------:R-:W-:Y:S01]  /*b8b0*/  FFMA.FTZ R25, R25, R168.reuse, -R14.reuse ;  /* 0x000000a819197223 */ /* 0x180fe2000001080e */
[-CC-:B------:R-:W-:Y:S01]  /*b8c0*/  FFMA.FTZ R27, R27, R168.reuse, -R14.reuse ;  /* 0x000000a81b1b7223 */ /* 0x180fe2000001080e */
[-CC-:B------:R-:W-:Y:S01]  /*b8d0*/  FFMA.FTZ R29, R29, R168.reuse, -R14.reuse ;  /* 0x000000a81d1d7223 */ /* 0x180fe2000001080e */
        /* <DEDUP_REMOVED lines=8> */
[----:B------:R0:W1:Y:S01]  /*b960*/  MUFU.EX2 R24, R10 ;  /* 0x0000000a00187308 */ /* 0x0000620000000800 */
[-CC-:B------:R-:W-:Y:S01]  /*b970*/  FFMA.FTZ R53, R53, R168.reuse, -R14.reuse ;  /* 0x000000a835357223 */ /* 0x180fe2000001080e */
[----:B------:R-:W-:Y:S01]  /*b980*/  FFMA.FTZ R55, R55, R168, -R14 ;  /* 0x000000a837377223 */ /* 0x000fe2000001080e */
[C---:B------:R-:W-:Y:S01]  /*b990*/  VIADD R14, R12.reuse, 0x80 ;  /* 0x000000800c0e7836 */ /* 0x040fe20000000000 */
[----:B------:R-:W-:-:S04]  /*b9a0*/  R2UR UR6, R12 ;  /* 0x000000000c0672ca */ /* 0x000fc800000e0000 */
[----:B------:R2:W3:Y:S01]  /*b9b0*/  MUFU.EX2 R155, R13 ;  /* 0x0000000d009b7308 */ /* 0x0004e20000000800 */
[----:B0-----:R-:W-:Y:S01]  /*b9c0*/  VIADD R10, R11, 0x38840 ;  /* 0x000388400b0a7836 */ /* 0x001fe20000000000 */
[----:B------:R-:W-:Y:S01]  /*b9d0*/  R2UR UR10, R14 ;  /* 0x000000000e0a72ca */ /* 0x000fe200000e0000 */
[C---:B------:R-:W-:Y:S02]  /*b9e0*/  VIADD R14, R12.reuse, 0x100 ;  /* 0x000001000c0e7836 */ /* 0x040fe40000000000 */
[----:B------:R-:W-:Y:S01]  /*b9f0*/  VIADD R12, R12, 0x180 ;  /* 0x000001800c0c7836 */ /* 0x000fe20000000000 */
[----:B------:R-:W-:Y:S02]  /*ba00*/  PRMT R10, R189, 0x654, R10 ;  /* 0x00000654bd0a7816 */ /* 0x000fe4000000000a */
[----:B------:R0:W4:Y:S01]  /*ba10*/  MUFU.EX2 R26, R15 ;  /* 0x0000000f001a7308 */ /* 0x0001220000000800 */
[----:B--2---:R-:W-:Y:S02]  /*ba20*/  IMAD.MOV.U32 R13, RZ, RZ, 0x40000040 ;  /* 0x40000040ff0d7424 */ /* 0x004fe400078e00ff */
[----:B-1----:R-:W-:Y:S01]  /*ba30*/  FADD.FTZ R32, R3, R24 ;  /* 0x0000001803207221 */ /* 0x002fe20000010000 */
[----:B------:R1:W-:Y:S01]  /*ba40*/  SYNCS.ARRIVE.TRANS64.RED.A1T0 RZ, [R10+URZ], RZ ;  /* 0x000000ff0aff79a7 */ /* 0x0003e2000810043f */
[----:B------:R-:W-:-:S02]  /*ba50*/  R2UR UR14, R14 ;  /* 0x000000000e0e72ca */ /* 0x000fc400000e0000 */
[----:B------:R-:W-:Y:S01]  /*ba60*/  R2UR UR7, R13 ;  /* 0x000000000d0772ca */ /* 0x000fe200000e0000 */
[----:B------:R-:W-:Y:S01]  /*ba70*/  FADD.FTZ R13, R57, R30 ;  /* 0x0000001e390d7221 */ /* 0x000fe20000010000 */
[----:B------:R-:W2:Y:S01]  /*ba80*/  MUFU.EX2 R25, R25 ;  /* 0x0000001900197308 */ /* 0x000ea20000000800 */
[----:B0-----:R-:W-:Y:S01]  /*ba90*/  IMAD.MOV.U32 R15, RZ, RZ, 0x40000040 ;  /* 0x40000040ff0f7424 */ /* 0x001fe200078e00ff */
[----:B------:R-:W-:Y:S02]  /*baa0*/  F2FP.F16.F32.PACK_AB R153, R24, R3 ;  /* 0x000000031899723e */ /* 0x000fe400000000ff */
[----:B------:R-:W-:Y:S02]  /*bab0*/  R2UR UR18, R12 ;  /* 0x000000000c1272ca */ /* 0x000fe400000e0000 */
[----:B------:R-:W-:Y:S01]  /*bac0*/  R2UR UR11, R15 ;  /* 0x000000000f0b72ca */ /* 0x000fe200000e0000 */
[----:B---3--:R-:W-:Y:S01]  /*bad0*/  FADD.FTZ R15, R155, R32 ;  /* 0x000000209b0f7221 */ /* 0x008fe20000010000 */
[----:B------:R2:W0:Y:S01]  /*bae0*/  MUFU.EX2 R20, R27 ;  /* 0x0000001b00147308 */ /* 0x0004220000000800 */
[C---:B------:R-:W-:Y:S01]  /*baf0*/  FADD.FTZ R32, R154.reuse, R13 ;  /* 0x0000000d9a207221 */ /* 0x040fe20000010000 */
[----:B------:R-:W-:Y:S01]  /*bb00*/  F2FP.F16.F32.PACK_AB R154, R154, R57 ;  /* 0x000000399a9a723e */ /* 0x000fe200000000ff */
[----:B----4-:R-:W-:Y:S01]  /*bb10*/  FADD.FTZ R34, R26, R15 ;  /* 0x0000000f1a227221 */ /* 0x010fe20000010000 */
[----:B------:R-:W-:-:S02]  /*bb20*/  IMAD.MOV.U32 R15, RZ, RZ, 0x40000040 ;  /* 0x40000040ff0f7424 */ /* 0x000fc400078e00ff */
[----:B------:R-:W-:Y:S01]  /*bb30*/  FADD.FTZ R13, R61, R32 ;  /* 0x000000203d0d7221 */ /* 0x000fe20000010000 */
[----:B------:R-:W-:Y:S01]  /*bb40*/  F2FP.F16.F32.PACK_AB R155, R26, R155 ;  /* 0x0000009b1a9b723e */ /* 0x000fe200000000ff */
[----:B------:R-:W-:Y:S01]  /*bb50*/  BAR.SYNC.DEFER_BLOCKING 0xf, 0x100 ;  /* 0x03c4000000007b1d */ /* 0x000fe20000010000 */
[----:B--2---:R-:W-:Y:S01]  /*bb60*/  FADD.FTZ R27, R25, R34 ;  /* 0x00000022191b7221 */ /* 0x004fe20000010000 */
[----:B------:R-:W-:Y:S01]  /*bb70*/  R2UR UR15, R15 ;  /* 0x000000000f0f72ca */ /* 0x000fe200000e0000 */
[C---:B------:R-:W-:Y:S01]  /*bb80*/  FADD.FTZ R15, R156.reuse, R13 ;  /* 0x0000000d9c0f7221 */ /* 0x040fe20000010000 */
[----:B------:R-:W-:Y:S02]  /*bb90*/  IMAD.MOV.U32 R13, RZ, RZ, 0x40000040 ;  /* 0x40000040ff0d7424 */ /* 0x000fe400078e00ff */
[----:B------:R-:W2:Y:S01]  /*bba0*/  MUFU.EX2 R29, R29 ;  /* 0x0000001d001d7308 */ /* 0x000ea20000000800 */
[----:B------:R-:W-:Y:S01]  /*bbb0*/  F2FP.F16.F32.PACK_AB R156, R156, R61 ;  /* 0x0000003d9c9c723e */ /* 0x000fe200000000ff */
[----:B------:R-:W-:Y:S01]  /*bbc0*/  FADD.FTZ R32, R158, R15 ;  /* 0x0000000f9e207221 */ /* 0x000fe20000010000 */
[----:B------:R-:W-:Y:S01]  /*bbd0*/  F2FP.F16.F32.PACK_AB R158, R37, R158 ;  /* 0x0000009e259e723e */ /* 0x000fe200000000ff */
[C---:B0-----:R-:W-:Y:S01]  /*bbe0*/  FADD.FTZ R14, R20.reuse, R27 ;  /* 0x0000001b140e7221 */ /* 0x041fe20000010000 */
[----:B------:R-:W-:Y:S01]  /*bbf0*/  R2UR UR19, R13 ;  /* 0x000000000d1372ca */ /* 0x000fe200000e0000 */
[----:B------:R-:W-:Y:S01]  /*bc00*/  FADD.FTZ R15, R37, R32 ;  /* 0x00000020250f7221 */ /* 0x000fe20000010000 */
[----:B------:R-:W-:Y:S01]  /*bc10*/  F2FP.F16.F32.PACK_AB R157, R20, R25 ;  /* 0x00000019149d723e */ /* 0x000fe200000000ff */
[----:B------:R-:W0:Y:S08]  /*bc20*/  MUFU.EX2 R28, R31 ;  /* 0x0000001f001c7308 */ /* 0x000e300000000800 */
[----:B------:R-:W3:Y:S01]  /*bc30*/  MUFU.EX2 R160, R160 ;  /* 0x000000a000a07308 */ /* 0x000ee20000000800 */
[----:B--2---:R-:W-:Y:S01]  /*bc40*/  FADD.FTZ R13, R29, R14 ;  /* 0x0000000e1d0d7221 */ /* 0x004fe20000010000 */
[----:B------:R2:W-:Y:S06]  /*bc50*/  STSM.16.M88.4 [R223+0x36400], R152 ;  /* 0x03640098df007844 */ /* 0x0005ec0000000200 */
[----:B------:R-:W4:Y:S01]  /*bc60*/  MUFU.EX2 R35, R35 ;  /* 0x0000002300237308 */ /* 0x000f220000000800 */
[C---:B0-----:R-:W-:Y:S01]  /*bc70*/  FADD.FTZ R14, R28.reuse, R13 ;  /* 0x0000000d1c0e7221 */ /* 0x041fe20000010000 */
[----:B------:R-:W-:-:S05]  /*bc80*/  F2FP.F16.F32.PACK_AB R159, R28, R29 ;  /* 0x0000001d1c9f723e */ /* 0x000fca00000000ff */
[----:B------:R2:W-:Y:S01]  /*bc90*/  STSM.16.M88.4 [R224], R156 ;  /* 0x0000009ce0007844 */ /* 0x0005e20000000200 */
[----:B------:R-:W0:Y:S01]  /*bca0*/  MUFU.EX2 R39, R39 ;  /* 0x0000002700277308 */ /* 0x000e220000000800 */
[----:B---3--:R-:W-:-:S07]  /*bcb0*/  FADD.FTZ R32, R160, R15 ;  /* 0x0000000fa0207221 */ /* 0x008fce0000010000 */
[----:B-1----:R-:W1:Y:S01]  /*bcc0*/  MUFU.EX2 R10, R33 ;  /* 0x00000021000a7308 */ /* 0x002e620000000800 */
[----:B----4-:R-:W-:-:S07]  /*bcd0*/  FADD.FTZ R13, R35, R14 ;  /* 0x0000000e230d7221 */ /* 0x010fce0000010000 */
[----:B------:R-:W3:Y:S01]  /*bce0*/  MUFU.EX2 R162, R162 ;  /* 0x000000a200a27308 */ /* 0x000ee20000000800 */
[C---:B0-----:R-:W-:Y:S01]  /*bcf0*/  FADD.FTZ R3, R39.reuse, R32 ;  /* 0x0000002027037221 */ /* 0x041fe20000010000 */
[----:B------:R-:W-:-:S06]  /*bd00*/  F2FP.F16.F32.PACK_AB R160, R39, R160 ;  /* 0x000000a027a0723e */ /* 0x000fcc00000000ff */
[----:B------:R-:W0:Y:S01]  /*bd10*/  MUFU.EX2 R43, R43 ;  /* 0x0000002b002b7308 */ /* 0x000e220000000800 */
[C---:B-1----:R-:W-:Y:S01]  /*bd20*/  FADD.FTZ R14, R10.reuse, R13 ;  /* 0x0000000d0a0e7221 */ /* 0x042fe20000010000 */
[----:B------:R-:W-:-:S06]  /*bd30*/  F2FP.F16.F32.PACK_AB R161, R10, R35 ;  /* 0x000000230aa1723e */ /* 0x000fcc00000000ff */
[----:B------:R-:W1:Y:S01]  /*bd40*/  MUFU.EX2 R41, R41 ;  /* 0x0000002900297308 */ /* 0x000e620000000800 */
[----:B---3--:R-:W-:-:S07]  /*bd50*/  FADD.FTZ R24, R162, R3 ;  /* 0x00000003a2187221 */ /* 0x008fce0000010000 */
[----:B------:R-:W3:Y:S01]  /*bd60*/  MUFU.EX2 R164, R164 ;  /* 0x000000a400a47308 */ /* 0x000ee20000000800 */
[----:B0-----:R-:W-:-:S07]  /*bd70*/  FADD.FTZ R3, R43, R14 ;  /* 0x0000000e2b037221 */ /* 0x001fce0000010000 */
[----:B------:R-:W0:Y:S01]  /*bd80*/  MUFU.EX2 R30, R47 ;  /* 0x0000002f001e7308 */ /* 0x000e220000000800 */
[C---:B-1----:R-:W-:Y:S01]  /*bd90*/  FADD.FTZ R13, R41.reuse, R24 ;  /* 0x00000018290d7221 */ /* 0x042fe20000010000 */
[----:B------:R-:W-:-:S06]  /*bda0*/  F2FP.F16.F32.PACK_AB R162, R41, R162 ;  /* 0x000000a229a2723e */ /* 0x000fcc00000000ff */
[----:B------:R-:W1:Y:S01]  /*bdb0*/  MUFU.EX2 R73, R73 ;  /* 0x0000004900497308 */ /* 0x000e620000000800 */
[----:B---3--:R-:W-:-:S07]  /*bdc0*/  FADD.FTZ R24, R164, R13 ;  /* 0x0000000da4187221 */ /* 0x008fce0000010000 */
[----:B------:R-:W3:Y:S01]  /*bdd0*/  MUFU.EX2 R49, R49 ;  /* 0x0000003100317308 */ /* 0x000ee20000000800 */
[C---:B0-----:R-:W-:Y:S01]  /*bde0*/  FADD.FTZ R20, R30.reuse, R3 ;  /* 0x000000031e147221 */ /* 0x041fe20000010000 */
[----:B------:R-:W-:-:S05]  /*bdf0*/  F2FP.F16.F32.PACK_AB R163, R30, R43 ;  /* 0x0000002b1ea3723e */ /* 0x000fca00000000ff */
[----:B------:R2:W-:Y:S01]  /*be00*/  STSM.16.M88.4 [R226], R160 ;  /* 0x000000a0e2007844 */ /* 0x0005e20000000200 */
[----:B------:R-:W0:Y:S01]  /*be10*/  MUFU.EX2 R166, R166 ;  /* 0x000000a600a67308 */ /* 0x000e220000000800 */
[C---:B-1----:R-:W-:Y:S01]  /*be20*/  FADD.FTZ R13, R73.reuse, R24 ;  /* 0x00000018490d7221 */ /* 0x042fe20000010000 */
[----:B------:R-:W-:-:S06]  /*be30*/  F2FP.F16.F32.PACK_AB R164, R73, R164 ;  /* 0x000000a449a4723e */ /* 0x000fcc00000000ff */
[----:B------:R-:W1:Y:S01]  /*be40*/  MUFU.EX2 R12, R51 ;  /* 0x00000033000c7308 */ /* 0x000e620000000800 */
[----:B---3--:R-:W-:-:S07]  /*be50*/  FADD.FTZ R3, R49, R20 ;  /* 0x0000001431037221 */ /* 0x008fce0000010000 */
[----:B------:R-:W3:Y:S01]  /*be60*/  MUFU.EX2 R53, R53 ;  /* 0x0000003500357308 */ /* 0x000ee20000000800 */
[----:B0-----:R-:W-:Y:S01]  /*be70*/  FADD.FTZ R20, R166, R13 ;  /* 0x0000000da6147221 */ /* 0x001fe20000010000 */
[----:B------:R-:W-:-:S06]  /*be80*/  F2FP.F16.F32.PACK_AB R166, R45, R166 ;  /* 0x000000a62da6723e */ /* 0x000fcc00000000ff */
[----:B------:R-:W0:Y:S01]  /*be90*/  MUFU.EX2 R14, R55 ;  /* 0x00000037000e7308 */ /* 0x000e220000000800 */
[C---:B-1----:R-:W-:Y:S01]  /*bea0*/  F2FP.F16.F32.PACK_AB R165, R12.reuse, R49 ;  /* 0x000000310ca5723e */ /* 0x042fe200000000ff */
[----:B------:R-:W-:Y:S01]  /*beb0*/  FADD.FTZ R10, R12, R3 ;  /* 0x000000030c0a7221 */ /* 0x000fe20000010000 */
[----:B------:R-:W-:-:S03]  /*bec0*/  FADD.FTZ R3, R45, R20 ;  /* 0x000000142d037221 */ /* 0x000fc60000010000 */
[----:B---3--:R-:W-:Y:S01]  /*bed0*/  FADD.FTZ R13, R53, R10 ;  /* 0x0000000a350d7221 */ /* 0x008fe20000010000 */
[----:B0-----:R-:W-:-:S03]  /*bee0*/  F2FP.F16.F32.PACK_AB R167, R14, R53 ;  /* 0x000000350ea7723e */ /* 0x001fc600000000ff */
[----:B------:R-:W-:Y:S02]  /*bef0*/  FADD.FTZ R10, R14, R13 ;  /* 0x0000000d0e0a7221 */ /* 0x000fe40000010000 */
[----:B------:R2:W-:Y:S01]  /*bf00*/  STSM.16.M88.4 [R225], R164 ;  /* 0x000000a4e1007844 */ /* 0x0005e20000000200 */
[----:B------:R-:W-:-:S06]  /*bf10*/  WARPGROUP.ARRIVE ;  /* 0x00000000000079c5 */ /* 0x000fcc0000000000 */
[----:B------:R-:W-:Y:S03]  /*bf20*/  HGMMA.64x256x16.F32 R24, R152, gdesc[UR4].tnspB, RZ, !UPT, gsb0 ;  /* 0x43e0000498187df0 */ /* 0x000fe6000c0008ff */
        /* <DEDUP_REMOVED lines=21> */
[----:B--2---:R-:W-:Y:S05]  /*c080*/  @!P0 BRA `(.L_x_1327) ;  /* 0x0000000000048947 */ /* 0x004fea0003800000 */
[----:B------:R-:W-:Y:S01]  /*c090*/  BPT.TRAP 0x1 ;  /* 0x000000040000795c */ /* 0x000fe20000300000 */
.L_x_1327:
[----:B------:R-:W-:Y:S01]  /*c0a0*/  ISETP.GE.AND P1, PT, R170, 0x41, PT ;  /* 0x00000041aa00780c */ /* 0x000fe20003f26270 */
[----:B------:R-:W-:Y:S01]  /*c0b0*/  VIADD R11, R11, 0x38860 ;  /* 0x000388600b0b7836 */ /* 0x000fe20000000000 */
[----:B------:R-:W-:Y:S01]  /*c0c0*/  ULDC UR37, c[0x0][0xad0] ;  /* 0x0002b40000257ab9 */ /* 0x000fe20000000800 */
[----:B------:R-:W-:Y:S01]  /*c0d0*/  ULDC UR36, c[0x0][0xa80] ;  /* 0x0002a00000247ab9 */ /* 0x000fe20000000800 */
[----:B------:R-:W-:Y:S02]  /*c0e0*/  BSSY B0, `(.L_x_1328) ;  /* 0x000037a000007945 */ /* 0x000fe40003800000 */
[----:B------:R-:W-:-:S04]  /*c0f0*/  PRMT R11, R189, 0x654, R11 ;  /* 0x00000654bd0b7816 */ /* 0x000fc8000000000b */
[----:B------:R0:W-:Y:S03]  /*c100*/  SYNCS.ARRIVE.TRANS64.RED.A1T0 RZ, [R11+URZ], RZ ;  /* 0x000000ff0bff79a7 */ /* 0x0001e6000810043f */
[----:B------:R-:W-:Y:S05]  /*c110*/  @!P1 BRA `(.L_x_1329) ;  /* 0x0000003400d89947 */ /* 0x000fea0003800000 */
[----:B0-----:R-:W-:Y:S02]  /*c120*/  VIADD R11, R171, 0xfffffffe ;  /* 0xfffffffeab0b7836 */ /* 0x001fe40000000000 */
[----:B------:R-:W-:Y:S02]  /*c130*/  IMAD.MOV.U32 R13, RZ, RZ, R169 ;  /* 0x000000ffff0d7224 */ /* 0x000fe400078e00a9 */
[----:B------:R-:W-:Y:S02]  /*c140*/  IMAD.MOV.U32 R20, RZ, RZ, R21 ;  /* 0x000000ffff147224 */ /* 0x000fe400078e0015 */
[----:B------:R-:W-:-:S07]  /*c150*/  IMAD.MOV.U32 R14, RZ, RZ, R18 ;  /* 0x000000ffff0e7224 */ /* 0x000fce00078e0012 */
.L_x_1342:
[----:B------:R-:W-:Y:S01]  /*c160*/  VIADD R15, R14, 0x1 ;  /* 0x000000010e0f7836 */ /* 0x000fe20000000000 */
[C---:B------:R-:W-:Y:S01]  /*c170*/  ISETP.GT.AND P1, PT, R11.reuse, RZ, PT ;  /* 0x000000ff0b00720c */ /* 0x040fe20003f24270 */
[----:B------:R-:W-:-:S03]  /*c180*/  VIADD R11, R11, 0xffffffff ;  /* 0xffffffff0b0b7836 */ /* 0x000fc60000000000 */
[----:B------:R-:W-:-:S04]  /*c190*/  ISETP.NE.AND P2, PT, R15, 0x2, PT ;  /* 0x000000020f00780c */ /* 0x000fc80003f45270 */
[----:B------:R-:W-:Y:S02]  /*c1a0*/  SEL R15, R15, RZ, P2 ;  /* 0x000000ff0f0f7207 */ /* 0x000fe40001000000 */
[----:B-1----:R-:W-:-:S03]  /*c1b0*/  SEL R12, RZ, 0x1, P2 ;  /* 0x00000001ff0c7807 */ /* 0x002fc60001000000 */
[----:B------:R-:W-:Y:S01]  /*c1c0*/  IMAD.MOV.U32 R18, RZ, RZ, R15 ;  /* 0x000000ffff127224 */ /* 0x000fe200078e000f */
[----:B------:R-:W-:Y:S01]  /*c1d0*/  LOP3.LUT R184, R184, R12, RZ, 0x3c, !PT ;  /* 0x0000000cb8b87212 */ /* 0x000fe200078e3cff */
[----:B------:R-:W-:Y:S06]  /*c1e0*/  @!P0 BRA `(.L_x_1330) ;  /* 0x0000000000048947 */ /* 0x000fec0003800000 */
[----:B------:R-:W-:Y:S01]  /*c1f0*/  BPT.TRAP 0x1 ;  /* 0x000000040000795c */ /* 0x000fe20000300000 */
.L_x_1330:
[----:B------:R-:W-:Y:S01]  /*c200*/  IMAD R12, R18, 0x8, R2 ;  /* 0x00000008120c7824 */ /* 0x000fe200078e0202 */
[----:B------:R-:W-:-:S04]  /*c210*/  SHF.L.U32 R21, R184, 0x1f, RZ ;  /* 0x0000001fb8157819 */ /* 0x000fc800000006ff */
[----:B------:R0:W1:Y:S01]  /*c220*/  SYNCS.PHASECHK.TRANS64.TRYWAIT P2, [R12+URZ+0x38830], R21 ;  /* 0x038830150c0075a7 */ /* 0x000062000804017f */
[----:B------:R-:W-:Y:S05]  /*c230*/  @!P0 BRA `(.L_x_1331) ;  /* 0x0000000000048947 */ /* 0x000fea0003800000 */
[----:B------:R-:W-:Y:S01]  /*c240*/  BPT.TRAP 0x1 ;  /* 0x000000040000795c */ /* 0x000fe20000300000 */
.L_x_1331:
[----:B------:R-:W-:Y:S01]  /*c250*/  IADD3 R152, R2, 0x20400, RZ ;  /* 0x0002040002987810 */ /* 0x000fe20007ffe0ff */
[----:B------:R-:W-:Y:S01]  /*c260*/  BSSY B1, `(.L_x_1332) ;  /* 0x0000009000017945 */ /* 0x000fe20003800000 */
[----:B------:R-:W-:Y:S02]  /*c270*/  IMAD R156, R18, 0x200, R218 ;  /* 0x00000200129c7824 */ /* 0x000fe400078e02da */
[----:B------:R-:W-:Y:S01]  /*c280*/  SHF.R.U32.HI R152, RZ, 0x4, R152 ;  /* 0x00000004ff987819 */ /* 0x000fe20000011698 */
[----:B------:R-:W-:-:S03]  /*c290*/  IMAD.MOV.U32 R157, RZ, RZ, 0x40000040 ;  /* 0x40000040ff9d7424 */ /* 0x000fc600078e00ff */
[----:B------:R-:W-:-:S04]  /*c2a0*/  LOP3.LUT R152, R152, 0x3fff, RZ, 0xc0, !PT ;  /* 0x00003fff98987812 */ /* 0x000fc800078ec0ff */
[----:B------:R-:W-:Y:S01]  /*c2b0*/  LOP3.LUT R152, R152, 0x10000, RZ, 0xfc, !PT ;  /* 0x0001000098987812 */ /* 0x000fe200078efcff */
[----:B-1----:R-:W-:Y:S06]  /*c2c0*/  @P2 BRA `(.L_x_1333) ;  /* 0x0000000000082947 */ /* 0x002fec0003800000 */
[----:B------:R-:W1:Y:S02]  /*c2d0*/  SYNCS.PHASECHK.TRANS64.TRYWAIT P2, [R12+URZ+0x38830], R21 ;  /* 0x038830150c0075a7 */ /* 0x000e64000804017f */
[----:B-1----:R-:W-:Y:S05]  /*c2e0*/  @!P2 BRA `(.L_x_1334) ;  /* 0x000000fc001ca947 */ /* 0x002fea0003800000 */
.L_x_1333:
[----:B------:R-:W-:Y:S05]  /*c2f0*/  BSYNC B1 ;  /* 0x0000000000017941 */ /* 0x000fea0003800000 */
.L_x_1332:
[----:B------:R-:W-:Y:S01]  /*c300*/  IMAD.MOV.U32 R153, RZ, RZ, 0x40000040 ;  /* 0x40000040ff997424 */ /* 0x000fe200078e00ff */
[----:B------:R-:W-:Y:S01]  /*c310*/  R2UR UR4, R152 ;  /* 0x00000000980472ca */ /* 0x000fe200000e0000 */
[C---:B------:R-:W-:Y:S01]  /*c320*/  VIADD R154, R156.reuse, 0x2 ;  /* 0x000000029c9a7836 */ /* 0x040fe20000000000 */
[C---:B------:R-:W-:Y:S01]  /*c330*/  R2UR UR6, R156.reuse ;  /* 0x000000009c0672ca */ /* 0x040fe200000e0000 */
[C---:B------:R-:W-:Y:S01]  /*c340*/  VIADD R152, R156.reuse, 0x4 ;  /* 0x000000049c987836 */ /* 0x040fe20000000000 */
[----:B------:R-:W-:Y:S01]  /*c350*/  R2UR UR7, R157 ;  /* 0x000000009d0772ca */ /* 0x000fe200000e0000 */
        /* <DEDUP_REMOVED lines=9> */
[----:B------:R-:W-:Y:S02]  /*c3f0*/  R2UR UR19, R157 ;  /* 0x000000009d1372ca */ /* 0x000fe400000e0000 */
[----:B------:R-:W-:Y:S01]  /*c400*/  WARPGROUP.ARRIVE ;  /* 0x00000000000079c5 */ /* 0x000fe20000000000 */
[----:B------:R-:W-:Y:S02]  /*c410*/  R2UR UR8, R4 ;  /* 0x00000000040872ca */ /* 0x000fe400000e0000 */
[----:B------:R-:W-:-:S02]  /*c420*/  R2UR UR9, R5 ;  /* 0x00000000050972ca */ /* 0x000fc400000e0000 */
[----:B------:R-:W-:Y:S01]  /*c430*/  R2UR UR12, R6 ;  /* 0x00000000060c72ca */ /* 0x000fe200000e0000 */
[----:B------:R-:W-:Y:S01]  /*c440*/  HGMMA.64x64x16.F32 R152, gdesc[UR4], RZ, !UPT, gsb0 ;  /* 0x00e00000049879f0 */ /* 0x000fe2000c0008ff */
        /* <DEDUP_REMOVED lines=15> */
.L_x_1335:
[----:B------:R2:W3:Y:S01]  /*c540*/  SYNCS.PHASECHK.TRANS64.TRYWAIT P2, [R12+URZ+0x38850], R21 ;  /* 0x038850150c0075a7 */ /* 0x0004e2000804017f */
[----:B------:R-:W-:Y:S05]  /*c550*/  @!P0 BRA `(.L_x_1336) ;  /* 0x0000000000048947 */ /* 0x000fea0003800000 */
[----:B------:R-:W-:Y:S01]  /*c560*/  BPT.TRAP 0x1 ;  /* 0x000000040000795c */ /* 0x000fe20000300000 */
.L_x_1336:
[----:B------:R-:W-:Y:S01]  /*c570*/  VIADD R196, R2, 0x26400 ;  /* 0x0002640002c47836 */ /* 0x000fe20000000000 */
[----:B------:R-:W-:Y:S04]  /*c580*/  BSSY B1, `(.L_x_1337) ;  /* 0x0000005000017945 */ /* 0x000fe80003800000 */
[----:B------:R-:W-:Y:S01]  /*c590*/  SHF.R.U32.HI R196, RZ, 0x4, R196 ;  /* 0x00000004ffc47819 */ /* 0x000fe200000116c4 */
[----:B---3--:R-:W-:Y:S06]  /*c5a0*/  @P2 BRA `(.L_x_1338) ;  /* 0x0000000000082947 */ /* 0x008fec0003800000 */
[----:B------:R-:W3:Y:S02]  /*c5b0*/  SYNCS.PHASECHK.TRANS64.TRYWAIT P2, [R12+URZ+0x38850], R21 ;  /* 0x038850150c0075a7 */ /* 0x000ee4000804017f */
[----:B---3--:R-:W-:Y:S05]  /*c5c0*/  @!P2 BRA `(.L_x_1339) ;  /* 0x000000f80078a947 */ /* 0x008fea0003800000 */
.L_x_1338:
[----:B------:R-:W-:Y:S05]  /*c5d0*/  BSYNC B1 ;  /* 0x0000000000017941 */ /* 0x000fea0003800000 */
.L_x_1337:
[----:B0123--:R-:W-:Y:S01]  /*c5e0*/  LOP3.LUT R21, R196, 0x3fff, RZ, 0xc0, !PT ;  /* 0x00003fffc4157812 */ /* 0x00ffe200078ec0ff */
[C---:B------:R-:W-:Y:S01]  /*c5f0*/  VIADD R196, R0.reuse, 0x2 ;  /* 0x0000000200c47836 */ /* 0x040fe20000000000 */
[----:B------:R-:W-:Y:S01]  /*c600*/  WARPGROUP.ARRIVE ;  /* 0x00000000000079c5 */ /* 0x000fe20000000000 */
[----:B------:R-:W-:Y:S01]  /*c610*/  VIADD R200, R0, 0x4 ;  /* 0x0000000400c87836 */ /* 0x000fe20000000000 */
[----:B------:R-:W-:Y:S01]  /*c620*/  LOP3.LUT R0, R21, 0x10000, RZ, 0xfc, !PT ;  /* 0x0001000015007812 */ /* 0x000fe200078efcff */
[----:B------:R-:W-:-:S03]  /*c630*/  IMAD R198, R15, 0x1000, R219 ;  /* 0x000010000fc67824 */ /* 0x000fc600078e02db */
[----:B------:R-:W0:Y:S01]  /*c640*/  S2R R21, SR_TID.X ;  /* 0x0000000000157919 */ /* 0x000e220000002100 */
[----:B------:R-:W-:Y:S02]  /*c650*/  IMAD.MOV.U32 R199, RZ, RZ, 0x40000040 ;  /* 0x40000040ffc77424 */ /* 0x000fe400078e00ff */
[----:B------:R-:W-:Y:S01]  /*c660*/  IMAD.MOV.U32 R202, RZ, RZ, R0 ;  /* 0x000000ffffca7224 */ /* 0x000fe200078e0000 */
[----:B------:R-:W-:Y:S01]  /*c670*/  R2UR UR6, R198 ;  /* 0x00000000c60672ca */ /* 0x000fe200000e0000 */
[----:B------:R-:W-:Y:S01]  /*c680*/  IMAD.MOV.U32 R203, RZ, RZ, 0x40000040 ;  /* 0x40000040ffcb7424 */ /* 0x000fe200078e00ff */
[----:B------:R-:W-:Y:S01]  /*c690*/  R2UR UR7, R199 ;  /* 0x00000000c70772ca */ /* 0x000fe200000e0000 */
[----:B------:R-:W-:Y:S01]  /*c6a0*/  IMAD.MOV.U32 R197, RZ, RZ, 0x40000040 ;  /* 0x40000040ffc57424 */ /* 0x000fe200078e00ff */
[----:B------:R-:W-:Y:S01]  /*c6b0*/  R2UR UR4, R202 ;  /* 0x00000000ca0472ca */ /* 0x000fe200000e0000 */
[----:B------:R-:W-:Y:S01]  /*c6c0*/  IMAD.MOV.U32 R201, RZ, RZ, 0x40000040 ;  /* 0x40000040ffc97424 */ /* 0x000fe200078e00ff */
[----:B------:R-:W-:Y:S01]  /*c6d0*/  R2UR UR5, R203 ;  /* 0x00000000cb0572ca */ /* 0x000fe200000e0000 */
[----:B------:R-:W-:-:S02]  /*c6e0*/  VIADD R199, R198, 0x800 ;  /* 0x00000800c6c77836 */ /* 0x000fc40000000000 */
[----:B------:R-:W-:Y:S02]  /*c6f0*/  VIADD R202, R0, 0x800 ;  /* 0x0000080000ca7836 */ /* 0x000fe40000000000 */
[----:B------:R-:W-:-:S08]  /*c700*/  IMAD.MOV.U32 R203, RZ, RZ, 0xa00 ;  /* 0x00000a00ffcb7424 */ /* 0x000fd000078e00ff */
[----:B------:R-:W-:Y:S01]  /*c710*/  HGMMA.64x64x16.F32 R152, gdesc[UR4], R152, gsb0 ;  /* 0x00e00000049879f0 */ /* 0x000fe20008000898 */
[----:B------:R-:W-:Y:S01]  /*c720*/  R2UR UR5, R197 ;  /* 0x00000000c50572ca */ /* 0x000fe200000e0000 */
[----:B------:R-:W-:Y:S01]  /*c730*/  IMAD.MOV.U32 R197, RZ, RZ, 0x40000040 ;  /* 0x40000040ffc57424 */ /* 0x000fe200078e00ff */
[----:B------:R-:W-:Y:S02]  /*c740*/  R2UR UR4, R196 ;  /* 0x00000000c40472ca */ /* 0x000fe400000e0000 */
[----:B------:R-:W-:Y:S02]  /*c750*/  IADD3 R196, R198, 0x2, RZ ;  /* 0x00000002c6c47810 */ /* 0x000fe40007ffe0ff */
[----:B------:R-:W-:Y:S01]  /*c760*/  R2UR UR7, R197 ;  /* 0x00000000c50772ca */ /* 0x000fe200000e0000 */
[----:B------:R-:W-:Y:S01]  /*c770*/  IMAD.MOV.U32 R197, RZ, RZ, 0x40000040 ;  /* 0x40000040ffc57424 */ /* 0x000fe200078e00ff */
[----:B------:R-:W-:Y:S01]  /*c780*/  R2UR UR6, R196 ;  /* 0x00000000c40672ca */ /* 0x000fe200000e0000 */
[----:B------:R-:W-:Y:S01]  /*c790*/  VIADD R196, R198, 0x4 ;  /* 0x00000004c6c47836 */ /* 0x000fe20000000000 */
[----:B0-----:R-:W-:-:S06]  /*c7a0*/  SHF.R.U32.HI R21, RZ, 0x7, R21 ;  /* 0x00000007ff157819 */ /* 0x001fcc0000011615 */
[----:B------:R-:W0:Y:S02]  /*c7b0*/  SHFL.IDX PT, R21, R21, RZ, 0x1f ;  /* 0x00001fff15157589 */ /* 0x000e2400000e0000 */
[----:B0-----:R-:W-:-:S04]  /*c7c0*/  ISETP.GT.AND P2, PT, R21, 0x7f, PT ;  /* 0x0000007f1500780c */ /* 0x001fc80003f44270 */
[----:B------:R-:W-:Y:S02]  /*c7d0*/  SEL R21, RZ, 0x2, !P2 ;  /* 0x00000002ff157807 */ /* 0x000fe40005000000 */
[----:B------:R-:W-:-:S04]  /*c7e0*/  SEL R203, R203, 0x980, P2 ;  /* 0x00000980cbcb7807 */ /* 0x000fc80001000000 */
[----:B------:R-:W-:Y:S01]  /*c7f0*/  LOP3.LUT R203, R203, 0xa00, RZ, 0xc0, !PT ;  /* 0x00000a00cbcb7812 */ /* 0x000fe200078ec0ff */
[----:B------:R-:W-:Y:S02]  /*c800*/  WARPGROUP.DEPBAR.LE gsb0, 0x0 ;  /* 0x00008000000079c5 */ /* 0x000fe40000010000 */
[----:B------:R-:W-:-:S06]  /*c810*/  WARPGROUP.ARRIVE ;  /* 0x00000000000079c5 */ /* 0x000fcc0000000000 */
        /* <DEDUP_REMOVED lines=14> */
[----:B------:R-:W-:-:S03]  /*c900*/  IMAD.MOV.U32 R197, RZ, RZ, 0x40000040 ;  /* 0x40000040ffc57424 */ /* 0x000fc600078e00ff */
        /* <DEDUP_REMOVED lines=22> */
[----:B------:R-:W-:Y:S02]  /*ca70*/  R2UR UR4, R196 ;  /* 0x00000000c40472ca */ /* 0x000fe400000e0000 */
[----:B------:R-:W-:Y:S01]  /*ca80*/  R2UR UR5, R197 ;  /* 0x00000000c50572ca */ /* 0x000fe200000e0000 */
[----:B------:R-:W-:Y:S01]  /*ca90*/  IMAD.MOV.U32 R197, RZ, RZ, 0x40000040 ;  /* 0x40000040ffc57424 */ /* 0x000fe200078e00ff */
[----:B------:R-:W-:Y:S01]  /*caa0*/  IADD3 R196, R198, 0x204, RZ ;  /* 0x00000204c6c47810 */ /* 0x000fe20007ffe0ff */
[----:B------:R-:W-:Y:S02]  /*cab0*/  WARPGROUP.DEPBAR.LE gsb0, 0x0 ;  /* 0x00008000000079c5 */ /* 0x000fe40000010000 */
[----:B------:R-:W-:-:S08]  /*cac0*/  WARPGROUP.ARRIVE ;  /* 0x00000000000079c5 */ /* 0x000fd00000000000 */
        /* <DEDUP_REMOVED lines=40> */
[----:B------:R-:W-:Y:S02]  /*cd50*/  R2UR UR5, R197 ;  /* 0x00000000c50572ca */ /* 0x000fe400000e0000 */
[----:B------:R-:W-:Y:S01]  /*cd60*/  MOV R197, 0x40000040 ;  /* 0x4000004000c57802 */ /* 0x000fe20000000f00 */
        /* <DEDUP_REMOVED lines=55> */
[----:B------:R-:W-:-:S02]  /*d0e0*/  WARPGROUP.DEPBAR.LE gsb0, 0x0 ;  /* 0x00008000000079c5 */ /* 0x000fc40000010000 */
[----:B------:R-:W-:-:S09]  /*d0f0*/  WARPGROUP.ARRIVE ;  /* 0x00000000000079c5 */ /* 0x000fd20000000000 */
[----:B------:R-:W-:Y:S01]  /*d100*/  HGMMA.64x64x16.F32 R152, gdesc[UR4], R152, gsb0 ;  /* 0x00e00000049879f0 */ /* 0x000fe20008000898 */
[----:B------:R-:W-:Y:S01]  /*d110*/  R2UR UR6, R196 ;  /* 0x00000000c40672ca */ /* 0x000fe200000e0000 */
[----:B------:R-:W-:Y:S01]  /*d120*/  VIADD R196, R0, 0x606 ;  /* 0x0000060600c47836 */ /* 0x000fe20000000000 */
[----:B------:R-:W-:Y:S01]  /*d130*/  R2UR UR7, R197 ;  /* 0x00000000c50772ca */ /* 0x000fe200000e0000 */
[----:B------:R-:W-:-:S03]  /*d140*/  IMAD.MOV.U32 R197, RZ, RZ, 0x40000040 ;  /* 0x40000040ffc57424 */ /* 0x000fc600078e00ff */
        /* <DEDUP_REMOVED lines=10> */
[----:B------:R-:W-:-:S03]  /*d1f0*/  IMAD.MOV.U32 R197, RZ, RZ, 0x40000040 ;  /* 0x40000040ffc57424 */ /* 0x000fc600078e00ff */
[----:B------:R-:W-:Y:S01]  /*d200*/  R2UR UR4, R196 ;  /* 0x00000000c40472ca */ /* 0x000fe200000e0000 */
[----:B------:R-:W-:Y:S01]  /*d210*/  IMAD.MOV.U32 R196, RZ, RZ, 0x4 ;  /* 0x00000004ffc47424 */ /* 0x000fe200078e00ff */
[----:B------:R-:W-:-:S04]  /*d220*/  R2UR UR5, R197 ;  /* 0x00000000c50572ca */ /* 0x000fc800000e0000 */
[C---:B------:R-:W-:Y:S02]  /*d230*/  SEL R197, R196.reuse, 0x2, P2 ;  /* 0x00000002c4c57807 */ /* 0x040fe40001000000 */
[----:B------:R-:W-:-:S03]  /*d240*/  SEL R196, R196, 0x6, !P2 ;  /* 0x00000006c4c47807 */ /* 0x000fc60005000000 */
[----:B------:R-:W-:Y:S01]  /*d250*/  IMAD.IADD R200, R199, 0x1, R197 ;  /* 0x00000001c7c87824 */ /* 0x000fe200078e02c5 */
[----:B------:R-:W-:Y:S02]  /*d260*/  WARPGROUP.DEPBAR.LE gsb0, 0x0 ;  /* 0x00008000000079c5 */ /* 0x000fe40000010000 */
[----:B------:R-:W-:-:S06]  /*d270*/  WARPGROUP.ARRIVE ;  /* 0x00000000000079c5 */ /* 0x000fcc0000000000 */
[----:B------:R-:W-:Y:S01]  /*d280*/  HGMMA.64x64x16.F32 R152, gdesc[UR4], R152, gsb0 ;  /* 0x00e00000049879f0 */ /* 0x000fe20008000898 */
[----:B------:R-:W-:Y:S01]  /*d290*/  R2UR UR6, R200 ;  /* 0x00000000c80672ca */ /* 0x000fe200000e0000 */
[----:B------:R-:W-:Y:S01]  /*d2a0*/  IMAD.IADD R200, R202, 0x1, R197 ;  /* 0x00000001cac87824 */ /* 0x000fe200078e02c5 */
[----:B------:R-:W-:Y:S01]  /*d2b0*/  R2UR UR7, R201 ;  /* 0x00000000c90772ca */ /* 0x000fe200000e0000 */
[----:B------:R-:W-:-:S03]  /*d2c0*/  IMAD.MOV.U32 R201, RZ, RZ, 0x40000040 ;  /* 0x40000040ffc97424 */ /* 0x000fc600078e00ff */
        /* <DEDUP_REMOVED lines=13> */
[----:B------:R-:W-:Y:S02]  /*d3a0*/  IMAD.MOV.U32 R201, RZ, RZ, 0x40000040 ;  /* 0x40000040ffc97424 */ /* 0x000fe400078e00ff */
[----:B------:R-:W-:Y:S01]  /*d3b0*/  VIADD R199, R0, 0xa00 ;  /* 0x00000a0000c77836 */ /* 0x000fe20000000000 */
[----:B------:R-:W-:Y:S02]  /*d3c0*/  R2UR UR6, R200 ;  /* 0x00000000c80672ca */ /* 0x000fe400000e0000 */
[----:B------:R-:W-:Y:S01]  /*d3d0*/  R2UR UR7, R201 ;  /* 0x00000000c90772ca */ /* 0x000fe200000e0000 */
[----:B------:R-:W-:Y:S01]  /*d3e0*/  IMAD.MOV.U32 R201, RZ, RZ, 0x40000040 ;  /* 0x40000040ffc97424 */ /* 0x000fe200078e00ff */
[----:B------:R-:W-:-:S02]  /*d3f0*/  IADD3 R200, R202, R203, R0 ;  /* 0x000000cbcac87210 */ /* 0x000fc40007ffe000 */
        /* <DEDUP_REMOVED lines=10> */
[----:B------:R-:W-:Y:S01]  /*d4a0*/  VIADD R202, R198, 0xa00 ;  /* 0x00000a00c6ca7836 */ /* 0x000fe20000000000 */
[----:B------:R-:W-:Y:S01]  /*d4b0*/  R2UR UR7, R203 ;  /* 0x00000000cb0772ca */ /* 0x000fe200000e0000 */
        /* <DEDUP_REMOVED lines=19> */
[----:B------:R-:W-:Y:S02]  /*d5f0*/  R2UR UR5, R201 ;  /* 0x00000000c90572ca */ /* 0x000fe400000e0000 */
[----:B------:R-:W-:Y:S02]  /*d600*/  MOV R201, 0x40000040 ;  /* 0x4000004000c97802 */ /* 0x000fe40000000f00 */
[----:B------:R-:W-:Y:S01]  /*d610*/  R2UR UR6, R200 ;  /* 0x00000000c80672ca */ /* 0x000fe200000e0000 */
[----:B------:R-:W-:Y:S01]  /*d620*/  IMAD.IADD R200, R199, 0x1, R196 ;  /* 0x00000001c7c87824 */ /* 0x000fe200078e02c4 */
[----:B------:R-:W-:Y:S01]  /*d630*/  R2UR UR7, R201 ;  /* 0x00000000c90772ca */ /* 0x000fe200000e0000 */
[----:B------:R-:W-:-:S02]  /*d640*/  IMAD.MOV.U32 R201, RZ, RZ, 0x40000040 ;  /* 0x40000040ffc97424 */ /* 0x000fc400078e00ff */
[----:B------:R-:W-:Y:S01]  /*d650*/  VIADD R199, R0, 0xc00 ;  /* 0x00000c0000c77836 */ /* 0x000fe20000000000 */
[----:B------:R-:W-:Y:S02]  /*d660*/  WARPGROUP.DEPBAR.LE gsb0, 0x0 ;  /* 0x00008000000079c5 */ /* 0x000fe40000010000 */
[----:B------:R-:W-:-:S07]  /*d670*/  WARPGROUP.ARRIVE ;  /* 0x00000000000079c5 */ /* 0x000fce0000000000 */
[----:B------:R-:W-:Y:S01]  /*d680*/  HGMMA.64x64x16.F32 R152, gdesc[UR4], R152, gsb0 ;  /* 0x00e00000049879f0 */ /* 0x000fe20008000898 */
[----:B------:R-:W-:Y:S01]  /*d690*/  R2UR UR4, R200 ;  /* 0x00000000c80472ca */ /* 0x000fe200000e0000 */
[----:B------:R-:W-:Y:S01]  /*d6a0*/  IMAD.IADD R200, R196, 0x1, R202 ;  /* 0x00000001c4c87824 */ /* 0x000fe200078e02ca */
[----:B------:R-:W-:Y:S01]  /*d6b0*/  R2UR UR5, R201 ;  /* 0x00000000c90572ca */ /* 0x000fe200000e0000 */
[----:B------:R-:W-:Y:S02]  /*d6c0*/  IMAD.MOV.U32 R201, RZ, RZ, 0x40000040 ;  /* 0x40000040ffc97424 */ /* 0x000fe400078e00ff */
[----:B------:R-:W-:Y:S01]  /*d6d0*/  IMAD.MOV.U32 R202, RZ, RZ, 0x30 ;  /* 0x00000030ffca7424 */ /* 0x000fe200078e00ff */
[----:B------:R-:W-:Y:S02]  /*d6e0*/  R2UR UR6, R200 ;  /* 0x00000000c80672ca */ /* 0x000fe400000e0000 */
[----:B------:R-:W-:Y:S01]  /*d6f0*/  R2UR UR7, R201 ;  /* 0x00000000c90772ca */ /* 0x000fe200000e0000 */
[----:B------:R-:W-:Y:S01]  /*d700*/  IMAD.MOV.U32 R201, RZ, RZ, 0x40000040 ;  /* 0x40000040ffc97424 */ /* 0x000fe200078e00ff */
[----:B------:R-:W-:-:S04]  /*d710*/  SEL R202, R202, 0x2e, P2 ;  /* 0x0000002ecaca7807 */ /* 0x000fc80001000000 */
        /* <DEDUP_REMOVED lines=34> */
[----:B------:R-:W-:Y:S02]  /*d940*/  IADD3 R200, R197, R202, RZ ;  /* 0x000000cac5c87210 */ /* 0x000fe40007ffe0ff */
[----:B------:R-:W-:Y:S01]  /*d950*/  R2UR UR7, R201 ;  /* 0x00000000c90772ca */ /* 0x000fe200000e0000 */
[----:B------:R-:W-:Y:S01]  /*d960*/  IMAD.MOV.U32 R201, RZ, RZ, 0x40000040 ;  /* 0x40000040ffc97424 */ /* 0x000fe200078e00ff */
[----:B------:R-:W-:Y:S01]  /*d970*/  R2UR UR6, R200 ;  /* 0x00000000c80672ca */ /* 0x000fe200000e0000 */
[----:B------:R-:W-:-:S02]  /*d980*/  IMAD.IADD R200, R199, 0x1, R196 ;  /* 0x00000001c7c87824 */ /* 0x000fc400078e02c4 */
        /* <DEDUP_REMOVED lines=27> */
[----:B------:R-:W-:Y:S02]  /*db40*/  WARPGROUP.DEPBAR.LE gsb0, 0x0 ;  /* 0x00008000000079c5 */ /* 0x000fe40000010000 */
[----:B------:R-:W-:-:S10]  /*db50*/  WARPGROUP.ARRIVE ;  /* 0x00000000000079c5 */ /* 0x000fd40000000000 */
[----:B------:R-:W-:Y:S01]  /*db60*/  HGMMA.64x64x16.F32 R152, gdesc[UR4], R152, gsb0 ;  /* 0x00e00000049879f0 */ /* 0x000fe20008000898 */
[----:B------:R-:W-:Y:S01]  /*db70*/  R2UR UR6, R200 ;  /* 0x00000000c80672ca */ /* 0x000fe200000e0000 */
[----:B------:R-:W-:Y:S01]  /*db80*/  IMAD.IADD R200, R202, 0x1, R21 ;  /* 0x00000001cac87824 */ /* 0x000fe200078e0215 */
[----:B------:R-:W-:Y:S01]  /*db90*/  R2UR UR7, R201 ;  /* 0x00000000c90772ca */ /* 0x000fe200000e0000 */
[----:B------:R-:W-:Y:S02]  /*dba0*/  IMAD.MOV.U32 R201, RZ, RZ, 0x40000040 ;  /* 0x40000040ffc97424 */ /* 0x000fe400078e00ff */
[----:B------:R-:W-:Y:S01]  /*dbb0*/  IMAD.MOV.U32 R21, RZ, RZ, 0x1000 ;  /* 0x00001000ff157424 */ /* 0x000fe200078e00ff */
[----:B------:R-:W-:Y:S01]  /*dbc0*/  R2UR UR4, R200 ;  /* 0x00000000c80472ca */ /* 0x000fe200000e0000 */
[----:B------:R-:W-:Y:S01]  /*dbd0*/  IMAD.IADD R200, R202, 0x1, R197 ;  /* 0x00000001cac87824 */ /* 0x000fe200078e02c5 */
[----:B------:R-:W-:Y:S02]  /*dbe0*/  R2UR UR5, R201 ;  /* 0x00000000c90572ca */ /* 0x000fe400000e0000 */
[----:B------:R-:W-:-:S02]  /*dbf0*/  MOV R201, 0x40000040 ;  /* 0x4000004000c97802 */ /* 0x000fc40000000f00 */
[----:B------:R-:W-:-:S04]  /*dc00*/  SEL R21, R21, 0xf80, P2 ;  /* 0x00000f8015157807 */ /* 0x000fc80001000000 */
[----:B------:R-:W-:Y:S01]  /*dc10*/  LOP3.LUT R21, R21, 0x1e00, RZ, 0xc0, !PT ;  /* 0x00001e0015157812 */ /* 0x000fe200078ec0ff */
[----:B------:R-:W-:Y:S02]  /*dc20*/  WARPGROUP.DEPBAR.LE gsb0, 0x0 ;  /* 0x00008000000079c5 */ /* 0x000fe40000010000 */
[----:B------:R-:W-:-:S06]  /*dc30*/  WARPGROUP.ARRIVE ;  /* 0x00000000000079c5 */ /* 0x000fcc0000000000 */
[----:B------:R-:W-:Y:S01]  /*dc40*/  HGMMA.64x64x16.F32 R152, gdesc[UR4], R152, gsb0 ;  /* 0x00e00000049879f0 */ /* 0x000fe20008000898 */
[----:B------:R-:W-:Y:S01]  /*dc50*/  R2UR UR4, R200 ;  /* 0x00000000c80472ca */ /* 0x000fe200000e0000 */
[--C-:B------:R-:W-:Y:S01]  /*dc60*/  IMAD.IADD R200, R197, 0x1, R199.reuse ;  /* 0x00000001c5c87824 */ /* 0x100fe200078e02c7 */
[----:B------:R-:W-:Y:S01]  /*dc70*/  R2UR UR5, R201 ;  /* 0x00000000c90572ca */ /* 0x000fe200000e0000 */
[----:B------:R-:W-:Y:S02]  /*dc80*/  IMAD.MOV.U32 R201, RZ, RZ, 0x40000040 ;  /* 0x40000040ffc97424 */ /* 0x000fe400078e00ff */
[----:B------:R-:W-:Y:S01]  /*dc90*/  IMAD.MOV.U32 R197, RZ, RZ, 0x40000040 ;  /* 0x40000040ffc57424 */ /* 0x000fe200078e00ff */
[----:B------:R-:W-:Y:S01]  /*dca0*/  R2UR UR6, R200 ;  /* 0x00000000c80672ca */ /* 0x000fe200000e0000 */
[----:B------:R-:W-:Y:S01]  /*dcb0*/  IMAD.IADD R200, R202, 0x1, R196 ;  /* 0x00000001cac87824 */ /* 0x000fe200078e02c4 */
[----:B------:R-:W-:Y:S01]  /*dcc0*/  R2UR UR7, R201 ;  /* 0x00000000c90772ca */ /* 0x000fe200000e0000 */
[----:B------:R-:W-:-:S02]  /*dcd0*/  IMAD.IADD R196, R196, 0x1, R199 ;  /* 0x00000001c4c47824 */ /* 0x000fc400078e02c7 */
        /* <DEDUP_REMOVED lines=9> */
[----:B------:R-:W-:Y:S02]  /*dd70*/  R2UR UR5, R201 ;  /* 0x00000000c90572ca */ /* 0x000fe400000e0000 */
[----:B------:R-:W-:Y:S02]  /*dd80*/  R2UR UR6, R196 ;  /* 0x00000000c40672ca */ /* 0x000fe400000e0000 */
[----:B------:R-:W-:Y:S01]  /*dd90*/  R2UR UR7, R197 ;  /* 0x00000000c50772ca */ /* 0x000fe200000e0000 */
[----:B------:R-:W-:Y:S01]  /*dda0*/  IMAD.MOV.U32 R197, RZ, RZ, 0x40000040 ;  /* 0x40000040ffc57424 */ /* 0x000fe200078e00ff */
[----:B------:R-:W-:Y:S01]  /*ddb0*/  IADD3 R196, R199, R21, R0 ;  /* 0x00000015c7c47210 */ /* 0x000fe20007ffe000 */
[----:B------:R-:W-:Y:S01]  /*ddc0*/  IMAD.MOV.U32 R199, RZ, RZ, 0x40000040 ;  /* 0x40000040ffc77424 */ /* 0x000fe200078e00ff */
[----:B------:R-:W-:-:S02]  /*ddd0*/  WARPGROUP.DEPBAR.LE gsb0, 0x0 ;  /* 0x00008000000079c5 */ /* 0x000fc40000010000 */
        /* <DEDUP_REMOVED lines=12> */
.L_x_1340:
        /* <DEDUP_REMOVED lines=24> */
[----:B------:R-:W-:-:S06]  /*e020*/  FMUL.FTZ R162, R162, UR37 ;  /* 0x00000025a2a27c20 */ /* 0x000fcc0008410000 */
        /* <DEDUP_REMOVED lines=26> */
[----:B------:R-:W-:Y:S01]  /*e1d0*/  MUFU.TANH R154, R154 ;  /* 0x0000009a009a7308 */ /* 0x000fe20000002400 */
[----:B--2---:R-:W-:-:S07]  /*e1e0*/  FMNMX.FTZ R21, R180, R21, !PT ;  /* 0x00000015b4157209 */ /* 0x004fce0007810000 */
[----:B------:R-:W-:Y:S01]  /*e1f0*/  MUFU.TANH R155, R155 ;  /* 0x0000009b009b7308 */ /* 0x000fe20000002400 */
[----:B0-----:R-:W-:-:S05]  /*e200*/  FMNMX.FTZ R21, R181, R21, !PT ;  /* 0x00000015b5157209 */ /* 0x001fca0007810000 */
[----:B------:R-:W0:Y:S02]  /*e210*/  SHFL.BFLY PT, R168, R21, 0x2, 0x1f ;  /* 0x0c401f0015a87f89 */ /* 0x000e2400000e0000 */
[----:B------:R-:W-:Y:S08]  /*e220*/  MUFU.TANH R158, R158 ;  /* 0x0000009e009e7308 */ /* 0x000ff00000002400 */
[----:B------:R-:W-:Y:S08]  /*e230*/  MUFU.TANH R159, R159 ;  /* 0x0000009f009f7308 */ /* 0x000ff00000002400 */
[----:B------:R-:W-:Y:S01]  /*e240*/  MUFU.TANH R162, R162 ;  /* 0x000000a200a27308 */ /* 0x000fe20000002400 */
[----:B0-----:R-:W-:-:S05]  /*e250*/  FMNMX.FTZ R21, R21, R168, !PT ;  /* 0x000000a815157209 */ /* 0x001fca0007810000 */
[----:B------:R-:W0:Y:S02]  /*e260*/  SHFL.BFLY PT, R168, R21, 0x1, 0x1f ;  /* 0x0c201f0015a87f89 */ /* 0x000e2400000e0000 */
[----:B0-----:R-:W-:Y:S01]  /*e270*/  FMNMX.FTZ R21, R21, R168, !PT ;  /* 0x000000a815157209 */ /* 0x001fe20007810000 */
[----:B------:R-:W-:-:S04]  /*e280*/  IMAD.U32 R168, RZ, RZ, UR36 ;  /* 0x00000024ffa87e24 */ /* 0x000fc8000f8e00ff */
[C---:B------:R-:W-:Y:S01]  /*e290*/  FADD.FTZ R20, -R21.reuse, R20 ;  /* 0x0000001415147221 */ /* 0x040fe20000010100 */
[----:B------:R-:W-:-:S03]  /*e2a0*/  FMUL.FTZ R197, R21, R168 ;  /* 0x000000a815c57220 */ /* 0x000fc60000410000 */
[-C--:B------:R-:W-:Y:S01]  /*e2b0*/  FMUL.FTZ R20, R20, R168.reuse ;  /* 0x000000a814147220 */ /* 0x080fe20000410000 */
        /* <DEDUP_REMOVED lines=16> */
[-CC-:B------:R-:W-:Y:S01]  /*e3c0*/  FFMA.FTZ R180, R180, R168.reuse, -R197.reuse ;  /* 0x000000a8b4b47223 */ /* 0x180fe200000108c5 */
[----:B------:R-:W-:-:S04]  /*e3d0*/  FFMA.FTZ R181, R181, R168, -R197 ;  /* 0x000000a8b5b57223 */ /* 0x000fc800000108c5 */
[----:B------:R2:W3:Y:S01]  /*e3e0*/  MUFU.EX2 R169, R153 ;  /* 0x0000009900a97308 */ /* 0x0004e20000000800 */
[-C--:B0-----:R-:W-:Y:S01]  /*e3f0*/  FMUL.FTZ R24, R24, R20.reuse ;  /* 0x0000001418187220 */ /* 0x081fe20000410000 */
[-C--:B------:R-:W-:Y:S01]  /*e400*/  FMUL.FTZ R25, R25, R20.reuse ;  /* 0x0000001419197220 */ /* 0x080fe20000410000 */
[-C--:B------:R-:W-:Y:S01]  /*e410*/  FMUL.FTZ R28, R28, R20.reuse ;  /* 0x000000141c1c7220 */ /* 0x080fe20000410000 */
[-C--:B------:R-:W-:Y:S01]  /*e420*/  FMUL.FTZ R29, R29, R20.reuse ;  /* 0x000000141d1d7220 */ /* 0x080fe20000410000 */
[-C--:B------:R-:W-:Y:S01]  /*e430*/  FMUL.FTZ R32, R32, R20.reuse ;  /* 0x0000001420207220 */ /* 0x080fe20000410000 */
[-C--:B------:R-:W-:Y:S01]  /*e440*/  FMUL.FTZ R33, R33, R20.reuse ;  /* 0x0000001421217220 */ /* 0x080fe20000410000 */
[----:B------:R-:W-:Y:S01]  /*e450*/  FMUL.FTZ R36, R36, R20 ;  /* 0x0000001424247220 */ /* 0x000fe20000410000 */
[----:B------:R-:W0:Y:S01]  /*e460*/  MUFU.EX2 R156, R156 ;  /* 0x0000009c009c7308 */ /* 0x000e220000000800 */
[----:B-1----:R-:W-:Y:S01]  /*e470*/  FFMA.FTZ R3, R20, R3, R152 ;  /* 0x0000000314037223 */ /* 0x002fe20000010098 */
[----:B--2---:R-:W-:Y:S01]  /*e480*/  FMUL.FTZ R153, R163, UR37 ;  /* 0x00000025a3997c20 */ /* 0x004fe20008410000 */
[----:B------:R-:W-:Y:S01]  /*e490*/  FMUL.FTZ R163, R166, UR37 ;  /* 0x00000025a6a37c20 */ /* 0x000fe20008410000 */
[----:B------:R-:W-:Y:S01]  /*e4a0*/  FMUL.FTZ R166, R167, UR37 ;  /* 0x00000025a7a67c20 */ /* 0x000fe20008410000 */
[----:B------:R-:W-:Y:S01]  /*e4b0*/  FMUL.FTZ R167, R170, UR37 ;  /* 0x00000025aaa77c20 */ /* 0x000fe20008410000 */
[----:B------:R-:W-:Y:S01]  /*e4c0*/  FMUL.FTZ R170, R171, UR37 ;  /* 0x00000025abaa7c20 */ /* 0x000fe20008410000 */
[----:B------:R-:W-:Y:S01]  /*e4d0*/  FMUL.FTZ R171, R174, UR37 ;  /* 0x00000025aeab7c20 */ /* 0x000fe20008410000 */
[----:B------:R-:W1:Y:S01]  /*e4e0*/  MUFU.TANH R153, R153 ;  /* 0x0000009900997308 */ /* 0x000e620000002400 */
[C---:B---3--:R-:W-:Y:S01]  /*e4f0*/  FADD.FTZ R3, R169.reuse, R3 ;  /* 0x00000003a9037221 */ /* 0x048fe20000010000 */
[----:B------:R-:W-:Y:S01]  /*e500*/  F2FP.F16.F32.PACK_AB R152, R169, R152 ;  /* 0x00000098a998723e */ /* 0x000fe200000000ff */
[----:B------:R-:W-:-:S02]  /*e510*/  IMAD.MOV R169, RZ, RZ, -R222 ;  /* 0x000000ffffa97224 */ /* 0x000fc400078e0ade */
[----:B------:R-:W-:Y:S01]  /*e520*/  FMUL.FTZ R174, R175, UR37 ;  /* 0x00000025afae7c20 */ /* 0x000fe20008410000 */
[----:B------:R-:W-:Y:S01]  /*e530*/  FMUL.FTZ R175, R178, UR37 ;  /* 0x00000025b2af7c20 */ /* 0x000fe20008410000 */
[----:B------:R-:W-:Y:S01]  /*e540*/  FMUL.FTZ R178, R179, UR37 ;  /* 0x00000025b3b27c20 */ /* 0x000fe20008410000 */
[----:B------:R-:W-:Y:S01]  /*e550*/  FMUL.FTZ R179, R182, UR37 ;  /* 0x00000025b6b37c20 */ /* 0x000fe20008410000 */
[----:B------:R-:W-:Y:S01]  /*e560*/  ISETP.NE.AND P2, PT, R221, R169, PT ;  /* 0x000000a9dd00720c */ /* 0x000fe20003f45270 */
[----:B------:R-:W-:Y:S01]  /*e570*/  VIADD R169, R12, 0x38840 ;  /* 0x000388400ca97836 */ /* 0x000fe20000000000 */
[----:B------:R-:W2:Y:S01]  /*e580*/  MUFU.TANH R163, R163 ;  /* 0x000000a300a37308 */ /* 0x000ea20000002400 */
[----:B------:R-:W-:Y:S01]  /*e590*/  FMUL.FTZ R182, R183, UR37 ;  /* 0x00000025b7b67c20 */ /* 0x000fe20008410000 */
[----:B0-----:R-:W-:Y:S01]  /*e5a0*/  FADD.FTZ R3, R156, R3 ;  /* 0x000000039c037221 */ /* 0x001fe20000010000 */
[-C--:B------:R-:W-:Y:S01]  /*e5b0*/  FMUL.FTZ R37, R37, R20.reuse ;  /* 0x0000001425257220 */ /* 0x080fe20000410000 */
[----:B------:R-:W-:Y:S01]  /*e5c0*/  PRMT R169, R189, 0x654, R169 ;  /* 0x00000654bda97816 */ /* 0x000fe200000000a9 */
[-C--:B------:R-:W-:Y:S01]  /*e5d0*/  FMUL.FTZ R40, R40, R20.reuse ;  /* 0x0000001428287220 */ /* 0x080fe20000410000 */
[-C--:B------:R-:W-:Y:S01]  /*e5e0*/  FMUL.FTZ R41, R41, R20.reuse ;  /* 0x0000001429297220 */ /* 0x080fe20000410000 */
[-C--:B------:R-:W-:Y:S01]  /*e5f0*/  FMUL.FTZ R44, R44, R20.reuse ;  /* 0x000000142c2c7220 */ /* 0x080fe20000410000 */
[----:B------:R0:W-:Y:S01]  /*e600*/  SYNCS.ARRIVE.TRANS64.RED.A1T0 RZ, [R169+URZ], RZ ;  /* 0x000000ffa9ff79a7 */ /* 0x0001e2000810043f */
[----:B------:R-:W3:Y:S01]  /*e610*/  MUFU.TANH R166, R166 ;  /* 0x000000a600a67308 */ /* 0x000ee20000002400 */
[----:B------:R-:W-:Y:S01]  /*e620*/  FMUL.FTZ R45, R45, R20 ;  /* 0x000000142d2d7220 */ /* 0x000fe20000410000 */
[----:B------:R-:W-:-:S02]  /*e630*/  @!P2 IMAD R14, R14, 0x40, R194 ;  /* 0x000000400e0ea824 */ /* 0x000fc400078e02c2 */
[-C--:B------:R-:W-:Y:S01]  /*e640*/  FMUL.FTZ R48, R48, R20.reuse ;  /* 0x0000001430307220 */ /* 0x080fe20000410000 */
[-C--:B------:R-:W-:Y:S01]  /*e650*/  FMUL.FTZ R49, R49, R20.reuse ;  /* 0x0000001431317220 */ /* 0x080fe20000410000 */
[-C--:B------:R-:W-:Y:S01]  /*e660*/  FMUL.FTZ R52, R52, R20.reuse ;  /* 0x0000001434347220 */ /* 0x080fe20000410000 */
[----:B------:R-:W-:Y:S01]  /*e670*/  @!P2 IMAD R14, R14, 0x4, R2 ;  /* 0x000000040e0ea824 */ /* 0x000fe200078e0202 */
[----:B0-----:R-:W-:Y:S01]  /*e680*/  FMNMX.FTZ R169, R154, R13, !PT ;  /* 0x0000000d9aa97209 */ /* 0x001fe20007810000 */
[----:B------:R-:W0:Y:S01]  /*e690*/  MUFU.TANH R167, R167 ;  /* 0x000000a700a77308 */ /* 0x000e220000002400 */
[-C--:B------:R-:W-:Y:S01]  /*e6a0*/  FMUL.FTZ R53, R53, R20.reuse ;  /* 0x0000001435357220 */ /* 0x080fe20000410000 */
[-C--:B------:R-:W-:Y:S01]  /*e6b0*/  FMUL.FTZ R56, R56, R20.reuse ;  /* 0x0000001438387220 */ /* 0x080fe20000410000 */
[----:B------:R-:W-:Y:S01]  /*e6c0*/  FMNMX.FTZ R169, R155, R169, !PT ;  /* 0x000000a99ba97209 */ /* 0x000fe20007810000 */
[----:B------:R-:W-:Y:S01]  /*e6d0*/  @!P2 STS [R14+0x38400], R20 ;  /* 0x038400140e00a388 */ /* 0x000fe20000000800 */
[-C--:B------:R-:W-:Y:S01]  /*e6e0*/  FMUL.FTZ R57, R57, R20.reuse ;  /* 0x0000001439397220 */ /* 0x080fe20000410000 */
[-C--:B------:R-:W-:Y:S01]  /*e6f0*/  FMUL.FTZ R60, R60, R20.reuse ;  /* 0x000000143c3c7220 */ /* 0x080fe20000410000 */
[----:B------:R-:W-:Y:S01]  /*e700*/  FMNMX.FTZ R169, R158, R169, !PT ;  /* 0x000000a99ea97209 */ /* 0x000fe20007810000 */
[----:B------:R-:W4:Y:S01]  /*e710*/  MUFU.TANH R170, R170 ;  /* 0x000000aa00aa7308 */ /* 0x000f220000002400 */
[-C--:B------:R-:W-:Y:S01]  /*e720*/  FMUL.FTZ R61, R61, R20.reuse ;  /* 0x000000143d3d7220 */ /* 0x080fe20000410000 */
[-C--:B------:R-:W-:Y:S01]  /*e730*/  FMUL.FTZ R64, R64, R20.reuse ;  /* 0x0000001440407220 */ /* 0x080fe20000410000 */
[----:B------:R-:W-:Y:S01]  /*e740*/  FMNMX.FTZ R169, R159, R169, !PT ;  /* 0x000000a99fa97209 */ /* 0x000fe20007810000 */
[-C--:B------:R-:W-:Y:S01]  /*e750*/  FMUL.FTZ R65, R65, R20.reuse ;  /* 0x0000001441417220 */ /* 0x080fe20000410000 */
[-C--:B------:R-:W-:Y:S01]  /*e760*/  FMUL.FTZ R68, R68, R20.reuse ;  /* 0x0000001444447220 */ /* 0x080fe20000410000 */
[-C--:B------:R-:W-:Y:S01]  /*e770*/  FMUL.FTZ R69, R69, R20.reuse ;  /* 0x0000001445457220 */ /* 0x080fe20000410000 */
[----:B------:R-:W-:Y:S01]  /*e780*/  FMNMX.FTZ R169, R162, R169, !PT ;  /* 0x000000a9a2a97209 */ /* 0x000fe20007810000 */
[----:B------:R-:W5:Y:S01]  /*e790*/  MUFU.TANH R171, R171 ;  /* 0x000000ab00ab7308 */ /* 0x000f620000002400 */
[-C--:B------:R-:W-:Y:S01]  /*e7a0*/  FMUL.FTZ R72, R72, R20.reuse ;  /* 0x0000001448487220 */ /* 0x080fe20000410000 */
[-C--:B------:R-:W-:Y:S01]  /*e7b0*/  FMUL.FTZ R73, R73, R20.reuse ;  /* 0x0000001449497220 */ /* 0x080fe20000410000 */
[----:B-1----:R-:W-:Y:S01]  /*e7c0*/  FMNMX.FTZ R169, R153, R169, !PT ;  /* 0x000000a999a97209 */ /* 0x002fe20007810000 */
[-C--:B------:R-:W-:Y:S01]  /*e7d0*/  FMUL.FTZ R76, R76, R20.reuse ;  /* 0x000000144c4c7220 */ /* 0x080fe20000410000 */
[-C--:B------:R-:W-:Y:S01]  /*e7e0*/  FMUL.FTZ R77, R77, R20.reuse ;  /* 0x000000144d4d7220 */ /* 0x080fe20000410000 */
[-C--:B------:R-:W-:Y:S01]  /*e7f0*/  FMUL.FTZ R80, R80, R20.reuse ;  /* 0x0000001450507220 */ /* 0x080fe20000410000 */
[----:B--2---:R-:W-:Y:S01]  /*e800*/  FMNMX.FTZ R169, R163, R169, !PT ;  /* 0x000000a9a3a97209 */ /* 0x004fe20007810000 */
[----:B------:R-:W1:Y:S01]  /*e810*/  MUFU.TANH R174, R174 ;  /* 0x000000ae00ae7308 */ /* 0x000e620000002400 */
[-C--:B------:R-:W-:Y:S01]  /*e820*/  FMUL.FTZ R81, R81, R20.reuse ;  /* 0x0000001451517220 */ /* 0x080fe20000410000 */
[-C--:B------:R-:W-:Y:S01]  /*e830*/  FMUL.FTZ R84, R84, R20.reuse ;  /* 0x0000001454547220 */ /* 0x080fe20000410000 */
[----:B---3--:R-:W-:Y:S01]  /*e840*/  FMNMX.FTZ R169, R166, R169, !PT ;  /* 0x000000a9a6a97209 */ /* 0x008fe20007810000 */
[-C--:B------:R-:W-:Y:S01]  /*e850*/  FMUL.FTZ R85, R85, R20.reuse ;  /* 0x0000001455557220 */ /* 0x080fe20000410000 */
[-C--:B------:R-:W-:Y:S01]  /*e860*/  FMUL.FTZ R88, R88, R20.reuse ;  /* 0x0000001458587220 */ /* 0x080fe20000410000 */
[-C--:B------:R-:W-:Y:S01]  /*e870*/  FMUL.FTZ R89, R89, R20.reuse ;  /* 0x0000001459597220 */ /* 0x080fe20000410000 */
[----:B0-----:R-:W-:Y:S01]  /*e880*/  FMNMX.FTZ R169, R167, R169, !PT ;  /* 0x000000a9a7a97209 */ /* 0x001fe20007810000 */
[----:B------:R-:W0:Y:S01]  /*e890*/  MUFU.TANH R175, R175 ;  /* 0x000000af00af7308 */ /* 0x000e220000002400 */
[-C--:B------:R-:W-:Y:S01]  /*e8a0*/  FMUL.FTZ R92, R92, R20.reuse ;  /* 0x000000145c5c7220 */ /* 0x080fe20000410000 */
[-C--:B------:R-:W-:Y:S01]  /*e8b0*/  FMUL.FTZ R93, R93, R20.reuse ;  /* 0x000000145d5d7220 */ /* 0x080fe20000410000 */
[----:B----4-:R-:W-:Y:S01]  /*e8c0*/  FMNMX.FTZ R169, R170, R169, !PT ;  /* 0x000000a9aaa97209 */ /* 0x010fe20007810000 */
[-C--:B------:R-:W-:Y:S01]  /*e8d0*/  FMUL.FTZ R96, R96, R20.reuse ;  /* 0x0000001460607220 */ /* 0x080fe20000410000 */
[-C--:B------:R-:W-:Y:S01]  /*e8e0*/  FMUL.FTZ R97, R97, R20.reuse ;  /* 0x0000001461617220 */ /* 0x080fe20000410000 */
[-C--:B------:R-:W-:Y:S01]  /*e8f0*/  FMUL.FTZ R100, R100, R20.reuse ;  /* 0x0000001464647220 */ /* 0x080fe20000410000 */
[----:B-----5:R-:W-:Y:S01]  /*e900*/  FMNMX.FTZ R169, R171, R169, !PT ;  /* 0x000000a9aba97209 */ /* 0x020fe20007810000 */
[----:B------:R-:W2:Y:S01]  /*e910*/  MUFU.TANH R178, R178 ;  /* 0x000000b200b27308 */ /* 0x000ea20000002400 */
[-C--:B------:R-:W-:Y:S01]  /*e920*/  FMUL.FTZ R101, R101, R20.reuse ;  /* 0x0000001465657220 */ /* 0x080fe20000410000 */
[-C--:B------:R-:W-:Y:S01]  /*e930*/  FMUL.FTZ R104, R104, R20.reuse ;  /* 0x0000001468687220 */ /* 0x080fe20000410000 */
[----:B-1----:R-:W-:Y:S01]  /*e940*/  FMNMX.FTZ R169, R174, R169, !PT ;  /* 0x000000a9aea97209 */ /* 0x002fe20007810000 */
[-C--:B------:R-:W-:Y:S01]  /*e950*/  FMUL.FTZ R105, R105, R20.reuse ;  /* 0x0000001469697220 */ /* 0x080fe20000410000 */
[-C--:B------:R-:W-:Y:S01]  /*e960*/  FMUL.FTZ R108, R108, R20.reuse ;  /* 0x000000146c6c7220 */ /* 0x080fe20000410000 */
[-C--:B------:R-:W-:Y:S01]  /*e970*/  FMUL.FTZ R109, R109, R20.reuse ;  /* 0x000000146d6d7220 */ /* 0x080fe20000410000 */
[-C--:B------:R-:W-:Y:S01]  /*e980*/  FMUL.FTZ R112, R112, R20.reuse ;  /* 0x0000001470707220 */ /* 0x080fe20000410000 */
[----:B------:R-:W1:Y:S01]  /*e990*/  MUFU.TANH R179, R179 ;  /* 0x000000b300b37308 */ /* 0x000e620000002400 */
[----:B0-----:R-:W-:Y:S01]  /*e9a0*/  FMNMX.FTZ R169, R175, R169, !PT ;  /* 0x000000a9afa97209 */ /* 0x001fe20007810000 */
[-C--:B------:R-:W-:Y:S01]  /*e9b0*/  FMUL.FTZ R113, R113, R20.reuse ;  /* 0x0000001471717220 */ /* 0x080fe20000410000 */
[-C--:B------:R-:W-:Y:S01]  /*e9c0*/  FMUL.FTZ R116, R116, R20.reuse ;  /* 0x0000001474747220 */ /* 0x080fe20000410000 */
[-C--:B------:R-:W-:Y:S01]  /*e9d0*/  FMUL.FTZ R117, R117, R20.reuse ;  /* 0x0000001475757220 */ /* 0x080fe20000410000 */
[-C--:B------:R-:W-:Y:S01]  /*e9e0*/  FMUL.FTZ R120, R120, R20.reuse ;  /* 0x0000001478787220 */ /* 0x080fe20000410000 */
[-C--:B------:R-:W-:Y:S01]  /*e9f0*/  FMUL.FTZ R121, R121, R20.reuse ;  /* 0x0000001479797220 */ /* 0x080fe20000410000 */
[-C--:B------:R-:W-:Y:S01]  /*ea00*/  FMUL.FTZ R124, R124, R20.reuse ;  /* 0x000000147c7c7220 */ /* 0x080fe20000410000 */
[----:B------:R-:W0:Y:S01]  /*ea10*/  MUFU.TANH R182, R182 ;  /* 0x000000b600b67308 */ /* 0x000e220000002400 */
[----:B--2---:R-:W-:Y:S01]  /*ea20*/  FMNMX.FTZ R169, R178, R169, !PT ;  /* 0x000000a9b2a97209 */ /* 0x004fe20007810000 */
[-C--:B------:R-:W-:Y:S01]  /*ea30*/  FMUL.FTZ R125, R125, R20.reuse ;  /* 0x000000147d7d7220 */ /* 0x080fe20000410000 */
[-C--:B------:R-:W-:Y:S01]  /*ea40*/  FMUL.FTZ R128, R128, R20.reuse ;  /* 0x0000001480807220 */ /* 0x080fe20000410000 */
[-C--:B------:R-:W-:Y:S01]  /*ea50*/  FMUL.FTZ R129, R129, R20.reuse ;  /* 0x0000001481817220 */ /* 0x080fe20000410000 */
[-C--:B------:R-:W-:Y:S01]  /*ea60*/  FMUL.FTZ R132, R132, R20.reuse ;  /* 0x0000001484847220 */ /* 0x080fe20000410000 */
[-C--:B------:R-:W-:Y:S01]  /*ea70*/  FMUL.FTZ R133, R133, R20.reuse ;  /* 0x0000001485857220 */ /* 0x080fe20000410000 */
[-C--:B------:R-:W-:Y:S01]  /*ea80*/  FMUL.FTZ R136, R136, R20.reuse ;  /* 0x0000001488887220 */ /* 0x080fe20000410000 */
[----:B------:R-:W2:Y:S01]  /*ea90*/  MUFU.EX2 R157, R157 ;  /* 0x0000009d009d7308 */ /* 0x000ea20000000800 */
[----:B-1----:R-:W-:Y:S01]  /*eaa0*/  FMNMX.FTZ R169, R179, R169, !PT ;  /* 0x000000a9b3a97209 */ /* 0x002fe20007810000 */
[-C--:B------:R-:W-:Y:S01]  /*eab0*/  FMUL.FTZ R137, R137, R20.reuse ;  /* 0x0000001489897220 */ /* 0x080fe20000410000 */
[-C--:B------:R-:W-:Y:S01]  /*eac0*/  FMUL.FTZ R140, R140, R20.reuse ;  /* 0x000000148c8c7220 */ /* 0x080fe20000410000 */
[-C--:B------:R-:W-:Y:S01]  /*ead0*/  FMUL.FTZ R141, R141, R20.reuse ;  /* 0x000000148d8d7220 */ /* 0x080fe20000410000 */
[-C--:B------:R-:W-:Y:S01]  /*eae0*/  FMUL.FTZ R144, R144, R20.reuse ;  /* 0x0000001490907220 */ /* 0x080fe20000410000 */
[-C--:B------:R-:W-:Y:S01]  /*eaf0*/  FMUL.FTZ R145, R145, R20.reuse ;  /* 0x0000001491917220 */ /* 0x080fe20000410000 */
[-C--:B------:R-:W-:Y:S01]  /*eb00*/  FMUL.FTZ R148, R148, R20.reuse ;  /* 0x0000001494947220 */ /* 0x080fe20000410000 */
[----:B------:R-:W1:Y:S01]  /*eb10*/  MUFU.EX2 R160, R160 ;  /* 0x000000a000a07308 */ /* 0x000e620000000800 */
[----:B0-----:R-:W-:Y:S01]  /*eb20*/  FMNMX.FTZ R169, R182, R169, !PT ;  /* 0x000000a9b6a97209 */ /* 0x001fe20007810000 */
[----:B------:R-:W-:-:S04]  /*eb30*/  FMUL.FTZ R149, R149, R20 ;  /* 0x0000001495957220 */ /* 0x000fc80000410000 */
[----:B------:R-:W0:Y:S02]  /*eb40*/  SHFL.BFLY PT, R183, R169, 0x2, 0x1f ;  /* 0x0c401f00a9b77f89 */ /* 0x000e2400000e0000 */
[----:B------:R-:W3:Y:S01]  /*eb50*/  MUFU.EX2 R161, R161 ;  /* 0x000000a100a17308 */ /* 0x000ee20000000800 */
[----:B--2---:R-:W-:-:S07]  /*eb60*/  FADD.FTZ R3, R157, R3 ;  /* 0x000000039d037221 */ /* 0x004fce0000010000 */
[----:B------:R-:W2:Y:S01]  /*eb70*/  MUFU.EX2 R164, R164 ;  /* 0x000000a400a47308 */ /* 0x000ea20000000800 */
[----:B-1----:R-:W-:-:S07]  /*eb80*/  FADD.FTZ R3, R160, R3 ;  /* 0x00000003a0037221 */ /* 0x002fce0000010000 */
[----:B------:R-:W1:Y:S01]  /*eb90*/  MUFU.EX2 R165, R165 ;  /* 0x000000a500a57308 */ /* 0x000e620000000800 */
[----:B---3--:R-:W-:Y:S01]  /*eba0*/  FADD.FTZ R3, R161, R3 ;  /* 0x00000003a1037221 */ /* 0x008fe20000010000 */
[----:B0-----:R-:W-:-:S06]  /*ebb0*/  FMNMX.FTZ R169, R169, R183, !PT ;  /* 0x000000b7a9a97209 */ /* 0x001fcc0007810000 */
[----:B------:R-:W0:Y:S01]  /*ebc0*/  MUFU.EX2 R196, R196 ;  /* 0x000000c400c47308 */ /* 0x000e220000000800 */
[----:B--2---:R-:W-:Y:S01]  /*ebd0*/  FADD.FTZ R3, R164, R3 ;  /* 0x00000003a4037221 */ /* 0x004fe20000010000 */
[----:B------:R-:W2:Y:S06]  /*ebe0*/  SHFL.BFLY PT, R183, R169, 0x1, 0x1f ;  /* 0x0c201f00a9b77f89 */ /* 0x000eac00000e0000 */
[----:B------:R-:W3:Y:S01]  /*ebf0*/  MUFU.EX2 R198, R198 ;  /* 0x000000c600c67308 */ /* 0x000ee20000000800 */
[----:B-1----:R-:W-:-:S07]  /*ec00*/  FADD.FTZ R3, R165, R3 ;  /* 0x00000003a5037221 */ /* 0x002fce0000010000 */
[----:B------:R-:W1:Y:S01]  /*ec10*/  MUFU.EX2 R172, R172 ;  /* 0x000000ac00ac7308 */ /* 0x000e620000000800 */
[----:B0-----:R-:W-:-:S07]  /*ec20*/  FADD.FTZ R3, R196, R3 ;  /* 0x00000003c4037221 */ /* 0x001fce0000010000 */
[----:B------:R-:W0:Y:S01]  /*ec30*/  MUFU.EX2 R173, R173 ;  /* 0x000000ad00ad7308 */ /* 0x000e220000000800 */
[----:B---3--:R-:W-:Y:S01]  /*ec40*/  FADD.FTZ R3, R198, R3 ;  /* 0x00000003c6037221 */ /* 0x008fe20000010000 */
[----:B--2---:R-:W-:-:S05]  /*ec50*/  FMNMX.FTZ R169, R169, R183, !PT ;  /* 0x000000b7a9a97209 */ /* 0x004fca0007810000 */
[----:B------:R-:W-:Y:S01]  /*ec60*/  FADD.FTZ R13, -R169, R13 ;  /* 0x0000000da90d7221 */ /* 0x000fe20000010100 */
[----:B------:R-:W2:Y:S01]  /*ec70*/  MUFU.EX2 R176, R176 ;  /* 0x000000b000b07308 */ /* 0x000ea20000000800 */
[----:B-1----:R-:W-:Y:S02]  /*ec80*/  FADD.FTZ R3, R172, R3 ;  /* 0x00000003ac037221 */ /* 0x002fe40000010000 */
[----:B------:R-:W-:-:S05]  /*ec90*/  FMUL.FTZ R13, R13, R168 ;  /* 0x000000a80d0d7220 */ /* 0x000fca0000410000 */
[----:B------:R-:W1:Y:S01]  /*eca0*/  MUFU.EX2 R177, R177 ;  /* 0x000000b100b17308 */ /* 0x000e620000000800 */
[----:B0-----:R-:W-:-:S07]  /*ecb0*/  FADD.FTZ R3, R173, R3 ;  /* 0x00000003ad037221 */ /* 0x001fce0000010000 */
[----:B------:R-:W0:Y:S01]  /*ecc0*/  MUFU.EX2 R13, R13 ;  /* 0x0000000d000d7308 */ /* 0x000e220000000800 */
[----:B--2---:R-:W-:-:S04]  /*ecd0*/  FADD.FTZ R3, R176, R3 ;  /* 0x00000003b0037221 */ /* 0x004fc80000010000 */
[----:B-1----:R-:W-:Y:S01]  /*ece0*/  FADD.FTZ R3, R177, R3 ;  /* 0x00000003b1037221 */ /* 0x002fe20000010000 */
        /* <DEDUP_REMOVED lines=55> */
[----:B-1----:R-:W-:Y:S01]  /*f060*/  F2FP.F16.F32.PACK_AB R154, R157, R156 ;  /* 0x0000009c9d9a723e */ /* 0x002fe200000000ff */
[----:B0-----:R-:W-:Y:S01]  /*f070*/  FFMA.FTZ R10, R13, R10, R14 ;  /* 0x0000000a0d0a7223 */ /* 0x001fe2000001000e */
[----:B------:R-:W-:Y:S01]  /*f080*/  F2FP.F16.F32.PACK_AB R156, R161, R160 ;  /* 0x000000a0a19c723e */ /* 0x000fe200000000ff */
[-C--:B------:R-:W-:Y:S01]  /*f090*/  FMUL.FTZ R91, R91, R13.reuse ;  /* 0x0000000d5b5b7220 */ /* 0x080fe20000410000 */
[----:B------:R-:W-:Y:S01]  /*f0a0*/  F2FP.F16.F32.PACK_AB R160, R198, R196 ;  /* 0x000000c4c6a0723e */ /* 0x000fe200000000ff */
        /* <DEDUP_REMOVED lines=34> */
[----:B------:R1:W2:Y:S01]  /*f2d0*/  MUFU.EX2 R175, R153 ;  /* 0x0000009900af7308 */ /* 0x0002a20000000800 */
[----:B0-----:R-:W-:Y:S01]  /*f2e0*/  FADD.FTZ R3, R166, R3 ;  /* 0x00000003a6037221 */ /* 0x001fe20000010000 */
[----:B------:R-:W-:Y:S01]  /*f2f0*/  F2FP.F16.F32.PACK_AB R166, R197, R166 ;  /* 0x000000a6c5a6723e */ /* 0x000fe200000000ff */
[----:B------:R-:W-:-:S02]  /*f300*/  FADD.FTZ R10, R200, R10 ;  /* 0x0000000ac80a7221 */ /* 0x000fc40000010000 */
[----:B------:R-:W-:Y:S02]  /*f310*/  FADD.FTZ R3, R197, R3 ;  /* 0x00000003c5037221 */ /* 0x000fe40000010000 */
[----:B------:R-:W-:Y:S01]  /*f320*/  FADD.FTZ R10, R170, R10 ;  /* 0x0000000aaa0a7221 */ /* 0x000fe20000010000 */
[----:B------:R-:W0:Y:S01]  /*f330*/  MUFU.EX2 R178, R199 ;  /* 0x000000c700b27308 */ /* 0x000e220000000800 */
[----:B-1----:R-:W-:Y:S01]  /*f340*/  F2FP.F16.F32.PACK_AB R153, R200, R14 ;  /* 0x0000000ec899723e */ /* 0x002fe200000000ff */
[----:B------:R-:W-:Y:S01]  /*f350*/  IMAD R14, R15, 0x1000, R217 ;  /* 0x000010000f0e7824 */ /* 0x000fe200078e02d9 */
[----:B------:R-:W-:Y:S01]  /*f360*/  MOV R15, 0x40000040 ;  /* 0x40000040000f7802 */ /* 0x000fe20000000f00 */
[----:B------:R-:W-:-:S03]  /*f370*/  FADD.FTZ R10, R171, R10 ;  /* 0x0000000aab0a7221 */ /* 0x000fc60000010000 */
[----:B------:R-:W-:Y:S01]  /*f380*/  R2UR UR6, R14 ;  /* 0x000000000e0672ca */ /* 0x000fe200000e0000 */
[----:B------:R-:W-:Y:S01]  /*f390*/  MUFU.EX2 R181, R183 ;  /* 0x000000b700b57308 */ /* 0x000fe20000000800 */
[----:B--2---:R-:W-:Y:S01]  /*f3a0*/  F2FP.F16.F32.PACK_AB R157, R175, R174 ;  /* 0x000000aeaf9d723e */ /* 0x004fe200000000ff */
[----:B------:R-:W-:Y:S01]  /*f3b0*/  FADD.FTZ R10, R174, R10 ;  /* 0x0000000aae0a7221 */ /* 0x000fe20000010000 */
[----:B------:R-:W-:Y:S01]  /*f3c0*/  R2UR UR7, R15 ;  /* 0x000000000f0772ca */ /* 0x000fe200000e0000 */
[----:B------:R-:W-:Y:S02]  /*f3d0*/  IMAD.MOV.U32 R15, RZ, RZ, 0x40000040 ;  /* 0x40000040ff0f7424 */ /* 0x000fe400078e00ff */
[----:B------:R-:W-:Y:S02]  /*f3e0*/  FADD.FTZ R10, R175, R10 ;  /* 0x0000000aaf0a7221 */ /* 0x000fe40000010000 */
[----:B------:R1:W-:Y:S02]  /*f3f0*/  MUFU.EX2 R196, R162 ;  /* 0x000000a200c47308 */ /* 0x0003e40000000800 */
[----:B0-----:R-:W-:-:S04]  /*f400*/  FADD.FTZ R10, R178, R10 ;  /* 0x0000000ab20a7221 */ /* 0x001fc80000010000 */
[----:B------:R-:W-:Y:S02]  /*f410*/  FADD.FTZ R10, R179, R10 ;  /* 0x0000000ab30a7221 */ /* 0x000fe40000010000 */
[----:B------:R-:W0:Y:S01]  /*f420*/  MUFU.EX2 R180, R167 ;  /* 0x000000a700b47308 */ /* 0x000e220000000800 */
[----:B-1----:R-:W-:-:S07]  /*f430*/  F2FP.F16.F32.PACK_AB R162, R173, R172 ;  /* 0x000000acada2723e */ /* 0x002fce00000000ff */
[----:B------:R1:W2:Y:S08]  /*f440*/  MUFU.EX2 R183, R158 ;  /* 0x0000009e00b77308 */ /* 0x0002b00000000800 */
[----:B------:R3:W4:Y:S01]  /*f450*/  MUFU.EX2 R199, R159 ;  /* 0x0000009f00c77308 */ /* 0x0007220000000800 */
[----:B-1----:R-:W-:Y:S01]  /*f460*/  F2FP.F16.F32.PACK_AB R158, R165, R164 ;  /* 0x000000a4a59e723e */ /* 0x002fe200000000ff */
[----:B0-----:R-:W-:Y:S01]  /*f470*/  FADD.FTZ R10, R180, R10 ;  /* 0x0000000ab40a7221 */ /* 0x001fe20000010000 */
[----:B------:R-:W-:-:S02]  /*f480*/  F2FP.F16.F32.PACK_AB R161, R181, R180 ;  /* 0x000000b4b5a1723e */ /* 0x000fc400000000ff */
[----:B------:R-:W-:Y:S01]  /*f490*/  F2FP.F16.F32.PACK_AB R164, R177, R176 ;  /* 0x000000b0b1a4723e */ /* 0x000fe200000000ff */
[----:B------:R-:W-:Y:S02]  /*f4a0*/  FADD.FTZ R10, R181, R10 ;  /* 0x0000000ab50a7221 */ /* 0x000fe40000010000 */
[----:B------:R4:W0:Y:S01]  /*f4b0*/  MUFU.EX2 R172, R163 ;  /* 0x000000a300ac7308 */ /* 0x0008220000000800 */
[----:B---3--:R-:W-:Y:S01]  /*f4c0*/  F2FP.F16.F32.PACK_AB R159, R179, R178 ;  /* 0x000000b2b39f723e */ /* 0x008fe200000000ff */
[----:B--2---:R-:W-:-:S06]  /*f4d0*/  FADD.FTZ R10, R183, R10 ;  /* 0x0000000ab70a7221 */ /* 0x004fcc0000010000 */
[----:B------:R1:W2:Y:S01]  /*f4e0*/  MUFU.EX2 R173, R155 ;  /* 0x0000009b00ad7308 */ /* 0x0002a20000000800 */
[C---:B----4-:R-:W-:Y:S01]  /*f4f0*/  F2FP.F16.F32.PACK_AB R163, R199.reuse, R183 ;  /* 0x000000b7c7a3723e */ /* 0x050fe200000000ff */
[----:B------:R-:W-:-:S04]  /*f500*/  FADD.FTZ R10, R199, R10 ;  /* 0x0000000ac70a7221 */ /* 0x000fc80000010000 */
[----:B------:R-:W-:Y:S02]  /*f510*/  FADD.FTZ R10, R196, R10 ;  /* 0x0000000ac40a7221 */ /* 0x000fe40000010000 */
[----:B------:R-:W3:Y:S01]  /*f520*/  MUFU.EX2 R182, R182 ;  /* 0x000000b600b67308 */ /* 0x000ee20000000800 */
[----:B-1----:R-:W-:Y:S01]  /*f530*/  F2FP.F16.F32.PACK_AB R155, R171, R170 ;  /* 0x000000aaab9b723e */ /* 0x002fe200000000ff */
[----:B------:R-:W-:Y:S01]  /*f540*/  BAR.SYNC.DEFER_BLOCKING 0xf, 0x100 ;  /* 0x03c4000000007b1d */ /* 0x000fe20000010000 */
[C---:B0-----:R-:W-:Y:S01]  /*f550*/  F2FP.F16.F32.PACK_AB R165, R172.reuse, R196 ;  /* 0x000000c4aca5723e */ /* 0x041fe200000000ff */
[----:B------:R-:W-:-:S04]  /*f560*/  FADD.FTZ R10, R172, R10 ;  /* 0x0000000aac0a7221 */ /* 0x000fc80000010000 */
[----:B--2---:R-:W-:Y:S01]  /*f570*/  FADD.FTZ R10, R173, R10 ;  /* 0x0000000aad0a7221 */ /* 0x004fe20000010000 */
[----:B---3--:R-:W-:-:S03]  /*f580*/  F2FP.F16.F32.PACK_AB R167, R182, R173 ;  /* 0x000000adb6a7723e */ /* 0x008fc600000000ff */
[----:B------:R-:W-:Y:S01]  /*f590*/  FADD.FTZ R10, R182, R10 ;  /* 0x0000000ab60a7221 */ /* 0x000fe20000010000 */
[----:B------:R0:W-:Y:S04]  /*f5a0*/  STSM.16.M88.4 [R223+0x36400], R152 ;  /* 0x03640098df007844 */ /* 0x0001e80000000200 */
[----:B------:R1:W-:Y:S04]  /*f5b0*/  STSM.16.M88.4 [R224], R156 ;  /* 0x0000009ce0007844 */ /* 0x0003e80000000200 */
[----:B------:R1:W-:Y:S04]  /*f5c0*/  STSM.16.M88.4 [R226], R160 ;  /* 0x000000a0e2007844 */ /* 0x0003e80000000200 */
[----:B------:R1:W-:Y:S01]  /*f5d0*/  STSM.16.M88.4 [R225], R164 ;  /* 0x000000a4e1007844 */ /* 0x0003e20000000200 */
[----:B------:R-:W-:-:S06]  /*f5e0*/  WARPGROUP.ARRIVE ;  /* 0x00000000000079c5 */ /* 0x000fcc0000000000 */
[----:B------:R-:W-:Y:S03]  /*f5f0*/  HGMMA.64x256x16.F32 R24, R152, gdesc[UR4].tnspB, R24, gsb0 ;  /* 0x43e0000498187df0 */ /* 0x000fe60008000818 */
[----:B------:R-:W-:Y:S02]  /*f600*/  WARPGROUP.DEPBAR.LE gsb0, 0x0 ;  /* 0x00008000000079c5 */ /* 0x000fe40000010000 */
[----:B0-----:R-:W-:Y:S01]  /*f610*/  VIADD R152, R14, 0x80 ;  /* 0x000000800e987836 */ /* 0x001fe20000000000 */
[----:B------:R-:W-:Y:S01]  /*f620*/  WARPGROUP.ARRIVE ;  /* 0x00000000000079c5 */ /* 0x000fe20000000000 */
[----:B------:R-:W-:-:S03]  /*f630*/  IMAD.MOV.U32 R153, RZ, RZ, 0x40000040 ;  /* 0x40000040ff997424 */ /* 0x000fc600078e00ff */
[----:B------:R-:W-:Y:S01]  /*f640*/  R2UR UR6, R152 ;  /* 0x00000000980672ca */ /* 0x000fe200000e0000 */
[C---:B------:R-:W-:Y:S01]  /*f650*/  VIADD R152, R14.reuse, 0x100 ;  /* 0x000001000e987836 */ /* 0x040fe20000000000 */
[----:B------:R-:W-:Y:S01]  /*f660*/  R2UR UR7, R153 ;  /* 0x00000000990772ca */ /* 0x000fe200000e0000 */
[----:B------:R-:W-:Y:S02]  /*f670*/  IMAD.MOV.U32 R153, RZ, RZ, 0x40000040 ;  /* 0x40000040ff997424 */ /* 0x000fe400078e00ff */
[----:B------:R-:W-:-:S13]  /*f680*/  VIADD R14, R14, 0x180 ;  /* 0x000001800e0e7836 */ /* 0x000fda0000000000 */
        /* <DEDUP_REMOVED lines=24> */
.L_x_1341:
[----:B------:R-:W-:Y:S02]  /*f810*/  VIADD R12, R12, 0x38860 ;  /* 0x000388600c0c7836 */ /* 0x000fe40000000000 */
[----:B------:R-:W-:Y:S02]  /*f820*/  IMAD.MOV.U32 R13, RZ, RZ, R169 ;  /* 0x000000ffff0d7224 */ /* 0x000fe400078e00a9 */
[----:B------:R-:W-:Y:S01]  /*f830*/  IMAD.MOV.U32 R20, RZ, RZ, R21 ;  /* 0x000000ffff147224 */ /* 0x000fe200078e0015 */
[----:B------:R-:W-:Y:S01]  /*f840*/  PRMT R12, R189, 0x654, R12 ;  /* 0x00000654bd0c7816 */ /* 0x000fe2000000000c */
[----:B------:R-:W-:-:S03]  /*f850*/  IMAD.MOV.U32 R14, RZ, RZ, R18 ;  /* 0x000000ffff0e7224 */ /* 0x000fc600078e0012 */
[----:B------:R1:W-:Y:S01]  /*f860*/  SYNCS.ARRIVE.TRANS64.RED.A1T0 RZ, [R12+URZ], RZ ;  /* 0x000000ff0cff79a7 */ /* 0x0003e2000810043f */
[----:B------:R-:W-:Y:S05]  /*f870*/  @P1 BRA `(.L_x_1342) ;  /* 0xffffffc800381947 */ /* 0x000fea000383ffff */
.L_x_1329:
[----:B------:R-:W-:Y:S05]  /*f880*/  BSYNC B0 ;  /* 0x0000000000007941 */ /* 0x000fea0003800000 */
.L_x_1328:
[----:B------:R-:W2:Y:S01]  /*f890*/  LDL.LU R163, [R1+0x48] ;  /* 0x0000480001a37983 */ /* 0x000ea20000300800 */
[----:B------:R-:W-:Y:S02]  /*f8a0*/  IMAD.MOV.U32 R162, RZ, RZ, -0x800000 ;  /* 0xff800000ffa27424 */ /* 0x000fe400078e00ff */
[----:B------:R-:W-:Y:S01]  /*f8b0*/  IMAD.MOV.U32 R161, RZ, RZ, -0x800000 ;  /* 0xff800000ffa17424 */ /* 0x000fe200078e00ff */
[----:B------:R-:W3:Y:S04]  /*f8c0*/  SHFL.BFLY PT, R0, R3, 0x2, 0x1f ;  /* 0x0c401f0003007f89 */ /* 0x000ee800000e0000 */
[----:B------:R-:W4:Y:S01]  /*f8d0*/  SHFL.BFLY PT, R5, R10, 0x2, 0x1f ;  /* 0x0c401f000a057f89 */ /* 0x000f2200000e0000 */
[----:B---3--:R-:W-:Y:S01]  /*f8e0*/  FADD.FTZ R0, R0, R3 ;  /* 0x0000000300007221 */ /* 0x008fe20000010000 */
[----:B----4-:R-:W-:-:S04]  /*f8f0*/  FADD.FTZ R4, R5, R10 ;  /* 0x0000000a05047221 */ /* 0x010fc80000010000 */
[----:B------:R-:W3:Y:S04]  /*f900*/  SHFL.BFLY PT, R5, R0, 0x1, 0x1f ;  /* 0x0c201f0000057f89 */ /* 0x000ee800000e0000 */
[----:B------:R-:W4:Y:S01]  /*f910*/  SHFL.BFLY PT, R7, R4, 0x1, 0x1f ;  /* 0x0c201f0004077f89 */ /* 0x000f2200000e0000 */
[----:B---3--:R-:W-:Y:S01]  /*f920*/  FADD.FTZ R5, R0, R5 ;  /* 0x0000000500057221 */ /* 0x008fe20000010000 */
[----:B------:R-:W-:Y:S02]  /*f930*/  IMAD.MOV R0, RZ, RZ, -R222 ;  /* 0x000000ffff007224 */ /* 0x000fe400078e0ade */
[----:B----4-:R-:W-:Y:S01]  /*f940*/  FADD.FTZ R7, R4, R7 ;  /* 0x0000000704077221 */ /* 0x010fe20000010000 */
[----:B------:R-:W-:Y:S08]  /*f950*/  BAR.ARV 0x8, 0x100 ;  /* 0x0204000000007b1d */ /* 0x000ff00000002000 */
[----:B------:R-:W-:Y:S01]  /*f960*/  BAR.SYNC.DEFER_BLOCKING 0xf, 0x100 ;  /* 0x03c4000000007b1d */ /* 0x000fe20000010000 */
[----:B------:R-:W-:-:S02]  /*f970*/  FSETP.NE.FTZ.AND P0, PT, R5, RZ, PT ;  /* 0x000000ff0500720b */ /* 0x000fc40003f15000 */
[----:B------:R-:W-:Y:S02]  /*f980*/  FSETP.NE.FTZ.AND P1, PT, R7, RZ, PT ;  /* 0x000000ff0700720b */ /* 0x000fe40003f35000 */
[----:B------:R-:W-:Y:S01]  /*f990*/  ISETP.NE.AND P2, PT, R221, R0, PT ;  /* 0x00000000dd00720c */ /* 0x000fe20003f45270 */
[----:B------:R-:W-:-:S08]  /*f9a0*/  IMAD.MOV.U32 R0, RZ, RZ, RZ ;  /* 0x000000ffff007224 */ /* 0x000fd000078e00ff */
[----:B------:R-:W3:Y:S04]  /*f9b0*/  @P0 MUFU.LG2 R6, R5 ;  /* 0x0000000500060308 */ /* 0x000ee80000000c00 */
[C---:B------:R-:W-:Y:S02]  /*f9c0*/  @!P2 IMAD R9, R18.reuse, 0x40, R194 ;  /* 0x000000401209a824 */ /* 0x040fe400078e02c2 */
[----:B------:R-:W-:Y:S02]  /*f9d0*/  VIADD R18, R18, 0x1 ;  /* 0x0000000112127836 */ /* 0x000fe40000000000 */
[----:B------:R-:W4:Y:S01]  /*f9e0*/  @P1 MUFU.LG2 R8, R7 ;  /* 0x0000000700081308 */ /* 0x000f220000000c00 */
[----:B------:R-:W-:-:S07]  /*f9f0*/  @!P2 LEA R9, R9, R2, 0x2 ;  /* 0x000000020909a211 */ /* 0x000fce00078e10ff */
[----:B------:R-:W5:Y:S01]  /*fa00*/  @P0 MUFU.RCP R0, R5 ;  /* 0x0000000500000308 */ /* 0x000f620000001000 */
[----:B---3--:R-:W-:Y:S01]  /*fa10*/  @P0 FMUL.FTZ R3, R6, 0.69314718246459960938 ;  /* 0x3f31721806030820 */ /* 0x008fe20000410000 */
[----:B------:R-:W-:-:S04]  /*fa20*/  @P0 FMUL.FTZ R6, R168, 0.69314718246459960938 ;  /* 0x3f317218a8060820 */ /* 0x000fc80000410000 */
[----:B------:R-:W-:Y:S01]  /*fa30*/  @P0 FFMA.FTZ R162, R6, R21, R3 ;  /* 0x0000001506a20223 */ /* 0x000fe20000010003 */
[----:B------:R-:W-:Y:S01]  /*fa40*/  @P1 FMUL.FTZ R3, R168, 0.69314718246459960938 ;  /* 0x3f317218a8031820 */ /* 0x000fe20000410000 */
[----:B------:R-:W-:Y:S01]  /*fa50*/  PLOP3.LUT P0, PT, PT, PT, PT, 0x8, 0x0 ;  /* 0x000000000000781c */ /* 0x000fe20003f0e170 */
[----:B----4-:R-:W-:-:S04]  /*fa60*/  @P1 FMUL.FTZ R8, R8, 0.69314718246459960938 ;  /* 0x3f31721808081820 */ /* 0x010fc80000410000 */
[----:B------:R-:W-:Y:S01]  /*fa70*/  @P1 FFMA.FTZ R161, R3, R169, R8 ;  /* 0x000000a903a11223 */ /* 0x000fe20000010008 */
[----:B------:R-:W-:Y:S01]  /*fa80*/  IMAD.MOV.U32 R3, RZ, RZ, RZ ;  /* 0x000000ffff037224 */ /* 0x000fe200078e00ff */
[----:B-----5:R3:W-:Y:S01]  /*fa90*/  @!P2 STS [R9+0x38400], R0 ;  /* 0x038400000900a388 */ /* 0x0207e20000000800 */
[-C--:B------:R-:W-:Y:S01]  /*faa0*/  FMUL.FTZ R154, R28, R0.reuse ;  /* 0x000000001c9a7220 */ /* 0x080fe20000410000 */
[----:B------:R-:W-:-:S03]  /*fab0*/  FMUL.FTZ R153, R40, R0 ;  /* 0x0000000028997220 */ /* 0x000fc60000410000 */
[----:B------:R-:W4:Y:S01]  /*fac0*/  @P1 MUFU.RCP R3, R7 ;  /* 0x0000000700031308 */ /* 0x000f220000001000 */
[----:B------:R-:W-:Y:S01]  /*fad0*/  ISETP.NE.AND P1, PT, R18, 0x2, PT ;  /* 0x000000021200780c */ /* 0x000fe20003f25270 */
        /* <DEDUP_REMOVED lines=15> */
[----:B----4-:R1:W-:Y:S01]  /*fbd0*/  @!P2 STS [R9+0x38420], R3 ;  /* 0x038420030900a388 */ /* 0x0103e20000000800 */
        /* <DEDUP_REMOVED lines=48> */
[-C--:B---3--:R-:W-:Y:S01]  /*fee0*/  FMUL.FTZ R0, R27, R3.reuse ;  /* 0x000000031b007220 */ /* 0x088fe20000410000 */
[-C--:B------:R-:W-:Y:S01]  /*fef0*/  FMUL.FTZ R7, R30, R3.reuse ;  /* 0x000000031e077220 */ /* 0x080fe20000410000 */
[-C--:B------:R-:W-:Y:S01]  /*ff00*/  FMUL.FTZ R31, R31, R3.reuse ;  /* 0x000000031f1f7220 */ /* 0x080fe20000410000 */
[-C--:B-1----:R-:W-:Y:S01]  /*ff10*/  FMUL.FTZ R9, R34, R3.reuse ;  /* 0x0000000322097220 */ /* 0x082fe20000410000 */
        /* <DEDUP_REMOVED lines=59> */
[----:B------:R-:W-:-:S02]  /*102d0*/  SEL R3, RZ, 0x1, P1 ;  /* 0x00000001ff037807 */ /* 0x000fc40000800000 */
[----:B------:R-:W-:Y:S02]  /*102e0*/  SEL R18, R18, RZ, P1 ;  /* 0x000000ff12127207 */ /* 0x000fe40000800000 */
[----:B------:R-:W-:Y:S01]  /*102f0*/  LOP3.LUT R184, R184, R3, RZ, 0x3c, !PT ;  /* 0x00000003b8b87212 */ /* 0x000fe200078e3cff */
[----:B--2---:R-:W-:-:S05]  /*10300*/  VIADD R163, R163, 0x1 ;  /* 0x00000001a3a37836 */ /* 0x004fca0000000000 */
[----:B------:R0:W-:Y:S01]  /*10310*/  STL [R1+0x48], R163 ;  /* 0x000048a301007387 */ /* 0x0001e20000100800 */
[----:B------:R-:W-:Y:S06]  /*10320*/  BAR.ARV 0xe, 0x100 ;  /* 0x0384000000007b1d */ /* 0x000fec0000002000 */
.L_x_1280:
[----:B------:R-:W-:Y:S05]  /*10330*/  BSYNC B7 ;  /* 0x0000000000077941 */ /* 0x000fea0003800000 */
.L_x_1278:
        /* <DEDUP_REMOVED lines=18> */
[----:B------:R-:W-:Y:S02]  /*10460*/  MOV R20, R2 ;  /* 0x0000000200147202 */ /* 0x000fe40000000f00 */
        /* <DEDUP_REMOVED lines=13> */
[----:B------:R-:W-:Y:S01]  /*10540*/  BAR.SYNC.DEFER_BLOCKING 0x1, 0x100 ;  /* 0x0044000000007b1d */ /* 0x000fe20000010000 */
[----:B---3--:R-:W-:-:S03]  /*10550*/  IMAD.WIDE R44, R30, 0x2, R20 ;  /* 0x000000021e2c7825 */ /* 0x008fc600078e0214 */
[----:B------:R-:W-:Y:S01]  /*10560*/  LOP3.LUT R3, R44, 0x380, RZ, 0xc0, !PT ;  /* 0x000003802c037812 */ /* 0x000fe200078ec0ff */
[----:B------:R-:W-:-:S03]  /*10570*/  IMAD.MOV.U32 R31, RZ, RZ, R45 ;  /* 0x000000ffff1f7224 */ /* 0x000fc600078e002d */
[----:B------:R-:W-:-:S04]  /*10580*/  SHF.R.U64 R3, R3, 0x3, RZ ;  /* 0x0000000303037819 */ /* 0x000fc800000012ff */
[----:B------:R-:W-:Y:S02]  /*10590*/  LOP3.LUT R30, R3, R44, RZ, 0x3c, !PT ;  /* 0x0000002c031e7212 */ /* 0x000fe400078e3cff */
[----:B------:R-:W-:Y:S02]  /*105a0*/  IADD3 R3, P0, R44, 0x20, RZ ;  /* 0x000000202c037810 */ /* 0x000fe40007f1e0ff */
[----:B------:R-:W-:-:S05]  /*105b0*/  MOV R30, R30 ;  /* 0x0000001e001e7202 */ /* 0x000fca0000000f00 */
[----:B------:R3:W-:Y:S01]  /*105c0*/  STSM.16.M88.4 [R30], R4 ;  /* 0x000000041e007844 */ /* 0x0007e20000000200 */
[----:B------:R-:W-:Y:S01]  /*105d0*/  LOP3.LUT R0, R3, 0x380, RZ, 0xc0, !PT ;  /* 0x0000038003007812 */ /* 0x000fe200078ec0ff */
[----:B---3--:R-:W-:Y:S01]  /*105e0*/  IMAD.X R5, RZ, RZ, R45, P0 ;  /* 0x000000ffff057224 */ /* 0x008fe200000e062d */
[----:B------:R-:W-:-:S04]  /*105f0*/  IADD3 R7, P0, R44, 0x40, RZ ;  /* 0x000000402c077810 */ /* 0x000fc80007f1e0ff */
[----:B------:R-:W-:-:S04]  /*10600*/  LOP3.LUT R6, R7, 0x380, RZ, 0xc0, !PT ;  /* 0x0000038007067812 */ /* 0x000fc800078ec0ff */
[----:B------:R-:W-:Y:S02]  /*10610*/  SHF.R.U64 R6, R6, 0x3, RZ ;  /* 0x0000000306067819 */ /* 0x000fe400000012ff */
[----:B------:R-:W-:Y:S02]  /*10620*/  SHF.R.U64 R0, R0, 0x3, RZ ;  /* 0x0000000300007819 */ /* 0x000fe400000012ff */
[----:B------:R-:W-:Y:S01]  /*10630*/  LOP3.LUT R6, R6, R7, RZ, 0x3c, !PT ;  /* 0x0000000706067212 */ /* 0x000fe200078e3cff */
[----:B------:R-:W-:Y:S01]  /*10640*/  IMAD.X R7, RZ, RZ, R45, P0 ;  /* 0x000000ffff077224 */ /* 0x000fe200000e062d */
[----:B------:R-:W-:-:S04]  /*10650*/  LOP3.LUT R4, R0, R3, RZ, 0x3c, !PT ;  /* 0x0000000300047212 */ /* 0x000fc800078e3cff */
[----:B------:R-:W-:Y:S02]  /*10660*/  MOV R0, R6 ;  /* 0x0000000600007202 */ /* 0x000fe40000000f00 */
[----:B------:R-:W-:Y:S02]  /*10670*/  F2FP.F16.F32.PACK_AB R7, R47, R46 ;  /* 0x0000002e2f07723e */ /* 0x000fe400000000ff */
[C---:B------:R-:W-:Y:S02]  /*10680*/  IADD3 R47, P5, R44.reuse, 0x2060, RZ ;  /* 0x000020602c2f7810 */ /* 0x040fe40007fbe0ff */
[C---:B------:R-:W-:Y:S02]  /*10690*/  IADD3 R53, P2, R44.reuse, 0x2020, RZ ;  /* 0x000020202c357810 */ /* 0x040fe40007f5e0ff */
[C---:B------:R-:W-:Y:S02]  /*106a0*/  IADD3 R49, P6, R44.reuse, 0x2040, RZ ;  /* 0x000020402c317810 */ /* 0x040fe40007fde0ff */
[----:B------:R-:W-:-:S02]  /*106b0*/  IADD3 R39, P3, R44, 0x2000, RZ ;  /* 0x000020002c277810 */ /* 0x000fc40007f7e0ff */
[----:B------:R-:W-:Y:S02]  /*106c0*/  IADD3 R57, P4, R44, 0x60, RZ ;  /* 0x000000602c397810 */ /* 0x000fe40007f9e0ff */
[----:B------:R-:W-:Y:S02]  /*106d0*/  LOP3.LUT R46, R47, 0x380, RZ, 0xc0, !PT ;  /* 0x000003802f2e7812 */ /* 0x000fe400078ec0ff */
[----:B------:R-:W-:Y:S02]  /*106e0*/  LOP3.LUT R52, R53, 0x380, RZ, 0xc0, !PT ;  /* 0x0000038035347812 */ /* 0x000fe400078ec0ff */
[----:B------:R-:W-:Y:S02]  /*106f0*/  LOP3.LUT R48, R49, 0x380, RZ, 0xc0, !PT ;  /* 0x0000038031307812 */ /* 0x000fe400078ec0ff */
[----:B------:R-:W-:Y:S02]  /*10700*/  MOV R3, R4 ;  /* 0x0000000400037202 */ /* 0x000fe40000000f00 */
[----:B------:R-:W-:-:S02]  /*10710*/  LOP3.LUT R38, R39, 0x380, RZ, 0xc0, !PT ;  /* 0x0000038027267812 */ /* 0x000fc400078ec0ff */
[----:B------:R-:W-:Y:S02]  /*10720*/  F2FP.F16.F32.PACK_AB R4, R14, R153 ;  /* 0x000000990e04723e */ /* 0x000fe400000000ff */
[----:B------:R-:W-:Y:S02]  /*10730*/  F2FP.F16.F32.PACK_AB R5, R43, R42 ;  /* 0x0000002a2b05723e */ /* 0x000fe400000000ff */
[----:B------:R-:W-:Y:S02]  /*10740*/  F2FP.F16.F32.PACK_AB R6, R12, R28 ;  /* 0x0000001c0c06723e */ /* 0x000fe400000000ff */
[----:B------:R-:W-:Y:S02]  /*10750*/  LOP3.LUT R56, R57, 0x380, RZ, 0xc0, !PT ;  /* 0x0000038039387812 */ /* 0x000fe400078ec0ff */
[----:B------:R-:W-:Y:S02]  /*10760*/  SHF.R.U64 R46, R46, 0x3, RZ ;  /* 0x000000032e2e7819 */ /* 0x000fe400000012ff */
[----:B------:R-:W-:-:S02]  /*10770*/  SHF.R.U64 R52, R52, 0x3, RZ ;  /* 0x0000000334347819 */ /* 0x000fc400000012ff */
[----:B------:R-:W-:Y:S01]  /*10780*/  SHF.R.U64 R48, R48, 0x3, RZ ;  /* 0x0000000330307819 */ /* 0x000fe200000012ff */
[----:B------:R3:W-:Y:S01]  /*10790*/  STSM.16.M88.4 [R3], R8 ;  /* 0x0000000803007844 */ /* 0x0007e20000000200 */
[----:B------:R-:W-:Y:S02]  /*107a0*/  SHF.R.U64 R38, R38, 0x3, RZ ;  /* 0x0000000326267819 */ /* 0x000fe400000012ff */
        /* <DEDUP_REMOVED lines=12> */
[----:B------:R-:W-:-:S02]  /*10870*/  IADD3 R43, P1, R44, 0x4000, RZ ;  /* 0x000040002c2b7810 */ /* 0x000fc40007f3e0ff */
[C---:B---3--:R-:W-:Y:S02]  /*10880*/  IADD3 R9, P0, R44.reuse, 0x4020, RZ ;  /* 0x000040202c097810 */ /* 0x048fe40007f1e0ff */
[C---:B------:R-:W-:Y:S02]  /*10890*/  IADD3 R11, P2, R44.reuse, 0x6000, RZ ;  /* 0x000060002c0b7810 */ /* 0x040fe40007f5e0ff */
[C---:B----4-:R-:W-:Y:S02]  /*108a0*/  IADD3 R4, P5, R44.reuse, 0x6040, RZ ;  /* 0x000060402c047810 */ /* 0x050fe40007fbe0ff */
[C---:B------:R-:W-:Y:S02]  /*108b0*/  IADD3 R6, P6, R44.reuse, 0x6020, RZ ;  /* 0x000060202c067810 */ /* 0x040fe40007fde0ff */
[C---:B------:R-:W-:Y:S02]  /*108c0*/  IADD3 R31, P3, R44.reuse, 0x4060, RZ ;  /* 0x000040602c1f7810 */ /* 0x040fe40007f7e0ff */
[----:B------:R-:W-:-:S02]  /*108d0*/  IADD3 R35, P4, R44, 0x4040, RZ ;  /* 0x000040402c237810 */ /* 0x000fc40007f9e0ff */
[----:B------:R-:W-:Y:S02]  /*108e0*/  LOP3.LUT R5, R4, 0x380, RZ, 0xc0, !PT ;  /* 0x0000038004057812 */ /* 0x000fe400078ec0ff */
[----:B------:R-:W-:Y:S02]  /*108f0*/  LOP3.LUT R8, R9, 0x380, RZ, 0xc0, !PT ;  /* 0x0000038009087812 */ /* 0x000fe400078ec0ff */
        /* <DEDUP_REMOVED lines=17> */
[----:B------:R-:W-:Y:S01]  /*10a10*/  IMAD.X R11, RZ, RZ, R45, P2 ;  /* 0x000000ffff0b7224 */ /* 0x000fe200010e062d */
[----:B------:R-:W-:-:S02]  /*10a20*/  LOP3.LUT R6, R7, R6, RZ, 0x3c, !PT ;  /* 0x0000000607067212 */ /* 0x000fc400078e3cff */
[----:B------:R-:W-:Y:S01]  /*10a30*/  LOP3.LUT R42, R42, R43, RZ, 0x3c, !PT ;  /* 0x0000002b2a2a7212 */ /* 0x000fe200078e3cff */
[--C-:B------:R-:W-:Y:S01]  /*10a40*/  IMAD.X R43, RZ, RZ, R45.reuse, P1 ;  /* 0x000000ffff2b7224 */ /* 0x100fe200008e062d */
[----:B------:R-:W-:Y:S02]  /*10a50*/  IADD3.X R7, RZ, R45, RZ, P6, !PT ;  /* 0x0000002dff077210 */ /* 0x000fe400037fe4ff */
[----:B------:R-:W-:Y:S01]  /*10a60*/  LOP3.LUT R30, R30, R31, RZ, 0x3c, !PT ;  /* 0x0000001f1e1e7212 */ /* 0x000fe200078e3cff */
[--C-:B------:R-:W-:Y:S01]  /*10a70*/  IMAD.X R31, RZ, RZ, R45.reuse, P3 ;  /* 0x000000ffff1f7224 */ /* 0x100fe200018e062d */
[----:B------:R-:W-:Y:S01]  /*10a80*/  LOP3.LUT R34, R34, R35, RZ, 0x3c, !PT ;  /* 0x0000002322227212 */ /* 0x000fe200078e3cff */
[----:B------:R-:W-:Y:S01]  /*10a90*/  IMAD.X R35, RZ, RZ, R45, P4 ;  /* 0x000000ffff237224 */ /* 0x000fe200020e062d */
[----:B------:R-:W-:Y:S02]  /*10aa0*/  IADD3 R44, P1, R44, 0x6060, RZ ;  /* 0x000060602c2c7810 */ /* 0x000fe40007f3e0ff */
[----:B------:R-:W-:-:S02]  /*10ab0*/  MOV R38, R38 ;  /* 0x0000002600267202 */ /* 0x000fc40000000f00 */
[----:B------:R-:W-:Y:S02]  /*10ac0*/  MOV R39, R46 ;  /* 0x0000002e00277202 */ /* 0x000fe40000000f00 */
[----:B------:R-:W-:Y:S02]  /*10ad0*/  MOV R36, R48 ;  /* 0x0000003000247202 */ /* 0x000fe40000000f00 */
[----:B------:R-:W-:Y:S02]  /*10ae0*/  MOV R3, R6 ;  /* 0x0000000600037202 */ /* 0x000fe40000000f00 */
[----:B------:R-:W-:Y:S02]  /*10af0*/  MOV R46, R4 ;  /* 0x00000004002e7202 */ /* 0x000fe40000000f00 */
[----:B------:R-:W-:Y:S02]  /*10b00*/  MOV R56, R56 ;  /* 0x0000003800387202 */ /* 0x000fe40000000f00 */
[----:B--2---:R-:W-:-:S02]  /*10b10*/  MOV R24, R8 ;  /* 0x0000000800187202 */ /* 0x004fc40000000f00 */
[----:B------:R-:W-:Y:S02]  /*10b20*/  MOV R49, R10 ;  /* 0x0000000a00317202 */ /* 0x000fe40000000f00 */
[----:B------:R-:W-:Y:S02]  /*10b30*/  F2FP.F16.F32.PACK_AB R4, R158, R160 ;  /* 0x000000a09e04723e */ /* 0x000fe400000000ff */
[----:B------:R-:W-:Y:S02]  /*10b40*/  F2FP.F16.F32.PACK_AB R5, R51, R50 ;  /* 0x000000323305723e */ /* 0x000fe400000000ff */
[----:B------:R-:W-:Y:S02]  /*10b50*/  F2FP.F16.F32.PACK_AB R6, R156, R159 ;  /* 0x0000009f9c06723e */ /* 0x000fe400000000ff */
[----:B------:R-:W-:Y:S02]  /*10b60*/  F2FP.F16.F32.PACK_AB R7, R55, R54 ;  /* 0x000000363707723e */ /* 0x000fe400000000ff */
[----:B------:R-:W-:-:S02]  /*10b70*/  LOP3.LUT R0, R44, 0x380, RZ, 0xc0, !PT ;  /* 0x000003802c007812 */ /* 0x000fc400078ec0ff */
[----:B------:R-:W-:Y:S02]  /*10b80*/  F2FP.F16.F32.PACK_AB R8, R155, R157 ;  /* 0x0000009d9b08723e */ /* 0x000fe400000000ff */
[----:B------:R-:W-:Y:S02]  /*10b90*/  F2FP.F16.F32.PACK_AB R9, R59, R58 ;  /* 0x0000003a3b09723e */ /* 0x000fe400000000ff */
[----:B------:R-:W-:Y:S02]  /*10ba0*/  F2FP.F16.F32.PACK_AB R10, R61, R60 ;  /* 0x0000003c3d0a723e */ /* 0x000fe400000000ff */
[----:B------:R-:W-:Y:S02]  /*10bb0*/  F2FP.F16.F32.PACK_AB R11, R63, R62 ;  /* 0x0000003e3f0b723e */ /* 0x000fe400000000ff */
[----:B------:R-:W-:Y:S02]  /*10bc0*/  MOV R52, R52 ;  /* 0x0000003400347202 */ /* 0x000fe40000000f00 */
[----:B------:R-:W-:-:S02]  /*10bd0*/  MOV R48, R30 ;  /* 0x0000001e00307202 */ /* 0x000fc40000000f00 */
[----:B------:R-:W-:Y:S02]  /*10be0*/  F2FP.F16.F32.PACK_AB R12, R65, R64 ;  /* 0x00000040410c723e */ /* 0x000fe400000000ff */
[----:B------:R-:W-:Y:S02]  /*10bf0*/  F2FP.F16.F32.PACK_AB R14, R69, R68 ;  /* 0x00000044450e723e */ /* 0x000fe400000000ff */
[----:B------:R-:W-:Y:S02]  /*10c00*/  MOV R47, R34 ;  /* 0x00000022002f7202 */ /* 0x000fe40000000f00 */
[----:B------:R-:W-:Y:S02]  /*10c10*/  F2FP.F16.F32.PACK_AB R28, R73, R72 ;  /* 0x00000048491c723e */ /* 0x000fe400000000ff */
[----:B------:R-:W-:Y:S02]  /*10c20*/  F2FP.F16.F32.PACK_AB R30, R77, R76 ;  /* 0x0000004c4d1e723e */ /* 0x000fe400000000ff */
[----:B------:R-:W-:Y:S01]  /*10c30*/  F2FP.F16.F32.PACK_AB R31, R79, R78 ;  /* 0x0000004e4f1f723e */ /* 0x000fe200000000ff */
[----:B------:R-:W-:Y:S01]  /*10c40*/  STSM.16.M88.4 [R56], R4 ;  /* 0x0000000438007844 */ /* 0x000fe20000000200 */
[----:B------:R-:W-:-:S02]  /*10c50*/  F2FP.F16.F32.PACK_AB R34, R85, R84 ;  /* 0x000000545522723e */ /* 0x000fc400000000ff */
[----:B------:R-:W-:Y:S01]  /*10c60*/  F2FP.F16.F32.PACK_AB R35, R87, R86 ;  /* 0x000000565723723e */ /* 0x000fe200000000ff */
[----:B------:R2:W-:Y:S01]  /*10c70*/  STSM.16.M88.4 [R38], R8 ;  /* 0x0000000826007844 */ /* 0x0005e20000000200 */
[----:B------:R-:W-:-:S03]  /*10c80*/  SHF.R.U64 R0, R0, 0x3, RZ ;  /* 0x0000000300007819 */ /* 0x000fc600000012ff */
[----:B------:R-:W-:Y:S01]  /*10c90*/  STSM.16.M88.4 [R52], R12 ;  /* 0x0000000c34007844 */ /* 0x000fe20000000200 */
[----:B------:R-:W-:-:S03]  /*10ca0*/  LOP3.LUT R44, R0, R44, RZ, 0x3c, !PT ;  /* 0x0000002c002c7212 */ /* 0x000fc600078e3cff */
[----:B------:R3:W-:Y:S01]  /*10cb0*/  STSM.16.M88.4 [R36], R28 ;  /* 0x0000001c24007844 */ /* 0x0007e20000000200 */
[----:B------:R-:W-:-:S03]  /*10cc0*/  MOV R0, R42 ;  /* 0x0000002a00007202 */ /* 0x000fc60000000f00 */
[----:B------:R4:W-:Y:S01]  /*10cd0*/  STSM.16.M88.4 [R39], R32 ;  /* 0x0000002027007844 */ /* 0x0009e20000000200 */
[----:B------:R-:W-:Y:S02]  /*10ce0*/  F2FP.F16.F32.PACK_AB R42, R101, R100 ;  /* 0x00000064652a723e */ /* 0x000fe400000000ff */
[----:B------:R-:W-:Y:S02]  /*10cf0*/  F2FP.F16.F32.PACK_AB R43, R103, R102 ;  /* 0x00000066672b723e */ /* 0x000fe400000000ff */
[----:B--2---:R-:W-:Y:S02]  /*10d00*/  F2FP.F16.F32.PACK_AB R38, R93, R92 ;  /* 0x0000005c5d26723e */ /* 0x004fe400000000ff */
[----:B------:R-:W-:Y:S02]  /*10d10*/  F2FP.F16.F32.PACK_AB R4, R105, R104 ;  /* 0x000000686904723e */ /* 0x000fe400000000ff */
[----:B------:R-:W-:Y:S02]  /*10d20*/  F2FP.F16.F32.PACK_AB R5, R107, R106 ;  /* 0x0000006a6b05723e */ /* 0x000fe400000000ff */
[----:B---3--:R-:W-:-:S02]  /*10d30*/  F2FP.F16.F32.PACK_AB R36, R89, R88 ;  /* 0x000000585924723e */ /* 0x008fc400000000ff */
[----:B------:R-:W-:Y:S02]  /*10d40*/  F2FP.F16.F32.PACK_AB R6, R109, R108 ;  /* 0x0000006c6d06723e */ /* 0x000fe400000000ff */
[----:B----4-:R-:W-:Y:S02]  /*10d50*/  F2FP.F16.F32.PACK_AB R39, R95, R94 ;  /* 0x0000005e5f27723e */ /* 0x010fe400000000ff */
[----:B------:R-:W-:Y:S02]  /*10d60*/  F2FP.F16.F32.PACK_AB R7, R111, R110 ;  /* 0x0000006e6f07723e */ /* 0x000fe400000000ff */
[----:B------:R-:W-:Y:S02]  /*10d70*/  F2FP.F16.F32.PACK_AB R8, R113, R112 ;  /* 0x000000707108723e */ /* 0x000fe400000000ff */
[----:B------:R-:W-:Y:S02]  /*10d80*/  F2FP.F16.F32.PACK_AB R9, R115, R114 ;  /* 0x000000727309723e */ /* 0x000fe400000000ff */
[----:B------:R-:W-:-:S02]  /*10d90*/  F2FP.F16.F32.PACK_AB R10, R117, R116 ;  /* 0x00000074750a723e */ /* 0x000fc400000000ff */
        /* <DEDUP_REMOVED lines=15> */
[----:B------:R-:W-:Y:S02]  /*10e90*/  F2FP.F16.F32.PACK_AB R28, R137, R136 ;  /* 0x00000088891c723e */ /* 0x000fe400000000ff */
        /* <DEDUP_REMOVED lines=20> */
[----:B--2---:R-:W-:Y:S01]  /*10fe0*/  @P6 IADD3 R4, P4, R70, UR4, RZ ;  /* 0x0000000446046c10 */ /* 0x004fe2000ff9e0ff */
[----:B------:R-:W-:-:S02]  /*10ff0*/  ULDC UR4, c[0x0][0xb88] ;  /* 0x0002e20000047ab9 */ /* 0x000fc40000000800 */
[----:B------:R-:W-:Y:S01]  /*11000*/  IMAD.U32 R0, RZ, RZ, UR4 ;  /* 0x00000004ff007e24 */ /* 0x000fe2000f8e00ff */
[----:B------:R-:W-:Y:S01]  /*11010*/  @P6 IADD3.X R5, R66, UR5, RZ, P4, !PT ;  /* 0x0000000542056c10 */ /* 0x000fe2000a7fe4ff */
[----:B------:R2:W5:Y:S04]  /*11020*/  @P0 LDG.E R24, desc[UR40][R8.64] ;  /* 0x0000002808180981 */ /* 0x000568000c1e1900 */
[----:B------:R2:W5:Y:S01]  /*11030*/  @P6 LDG.E R0, desc[UR40][R4.64] ;  /* 0x0000002804006981 */ /* 0x000562000c1e1900 */
[----:B------:R-:W3:Y:S02]  /*11040*/  S2R R90, SR_TID.X ;  /* 0x00000000005a7919 */ /* 0x000ee40000002100 */
[----:B---3--:R-:W-:-:S05]  /*11050*/  VIADD R90, R90, 0xffffff80 ;  /* 0xffffff805a5a7836 */ /* 0x008fca0000000000 */
[----:B------:R-:W-:-:S04]  /*11060*/  SHF.R.S32.HI R98, RZ, 0x1f, R90 ;  /* 0x0000001fff627819 */ /* 0x000fc8000001145a */
[----:B------:R-:W-:-:S04]  /*11070*/  LEA.HI R98, R98, R90, RZ, 0x3 ;  /* 0x0000005a62627211 */ /* 0x000fc800078f18ff */
[----:B------:R-:W-:-:S05]  /*11080*/  SHF.R.S32.HI R98, RZ, 0x3, R98 ;  /* 0x00000003ff627819 */ /* 0x000fca0000011462 */
[----:B------:R-:W-:-:S04]  /*11090*/  IMAD R11, R98, 0x40, R192 ;  /* 0x00000040620b7824 */ /* 0x000fc800078e02c0 */
        /* <DEDUP_REMOVED lines=46> */
[----:B--2---:R-:W-:Y:S06]  /*11380*/  @P6 BRA `(.L_x_1345) ;  /* 0x0000000000106947 */ /* 0x004fec0003800000 */
[----:B------:R-:W-:Y:S05]  /*11390*/  @!P0 BRA `(.L_x_1345) ;  /* 0x00000000000c8947 */ /* 0x000fea0003800000 */
[----:B------:R-:W2:Y:S04]  /*113a0*/  LDG.E R3, desc[UR40][R8.64] ;  /* 0x0000002808037981 */ /* 0x000ea8000c1e1900 */
[----:B-----5:R-:W2:Y:S02]  /*113b0*/  LDG.E R0, desc[UR40][R8.64+0x4] ;  /* 0x0000042808007981 */ /* 0x020ea4000c1e1900 */
[----:B--2---:R-:W-:-:S07]  /*113c0*/  IMAD.IADD R0, R0, 0x1, -R3 ;  /* 0x0000000100007824 */ /* 0x004fce00078e0a03 */
.L_x_1345:
[----:B------:R-:W2:Y:S01]  /*113d0*/  LDL.LU R8, [R1+0x38] ;  /* 0x0000380001087983 */ /* 0x000ea20000300800 */
[----:B------:R-:W-:-:S03]  /*113e0*/  ISETP.NE.AND P6, PT, R6, RZ, PT ;  /* 0x000000ff0600720c */ /* 0x000fc60003fc5270 */
[----:B------:R-:W3:Y:S01]  /*113f0*/  LDL.LU R7, [R1+0x50] ;  /* 0x0000500001077983 */ /* 0x000ee20000300800 */
[----:B------:R-:W4:Y:S01]  /*11400*/  S2R R4, SR_TID.X ;  /* 0x0000000000047919 */ /* 0x000f220000002100 */
[--C-:B------:R-:W-:Y:S01]  /*11410*/  IMAD.X R57, RZ, RZ, R21.reuse, P5 ;  /* 0x000000ffff397224 */ /* 0x100fe200028e0615 */
[----:B------:R-:W-:Y:S01]  /*11420*/  IADD3.X R53, RZ, R21, RZ, P4, !PT ;  /* 0x00000015ff357210 */ /* 0x000fe200027fe4ff */
[----:B------:R-:W-:Y:S01]  /*11430*/  IMAD.X R37, RZ, RZ, R21, P6 ;  /* 0x000000ffff257224 */ /* 0x000fe200030e0615 */
[----:B------:R-:W3:Y:S04]  /*11440*/  LDL R82, [R1+0x2c] ;  /* 0x00002c0001527983 */ /* 0x000ee80000100800 */
[----:B------:R0:W5:Y:S01]  /*11450*/  LDL R84, [R1+0x4c] ;  /* 0x00004c0001547983 */ /* 0x0001620000100800 */
[----:B----4-:R-:W-:-:S05]  /*11460*/  VIADD R4, R4, 0xffffff80 ;  /* 0xffffff8004047836 */ /* 0x010fca0000000000 */
[----:B------:R-:W-:-:S04]  /*11470*/  SHF.R.S32.HI R3, RZ, 0x1f, R4 ;  /* 0x0000001fff037819 */ /* 0x000fc80000011404 */
[----:B------:R-:W-:-:S04]  /*11480*/  LEA.HI R3, R3, R4, RZ, 0x7 ;  /* 0x0000000403037211 */ /* 0x000fc800078f38ff */
[----:B------:R-:W-:-:S06]  /*11490*/  SHF.R.S32.HI R3, RZ, 0x7, R3 ;  /* 0x00000007ff037819 */ /* 0x000fcc0000011403 */
[----:B------:R-:W4:Y:S01]  /*114a0*/  SHFL.IDX PT, R3, R3, RZ, 0x1f ;  /* 0x00001fff03037589 */ /* 0x000f2200000e0000 */
[--C-:B------:R-:W-:Y:S01]  /*114b0*/  IMAD.X R41, RZ, RZ, R21.reuse, P1 ;  /* 0x000000ffff297224 */ /* 0x100fe200008e0615 */
[C---:B------:R-:W-:Y:S01]  /*114c0*/  IADD3 R61, P6, R20.reuse, 0xb000, RZ ;  /* 0x0000b000143d7810 */ /* 0x040fe20007fde0ff */
[--C-:B------:R-:W-:Y:S01]  /*114d0*/  IMAD.X R45, RZ, RZ, R21.reuse, P2 ;  /* 0x000000ffff2d7224 */ /* 0x100fe200010e0615 */
[C---:B------:R-:W-:Y:S01]  /*114e0*/  IADD3 R65, P1, R20.reuse, 0xc000, RZ ;  /* 0x0000c00014417810 */ /* 0x040fe20007f3e0ff */
[----:B------:R-:W-:Y:S01]  /*114f0*/  IMAD.X R49, RZ, RZ, R21, P3 ;  /* 0x000000ffff317224 */ /* 0x000fe200018e0615 */
[C---:B------:R-:W-:Y:S02]  /*11500*/  IADD3 R69, P2, R20.reuse, 0xd000, RZ ;  /* 0x0000d00014457810 */ /* 0x040fe40007f5e0ff */
[C---:B------:R-:W-:Y:S02]  /*11510*/  IADD3 R73, P3, R20.reuse, 0xe000, RZ ;  /* 0x0000e00014497810 */ /* 0x040fe40007f7e0ff */
[----:B------:R-:W-:-:S02]  /*11520*/  IADD3 R6, P4, R20, 0xf000, RZ ;  /* 0x0000f00014067810 */ /* 0x000fc40007f9e0ff */
[----:B------:R-:W-:Y:S02]  /*11530*/  LOP3.LUT R60, R61, 0x380, RZ, 0xc0, !PT ;  /* 0x000003803d3c7812 */ /* 0x000fe400078ec0ff */
[----:B------:R-:W-:Y:S02]  /*11540*/  LOP3.LUT R64, R65, 0x380, RZ, 0xc0, !PT ;  /* 0x0000038041407812 */ /* 0x000fe400078ec0ff */
[----:B------:R-:W-:Y:S02]  /*11550*/  LOP3.LUT R68, R69, 0x380, RZ, 0xc0, !PT ;  /* 0x0000038045447812 */ /* 0x000fe400078ec0ff */
[----:B------:R-:W-:Y:S02]  /*11560*/  LOP3.LUT R72, R73, 0x380, RZ, 0xc0, !PT ;  /* 0x0000038049487812 */ /* 0x000fe400078ec0ff */
[----:B----4-:R-:W-:Y:S02]  /*11570*/  ISETP.NE.AND P5, PT, R3, RZ, PT ;  /* 0x000000ff0300720c */ /* 0x010fe40003fa5270 */
        /* <DEDUP_REMOVED lines=19> */
[----:B------:R-:W-:-:S02]  /*116b0*/  LOP3.LUT R76, R3, R6, RZ, 0x3c, !PT ;  /* 0x00000006034c7212 */ /* 0x000fc400078e3cff */
[----:B-----5:R-:W-:Y:S02]  /*116c0*/  SHF.R.S32.HI R21, RZ, 0x1f, R24 ;  /* 0x0000001fff157819 */ /* 0x020fe40000011418 */
[----:B--2---:R-:W-:Y:S02]  /*116d0*/  SEL R3, R8, RZ, !P0 ;  /* 0x000000ff08037207 */ /* 0x004fe40004000000 */
[----:B---3--:R-:W-:Y:S02]  /*116e0*/  SEL R80, R7, RZ, !P0 ;  /* 0x000000ff07507207 */ /* 0x008fe40004000000 */
[----:B------:R-:W-:Y:S01]  /*116f0*/  SHF.R.S32.HI R81, RZ, 0x1f, R82 ;  /* 0x0000001fff517819 */ /* 0x000fe20000011452 */
[----:B0-----:R-:W-:Y:S06]  /*11700*/  @P5 BRA `(.L_x_1346) ;  /* 0x0000000000bc5947 */ /* 0x001fec0003800000 */
[----:B------:R-:W2:Y:S01]  /*11710*/  LDL R7, [R1+0x68] ;  /* 0x0000680001077983 */ /* 0x000ea20000100800 */
[----:B------:R-:W0:Y:S01]  /*11720*/  LDC R35, c[0x0][0xce8] ;  /* 0x00033a00ff237b82 */ /* 0x000e220000000800 */
[----:B------:R-:W-:Y:S01]  /*11730*/  ULDC.64 UR4, c[0x0][0xc90] ;  /* 0x0003240000047ab9 */ /* 0x000fe20000000a00 */
[----:B------:R-:W-:Y:S02]  /*11740*/  IMAD.MOV.U32 R6, RZ, RZ, R24 ;  /* 0x000000ffff067224 */ /* 0x000fe400078e0018 */
[----:B------:R-:W-:Y:S02]  /*11750*/  IMAD R8, R81, UR4, RZ ;  /* 0x0000000451087c24 */ /* 0x000fe4000f8e02ff */
[----:B------:R-:W-:Y:S02]  /*11760*/  IMAD R30, R84, 0x40, R194 ;  /* 0x00000040541e7824 */ /* 0x000fe400078e02c2 */
[----:B------:R-:W-:Y:S01]  /*11770*/  IMAD R15, R82, UR5, R8 ;  /* 0x00000005520f7c24 */ /* 0x000fe2000f8e0208 */
[----:B0-----:R-:W-:-:S13]  /*11780*/  ISETP.NE.AND P0, PT, R35, 0x1, PT ;  /* 0x000000012300780c */ /* 0x001fda0003f05270 */
[----:B------:R-:W0:Y:S08]  /*11790*/  @P0 LDC R9, c[0x0][0xcec] ;  /* 0x00033b00ff090b82 */ /* 0x000e300000000800 */
[----:B------:R-:W3:Y:S01]  /*117a0*/  @P0 LDC R31, c[0x0][0xcf0] ;  /* 0x00033c00ff1f0b82 */ /* 0x000ee20000000800 */
[----:B--2---:R-:W-:Y:S02]  /*117b0*/  IMAD R20, R84, 0x40, R7 ;  /* 0x0000004054147824 */ /* 0x004fe400078e0207 */
[----:B------:R-:W-:-:S02]  /*117c0*/  IMAD.MOV.U32 R7, RZ, RZ, R21 ;  /* 0x000000ffff077224 */ /* 0x000fc400078e0015 */
[----:B0-----:R-:W-:-:S04]  /*117d0*/  @P0 IMAD.HI.U32 R8, R20, R9, RZ ;  /* 0x0000000914080227 */ /* 0x001fc800078e00ff */
[----:B------:R-:W-:Y:S01]  /*117e0*/  IMAD.MOV.U32 R9, RZ, RZ, R20 ;  /* 0x000000ffff097224 */ /* 0x000fe200078e0014 */
[----:B---3--:R-:W-:Y:S01]  /*117f0*/  @P0 SHF.R.U32.HI R9, RZ, R31, R8 ;  /* 0x0000001fff090219 */ /* 0x008fe20000011608 */
[----:B------:R-:W-:Y:S01]  /*11800*/  IMAD.WIDE.U32 R6, R82, UR4, R6 ;  /* 0x0000000452067c25 */ /* 0x000fe2000f8e0006 */
[----:B------:R-:W-:Y:S02]  /*11810*/  ULDC.64 UR4, c[0x0][0xc98] ;  /* 0x0003260000047ab9 */ /* 0x000fe40000000a00 */
[----:B------:R-:W-:Y:S01]  /*11820*/  SHF.R.S32.HI R31, RZ, 0x1f, R9 ;  /* 0x0000001fff1f7819 */ /* 0x000fe20000011409 */
[----:B------:R-:W-:Y:S02]  /*11830*/  IMAD.IADD R7, R7, 0x1, R15 ;  /* 0x0000000107077824 */ /* 0x000fe400078e020f */
[----:B------:R-:W-:Y:S02]  /*11840*/  IMAD.MOV R14, RZ, RZ, -R9 ;  /* 0x000000ffff0e7224 */ /* 0x000fe400078e0a09 */
[----:B------:R-:W-:-:S02]  /*11850*/  IMAD R8, R80, UR4, RZ ;  /* 0x0000000450087c24 */ /* 0x000fc4000f8e02ff */
        /* <DEDUP_REMOVED lines=17> */
[----:B------:R-:W-:Y:S02]  /*11970*/  ISETP.NE.AND P0, PT, R221, R14, PT ;  /* 0x0000000edd00720c */ /* 0x000fe40003f05270 */
[C---:B------:R-:W-:Y:S01]  /*11980*/  IADD3 R14, R30.reuse, 0x8, RZ ;  /* 0x000000081e0e7810 */ /* 0x040fe20007ffe0ff */
[----:B------:R-:W-:Y:S01]  /*11990*/  SHFL.IDX PT, R6, R15, RZ, 0x1c1f ;  /* 0x001c1fff0f067589 */ /* 0x000fe200000e0000 */
[-C--:B------:R-:W-:Y:S02]  /*119a0*/  ISETP.GE.OR P1, PT, R30, R35.reuse, P0 ;  /* 0x000000231e00720c */ /* 0x080fe40000726670 */
[----:B------:R-:W-:Y:S01]  /*119b0*/  ISETP.GE.OR P0, PT, R14, R35, P0 ;  /* 0x000000230e00720c */ /* 0x000fe20000706670 */
[----:B------:R-:W0:Y:S04]  /*119c0*/  SHFL.IDX PT, R7, R20, RZ, 0x1c1f ;  /* 0x001c1fff14077589 */ /* 0x000e2800000e0000 */
[----:B------:R-:W2:Y:S06]  /*119d0*/  SHFL.IDX PT, R9, R20, 0x1, 0x1c1f ;  /* 0x003c1f0014097f89 */ /* 0x000eac00000e0000 */
[----:B0-----:R0:W-:Y:S04]  /*119e0*/  @!P1 ST.E desc[UR40][R6.64], R162 ;  /* 0x000000a206009985 */ /* 0x0011e8000c101928 */
[----:B--2---:R0:W-:Y:S02]  /*119f0*/  @!P0 ST.E desc[UR40][R8.64], R161 ;  /* 0x000000a108008985 */ /* 0x0041e4000c101928 */
.L_x_1346:
[----:B------:R-:W2:Y:S01]  /*11a00*/  LDC R87, c[0x0][0xce8] ;  /* 0x00033a00ff577b82 */ /* 0x000ea20000000800 */
[----:B------:R-:W-:Y:S01]  /*11a10*/  ULDC.64 UR4, c[0x0][0xba0] ;  /* 0x0002e80000047ab9 */ /* 0x000fe20000000a00 */
[----:B0-----:R-:W5:Y:S01]  /*11a20*/  LD.E.128 R4, desc[UR40][R4.64] ;  /* 0x0000002804047980 */ /* 0x001f62000c101d00 */
[----:B------:R-:W-:-:S03]  /*11a30*/  IMAD R21, R21, UR4, RZ ;  /* 0x0000000415157c24 */ /* 0x000fc6000f8e02ff */
[----:B------:R-:W5:Y:S01]  /*11a40*/  LD.E.128 R8, desc[UR40][R10.64] ;  /* 0x000000280a087980 */ /* 0x000f62000c101d00 */
[C---:B------:R-:W-:Y:S01]  /*11a50*/  IMAD R83, R24.reuse, UR5, R21 ;  /* 0x0000000518537c24 */ /* 0x040fe2000f8e0215 */
[----:B------:R-:W0:Y:S01]  /*11a60*/  LDC R85, c[0x0][0xbc8] ;  /* 0x0002f200ff557b82 */ /* 0x000e220000000800 */
[----:B------:R-:W-:Y:S01]  /*11a70*/  IMAD.WIDE.U32 R20, R24, UR4, RZ ;  /* 0x0000000418147c25 */ /* 0x000fe2000f8e00ff */
[----:B------:R-:W-:Y:S01]  /*11a80*/  ULDC.64 UR4, c[0x0][0xbe8] ;  /* 0x0002fa0000047ab9 */ /* 0x000fe20000000a00 */
[----:B------:R-:W5:Y:S02]  /*11a90*/  LD.E.128 R12, desc[UR40][R12.64] ;  /* 0x000000280c0c7980 */ /* 0x000f64000c101d00 */
[----:B------:R-:W-:Y:S02]  /*11aa0*/  IMAD.IADD R21, R21, 0x1, R83 ;  /* 0x0000000115157824 */ /* 0x000fe400078e0253 */
[----:B------:R-:W-:Y:S01]  /*11ab0*/  IMAD R81, R81, UR4, RZ ;  /* 0x0000000451517c24 */ /* 0x000fe2000f8e02ff */
[----:B------:R-:W5:Y:S04]  /*11ac0*/  LD.E.128 R28, desc[UR40][R28.64] ;  /* 0x000000281c1c7980 */ /* 0x000f68000c101d00 */
[----:B------:R-:W5:Y:S01]  /*11ad0*/  LD.E.128 R32, desc[UR40][R32.64] ;  /* 0x0000002820207980 */ /* 0x000f62000c101d00 */
[----:B--2---:R-:W-:Y:S01]  /*11ae0*/  ISETP.NE.AND P1, PT, R87, 0x1, PT ;  /* 0x000000015700780c */ /* 0x004fe20003f25270 */
[----:B------:R-:W-:-:S02]  /*11af0*/  IMAD R81, R82, UR5, R81 ;  /* 0x0000000552517c24 */ /* 0x000fc4000f8e0251 */
[----:B------:R-:W5:Y:S01]  /*11b00*/  LD.E.128 R36, desc[UR40][R36.64] ;  /* 0x0000002824247980 */ /* 0x000f62000c101d00 */
[----:B------:R-:W-:Y:S01]  /*11b10*/  IMAD.WIDE.U32 R20, R82, UR4, R20 ;  /* 0x0000000452147c25 */ /* 0x000fe2000f8e0014 */
[----:B------:R-:W-:Y:S01]  /*11b20*/  SHF.R.S32.HI R82, RZ, 0x1f, R90 ;  /* 0x0000001fff527819 */ /* 0x000fe2000001145a */
[----:B------:R-:W-:Y:S01]  /*11b30*/  ULDC.64 UR4, c[0x0][0xbf0] ;  /* 0x0002fc0000047ab9 */ /* 0x000fe20000000a00 */
[----:B------:R-:W5:Y:S02]  /*11b40*/  LD.E.128 R40, desc[UR40][R40.64] ;  /* 0x0000002828287980 */ /* 0x000f64000c101d00 */
[----:B------:R-:W-:Y:S02]  /*11b50*/  LEA.HI R82, R82, R90, RZ, 0x3 ;  /* 0x0000005a52527211 */ /* 0x000fe400078f18ff */
[----:B------:R-:W5:Y:S02]  /*11b60*/  LD.E.128 R44, desc[UR40][R44.64] ;  /* 0x000000282c2c7980 */ /* 0x000f64000c101d00 */
[----:B------:R-:W2:Y:S01]  /*11b70*/  @P1 LDC R83, c[0x0][0xcec] ;  /* 0x00033b00ff531b82 */ /* 0x000ea20000000800 */
[----:B------:R-:W-:Y:S01]  /*11b80*/  LOP3.LUT R82, R82, 0xfffffff8, RZ, 0xc0, !PT ;  /* 0xfffffff852527812 */ /* 0x000fe200078ec0ff */
[----:B------:R-:W5:Y:S04]  /*11b90*/  LD.E.128 R48, desc[UR40][R48.64] ;  /* 0x0000002830307980 */ /* 0x000f68000c101d00 */
[----:B------:R-:W5:Y:S02]  /*11ba0*/  LD.E.128 R52, desc[UR40][R52.64] ;  /* 0x0000002834347980 */ /* 0x000f64000c101d00 */
[----:B------:R-:W3:Y:S01]  /*11bb0*/  @P1 LDC R89, c[0x0][0xcf0] ;  /* 0x00033c00ff591b82 */ /* 0x000ee20000000800 */
[----:B------:R-:W-:Y:S01]  /*11bc0*/  IMAD.IADD R82, R90, 0x1, -R82 ;  /* 0x000000015a527824 */ /* 0x000fe200078e0a52 */
[----:B------:R-:W5:Y:S03]  /*11bd0*/  LD.E.128 R56, desc[UR40][R56.64] ;  /* 0x0000002838387980 */ /* 0x000f66000c101d00 */
[----:B------:R-:W-:Y:S01]  /*11be0*/  IMAD R24, R82, 0x20, R98 ;  /* 0x0000002052187824 */ /* 0x000fe200078e0262 */
[----:B------:R-:W5:Y:S01]  /*11bf0*/  LD.E.128 R60, desc[UR40][R60.64] ;  /* 0x000000283c3c7980 */ /* 0x000f62000c101d00 */
[----:B------:R-:W-:-:S02]  /*11c00*/  VIADD R101, R192, 0x40 ;  /* 0x00000040c0657836 */ /* 0x000fc40000000000 */
[----:B------:R-:W-:Y:S01]  /*11c10*/  IMAD R82, R84, 0x40, R24 ;  /* 0x0000004054527824 */ /* 0x000fe200078e0218 */
[----:B------:R-:W5:Y:S01]  /*11c20*/  LD.E.128 R64, desc[UR40][R64.64] ;  /* 0x0000002840407980 */ /* 0x000f62000c101d00 */
[----:B------:R-:W-:Y:S01]  /*11c30*/  IMAD.IADD R21, R21, 0x1, R81 ;  /* 0x0000000115157824 */ /* 0x000fe200078e0251 */
[----:B0-----:R-:W-:Y:S01]  /*11c40*/  ISETP.GE.AND P0, PT, R101, R85, PT ;  /* 0x000000556500720c */ /* 0x001fe20003f06270 */
[----:B------:R-:W-:Y:S01]  /*11c50*/  IMAD R80, R80, UR4, RZ ;  /* 0x0000000450507c24 */ /* 0x000fe2000f8e02ff */
[----:B------:R-:W5:Y:S01]  /*11c60*/  LD.E.128 R68, desc[UR40][R68.64] ;  /* 0x0000002844447980 */ /* 0x000f62000c101d00 */
[----:B------:R-:W-:Y:S02]  /*11c70*/  VIADD R99, R192, 0x80 ;  /* 0x00000080c0637836 */ /* 0x000fe40000000000 */
[----:B--2---:R-:W-:Y:S01]  /*11c80*/  @P1 IMAD.HI.U32 R24, R82, R83, RZ ;  /* 0x0000005352181227 */ /* 0x004fe200078e00ff */
[----:B------:R-:W5:Y:S03]  /*11c90*/  LD.E.128 R72, desc[UR40][R72.64] ;  /* 0x0000002848487980 */ /* 0x000f66000c101d00 */
[C---:B------:R-:W-:Y:S01]  /*11ca0*/  IMAD R81, R3.reuse, UR5, R80 ;  /* 0x0000000503517c24 */ /* 0x040fe2000f8e0250 */
[----:B------:R-:W-:Y:S01]  /*11cb0*/  SEL R80, RZ, 0xffffffff, P0 ;  /* 0xffffffffff507807 */ /* 0x000fe20000000000 */
[----:B------:R-:W-:Y:S01]  /*11cc0*/  IMAD.WIDE.U32 R20, R3, UR4, R20 ;  /* 0x0000000403147c25 */ /* 0x000fe2000f8e0014 */
[----:B------:R-:W-:Y:S01]  /*11cd0*/  ISETP.GE.AND P0, PT, R99, R85, PT ;  /* 0x000000556300720c */ /* 0x000fe20003f06270 */
[----:B------:R-:W-:Y:S01]  /*11ce0*/  ULDC.64 UR4, c[0x0][0xbe0] ;  /* 0x0002f80000047ab9 */ /* 0x000fe20000000a00 */
[----:B------:R-:W5:Y:S01]  /*11cf0*/  LD.E.128 R76, desc[UR40][R76.64] ;  /* 0x000000284c4c7980 */ /* 0x000f62000c101d00 */
        /* <DEDUP_REMOVED lines=8> */
[----:B------:R-:W-:Y:S01]  /*11d80*/  VIADD R95, R192, 0x100 ;  /* 0x00000100c05f7836 */ /* 0x000fe20000000000 */
[----:B------:R-:W-:Y:S01]  /*11d90*/  ISETP.GE.AND P0, PT, R97, R85, PT ;  /* 0x000000556100720c */ /* 0x000fe20003f06270 */
[--C-:B------:R-:W-:Y:S01]  /*11da0*/  IMAD.MOV R81, RZ, RZ, -R3.reuse ;  /* 0x000000ffff517224 */ /* 0x100fe200078e0a03 */
[----:B------:R-:W-:Y:S01]  /*11db0*/  LOP3.LUT R24, R83, 0x2, R24, 0xe2, !PT ;  /* 0x0000000253187812 */ /* 0x000fe200078ee218 */
[----:B------:R-:W-:Y:S01]  /*11dc0*/  IMAD.SHL.U32 R83, R80, 0x4, RZ ;  /* 0x0000000450537824 */ /* 0x000fe200078e00ff */
[----:B------:R-:W-:Y:S01]  /*11dd0*/  SEL R80, RZ, 0xffffffff, P0 ;  /* 0xffffffffff507807 */ /* 0x000fe20000000000 */
[----:B------:R-:W-:Y:S01]  /*11de0*/  IMAD R81, R87, R81, R82 ;  /* 0x0000005157517224 */ /* 0x000fe200078e0252 */
[-C--:B------:R-:W-:Y:S01]  /*11df0*/  ISETP.GE.AND P0, PT, R95, R85.reuse, PT ;  /* 0x000000555f00720c */ /* 0x080fe20003f06270 */
[----:B------:R-:W-:Y:S01]  /*11e00*/  VIADD R93, R192, 0x140 ;  /* 0x00000140c05d7836 */ /* 0x000fe20000000000 */
[----:B------:R-:W-:Y:S01]  /*11e10*/  SHF.R.S32.HI R82, RZ, 0x1f, R3 ;  /* 0x0000001fff527819 */ /* 0x000fe20000011403 */
        /* <DEDUP_REMOVED lines=8> */
[----:B------:R-:W-:Y:S01]  /*11ea0*/  SEL R80, RZ, 0xffffffff, P0 ;  /* 0xffffffffff507807 */ /* 0x000fe20000000000 */
[----:B------:R-:W-:Y:S01]  /*11eb0*/  IMAD R82, R82, UR4, RZ ;  /* 0x0000000452527c24 */ /* 0x000fe2000f8e02ff */
[----:B------:R-:W-:Y:S01]  /*11ec0*/  ISETP.GE.AND P0, PT, R93, R85, PT ;  /* 0x000000555d00720c */ /* 0x000fe20003f06270 */
[----:B------:R-:W-:Y:S01]  /*11ed0*/  IMAD.WIDE.U32 R20, R3, UR4, R20 ;  /* 0x0000000403147c25 */ /* 0x000fe2000f8e0014 */
[----:B------:R-:W-:Y:S01]  /*11ee0*/  SHF.L.U32 R89, R80, 0x4, RZ ;  /* 0x0000000450597819 */ /* 0x000fe200000006ff */
[----:B------:R-:W-:Y:S01]  /*11ef0*/  BSSY B1, `(.L_x_1347) ;  /* 0x000004f000017945 */ /* 0x000fe20003800000 */
[----:B------:R-:W-:Y:S01]  /*11f00*/  LOP3.LUT R24, R83, 0x8, R24, 0xe2, !PT ;  /* 0x0000000853187812 */ /* 0x000fe200078ee218 */
[----:B------:R-:W-:Y:S01]  /*11f10*/  IMAD R83, R3, UR5, R82 ;  /* 0x0000000503537c24 */ /* 0x000fe2000f8e0252 */
[----:B------:R-:W-:Y:S01]  /*11f20*/  SHF.R.S32.HI R80, RZ, 0x1f, R81 ;  /* 0x0000001fff507819 */ /* 0x000fe20000011451 */
[----:B------:R-:W-:Y:S01]  /*11f30*/  ULDC.64 UR4, c[0x0][0xbd8] ;  /* 0x0002f60000047ab9 */ /* 0x000fe20000000a00 */
[----:B------:R-:W-:Y:S01]  /*11f40*/  IMAD R88, R0, R87, RZ ;  /* 0x0000005700587224 */ /* 0x000fe200078e02ff */
[----:B------:R-:W-:Y:S01]  /*11f50*/  SEL R3, RZ, 0xffffffff, P0 ;  /* 0xffffffffff037807 */ /* 0x000fe20000000000 */
[----:B------:R-:W-:Y:S01]  /*11f60*/  IMAD.IADD R21, R21, 0x1, R83 ;  /* 0x0000000115157824 */ /* 0x000fe200078e0253 */
[----:B------:R-:W-:Y:S01]  /*11f70*/  LOP3.LUT R24, R89, 0x10, R24, 0xe2, !PT ;  /* 0x0000001059187812 */ /* 0x000fe200078ee218 */
[----:B------:R-:W-:-:S02]  /*11f80*/  IMAD R80, R80, UR4, RZ ;  /* 0x0000000450507c24 */ /* 0x000fc4000f8e02ff */
[----:B------:R-:W-:Y:S02]  /*11f90*/  IMAD R87, R84, 0x40, R98 ;  /* 0x0000004054577824 */ /* 0x000fe400078e0262 */
[----:B------:R-:W-:Y:S02]  /*11fa0*/  VIADD R91, R192, 0x180 ;  /* 0x00000180c05b7836 */ /* 0x000fe40000000000 */
[----:B------:R-:W-:Y:S01]  /*11fb0*/  IMAD R83, R81, UR5, R80 ;  /* 0x0000000551537c24 */ /* 0x000fe2000f8e0250 */
[----:B------:R-:W-:Y:S01]  /*11fc0*/  ISETP.GE.AND P1, PT, R87, R88, PT ;  /* 0x000000585700720c */ /* 0x000fe20003f26270 */
[----:B------:R-:W-:Y:S01]  /*11fd0*/  IMAD.WIDE.U32 R20, R81, UR4, R20 ;  /* 0x0000000451147c25 */ /* 0x000fe2000f8e0014 */
[----:B------:R-:W-:Y:S01]  /*11fe0*/  ULDC.64 UR4, c[0x0][0xb80] ;  /* 0x0002e00000047ab9 */ /* 0x000fe20000000a00 */
[----:B------:R-:W-:Y:S02]  /*11ff0*/  ISETP.GE.AND P0, PT, R91, R85, PT ;  /* 0x000000555b00720c */ /* 0x000fe40003f06270 */
[----:B------:R-:W-:Y:S01]  /*12000*/  IMAD.SHL.U32 R3, R3, 0x20, RZ ;  /* 0x0000002003037824 */ /* 0x000fe200078e00ff */
[----:B------:R-:W-:Y:S01]  /*12010*/  LEA R84, P2, R20, UR4, 0x1 ;  /* 0x0000000414547c11 */ /* 0x000fe2000f8408ff */
[----:B------:R-:W-:-:S02]  /*12020*/  VIADD R90, R192, 0x1c0 ;  /* 0x000001c0c05a7836 */ /* 0x000fc40000000000 */
[----:B------:R-:W-:Y:S01]  /*12030*/  IMAD.IADD R21, R21, 0x1, R83 ;  /* 0x0000000115157824 */ /* 0x000fe200078e0253 */
[----:B------:R-:W-:Y:S01]  /*12040*/  LOP3.LUT R24, R3, 0x20, R24, 0xe2, !PT ;  /* 0x0000002003187812 */ /* 0x000fe200078ee218 */
[----:B------:R-:W-:Y:S01]  /*12050*/  VIADD R0, R2, 0x38820 ;  /* 0x0003882002007836 */ /* 0x000fe20000000000 */
[----:B------:R-:W-:Y:S01]  /*12060*/  SEL R3, RZ, 0x40, P0 ;  /* 0x00000040ff037807 */ /* 0x000fe20000000000 */
[----:B------:R-:W-:Y:S01]  /*12070*/  VIADD R89, R192, 0x1c0 ;  /* 0x000001c0c0597836 */ /* 0x000fe20000000000 */
[----:B------:R-:W-:Y:S01]  /*12080*/  ISETP.GE.AND P0, PT, R90, R85, PT ;  /* 0x000000555a00720c */ /* 0x000fe20003f06270 */
[----:B------:R-:W-:Y:S01]  /*12090*/  VIADD R92, R192, 0x180 ;  /* 0x00000180c05c7836 */ /* 0x000fe20000000000 */
[----:B------:R-:W-:Y:S01]  /*120a0*/  LEA.HI.X R86, R20, UR5, R21, 0x1, P2 ;  /* 0x0000000514567c11 */ /* 0x000fe200090f0c15 */
[C---:B------:R-:W-:Y:S01]  /*120b0*/  VIADD R94, R192.reuse, 0x140 ;  /* 0x00000140c05e7836 */ /* 0x040fe20000000000 */
[----:B------:R-:W-:Y:S01]  /*120c0*/  PRMT R0, RZ, 0x654, R0 ;  /* 0x00000654ff007816 */ /* 0x000fe20000000000 */
[----:B------:R-:W-:Y:S01]  /*120d0*/  VIADD R96, R192, 0x100 ;  /* 0x00000100c0607836 */ /* 0x000fe20000000000 */
[----:B------:R-:W-:Y:S01]  /*120e0*/  LOP3.LUT R3, R24, R3, RZ, 0xfc, !PT ;  /* 0x0000000318037212 */ /* 0x000fe200078efcff */
[C---:B------:R-:W-:Y:S01]  /*120f0*/  VIADD R98, R192.reuse, 0xc0 ;  /* 0x000000c0c0627836 */ /* 0x040fe20000000000 */
[----:B------:R-:W-:Y:S01]  /*12100*/  SEL R24, RZ, 0x80, P0 ;  /* 0x00000080ff187807 */ /* 0x000fe20000000000 */
[C---:B------:R-:W-:Y:S01]  /*12110*/  VIADD R100, R192.reuse, 0x80 ;  /* 0x00000080c0647836 */ /* 0x040fe20000000000 */
[----:B0-----:R0:W-:Y:S01]  /*12120*/  SYNCS.ARRIVE.TRANS64.RED.A1T0 RZ, [R0+URZ], RZ ;  /* 0x000000ff00ff79a7 */ /* 0x0011e2000810043f */
[----:B------:R-:W-:Y:S01]  /*12130*/  VIADD R102, R192, 0x40 ;  /* 0x00000040c0667836 */ /* 0x000fe20000000000 */
[----:B------:R0:W2:Y:S01]  /*12140*/  SHFL.IDX PT, R20, R84, RZ, 0x181f ;  /* 0x00181fff54147589 */ /* 0x0000a200000e0000 */
[----:B------:R-:W-:-:S02]  /*12150*/  LOP3.LUT R24, R3, R24, RZ, 0xfc, !PT ;  /* 0x0000001803187212 */ /* 0x000fc400078efcff */
[----:B------:R-:W-:Y:S01]  /*12160*/  SHF.R.S32.HI R89, RZ, 0x1f, R89 ;  /* 0x0000001fff597819 */ /* 0x000fe20000011459 */
[----:B------:R0:W3:Y:S01]  /*12170*/  SHFL.IDX PT, R21, R86, RZ, 0x181f ;  /* 0x00181fff56157589 */ /* 0x0000e200000e0000 */
[----:B------:R-:W-:Y:S02]  /*12180*/  SHF.R.S32.HI R92, RZ, 0x1f, R92 ;  /* 0x0000001fff5c7819 */ /* 0x000fe4000001145c */
[----:B------:R-:W-:Y:S02]  /*12190*/  SHF.R.S32.HI R94, RZ, 0x1f, R94 ;  /* 0x0000001fff5e7819 */ /* 0x000fe4000001145e */
[----:B------:R-:W-:Y:S02]  /*121a0*/  SHF.R.S32.HI R96, RZ, 0x1f, R96 ;  /* 0x0000001fff607819 */ /* 0x000fe40000011460 */
[----:B------:R-:W-:Y:S02]  /*121b0*/  SHF.R.S32.HI R98, RZ, 0x1f, R98 ;  /* 0x0000001fff627819 */ /* 0x000fe40000011462 */
[----:B------:R-:W-:-:S02]  /*121c0*/  SHF.R.S32.HI R100, RZ, 0x1f, R100 ;  /* 0x0000001fff647819 */ /* 0x000fc40000011464 */
[----:B------:R-:W-:Y:S01]  /*121d0*/  SHF.R.S32.HI R102, RZ, 0x1f, R102 ;  /* 0x0000001fff667819 */ /* 0x000fe20000011466 */
[----:B0-----:R-:W-:Y:S06]  /*121e0*/  @P1 BRA `(.L_x_1348) ;  /* 0x00000000007c1947 */ /* 0x001fec0003800000 */
[-C--:B------:R-:W-:Y:S02]  /*121f0*/  ISETP.GE.AND P1, PT, R101, R85.reuse, PT ;  /* 0x000000556500720c */ /* 0x080fe40003f26270 */
[-C--:B------:R-:W-:Y:S02]  /*12200*/  ISETP.GE.AND P0, PT, R192, R85.reuse, PT ;  /* 0x00000055c000720c */ /* 0x080fe40003f06270 */
[-C--:B------:R-:W-:Y:S02]  /*12210*/  ISETP.GE.AND P5, PT, R99, R85.reuse, PT ;  /* 0x000000556300720c */ /* 0x080fe40003fa6270 */
[----:B------:R-:W-:-:S07]  /*12220*/  ISETP.GE.AND P3, PT, R97, R85, PT ;  /* 0x000000556100720c */ /* 0x000fce0003f66270 */
[C---:B--2---:R-:W-:Y:S02]  /*12230*/  @!P1 LEA R80, P2, R101.reuse, R20, 0x1 ;  /* 0x0000001465509211 */ /* 0x044fe400078408ff */
[----:B---3--:R-:W-:Y:S02]  /*12240*/  @!P0 IMAD.WIDE R82, R192, 0x2, R20 ;  /* 0x00000002c0528825 */ /* 0x008fe400078e0214 */
        /* <DEDUP_REMOVED lines=25> */
.L_x_1348:
[----:B------:R-:W-:Y:S05]  /*123e0*/  BSYNC B1 ;  /* 0x0000000000017941 */ /* 0x000fea0003800000 */
.L_x_1347:
[----:B------:R-:W-:Y:S01]  /*123f0*/  VIADD R0, R87, 0x20 ;  /* 0x0000002057007836 */ /* 0x000fe20000000000 */
[----:B0----5:R0:W4:Y:S04]  /*12400*/  SHFL.IDX PT, R5, R86, 0x1, 0x181f ;  /* 0x00381f0056057f89 */ /* 0x02112800000e0000 */
[----:B------:R-:W-:Y:S01]  /*12410*/  ISETP.GE.AND P0, PT, R0, R88, PT ;  /* 0x000000580000720c */ /* 0x000fe20003f06270 */
[----:B------:R0:W0:-:S12]  /*12420*/  SHFL.IDX PT, R4, R84, 0x1, 0x181f ;  /* 0x00381f0054047f89 */ /* 0x00001800000e0000 */
[----:B------:R-:W-:Y:S05]  /*12430*/  @P0 BRA `(.L_x_1349) ;  /* 0x0000001000680947 */ /* 0x000fea0003800000 */
[-C--:B------:R-:W-:Y:S02]  /*12440*/  ISETP.GE.AND P5, PT, R101, R85.reuse, PT ;  /* 0x000000556500720c */ /* 0x080fe40003fa6270 */
[-C--:B------:R-:W-:Y:S02]  /*12450*/  ISETP.GE.AND P6, PT, R192, R85.reuse, PT ;  /* 0x00000055c000720c */ /* 0x080fe40003fc6270 */
[-C--:B------:R-:W-:Y:S02]  /*12460*/  ISETP.GE.AND P3, PT, R99, R85.reuse, PT ;  /* 0x000000556300720c */ /* 0x080fe40003f66270 */
[-C--:B------:R-:W-:Y:S02]  /*12470*/  ISETP.GE.AND P2, PT, R97, R85.reuse, PT ;  /* 0x000000556100720c */ /* 0x080fe40003f46270 */
[-C--:B------:R-:W-:Y:S02]  /*12480*/  ISETP.GE.AND P1, PT, R95, R85.reuse, PT ;  /* 0x000000555f00720c */ /* 0x080fe40003f26270 */
[----:B------:R-:W-:-:S03]  /*12490*/  ISETP.GE.AND P0, PT, R93, R85, PT ;  /* 0x000000555d00720c */ /* 0x000fc60003f06270 */
[CC--:B0-----:R-:W-:Y:S02]  /*124a0*/  @!P5 LEA R12, P4, R101.reuse, R4.reuse, 0x1 ;  /* 0x00000004650cd211 */ /* 0x0c1fe400078808ff */
[----:B----4-:R-:W-:Y:S02]  /*124b0*/  @!P6 IMAD.WIDE R6, R192, 0x2, R4 ;  /* 0x00000002c006e825 */ /* 0x010fe400078e0204 */
[----:B------:R-:W-:Y:S02]  /*124c0*/  @!P5 LEA.HI.X R13, R101, R5, R102, 0x1, P4 ;  /* 0x00000005650dd211 */ /* 0x000fe400020f0c66 */
[----:B------:R-:W-:Y:S01]  /*124d0*/  LOP3.LUT P4, RZ, R3, 0x40, RZ, 0xc0, !PT ;  /* 0x0000004003ff7812 */ /* 0x000fe2000788c0ff */
[----:B------:R0:W-:Y:S01]  /*124e0*/  @!P6 ST.E.128 desc[UR40][R6.64], R8 ;  /* 0x000000080600e985 */ /* 0x0001e2000c101d28 */
[----:B------:R-:W-:-:S03]  /*124f0*/  @!P3 LEA R14, P6, R99, R4, 0x1 ;  /* 0x00000004630eb211 */ /* 0x000fc600078c08ff */
[----:B------:R4:W-:Y:S01]  /*12500*/  @!P5 ST.E.128 desc[UR40][R12.64], R28 ;  /* 0x0000001c0c00d985 */ /* 0x0009e2000c101d28 */
[-C--:B------:R-:W-:Y:S02]  /*12510*/  @!P3 LEA.HI.X R15, R99, R5.reuse, R100, 0x1, P6 ;  /* 0x00000005630fb211 */ /* 0x080fe400030f0c64 */
[-C--:B--2---:R-:W-:Y:S02]  /*12520*/  @!P2 LEA R20, P5, R97, R4.reuse, 0x1 ;  /* 0x000000046114a211 */ /* 0x084fe400078a08ff */
[-C--:B------:R-:W-:Y:S01]  /*12530*/  @!P1 LEA R32, P6, R95, R4.reuse, 0x1 ;  /* 0x000000045f209211 */ /* 0x080fe200078c08ff */
[----:B------:R4:W-:Y:S01]  /*12540*/  @!P3 ST.E.128 desc[UR40][R14.64], R36 ;  /* 0x000000240e00b985 */ /* 0x0009e2000c101d28 */
[----:B------:R-:W-:Y:S02]  /*12550*/  @!P0 LEA R34, P3, R93, R4, 0x1 ;  /* 0x000000045d228211 */ /* 0x000fe400078608ff */
[-C--:B---3--:R-:W-:Y:S02]  /*12560*/  @!P2 LEA.HI.X R21, R97, R5.reuse, R98, 0x1, P5 ;  /* 0x000000056115a211 */ /* 0x088fe400028f0c62 */
        /* <DEDUP_REMOVED lines=14> */
.L_x_1344:
        /* <DEDUP_REMOVED lines=26> */
.L_x_1350:
[----:B------:R-:W2:Y:S04]  /*127f0*/  LDL.LU R5, [R1+0x38] ;  /* 0x0000380001057983 */ /* 0x000ea80000300800 */
[----:B------:R-:W3:Y:S04]  /*12800*/  LDL.LU R4, [R1+0x50] ;  /* 0x0000500001047983 */ /* 0x000ee80000300800 */
[----:B------:R-:W4:Y:S04]  /*12810*/  LDL R28, [R1+0x2c] ;  /* 0x00002c00011c7983 */ /* 0x000f280000100800 */
[----:B------:R0:W5:Y:S01]  /*12820*/  LDL R20, [R1+0x4c] ;  /* 0x00004c0001147983 */ /* 0x0001620000100800 */
        /* <DEDUP_REMOVED lines=46> */
.L_x_1352:
[----:B------:R-:W-:Y:S05]  /*12b10*/  BSYNC B1 ;  /* 0x0000000000017941 */ /* 0x000fea0003800000 */
.L_x_1351:
        /* <DEDUP_REMOVED lines=11> */
[----:B------:R-:W-:Y:S01]  /*12bd0*/  ULDC.64 UR4, c[0x0][0xbe8] ;  /* 0x0002fa0000047ab9 */ /* 0x000fe20000000a00 */
[----:B------:R-:W-:Y:S01]  /*12be0*/  LOP3.LUT R8, R8, 0xfffffff8, RZ, 0xc0, !PT ;  /* 0xfffffff808087812 */ /* 0x000fe200078ec0ff */
[----:B------:R-:W0:Y:S01]  /*12bf0*/  @P0 LDC R7, c[0x0][0xcec] ;  /* 0x00033b00ff070b82 */ /* 0x000e220000000800 */
[----:B------:R-:W-:Y:S01]  /*12c00*/  IMAD.IADD R5, R5, 0x1, R3 ;  /* 0x0000000105057824 */ /* 0x000fe200078e0203 */
[----:B------:R-:W-:Y:S01]  /*12c10*/  SHF.R.S32.HI R12, RZ, 0x3, R12 ;  /* 0x00000003ff0c7819 */ /* 0x000fe2000001140c */
[----:B------:R-:W-:-:S02]  /*12c20*/  IMAD R3, R13, UR4, RZ ;  /* 0x000000040d037c24 */ /* 0x000fc4000f8e02ff */
[----:B------:R-:W-:Y:S02]  /*12c30*/  VIADD R43, R192, 0x40 ;  /* 0x00000040c02b7836 */ /* 0x000fe40000000000 */
[----:B------:R-:W-:Y:S01]  /*12c40*/  IMAD.IADD R8, R24, 0x1, -R8 ;  /* 0x0000000118087824 */ /* 0x000fe200078e0a08 */
[----:B------:R-:W3:Y:S01]  /*12c50*/  @P0 LDC R9, c[0x0][0xcf0] ;  /* 0x00033c00ff090b82 */ /* 0x000ee20000000800 */
[C---:B------:R-:W-:Y:S02]  /*12c60*/  IMAD R3, R28.reuse, UR5, R3 ;  /* 0x000000051c037c24 */ /* 0x040fe4000f8e0203 */
[----:B------:R-:W-:Y:S01]  /*12c70*/  IMAD.WIDE.U32 R4, R28, UR4, R4 ;  /* 0x000000041c047c25 */ /* 0x000fe2000f8e0004 */
[----:B------:R-:W-:Y:S01]  /*12c80*/  ULDC.64 UR4, c[0x0][0xbf0] ;  /* 0x0002fc0000047ab9 */ /* 0x000fe20000000a00 */
[-C--:B--2---:R-:W-:Y:S02]  /*12c90*/  ISETP.GE.AND P1, PT, R43, R21.reuse, PT ;  /* 0x000000152b00720c */ /* 0x084fe40003f26270 */
[----:B------:R-:W-:Y:S01]  /*12ca0*/  IMAD R6, R8, 0x20, R12 ;  /* 0x0000002008067824 */ /* 0x000fe200078e020c */
[----:B------:R-:W-:Y:S01]  /*12cb0*/  ISETP.GE.AND P2, PT, R192, R21, PT ;  /* 0x00000015c000720c */ /* 0x000fe20003f46270 */
[----:B------:R-:W-:Y:S01]  /*12cc0*/  IMAD.IADD R5, R5, 0x1, R3 ;  /* 0x0000000105057824 */ /* 0x000fe200078e0203 */
[----:B------:R-:W-:Y:S01]  /*12cd0*/  SEL R10, RZ, 0xffffffff, P1 ;  /* 0xffffffffff0a7807 */ /* 0x000fe20000800000 */
[----:B------:R-:W-:-:S02]  /*12ce0*/  IMAD R3, R14, UR4, RZ ;  /* 0x000000040e037c24 */ /* 0x000fc4000f8e02ff */
[----:B------:R-:W-:Y:S02]  /*12cf0*/  IMAD R8, R20, 0x40, R6 ;  /* 0x0000004014087824 */ /* 0x000fe400078e0206 */
[C---:B------:R-:W-:Y:S02]  /*12d00*/  IMAD R3, R15.reuse, UR5, R3 ;  /* 0x000000050f037c24 */ /* 0x040fe4000f8e0203 */
[----:B------:R-:W-:Y:S01]  /*12d10*/  IMAD.WIDE.U32 R4, R15, UR4, R4 ;  /* 0x000000040f047c25 */ /* 0x000fe2000f8e0004 */
[----:B------:R-:W-:-:S03]  /*12d20*/  ULDC.64 UR4, c[0x0][0xbe0] ;  /* 0x0002f80000047ab9 */ /* 0x000fc60000000a00 */
[----:B------:R-:W-:Y:S01]  /*12d30*/  VIADD R41, R192, 0x80 ;  /* 0x00000080c0297836 */ /* 0x000fe20000000000 */
[----:B------:R-:W-:Y:S01]  /*12d40*/  IADD3 R5, R5, R3, RZ ;  /* 0x0000000305057210 */ /* 0x000fe20007ffe0ff */
[----:B0-----:R-:W-:Y:S01]  /*12d50*/  @P0 IMAD.HI.U32 R6, R8, R7, RZ ;  /* 0x0000000708060227 */ /* 0x001fe200078e00ff */
[----:B------:R-:W-:Y:S02]  /*12d60*/  SEL R7, RZ, 0x1, P2 ;  /* 0x00000001ff077807 */ /* 0x000fe40001000000 */
[----:B------:R-:W-:Y:S01]  /*12d70*/  ISETP.GE.AND P2, PT, R41, R21, PT ;  /* 0x000000152900720c */ /* 0x000fe20003f46270 */
[----:B------:R-:W-:Y:S02]  /*12d80*/  IMAD.SHL.U32 R10, R10, 0x2, RZ ;  /* 0x000000020a0a7824 */ /* 0x000fe400078e00ff */
[C---:B------:R-:W-:Y:S02]  /*12d90*/  VIADD R39, R192.reuse, 0xc0 ;  /* 0x000000c0c0277836 */ /* 0x040fe40000000000 */
[----:B------:R-:W-:Y:S01]  /*12da0*/  IMAD.MOV.U32 R3, RZ, RZ, R8 ;  /* 0x000000ffff037224 */ /* 0x000fe200078e0008 */
[----:B---3--:R-:W-:Y:S01]  /*12db0*/  @P0 SHF.R.U32.HI R3, RZ, R9, R6 ;  /* 0x00000009ff030219 */ /* 0x008fe20000011606 */
[----:B------:R-:W-:Y:S01]  /*12dc0*/  VIADD R37, R192, 0x100 ;  /* 0x00000100c0257836 */ /* 0x000fe20000000000 */
[----:B------:R-:W-:Y:S01]  /*12dd0*/  LOP3.LUT R9, R10, 0x2, R7, 0xe2, !PT ;  /* 0x000000020a097812 */ /* 0x000fe200078ee207 */
[----:B------:R-:W-:Y:S01]  /*12de0*/  IMAD R31, R0, R29, RZ ;  /* 0x0000001d001f7224 */ /* 0x000fe200078e02ff */
[----:B------:R-:W-:Y:S01]  /*12df0*/  ISETP.GE.AND P1, PT, R39, R21, PT ;  /* 0x000000152700720c */ /* 0x000fe20003f26270 */
[----:B------:R-:W-:Y:S01]  /*12e00*/  IMAD.MOV R7, RZ, RZ, -R3 ;  /* 0x000000ffff077224 */ /* 0x000fe200078e0a03 */
[----:B------:R-:W-:Y:S01]  /*12e10*/  SEL R10, RZ, 0xffffffff, P2 ;  /* 0xffffffffff0a7807 */ /* 0x000fe20001000000 */
[----:B------:R-:W-:Y:S01]  /*12e20*/  IMAD.WIDE.U32 R4, R3, UR4, R4 ;  /* 0x0000000403047c25 */ /* 0x000fe2000f8e0004 */
[----:B------:R-:W-:-:S02]  /*12e30*/  SHF.R.S32.HI R6, RZ, 0x1f, R3 ;  /* 0x0000001fff067819 */ /* 0x000fc40000011403 */
[----:B------:R-:W-:Y:S01]  /*12e40*/  SEL R11, RZ, 0xffffffff, P1 ;  /* 0xffffffffff0b7807 */ /* 0x000fe20000800000 */
[----:B------:R-:W-:Y:S01]  /*12e50*/  IMAD.SHL.U32 R10, R10, 0x4, RZ ;  /* 0x000000040a0a7824 */ /* 0x000fe200078e00ff */
[----:B------:R-:W-:Y:S01]  /*12e60*/  ISETP.GE.AND P0, PT, R37, R21, PT ;  /* 0x000000152500720c */ /* 0x000fe20003f06270 */
[----:B------:R-:W-:Y:S02]  /*12e70*/  IMAD R6, R6, UR4, RZ ;  /* 0x0000000406067c24 */ /* 0x000fe4000f8e02ff */
[----:B------:R-:W-:Y:S01]  /*12e80*/  IMAD.SHL.U32 R11, R11, 0x8, RZ ;  /* 0x000000080b0b7824 */ /* 0x000fe200078e00ff */
[----:B------:R-:W-:Y:S01]  /*12e90*/  LOP3.LUT R0, R10, 0x4, R9, 0xe2, !PT ;  /* 0x000000040a007812 */ /* 0x000fe200078ee209 */
[----:B------:R-:W-:Y:S02]  /*12ea0*/  IMAD R7, R29, R7, R8 ;  /* 0x000000071d077224 */ /* 0x000fe400078e0208 */
[----:B------:R-:W-:Y:S01]  /*12eb0*/  IMAD R9, R3, UR5, R6 ;  /* 0x0000000503097c24 */ /* 0x000fe2000f8e0206 */
[----:B------:R-:W-:Y:S01]  /*12ec0*/  SEL R6, RZ, 0xffffffff, P0 ;  /* 0xffffffffff067807 */ /* 0x000fe20000000000 */
[----:B------:R-:W-:Y:S01]  /*12ed0*/  VIADD R35, R192, 0x140 ;  /* 0x00000140c0237836 */ /* 0x000fe20000000000 */
[----:B------:R-:W-:Y:S01]  /*12ee0*/  LOP3.LUT R3, R11, 0x8, R0, 0xe2, !PT ;  /* 0x000000080b037812 */ /* 0x000fe200078ee200 */
[----:B------:R-:W-:Y:S01]  /*12ef0*/  ULDC.64 UR4, c[0x0][0xbd8] ;  /* 0x0002f60000047ab9 */ /* 0x000fe20000000a00 */
[----:B------:R-:W-:Y:S01]  /*12f00*/  SHF.R.S32.HI R0, RZ, 0x1f, R7 ;  /* 0x0000001fff007819 */ /* 0x000fe20000011407 */
[----:B------:R-:W-:Y:S01]  /*12f10*/  IMAD.SHL.U32 R6, R6, 0x10, RZ ;  /* 0x0000001006067824 */ /* 0x000fe200078e00ff */
[----:B------:R-:W-:Y:S01]  /*12f20*/  ISETP.GE.AND P0, PT, R35, R21, PT ;  /* 0x000000152300720c */ /* 0x000fe20003f06270 */
[----:B------:R-:W-:-:S02]  /*12f30*/  VIADD R33, R192, 0x180 ;  /* 0x00000180c0217836 */ /* 0x000fc40000000000 */
[----:B------:R-:W-:Y:S01]  /*12f40*/  IMAD R0, R0, UR4, RZ ;  /* 0x0000000400007c24 */ /* 0x000fe2000f8e02ff */
[----:B------:R-:W-:Y:S01]  /*12f50*/  LOP3.LUT R6, R6, 0x10, R3, 0xe2, !PT ;  /* 0x0000001006067812 */ /* 0x000fe200078ee203 */
[----:B------:R-:W-:Y:S01]  /*12f60*/  IMAD.IADD R5, R5, 0x1, R9 ;  /* 0x0000000105057824 */ /* 0x000fe200078e0209 */
[----:B------:R-:W-:Y:S01]  /*12f70*/  SEL R8, RZ, 0xffffffff, P0 ;  /* 0xffffffffff087807 */ /* 0x000fe20000000000 */
[----:B------:R-:W-:Y:S01]  /*12f80*/  IMAD R3, R7, UR5, R0 ;  /* 0x0000000507037c24 */ /* 0x000fe2000f8e0200 */
[----:B------:R-:W-:Y:S01]  /*12f90*/  ISETP.GE.AND P0, PT, R33, R21, PT ;  /* 0x000000152100720c */ /* 0x000fe20003f06270 */
[----:B------:R-:W-:Y:S02]  /*12fa0*/  IMAD R0, R20, 0x40, R12 ;  /* 0x0000004014007824 */ /* 0x000fe400078e020c */
[----:B------:R-:W-:Y:S01]  /*12fb0*/  IMAD.WIDE.U32 R4, R7, UR4, R4 ;  /* 0x0000000407047c25 */ /* 0x000fe2000f8e0004 */
[----:B------:R-:W-:Y:S01]  /*12fc0*/  SEL R7, RZ, 0x40, P0 ;  /* 0x00000040ff077807 */ /* 0x000fe20000000000 */
[----:B------:R-:W-:Y:S01]  /*12fd0*/  ULDC.64 UR4, c[0x0][0xb80] ;  /* 0x0002e00000047ab9 */ /* 0x000fe20000000a00 */
[----:B------:R-:W-:Y:S01]  /*12fe0*/  ISETP.GE.AND P0, PT, R0, R31, PT ;  /* 0x0000001f0000720c */ /* 0x000fe20003f06270 */
[----:B------:R-:W-:Y:S01]  /*12ff0*/  IMAD.SHL.U32 R9, R8, 0x20, RZ ;  /* 0x0000002008097824 */ /* 0x000fe200078e00ff */
[----:B------:R-:W-:Y:S01]  /*13000*/  IADD3 R3, R5, R3, RZ ;  /* 0x0000000305037210 */ /* 0x000fe20007ffe0ff */
[----:B------:R-:W-:Y:S01]  /*13010*/  VIADD R30, R192, 0x1c0 ;  /* 0x000001c0c01e7836 */ /* 0x000fe20000000000 */
[----:B------:R-:W-:Y:S01]  /*13020*/  LEA R20, P1, R4, UR4, 0x1 ;  /* 0x0000000404147c11 */ /* 0x000fe2000f8208ff */
[C---:B------:R-:W-:Y:S01]  /*13030*/  VIADD R32, R192.reuse, 0x1c0 ;  /* 0x000001c0c0207836 */ /* 0x040fe20000000000 */
        /* <DEDUP_REMOVED lines=53> */
.L_x_1354:
[----:B------:R-:W-:Y:S05]  /*13390*/  BSYNC B1 ;  /* 0x0000000000017941 */ /* 0x000fea0003800000 */
.L_x_1353:
[----:B------:R-:W-:Y:S01]  /*133a0*/  VIADD R0, R0, 0x20 ;  /* 0x0000002000007836 */ /* 0x000fe20000000000 */
[----:B---34-:R0:W3:Y:S04]  /*133b0*/  SHFL.IDX PT, R7, R3, 0x1, 0x181f ;  /* 0x00381f0003077f89 */ /* 0x0180e800000e0000 */
        /* <DEDUP_REMOVED lines=34> */
.L_x_1349:
[----:B------:R-:W-:Y:S05]  /*135e0*/  BSYNC B0 ;  /* 0x0000000000007941 */ /* 0x000fea0003800000 */
.L_x_1343:
[----:B------:R-:W-:Y:S02]  /*135f0*/  ULDC UR4, c[0x0][0xd3c] ;  /* 0x00034f0000047ab9 */ /* 0x000fe40000000800 */
[----:B------:R-:W-:-:S13]  /*13600*/  ISETP.GE.AND P0, PT, R27, UR4, PT ;  /* 0x000000041b007c0c */ /* 0x000fda000bf06270 */
[----:B------:R-:W-:Y:S05]  /*13610*/  @!P0 BRA `(.L_x_1355) ;  /* 0xfffffedc00e48947 */ /* 0x000fea000383ffff */
[----:B------:R-:W-:Y:S05]  /*13620*/  BRA `(.L_x_1234) ;  /* 0x0000007c00d87947 */ /* 0x000fea0003800000 */
.L_x_1232:
        /* <DEDUP_REMOVED lines=16> */
.L_x_1356:
        /* <DEDUP_REMOVED lines=37> */
[----:B------:R-:W-:Y:S01]  /*13980*/  MOV R6, R3 ;  /* 0x0000000300067202 */ /* 0x000fe20000000f00 */
[----:B------:R-:W-:Y:S01]  /*13990*/  UMOV UR4, URZ ;  /* 0x0000003f00047c82 */ /* 0x000fe20008000000 */
[----:B------:R-:W-:Y:S01]  /*139a0*/  ULDC UR7, c[0x0][0xd3c] ;  /* 0x00034f0000077ab9 */ /* 0x000fe20000000800 */
[----:B------:R-:W-:-:S05]  /*139b0*/  ULDC UR5, c[0x0][0xd38] ;  /* 0x00034e0000057ab9 */ /* 0x000fca0000000800 */
.L_x_1362:
        /* <DEDUP_REMOVED lines=12> */
.L_x_1361:
[----:B------:R-:W-:Y:S05]  /*13a80*/  BSYNC B0 ;  /* 0x0000000000007941 */ /* 0x000fea0003800000 */
.L_x_1360:
        /* <DEDUP_REMOVED lines=21> */
.L_x_1358:
        /* <DEDUP_REMOVED lines=15> */
.L_x_1363:
        /* <DEDUP_REMOVED lines=9> */
[----:B------:R-:W-:Y:S01]  /*13d60*/  IMAD.HI.U32 R2, R3, R7, R2 ;  /* 0x0000000703027227 */ /* 0x000fe200078e0002 */
[----:B------:R-:W-:-:S03]  /*13d70*/  MOV R3, R6 ;  /* 0x0000000600037202 */ /* 0x000fc60000000f00 */
        /* <DEDUP_REMOVED lines=17> */
.L_x_1359:
[----:B------:R-:W-:Y:S02]  /*13e90*/  IMAD.MOV.U32 R17, RZ, RZ, RZ ;  /* 0x000000ffff117224 */ /* 0x000fe400078e00ff */
[----:B------:R-:W-:Y:S02]  /*13ea0*/  IMAD.U32 R16, RZ, RZ, UR6 ;  /* 0x00000006ff107e24 */ /* 0x000fe4000f8e00ff */
[----:B------:R-:W-:-:S07]  /*13eb0*/  IMAD.MOV.U32 R18, RZ, RZ, RZ ;  /* 0x000000ffff127224 */ /* 0x000fce00078e00ff */
.L_x_1364:
[----:B------:R-:W-:-:S13]  /*13ec0*/  ISETP.NE.AND P0, PT, R5, RZ, PT ;  /* 0x000000ff0500720c */ /* 0x000fda0003f05270 */
[----:B------:R-:W0:Y:S01]  /*13ed0*/  @!P0 S2R R3, SR_CgaCtaId ;  /* 0x0000000000038919 */ /* 0x000e220000008800 */
[----:B------:R-:W-:-:S04]  /*13ee0*/  @!P0 MOV R2, 0x400 ;  /* 0x0000040000028802 */ /* 0x000fc80000000f00 */
[----:B0-----:R-:W-:-:S05]  /*13ef0*/  @!P0 LEA R2, R3, R2, 0x18 ;  /* 0x0000000203028211 */ /* 0x001fca00078ec0ff */
[----:B------:R1:W-:Y:S01]  /*13f00*/  @!P0 STS.128 [R2+0x388d0], R16 ;  /* 0x0388d01002008388 */ /* 0x0003e20000000c00 */
[----:B------:R-:W-:Y:S06]  /*13f10*/  BAR.ARV 0x5, 0x180 ;  /* 0x0146000000007b1d */ /* 0x000fec0000002000 */
.L_x_1357:
[----:B------:R2:W-:Y:S01]  /*13f20*/  STL [R1+0x28], RZ ;  /* 0x000028ff01007387 */ /* 0x0005e20000100800 */
[----:B------:R-:W-:Y:S01]  /*13f30*/  ULDC UR4, c[0x0][0xd3c] ;  /* 0x00034f0000047ab9 */ /* 0x000fe20000000800 */
[----:B------:R-:W-:Y:S01]  /*13f40*/  IMAD.MOV.U32 R28, RZ, RZ, 0x1 ;  /* 0x00000001ff1c7424 */ /* 0x000fe200078e00ff */
[----:B0-----:R-:W-:Y:S01]  /*13f50*/  ISETP.GE.AND P0, PT, R19, UR4, PT ;  /* 0x0000000413007c0c */ /* 0x001fe2000bf06270 */
[----:B------:R-:W-:-:S12]  /*13f60*/  IMAD.MOV.U32 R25, RZ, RZ, RZ ;  /* 0x000000ffff197224 */ /* 0x000fd800078e00ff */
[----:B--2---:R-:W-:Y:S05]  /*13f70*/  @P0 BRA `(.L_x_1365) ;  /* 0x0000007000a80947 */ /* 0x004fea0003800000 */
[----:B------:R-:W2:Y:S01]  /*13f80*/  LDL R4, [R1+0x8] ;  /* 0x0000080001047983 */ /* 0x000ea20000100800 */
[----:B------:R-:W0:Y:S01]  /*13f90*/  S2UR UR5, SR_CgaCtaId ;  /* 0x00000000000579c3 */ /* 0x000e220000008800 */
[C---:B-1----:R-:W-:Y:S01]  /*13fa0*/  IMAD.SHL.U32 R2, R0.reuse, 0x8, RZ ;  /* 0x0000000800027824 */ /* 0x042fe200078e00ff */
[----:B------:R-:W-:Y:S01]  /*13fb0*/  LOP3.LUT R5, R0, 0x7f, RZ, 0xc0, !PT ;  /* 0x0000007f00057812 */ /* 0x000fe200078ec0ff */
[----:B------:R-:W-:Y:S01]  /*13fc0*/  UMOV UR4, 0x400 ;  /* 0x0000040000047882 */ /* 0x000fe20000000000 */
[----:B------:R-:W-:Y:S01]  /*13fd0*/  BSSY B8, `(.L_x_1365) ;  /* 0x0000724000087945 */ /* 0x000fe20003800000 */
[----:B------:R-:W-:Y:S02]  /*13fe0*/  MOV R29, 0x1 ;  /* 0x00000001001d7802 */ /* 0x000fe40000000f00 */
[----:B------:R-:W-:Y:S02]  /*13ff0*/  CS2R R24, SRZ ;  /* 0x0000000000187805 */ /* 0x000fe4000001ff00 */
[C---:B------:R-:W-:Y:S01]  /*14000*/  LOP3.LUT R3, R2.reuse, 0x1f8, RZ, 0xc0, !PT ;  /* 0x000001f802037812 */ /* 0x040fe200078ec0ff */
[----:B------:R-:W-:Y:S01]  /*14010*/  IMAD.SHL.U32 R36, R5, 0x8, RZ ;  /* 0x0000000805247824 */ /* 0x000fe200078e00ff */
[----:B------:R-:W-:Y:S01]  /*14020*/  LOP3.LUT R2, R2, 0x38, RZ, 0xc0, !PT ;  /* 0x0000003802027812 */ /* 0x000fe200078ec0ff */
[----:B------:R-:W-:Y:S01]  /*14030*/  IMAD.MOV.U32 R28, RZ, RZ, 0x1 ;  /* 0x00000001ff1c7424 */ /* 0x000fe200078e00ff */
[----:B------:R-:W-:Y:S01]  /*14040*/  LOP3.LUT R3, R3, 0x38, R0, 0x78, !PT ;  /* 0x0000003803037812 */ /* 0x000fe200078e7800 */
[----:B------:R-:W-:Y:S01]  /*14050*/  IMAD.SHL.U32 R0, R0, 0x10, RZ ;  /* 0x0000001000007824 */ /* 0x000fe200078e00ff */
[----:B------:R-:W-:Y:S01]  /*14060*/  ULDC.64 UR38, c[0x0][0x198] ;  /* 0x0000660000267ab9 */ /* 0x000fe20000000a00 */
[----:B------:R-:W-:Y:S01]  /*14070*/  ULDC UR36, c[0x0][0xc] ;  /* 0x0000030000247ab9 */ /* 0x000fe20000000800 */
[----:B------:R-:W-:-:S02]  /*14080*/  LOP3.LUT R36, R3, 0x200, R36, 0xf8, !PT ;  /* 0x0000020003247812 */ /* 0x000fc400078ef824 */
[----:B------:R-:W-:-:S04]  /*14090*/  SHF.R.U32.HI R3, RZ, 0x3, R5 ;  /* 0x00000003ff037819 */ /* 0x000fc80000011605 */
[----:B------:R-:W-:Y:S02]  /*140a0*/  LOP3.LUT R3, R3, 0x70, R0, 0xf8, !PT ;  /* 0x0000007003037812 */ /* 0x000fe400078ef800 */
[C---:B------:R-:W-:Y:S01]  /*140b0*/  LOP3.LUT R0, R2.reuse, 0x40, RZ, 0xfc, !PT ;  /* 0x0000004002007812 */ /* 0x040fe200078efcff */
[----:B0-----:R-:W-:Y:S01]  /*140c0*/  ULEA UR4, UR5, UR4, 0x18 ;  /* 0x0000000405047291 */ /* 0x001fe2000f8ec03f */
[C---:B------:R-:W-:Y:S02]  /*140d0*/  LOP3.LUT R3, R2.reuse, 0xc0, RZ, 0xfc, !PT ;  /* 0x000000c002037812 */ /* 0x040fe400078efcff */
[C---:B------:R-:W-:Y:S02]  /*140e0*/  LOP3.LUT R0, R2.reuse, 0x100, RZ, 0xfc, !PT ;  /* 0x0000010002007812 */ /* 0x040fe400078efcff */
[C---:B------:R-:W-:Y:S01]  /*140f0*/  LOP3.LUT R3, R2.reuse, 0x180, RZ, 0xfc, !PT ;  /* 0x0000018002037812 */ /* 0x040fe200078efcff */
[----:B------:R-:W-:Y:S01]  /*14100*/  IMAD.U32 R23, RZ, RZ, UR4 ;  /* 0x00000004ff177e24 */ /* 0x000fe2000f8e00ff */
[----:B------:R-:W-:-:S03]  /*14110*/  LOP3.LUT R0, R2, 0x1c0, RZ, 0xfc, !PT ;  /* 0x000001c002007812 */ /* 0x000fc600078efcff */
[----:B------:R-:W-:Y:S01]  /*14120*/  IMAD R26, R36, 0x2, R23 ;  /* 0x00000002241a7824 */ /* 0x000fe200078e0217 */
[----:B--2---:R-:W-:-:S05]  /*14130*/  LOP3.LUT R4, R4, 0x2, RZ, 0xfc, !PT ;  /* 0x0000000204047812 */ /* 0x004fca00078efcff */
[----:B------:R0:W-:Y:S04]  /*14140*/  STL [R1+0x4c], R4 ;  /* 0x00004c0401007387 */ /* 0x0001e80000100800 */
[----:B------:R1:W-:Y:S01]  /*14150*/  STL [R1+0x28], RZ ;  /* 0x000028ff01007387 */ /* 0x0003e20000100800 */
[C---:B0-----:R-:W-:Y:S02]  /*14160*/  LOP3.LUT R4, R2.reuse, 0x80, RZ, 0xfc, !PT ;  /* 0x0000008002047812 */ /* 0x041fe400078efcff */
[----:B-1----:R-:W-:-:S07]  /*14170*/  LOP3.LUT R4, R2, 0x140, RZ, 0xfc, !PT ;  /* 0x0000014002047812 */ /* 0x002fce00078efcff */
.L_x_1478:
[----:B0-----:R-:W0:Y:S02]  /*14180*/  LDC.64 R2, c[0x0][0xd88] ;  /* 0x00036200ff027b82 */ /* 0x001e240000000a00 */
[----:B0-----:R-:W-:-:S05]  /*14190*/  IMAD.WIDE R2, R19, 0x4, R2 ;  /* 0x0000000413027825 */ /* 0x001fca00078e0202 */
[----:B--2---:R-:W2:Y:S01]  /*141a0*/  LDG.E R37, desc[UR40][R2.64] ;  /* 0x0000002802257981 */ /* 0x004ea2000c1e1900 */
[----:B------:R-:W-:Y:S05]  /*141b0*/  YIELD ;  /* 0x0000000000007946 */ /* 0x000fea0003800000 */
[----:B------:R-:W-:Y:S01]  /*141c0*/  ULDC.64 UR4, c[0x0][0xb20] ;  /* 0x0002c80000047ab9 */ /* 0x000fe20000000a00 */
[----:B------:R-:W-:Y:S01]  /*141d0*/  IMAD.MOV.U32 R34, RZ, RZ, RZ ;  /* 0x000000ffff227224 */ /* 0x000fe200078e00ff */
[----:B------:R-:W-:Y:S01]  /*141e0*/  ISETP.NE.U32.AND P0, PT, RZ, UR4, PT ;  /* 0x00000004ff007c0c */ /* 0x000fe2000bf05070 */
[----:B---3--:R-:W-:Y:S01]  /*141f0*/  IMAD.MOV.U32 R6, RZ, RZ, RZ ;  /* 0x000000ffff067224 */ /* 0x008fe200078e00ff */
[----:B------:R-:W-:Y:S01]  /*14200*/  ULDC.64 UR8, c[0x0][0xb10] ;  /* 0x0002c40000087ab9 */ /* 0x000fe20000000a00 */
[----:B------:R-:W-:Y:S01]  /*14210*/  ULDC.64 UR6, c[0x0][0xb08] ;  /* 0x0002c20000067ab9 */ /* 0x000fe20000000a00 */
[----:B------:R-:W-:-:S02]  /*14220*/  ISETP.NE.AND.EX P0, PT, RZ, UR5, PT, P0 ;  /* 0x00000005ff007c0c */ /* 0x000fc4000bf05300 */
        /* <DEDUP_REMOVED lines=24> */
[----:B--2---:R0:W-:Y:S02]  /*143b0*/  STL [R1], R6 ;  /* 0x0000000601007387 */ /* 0x0041e40000100800 */
        /* <DEDUP_REMOVED lines=19> */
.L_x_1366:
        /* <DEDUP_REMOVED lines=9> */
.L_x_1367:
        /* <DEDUP_REMOVED lines=8> */
[----:B--2---:R-:W-:-:S07]  /*14600*/  IMAD.IADD R7, R2, 0x1, -R7 ;  /* 0x0000000102077824 */ /* 0x004fce00078e0a07 */
.L_x_1368:
[----:B-1----:R-:W2:Y:S04]  /*14610*/  @P1 LDG.E R2, desc[UR40][R4.64] ;  /* 0x0000002804021981 */ /* 0x002ea8000c1e1900 */
[----:B------:R-:W2:Y:S01]  /*14620*/  @P1 LDG.E R4, desc[UR40][R4.64+0x4] ;  /* 0x0000042804041981 */ /* 0x000ea2000c1e1900 */
[----:B-----5:R-:W-:Y:S01]  /*14630*/  IMAD.IADD R7, R7, 0x1, -R34 ;  /* 0x0000000107077824 */ /* 0x020fe200078e0a22 */
[----:B------:R-:W-:Y:S01]  /*14640*/  BSSY B0, `(.L_x_1369) ;  /* 0x00001ae000007945 */ /* 0x000fe20003800000 */
[----:B--2---:R-:W-:-:S04]  /*14650*/  @P1 IMAD.IADD R6, R4, 0x1, -R2 ;  /* 0x0000000104061824 */ /* 0x004fc800078e0a02 */
[----:B------:R-:W-:-:S05]  /*14660*/  IMAD.IADD R3, R7, 0x1, R6 ;  /* 0x0000000107037824 */ /* 0x000fca00078e0206 */
[----:B------:R-:W-:Y:S01]  /*14670*/  IADD3 R2, R3, 0x3f, RZ ;  /* 0x0000003f03027810 */ /* 0x000fe20007ffe0ff */
[----:B------:R1:W-:Y:S03]  /*14680*/  STL [R1+0x10], R3 ;  /* 0x0000100301007387 */ /* 0x0003e60000100800 */
        /* <DEDUP_REMOVED lines=11> */
[----:B------:R-:W-:Y:S01]  /*14740*/  @P0 LEA.HI R3, R3, R2, RZ, 0x6 ;  /* 0x0000000203030211 */ /* 0x000fe200078f30ff */
[----:B------:R-:W-:-:S03]  /*14750*/  IMAD.MOV.U32 R2, RZ, RZ, R5 ;  /* 0x000000ffff027224 */ /* 0x000fc600078e0005 */
        /* <DEDUP_REMOVED lines=11> */
.L_x_1523:
[----:B--2---:R-:W-:Y:S02]  /*14810*/  ISETP.NE.AND P0, PT, R14, RZ, PT ;  /* 0x000000ff0e00720c */ /* 0x004fe40003f05270 */
[----:B------:R-:W-:-:S11]  /*14820*/  PLOP3.LUT P6, PT, PT, PT, PT, 0x8, 0x0 ;  /* 0x000000000000781c */ /* 0x000fd60003fce170 */
[----:B------:R-:W-:Y:S05]  /*14830*/  @P0 BRA `(.L_x_1372) ;  /* 0x00000000000c0947 */ /* 0x000fea0003800000 */
[----:B------:R-:W-:-:S03]  /*14840*/  UMOV UR4, 0xffffffff ;  /* 0xffffffff00047882 */ /* 0x000fc60000000000 */
[----:B------:R-:W-:Y:S05]  /*14850*/  BRA.DIV UR4, `(.L_x_1373) ;  /* 0x0000007a041c7947 */ /* 0x000fea000b800000 */
[----:B------:R-:W-:-:S13]  /*14860*/  ELECT P6, URZ, PT ;  /* 0x00000000003f782f */ /* 0x000fda00038c0000 */
.L_x_1372:
        /* <DEDUP_REMOVED lines=9> */
.L_x_1526:
[----:B------:R-:W-:Y:S05]  /*14900*/  BSYNC B1 ;  /* 0x0000000000017941 */ /* 0x000fea0003800000 */
.L_x_1374:
        /* <DEDUP_REMOVED lines=10> */
.L_x_1527:
[----:B------:R-:W-:Y:S05]  /*149b0*/  BSYNC B2 ;  /* 0x0000000000027941 */ /* 0x000fea0003800000 */
.L_x_1378:
        /* <DEDUP_REMOVED lines=9> */
.L_x_1381:
[----:B------:R-:W-:Y:S05]  /*14a50*/  BSYNC B2 ;  /* 0x0000000000027941 */ /* 0x000fea0003800000 */
.L_x_1380:
[----:B------:R-:W-:Y:S01]  /*14a60*/  IMAD.MOV.U32 R12, RZ, RZ, RZ ;  /* 0x000000ffff0c7224 */ /* 0x000fe200078e00ff */
[----:B------:R-:W-:Y:S01]  /*14a70*/  UIADD3 UR4, UP0, UR38, 0x570, URZ ;  /* 0x0000057026047890 */ /* 0x000fe2000ff1e03f */
[----:B------:R-:W-:Y:S01]  /*14a80*/  IMAD R7, R2, 0x40, R0 ;  /* 0x0000004002077824 */ /* 0x000fe200078e0200 */
[----:B------:R-:W-:Y:S01]  /*14a90*/  PLOP3.LUT P0, PT, PT, PT, PT, 0x80, 0x0 ;  /* 0x000000000000781c */ /* 0x000fe20003f0f070 */
[----:B0-----:R-:W-:Y:S01]  /*14aa0*/  IMAD R8, R24, 0x2000, R23 ;  /* 0x0000200018087824 */ /* 0x001fe200078e0217 */
[----:B------:R-:W-:Y:S01]  /*14ab0*/  R2UR UR10, R12 ;  /* 0x000000000c0a72ca */ /* 0x000fe200000e0000 */
[----:B------:R-:W-:Y:S01]  /*14ac0*/  VIADD R7, R7, 0xffffffc0 ;  /* 0xffffffc007077836 */ /* 0x000fe20000000000 */
[----:B------:R-:W-:Y:S01]  /*14ad0*/  UIADD3.X UR5, URZ, UR39, URZ, UP0, !UPT ;  /* 0x000000273f057290 */ /* 0x000fe200087fe43f */
[----:B------:R-:W-:Y:S01]  /*14ae0*/  VIADD R8, R8, 0x22400 ;  /* 0x0002240008087836 */ /* 0x000fe20000000000 */
[----:B------:R-:W-:Y:S01]  /*14af0*/  UMOV UR6, 0x0 ;  /* 0x0000000000067882 */ /* 0x000fe20000000000 */
[----:B------:R-:W-:Y:S01]  /*14b00*/  VIADD R9, R3, 0x38890 ;  /* 0x0003889003097836 */ /* 0x000fe20000000000 */
[----:B------:R-:W-:-:S09]  /*14b10*/  UMOV UR7, 0x12f00000 ;  /* 0x12f0000000077882 */ /* 0x000fd20000000000 */
.L_x_1382:
        /* <DEDUP_REMOVED lines=13> */
.L_x_1528:
[----:B------:R-:W-:Y:S05]  /*14bf0*/  BSYNC B2 ;  /* 0x0000000000027941 */ /* 0x000fea0003800000 */
.L_x_1383:
        /* <DEDUP_REMOVED lines=11> */
.L_x_1386:
[----:B------:R-:W-:Y:S05]  /*14cb0*/  BSYNC B2 ;  /* 0x0000000000027941 */ /* 0x000fea0003800000 */
.L_x_1385:
        /* <DEDUP_REMOVED lines=9> */
.L_x_1387:
        /* <DEDUP_REMOVED lines=15> */
.L_x_1388:
        /* <DEDUP_REMOVED lines=15> */
.L_x_1389:
        /* <DEDUP_REMOVED lines=15> */
.L_x_1390:
        /* <DEDUP_REMOVED lines=15> */
.L_x_1391:
        /* <DEDUP_REMOVED lines=15> */
.L_x_1392:
        /* <DEDUP_REMOVED lines=15> */
.L_x_1393:
        /* <DEDUP_REMOVED lines=15> */
.L_x_1394:
        /* <DEDUP_REMOVED lines=10> */
.L_x_1377:
[----:B------:R-:W-:Y:S05]  /*15480*/  BSYNC B1 ;  /* 0x0000000000017941 */ /* 0x000fea0003800000 */
.L_x_1376:
        /* <DEDUP_REMOVED lines=9> */
.L_x_1414:
        /* <DEDUP_REMOVED lines=11> */
.L_x_1529:
[----:B------:R-:W-:Y:S05]  /*155d0*/  BSYNC B2 ;  /* 0x0000000000027941 */ /* 0x000fea0003800000 */
.L_x_1397:
        /* <DEDUP_REMOVED lines=9> */
.L_x_1400:
[----:B------:R-:W-:Y:S05]  /*15670*/  BSYNC B2 ;  /* 0x0000000000027941 */ /* 0x000fea0003800000 */
.L_x_1399:
[----:B------:R-:W-:Y:S01]  /*15680*/  IMAD.MOV.U32 R10, RZ, RZ, RZ ;  /* 0x000000ffff0a7224 */ /* 0x000fe200078e00ff */
[----:B------:R-:W-:Y:S01]  /*15690*/  UIADD3 UR4, UP0, UR38, 0x570, URZ ;  /* 0x0000057026047890 */ /* 0x000fe2000ff1e03f */
[----:B------:R-:W-:Y:S01]  /*156a0*/  IMAD R3, R24, 0x2000, R23 ;  /* 0x0000200018037824 */ /* 0x000fe200078e0217 */
[----:B------:R-:W-:Y:S01]  /*156b0*/  PLOP3.LUT P1, PT, PT, PT, PT, 0x80, 0x0 ;  /* 0x000000000000781c */ /* 0x000fe20003f2f070 */
[----:B------:R-:W-:Y:S01]  /*156c0*/  VIADD R7, R6, 0x38890 ;  /* 0x0003889006077836 */ /* 0x000fe20000000000 */
[----:B------:R-:W-:Y:S01]  /*156d0*/  R2UR UR10, R10 ;  /* 0x000000000a0a72ca */ /* 0x000fe200000e0000 */
[----:B------:R-:W-:Y:S01]  /*156e0*/  VIADD R3, R3, 0x22400 ;  /* 0x0002240003037836 */ /* 0x000fe20000000000 */
[----:B0-----:R-:W-:Y:S01]  /*156f0*/  LEA R8, R9, R0, 0x6 ;  /* 0x0000000009087211 */ /* 0x001fe200078e30ff */
[----:B------:R-:W-:Y:S01]  /*15700*/  UIADD3.X UR5, URZ, UR39, URZ, UP0, !UPT ;  /* 0x000000273f057290 */ /* 0x000fe200087fe43f */
[----:B------:R-:W-:Y:S01]  /*15710*/  UMOV UR6, 0x0 ;  /* 0x0000000000067882 */ /* 0x000fe20000000000 */
[----:B------:R-:W-:-:S10]  /*15720*/  UMOV UR7, 0x12f00000 ;  /* 0x12f0000000077882 */ /* 0x000fd40000000000 */
.L_x_1401:
        /* <DEDUP_REMOVED lines=13> */
.L_x_1530:
[----:B------:R-:W-:Y:S05]  /*15800*/  BSYNC B2 ;  /* 0x0000000000027941 */ /* 0x000fea0003800000 */
.L_x_1402:
[----:B------:R-:W-:Y:S01]  /*15810*/  BSSY B2, `(.L_x_1404) ;  /* 0x000000b000027945 */ /* 0x000fe20003800000 */
[----:B01----:R-:W-:Y:S02]  /*15820*/  IMAD.MOV.U32 R2, RZ, RZ, 0x0 ;  /* 0x00000000ff027424 */ /* 0x003fe400078e00ff */
[----:B------:R-:W-:Y:S01]  /*15830*/  IMAD.MOV.U32 R3, RZ, RZ, 0x12f00000 ;  /* 0x12f00000ff037424 */ /* 0x000fe200078e00ff */
[----:B------:R-:W-:Y:S06]  /*15840*/  @P2 BRA `(.L_x_1405) ;  /* 0x00000000001c2947 */ /* 0x000fec0003800000 */
[----:B------:R-:W0:Y:S01]  /*15850*/  S2R R11, SR_TID.X ;  /* 0x00000000000b7919 */ /* 0x000e220000002100 */
[----:B------:R-:W-:-:S04]  /*15860*/  IMAD.MOV.U32 R7, RZ, RZ, 0x10000 ;  /* 0x00010000ff077424 */ /* 0x000fc800078e00ff */
[----:B------:R1:W-:Y:S01]  /*15870*/  SYNCS.ARRIVE.TRANS64 RZ, [R6+URZ+0x388b0], R7 ;  /* 0x0388b00706ff79a7 */ /* 0x0003e2000800003f */
[----:B0-----:R-:W-:-:S04]  /*15880*/  LOP3.LUT R11, R11, 0x1f, RZ, 0xc0, !PT ;  /* 0x0000001f0b0b7812 */ /* 0x001fc800078ec0ff */
[----:B------:R-:W-:-:S13]  /*15890*/  ISETP.NE.AND P1, PT, R11, RZ, PT ;  /* 0x000000ff0b00720c */ /* 0x000fda0003f25270 */
[----:B-1----:R-:W-:Y:S05]  /*158a0*/  @!P1 BRA `(.L_x_1405) ;  /* 0x0000000000049947 */ /* 0x002fea0003800000 */
[----:B------:R-:W-:Y:S01]  /*158b0*/  BPT.TRAP 0x1 ;  /* 0x000000040000795c */ /* 0x000fe20000300000 */
.L_x_1405:
[----:B------:R-:W-:Y:S05]  /*158c0*/  BSYNC B2 ;  /* 0x0000000000027941 */ /* 0x000fea0003800000 */
.L_x_1404:
        /* <DEDUP_REMOVED lines=9> */
.L_x_1406:
        /* <DEDUP_REMOVED lines=15> */
.L_x_1407:
        /* <DEDUP_REMOVED lines=15> */
.L_x_1408:
        /* <DEDUP_REMOVED lines=15> */
.L_x_1409:
        /* <DEDUP_REMOVED lines=15> */
.L_x_1410:
        /* <DEDUP_REMOVED lines=15> */
.L_x_1411:
        /* <DEDUP_REMOVED lines=15> */
.L_x_1412:
        /* <DEDUP_REMOVED lines=15> */
.L_x_1413:
        /* <DEDUP_REMOVED lines=10> */
.L_x_1396:
[----:B------:R-:W-:Y:S05]  /*16090*/  BSYNC B1 ;  /* 0x0000000000017941 */ /* 0x000fea0003800000 */
.L_x_1395:
        /* <DEDUP_REMOVED lines=8> */
.L_x_1370:
[----:B------:R-:W-:Y:S05]  /*16120*/  BSYNC B0 ;  /* 0x0000000000007941 */ /* 0x000fea0003800000 */
.L_x_1369:
        /* <DEDUP_REMOVED lines=23> */
.L_x_1416:
[----:B------:R-:W-:Y:S01]  /*162a0*/  IADD3 R0, R23, 0x22400, RZ ;  /* 0x0002240017007810 */ /* 0x000fe20007ffe0ff */
[----:B------:R-:W-:Y:S03]  /*162b0*/  BSSY B6, `(.L_x_1418) ;  /* 0x0000013000067945 */ /* 0x000fe60003800000 */
[----:B------:R-:W-:-:S13]  /*162c0*/  LOP3.LUT P0, RZ, R0, 0x3ff, RZ, 0xc0, !PT ;  /* 0x000003ff00ff7812 */ /* 0x000fda000780c0ff */
[----:B------:R-:W-:Y:S05]  /*162d0*/  @!P0 BRA `(.L_x_1419) ;  /* 0x0000000000408947 */ /* 0x000fea0003800000 */
[----:B------:R-:W-:Y:S01]  /*162e0*/  MOV R2, 0x0 ;  /* 0x0000000000027802 */ /* 0x000fe20000000f00 */
[----:B------:R-:W-:Y:S01]  /*162f0*/  ULDC.64 UR6, c[0x4][0x90] ;  /* 0x0100240000067ab9 */ /* 0x000fe20000000a00 */
[----:B------:R-:W-:Y:S01]  /*16300*/  ULDC.64 UR8, c[0x4][0x98] ;  /* 0x0100260000087ab9 */ /* 0x000fe20000000a00 */
[----:B------:R-:W-:Y:S01]  /*16310*/  ULDC.64 UR4, c[0x4][0x8] ;  /* 0x0100020000047ab9 */ /* 0x000fe20000000a00 */
[----:B------:R-:W-:Y:S02]  /*16320*/  IMAD.U32 R4, RZ, RZ, UR6 ;  /* 0x00000006ff047e24 */ /* 0x000fe4000f8e00ff */
[----:B-1----:R-:W1:Y:S01]  /*16330*/  LDC.64 R2, c[0x4][R2] ;  /* 0x0100000002027b82 */ /* 0x002e620000000a00 */
[----:B------:R-:W-:Y:S02]  /*16340*/  IMAD.U32 R5, RZ, RZ, UR7 ;  /* 0x00000007ff057e24 */ /* 0x000fe4000f8e00ff */
[----:B------:R-:W-:Y:S02]  /*16350*/  IMAD.U32 R6, RZ, RZ, UR8 ;  /* 0x00000008ff067e24 */ /* 0x000fe4000f8e00ff */
[----:B------:R-:W-:-:S02]  /*16360*/  IMAD.U32 R7, RZ, RZ, UR9 ;  /* 0x00000009ff077e24 */ /* 0x000fc4000f8e00ff */
[----:B------:R-:W-:Y:S02]  /*16370*/  IMAD.U32 R10, RZ, RZ, UR4 ;  /* 0x00000004ff0a7e24 */ /* 0x000fe4000f8e00ff */
[----:B------:R-:W-:Y:S02]  /*16380*/  IMAD.U32 R11, RZ, RZ, UR5 ;  /* 0x00000005ff0b7e24 */ /* 0x000fe4000f8e00ff */
[----:B0-----:R-:W-:Y:S02]  /*16390*/  IMAD.MOV.U32 R8, RZ, RZ, 0x70 ;  /* 0x00000070ff087424 */ /* 0x001fe400078e00ff */
[----:B------:R-:W-:Y:S02]  /*163a0*/  IMAD.MOV.U32 R12, RZ, RZ, 0x1 ;  /* 0x00000001ff0c7424 */ /* 0x000fe400078e00ff */
[----:B------:R-:W-:-:S07]  /*163b0*/  IMAD.MOV.U32 R13, RZ, RZ, RZ ;  /* 0x000000ffff0d7224 */ /* 0x000fce00078e00ff */
[----:B------:R-:W-:-:S07]  /*163c0*/  LEPC R20, `(.L_x_1419) ;  /* 0x000000001014794e */ /* 0x000fce0000000000 */
[----:B-1----:R-:W-:Y:S05]  /*163d0*/  CALL.ABS.NOINC R2 ;  /* 0x0000000002007343 */ /* 0x002fea0003c00000 */
.L_x_1419:
[----:B------:R-:W-:Y:S05]  /*163e0*/  BSYNC B6 ;  /* 0x0000000000067941 */ /* 0x000fea0003800000 */
.L_x_1418:
        /* <DEDUP_REMOVED lines=10> */
[----:B0-----:R-:W-:Y:S01]  /*16490*/  MOV R8, 0x70 ;  /* 0x0000007000087802 */ /* 0x001fe20000000f00 */
[----:B------:R-:W-:Y:S02]  /*164a0*/  IMAD.U32 R5, RZ, RZ, UR7 ;  /* 0x00000007ff057e24 */ /* 0x000fe4000f8e00ff */
[----:B------:R-:W-:Y:S02]  /*164b0*/  IMAD.U32 R6, RZ, RZ, UR8 ;  /* 0x00000008ff067e24 */ /* 0x000fe4000f8e00ff */
[----:B------:R-:W-:-:S02]  /*164c0*/  IMAD.U32 R7, RZ, RZ, UR9 ;  /* 0x00000009ff077e24 */ /* 0x000fc4000f8e00ff */
[----:B------:R-:W-:Y:S02]  /*164d0*/  IMAD.U32 R10, RZ, RZ, UR4 ;  /* 0x00000004ff0a7e24 */ /* 0x000fe4000f8e00ff */
[----:B------:R-:W-:Y:S02]  /*164e0*/  IMAD.U32 R11, RZ, RZ, UR5 ;  /* 0x00000005ff0b7e24 */ /* 0x000fe4000f8e00ff */
[----:B------:R-:W-:Y:S02]  /*164f0*/  IMAD.MOV.U32 R12, RZ, RZ, 0x1 ;  /* 0x00000001ff0c7424 */ /* 0x000fe400078e00ff */
[----:B-1----:R-:W-:-:S07]  /*16500*/  IMAD.MOV.U32 R13, RZ, RZ, RZ ;  /* 0x000000ffff0d7224 */ /* 0x002fce00078e00ff */
[----:B------:R-:W-:-:S07]  /*16510*/  LEPC R20, `(.L_x_1422) ;  /* 0x000000001014794e */ /* 0x000fce0000000000 */
[----:B--2---:R-:W-:Y:S05]  /*16520*/  CALL.ABS.NOINC R2 ;  /* 0x0000000002007343 */ /* 0x004fea0003c00000 */
.L_x_1422:
        /* <DEDUP_REMOVED lines=15> */
.L_x_1421:
[----:B------:R-:W-:Y:S05]  /*16620*/  BSYNC B6 ;  /* 0x0000000000067941 */ /* 0x000fea0003800000 */
.L_x_1420:
[----:B------:R-:W-:Y:S01]  /*16630*/  ULDC.64 UR4, c[0x0][0xaf0] ;  /* 0x0002bc0000047ab9 */ /* 0x000fe20000000a00 */
[----:B------:R-:W2:Y:S01]  /*16640*/  S2R R20, SR_TID.X ;  /* 0x0000000000147919 */ /* 0x000ea20000002100 */
[----:B------:R-:W-:Y:S01]  /*16650*/  ISETP.NE.U32.AND P0, PT, RZ, UR4, PT ;  /* 0x00000004ff007c0c */ /* 0x000fe2000bf05070 */
[----:B------:R-:W3:Y:S03]  /*16660*/  LDC R10, c[0x0][0x430] ;  /* 0x00010c00ff0a7b82 */ /* 0x000ee60000000800 */
[----:B------:R-:W-:-:S13]  /*16670*/  ISETP.NE.AND.EX P0, PT, RZ, UR5, PT, P0 ;  /* 0x00000005ff007c0c */ /* 0x000fda000bf05300 */
[----:B------:R-:W-:Y:S01]  /*16680*/  @P0 IADD3 R2, P1, R27, UR4, RZ ;  /* 0x000000041b020c10 */ /* 0x000fe2000ff3e0ff */
[----:B------:R-:W4:Y:S01]  /*16690*/  S2R R11, SR_TID.X ;  /* 0x00000000000b7919 */ /* 0x000f220000002100 */
[----:B------:R-:W-:Y:S02]  /*166a0*/  ULDC UR4, c[0x0][0x320] ;  /* 0x0000c80000047ab9 */ /* 0x000fe40000000800 */
[----:B-1----:R-:W-:-:S05]  /*166b0*/  @P0 IADD3.X R3, R30, UR5, RZ, P1, !PT ;  /* 0x000000051e030c10 */ /* 0x002fca0008ffe4ff */
[----:B------:R1:W5:Y:S01]  /*166c0*/  @P0 LDG.E R32, desc[UR40][R2.64] ;  /* 0x0000002802200981 */ /* 0x000362000c1e1900 */
[----:B--2---:R-:W-:-:S04]  /*166d0*/  LOP3.LUT R20, R20, 0x7f, RZ, 0xc0, !PT ;  /* 0x0000007f14147812 */ /* 0x004fc800078ec0ff */
[----:B------:R-:W-:Y:S02]  /*166e0*/  SHF.R.U32.HI R21, RZ, 0x3, R20 ;  /* 0x00000003ff157819 */ /* 0x000fe40000011614 */
[----:B------:R-:W2:Y:S02]  /*166f0*/  S2R R20, SR_TID.X ;  /* 0x0000000000147919 */ /* 0x000ea40000002100 */
[----:B--2---:R-:W-:-:S05]  /*16700*/  IMAD.SHL.U32 R20, R20, 0x10, RZ ;  /* 0x0000001014147824 */ /* 0x004fca00078e00ff */
[----:B------:R-:W-:Y:S02]  /*16710*/  LOP3.LUT R20, R21, 0x70, R20, 0xf8, !PT ;  /* 0x0000007015147812 */ /* 0x000fe400078ef814 */
[----:B------:R-:W2:Y:S01]  /*16720*/  S2R R21, SR_TID.X ;  /* 0x0000000000157919 */ /* 0x000ea20000002100 */
[----:B---3--:R-:W-:Y:S01]  /*16730*/  ISETP.NE.AND P1, PT, R10, 0x1, PT ;  /* 0x000000010a00780c */ /* 0x008fe20003f25270 */
[----:B------:R-:W-:-:S12]  /*16740*/  VIADD R31, R31, 0xffffffc0 ;  /* 0xffffffc01f1f7836 */ /* 0x000fd80000000000 */
[----:B-1----:R-:W1:Y:S01]  /*16750*/  @P1 LDC R3, c[0x0][0x434] ;  /* 0x00010d00ff031b82 */ /* 0x002e620000000800 */
[----:B--2---:R-:W-:-:S07]  /*16760*/  IMAD.SHL.U32 R21, R21, 0x8, RZ ;  /* 0x0000000815157824 */ /* 0x004fce00078e00ff */
[----:B------:R-:W2:Y:S01]  /*16770*/  @P1 LDC R2, c[0x0][0x438] ;  /* 0x00010e00ff021b82 */ /* 0x000ea20000000800 */
[----:B------:R-:W-:-:S04]  /*16780*/  LOP3.LUT R21, R21, 0x38, RZ, 0xc0, !PT ;  /* 0x0000003815157812 */ /* 0x000fc800078ec0ff */
[----:B------:R-:W-:-:S04]  /*16790*/  LOP3.LUT R21, R21, 0x40, RZ, 0xfc, !PT ;  /* 0x0000004015157812 */ /* 0x000fc800078efcff */
[----:B------:R-:W-:Y:S02]  /*167a0*/  ISETP.GE.AND P2, PT, R21, UR4, PT ;  /* 0x0000000415007c0c */ /* 0x000fe4000bf46270 */
[----:B------:R-:W3:Y:S01]  /*167b0*/  S2R R21, SR_TID.X ;  /* 0x0000000000157919 */ /* 0x000ee20000002100 */
[----:B------:R-:W-:-:S05]  /*167c0*/  IMAD.IADD R4, R20, 0x1, R31 ;  /* 0x0000000114047824 */ /* 0x000fca00078e021f */
[C---:B------:R-:W-:Y:S01]  /*167d0*/  ISETP.GE.AND P0, PT, R4.reuse, R35, PT ;  /* 0x000000230400720c */ /* 0x040fe20003f06270 */
[----:B------:R-:W-:Y:S02]  /*167e0*/  IMAD.IADD R0, R4, 0x1, R34 ;  /* 0x0000000104007824 */ /* 0x000fe400078e0222 */
[----:B----4-:R-:W-:Y:S01]  /*167f0*/  IMAD.SHL.U32 R11, R11, 0x8, RZ ;  /* 0x000000080b0b7824 */ /* 0x010fe200078e00ff */
[----:B------:R-:W-:Y:S01]  /*16800*/  ISETP.GT.U32.OR P0, PT, R20, 0x3f, P0 ;  /* 0x0000003f1400780c */ /* 0x000fe20000704470 */
[----:B-1----:R-:W-:Y:S01]  /*16810*/  @P1 IMAD.HI.U32 R3, R0, R3, RZ ;  /* 0x0000000300031227 */ /* 0x002fe200078e00ff */
[----:B0-----:R-:W-:Y:S02]  /*16820*/  MOV R8, R0 ;  /* 0x0000000000087202 */ /* 0x001fe40000000f00 */
[----:B------:R-:W-:Y:S02]  /*16830*/  LOP3.LUT R11, R11, 0x38, RZ, 0xc0, !PT ;  /* 0x000000380b0b7812 */ /* 0x000fe400078ec0ff */
[----:B--2---:R-:W-:-:S02]  /*16840*/  @P1 SHF.R.U32.HI R8, RZ, R2, R3 ;  /* 0x00000002ff081219 */ /* 0x004fc40000011603 */
[----:B------:R-:W-:Y:S02]  /*16850*/  ISETP.GE.AND P1, PT, R11, UR4, PT ;  /* 0x000000040b007c0c */ /* 0x000fe4000bf26270 */
[----:B------:R-:W-:Y:S02]  /*16860*/  LOP3.LUT R22, R22, 0xffffffbf, RZ, 0xc0, !PT ;  /* 0xffffffbf16167812 */ /* 0x000fe400078ec0ff */
[----:B------:R-:W-:Y:S01]  /*16870*/  SEL R9, RZ, 0xffffffff, P2 ;  /* 0xffffffffff097807 */ /* 0x000fe20001000000 */
[----:B------:R-:W0:Y:S01]  /*16880*/  @!P0 LDC.64 R2, c[0x0][0x428] ;  /* 0x00010a00ff028b82 */ /* 0x000e220000000a00 */
[----:B------:R-:W-:Y:S01]  /*16890*/  @P2 LOP3.LUT R22, R22, 0x40, RZ, 0xfc, !PT ;  /* 0x0000004016162812 */ /* 0x000fe200078efcff */
[----:B---3--:R-:W-:Y:S01]  /*168a0*/  IMAD.SHL.U32 R21, R21, 0x8, RZ ;  /* 0x0000000815157824 */ /* 0x008fe200078e00ff */
[----:B------:R-:W-:Y:S01]  /*168b0*/  SEL R4, RZ, 0x1, P1 ;  /* 0x00000001ff047807 */ /* 0x000fe20000800000 */
[----:B------:R-:W-:-:S03]  /*168c0*/  IMAD.SHL.U32 R9, R9, 0x2, RZ ;  /* 0x0000000209097824 */ /* 0x000fc600078e00ff */
[----:B------:R-:W-:Y:S02]  /*168d0*/  LOP3.LUT R21, R21, 0x38, RZ, 0xc0, !PT ;  /* 0x0000003815157812 */ /* 0x000fe400078ec0ff */
[----:B------:R-:W-:Y:S02]  /*168e0*/  LOP3.LUT R22, R22, 0xffffff7f, RZ, 0xc0, !PT ;  /* 0xffffff7f16167812 */ /* 0x000fe400078ec0ff */
[C---:B------:R-:W-:Y:S02]  /*168f0*/  LOP3.LUT R33, R21.reuse, 0x80, RZ, 0xfc, !PT ;  /* 0x0000008015217812 */ /* 0x040fe400078efcff */
[----:B------:R-:W-:Y:S02]  /*16900*/  LOP3.LUT R21, R21, 0xc0, RZ, 0xfc, !PT ;  /* 0x000000c015157812 */ /* 0x000fe400078efcff */
[----:B------:R-:W-:Y:S02]  /*16910*/  @P1 LOP3.LUT R22, R22, 0x80, RZ, 0xfc, !PT ;  /* 0x0000008016161812 */ /* 0x000fe400078efcff */
[----:B------:R-:W-:-:S02]  /*16920*/  LOP3.LUT R9, R9, 0x2, R4, 0xe2, !PT ;  /* 0x0000000209097812 */ /* 0x000fc400078ee204 */
[----:B------:R-:W-:Y:S01]  /*16930*/  ISETP.GE.AND P2, PT, R33, UR4, PT ;  /* 0x0000000421007c0c */ /* 0x000fe2000bf46270 */
[----:B------:R-:W1:Y:S01]  /*16940*/  @!P0 LDC.64 R4, c[0x0][0x418] ;  /* 0x00010600ff048b82 */ /* 0x000e620000000a00 */
[----:B------:R-:W-:Y:S02]  /*16950*/  ISETP.GE.AND P1, PT, R21, UR4, PT ;  /* 0x0000000415007c0c */ /* 0x000fe4000bf26270 */
[----:B------:R-:W-:Y:S02]  /*16960*/  SEL R6, RZ, 0x4, P2 ;  /* 0x00000004ff067807 */ /* 0x000fe40001000000 */
[----:B------:R-:W-:-:S04]  /*16970*/  SEL R7, RZ, 0x8, P1 ;  /* 0x00000008ff077807 */ /* 0x000fc80000800000 */
[----:B------:R-:W-:Y:S01]  /*16980*/  LOP3.LUT R9, R7, R9, R6, 0xfe, !PT ;  /* 0x0000000907097212 */ /* 0x000fe200078efe06 */
[--C-:B------:R-:W-:Y:S01]  /*16990*/  @!P0 IMAD.MOV.U32 R6, RZ, RZ, R8.reuse ;  /* 0x000000ffff068224 */ /* 0x100fe200078e0008 */
[----:B------:R-:W-:Y:S02]  /*169a0*/  @!P0 SHF.R.S32.HI R7, RZ, 0x1f, R8 ;  /* 0x0000001fff078819 */ /* 0x000fe40000011408 */
[----:B------:R-:W-:-:S04]  /*169b0*/  LOP3.LUT R22, R22, 0xffffffdf, RZ, 0xc0, !PT ;  /* 0xffffffdf16167812 */ /* 0x000fc800078ec0ff */
[----:B------:R-:W-:-:S04]  /*169c0*/  @P2 LOP3.LUT R22, R22, 0x20, RZ, 0xfc, !PT ;  /* 0x0000002016162812 */ /* 0x000fc800078efcff */
[----:B------:R-:W-:-:S04]  /*169d0*/  LOP3.LUT R22, R22, 0xffffffef, RZ, 0xc0, !PT ;  /* 0xffffffef16167812 */ /* 0x000fc800078ec0ff */
[----:B------:R-:W-:Y:S02]  /*169e0*/  @P1 LOP3.LUT R22, R22, 0x10, RZ, 0xfc, !PT ;  /* 0x0000001016161812 */ /* 0x000fe400078efcff */
[----:B-----5:R-:W-:Y:S01]  /*169f0*/  SHF.R.S32.HI R35, RZ, 0x1f, R32 ;  /* 0x0000001fff237819 */ /* 0x020fe20000011420 */
[----:B0-----:R-:W-:-:S04]  /*16a00*/  @!P0 IMAD.WIDE.U32 R6, R32, R2, R6 ;  /* 0x0000000220068225 */ /* 0x001fc800078e0006 */
[----:B------:R-:W-:-:S04]  /*16a10*/  @!P0 IMAD R2, R35, R2, RZ ;  /* 0x0000000223028224 */ /* 0x000fc800078e02ff */
[----:B------:R-:W-:Y:S01]  /*16a20*/  @!P0 IMAD R3, R32, R3, R2 ;  /* 0x0000000320038224 */ /* 0x000fe200078e0202 */
[----:B-1----:R-:W-:-:S03]  /*16a30*/  @!P0 LEA R4, P1, R6, R4, 0x2 ;  /* 0x0000000406048211 */ /* 0x002fc600078210ff */
[----:B------:R-:W-:Y:S02]  /*16a40*/  @!P0 IMAD.IADD R3, R7, 0x1, R3 ;  /* 0x0000000107038824 */ /* 0x000fe400078e0203 */
[----:B------:R-:W-:-:S03]  /*16a50*/  IMAD.MOV.U32 R2, RZ, RZ, RZ ;  /* 0x000000ffff027224 */ /* 0x000fc600078e00ff */
[----:B------:R-:W-:-:S05]  /*16a60*/  @!P0 LEA.HI.X R5, R6, R5, R3, 0x2, P1 ;  /* 0x0000000506058211 */ /* 0x000fca00008f1403 */
[----:B------:R0:W2:Y:S01]  /*16a70*/  @!P0 LDG.E R2, desc[UR40][R4.64] ;  /* 0x0000002804028981 */ /* 0x0000a2000c1e1900 */
[----:B------:R-:W1:Y:S01]  /*16a80*/  S2R R21, SR_TID.X ;  /* 0x0000000000157919 */ /* 0x000e620000002100 */
[----:B------:R-:W-:Y:S01]  /*16a90*/  LOP3.LUT R13, R11, 0x1c0, RZ, 0xfc, !PT ;  /* 0x000001c00b0d7812 */ /* 0x000fe200078efcff */
[----:B-1----:R-:W-:-:S05]  /*16aa0*/  IMAD.SHL.U32 R21, R21, 0x8, RZ ;  /* 0x0000000815157824 */ /* 0x002fca00078e00ff */
[----:B------:R-:W-:-:S04]  /*16ab0*/  LOP3.LUT R21, R21, 0x38, RZ, 0xc0, !PT ;  /* 0x0000003815157812 */ /* 0x000fc800078ec0ff */
[----:B------:R-:W-:-:S04]  /*16ac0*/  LOP3.LUT R12, R21, 0x180, RZ, 0xfc, !PT ;  /* 0x00000180150c7812 */ /* 0x000fc800078efcff */
[----:B------:R-:W-:Y:S02]  /*16ad0*/  ISETP.GE.AND P0, PT, R12, UR4, PT ;  /* 0x000000040c007c0c */ /* 0x000fe4000bf06270 */
[C---:B------:R-:W-:Y:S02]  /*16ae0*/  LOP3.LUT R12, R11.reuse, 0x100, RZ, 0xfc, !PT ;  /* 0x000001000b0c7812 */ /* 0x040fe400078efcff */
[----:B------:R-:W-:Y:S02]  /*16af0*/  LOP3.LUT R11, R11, 0x140, RZ, 0xfc, !PT ;  /* 0x000001400b0b7812 */ /* 0x000fe400078efcff */
[----:B------:R-:W-:Y:S02]  /*16b00*/  ISETP.GE.AND P3, PT, R12, UR4, PT ;  /* 0x000000040c007c0c */ /* 0x000fe4000bf66270 */
[----:B------:R-:W-:Y:S02]  /*16b10*/  ISETP.GE.AND P2, PT, R11, UR4, PT ;  /* 0x000000040b007c0c */ /* 0x000fe4000bf46270 */
[----:B------:R-:W-:-:S02]  /*16b20*/  SEL R3, RZ, 0x10, P3 ;  /* 0x00000010ff037807 */ /* 0x000fc40001800000 */
[----:B0-----:R-:W-:-:S04]  /*16b30*/  SEL R4, RZ, 0x20, P2 ;  /* 0x00000020ff047807 */ /* 0x001fc80001000000 */
[----:B------:R-:W-:Y:S02]  /*16b40*/  LOP3.LUT R3, R4, R9, R3, 0xfe, !PT ;  /* 0x0000000904037212 */ /* 0x000fe400078efe03 */
[----:B------:R-:W-:-:S04]  /*16b50*/  LOP3.LUT R22, R22, 0xfffffff7, RZ, 0xc0, !PT ;  /* 0xfffffff716167812 */ /* 0x000fc800078ec0ff */
[----:B------:R-:W-:-:S04]  /*16b60*/  @P3 LOP3.LUT R22, R22, 0x8, RZ, 0xfc, !PT ;  /* 0x0000000816163812 */ /* 0x000fc800078efcff */
[----:B------:R-:W-:-:S04]  /*16b70*/  LOP3.LUT R22, R22, 0xfffffffb, RZ, 0xc0, !PT ;  /* 0xfffffffb16167812 */ /* 0x000fc800078ec0ff */
[----:B------:R-:W-:Y:S01]  /*16b80*/  @P2 LOP3.LUT R22, R22, 0x4, RZ, 0xfc, !PT ;  /* 0x0000000416162812 */ /* 0x000fe200078efcff */
[----:B--2---:R0:W-:Y:S02]  /*16b90*/  STL [R1+0x4], R2 ;  /* 0x0000040201007387 */ /* 0x0041e40000100800 */
[----:B0-----:R-:W-:-:S04]  /*16ba0*/  SEL R2, RZ, 0x40, P0 ;  /* 0x00000040ff027807 */ /* 0x001fc80000000000 */
[----:B------:R-:W-:Y:S01]  /*16bb0*/  LOP3.LUT R5, R3, R2, RZ, 0xfc, !PT ;  /* 0x0000000203057212 */ /* 0x000fe200078efcff */
[----:B------:R-:W-:-:S04]  /*16bc0*/  IMAD.MOV R2, RZ, RZ, -R8 ;  /* 0x000000ffff027224 */ /* 0x000fc800078e0a08 */
[----:B------:R-:W-:Y:S01]  /*16bd0*/  IMAD R0, R10, R2, R0 ;  /* 0x000000020a007224 */ /* 0x000fe200078e0200 */
[----:B------:R0:W-:Y:S04]  /*16be0*/  STL [R1+0x44], R5 ;  /* 0x0000440501007387 */ /* 0x0001e80000100800 */
[----:B------:R0:W-:Y:S01]  /*16bf0*/  STL [R1+0xc], R0 ;  /* 0x00000c0001007387 */ /* 0x0001e20000100800 */
[----:B------:R-:W-:Y:S01]  /*16c00*/  ISETP.GE.AND P0, PT, R13, UR4, PT ;  /* 0x000000040d007c0c */ /* 0x000fe2000bf06270 */
[----:B------:R-:W-:-:S03]  /*16c10*/  UMOV UR4, 0xffffffff ;  /* 0xffffffff00047882 */ /* 0x000fc60000000000 */
[----:B------:R-:W-:Y:S01]  /*16c20*/  SEL R33, RZ, 0x80, P0 ;  /* 0x00000080ff217807 */ /* 0x000fe20000000000 */
[----:B------:R-:W-:Y:S08]  /*16c30*/  BRA.DIV UR4, `(.L_x_1423) ;  /* 0x0000005604a87947 */ /* 0x000ff0000b800000 */
.L_x_1533:
[----:B0-----:R-:W2:Y:S01]  /*16c40*/  LDL R0, [R1+0x4c] ;  /* 0x00004c0001007983 */ /* 0x001ea20000100800 */
[----:B------:R-:W-:Y:S02]  /*16c50*/  ISETP.GT.U32.AND P1, PT, R20, 0x3f, PT ;  /* 0x0000003f1400780c */ /* 0x000fe40003f24070 */
[----:B------:R-:W-:Y:S02]  /*16c60*/  LOP3.LUT R22, R22, 0xfffffeff, RZ, 0xc0, !PT ;  /* 0xfffffeff16167812 */ /* 0x000fe400078ec0ff */
[----:B------:R-:W-:Y:S02]  /*16c70*/  LOP3.LUT R33, R5, R33, RZ, 0xfc, !PT ;  /* 0x0000002105217212 */ /* 0x000fe400078efcff */
[----:B------:R-:W-:Y:S02]  /*16c80*/  LOP3.LUT R22, R22, 0xfffffffe, RZ, 0xc0, !PT ;  /* 0xfffffffe16167812 */ /* 0x000fe400078ec0ff */
[----:B------:R-:W-:-:S05]  /*16c90*/  SHF.R.S32.HI R30, RZ, 0x1f, R18 ;  /* 0x0000001fff1e7819 */ /* 0x000fca0000011412 */
[----:B------:R-:W-:Y:S02]  /*16ca0*/  @P1 LOP3.LUT R22, R22, 0x1, RZ, 0xfc, !PT ;  /* 0x0000000116161812 */ /* 0x000fe400078efcff */
[----:B--2---:R-:W-:-:S13]  /*16cb0*/  ISETP.NE.AND P0, PT, R0, 0x3, PT ;  /* 0x000000030000780c */ /* 0x004fda0003f05270 */
[----:B------:R-:W-:Y:S01]  /*16cc0*/  @P0 LOP3.LUT R22, R22, 0x100, RZ, 0xfc, !PT ;  /* 0x0000010016160812 */ /* 0x000fe200078efcff */
[----:B------:R-:W-:Y:S06]  /*16cd0*/  @!P0 BRA `(.L_x_1424) ;  /* 0x0000000000048947 */ /* 0x000fec0003800000 */
[----:B------:R-:W-:Y:S01]  /*16ce0*/  BPT.TRAP 0x1 ;  /* 0x000000040000795c */ /* 0x000fe20000300000 */
.L_x_1424:
[----:B------:R-:W-:Y:S01]  /*16cf0*/  IMAD R27, R25, 0x8, R23 ;  /* 0x00000008191b7824 */ /* 0x000fe200078e0217 */
[----:B------:R-:W-:Y:S01]  /*16d00*/  SHF.L.U32 R0, R28, 0x1f, RZ ;  /* 0x0000001f1c007819 */ /* 0x000fe200000006ff */
[----:B------:R-:W-:Y:S03]  /*16d10*/  BSSY B0, `(.L_x_1425) ;  /* 0x0000003000007945 */ /* 0x000fe60003800000 */
[----:B------:R-:W0:Y:S02]  /*16d20*/  SYNCS.PHASECHK.TRANS64.TRYWAIT P0, [R27+URZ+0x38840], R0 ;  /* 0x038840001b0075a7 */ /* 0x000e24000800017f */
[----:B0-----:R-:W-:Y:S05]  /*16d30*/  @!P0 BRA `(.L_x_1426) ;  /* 0x00000054009c8947 */ /* 0x001fea0003800000 */
.L_x_1534:
[----:B------:R-:W-:Y:S05]  /*16d40*/  BSYNC B0 ;  /* 0x0000000000007941 */ /* 0x000fea0003800000 */
.L_x_1425:
[----:B------:R-:W0:Y:S01]  /*16d50*/  LDL R2, [R1+0xc] ;  /* 0x00000c0001027983 */ /* 0x000e220000100800 */
[----:B------:R-:W-:-:S03]  /*16d60*/  ULDC.64 UR4, c[0x0][0x300] ;  /* 0x0000c00000047ab9 */ /* 0x000fc60000000a00 */
[----:B------:R-:W2:Y:S04]  /*16d70*/  LDL R4, [R1+0x4] ;  /* 0x0000040001047983 */ /* 0x000ea80000100800 */
[----:B------:R-:W3:Y:S01]  /*16d80*/  LDL R6, [R1+0x10] ;  /* 0x0000100001067983 */ /* 0x000ee20000100800 */
[----:B------:R-:W-:Y:S01]  /*16d90*/  LOP3.LUT R22, R22, 0xfffffffd, RZ, 0xc0, !PT ;  /* 0xfffffffd16167812 */ /* 0x000fe200078ec0ff */
[----:B------:R-:W1:Y:S02]  /*16da0*/  S2R R7, SR_TID.X ;  /* 0x0000000000077919 */ /* 0x000e640000002100 */
[----:B-1----:R-:W-:-:S05]  /*16db0*/  IMAD.SHL.U32 R7, R7, 0x8, RZ ;  /* 0x0000000807077824 */ /* 0x002fca00078e00ff */
[----:B------:R-:W-:Y:S02]  /*16dc0*/  LOP3.LUT R7, R7, 0x38, RZ, 0xc0, !PT ;  /* 0x0000003807077812 */ /* 0x000fe400078ec0ff */
[----:B0-----:R-:W-:Y:S02]  /*16dd0*/  SHF.R.S32.HI R0, RZ, 0x1f, R2 ;  /* 0x0000001fff007819 */ /* 0x001fe40000011402 */
[----:B--2---:R-:W-:-:S03]  /*16de0*/  SHF.R.S32.HI R5, RZ, 0x1f, R4 ;  /* 0x0000001fff057819 */ /* 0x004fc60000011404 */
        /* <DEDUP_REMOVED lines=10> */
[----:B------:R-:W-:Y:S01]  /*16e90*/  ULDC.64 UR4, c[0x0][0x308] ;  /* 0x0000c20000047ab9 */ /* 0x000fe20000000a00 */
[----:B------:R-:W0:Y:S02]  /*16ea0*/  S2R R4, SR_TID.X ;  /* 0x0000000000047919 */ /* 0x000e240000002100 */
[----:B------:R-:W-:Y:S02]  /*16eb0*/  IMAD.IADD R3, R3, 0x1, R0 ;  /* 0x0000000103037824 */ /* 0x000fe400078e0200 */
[----:B------:R-:W-:Y:S02]  /*16ec0*/  IMAD R0, R30, UR4, RZ ;  /* 0x000000041e007c24 */ /* 0x000fe4000f8e02ff */
[----:B------:R-:W-:-:S04]  /*16ed0*/  IMAD.WIDE.U32 R2, R18, UR4, R2 ;  /* 0x0000000412027c25 */ /* 0x000fc8000f8e0002 */
[----:B------:R-:W-:Y:S01]  /*16ee0*/  IMAD R0, R18, UR5, R0 ;  /* 0x0000000512007c24 */ /* 0x000fe2000f8e0200 */
[----:B------:R-:W-:Y:S01]  /*16ef0*/  ULDC.64 UR4, c[0x0][0x2e8] ;  /* 0x0000ba0000047ab9 */ /* 0x000fe20000000a00 */
[----:B0-----:R-:W-:-:S04]  /*16f00*/  LOP3.LUT R4, R4, 0x7f, RZ, 0xc0, !PT ;  /* 0x0000007f04047812 */ /* 0x001fc800078ec0ff */
[----:B-1----:R-:W-:Y:S01]  /*16f10*/  SHF.R.U32.HI R5, RZ, 0x3, R4 ;  /* 0x00000003ff057819 */ /* 0x002fe20000011604 */
[----:B------:R-:W-:Y:S01]  /*16f20*/  IMAD.IADD R4, R3, 0x1, R0 ;  /* 0x0000000103047824 */ /* 0x000fe200078e0200 */
[C---:B------:R-:W-:Y:S01]  /*16f30*/  LEA R0, P0, R2.reuse, UR4, 0x1 ;  /* 0x0000000402007c11 */ /* 0x040fe2000f8008ff */
[----:B------:R-:W-:Y:S01]  /*16f40*/  ULDC UR4, c[0x0][0x2f4] ;  /* 0x0000bd0000047ab9 */ /* 0x000fe20000000800 */
[----:B---3--:R-:W-:Y:S01]  /*16f50*/  IADD3 R31, -R5, R6, -R31 ;  /* 0x00000006051f7210 */ /* 0x008fe20007ffe91f */
        /* <DEDUP_REMOVED lines=21> */
[----:B0-----:R-:W-:-:S04]  /*170b0*/  @P0 LEA R3, P1, R7, R3, 0x1 ;  /* 0x0000000307030211 */ /* 0x001fc800078208ff */
[----:B-1----:R-:W-:-:S04]  /*170c0*/  @P0 IADD3.X R2, RZ, R2, RZ, P1, !PT ;  /* 0x00000002ff020210 */ /* 0x002fc80000ffe4ff */
        /* <DEDUP_REMOVED lines=16> */
.L_x_1544:
        /* <DEDUP_REMOVED lines=10> */
.L_x_1428:
[----:B------:R-:W-:Y:S02]  /*17270*/  PLOP3.LUT P1, PT, P1, P0, PT, 0xa2, 0x0 ;  /* 0x000000000000781c */ /* 0x000fe40000f21472 */
[----:B------:R-:W-:-:S08]  /*17280*/  @P0 R2UR P1, UR4, R27 ;  /* 0x000000001b0402ca */ /* 0x000fd00000020000 */
[----:B------:R-:W-:-:S05]  /*17290*/  @P0 PLOP3.LUT P0, PT, P1, PT, PT, 0x80, 0x0 ;  /* 0x000000000000081c */ /* 0x000fca0000f0f070 */
[----:B------:R-:W-:Y:S01]  /*172a0*/  @!P1 SYNCS.ARRIVE.TRANS64.RED.A0T1 RZ, [UR4+0x38830], RZ ;  /* 0x038830ffffff99a7 */ /* 0x000fe20008200404 */
[----:B------:R-:W-:Y:S07]  /*172b0*/  @!P1 ARRIVES.LDGSTSBAR.64.TRANSCNT [UR4+0x38830] ;  /* 0x03883000ff0099b0 */ /* 0x000fee0008000a84 */
[----:B------:R-:W-:Y:S05]  /*172c0*/  @P0 BRA.U.ANY `(.L_x_1428) ;  /* 0xfffffffd00e80947 */ /* 0x000fea000393ffff */
[----:B------:R-:W-:Y:S01]  /*172d0*/  NOP ;  /* 0x0000000000007918 */ /* 0x000fe20000000000 */
[----:B------:R-:W2:Y:S02]  /*172e0*/  LDL R0, [R1+0x4c] ;  /* 0x00004c0001007983 */ /* 0x000ea40000100800 */
[----:B--2---:R-:W-:-:S13]  /*172f0*/  ISETP.NE.AND P2, PT, R0, 0x3, PT ;  /* 0x000000030000780c */ /* 0x004fda0003f45270 */
[----:B------:R-:W-:Y:S05]  /*17300*/  @!P2 BRA `(.L_x_1429) ;  /* 0x000000000004a947 */ /* 0x000fea0003800000 */
[----:B------:R-:W-:Y:S01]  /*17310*/  BPT.TRAP 0x1 ;  /* 0x000000040000795c */ /* 0x000fe20000300000 */
.L_x_1429:
[----:B------:R1:W5:Y:S01]  /*17320*/  LDL.LU R0, [R1+0x20] ;  /* 0x0000200001007983 */ /* 0x0003620000300800 */
[----:B------:R1:W-:Y:S03]  /*17330*/  SYNCS.ARRIVE.TRANS64.A1T0 RZ, [R27+URZ+0x38830], RZ ;  /* 0x038830ff1bff79a7 */ /* 0x0003e6000810003f */
[----:B0-----:R1:W5:Y:S02]  /*17340*/  LDL R2, [R1] ;  /* 0x0000000001027983 */ /* 0x0013640000100800 */
[----:B------:R-:W-:Y:S05]  /*17350*/  WARPSYNC.ALL ;  /* 0x0000000000007948 */ /* 0x000fea0003800000 */
[----:B------:R-:W-:Y:S01]  /*17360*/  ULDC.64 UR4, c[0x0][0xaf8] ;  /* 0x0002be0000047ab9 */ /* 0x000fe20000000a00 */
[----:B------:R-:W-:Y:S01]  /*17370*/  BSSY B6, `(.L_x_1430) ;  /* 0x000001d000067945 */ /* 0x000fe20003800000 */
[----:B------:R-:W-:Y:S01]  /*17380*/  BAR.SYNC.DEFER_BLOCKING 0x8, 0x100 ;  /* 0x0204000000007b1d */ /* 0x000fe20000010000 */
[----:B------:R-:W-:-:S04]  /*17390*/  ISETP.NE.U32.AND P0, PT, RZ, UR4, PT ;  /* 0x00000004ff007c0c */ /* 0x000fc8000bf05070 */
[----:B------:R-:W-:-:S04]  /*173a0*/  ISETP.NE.AND.EX P0, PT, RZ, UR5, PT, P0 ;  /* 0x00000005ff007c0c */ /* 0x000fc8000bf05300 */
[----:B------:R-:W-:-:S05]  /*173b0*/  SEL R4, R37, RZ, !P0 ;  /* 0x000000ff25047207 */ /* 0x000fca0004000000 */
[----:B------:R0:W-:Y:S01]  /*173c0*/  STL [R1+0x14], R4 ;  /* 0x0000140401007387 */ /* 0x0001e20000100800 */
[----:B-----5:R-:W-:Y:S01]  /*173d0*/  SEL R3, R0, RZ, !P0 ;  /* 0x000000ff00037207 */ /* 0x020fe20004000000 */
[----:B------:R-:W-:-:S04]  /*173e0*/  VIADD R0, R23, 0x20400 ;  /* 0x0002040017007836 */ /* 0x000fc80000000000 */
[----:B------:R0:W-:Y:S01]  /*173f0*/  STL [R1+0x30], R3 ;  /* 0x0000300301007387 */ /* 0x0001e20000100800 */
[----:B------:R-:W-:Y:S02]  /*17400*/  LOP3.LUT P0, RZ, R0, 0x3ff, RZ, 0xc0, !PT ;  /* 0x000003ff00ff7812 */ /* 0x000fe4000780c0ff */
[----:B------:R-:W-:-:S05]  /*17410*/  SHF.R.S32.HI R0, RZ, 0x1f, R2 ;  /* 0x0000001fff007819 */ /* 0x000fca0000011402 */
[----:B------:R0:W-:Y:S06]  /*17420*/  STL [R1+0x2c], R0 ;  /* 0x00002c0001007387 */ /* 0x0001ec0000100800 */
[----:B------:R-:W-:Y:S05]  /*17430*/  @!P0 BRA `(.L_x_1431) ;  /* 0x0000000000408947 */ /* 0x000fea0003800000 */
[----:B------:R-:W-:Y:S01]  /*17440*/  MOV R2, 0x0 ;  /* 0x0000000000027802 */ /* 0x000fe20000000f00 */
[----:B------:R-:W-:Y:S01]  /*17450*/  ULDC.64 UR4, c[0x4][0x90] ;  /* 0x0100240000047ab9 */ /* 0x000fe20000000a00 */
[----:B------:R-:W-:Y:S01]  /*17460*/  ULDC.64 UR6, c[0x4][0x98] ;  /* 0x0100260000067ab9 */ /* 0x000fe20000000a00 */
[----:B------:R-:W-:Y:S01]  /*17470*/  ULDC.64 UR8, c[0x4][0x20] ;  /* 0x0100080000087ab9 */ /* 0x000fe20000000a00 */
[----:B0-----:R-:W-:Y:S02]  /*17480*/  IMAD.U32 R4, RZ, RZ, UR4 ;  /* 0x00000004ff047e24 */ /* 0x001fe4000f8e00ff */
        /* <DEDUP_REMOVED lines=11> */
.L_x_1431:
[----:B------:R-:W-:Y:S05]  /*17540*/  BSYNC B6 ;  /* 0x0000000000067941 */ /* 0x000fea0003800000 */
.L_x_1430:
[----:B------:R-:W2:Y:S01]  /*17550*/  LDL R20, [R1+0x30] ;  /* 0x0000300001147983 */ /* 0x000ea20000100800 */
[----:B------:R-:W3:Y:S01]  /*17560*/  LDC R6, c[0x0][0x448] ;  /* 0x00011200ff067b82 */ /* 0x000ee20000000800 */
[----:B------:R-:W-:Y:S02]  /*17570*/  ULDC.64 UR4, c[0x0][0x298] ;  /* 0x0000a60000047ab9 */ /* 0x000fe40000000a00 */
[----:B0-----:R-:W4:Y:S04]  /*17580*/  LDL R4, [R1+0x2c] ;  /* 0x00002c0001047983 */ /* 0x001f280000100800 */
[----:B------:R-:W4:Y:S04]  /*17590*/  LDL R5, [R1] ;  /* 0x0000000001057983 */ /* 0x000f280000100800 */
[----:B------:R0:W5:Y:S01]  /*175a0*/  LDL R9, [R1+0x1c] ;  /* 0x00001c0001097983 */ /* 0x0001620000100800 */
[----:B------:R-:W1:Y:S01]  /*175b0*/  S2R R2, SR_TID.X ;  /* 0x0000000000027919 */ /* 0x000e620000002100 */
[----:B------:R-:W0:Y:S01]  /*175c0*/  S2R R0, SR_TID.X ;  /* 0x0000000000007919 */ /* 0x000e220000002100 */
[----:B---3--:R-:W-:-:S13]  /*175d0*/  ISETP.NE.AND P0, PT, R6, 0x1, PT ;  /* 0x000000010600780c */ /* 0x008fda0003f05270 */
[----:B------:R-:W3:Y:S01]  /*175e0*/  @P0 LDC R3, c[0x0][0x450] ;  /* 0x00011400ff030b82 */ /* 0x000ee20000000800 */
[----:B-1----:R-:W-:-:S04]  /*175f0*/  LOP3.LUT R2, R2, 0x7f, RZ, 0xc0, !PT ;  /* 0x0000007f02027812 */ /* 0x002fc800078ec0ff */
[----:B------:R-:W-:Y:S01]  /*17600*/  SHF.R.U32.HI R2, RZ, 0x3, R2 ;  /* 0x00000003ff027819 */ /* 0x000fe20000011602 */
[----:B--2---:R-:W-:Y:S02]  /*17610*/  IMAD.MOV.U32 R21, RZ, RZ, R20 ;  /* 0x000000ffff157224 */ /* 0x004fe400078e0014 */
[----:B------:R-:W2:Y:S01]  /*17620*/  LDL R20, [R1+0x14] ;  /* 0x0000140001147983 */ /* 0x000ea20000100800 */
[----:B0-----:R-:W-:-:S04]  /*17630*/  SHF.L.U32 R0, R0, 0x4, RZ ;  /* 0x0000000400007819 */ /* 0x001fc800000006ff */
[----:B------:R-:W-:Y:S02]  /*17640*/  LOP3.LUT R0, R2, 0x70, R0, 0xf8, !PT ;  /* 0x0000007002007812 */ /* 0x000fe400078ef800 */
[----:B------:R-:W0:Y:S03]  /*17650*/  @P0 LDC R2, c[0x0][0x44c] ;  /* 0x00011300ff020b82 */ /* 0x000e260000000800 */
[----:B------:R-:W-:Y:S02]  /*17660*/  IMAD R37, R17, 0x40, R0 ;  /* 0x0000004011257824 */ /* 0x000fe400078e0200 */
[----:B----4-:R-:W-:Y:S02]  /*17670*/  IMAD R4, R4, UR4, RZ ;  /* 0x0000000404047c24 */ /* 0x010fe4000f8e02ff */
[----:B------:R-:W-:Y:S02]  /*17680*/  IMAD.MOV.U32 R0, RZ, RZ, R37 ;  /* 0x000000ffff007224 */ /* 0x000fe400078e0025 */
[----:B------:R-:W-:-:S02]  /*17690*/  IMAD R4, R5, UR5, R4 ;  /* 0x0000000505047c24 */ /* 0x000fc4000f8e0204 */
[----:B0-----:R-:W-:-:S05]  /*176a0*/  @P0 IMAD.HI.U32 R2, R37, R2, RZ ;  /* 0x0000000225020227 */ /* 0x001fca00078e00ff */
[----:B---3--:R-:W-:Y:S01]  /*176b0*/  @P0 SHF.R.U32.HI R0, RZ, R3, R2 ;  /* 0x00000003ff000219 */ /* 0x008fe20000011602 */
        /* <DEDUP_REMOVED lines=8> */
[----:B------:R-:W-:Y:S01]  /*17740*/  IMAD R4, R21, UR4, RZ ;  /* 0x0000000415047c24 */ /* 0x000fe2000f8e02ff */
[----:B------:R-:W0:Y:S02]  /*17750*/  S2R R7, SR_TID.X ;  /* 0x0000000000077919 */ /* 0x000e240000002100 */
[----:B0-----:R-:W-:-:S05]  /*17760*/  IMAD.SHL.U32 R7, R7, 0x8, RZ ;  /* 0x0000000807077824 */ /* 0x001fca00078e00ff */
[----:B------:R-:W-:Y:S01]  /*17770*/  LOP3.LUT R7, R7, 0x38, RZ, 0xc0, !PT ;  /* 0x0000003807077812 */ /* 0x000fe200078ec0ff */
[C---:B--2---:R-:W-:Y:S02]  /*17780*/  IMAD R4, R20.reuse, UR5, R4 ;  /* 0x0000000514047c24 */ /* 0x044fe4000f8e0204 */
[----:B------:R-:W-:Y:S01]  /*17790*/  IMAD.WIDE.U32 R2, R20, UR4, R2 ;  /* 0x0000000414027c25 */ /* 0x000fe2000f8e0002 */
[----:B------:R-:W-:-:S03]  /*177a0*/  ULDC.64 UR4, c[0x0][0x2d0] ;  /* 0x0000b40000047ab9 */ /* 0x000fc60000000a00 */
[----:B------:R-:W-:Y:S01]  /*177b0*/  IMAD.IADD R3, R3, 0x1, R4 ;  /* 0x0000000103037824 */ /* 0x000fe200078e0204 */
[----:B------:R-:W-:Y:S01]  /*177c0*/  SHF.R.S32.HI R4, RZ, 0x1f, R0 ;  /* 0x0000001fff047819 */ /* 0x000fe20000011400 */
[----:B------:R-:W0:Y:S04]  /*177d0*/  S2R R20, SR_TID.X ;  /* 0x0000000000147919 */ /* 0x000e280000002100 */
        /* <DEDUP_REMOVED lines=15> */
[----:B0-----:R-:W-:-:S03]  /*178d0*/  LOP3.LUT R20, R20, 0x7f, RZ, 0xc0, !PT ;  /* 0x0000007f14147812 */ /* 0x001fc600078ec0ff */
[----:B------:R-:W-:Y:S01]  /*178e0*/  LEA.HI.X R3, R2, UR5, R3, 0x1, P0 ;  /* 0x0000000502037c11 */ /* 0x000fe200080f0c03 */
[----:B------:R-:W-:Y:S01]  /*178f0*/  UMOV UR5, 0xffffffff ;  /* 0xffffffff00057882 */ /* 0x000fe20000000000 */
[----:B------:R-:W-:Y:S02]  /*17900*/  ISETP.GE.AND P1, PT, R7, UR4, PT ;  /* 0x0000000407007c0c */ /* 0x000fe4000bf26270 */
[----:B------:R-:W-:Y:S01]  /*17910*/  SHF.R.U32.HI R8, RZ, 0x3, R20 ;  /* 0x00000003ff087819 */ /* 0x000fe20000011614 */
[----:B------:R-:W-:Y:S10]  /*17920*/  BRA.DIV UR5, `(.L_x_1432) ;  /* 0x0000005205047947 */ /* 0x000ff4000b800000 */
[----:B------:R-:W0:Y:S01]  /*17930*/  SHFL.IDX PT, R4, R0, RZ, 0x181f ;  /* 0x00181fff00047589 */ /* 0x000e2200000e0000 */
[----:B-----5:R-:W-:Y:S02]  /*17940*/  IMAD R2, R9, R6, RZ ;  /* 0x0000000609027224 */ /* 0x020fe400078e02ff */
[----:B------:R-:W-:Y:S01]  /*17950*/  IMAD R17, R17, 0x40, R8 ;  /* 0x0000004011117824 */ /* 0x000fe200078e0208 */
[----:B------:R-:W1:Y:S03]  /*17960*/  SHFL.IDX PT, R5, R3, RZ, 0x181f ;  /* 0x00181fff03057589 */ /* 0x000e6600000e0000 */
[C---:B------:R-:W-:Y:S01]  /*17970*/  VIADD R6, R17.reuse, 0x10 ;  /* 0x0000001011067836 */ /* 0x040fe20000000000 */
[C---:B------:R-:W-:Y:S01]  /*17980*/  ISETP.GE.AND P0, PT, R17.reuse, R2, PT ;  /* 0x000000021100720c */ /* 0x040fe20003f06270 */
[----:B------:R-:W-:-:S03]  /*17990*/  VIADD R8, R17, 0x20 ;  /* 0x0000002011087836 */ /* 0x000fc60000000000 */
[----:B------:R-:W-:Y:S04]  /*179a0*/  STL [R1+0x20], R6 ;  /* 0x0000200601007387 */ /* 0x000fe80000100800 */
[----:B------:R-:W-:Y:S05]  /*179b0*/  STL [R1+0x24], R8 ;  /* 0x0000240801007387 */ /* 0x000fea0000100800 */
[----:B0-----:R-:W-:-:S05]  /*179c0*/  @!P0 LEA R4, P2, R7, R4, 0x1 ;  /* 0x0000000407048211 */ /* 0x001fca00078408ff */
[----:B-1----:R-:W-:-:S05]  /*179d0*/  @!P0 IMAD.X R5, RZ, RZ, R5, P2 ;  /* 0x000000ffff058224 */ /* 0x002fca00010e0605 */
[----:B------:R-:W-:Y:S01]  /*179e0*/  @!PT LDS RZ, [RZ] ;  /* 0x00000000fffff984 */ /* 0x000fe20000000800 */
[----:B------:R0:W-:Y:S01]  /*179f0*/  @!P0 LDGSTS.E.BYPASS.LTC128B.128 [R26+0x20400], desc[UR40][R4.64], !P1 ;  /* 0x20400000041a8fae */ /* 0x0001e2000c901d68 */
[----:B------:R-:W-:-:S03]  /*17a00*/  ISETP.GE.AND P0, PT, R6, R2, PT ;  /* 0x000000020600720c */ /* 0x000fc60003f06270 */
[----:B------:R-:W-:Y:S04]  /*17a10*/  SHFL.IDX PT, R6, R3, 0x2, 0x181f ;  /* 0x00581f0003067f89 */ /* 0x000fe800000e0000 */
[----:B0-----:R-:W0:Y:S04]  /*17a20*/  SHFL.IDX PT, R5, R0, 0x1, 0x181f ;  /* 0x00381f0000057f89 */ /* 0x001e2800000e0000 */
[----:B------:R-:W1:Y:S04]  /*17a30*/  SHFL.IDX PT, R4, R3, 0x1, 0x181f ;  /* 0x00381f0003047f89 */ /* 0x000e6800000e0000 */
[----:B------:R-:W-:Y:S01]  /*17a40*/  SHFL.IDX PT, R3, R3, 0x3, 0x181f ;  /* 0x00781f0003037f89 */ /* 0x000fe200000e0000 */
[----:B0-----:R-:W-:-:S05]  /*17a50*/  @!P0 LEA R5, P2, R7, R5, 0x1 ;  /* 0x0000000507058211 */ /* 0x001fca00078408ff */
[----:B-1----:R-:W-:-:S05]  /*17a60*/  @!P0 IMAD.X R4, RZ, RZ, R4, P2 ;  /* 0x000000ffff048224 */ /* 0x002fca00010e0604 */
[----:B------:R-:W-:-:S04]  /*17a70*/  @!P0 LOP3.LUT R5, R5, R4, RZ, 0x3c, !PT ;  /* 0x0000000405058212 */ /* 0x000fc800078e3cff */
[----:B------:R-:W-:-:S04]  /*17a80*/  @!P0 LOP3.LUT R4, R5, R4, RZ, 0x3c, !PT ;  /* 0x0000000405048212 */ /* 0x000fc800078e3cff */
[----:B------:R-:W-:-:S05]  /*17a90*/  @!P0 LOP3.LUT R5, R5, R4, RZ, 0x3c, !PT ;  /* 0x0000000405058212 */ /* 0x000fca00078e3cff */
[----:B------:R0:W-:Y:S01]  /*17aa0*/  @!P0 LDGSTS.E.BYPASS.LTC128B.128 [R26+0x20c00], desc[UR40][R4.64], !P1 ;  /* 0x20c00000041a8fae */ /* 0x0001e2000c901d68 */
[----:B------:R-:W-:-:S03]  /*17ab0*/  ISETP.GE.AND P0, PT, R8, R2, PT ;  /* 0x000000020800720c */ /* 0x000fc60003f06270 */
[----:B0-----:R-:W0:Y:S04]  /*17ac0*/  SHFL.IDX PT, R4, R0, 0x2, 0x181f ;  /* 0x00581f0000047f89 */ /* 0x001e2800000e0000 */
[----:B------:R-:W1:Y:S06]  /*17ad0*/  SHFL.IDX PT, R0, R0, 0x3, 0x181f ;  /* 0x00781f0000007f89 */ /* 0x000e6c00000e0000 */
[----:B0-----:R-:W-:-:S05]  /*17ae0*/  @!P0 LEA R5, P2, R7, R4, 0x1 ;  /* 0x0000000407058211 */ /* 0x001fca00078408ff */
[----:B------:R-:W-:-:S05]  /*17af0*/  @!P0 IMAD.X R4, RZ, RZ, R6, P2 ;  /* 0x000000ffff048224 */ /* 0x000fca00010e0606 */
[----:B------:R-:W-:-:S04]  /*17b00*/  @!P0 LOP3.LUT R5, R5, R4, RZ, 0x3c, !PT ;  /* 0x0000000405058212 */ /* 0x000fc800078e3cff */
[----:B------:R-:W-:-:S04]  /*17b10*/  @!P0 LOP3.LUT R4, R5, R4, RZ, 0x3c, !PT ;  /* 0x0000000405048212 */ /* 0x000fc800078e3cff */
[----:B------:R-:W-:-:S05]  /*17b20*/  @!P0 LOP3.LUT R5, R5, R4, RZ, 0x3c, !PT ;  /* 0x0000000405058212 */ /* 0x000fca00078e3cff */
[----:B-1----:R2:W-:Y:S02]  /*17b30*/  @!P0 LDGSTS.E.BYPASS.LTC128B.128 [R26+0x21400], desc[UR40][R4.64], !P1 ;  /* 0x21400000041a8fae */ /* 0x0025e4000c901d68 */
.L_x_1553:
[----:B0-2---:R-:W-:-:S05]  /*17b40*/  VIADD R4, R17, 0x30 ;  /* 0x0000003011047836 */ /* 0x005fca0000000000 */
[----:B------:R-:W-:Y:S01]  /*17b50*/  ISETP.GE.AND P0, PT, R4, R2, PT ;  /* 0x000000020400720c */ /* 0x000fe20003f06270 */
[----:B------:R0:W-:-:S12]  /*17b60*/  STL [R1+0x34], R4 ;  /* 0x0000340401007387 */ /* 0x0001d80000100800 */
[----:B------:R-:W-:-:S04]  /*17b70*/  @!P0 LEA R2, P2, R7, R0, 0x1 ;  /* 0x0000000007028211 */ /* 0x000fc800078408ff */
[----:B------:R-:W-:-:S05]  /*17b80*/  @!P0 IADD3.X R3, RZ, R3, RZ, P2, !PT ;  /* 0x00000003ff038210 */ /* 0x000fca00017fe4ff */
[----:B------:R-:W-:Y:S01]  /*17b90*/  @!PT LDS RZ, [RZ] ;  /* 0x00000000fffff984 */ /* 0x000fe20000000800 */
[----:B------:R-:W-:Y:S01]  /*17ba0*/  @!PT LDS RZ, [RZ] ;  /* 0x00000000fffff984 */ /* 0x000fe20000000800 */
[----:B------:R-:W-:Y:S01]  /*17bb0*/  @!PT LDS RZ, [RZ] ;  /* 0x00000000fffff984 */ /* 0x000fe20000000800 */
[----:B------:R0:W-:Y:S01]  /*17bc0*/  @!P0 LDGSTS.E.BYPASS.LTC128B.128 [R26+0x21c00], desc[UR40][R2.64], !P1 ;  /* 0x21c00000021a8fae */ /* 0x0001e2000c901d68 */
[----:B------:R-:W-:Y:S01]  /*17bd0*/  PLOP3.LUT P0, PT, PT, PT, PT, 0x80, 0x0 ;  /* 0x000000000000781c */ /* 0x000fe20003f0f070 */
[----:B------:R-:W-:-:S12]  /*17be0*/  NOP ;  /* 0x0000000000007918 */ /* 0x000fd80000000000 */
.L_x_1433:
        /* <DEDUP_REMOVED lines=28> */
.L_x_1435:
[----:B------:R-:W-:Y:S05]  /*17db0*/  BSYNC B6 ;  /* 0x0000000000067941 */ /* 0x000fea0003800000 */
.L_x_1434:
[----:B------:R-:W2:Y:S01]  /*17dc0*/  LDL.LU R0, [R1+0x2c] ;  /* 0x00002c0001007983 */ /* 0x000ea20000300800 */
[----:B------:R-:W1:Y:S01]  /*17dd0*/  LDC R6, c[0x0][0x448] ;  /* 0x00011200ff067b82 */ /* 0x000e620000000800 */
[----:B------:R-:W-:Y:S02]  /*17de0*/  ULDC.64 UR4, c[0x0][0x398] ;  /* 0x0000e60000047ab9 */ /* 0x000fe40000000a00 */
[----:B0-----:R-:W3:Y:S04]  /*17df0*/  LDL.LU R2, [R1] ;  /* 0x0000000001027983 */ /* 0x001ee80000300800 */
[----:B------:R-:W4:Y:S04]  /*17e00*/  LDL.LU R21, [R1+0x30] ;  /* 0x0000300001157983 */ /* 0x000f280000300800 */
[----:B------:R-:W5:Y:S01]  /*17e10*/  LDL.LU R20, [R1+0x14] ;  /* 0x0000140001147983 */ /* 0x000f620000300800 */
[----:B------:R-:W-:Y:S01]  /*17e20*/  IMAD.MOV.U32 R4, RZ, RZ, R37 ;  /* 0x000000ffff047224 */ /* 0x000fe200078e0025 */
[----:B------:R-:W-:Y:S01]  /*17e30*/  LOP3.LUT R22, R22, 0xfffff7ff, RZ, 0xc0, !PT ;  /* 0xfffff7ff16167812 */ /* 0x000fe200078ec0ff */
[----:B------:R-:W0:Y:S01]  /*17e40*/  S2R R8, SR_TID.X ;  /* 0x0000000000087919 */ /* 0x000e220000002100 */
[----:B-1----:R-:W-:-:S13]  /*17e50*/  ISETP.NE.AND P0, PT, R6, 0x1, PT ;  /* 0x000000010600780c */ /* 0x002fda0003f05270 */
[----:B------:R-:W1:Y:S01]  /*17e60*/  @P0 LDC R5, c[0x0][0x450] ;  /* 0x00011400ff050b82 */ /* 0x000e620000000800 */
[----:B0-----:R-:W-:-:S05]  /*17e70*/  IMAD.SHL.U32 R8, R8, 0x8, RZ ;  /* 0x0000000808087824 */ /* 0x001fca00078e00ff */
[----:B------:R-:W-:-:S04]  /*17e80*/  LOP3.LUT R8, R8, 0x38, RZ, 0xc0, !PT ;  /* 0x0000003808087812 */ /* 0x000fc800078ec0ff */
[----:B------:R-:W-:Y:S01]  /*17e90*/  LOP3.LUT R8, R8, 0xc0, RZ, 0xfc, !PT ;  /* 0x000000c008087812 */ /* 0x000fe200078efcff */
[----:B--2---:R-:W-:-:S04]  /*17ea0*/  IMAD R0, R0, UR4, RZ ;  /* 0x0000000400007c24 */ /* 0x004fc8000f8e02ff */
[C---:B---3--:R-:W-:Y:S02]  /*17eb0*/  IMAD R0, R2.reuse, UR5, R0 ;  /* 0x0000000502007c24 */ /* 0x048fe4000f8e0200 */
        /* <DEDUP_REMOVED lines=8> */
[----:B----4-:R-:W-:Y:S02]  /*17f40*/  IMAD R0, R21, UR4, RZ ;  /* 0x0000000415007c24 */ /* 0x010fe4000f8e02ff */
[C---:B-----5:R-:W-:Y:S01]  /*17f50*/  IMAD.WIDE.U32 R2, R20.reuse, UR4, R2 ;  /* 0x0000000414027c25 */ /* 0x060fe2000f8e0002 */
[----:B------:R-:W0:Y:S03]  /*17f60*/  S2R R21, SR_TID.X ;  /* 0x0000000000157919 */ /* 0x000e260000002100 */
[----:B------:R-:W-:Y:S01]  /*17f70*/  IMAD R0, R20, UR5, R0 ;  /* 0x0000000514007c24 */ /* 0x000fe2000f8e0200 */
[----:B------:R-:W-:Y:S01]  /*17f80*/  ULDC.64 UR4, c[0x0][0x3d0] ;  /* 0x0000f40000047ab9 */ /* 0x000fe20000000a00 */
[----:B------:R-:W2:Y:S02]  /*17f90*/  S2R R20, SR_TID.X ;  /* 0x0000000000147919 */ /* 0x000ea40000002100 */
[----:B------:R-:W-:-:S02]  /*17fa0*/  IMAD.IADD R3, R3, 0x1, R0 ;  /* 0x0000000103037824 */ /* 0x000fc400078e0200 */
[----:B------:R-:W3:Y:S01]  /*17fb0*/  @P0 LDC R0, c[0x0][0x44c] ;  /* 0x00011300ff000b82 */ /* 0x000ee20000000800 */
[----:B0-----:R-:W-:Y:S02]  /*17fc0*/  IMAD.SHL.U32 R21, R21, 0x8, RZ ;  /* 0x0000000815157824 */ /* 0x001fe400078e00ff */
[----:B---3--:R-:W-:-:S03]  /*17fd0*/  @P0 IMAD.HI.U32 R0, R37, R0, RZ ;  /* 0x0000000025000227 */ /* 0x008fc600078e00ff */
[----:B------:R-:W-:Y:S01]  /*17fe0*/  LOP3.LUT R21, R21, 0x38, RZ, 0xc0, !PT ;  /* 0x0000003815157812 */ /* 0x000fe200078ec0ff */
[----:B--2---:R-:W-:Y:S01]  /*17ff0*/  IMAD.SHL.U32 R20, R20, 0x8, RZ ;  /* 0x0000000814147824 */ /* 0x004fe200078e00ff */
[----:B-1----:R-:W-:Y:S02]  /*18000*/  @P0 SHF.R.U32.HI R4, RZ, R5, R0 ;  /* 0x00000005ff040219 */ /* 0x002fe40000011600 */
[----:B------:R-:W-:Y:S02]  /*18010*/  LOP3.LUT R7, R21, 0x80, RZ, 0xfc, !PT ;  /* 0x0000008015077812 */ /* 0x000fe400078efcff */
[--C-:B------:R-:W-:Y:S01]  /*18020*/  SHF.R.S32.HI R5, RZ, 0x1f, R4.reuse ;  /* 0x0000001fff057819 */ /* 0x100fe20000011404 */
[----:B------:R-:W-:Y:S01]  /*18030*/  IMAD.MOV R0, RZ, RZ, -R4 ;  /* 0x000000ffff007224 */ /* 0x000fe200078e0a04 */
[----:B------:R-:W0:Y:S01]  /*18040*/  S2R R21, SR_TID.X ;  /* 0x0000000000157919 */ /* 0x000e220000002100 */
[----:B------:R-:W-:Y:S01]  /*18050*/  IMAD.WIDE.U32 R2, R4, UR4, R2 ;  /* 0x0000000404027c25 */ /* 0x000fe2000f8e0002 */
[----:B------:R-:W-:-:S03]  /*18060*/  LOP3.LUT R20, R20, 0x38, RZ, 0xc0, !PT ;  /* 0x0000003814147812 */ /* 0x000fc600078ec0ff */
[----:B------:R-:W-:Y:S02]  /*18070*/  IMAD R0, R6, R0, R37 ;  /* 0x0000000006007224 */ /* 0x000fe400078e0225 */
        /* <DEDUP_REMOVED lines=10> */
[----:B------:R-:W-:Y:S01]  /*18120*/  ULDC UR4, c[0x0][0x3b8] ;  /* 0x0000ee0000047ab9 */ /* 0x000fe20000000800 */
[----:B------:R-:W-:Y:S02]  /*18130*/  IADD3 R4, R3, R4, RZ ;  /* 0x0000000403047210 */ /* 0x000fe40007ffe0ff */
[----:B------:R-:W-:Y:S02]  /*18140*/  ISETP.GE.AND P1, PT, R20, UR4, PT ;  /* 0x0000000414007c0c */ /* 0x000fe4000bf26270 */
[----:B------:R-:W-:Y:S01]  /*18150*/  LEA.HI.X R4, R2, UR5, R4, 0x1, P0 ;  /* 0x0000000502047c11 */ /* 0x000fe200080f0c04 */
[----:B0-----:R-:W-:Y:S01]  /*18160*/  IMAD.SHL.U32 R21, R21, 0x8, RZ ;  /* 0x0000000815157824 */ /* 0x001fe200078e00ff */
[----:B------:R-:W-:-:S02]  /*18170*/  ISETP.GE.AND P0, PT, R7, UR4, PT ;  /* 0x0000000407007c0c */ /* 0x000fc4000bf06270 */
[----:B------:R-:W0:Y:S01]  /*18180*/  S2R R7, SR_TID.X ;  /* 0x0000000000077919 */ /* 0x000e220000002100 */
[----:B------:R-:W-:Y:S02]  /*18190*/  SEL R0, RZ, 0x1, P1 ;  /* 0x00000001ff007807 */ /* 0x000fe40000800000 */
[----:B------:R-:W-:Y:S02]  /*181a0*/  LOP3.LUT R21, R21, 0x38, RZ, 0xc0, !PT ;  /* 0x0000003815157812 */ /* 0x000fe400078ec0ff */
[----:B------:R-:W-:Y:S02]  /*181b0*/  SEL R2, RZ, 0x4, P0 ;  /* 0x00000004ff027807 */ /* 0x000fe40000000000 */
[----:B------:R-:W-:Y:S02]  /*181c0*/  @P1 LOP3.LUT R22, R22, 0x800, RZ, 0xfc, !PT ;  /* 0x0000080016161812 */ /* 0x000fe400078efcff */
[----:B------:R-:W-:Y:S02]  /*181d0*/  ISETP.GE.AND P5, PT, R8, UR4, PT ;  /* 0x0000000408007c0c */ /* 0x000fe4000bfa6270 */
[----:B------:R-:W-:-:S04]  /*181e0*/  LOP3.LUT R22, R22, 0xfffffdff, RZ, 0xc0, !PT ;  /* 0xfffffdff16167812 */ /* 0x000fc800078ec0ff */
[----:B------:R-:W-:-:S04]  /*181f0*/  @P0 LOP3.LUT R22, R22, 0x200, RZ, 0xfc, !PT ;  /* 0x0000020016160812 */ /* 0x000fc800078efcff */
[----:B------:R-:W-:Y:S01]  /*18200*/  LOP3.LUT R22, R22, 0xfffffbff, RZ, 0xc0, !PT ;  /* 0xfffffbff16167812 */ /* 0x000fe200078ec0ff */
[----:B0-----:R-:W-:-:S05]  /*18210*/  IMAD.SHL.U32 R7, R7, 0x8, RZ ;  /* 0x0000000807077824 */ /* 0x001fca00078e00ff */
[----:B------:R-:W-:-:S04]  /*18220*/  LOP3.LUT R7, R7, 0x38, RZ, 0xc0, !PT ;  /* 0x0000003807077812 */ /* 0x000fc800078ec0ff */
[----:B------:R-:W-:-:S04]  /*18230*/  LOP3.LUT R7, R7, 0x40, RZ, 0xfc, !PT ;  /* 0x0000004007077812 */ /* 0x000fc800078efcff */
[----:B------:R-:W-:Y:S02]  /*18240*/  ISETP.GE.AND P0, PT, R7, UR4, PT ;  /* 0x0000000407007c0c */ /* 0x000fe4000bf06270 */
[----:B------:R-:W-:Y:S02]  /*18250*/  LOP3.LUT R7, R21, 0x100, RZ, 0xfc, !PT ;  /* 0x0000010015077812 */ /* 0x000fe400078efcff */
[----:B------:R-:W0:Y:S01]  /*18260*/  S2R R21, SR_TID.X ;  /* 0x0000000000157919 */ /* 0x000e220000002100 */
[----:B------:R-:W-:Y:S02]  /*18270*/  SEL R3, RZ, 0x2, P0 ;  /* 0x00000002ff037807 */ /* 0x000fe40000000000 */
[----:B------:R-:W-:Y:S02]  /*18280*/  ISETP.GE.AND P4, PT, R7, UR4, PT ;  /* 0x0000000407007c0c */ /* 0x000fe4000bf86270 */
[----:B------:R-:W1:Y:S01]  /*18290*/  S2R R7, SR_TID.X ;  /* 0x0000000000077919 */ /* 0x000e620000002100 */
[----:B------:R-:W-:-:S02]  /*182a0*/  IADD3 R0, R2, R3, R0 ;  /* 0x0000000302007210 */ /* 0x000fc40007ffe000 */
[----:B------:R-:W-:Y:S02]  /*182b0*/  SEL R2, RZ, 0x10, P4 ;  /* 0x00000010ff027807 */ /* 0x000fe40002000000 */
[----:B------:R-:W-:Y:S02]  /*182c0*/  @P0 LOP3.LUT R22, R22, 0x400, RZ, 0xfc, !PT ;  /* 0x0000040016160812 */ /* 0x000fe400078efcff */
[----:B------:R-:W-:-:S04]  /*182d0*/  SEL R3, RZ, 0x8, P5 ;  /* 0x00000008ff037807 */ /* 0x000fc80002800000 */
[----:B------:R-:W-:Y:S01]  /*182e0*/  IADD3 R0, R2, R0, R3 ;  /* 0x0000000002007210 */ /* 0x000fe20007ffe003 */
[----:B0-----:R-:W-:Y:S02]  /*182f0*/  IMAD.SHL.U32 R21, R21, 0x8, RZ ;  /* 0x0000000815157824 */ /* 0x001fe400078e00ff */
[----:B-1----:R-:W-:-:S03]  /*18300*/  IMAD.SHL.U32 R7, R7, 0x8, RZ ;  /* 0x0000000807077824 */ /* 0x002fc600078e00ff */
[----:B------:R-:W-:Y:S02]  /*18310*/  LOP3.LUT R21, R21, 0x38, RZ, 0xc0, !PT ;  /* 0x0000003815157812 */ /* 0x000fe400078ec0ff */
[----:B------:R-:W-:Y:S02]  /*18320*/  LOP3.LUT R7, R7, 0x38, RZ, 0xc0, !PT ;  /* 0x0000003807077812 */ /* 0x000fe400078ec0ff */
[----:B------:R-:W-:Y:S02]  /*18330*/  LOP3.LUT R8, R21, 0x140, RZ, 0xfc, !PT ;  /* 0x0000014015087812 */ /* 0x000fe400078efcff */
[----:B------:R-:W-:Y:S02]  /*18340*/  LOP3.LUT R7, R7, 0x180, RZ, 0xfc, !PT ;  /* 0x0000018007077812 */ /* 0x000fe400078efcff */
[----:B------:R-:W-:Y:S02]  /*18350*/  ISETP.GE.AND P3, PT, R8, UR4, PT ;  /* 0x0000000408007c0c */ /* 0x000fe4000bf66270 */
[----:B------:R-:W-:-:S02]  /*18360*/  ISETP.GE.AND P0, PT, R7, UR4, PT ;  /* 0x0000000407007c0c */ /* 0x000fc4000bf06270 */
[----:B------:R-:W-:Y:S02]  /*18370*/  LOP3.LUT R7, R21, 0x1c0, RZ, 0xfc, !PT ;  /* 0x000001c015077812 */ /* 0x000fe400078efcff */
[----:B------:R-:W-:Y:S02]  /*18380*/  SEL R2, RZ, 0x40, P0 ;  /* 0x00000040ff027807 */ /* 0x000fe40000000000 */
[----:B------:R-:W-:Y:S02]  /*18390*/  SEL R3, RZ, 0x20, P3 ;  /* 0x00000020ff037807 */ /* 0x000fe40001800000 */
[----:B------:R-:W-:Y:S01]  /*183a0*/  ISETP.GE.AND P0, PT, R7, UR4, PT ;  /* 0x0000000407007c0c */ /* 0x000fe2000bf06270 */
[----:B------:R-:W-:Y:S01]  /*183b0*/  UMOV UR4, 0xffffffff ;  /* 0xffffffff00047882 */ /* 0x000fe20000000000 */
[----:B------:R-:W-:Y:S02]  /*183c0*/  IADD3 R0, R2, R0, R3 ;  /* 0x0000000002007210 */ /* 0x000fe40007ffe003 */
[----:B------:R-:W-:-:S05]  /*183d0*/  SEL R7, RZ, 0x80, P0 ;  /* 0x00000080ff077807 */ /* 0x000fca0000000000 */
[----:B------:R-:W-:Y:S01]  /*183e0*/  IMAD.IADD R7, R0, 0x1, R7 ;  /* 0x0000000100077824 */ /* 0x000fe200078e0207 */
[----:B------:R-:W-:Y:S06]  /*183f0*/  BRA.DIV UR4, `(.L_x_1436) ;  /* 0x0000004a04907947 */ /* 0x000fec000b800000 */
[----:B------:R-:W2:Y:S04]  /*18400*/  LDL.LU R9, [R1+0x1c] ;  /* 0x00001c0001097983 */ /* 0x000ea80000300800 */
[----:B------:R-:W3:Y:S04]  /*18410*/  LDL.LU R3, [R1+0x24] ;  /* 0x0000240001037983 */ /* 0x000ee80000300800 */
[----:B------:R-:W4:Y:S01]  /*18420*/  LDL.LU R8, [R1+0x20] ;  /* 0x0000200001087983 */ /* 0x000f220000300800 */
[----:B------:R-:W-:-:S03]  /*18430*/  LOP3.LUT R22, R22, 0xffbfffff, RZ, 0xc0, !PT ;  /* 0xffbfffff16167812 */ /* 0x000fc600078ec0ff */
[----:B------:R-:W-:Y:S01]  /*18440*/  SHFL.IDX PT, R14, R5, 0x2, 0x181f ;  /* 0x00581f00050e7f89 */ /* 0x000fe200000e0000 */
[----:B------:R-:W-:-:S04]  /*18450*/  @P4 LOP3.LUT R22, R22, 0x400000, RZ, 0xfc, !PT ;  /* 0x0040000016164812 */ /* 0x000fc800078efcff */
[C---:B------:R-:W-:Y:S02]  /*18460*/  LOP3.LUT P4, RZ, R22.reuse, 0x800, RZ, 0xc0, !PT ;  /* 0x0000080016ff7812 */ /* 0x040fe4000788c0ff */
[----:B------:R-:W-:-:S04]  /*18470*/  LOP3.LUT R22, R22, 0xffdfffff, RZ, 0xc0, !PT ;  /* 0xffdfffff16167812 */ /* 0x000fc800078ec0ff */
[----:B------:R-:W-:-:S04]  /*18480*/  @P3 LOP3.LUT R22, R22, 0x200000, RZ, 0xfc, !PT ;  /* 0x0020000016163812 */ /* 0x000fc800078efcff */
[----:B------:R-:W-:Y:S01]  /*18490*/  LOP3.LUT P3, RZ, R22, 0x400, RZ, 0xc0, !PT ;  /* 0x0000040016ff7812 */ /* 0x000fe2000786c0ff */
[----:B--2---:R-:W-:Y:S02]  /*184a0*/  IMAD R6, R9, R6, RZ ;  /* 0x0000000609067224 */ /* 0x004fe400078e02ff */
[----:B---3--:R-:W-:-:S03]  /*184b0*/  IMAD.MOV.U32 R9, RZ, RZ, R3 ;  /* 0x000000ffff097224 */ /* 0x008fc600078e0003 */
[----:B------:R-:W-:Y:S01]  /*184c0*/  ISETP.GE.AND P0, PT, R17, R6, PT ;  /* 0x000000061100720c */ /* 0x000fe20003f06270 */
[----:B------:R-:W0:-:S12]  /*184d0*/  SHFL.IDX PT, R3, R5, RZ, 0x181f ;  /* 0x00181fff05037589 */ /* 0x000e1800000e0000 */
[----:B------:R-:W-:-:S04]  /*184e0*/  @!P0 LOP3.LUT R2, R0, 0x40, RZ, 0xc0, !PT ;  /* 0x0000004000028812 */ /* 0x000fc800078ec0ff */
[----:B------:R-:W-:-:S04]  /*184f0*/  @!P0 SHF.R.U32.HI R2, RZ, 0x2, R2 ;  /* 0x00000002ff028819 */ /* 0x000fc80000011602 */
[----:B------:R-:W-:Y:S02]  /*18500*/  @!P0 ISETP.NE.U32.AND P2, PT, R2, RZ, PT ;  /* 0x000000ff0200820c */ /* 0x000fe40003f45070 */
[----:B------:R-:W-:Y:S02]  /*18510*/  @!P0 LOP3.LUT R2, R7, 0x80, RZ, 0xc0, !PT ;  /* 0x0000008007028812 */ /* 0x000fe400078ec0ff */
[----:B0-----:R-:W-:Y:S02]  /*18520*/  @!P0 LEA R3, P6, R20, R3, 0x1 ;  /* 0x0000000314038211 */ /* 0x001fe400078c08ff */
[----:B------:R-:W-:-:S04]  /*18530*/  @!P0 SHF.R.U32.HI R2, RZ, 0x3, R2 ;  /* 0x00000003ff028819 */ /* 0x000fc80000011602 */
[----:B------:R-:W-:Y:S02]  /*18540*/  @!P0 ISETP.NE.U32.AND P1, PT, R2, RZ, PT ;  /* 0x000000ff0200820c */ /* 0x000fe40003f25070 */
[----:B------:R-:W0:Y:S02]  /*18550*/  SHFL.IDX PT, R2, R4, RZ, 0x181f ;  /* 0x00181fff04027589 */ /* 0x000e2400000e0000 */
[----:B0-----:R-:W-:Y:S01]  /*18560*/  @!P0 IMAD.X R2, RZ, RZ, R2, P6 ;  /* 0x000000ffff028224 */ /* 0x001fe200030e0602 */
[----:B------:R-:W-:-:S04]  /*18570*/  LOP3.LUT P6, RZ, R22, 0x200, RZ, 0xc0, !PT ;  /* 0x0000020016ff7812 */ /* 0x000fc800078cc0ff */
[----:B------:R-:W-:-:S04]  /*18580*/  @!P0 LOP3.LUT R3, R3, R2, RZ, 0x3c, !PT ;  /* 0x0000000203038212 */ /* 0x000fc800078e3cff */
[----:B------:R-:W-:-:S04]  /*18590*/  @!P0 LOP3.LUT R2, R3, R2, RZ, 0x3c, !PT ;  /* 0x0000000203028212 */ /* 0x000fc800078e3cff */
[----:B------:R-:W-:-:S05]  /*185a0*/  @!P0 LOP3.LUT R3, R3, R2, RZ, 0x3c, !PT ;  /* 0x0000000203038212 */ /* 0x000fca00078e3cff */
[----:B------:R-:W-:Y:S01]  /*185b0*/  @!P0 LDGSTS.E.BYPASS.LTC128B.128 [R26+0x26400], desc[UR40][R2.64], !P4 ;  /* 0x26400000021a8fae */ /* 0x000fe2000e101d68 */
[----:B------:R-:W-:-:S03]  /*185c0*/  LOP3.LUT P4, RZ, R22, 0x400000, RZ, 0xc0, !PT ;  /* 0x0040000016ff7812 */ /* 0x000fc6000788c0ff */
[----:B------:R-:W-:Y:S01]  /*185d0*/  @!P0 LDGSTS.E.BYPASS.LTC128B.128 [R26+0x28400], desc[UR40][R2.64+0x80], !P3 ;  /* 0x28400080021a8fae */ /* 0x000fe2000d901d68 */
[C---:B------:R-:W-:Y:S02]  /*185e0*/  LOP3.LUT P3, RZ, R22.reuse, 0x200000, RZ, 0xc0, !PT ;  /* 0x0020000016ff7812 */ /* 0x040fe4000786c0ff */
[----:B------:R-:W-:Y:S01]  /*185f0*/  LOP3.LUT R22, R22, 0xffefffff, RZ, 0xc0, !PT ;  /* 0xffefffff16167812 */ /* 0x000fe200078ec0ff */
[----:B------:R-:W-:Y:S03]  /*18600*/  @!P0 LDGSTS.E.BYPASS.LTC128B.128 [R26+0x2a400], desc[UR40][R2.64+0x100], !P6 ;  /* 0x2a400100021a8fae */ /* 0x000fe6000f101d68 */
[----:B------:R-:W-:Y:S01]  /*18610*/  @P6 LOP3.LUT R22, R22, 0x100000, RZ, 0xfc, !PT ;  /* 0x0010000016166812 */ /* 0x000fe200078efcff */
[----:B------:R-:W-:Y:S03]  /*18620*/  @!P0 LDGSTS.E.BYPASS.LTC128B.128 [R26+0x2c400], desc[UR40][R2.64+0x180], !P5 ;  /* 0x2c400180021a8fae */ /* 0x000fe6000e901d68 */
[C---:B------:R-:W-:Y:S01]  /*18630*/  LOP3.LUT P6, RZ, R22.reuse, 0x800, RZ, 0xc0, !PT ;  /* 0x0000080016ff7812 */ /* 0x040fe200078cc0ff */
[----:B------:R-:W-:Y:S01]  /*18640*/  @!P0 LDGSTS.E.BYPASS.LTC128B.128 [R26+0x2e400], desc[UR40][R2.64+0x200], !P4 ;  /* 0x2e400200021a8fae */ /* 0x000fe2000e101d68 */
[----:B------:R-:W-:-:S03]  /*18650*/  LOP3.LUT R22, R22, 0xffff7fff, RZ, 0xc0, !PT ;  /* 0xffff7fff16167812 */ /* 0x000fc600078ec0ff */
[----:B------:R-:W-:Y:S04]  /*18660*/  @!P0 LDGSTS.E.BYPASS.LTC128B.128 [R26+0x30400], desc[UR40][R2.64+0x280], !P3 ;  /* 0x30400280021a8fae */ /* 0x000fe8000d901d68 */
[----:B------:R-:W-:Y:S04]  /*18670*/  @!P0 LDGSTS.E.BYPASS.LTC128B.128 [R26+0x32400], desc[UR40][R2.64+0x300], P2 ;  /* 0x32400300021a8fae */ /* 0x000fe80009101d68 */
[----:B------:R0:W-:Y:S01]  /*18680*/  @!P0 LDGSTS.E.BYPASS.LTC128B.128 [R26+0x34400], desc[UR40][R2.64+0x380], P1 ;  /* 0x34400380021a8fae */ /* 0x0001e20008901d68 */
[----:B----4-:R-:W-:-:S03]  /*18690*/  ISETP.GE.AND P0, PT, R8, R6, PT ;  /* 0x000000060800720c */ /* 0x010fc60003f06270 */
[----:B------:R-:W-:Y:S10]  /*186a0*/  SHFL.IDX PT, R8, R4, 0x2, 0x181f ;  /* 0x00581f0004087f89 */ /* 0x000ff400000e0000 */
[----:B0-----:R-:W-:-:S02]  /*186b0*/  @!P0 LOP3.LUT R3, R0, 0x40, RZ, 0xc0, !PT ;  /* 0x0000004000038812 */ /* 0x001fc400078ec0ff */
[----:B------:R-:W-:Y:S02]  /*186c0*/  @!P0 LOP3.LUT R2, R7, 0x80, RZ, 0xc0, !PT ;  /* 0x0000008007028812 */ /* 0x000fe400078ec0ff */
[----:B------:R-:W-:Y:S02]  /*186d0*/  @!P0 SHF.R.U32.HI R3, RZ, 0x2, R3 ;  /* 0x00000002ff038819 */ /* 0x000fe40000011603 */
[----:B------:R-:W-:Y:S02]  /*186e0*/  @!P0 SHF.R.U32.HI R2, RZ, 0x3, R2 ;  /* 0x00000003ff028819 */ /* 0x000fe40000011602 */
[----:B------:R-:W-:Y:S02]  /*186f0*/  @!P0 ISETP.NE.U32.AND P2, PT, R3, RZ, PT ;  /* 0x000000ff0300820c */ /* 0x000fe40003f45070 */
[----:B------:R-:W0:Y:S01]  /*18700*/  SHFL.IDX PT, R3, R5, 0x1, 0x181f ;  /* 0x00381f0005037f89 */ /* 0x000e2200000e0000 */
[----:B------:R-:W-:-:S03]  /*18710*/  @!P0 ISETP.NE.U32.AND P1, PT, R2, RZ, PT ;  /* 0x000000ff0200820c */ /* 0x000fc60003f25070 */
[----:B------:R-:W1:Y:S04]  /*18720*/  SHFL.IDX PT, R2, R4, 0x1, 0x181f ;  /* 0x00381f0004027f89 */ /* 0x000e6800000e0000 */
[----:B------:R-:W2:Y:S03]  /*18730*/  SHFL.IDX PT, R4, R4, 0x3, 0x181f ;  /* 0x00781f0004047f89 */ /* 0x000ea600000e0000 */
[----:B------:R-:W-:-:S04]  /*18740*/  @P2 LOP3.LUT R22, R22, 0x8000, RZ, 0xfc, !PT ;  /* 0x0000800016162812 */ /* 0x000fc800078efcff */
[----:B------:R-:W-:-:S04]  /*18750*/  LOP3.LUT R22, R22, 0xfff7ffff, RZ, 0xc0, !PT ;  /* 0xfff7ffff16167812 */ /* 0x000fc800078ec0ff */
[----:B------:R-:W-:-:S04]  /*18760*/  @P1 LOP3.LUT R22, R22, 0x80000, RZ, 0xfc, !PT ;  /* 0x0008000016161812 */ /* 0x000fc800078efcff */
[----:B------:R-:W-:Y:S02]  /*18770*/  LOP3.LUT P1, RZ, R22, 0x8000, RZ, 0xc0, !PT ;  /* 0x0000800016ff7812 */ /* 0x000fe4000782c0ff */
[----:B0-----:R-:W-:-:S05]  /*18780*/  @!P0 LEA R3, P2, R20, R3, 0x1 ;  /* 0x0000000314038211 */ /* 0x001fca00078408ff */
[----:B-1----:R-:W-:Y:S01]  /*18790*/  @!P0 IMAD.X R2, RZ, RZ, R2, P2 ;  /* 0x000000ffff028224 */ /* 0x002fe200010e0602 */
[----:B------:R-:W-:-:S04]  /*187a0*/  LOP3.LUT P2, RZ, R22, 0x400, RZ, 0xc0, !PT ;  /* 0x0000040016ff7812 */ /* 0x000fc8000784c0ff */
[----:B------:R-:W-:-:S04]  /*187b0*/  @!P0 LOP3.LUT R3, R3, R2, RZ, 0x3c, !PT ;  /* 0x0000000203038212 */ /* 0x000fc800078e3cff */
[----:B------:R-:W-:-:S04]  /*187c0*/  @!P0 LOP3.LUT R2, R3, R2, RZ, 0x3c, !PT ;  /* 0x0000000203028212 */ /* 0x000fc800078e3cff */
[----:B------:R-:W-:-:S05]  /*187d0*/  @!P0 LOP3.LUT R3, R3, R2, RZ, 0x3c, !PT ;  /* 0x0000000203038212 */ /* 0x000fca00078e3cff */
[----:B------:R-:W-:Y:S01]  /*187e0*/  @!P0 LDGSTS.E.BYPASS.LTC128B.128 [R26+0x26c00], desc[UR40][R2.64], !P6 ;  /* 0x26c00000021a8fae */ /* 0x000fe2000f101d68 */
[----:B------:R-:W-:-:S03]  /*187f0*/  LOP3.LUT P6, RZ, R22, 0x100000, RZ, 0xc0, !PT ;  /* 0x0010000016ff7812 */ /* 0x000fc600078cc0ff */
[----:B------:R-:W-:Y:S10]  /*18800*/  @!P0 LDGSTS.E.BYPASS.LTC128B.128 [R26+0x28c00], desc[UR40][R2.64+0x80], !P2 ;  /* 0x28c00080021a8fae */ /* 0x000ff4000d101d68 */
[----:B------:R-:W-:Y:S04]  /*18810*/  @!P0 LDGSTS.E.BYPASS.LTC128B.128 [R26+0x2ac00], desc[UR40][R2.64+0x100], !P6 ;  /* 0x2ac00100021a8fae */ /* 0x000fe8000f101d68 */
[----:B------:R-:W-:Y:S04]  /*18820*/  @!P0 LDGSTS.E.BYPASS.LTC128B.128 [R26+0x2cc00], desc[UR40][R2.64+0x180], !P5 ;  /* 0x2cc00180021a8fae */ /* 0x000fe8000e901d68 */
[----:B------:R-:W-:Y:S04]  /*18830*/  @!P0 LDGSTS.E.BYPASS.LTC128B.128 [R26+0x2ec00], desc[UR40][R2.64+0x200], !P4 ;  /* 0x2ec00200021a8fae */ /* 0x000fe8000e101d68 */
[----:B------:R-:W-:Y:S04]  /*18840*/  @!P0 LDGSTS.E.BYPASS.LTC128B.128 [R26+0x30c00], desc[UR40][R2.64+0x280], !P3 ;  /* 0x30c00280021a8fae */ /* 0x000fe8000d901d68 */
[----:B------:R-:W-:Y:S01]  /*18850*/  @!P0 LDGSTS.E.BYPASS.LTC128B.128 [R26+0x32c00], desc[UR40][R2.64+0x300], P1 ;  /* 0x32c00300021a8fae */ /* 0x000fe20008901d68 */
[----:B------:R-:W-:-:S13]  /*18860*/  LOP3.LUT P1, RZ, R22, 0x80000, RZ, 0xc0, !PT ;  /* 0x0008000016ff7812 */ /* 0x000fda000782c0ff */
[----:B------:R0:W-:Y:S01]  /*18870*/  @!P0 LDGSTS.E.BYPASS.LTC128B.128 [R26+0x34c00], desc[UR40][R2.64+0x380], P1 ;  /* 0x34c00380021a8fae */ /* 0x0001e20008901d68 */
[----:B------:R-:W-:-:S13]  /*18880*/  ISETP.GE.AND P0, PT, R9, R6, PT ;  /* 0x000000060900720c */ /* 0x000fda0003f06270 */
[----:B------:R-:W-:-:S05]  /*18890*/  @!P0 LEA R9, P1, R20, R14, 0x1 ;  /* 0x0000000e14098211 */ /* 0x000fca00078208ff */
[----:B------:R-:W-:Y:S01]  /*188a0*/  @!P0 IMAD.X R10, RZ, RZ, R8, P1 ;  /* 0x000000ffff0a8224 */ /* 0x000fe200008e0608 */
[----:B------:R-:W-:Y:S01]  /*188b0*/  LOP3.LUT P1, RZ, R22, 0x800, RZ, 0xc0, !PT ;  /* 0x0000080016ff7812 */ /* 0x000fe2000782c0ff */
[----:B0-----:R-:W-:Y:S01]  /*188c0*/  @!P0 IMAD.MOV.U32 R2, RZ, RZ, R9 ;  /* 0x000000ffff028224 */ /* 0x001fe200078e0009 */
[----:B------:R-:W-:Y:S01]  /*188d0*/  @!P0 LOP3.LUT R8, R0, 0x40, RZ, 0xc0, !PT ;  /* 0x0000004000088812 */ /* 0x000fe200078ec0ff */
[----:B------:R-:W-:-:S03]  /*188e0*/  @!P0 IMAD.MOV.U32 R3, RZ, RZ, R10 ;  /* 0x000000ffff038224 */ /* 0x000fc600078e000a */
        /* <DEDUP_REMOVED lines=11> */
[----:B------:R-:W-:-:S13]  /*189a0*/  @!P0 ISETP.NE.U32.AND P1, PT, R8, RZ, PT ;  /* 0x000000ff0800820c */ /* 0x000fda0003f25070 */
[----:B------:R0:W-:Y:S04]  /*189b0*/  @!P0 LDGSTS.E.BYPASS.LTC128B.128 [R26+0x35400], desc[UR40][R2.64+0x380], P1 ;  /* 0x35400380021a8fae */ /* 0x0001e80008901d68 */
[----:B0-2---:R0:W1:Y:S02]  /*189c0*/  SHFL.IDX PT, R2, R5, 0x3, 0x181f ;  /* 0x00781f0005027f89 */ /* 0x00506400000e0000 */
.L_x_1563:
[----:B------:R-:W2:Y:S01]  /*189d0*/  LDL.LU R3, [R1+0x34] ;  /* 0x0000340001037983 */ /* 0x000ea20000300800 */
[----:B------:R-:W-:Y:S01]  /*189e0*/  BSSY B0, `(.L_x_1437) ;  /* 0x0000019000007945 */ /* 0x000fe20003800000 */
[----:B--2---:R-:W-:-:S13]  /*189f0*/  ISETP.GE.AND P0, PT, R3, R6, PT ;  /* 0x000000060300720c */ /* 0x004fda0003f06270 */
[----:B------:R-:W-:Y:S05]  /*18a00*/  @P0 BRA `(.L_x_1438) ;  /* 0x0000000000580947 */ /* 0x000fea0003800000 */
[----:B------:R-:W-:Y:S02]  /*18a10*/  LOP3.LUT R0, R0, 0x40, RZ, 0xc0, !PT ;  /* 0x0000004000007812 */ /* 0x000fe400078ec0ff */
[----:B------:R-:W-:Y:S02]  /*18a20*/  LOP3.LUT P6, RZ, R22, 0x800, RZ, 0xc0, !PT ;  /* 0x0000080016ff7812 */ /* 0x000fe400078cc0ff */
[----:B-1----:R-:W-:Y:S02]  /*18a30*/  LEA R2, P0, R20, R2, 0x1 ;  /* 0x0000000214027211 */ /* 0x002fe400078008ff */
[C---:B------:R-:W-:Y:S02]  /*18a40*/  LOP3.LUT P2, RZ, R22.reuse, 0x400, RZ, 0xc0, !PT ;  /* 0x0000040016ff7812 */ /* 0x040fe4000784c0ff */
[----:B------:R-:W-:Y:S01]  /*18a50*/  LOP3.LUT P1, RZ, R22, 0x200, RZ, 0xc0, !PT ;  /* 0x0000020016ff7812 */ /* 0x000fe2000782c0ff */
[----:B------:R-:W-:Y:S01]  /*18a60*/  IMAD.X R3, RZ, RZ, R4, P0 ;  /* 0x000000ffff037224 */ /* 0x000fe200000e0604 */
[----:B------:R-:W-:-:S02]  /*18a70*/  SHF.R.U32.HI R0, RZ, 0x2, R0 ;  /* 0x00000002ff007819 */ /* 0x000fc40000011600 */
[----:B------:R-:W-:Y:S02]  /*18a80*/  LOP3.LUT R7, R7, 0x80, RZ, 0xc0, !PT ;  /* 0x0000008007077812 */ /* 0x000fe400078ec0ff */
[----:B------:R-:W-:Y:S01]  /*18a90*/  ISETP.NE.U32.AND P0, PT, R0, RZ, PT ;  /* 0x000000ff0000720c */ /* 0x000fe20003f05070 */
[----:B------:R-:W-:Y:S01]  /*18aa0*/  @!PT LDS RZ, [RZ] ;  /* 0x00000000fffff984 */ /* 0x000fe20000000800 */
[----:B------:R-:W-:Y:S01]  /*18ab0*/  @!PT LDS RZ, [RZ] ;  /* 0x00000000fffff984 */ /* 0x000fe20000000800 */
[----:B------:R-:W-:Y:S01]  /*18ac0*/  @!PT LDS RZ, [RZ] ;  /* 0x00000000fffff984 */ /* 0x000fe20000000800 */
[----:B------:R2:W-:Y:S01]  /*18ad0*/  LDGSTS.E.BYPASS.LTC128B.128 [R26+0x27c00], desc[UR40][R2.64], !P6 ;  /* 0x27c00000021a7fae */ /* 0x0005e2000f101d68 */
[----:B------:R-:W-:-:S03]  /*18ae0*/  SHF.R.U32.HI R7, RZ, 0x3, R7 ;  /* 0x00000003ff077819 */ /* 0x000fc60000011607 */
        /* <DEDUP_REMOVED lines=8> */
.L_x_1438:
[----:B------:R-:W-:Y:S05]  /*18b70*/  BSYNC B0 ;  /* 0x0000000000007941 */ /* 0x000fea0003800000 */
.L_x_1437:
[----:B------:R-:W-:Y:S01]  /*18b80*/  NOP ;  /* 0x0000000000007918 */ /* 0x000fe20000000000 */
[----:B------:R-:W-:-:S13]  /*18b90*/  PLOP3.LUT P0, PT, PT, PT, PT, 0x80, 0x0 ;  /* 0x000000000000781c */ /* 0x000fda0003f0f070 */
.L_x_1439:
[----:B------:R-:W-:Y:S02]  /*18ba0*/  PLOP3.LUT P1, PT, P1, P0, PT, 0xa2, 0x0 ;  /* 0x000000000000781c */ /* 0x000fe40000f21472 */
[----:B------:R-:W-:-:S08]  /*18bb0*/  @P0 R2UR P1, UR4, R23 ;  /* 0x00000000170402ca */ /* 0x000fd00000020000 */
[----:B------:R-:W-:-:S05]  /*18bc0*/  @P0 PLOP3.LUT P0, PT, P1, PT, PT, 0x80, 0x0 ;  /* 0x000000000000081c */ /* 0x000fca0000f0f070 */
[----:B------:R-:W-:Y:S01]  /*18bd0*/  @!P1 SYNCS.ARRIVE.TRANS64.RED.A0T1 RZ, [UR4+0x38810], RZ ;  /* 0x038810ffffff99a7 */ /* 0x000fe20008200404 */
[----:B------:R-:W-:Y:S07]  /*18be0*/  @!P1 ARRIVES.LDGSTSBAR.64.TRANSCNT [UR4+0x38810] ;  /* 0x03881000ff0099b0 */ /* 0x000fee0008000a84 */
[----:B------:R-:W-:Y:S05]  /*18bf0*/  @P0 BRA.U.ANY `(.L_x_1439) ;  /* 0xfffffffd00e80947 */ /* 0x000fea000393ffff */
[----:B-12---:R-:W2:Y:S02]  /*18c00*/  LDL.LU R2, [R1+0x28] ;  /* 0x0000280001027983 */ /* 0x006ea40000300800 */
[----:B--2---:R-:W-:-:S05]  /*18c10*/  VIADD R2, R2, 0x1 ;  /* 0x0000000102027836 */ /* 0x004fca0000000000 */
[----:B------:R1:W-:Y:S01]  /*18c20*/  STL [R1+0x28], R2 ;  /* 0x0000280201007387 */ /* 0x0003e20000100800 */
[----:B------:R-:W-:-:S04]  /*18c30*/  LEA.HI R0, R2, R2, RZ, 0x1 ;  /* 0x0000000202007211 */ /* 0x000fc800078f08ff */
[----:B------:R-:W-:-:S04]  /*18c40*/  LOP3.LUT R0, R0, 0xfffffffe, RZ, 0xc0, !PT ;  /* 0xfffffffe00007812 */ /* 0x000fc800078ec0ff */
[----:B------:R-:W-:-:S04]  /*18c50*/  IADD3 R0, R2, -R0, RZ ;  /* 0x8000000002007210 */ /* 0x000fc80007ffe0ff */
[----:B------:R-:W-:Y:S01]  /*18c60*/  SHF.L.U32 R0, R0, 0x1f, RZ ;  /* 0x0000001f00007819 */ /* 0x000fe200000006ff */
[----:B------:R-:W-:Y:S01]  /*18c70*/  NOP ;  /* 0x0000000000007918 */ /* 0x000fe20000000000 */
[----:B------:R1:W-:Y:S01]  /*18c80*/  SYNCS.ARRIVE.TRANS64.A1T0 RZ, [R23+URZ+0x38810], RZ ;  /* 0x038810ff17ff79a7 */ /* 0x0003e2000810003f */
[----:B------:R-:W-:Y:S01]  /*18c90*/  BSSY B0, `(.L_x_1440) ;  /* 0x0000003000007945 */ /* 0x000fe20003800000 */
[----:B------:R-:W2:Y:S03]  /*18ca0*/  SYNCS.PHASECHK.TRANS64.TRYWAIT P0, [R23+URZ+0x38820], R0 ;  /* 0x03882000170075a7 */ /* 0x000ea6000800017f */
[----:B-12---:R-:W-:Y:S05]  /*18cb0*/  @!P0 BRA `(.L_x_1441) ;  /* 0x0000004c00208947 */ /* 0x006fea0003800000 */
.L_x_1564:
[----:B------:R-:W-:Y:S05]  /*18cc0*/  BSYNC B0 ;  /* 0x0000000000007941 */ /* 0x000fea0003800000 */
.L_x_1440:
[----:B------:R-:W2:Y:S02]  /*18cd0*/  LDL R2, [R1+0x4c] ;  /* 0x00004c0001027983 */ /* 0x000ea40000100800 */
[----:B--2---:R-:W-:-:S13]  /*18ce0*/  ISETP.NE.AND P0, PT, R2, 0x3, PT ;  /* 0x000000030200780c */ /* 0x004fda0003f05270 */
[----:B------:R-:W-:Y:S05]  /*18cf0*/  @!P0 BRA `(.L_x_1442) ;  /* 0x0000000000048947 */ /* 0x000fea0003800000 */
[----:B------:R-:W-:Y:S01]  /*18d00*/  BPT.TRAP 0x1 ;  /* 0x000000040000795c */ /* 0x000fe20000300000 */
.L_x_1442:
[----:B-1----:R-:W-:Y:S01]  /*18d10*/  SHF.L.U32 R0, R28, 0x1f, RZ ;  /* 0x0000001f1c007819 */ /* 0x002fe200000006ff */
[----:B------:R-:W-:Y:S03]  /*18d20*/  BSSY B0, `(.L_x_1443) ;  /* 0x0000003000007945 */ /* 0x000fe60003800000 */
[----:B------:R-:W1:Y:S02]  /*18d30*/  SYNCS.PHASECHK.TRANS64.TRYWAIT P0, [R27+URZ+0x38860], R0 ;  /* 0x038860001b0075a7 */ /* 0x000e64000800017f */
[----:B-1----:R-:W-:Y:S05]  /*18d40*/  @!P0 BRA `(.L_x_1444) ;  /* 0x0000004c00108947 */ /* 0x002fea0003800000 */
.L_x_1565:
[----:B------:R-:W-:Y:S05]  /*18d50*/  BSYNC B0 ;  /* 0x0000000000007941 */ /* 0x000fea0003800000 */
.L_x_1443:
[----:B------:R-:W1:Y:S01]  /*18d60*/  LDL.LU R3, [R1+0x3c] ;  /* 0x00003c0001037983 */ /* 0x000e620000300800 */
[----:B------:R-:W-:-:S03]  /*18d70*/  ULDC.64 UR4, c[0x0][0x328] ;  /* 0x0000ca0000047ab9 */ /* 0x000fc60000000a00 */
[----:B------:R-:W2:Y:S04]  /*18d80*/  LDL.LU R2, [R1+0xc] ;  /* 0x00000c0001027983 */ /* 0x000ea80000300800 */
[----:B0-----:R-:W3:Y:S04]  /*18d90*/  LDL.LU R5, [R1+0x40] ;  /* 0x0000400001057983 */ /* 0x001ee80000300800 */
[----:B------:R-:W4:Y:S01]  /*18da0*/  LDL.LU R4, [R1+0x4] ;  /* 0x0000040001047983 */ /* 0x000f220000300800 */
[----:B-1----:R-:W-:-:S04]  /*18db0*/  IMAD R0, R3, UR4, RZ ;  /* 0x0000000403007c24 */ /* 0x002fc8000f8e02ff */
[C---:B--2---:R-:W-:Y:S02]  /*18dc0*/  IMAD R0, R2.reuse, UR5, R0 ;  /* 0x0000000502007c24 */ /* 0x044fe4000f8e0200 */
[----:B------:R-:W-:Y:S01]  /*18dd0*/  IMAD.WIDE.U32 R2, R2, UR4, RZ ;  /* 0x0000000402027c25 */ /* 0x000fe2000f8e00ff */
[----:B------:R-:W-:-:S03]  /*18de0*/  ULDC.64 UR4, c[0x0][0x338] ;  /* 0x0000ce0000047ab9 */ /* 0x000fc60000000a00 */
[----:B------:R-:W-:Y:S02]  /*18df0*/  IMAD.IADD R3, R3, 0x1, R0 ;  /* 0x0000000103037824 */ /* 0x000fe400078e0200 */
[----:B---3--:R-:W-:Y:S02]  /*18e00*/  IMAD R0, R5, UR4, RZ ;  /* 0x0000000405007c24 */ /* 0x008fe4000f8e02ff */
[----:B----4-:R-:W-:-:S04]  /*18e10*/  IMAD.WIDE.U32 R2, R4, UR4, R2 ;  /* 0x0000000404027c25 */ /* 0x010fc8000f8e0002 */
        /* <DEDUP_REMOVED lines=13> */
[----:B------:R-:W0:Y:S01]  /*18ef0*/  S2R R7, SR_TID.X ;  /* 0x0000000000077919 */ /* 0x000e220000002100 */
[----:B------:R-:W-:Y:S01]  /*18f00*/  IMAD R4, R4, 0x2, R23 ;  /* 0x0000000204047824 */ /* 0x000fe200078e0217 */
[C---:B------:R-:W-:Y:S01]  /*18f10*/  LOP3.LUT P5, RZ, R33.reuse, 0x2, RZ, 0xc0, !PT ;  /* 0x0000000221ff7812 */ /* 0x040fe200078ac0ff */
[----:B------:R-:W1:Y:S01]  /*18f20*/  SHFL.IDX PT, R2, R5, RZ, 0x181f ;  /* 0x00181fff05027589 */ /* 0x000e6200000e0000 */
[C---:B------:R-:W-:Y:S02]  /*18f30*/  LOP3.LUT P4, RZ, R33.reuse, 0x4, RZ, 0xc0, !PT ;  /* 0x0000000421ff7812 */ /* 0x040fe4000788c0ff */
[C---:B------:R-:W-:Y:S01]  /*18f40*/  LOP3.LUT P3, RZ, R33.reuse, 0x8, RZ, 0xc0, !PT ;  /* 0x0000000821ff7812 */ /* 0x040fe2000786c0ff */
[----:B------:R-:W2:Y:S01]  /*18f50*/  SHFL.IDX PT, R3, R6, RZ, 0x181f ;  /* 0x00181fff06037589 */ /* 0x000ea200000e0000 */
[----:B------:R-:W-:Y:S02]  /*18f60*/  LOP3.LUT P2, RZ, R33, 0x10, RZ, 0xc0, !PT ;  /* 0x0000001021ff7812 */ /* 0x000fe4000784c0ff */
[----:B------:R-:W-:Y:S01]  /*18f70*/  LOP3.LUT R22, R22, 0xfffffdff, RZ, 0xc0, !PT ;  /* 0xfffffdff16167812 */ /* 0x000fe200078ec0ff */
[----:B0-----:R-:W-:-:S05]  /*18f80*/  IMAD.SHL.U32 R7, R7, 0x8, RZ ;  /* 0x0000000807077824 */ /* 0x001fca00078e00ff */
[----:B------:R-:W-:-:S05]  /*18f90*/  LOP3.LUT R7, R7, 0x38, RZ, 0xc0, !PT ;  /* 0x0000003807077812 */ /* 0x000fca00078ec0ff */
[----:B------:R-:W-:Y:S01]  /*18fa0*/  IMAD.SHL.U32 R0, R7, 0x2, RZ ;  /* 0x0000000207007824 */ /* 0x000fe200078e00ff */
[----:B------:R-:W-:-:S04]  /*18fb0*/  LOP3.LUT R7, R33, 0x1, RZ, 0xc0, !PT ;  /* 0x0000000121077812 */ /* 0x000fc800078ec0ff */
[----:B-1----:R-:W-:Y:S02]  /*18fc0*/  IADD3 R2, P0, R2, R0, RZ ;  /* 0x0000000002027210 */ /* 0x002fe40007f1e0ff */
[----:B------:R-:W-:Y:S02]  /*18fd0*/  ISETP.NE.U32.AND P1, PT, R7, 0x1, PT ;  /* 0x000000010700780c */ /* 0x000fe40003f25070 */
[----:B------:R-:W-:Y:S01]  /*18fe0*/  PRMT R7, R33, 0x8880, RZ ;  /* 0x0000888021077816 */ /* 0x000fe200000000ff */
[----:B--2---:R-:W-:Y:S01]  /*18ff0*/  IMAD.X R3, RZ, RZ, R3, P0 ;  /* 0x000000ffff037224 */ /* 0x004fe200000e0603 */
[----:B------:R-:W-:-:S09]  /*19000*/  ISETP.LT.OR P0, PT, R31, 0x1, P1 ;  /* 0x000000011f00780c */ /* 0x000fd20000f01670 */
[----:B------:R-:W-:Y:S02]  /*19010*/  @P1 LOP3.LUT R22, R22, 0x200, RZ, 0xfc, !PT ;  /* 0x0000020016161812 */ /* 0x000fe400078efcff */
[----:B------:R-:W-:Y:S02]  /*19020*/  LOP3.LUT P1, RZ, R33, 0x20, RZ, 0xc0, !PT ;  /* 0x0000002021ff7812 */ /* 0x000fe4000782c0ff */
[----:B------:R-:W-:Y:S01]  /*19030*/  @!PT LDS RZ, [RZ] ;  /* 0x00000000fffff984 */ /* 0x000fe20000000800 */
[----:B------:R-:W-:Y:S01]  /*19040*/  LDGSTS.E.BYPASS.LTC128B.128 [R4+0x400], desc[UR40][R2.64], !P0 ;  /* 0x0040000002047fae */ /* 0x000fe2000c101d68 */
[----:B------:R-:W-:Y:S02]  /*19050*/  ISETP.LT.OR P0, PT, R31, 0x1, !P5 ;  /* 0x000000011f00780c */ /* 0x000fe40006f01670 */
[----:B------:R-:W-:-:S11]  /*19060*/  LOP3.LUT R22, R22, 0xfffffbff, RZ, 0xc0, !PT ;  /* 0xfffffbff16167812 */ /* 0x000fd600078ec0ff */
        /* <DEDUP_REMOVED lines=62> */
.L_x_1575:
        /* <DEDUP_REMOVED lines=34> */
.L_x_1446:
[----:B------:R-:W-:Y:S02]  /*19670*/  PLOP3.LUT P1, PT, P1, P0, PT, 0xa2, 0x0 ;  /* 0x000000000000781c */ /* 0x000fe40000f21472 */
[----:B------:R-:W-:-:S08]  /*19680*/  @P0 R2UR P1, UR4, R27 ;  /* 0x000000001b0402ca */ /* 0x000fd00000020000 */
[----:B------:R-:W-:-:S05]  /*19690*/  @P0 PLOP3.LUT P0, PT, P1, PT, PT, 0x80, 0x0 ;  /* 0x000000000000081c */ /* 0x000fca0000f0f070 */
[----:B------:R-:W-:Y:S01]  /*196a0*/  @!P1 SYNCS.ARRIVE.TRANS64.RED.A0T1 RZ, [UR4+0x38850], RZ ;  /* 0x038850ffffff99a7 */ /* 0x000fe20008200404 */
[----:B------:R-:W-:Y:S07]  /*196b0*/  @!P1 ARRIVES.LDGSTSBAR.64.TRANSCNT [UR4+0x38850] ;  /* 0x03885000ff0099b0 */ /* 0x000fee0008000a84 */
[----:B------:R-:W-:Y:S05]  /*196c0*/  @P0 BRA.U.ANY `(.L_x_1446) ;  /* 0xfffffffd00e80947 */ /* 0x000fea000393ffff */
[----:B------:R-:W-:Y:S01]  /*196d0*/  NOP ;  /* 0x0000000000007918 */ /* 0x000fe20000000000 */
[----:B-1----:R-:W2:Y:S02]  /*196e0*/  LDL R2, [R1+0x4c] ;  /* 0x00004c0001027983 */ /* 0x002ea40000100800 */
[----:B--2---:R-:W-:-:S13]  /*196f0*/  ISETP.NE.AND P2, PT, R2, 0x3, PT ;  /* 0x000000030200780c */ /* 0x004fda0003f45270 */
[----:B------:R-:W-:Y:S05]  /*19700*/  @!P2 BRA `(.L_x_1447) ;  /* 0x000000000004a947 */ /* 0x000fea0003800000 */
[----:B------:R-:W-:Y:S01]  /*19710*/  BPT.TRAP 0x1 ;  /* 0x000000040000795c */ /* 0x000fe20000300000 */
.L_x_1447:
        /* <DEDUP_REMOVED lines=9> */
[----:B--2---:R-:W-:Y:S02]  /*197b0*/  LOP3.LUT R2, R2, 0x40, RZ, 0xc0, !PT ;  /* 0x0000004002027812 */ /* 0x004fe400078ec0ff */
[----:B---3--:R-:W-:Y:S02]  /*197c0*/  LEA.HI.SX32 R7, R3, 0xfffffffe, 0x1a ;  /* 0xfffffffe03077811 */ /* 0x008fe400078fd2ff */
[----:B------:R-:W-:-:S07]  /*197d0*/  SHF.R.U32.HI R33, RZ, 0x2, R2 ;  /* 0x00000002ff217819 */ /* 0x000fce0000011602 */
.L_x_1462:
[----:B--2---:R-:W2:Y:S01]  /*197e0*/  LDL R10, [R1+0x4c] ;  /* 0x00004c00010a7983 */ /* 0x004ea20000100800 */
[----:B0-----:R-:W0:Y:S01]  /*197f0*/  LDC R5, c[0x0][0x430] ;  /* 0x00010c00ff057b82 */ /* 0x001e220000000800 */
[----:B-1----:R-:W1:Y:S01]  /*19800*/  S2R R2, SR_TID.X ;  /* 0x0000000000027919 */ /* 0x002e620000002100 */
[----:B---3--:R-:W3:Y:S01]  /*19810*/  S2R R8, SR_TID.X ;  /* 0x0000000000087919 */ /* 0x008ee20000002100 */
[----:B0-----:R-:W-:Y:S02]  /*19820*/  ISETP.NE.AND P0, PT, R5, 0x1, PT ;  /* 0x000000010500780c */ /* 0x001fe40003f05270 */
[----:B-1----:R-:W-:-:S11]  /*19830*/  LOP3.LUT R2, R2, 0x7f, RZ, 0xc0, !PT ;  /* 0x0000007f02027812 */ /* 0x002fd600078ec0ff */
[----:B------:R-:W0:Y:S01]  /*19840*/  @P0 LDC R6, c[0x0][0x434] ;  /* 0x00010d00ff060b82 */ /* 0x000e220000000800 */
[----:B---3--:R-:W-:Y:S01]  /*19850*/  IMAD.SHL.U32 R8, R8, 0x10, RZ ;  /* 0x0000001008087824 */ /* 0x008fe200078e00ff */
[----:B------:R-:W-:-:S04]  /*19860*/  SHF.R.U32.HI R2, RZ, 0x3, R2 ;  /* 0x00000003ff027819 */ /* 0x000fc80000011602 */
[----:B------:R-:W-:Y:S02]  /*19870*/  LOP3.LUT R8, R2, 0x70, R8, 0xf8, !PT ;  /* 0x0000007002087812 */ /* 0x000fe400078ef808 */
[----:B------:R-:W1:Y:S02]  /*19880*/  @P0 LDC R3, c[0x0][0x438] ;  /* 0x00010e00ff030b82 */ /* 0x000e640000000800 */
[----:B------:R-:W-:Y:S01]  /*19890*/  ISETP.GT.U32.AND P1, PT, R8, 0x3f, PT ;  /* 0x0000003f0800780c */ /* 0x000fe20003f24070 */
[----:B------:R-:W-:-:S04]  /*198a0*/  IMAD R4, R7, 0x40, R34 ;  /* 0x0000004007047824 */ /* 0x000fc800078e0222 */
[----:B------:R-:W-:-:S08]  /*198b0*/  IMAD.IADD R4, R8, 0x1, R4 ;  /* 0x0000000108047824 */ /* 0x000fd000078e0204 */
[----:B------:R-:W3:Y:S01]  /*198c0*/  @!P1 LDC.64 R8, c[0x0][0x428] ;  /* 0x00010a00ff089b82 */ /* 0x000ee20000000a00 */
[----:B0-----:R-:W-:-:S04]  /*198d0*/  @P0 IMAD.HI.U32 R6, R4, R6, RZ ;  /* 0x0000000604060227 */ /* 0x001fc800078e00ff */
[----:B------:R-:W-:Y:S01]  /*198e0*/  IMAD.MOV.U32 R2, RZ, RZ, R4 ;  /* 0x000000ffff027224 */ /* 0x000fe200078e0004 */
[----:B-1----:R-:W-:-:S05]  /*198f0*/  @P0 SHF.R.U32.HI R2, RZ, R3, R6 ;  /* 0x00000003ff020219 */ /* 0x002fca0000011606 */
[----:B------:R-:W-:-:S04]  /*19900*/  IMAD.MOV R3, RZ, RZ, -R2 ;  /* 0x000000ffff037224 */ /* 0x000fc800078e0a02 */
[----:B------:R-:W-:Y:S01]  /*19910*/  IMAD R5, R5, R3, R4 ;  /* 0x0000000305057224 */ /* 0x000fe200078e0204 */
[--C-:B------:R-:W-:Y:S01]  /*19920*/  @!P1 SHF.R.S32.HI R3, RZ, 0x1f, R2.reuse ;  /* 0x0000001fff039819 */ /* 0x100fe20000011402 */
[-C--:B---3--:R-:W-:Y:S02]  /*19930*/  @!P1 IMAD R4, R35, R8.reuse, RZ ;  /* 0x0000000823049224 */ /* 0x088fe400078e02ff */
[----:B------:R-:W-:-:S04]  /*19940*/  @!P1 IMAD.WIDE.U32 R2, R32, R8, R2 ;  /* 0x0000000820029225 */ /* 0x000fc800078e0002 */
[----:B------:R-:W-:Y:S02]  /*19950*/  @!P1 IMAD R4, R32, R9, R4 ;  /* 0x0000000920049224 */ /* 0x000fe400078e0204 */
[----:B------:R-:W0:Y:S03]  /*19960*/  @!P1 LDC.64 R8, c[0x0][0x418] ;  /* 0x00010600ff089b82 */ /* 0x000e260000000a00 */
[----:B------:R-:W-:Y:S01]  /*19970*/  @!P1 IADD3 R3, R4, R3, RZ ;  /* 0x0000000304039210 */ /* 0x000fe20007ffe0ff */
[----:B------:R-:W-:Y:S02]  /*19980*/  IMAD.MOV.U32 R4, RZ, RZ, RZ ;  /* 0x000000ffff047224 */ /* 0x000fe400078e00ff */
[----:B------:R-:W-:Y:S01]  /*19990*/  VIADD R25, R25, 0x1 ;  /* 0x0000000119197836 */ /* 0x000fe20000000000 */
[----:B0-----:R-:W-:-:S04]  /*199a0*/  @!P1 LEA R8, P0, R2, R8, 0x2 ;  /* 0x0000000802089211 */ /* 0x001fc800078010ff */
[----:B------:R-:W-:Y:S02]  /*199b0*/  @!P1 LEA.HI.X R9, R2, R9, R3, 0x2, P0 ;  /* 0x0000000902099211 */ /* 0x000fe400000f1403 */
[----:B------:R-:W-:-:S03]  /*199c0*/  ISETP.NE.AND P0, PT, R25, 0x2, PT ;  /* 0x000000021900780c */ /* 0x000fc60003f05270 */
[----:B------:R0:W5:Y:S01]  /*199d0*/  @!P1 LDG.E R4, desc[UR40][R8.64] ;  /* 0x0000002808049981 */ /* 0x000162000c1e1900 */
[----:B------:R-:W-:Y:S01]  /*199e0*/  SEL R2, RZ, 0x1, P0 ;  /* 0x00000001ff027807 */ /* 0x000fe20000000000 */
[----:B------:R-:W-:Y:S05]  /*199f0*/  YIELD ;  /* 0x0000000000007946 */ /* 0x000fea0003800000 */
[----:B------:R-:W-:Y:S01]  /*19a00*/  LOP3.LUT R28, R28, R2, RZ, 0x3c, !PT ;  /* 0x000000021c1c7212 */ /* 0x000fe200078e3cff */
[----:B------:R-:W-:Y:S01]  /*19a10*/  IMAD.MOV.U32 R2, RZ, RZ, R7 ;  /* 0x000000ffff027224 */ /* 0x000fe200078e0007 */
[----:B------:R-:W-:Y:S01]  /*19a20*/  SEL R25, R25, RZ, P0 ;  /* 0x000000ff19197207 */ /* 0x000fe20000000000 */
[----:B------:R-:W-:-:S03]  /*19a30*/  VIADD R7, R7, 0xffffffff ;  /* 0xffffffff07077836 */ /* 0x000fc60000000000 */
[----:B------:R-:W-:Y:S02]  /*19a40*/  ISETP.GT.AND P3, PT, R2, RZ, PT ;  /* 0x000000ff0200720c */ /* 0x000fe40003f64270 */
[----:B--2---:R-:W-:-:S13]  /*19a50*/  ISETP.NE.AND P1, PT, R10, 0x3, PT ;  /* 0x000000030a00780c */ /* 0x004fda0003f25270 */
[----:B0-----:R-:W-:Y:S05]  /*19a60*/  @!P1 BRA `(.L_x_1450) ;  /* 0x0000000000049947 */ /* 0x001fea0003800000 */
[----:B------:R-:W-:Y:S01]  /*19a70*/  BPT.TRAP 0x1 ;  /* 0x000000040000795c */ /* 0x000fe20000300000 */
.L_x_1450:
[----:B------:R-:W-:Y:S01]  /*19a80*/  IMAD R6, R25, 0x8, R23 ;  /* 0x0000000819067824 */ /* 0x000fe200078e0217 */
[----:B------:R-:W-:Y:S01]  /*19a90*/  SHF.L.U32 R21, R28, 0x1f, RZ ;  /* 0x0000001f1c157819 */ /* 0x000fe200000006ff */
[----:B------:R-:W-:Y:S01]  /*19aa0*/  BSSY B1, `(.L_x_1451) ;  /* 0x0000004000017945 */ /* 0x000fe20003800000 */
[----:B------:R-:W-:Y:S02]  /*19ab0*/  SHF.R.S32.HI R9, RZ, 0x1f, R5 ;  /* 0x0000001fff097819 */ /* 0x000fe40000011405 */
[----:B------:R-:W0:Y:S02]  /*19ac0*/  SYNCS.PHASECHK.TRANS64.TRYWAIT P0, [R6+URZ+0x38840], R21 ;  /* 0x03884015060075a7 */ /* 0x000e24000800017f */
[----:B0-----:R-:W-:Y:S05]  /*19ad0*/  @!P0 BRA `(.L_x_1452) ;  /* 0x0000004400e88947 */ /* 0x001fea0003800000 */
.L_x_1576:
[----:B------:R-:W-:Y:S05]  /*19ae0*/  BSYNC B1 ;  /* 0x0000000000017941 */ /* 0x000fea0003800000 */
.L_x_1451:
        /* <DEDUP_REMOVED lines=42> */
.L_x_1586:
        /* <DEDUP_REMOVED lines=8> */
.L_x_1454:
[----:B------:R-:W-:Y:S02]  /*19e10*/  PLOP3.LUT P1, PT, P1, P0, PT, 0xa2, 0x0 ;  /* 0x000000000000781c */ /* 0x000fe40000f21472 */
[----:B------:R-:W-:-:S08]  /*19e20*/  @P0 R2UR P1, UR4, R6 ;  /* 0x00000000060402ca */ /* 0x000fd00000020000 */
[----:B------:R-:W-:-:S05]  /*19e30*/  @P0 PLOP3.LUT P0, PT, P1, PT, PT, 0x80, 0x0 ;  /* 0x000000000000081c */ /* 0x000fca0000f0f070 */
[----:B------:R-:W-:Y:S01]  /*19e40*/  @!P1 SYNCS.ARRIVE.TRANS64.RED.A0T1 RZ, [UR4+0x38830], RZ ;  /* 0x038830ffffff99a7 */ /* 0x000fe20008200404 */
[----:B------:R-:W-:Y:S07]  /*19e50*/  @!P1 ARRIVES.LDGSTSBAR.64.TRANSCNT [UR4+0x38830] ;  /* 0x03883000ff0099b0 */ /* 0x000fee0008000a84 */
[----:B------:R-:W-:Y:S05]  /*19e60*/  @P0 BRA.U.ANY `(.L_x_1454) ;  /* 0xfffffffd00e80947 */ /* 0x000fea000393ffff */
[----:B------:R-:W-:Y:S01]  /*19e70*/  NOP ;  /* 0x0000000000007918 */ /* 0x000fe20000000000 */
[----:B--2---:R-:W2:Y:S02]  /*19e80*/  LDL R2, [R1+0x4c] ;  /* 0x00004c0001027983 */ /* 0x004ea40000100800 */
[----:B--2---:R-:W-:-:S13]  /*19e90*/  ISETP.NE.AND P2, PT, R2, 0x3, PT ;  /* 0x000000030200780c */ /* 0x004fda0003f45270 */
[----:B------:R-:W-:Y:S05]  /*19ea0*/  @!P2 BRA `(.L_x_1455) ;  /* 0x000000000004a947 */ /* 0x000fea0003800000 */
[----:B------:R-:W-:Y:S01]  /*19eb0*/  BPT.TRAP 0x1 ;  /* 0x000000040000795c */ /* 0x000fe20000300000 */
.L_x_1455:
[----:B------:R2:W-:Y:S01]  /*19ec0*/  SYNCS.ARRIVE.TRANS64.A1T0 RZ, [R6+URZ+0x38830], RZ ;  /* 0x038830ff06ff79a7 */ /* 0x0005e2000810003f */
[----:B------:R-:W-:Y:S05]  /*19ed0*/  @!P2 BRA `(.L_x_1456) ;  /* 0x000000000004a947 */ /* 0x000fea0003800000 */
[----:B------:R-:W-:Y:S01]  /*19ee0*/  BPT.TRAP 0x1 ;  /* 0x000000040000795c */ /* 0x000fe20000300000 */
.L_x_1456:
[----:B------:R-:W3:Y:S01]  /*19ef0*/  SYNCS.PHASECHK.TRANS64.TRYWAIT P0, [R6+URZ+0x38860], R21 ;  /* 0x03886015060075a7 */ /* 0x000ee2000800017f */
[----:B------:R-:W-:Y:S04]  /*19f00*/  BSSY B1, `(.L_x_1457) ;  /* 0x0000002000017945 */ /* 0x000fe80003800000 */
[----:B---3--:R-:W-:Y:S05]  /*19f10*/  @!P0 BRA `(.L_x_1458) ;  /* 0x0000004800088947 */ /* 0x008fea0003800000 */
.L_x_1587:
[----:B------:R-:W-:Y:S05]  /*19f20*/  BSYNC B1 ;  /* 0x0000000000017941 */ /* 0x000fea0003800000 */
.L_x_1457:
[----:B------:R-:W-:Y:S01]  /*19f30*/  ULDC.64 UR4, c[0x0][0x328] ;  /* 0x0000ca0000047ab9 */ /* 0x000fe20000000a00 */
[C---:B------:R-:W-:Y:S01]  /*19f40*/  LOP3.LUT P5, RZ, R22.reuse, 0x8, RZ, 0xc0, !PT ;  /* 0x0000000816ff7812 */ /* 0x040fe200078ac0ff */
[----:B------:R-:W-:Y:S01]  /*19f50*/  IMAD R9, R9, UR4, RZ ;  /* 0x0000000409097c24 */ /* 0x000fe2000f8e02ff */
[----:B------:R-:W-:Y:S01]  /*19f60*/  LOP3.LUT P4, RZ, R22, 0x4, RZ, 0xc0, !PT ;  /* 0x0000000416ff7812 */ /* 0x000fe2000788c0ff */
[----:B------:R-:W-:-:S04]  /*19f70*/  IMAD.WIDE.U32 R2, R5, UR4, RZ ;  /* 0x0000000405027c25 */ /* 0x000fc8000f8e00ff */
[----:B------:R-:W-:Y:S01]  /*19f80*/  IMAD R9, R5, UR5, R9 ;  /* 0x0000000505097c24 */ /* 0x000fe2000f8e0209 */
[----:B------:R-:W-:Y:S01]  /*19f90*/  ULDC.64 UR4, c[0x0][0x338] ;  /* 0x0000ce0000047ab9 */ /* 0x000fe20000000a00 */
[----:B-1----:R-:W-:Y:S02]  /*19fa0*/  IMAD R17, R25, 0x7000, R8 ;  /* 0x0000700019117824 */ /* 0x002fe400078e0208 */
        /* <DEDUP_REMOVED lines=15> */
[----:B------:R-:W1:Y:S01]  /*1a0a0*/  SHFL.IDX PT, R2, R9, RZ, 0x181f ;  /* 0x00181fff09027589 */ /* 0x000e6200000e0000 */
[C---:B------:R-:W-:Y:S01]  /*1a0b0*/  LOP3.LUT P1, RZ, R22.reuse, 0x80, RZ, 0xc0, !PT ;  /* 0x0000008016ff7812 */ /* 0x040fe2000782c0ff */
[----:B------:R-:W-:Y:S01]  /*1a0c0*/  IMAD R17, R17, 0x2, R23 ;  /* 0x0000000211117824 */ /* 0x000fe200078e0217 */
[C---:B------:R-:W-:Y:S01]  /*1a0d0*/  LOP3.LUT P2, RZ, R22.reuse, 0x40, RZ, 0xc0, !PT ;  /* 0x0000004016ff7812 */ /* 0x040fe2000784c0ff */
[----:B------:R-:W4:Y:S01]  /*1a0e0*/  SHFL.IDX PT, R3, R10, RZ, 0x181f ;  /* 0x00181fff0a037589 */ /* 0x000f2200000e0000 */
[----:B------:R-:W-:-:S03]  /*1a0f0*/  LOP3.LUT R22, R22, 0xfff7ffff, RZ, 0xc0, !PT ;  /* 0xfff7ffff16167812 */ /* 0x000fc600078ec0ff */
[----:B------:R-:W5:Y:S01]  /*1a100*/  SHFL.IDX PT, R14, R9, 0x1, 0x181f ;  /* 0x00381f00090e7f89 */ /* 0x000f6200000e0000 */
[----:B------:R-:W-:-:S03]  /*1a110*/  @P3 LOP3.LUT R22, R22, 0x80000, RZ, 0xfc, !PT ;  /* 0x0008000016163812 */ /* 0x000fc600078efcff */
[----:B------:R-:W0:Y:S01]  /*1a120*/  SHFL.IDX PT, R5, R10, 0x1, 0x181f ;  /* 0x00381f000a057f89 */ /* 0x000e2200000e0000 */
[C---:B------:R-:W-:Y:S02]  /*1a130*/  LOP3.LUT P3, RZ, R22.reuse, 0x20, RZ, 0xc0, !PT ;  /* 0x0000002016ff7812 */ /* 0x040fe4000786c0ff */
[C---:B------:R-:W-:Y:S01]  /*1a140*/  LOP3.LUT P6, RZ, R22.reuse, 0x10, RZ, 0xc0, !PT ;  /* 0x0000001016ff7812 */ /* 0x040fe200078cc0ff */
[----:B------:R-:W-:Y:S01]  /*1a150*/  SHFL.IDX PT, R8, R10, 0x2, 0x181f ;  /* 0x00581f000a087f89 */ /* 0x000fe200000e0000 */
[----:B------:R-:W-:-:S03]  /*1a160*/  LOP3.LUT R22, R22, 0xffdfffff, RZ, 0xc0, !PT ;  /* 0xffdfffff16167812 */ /* 0x000fc600078ec0ff */
[----:B------:R-:W-:Y:S01]  /*1a170*/  SHFL.IDX PT, R10, R10, 0x3, 0x181f ;  /* 0x00781f000a0a7f89 */ /* 0x000fe200000e0000 */
[----:B-1----:R-:W-:-:S05]  /*1a180*/  IADD3 R2, P0, R2, R0, RZ ;  /* 0x0000000002027210 */ /* 0x002fca0007f1e0ff */
[----:B------:R-:W-:Y:S01]  /*1a190*/  @P3 LOP3.LUT R22, R22, 0x200000, RZ, 0xfc, !PT ;  /* 0x0020000016163812 */ /* 0x000fe200078efcff */
[----:B----4-:R-:W-:Y:S01]  /*1a1a0*/  IMAD.X R3, RZ, RZ, R3, P0 ;  /* 0x000000ffff037224 */ /* 0x010fe200000e0603 */
[----:B------:R-:W-:-:S04]  /*1a1b0*/  ISETP.NE.U32.AND P0, PT, R33, RZ, PT ;  /* 0x000000ff2100720c */ /* 0x000fc80003f05070 */
[----:B------:R-:W-:Y:S01]  /*1a1c0*/  LDGSTS.E.BYPASS.LTC128B.128 [R17+0x400], desc[UR40][R2.64], !P1 ;  /* 0x0040000002117fae */ /* 0x000fe2000c901d68 */
[----:B------:R-:W-:-:S03]  /*1a1d0*/  ISETP.NE.U32.AND P1, PT, R31, RZ, PT ;  /* 0x000000ff1f00720c */ /* 0x000fc60003f25070 */
[----:B------:R-:W-:Y:S01]  /*1a1e0*/  LDGSTS.E.BYPASS.LTC128B.128 [R17+0x2400], desc[UR40][R2.64+0x80], !P2 ;  /* 0x0240008002117fae */ /* 0x000fe2000d101d68 */
[----:B-----5:R-:W-:-:S03]  /*1a1f0*/  IADD3 R4, P2, R14, R0, RZ ;  /* 0x000000000e047210 */ /* 0x020fc60007f5e0ff */
[----:B------:R-:W-:Y:S01]  /*1a200*/  LDGSTS.E.BYPASS.LTC128B.128 [R17+0x4400], desc[UR40][R2.64+0x100], !P3 ;  /* 0x0440010002117fae */ /* 0x000fe2000d901d68 */
[C---:B------:R-:W-:Y:S01]  /*1a210*/  LOP3.LUT P3, RZ, R22.reuse, 0x80, RZ, 0xc0, !PT ;  /* 0x0000008016ff7812 */ /* 0x040fe2000786c0ff */
[----:B0-----:R-:W-:Y:S01]  /*1a220*/  IMAD.X R5, RZ, RZ, R5, P2 ;  /* 0x000000ffff057224 */ /* 0x001fe200010e0605 */
        /* <DEDUP_REMOVED lines=33> */
.L_x_1597:
[----:B------:R-:W-:Y:S02]  /*1a440*/  LOP3.LUT R22, R22, 0xffefffff, RZ, 0xc0, !PT ;  /* 0xffefffff16167812 */ /* 0x000fe400078ec0ff */
[----:B-1----:R-:W-:Y:S02]  /*1a450*/  IADD3 R2, P2, R14, R0, RZ ;  /* 0x000000000e027210 */ /* 0x002fe40007f5e0ff */
        /* <DEDUP_REMOVED lines=23> */
.L_x_1460:
[----:B------:R-:W-:Y:S02]  /*1a5d0*/  PLOP3.LUT P1, PT, P1, P0, PT, 0xa2, 0x0 ;  /* 0x000000000000781c */ /* 0x000fe40000f21472 */
[----:B------:R-:W-:-:S08]  /*1a5e0*/  @P0 R2UR P1, UR4, R6 ;  /* 0x00000000060402ca */ /* 0x000fd00000020000 */
[----:B------:R-:W-:-:S05]  /*1a5f0*/  @P0 PLOP3.LUT P0, PT, P1, PT, PT, 0x80, 0x0 ;  /* 0x000000000000081c */ /* 0x000fca0000f0f070 */
[----:B------:R-:W-:Y:S01]  /*1a600*/  @!P1 SYNCS.ARRIVE.TRANS64.RED.A0T1 RZ, [UR4+0x38850], RZ ;  /* 0x038850ffffff99a7 */ /* 0x000fe20008200404 */
[----:B------:R-:W-:Y:S07]  /*1a610*/  @!P1 ARRIVES.LDGSTSBAR.64.TRANSCNT [UR4+0x38850] ;  /* 0x03885000ff0099b0 */ /* 0x000fee0008000a84 */
[----:B------:R-:W-:Y:S05]  /*1a620*/  @P0 BRA.U.ANY `(.L_x_1460) ;  /* 0xfffffffd00e80947 */ /* 0x000fea000393ffff */
[----:B------:R-:W-:Y:S01]  /*1a630*/  NOP ;  /* 0x0000000000007918 */ /* 0x000fe20000000000 */
[----:B0-----:R-:W4:Y:S02]  /*1a640*/  LDL R2, [R1+0x4c] ;  /* 0x00004c0001027983 */ /* 0x001f240000100800 */
[----:B----4-:R-:W-:-:S13]  /*1a650*/  ISETP.NE.AND P2, PT, R2, 0x3, PT ;  /* 0x000000030200780c */ /* 0x010fda0003f45270 */
[----:B------:R-:W-:Y:S05]  /*1a660*/  @!P2 BRA `(.L_x_1461) ;  /* 0x000000000004a947 */ /* 0x000fea0003800000 */
[----:B------:R-:W-:Y:S01]  /*1a670*/  BPT.TRAP 0x1 ;  /* 0x000000040000795c */ /* 0x000fe20000300000 */
.L_x_1461:
[----:B------:R1:W-:Y:S01]  /*1a680*/  SYNCS.ARRIVE.TRANS64.A1T0 RZ, [R6+URZ+0x38850], RZ ;  /* 0x038850ff06ff79a7 */ /* 0x0003e2000810003f */
[----:B------:R-:W-:Y:S05]  /*1a690*/  @P3 BRA `(.L_x_1462) ;  /* 0xfffffff000503947 */ /* 0x000fea000383ffff */
.L_x_1449:
[----:B------:R-:W-:Y:S05]  /*1a6a0*/  BSYNC B0 ;  /* 0x0000000000007941 */ /* 0x000fea0003800000 */
.L_x_1448:
        /* <DEDUP_REMOVED lines=21> */
.L_x_1464:
[----:B------:R-:W-:Y:S05]  /*1a800*/  BSYNC B0 ;  /* 0x0000000000007941 */ /* 0x000fea0003800000 */
.L_x_1463:
[----:B------:R-:W-:-:S07]  /*1a810*/  SEL R25, R25, RZ, P0 ;  /* 0x000000ff19197207 */ /* 0x000fce0000000000 */
.L_x_1417:
[----:B------:R-:W-:Y:S05]  /*1a820*/  BSYNC B7 ;  /* 0x0000000000077941 */ /* 0x000fea0003800000 */
.L_x_1415:
        /* <DEDUP_REMOVED lines=11> */
.L_x_1465:
        /* <DEDUP_REMOVED lines=24> */
[----:B--23--:R-:W-:-:S05]  /*1aa60*/  SEL R6, R14, RZ, P2 ;  /* 0x000000ff0e067207 */ /* 0x00cfca0001000000 */
        /* <DEDUP_REMOVED lines=11> */
.L_x_1607:
[----:B------:R-:W-:Y:S02]  /*1ab20*/  ULDC UR4, c[0x0][0xd38] ;  /* 0x00034e0000047ab9 */ /* 0x000fe40000000800 */
[----:B------:R-:W-:-:S04]  /*1ab30*/  IMAD.U32 R16, RZ, RZ, UR4 ;  /* 0x00000004ff107e24 */ /* 0x000fc8000f8e00ff */
[----:B-1----:R-:W-:-:S05]  /*1ab40*/  IMAD R5, R14, R16, RZ ;  /* 0x000000100e057224 */ /* 0x002fca00078e02ff */
[----:B------:R-:W-:-:S04]  /*1ab50*/  IADD3 R4, R4, R5, RZ ;  /* 0x0000000504047210 */ /* 0x000fc80007ffe0ff */
[----:B------:R-:W-:-:S13]  /*1ab60*/  ISETP.GT.AND P6, PT, R4, R0, PT ;  /* 0x000000000400720c */ /* 0x000fda0003fc4270 */
[----:B------:R-:W-:Y:S05]  /*1ab70*/  @P6 BRA `(.L_x_1468) ;  /* 0x00000000009c6947 */ /* 0x000fea0003800000 */
.L_x_1473:
[----:B------:R-:W1:Y:S01]  /*1ab80*/  LDC R6, c[0x0][0xd3c] ;  /* 0x00034f00ff067b82 */ /* 0x000e620000000800 */
[----:B------:R-:W-:-:S05]  /*1ab90*/  VIADD R19, R19, 0x1f ;  /* 0x0000001f13137836 */ /* 0x000fca0000000000 */
[----:B-1----:R-:W-:-:S13]  /*1aba0*/  ISETP.GE.AND P6, PT, R19, R6, PT ;  /* 0x000000061300720c */ /* 0x002fda0003fc6270 */
[----:B------:R-:W-:Y:S05]  /*1abb0*/  @P6 BRA `(.L_x_1469) ;  /* 0x0000000400446947 */ /* 0x000fea0003800000 */
[----:B------:R-:W1:Y:S01]  /*1abc0*/  S2R R2, SR_TID.X ;  /* 0x0000000000027919 */ /* 0x000e620000002100 */
[----:B------:R-:W-:Y:S01]  /*1abd0*/  BSSY B0, `(.L_x_1470) ;  /* 0x0000009000007945 */ /* 0x000fe20003800000 */
[----:B-1----:R-:W-:-:S05]  /*1abe0*/  LOP3.LUT R2, R2, 0x1f, RZ, 0xc0, !PT ;  /* 0x0000001f02027812 */ /* 0x002fca00078ec0ff */
[----:B------:R-:W-:Y:S02]  /*1abf0*/  IMAD.IADD R5, R19, 0x1, R2 ;  /* 0x0000000113057824 */ /* 0x000fe400078e0202 */
[----:B------:R-:W-:-:S03]  /*1ac00*/  IMAD.MOV.U32 R2, RZ, RZ, RZ ;  /* 0x000000ffff027224 */ /* 0x000fc600078e00ff */
[----:B------:R-:W-:-:S13]  /*1ac10*/  ISETP.GE.OR P6, PT, R5, R6, !P0 ;  /* 0x000000060500720c */ /* 0x000fda00047c6670 */
[----:B------:R-:W-:Y:S05]  /*1ac20*/  @P6 BRA `(.L_x_1471) ;  /* 0x00000000000c6947 */ /* 0x000fea0003800000 */
[----:B0-----:R-:W0:Y:S02]  /*1ac30*/  LDC.64 R2, c[0x0][0xd80] ;  /* 0x00036000ff027b82 */ /* 0x001e240000000a00 */
[----:B0-----:R-:W-:-:S06]  /*1ac40*/  IMAD.WIDE R2, R5, 0x4, R2 ;  /* 0x0000000405027825 */ /* 0x001fcc00078e0202 */
[----:B------:R1:W5:Y:S02]  /*1ac50*/  LDG.E R2, desc[UR40][R2.64] ;  /* 0x0000002802027981 */ /* 0x000364000c1e1900 */
.L_x_1471:
[----:B------:R-:W-:Y:S05]  /*1ac60*/  BSYNC B0 ;  /* 0x0000000000007941 */ /* 0x000fea0003800000 */
.L_x_1470:
        /* <DEDUP_REMOVED lines=18> */
.L_x_1615:
[----:B------:R-:W-:Y:S02]  /*1ad90*/  ULDC UR4, c[0x0][0xd38] ;  /* 0x00034e0000047ab9 */ /* 0x000fe40000000800 */
[----:B------:R-:W-:-:S04]  /*1ada0*/  IMAD.U32 R16, RZ, RZ, UR4 ;  /* 0x00000004ff107e24 */ /* 0x000fc8000f8e00ff */
[----:B-1----:R-:W-:-:S04]  /*1adb0*/  IMAD R5, R14, R16, RZ ;  /* 0x000000100e057224 */ /* 0x002fc800078e02ff */
[----:B------:R-:W-:-:S05]  /*1adc0*/  IMAD.IADD R4, R5, 0x1, R4 ;  /* 0x0000000105047824 */ /* 0x000fca00078e0204 */
[----:B------:R-:W-:-:S13]  /*1add0*/  ISETP.GT.AND P6, PT, R4, R0, PT ;  /* 0x000000000400720c */ /* 0x000fda0003fc4270 */
[----:B------:R-:W-:Y:S05]  /*1ade0*/  @!P6 BRA `(.L_x_1473) ;  /* 0xfffffffc0064e947 */ /* 0x000fea000383ffff */
.L_x_1468:
        /* <DEDUP_REMOVED lines=8> */
.L_x_1619:
[----:B------:R-:W-:Y:S01]  /*1ae70*/  ISETP.NE.AND P0, PT, R6, RZ, PT ;  /* 0x000000ff0600720c */ /* 0x000fe20003f05270 */
[----:B------:R-:W-:-:S12]  /*1ae80*/  IMAD.MOV.U32 R14, RZ, RZ, RZ ;  /* 0x000000ffff0e7224 */ /* 0x000fd800078e00ff */
[----:B------:R-:W-:Y:S05]  /*1ae90*/  @!P0 BRA `(.L_x_1475) ;  /* 0x0000000000108947 */ /* 0x000fea0003800000 */
[----:B------:R-:W-:Y:S01]  /*1aea0*/  UMOV UR4, 0xffffffff ;  /* 0xffffffff00047882 */ /* 0x000fe20000000000 */
[----:B------:R-:W-:Y:S02]  /*1aeb0*/  VIADD R12, R4, 0xffffffff ;  /* 0xffffffff040c7836 */ /* 0x000fe40000000000 */
[----:B------:R-:W-:Y:S05]  /*1aec0*/  BRA.DIV UR4, `(.L_x_1476) ;  /* 0x0000004a04347947 */ /* 0x000fea000b800000 */
[----:B------:R3:W4:Y:S02]  /*1aed0*/  SHFL.IDX PT, R14, R3, R12, 0x1f ;  /* 0x00001f0c030e7589 */ /* 0x00072400000e0000 */
.L_x_1475:
[----:B--2---:R-:W-:Y:S01]  /*1aee0*/  IABS R6, R17 ;  /* 0x0000001100067213 */ /* 0x004fe20000000000 */
[----:B----4-:R-:W-:Y:S02]  /*1aef0*/  IMAD R16, R14, R16, R5 ;  /* 0x000000100e107224 */ /* 0x010fe400078e0205 */
[----:B------:R-:W-:Y:S01]  /*1af00*/  IMAD.IADD R19, R4, 0x1, R19 ;  /* 0x0000000104137824 */ /* 0x000fe200078e0213 */
[----:B------:R-:W2:Y:S02]  /*1af10*/  I2F.RP R7, R6 ;  /* 0x0000000600077306 */ /* 0x000ea40000209400 */
[----:B------:R-:W-:-:S06]  /*1af20*/  IADD3 R0, R0, -R16, RZ ;  /* 0x8000001000007210 */ /* 0x000fcc0007ffe0ff */
[----:B--2---:R-:W1:Y:S02]  /*1af30*/  MUFU.RCP R7, R7 ;  /* 0x0000000700077308 */ /* 0x004e640000001000 */
[----:B-1----:R-:W-:-:S06]  /*1af40*/  VIADD R2, R7, 0xffffffe ;  /* 0x0ffffffe07027836 */ /* 0x002fcc0000000000 */
[----:B0--3--:R0:W1:Y:S02]  /*1af50*/  F2I.FTZ.U32.TRUNC.NTZ R3, R2 ;  /* 0x0000000200037305 */ /* 0x009064000021f000 */
[----:B0-----:R-:W-:Y:S02]  /*1af60*/  IMAD.MOV.U32 R2, RZ, RZ, RZ ;  /* 0x000000ffff027224 */ /* 0x001fe400078e00ff */
        /* <DEDUP_REMOVED lines=22> */
.L_x_1469:
[----:B------:R-:W-:Y:S01]  /*1b0d0*/  UMOV UR4, URZ ;  /* 0x0000003f00047c82 */ /* 0x000fe20008000000 */
[----:B------:R-:W-:Y:S01]  /*1b0e0*/  UMOV UR5, URZ ;  /* 0x0000003f00057c82 */ /* 0x000fe20008000000 */
[----:B------:R-:W-:Y:S01]  /*1b0f0*/  ULDC UR6, c[0x0][0xd3c] ;  /* 0x00034f0000067ab9 */ /* 0x000fe20000000800 */
[----:B------:R-:W-:Y:S02]  /*1b100*/  IMAD.MOV.U32 R16, RZ, RZ, R0 ;  /* 0x000000ffff107224 */ /* 0x000fe400078e0000 */
[----:B------:R-:W-:Y:S02]  /*1b110*/  IMAD.U32 R17, RZ, RZ, UR4 ;  /* 0x00000004ff117e24 */ /* 0x000fe4000f8e00ff */
[----:B------:R-:W-:Y:S02]  /*1b120*/  IMAD.U32 R18, RZ, RZ, UR5 ;  /* 0x00000005ff127e24 */ /* 0x000fe4000f8e00ff */
[----:B------:R-:W-:-:S07]  /*1b130*/  IMAD.U32 R19, RZ, RZ, UR6 ;  /* 0x00000006ff137e24 */ /* 0x000fce000f8e00ff */
.L_x_1477:
        /* <DEDUP_REMOVED lines=10> */
.L_x_1466:
[----:B------:R-:W-:Y:S02]  /*1b1e0*/  ULDC UR4, c[0x0][0xd3c] ;  /* 0x00034f0000047ab9 */ /* 0x000fe40000000800 */
[----:B----4-:R-:W-:-:S13]  /*1b1f0*/  ISETP.GE.AND P0, PT, R19, UR4, PT ;  /* 0x0000000413007c0c */ /* 0x010fda000bf06270 */
[----:B------:R-:W-:Y:S05]  /*1b200*/  @!P0 BRA `(.L_x_1478) ;  /* 0xffffff8c00dc8947 */ /* 0x000fea000383ffff */
[----:B------:R-:W-:Y:S05]  /*1b210*/  BSYNC B8 ;  /* 0x0000000000087941 */ /* 0x000fea0003800000 */
.L_x_1365:
[----:B------:R-:W4:Y:S01]  /*1b220*/  LDL.LU R0, [R1+0x28] ;  /* 0x0000280001007983 */ /* 0x000f220000300800 */
[----:B------:R-:W-:Y:S01]  /*1b230*/  BSSY B0, `(.L_x_1479) ;  /* 0x000000b000007945 */ /* 0x000fe20003800000 */
[----:B0-----:R-:W0:Y:S01]  /*1b240*/  S2R R5, SR_CgaCtaId ;  /* 0x0000000000057919 */ /* 0x001e220000008800 */
[----:B----4-:R-:W-:-:S05]  /*1b250*/  VIADD R0, R0, 0x1 ;  /* 0x0000000100007836 */ /* 0x010fca0000000000 */
        /* <DEDUP_REMOVED lines=8> */
.L_x_1622:
[----:B------:R-:W-:Y:S05]  /*1b2e0*/  BSYNC B0 ;  /* 0x0000000000007941 */ /* 0x000fea0003800000 */
.L_x_1479:
[----:B------:R-:W-:-:S03]  /*1b2f0*/  UMOV UR4, 0xffffffff ;  /* 0xffffffff00047882 */ /* 0x000fc60000000000 */
[----:B------:R-:W-:Y:S05]  /*1b300*/  BRA.DIV UR4, `(.L_x_1481) ;  /* 0x00000046045c7947 */ /* 0x000fea000b800000 */
[----:B0-----:R-:W0:Y:S02]  /*1b310*/  S2R R0, SR_TID.X ;  /* 0x0000000000007919 */ /* 0x001e240000002100 */
[----:B0-----:R-:W-:-:S04]  /*1b320*/  SHF.R.U32.HI R0, RZ, 0x5, R0 ;  /* 0x00000005ff007819 */ /* 0x001fc80000011600 */
[----:B------:R-:W-:-:S05]  /*1b330*/  LOP3.LUT R0, R0, 0x3, RZ, 0xc0, !PT ;  /* 0x0000000300007812 */ /* 0x000fca00078ec0ff */
[----:B------:R0:W1:Y:S02]  /*1b340*/  SHFL.IDX PT, R14, R0, RZ, 0x1f ;  /* 0x00001fff000e7589 */ /* 0x00006400000e0000 */
.L_x_1625:
[----:B-1----:R-:W-:-:S13]  /*1b350*/  ISETP.NE.AND P0, PT, R14, RZ, PT ;  /* 0x000000ff0e00720c */ /* 0x002fda0003f05270 */
[----:B------:R-:W-:Y:S05]  /*1b360*/  @P0 BRA `(.L_x_1234) ;  /* 0x0000000000880947 */ /* 0x000fea0003800000 */
[----:B------:R-:W-:-:S03]  /*1b370*/  UMOV UR4, 0xffffffff ;  /* 0xffffffff00047882 */ /* 0x000fc60000000000 */
[----:B------:R-:W-:Y:S05]  /*1b380*/  BRA.DIV UR4, `(.L_x_1482) ;  /* 0x0000004604707947 */ /* 0x000fea000b800000 */
[----:B------:R-:W-:-:S13]  /*1b390*/  ELECT P6, URZ, PT ;  /* 0x00000000003f782f */ /* 0x000fda00038c0000 */
.L_x_1628:
[----:B------:R-:W-:Y:S05]  /*1b3a0*/  @!P6 BRA `(.L_x_1234) ;  /* 0x000000000078e947 */ /* 0x000fea0003800000 */
[----:B0-----:R-:W4:Y:S02]  /*1b3b0*/  LDL.LU R0, [R1+0x8] ;  /* 0x0000080001007983 */ /* 0x001f240000300800 */
[----:B----4-:R-:W-:-:S04]  /*1b3c0*/  LOP3.LUT R0, R0, 0x2, RZ, 0xfc, !PT ;  /* 0x0000000200007812 */ /* 0x010fc800078efcff */
[----:B------:R-:W-:-:S13]  /*1b3d0*/  ISETP.NE.AND P0, PT, R0, 0x3, PT ;  /* 0x000000030000780c */ /* 0x000fda0003f05270 */
[----:B------:R-:W-:Y:S05]  /*1b3e0*/  @!P0 BRA `(.L_x_1483) ;  /* 0x0000000000048947 */ /* 0x000fea0003800000 */
[----:B------:R-:W-:Y:S01]  /*1b3f0*/  BPT.TRAP 0x1 ;  /* 0x000000040000795c */ /* 0x000fe20000300000 */
.L_x_1483:
[C---:B------:R-:W-:Y:S01]  /*1b400*/  IMAD R5, R25.reuse, 0x8, R4 ;  /* 0x0000000819057824 */ /* 0x040fe200078e0204 */
[----:B------:R-:W-:Y:S01]  /*1b410*/  SHF.L.U32 R0, R28, 0x1f, RZ ;  /* 0x0000001f1c007819 */ /* 0x000fe200000006ff */
[----:B------:R-:W-:-:S03]  /*1b420*/  VIADD R25, R25, 0x1 ;  /* 0x0000000119197836 */ /* 0x000fc60000000000 */
[----:B------:R-:W0:Y:S02]  /*1b430*/  SYNCS.PHASECHK.TRANS64.TRYWAIT P1, [R5+URZ+0x38840], R0 ;  /* 0x03884000050075a7 */ /* 0x000e24000802017f */
[----:B------:R-:W-:-:S04]  /*1b440*/  ISETP.NE.AND P2, PT, R25, 0x2, PT ;  /* 0x000000021900780c */ /* 0x000fc80003f45270 */
[----:B------:R-:W-:Y:S01]  /*1b450*/  SEL R3, RZ, 0x1, P2 ;  /* 0x00000001ff037807 */ /* 0x000fe20001000000 */
[----:B0-----:R-:W-:Y:S08]  /*1b460*/  @!P1 BRA `(.L_x_1484) ;  /* 0x0000004400589947 */ /* 0x001ff00003800000 */
.L_x_1629:
[----:B------:R-:W-:Y:S02]  /*1b470*/  SEL R25, R25, RZ, P2 ;  /* 0x000000ff19197207 */ /* 0x000fe40001000000 */
[----:B------:R-:W-:Y:S01]  /*1b480*/  LOP3.LUT R2, R28, R3, RZ, 0x3c, !PT ;  /* 0x000000031c027212 */ /* 0x000fe200078e3cff */
[----:B------:R-:W-:Y:S06]  /*1b490*/  @!P0 BRA `(.L_x_1485) ;  /* 0x0000000000048947 */ /* 0x000fec0003800000 */
[----:B------:R-:W-:Y:S01]  /*1b4a0*/  BPT.TRAP 0x1 ;  /* 0x000000040000795c */ /* 0x000fe20000300000 */
.L_x_1485:
[----:B------:R-:W-:Y:S02]  /*1b4b0*/  LEA R25, R25, R4, 0x3 ;  /* 0x0000000419197211 */ /* 0x000fe400078e18ff */
[----:B------:R-:W-:-:S04]  /*1b4c0*/  SHF.L.U32 R2, R2, 0x1f, RZ ;  /* 0x0000001f02027819 */ /* 0x000fc800000006ff */
[----:B------:R-:W1:Y:S02]  /*1b4d0*/  SYNCS.PHASECHK.TRANS64.TRYWAIT P1, [R25+URZ+0x38840], R2 ;  /* 0x03884002190075a7 */ /* 0x000e64000802017f */
[----:B-1----:R-:W-:Y:S05]  /*1b4e0*/  @!P1 BRA `(.L_x_1486) ;  /* 0x00000044004c9947 */ /* 0x002fea0003800000 */
.L_x_1630:
[----:B------:R-:W-:Y:S05]  /*1b4f0*/  @!P0 BRA `(.L_x_1487) ;  /* 0x0000000000048947 */ /* 0x000fea0003800000 */
[----:B------:R-:W-:Y:S01]  /*1b500*/  BPT.TRAP 0x1 ;  /* 0x000000040000795c */ /* 0x000fe20000300000 */
.L_x_1487:
[----:B------:R-:W4:Y:S02]  /*1b510*/  SYNCS.PHASECHK.TRANS64.TRYWAIT P1, [R5+URZ+0x38860], R0 ;  /* 0x03886000050075a7 */ /* 0x000f24000802017f */
[----:B----4-:R-:W-:Y:S05]  /*1b520*/  @!P1 BRA `(.L_x_1488) ;  /* 0x0000004400509947 */ /* 0x010fea0003800000 */
.L_x_1631:
[----:B------:R-:W-:Y:S05]  /*1b530*/  @!P0 BRA `(.L_x_1489) ;  /* 0x0000000000048947 */ /* 0x000fea0003800000 */
[----:B------:R-:W-:Y:S01]  /*1b540*/  BPT.TRAP 0x1 ;  /* 0x000000040000795c */ /* 0x000fe20000300000 */
.L_x_1489:
[----:B------:R0:W0:Y:S02]  /*1b550*/  SYNCS.PHASECHK.TRANS64.TRYWAIT P0, [R25+URZ+0x38860], R2 ;  /* 0x03886002190075a7 */ /* 0x000024000800017f */
[----:B0-----:R-:W-:Y:S05]  /*1b560*/  @!P0 NANOSLEEP.SYNCS 0x989680 ;  /* 0x009896800000895d */ /* 0x001fea0003900000 */
[----:B------:R-:W0:Y:S02]  /*1b570*/  @!P0 SYNCS.PHASECHK.TRANS64 P0, [R25+URZ+0x38860], R2 ;  /* 0x03886002190085a7 */ /* 0x000e24000800007f */
[----:B0-----:R-:W-:Y:S05]  /*1b580*/  @!P0 BRA `(.L_x_1489) ;  /* 0xfffffffc00f08947 */ /* 0x001fea000383ffff */
.L_x_1234:
[----:B------:R-:W-:Y:S05]  /*1b590*/  BSYNC B9 ;  /* 0x0000000000097941 */ /* 0x000fea0003800000 */
.L_x_1231:
[----:B------:R-:W-:Y:S05]  /*1b5a0*/  EXIT ;  /* 0x000000000000794d */ /* 0x000fea0003800000 */
.L_x_1250:
[----:B0-----:R0:W1:Y:S02]  /*1b5b0*/  SYNCS.PHASECHK.TRANS64.TRYWAIT P6, [R63+URZ+0x38890], R74 ;  /* 0x0388904a3f0075a7 */ /* 0x00106400080c017f */
[----:B-1----:R-:W-:Y:S05]  /*1b5c0*/  @!P6 NANOSLEEP.SYNCS 0x989680 ;  /* 0x009896800000e95d */ /* 0x002fea0003900000 */
[----:B------:R-:W1:Y:S02]  /*1b5d0*/  @!P6 SYNCS.PHASECHK.TRANS64 P6, [R63+URZ+0x38890], R74 ;  /* 0x0388904a3f00e5a7 */ /* 0x000e6400080c007f */
[----:B-1----:R-:W-:Y:S05]  /*1b5e0*/  @!P6 BRA `(.L_x_1250) ;  /* 0xfffffffc00f0e947 */ /* 0x002fea000383ffff */
[----:B------:R-:W-:Y:S05]  /*1b5f0*/  BRA `(.L_x_1490) ;  /* 0xfffffe7400187947 */ /* 0x000fea000383ffff */
.L_x_1251:
        /* <DEDUP_REMOVED lines=8> */
.L_x_1492:
[----:B------:R-:W-:Y:S05]  /*1b680*/  BSYNC B1 ;  /* 0x0000000000017941 */ /* 0x000fea0003800000 */
.L_x_1491:
        /* <DEDUP_REMOVED lines=8> */
.L_x_1493:
[----:B------:R-:W-:Y:S05]  /*1b710*/  BRA `(.L_x_1494) ;  /* 0xfffffe7000e47947 */ /* 0x000fea000383ffff */
.L_x_1261:
[----:B0-----:R0:W1:Y:S02]  /*1b720*/  SYNCS.PHASECHK.TRANS64.TRYWAIT P6, [R63+URZ+0x38890], R74 ;  /* 0x0388904a3f0075a7 */ /* 0x00106400080c017f */
[----:B-1----:R-:W-:Y:S05]  /*1b730*/  @!P6 NANOSLEEP.SYNCS 0x989680 ;  /* 0x009896800000e95d */ /* 0x002fea0003900000 */
[----:B------:R-:W1:Y:S02]  /*1b740*/  @!P6 SYNCS.PHASECHK.TRANS64 P6, [R63+URZ+0x38890], R74 ;  /* 0x0388904a3f00e5a7 */ /* 0x000e6400080c007f */
[----:B-1----:R-:W-:Y:S05]  /*1b750*/  @!P6 BRA `(.L_x_1261) ;  /* 0xfffffffc00f0e947 */ /* 0x002fea000383ffff */
[----:B------:R-:W-:Y:S05]  /*1b760*/  BRA `(.L_x_1495) ;  /* 0xfffffe7c003c7947 */ /* 0x000fea000383ffff */
.L_x_1262:
        /* <DEDUP_REMOVED lines=8> */
.L_x_1497:
[----:B------:R-:W-:Y:S05]  /*1b7f0*/  BSYNC B1 ;  /* 0x0000000000017941 */ /* 0x000fea0003800000 */
.L_x_1496:
        /* <DEDUP_REMOVED lines=8> */
.L_x_1498:
[----:B------:R-:W-:Y:S01]  /*1b880*/  IMAD.MOV.U32 R70, RZ, RZ, R14 ;  /* 0x000000ffff467224 */ /* 0x000fe200078e000e */
[----:B------:R-:W-:Y:S06]  /*1b890*/  BRA `(.L_x_1499) ;  /* 0xfffffe7c00047947 */ /* 0x000fec000383ffff */
.L_x_1267:
[----:B0-----:R0:W1:Y:S02]  /*1b8a0*/  SYNCS.PHASECHK.TRANS64.TRYWAIT P0, [R63+URZ+0x38890], R74 ;  /* 0x0388904a3f0075a7 */ /* 0x001064000800017f */
[----:B-1----:R-:W-:Y:S05]  /*1b8b0*/  @!P0 NANOSLEEP.SYNCS 0x989680 ;  /* 0x009896800000895d */ /* 0x002fea0003900000 */
[----:B------:R-:W1:Y:S02]  /*1b8c0*/  @!P0 SYNCS.PHASECHK.TRANS64 P0, [R63+URZ+0x38890], R74 ;  /* 0x0388904a3f0085a7 */ /* 0x000e64000800007f */
[----:B-1----:R-:W-:Y:S05]  /*1b8d0*/  @!P0 BRA `(.L_x_1267) ;  /* 0xfffffffc00f08947 */ /* 0x002fea000383ffff */
[----:B------:R-:W-:Y:S05]  /*1b8e0*/  BRA `(.L_x_1500) ;  /* 0xfffffe8000dc7947 */ /* 0x000fea000383ffff */
.L_x_1268:
[----:B------:R-:W-:Y:S01]  /*1b8f0*/  BSSY B1, `(.L_x_1501) ;  /* 0x0000007000017945 */ /* 0x000fe20003800000 */
[----:B------:R-:W-:Y:S02]  /*1b900*/  IMAD.MOV.U32 R12, RZ, RZ, RZ ;  /* 0x000000ffff0c7224 */ /* 0x000fe400078e00ff */
[----:B------:R-:W-:Y:S02]  /*1b910*/  IMAD.MOV.U32 R11, RZ, RZ, 0x1c1f ;  /* 0x00001c1fff0b7424 */ /* 0x000fe400078e00ff */
[----:B------:R-:W-:-:S07]  /*1b920*/  IMAD.MOV.U32 R15, RZ, RZ, -0x1 ;  /* 0xffffffffff0f7424 */ /* 0x000fce00078e00ff */
[----:B0-----:R-:W-:Y:S05]  /*1b930*/  WARPSYNC.COLLECTIVE R15, `(.L_x_1502) ;  /* 0x000000000f087348 */ /* 0x001fea0003c00000 */
[----:B------:R1:W2:Y:S02]  /*1b940*/  SHFL.IDX P6, R14, R13, R12, R11 ;  /* 0x0000000c0d0e7389 */ /* 0x0002a400000c000b */
[----:B012---:R-:W-:Y:S01]  /*1b950*/  ENDCOLLECTIVE ;  /* 0x000000000000791b */ /* 0x007fe20003800000 */
.L_x_1502:
[----:B------:R-:W-:Y:S05]  /*1b960*/  BSYNC B1 ;  /* 0x0000000000017941 */ /* 0x000fea0003800000 */
.L_x_1501:
        /* <DEDUP_REMOVED lines=8> */
.L_x_1503:
[----:B------:R-:W-:Y:S05]  /*1b9f0*/  BRA `(.L_x_1504) ;  /* 0xfffffe8400047947 */ /* 0x000fea000383ffff */
.L_x_1272:
[----:B--2---:R2:W3:Y:S02]  /*1ba00*/  SYNCS.PHASECHK.TRANS64.TRYWAIT P5, [R63+URZ+0x388b0], R74 ;  /* 0x0388b04a3f0075a7 */ /* 0x0044e400080a017f */
[----:B---3--:R-:W-:Y:S05]  /*1ba10*/  @!P5 NANOSLEEP.SYNCS 0x989680 ;  /* 0x009896800000d95d */ /* 0x008fea0003900000 */
[----:B------:R-:W3:Y:S02]  /*1ba20*/  @!P5 SYNCS.PHASECHK.TRANS64 P5, [R63+URZ+0x388b0], R74 ;  /* 0x0388b04a3f00d5a7 */ /* 0x000ee400080a007f */
[----:B---3--:R-:W-:Y:S05]  /*1ba30*/  @!P5 BRA `(.L_x_1272) ;  /* 0xfffffffc00f0d947 */ /* 0x008fea000383ffff */
[----:B------:R-:W-:Y:S05]  /*1ba40*/  BRA `(.L_x_1505) ;  /* 0xfffffe8400907947 */ /* 0x000fea000383ffff */
.L_x_1297:
        /* <DEDUP_REMOVED lines=8> */
.L_x_1507:
[----:B------:R-:W-:Y:S05]  /*1bad0*/  BSYNC B1 ;  /* 0x0000000000017941 */ /* 0x000fea0003800000 */
.L_x_1506:
        /* <DEDUP_REMOVED lines=8> */
.L_x_1508:
[----:B------:R-:W-:Y:S02]  /*1bb60*/  IMAD.MOV.U32 R13, RZ, RZ, R29 ;  /* 0x000000ffff0d7224 */ /* 0x000fe400078e001d */
[----:B------:R-:W-:-:S07]  /*1bb70*/  IMAD.MOV.U32 R0, RZ, RZ, R14 ;  /* 0x000000ffff007224 */ /* 0x000fce00078e000e */
[----:B------:R-:W-:Y:S05]  /*1bb80*/  WARPSYNC.COLLECTIVE R15, `(.L_x_1509) ;  /* 0x000000000f087348 */ /* 0x000fea0003c00000 */
[----:B------:R0:W1:Y:S02]  /*1bb90*/  SHFL.IDX P6, R14, R13, R12, R11 ;  /* 0x0000000c0d0e7389 */ /* 0x00006400000c000b */
[----:B01----:R-:W-:Y:S01]  /*1bba0*/  ENDCOLLECTIVE ;  /* 0x000000000000791b */ /* 0x003fe20003800000 */
.L_x_1509:
[----:B------:R-:W-:Y:S02]  /*1bbb0*/  IMAD.MOV.U32 R13, RZ, RZ, R28 ;  /* 0x000000ffff0d7224 */ /* 0x000fe400078e001c */
[----:B------:R-:W-:-:S07]  /*1bbc0*/  IMAD.MOV.U32 R5, RZ, RZ, R14 ;  /* 0x000000ffff057224 */ /* 0x000fce00078e000e */
[----:B------:R-:W-:Y:S05]  /*1bbd0*/  WARPSYNC.COLLECTIVE R15, `(.L_x_1510) ;  /* 0x000000000f087348 */ /* 0x000fea0003c00000 */
[----:B------:R0:W1:Y:S02]  /*1bbe0*/  SHFL.IDX P6, R14, R13, R12, R11 ;  /* 0x0000000c0d0e7389 */ /* 0x00006400000c000b */
[----:B01----:R-:W-:Y:S01]  /*1bbf0*/  ENDCOLLECTIVE ;  /* 0x000000000000791b */ /* 0x003fe20003800000 */
.L_x_1510:
[----:B------:R-:W-:Y:S05]  /*1bc00*/  BRA `(.L_x_1511) ;  /* 0xfffffeb000b07947 */ /* 0x000fea000383ffff */
.L_x_1301:
[----:B0-----:R0:W1:Y:S02]  /*1bc10*/  SYNCS.PHASECHK.TRANS64.TRYWAIT P0, [R2+URZ+0x38800], R5 ;  /* 0x03880005020075a7 */ /* 0x001064000800017f */
[----:B-1----:R-:W-:Y:S05]  /*1bc20*/  @!P0 NANOSLEEP.SYNCS 0x989680 ;  /* 0x009896800000895d */ /* 0x002fea0003900000 */
[----:B------:R-:W1:Y:S02]  /*1bc30*/  @!P0 SYNCS.PHASECHK.TRANS64 P0, [R2+URZ+0x38800], R5 ;  /* 0x03880005020085a7 */ /* 0x000e64000800007f */
[----:B-1----:R-:W-:Y:S05]  /*1bc40*/  @!P0 BRA `(.L_x_1301) ;  /* 0xfffffffc00f08947 */ /* 0x002fea000383ffff */
[----:B------:R-:W-:Y:S05]  /*1bc50*/  BRA `(.L_x_1512) ;  /* 0xfffffeb400d07947 */ /* 0x000fea000383ffff */
.L_x_1309:
        /* <DEDUP_REMOVED lines=8> */
.L_x_1514:
[----:B------:R-:W-:Y:S05]  /*1bce0*/  BSYNC B1 ;  /* 0x0000000000017941 */ /* 0x000fea0003800000 */
.L_x_1513:
[----:B------:R-:W-:Y:S01]  /*1bcf0*/  IMAD.MOV.U32 R13, RZ, RZ, R26 ;  /* 0x000000ffff0d7224 */ /* 0x000fe200078e001a */
[----:B------:R-:W-:Y:S01]  /*1bd00*/  MOV R15, 0xffffffff ;  /* 0xffffffff000f7802 */ /* 0x000fe20000000f00 */
[----:B------:R-:W-:Y:S02]  /*1bd10*/  IMAD.MOV.U32 R12, RZ, RZ, RZ ;  /* 0x000000ffff0c7224 */ /* 0x000fe400078e00ff */
[----:B------:R-:W-:Y:S02]  /*1bd20*/  IMAD.MOV.U32 R11, RZ, RZ, 0x1c1f ;  /* 0x00001c1fff0b7424 */ /* 0x000fe400078e00ff */
[----:B------:R-:W-:-:S07]  /*1bd30*/  IMAD.MOV.U32 R0, RZ, RZ, R14 ;  /* 0x000000ffff007224 */ /* 0x000fce00078e000e */
[----:B------:R-:W-:Y:S05]  /*1bd40*/  WARPSYNC.COLLECTIVE R15, `(.L_x_1515) ;  /* 0x000000000f087348 */ /* 0x000fea0003c00000 */
[----:B------:R0:W1:Y:S02]  /*1bd50*/  SHFL.IDX P6, R14, R13, R12, R11 ;  /* 0x0000000c0d0e7389 */ /* 0x00006400000c000b */
[----:B01----:R-:W-:Y:S01]  /*1bd60*/  ENDCOLLECTIVE ;  /* 0x000000000000791b */ /* 0x003fe20003800000 */
.L_x_1515:
[----:B------:R-:W-:Y:S02]  /*1bd70*/  IMAD.MOV.U32 R13, RZ, RZ, R29 ;  /* 0x000000ffff0d7224 */ /* 0x000fe400078e001d */
[----:B------:R-:W-:-:S07]  /*1bd80*/  IMAD.MOV.U32 R3, RZ, RZ, R14 ;  /* 0x000000ffff037224 */ /* 0x000fce00078e000e */
[----:B------:R-:W-:Y:S05]  /*1bd90*/  WARPSYNC.COLLECTIVE R15, `(.L_x_1516) ;  /* 0x000000000f087348 */ /* 0x000fea0003c00000 */
[----:B------:R0:W1:Y:S02]  /*1bda0*/  SHFL.IDX P6, R14, R13, R12, R11 ;  /* 0x0000000c0d0e7389 */ /* 0x00006400000c000b */
[----:B01----:R-:W-:Y:S01]  /*1bdb0*/  ENDCOLLECTIVE ;  /* 0x000000000000791b */ /* 0x003fe20003800000 */
.L_x_1516:
[----:B------:R-:W-:Y:S02]  /*1bdc0*/  IMAD.MOV.U32 R13, RZ, RZ, R28 ;  /* 0x000000ffff0d7224 */ /* 0x000fe400078e001c */
[----:B------:R-:W-:-:S07]  /*1bdd0*/  IMAD.MOV.U32 R20, RZ, RZ, R14 ;  /* 0x000000ffff147224 */ /* 0x000fce00078e000e */
[----:B------:R-:W-:Y:S05]  /*1bde0*/  WARPSYNC.COLLECTIVE R15, `(.L_x_1517) ;  /* 0x000000000f087348 */ /* 0x000fea0003c00000 */
[----:B------:R0:W1:Y:S02]  /*1bdf0*/  SHFL.IDX P6, R14, R13, R12, R11 ;  /* 0x0000000c0d0e7389 */ /* 0x00006400000c000b */
[----:B01----:R-:W-:Y:S01]  /*1be00*/  ENDCOLLECTIVE ;  /* 0x000000000000791b */ /* 0x003fe20003800000 */
.L_x_1517:
[----:B------:R-:W-:Y:S05]  /*1be10*/  BRA `(.L_x_1518) ;  /* 0xfffffec000347947 */ /* 0x000fea000383ffff */
.L_x_1313:
[----:B0-----:R0:W1:Y:S02]  /*1be20*/  SYNCS.PHASECHK.TRANS64.TRYWAIT P1, [R2+URZ+0x38800], R25 ;  /* 0x03880019020075a7 */ /* 0x001064000802017f */
[----:B-1----:R-:W-:Y:S05]  /*1be30*/  @!P1 NANOSLEEP.SYNCS 0x989680 ;  /* 0x009896800000995d */ /* 0x002fea0003900000 */
[----:B------:R-:W1:Y:S02]  /*1be40*/  @!P1 SYNCS.PHASECHK.TRANS64 P1, [R2+URZ+0x38800], R25 ;  /* 0x03880019020095a7 */ /* 0x000e64000802007f */
[----:B-1----:R-:W-:Y:S05]  /*1be50*/  @!P1 BRA `(.L_x_1313) ;  /* 0xfffffffc00f09947 */ /* 0x002fea000383ffff */
[----:B------:R-:W-:Y:S05]  /*1be60*/  BRA `(.L_x_1519) ;  /* 0xfffffec400187947 */ /* 0x000fea000383ffff */
.L_x_1319:
[----:B0-----:R0:W2:Y:S02]  /*1be70*/  SYNCS.PHASECHK.TRANS64.TRYWAIT P1, [R11+URZ+0x38830], R10 ;  /* 0x0388300a0b0075a7 */ /* 0x0010a4000802017f */
[----:B--2---:R-:W-:Y:S05]  /*1be80*/  @!P1 NANOSLEEP.SYNCS 0x989680 ;  /* 0x009896800000995d */ /* 0x004fea0003900000 */
[----:B------:R-:W2:Y:S02]  /*1be90*/  @!P1 SYNCS.PHASECHK.TRANS64 P1, [R11+URZ+0x38830], R10 ;  /* 0x0388300a0b0095a7 */ /* 0x000ea4000802007f */
[----:B--2---:R-:W-:Y:S05]  /*1bea0*/  @!P1 BRA `(.L_x_1319) ;  /* 0xfffffffc00f09947 */ /* 0x004fea000383ffff */
[----:B------:R-:W-:Y:S05]  /*1beb0*/  BRA `(.L_x_1318) ;  /* 0xfffffed000407947 */ /* 0x000fea000383ffff */
.L_x_1321:
[----:B--2---:R2:W4:Y:S02]  /*1bec0*/  SYNCS.PHASECHK.TRANS64.TRYWAIT P1, [R2+URZ+0x38810], R21 ;  /* 0x03881015020075a7 */ /* 0x004524000802017f */
[----:B----4-:R-:W-:Y:S05]  /*1bed0*/  @!P1 NANOSLEEP.SYNCS 0x989680 ;  /* 0x009896800000995d */ /* 0x010fea0003900000 */
[----:B------:R-:W4:Y:S02]  /*1bee0*/  @!P1 SYNCS.PHASECHK.TRANS64 P1, [R2+URZ+0x38810], R21 ;  /* 0x03881015020095a7 */ /* 0x000f24000802007f */
[----:B----4-:R-:W-:Y:S05]  /*1bef0*/  @!P1 BRA `(.L_x_1321) ;  /* 0xfffffffc00f09947 */ /* 0x010fea000383ffff */
[----:B------:R-:W-:Y:S05]  /*1bf00*/  BRA `(.L_x_1520) ;  /* 0xfffffed000f07947 */ /* 0x000fea000383ffff */
.L_x_1325:
[----:B------:R0:W0:Y:S02]  /*1bf10*/  SYNCS.PHASECHK.TRANS64.TRYWAIT P1, [R11+URZ+0x38850], R10 ;  /* 0x0388500a0b0075a7 */ /* 0x000024000802017f */
[----:B0-----:R-:W-:Y:S05]  /*1bf20*/  @!P1 NANOSLEEP.SYNCS 0x989680 ;  /* 0x009896800000995d */ /* 0x001fea0003900000 */
[----:B------:R-:W0:Y:S02]  /*1bf30*/  @!P1 SYNCS.PHASECHK.TRANS64 P1, [R11+URZ+0x38850], R10 ;  /* 0x0388500a0b0095a7 */ /* 0x000e24000802007f */
[----:B0-----:R-:W-:Y:S05]  /*1bf40*/  @!P1 BRA `(.L_x_1325) ;  /* 0xfffffffc00f09947 */ /* 0x001fea000383ffff */
[----:B------:R-:W-:Y:S05]  /*1bf50*/  BRA `(.L_x_1324) ;  /* 0xfffffed4001c7947 */ /* 0x000fea000383ffff */
.L_x_1334:
[----:B-1----:R1:W2:Y:S02]  /*1bf60*/  SYNCS.PHASECHK.TRANS64.TRYWAIT P2, [R12+URZ+0x38830], R21 ;  /* 0x038830150c0075a7 */ /* 0x0022a4000804017f */
[----:B--2---:R-:W-:Y:S05]  /*1bf70*/  @!P2 NANOSLEEP.SYNCS 0x989680 ;  /* 0x009896800000a95d */ /* 0x004fea0003900000 */
[----:B------:R-:W2:Y:S02]  /*1bf80*/  @!P2 SYNCS.PHASECHK.TRANS64 P2, [R12+URZ+0x38830], R21 ;  /* 0x038830150c00a5a7 */ /* 0x000ea4000804007f */
[----:B--2---:R-:W-:Y:S05]  /*1bf90*/  @!P2 BRA `(.L_x_1334) ;  /* 0xfffffffc00f0a947 */ /* 0x004fea000383ffff */
[----:B------:R-:W-:Y:S05]  /*1bfa0*/  BRA `(.L_x_1333) ;  /* 0xffffff0000d07947 */ /* 0x000fea000383ffff */
.L_x_1339:
[----:B---3--:R3:W4:Y:S02]  /*1bfb0*/  SYNCS.PHASECHK.TRANS64.TRYWAIT P2, [R12+URZ+0x38850], R21 ;  /* 0x038850150c0075a7 */ /* 0x008724000804017f */
[----:B----4-:R-:W-:Y:S05]  /*1bfc0*/  @!P2 NANOSLEEP.SYNCS 0x989680 ;  /* 0x009896800000a95d */ /* 0x010fea0003900000 */
[----:B------:R-:W4:Y:S02]  /*1bfd0*/  @!P2 SYNCS.PHASECHK.TRANS64 P2, [R12+URZ+0x38850], R21 ;  /* 0x038850150c00a5a7 */ /* 0x000f24000804007f */
[----:B----4-:R-:W-:Y:S05]  /*1bfe0*/  @!P2 BRA `(.L_x_1339) ;  /* 0xfffffffc00f0a947 */ /* 0x010fea000383ffff */
[----:B------:R-:W-:Y:S05]  /*1bff0*/  BRA `(.L_x_1338) ;  /* 0xffffff0400747947 */ /* 0x000fea000383ffff */
.L_x_1371:
        /* <DEDUP_REMOVED lines=11> */
.L_x_1522:
[----:B------:R-:W-:Y:S05]  /*1c0b0*/  BSYNC B1 ;  /* 0x0000000000017941 */ /* 0x000fea0003800000 */
.L_x_1521:
[----:B------:R-:W-:Y:S05]  /*1c0c0*/  BRA `(.L_x_1523) ;  /* 0xffffff8400d07947 */ /* 0x000fea000383ffff */
.L_x_1373:
[----:B------:R-:W-:Y:S01]  /*1c0d0*/  BSSY B1, `(.L_x_1524) ;  /* 0x0000006000017945 */ /* 0x000fe20003800000 */
[----:B------:R-:W-:-:S07]  /*1c0e0*/  IMAD.MOV.U32 R15, RZ, RZ, -0x1 ;  /* 0xffffffffff0f7424 */ /* 0x000fce00078e00ff */
[----:B01----:R-:W-:Y:S05]  /*1c0f0*/  WARPSYNC.COLLECTIVE R15, `(.L_x_1525) ;  /* 0x000000000f0c7348 */ /* 0x003fea0003c00000 */
[----:B------:R-:W-:Y:S02]  /*1c100*/  ELECT P6, UR62, PT ;  /* 0x00000000003e782f */ /* 0x000fe400038c0000 */
[----:B------:R-:W-:Y:S01]  /*1c110*/  MOV R14, UR62 ;  /* 0x0000003e000e7c02 */ /* 0x000fe20008000f00 */
[----:B01----:R-:W-:Y:S10]  /*1c120*/  ENDCOLLECTIVE ;  /* 0x000000000000791b */ /* 0x003ff40003800000 */
.L_x_1525:
[----:B------:R-:W-:Y:S05]  /*1c130*/  BSYNC B1 ;  /* 0x0000000000017941 */ /* 0x000fea0003800000 */
.L_x_1524:
[----:B------:R-:W-:Y:S05]  /*1c140*/  BRA `(.L_x_1372) ;  /* 0xffffff8400c87947 */ /* 0x000fea000383ffff */
.L_x_1375:
[----:B-1----:R1:W2:Y:S02]  /*1c150*/  SYNCS.PHASECHK.TRANS64.TRYWAIT P0, [R23+URZ+0x38820], R3 ;  /* 0x03882003170075a7 */ /* 0x0022a4000800017f */
[----:B--2---:R-:W-:Y:S05]  /*1c160*/  @!P0 NANOSLEEP.SYNCS 0x989680 ;  /* 0x009896800000895d */ /* 0x004fea0003900000 */
[----:B------:R-:W2:Y:S02]  /*1c170*/  @!P0 SYNCS.PHASECHK.TRANS64 P0, [R23+URZ+0x38820], R3 ;  /* 0x03882003170085a7 */ /* 0x000ea4000800007f */
[----:B--2---:R-:W-:Y:S05]  /*1c180*/  @!P0 BRA `(.L_x_1375) ;  /* 0xfffffffc00f08947 */ /* 0x004fea000383ffff */
[----:B------:R-:W-:Y:S05]  /*1c190*/  BRA `(.L_x_1526) ;  /* 0xffffff8400d87947 */ /* 0x000fea000383ffff */
.L_x_1379:
[----:B-1----:R1:W2:Y:S02]  /*1c1a0*/  SYNCS.PHASECHK.TRANS64.TRYWAIT P0, [R3+URZ+0x388a0], R6 ;  /* 0x0388a006030075a7 */ /* 0x0022a4000800017f */
[----:B--2---:R-:W-:Y:S05]  /*1c1b0*/  @!P0 NANOSLEEP.SYNCS 0x989680 ;  /* 0x009896800000895d */ /* 0x004fea0003900000 */
[----:B------:R-:W2:Y:S02]  /*1c1c0*/  @!P0 SYNCS.PHASECHK.TRANS64 P0, [R3+URZ+0x388a0], R6 ;  /* 0x0388a006030085a7 */ /* 0x000ea4000800007f */
[----:B--2---:R-:W-:Y:S05]  /*1c1d0*/  @!P0 BRA `(.L_x_1379) ;  /* 0xfffffffc00f08947 */ /* 0x004fea000383ffff */
[----:B------:R-:W-:Y:S05]  /*1c1e0*/  BRA `(.L_x_1527) ;  /* 0xffffff8400f07947 */ /* 0x000fea000383ffff */
.L_x_1384:
[----:B0-----:R0:W2:Y:S02]  /*1c1f0*/  SYNCS.PHASECHK.TRANS64.TRYWAIT P0, [R3+URZ+0x388c0], R6 ;  /* 0x0388c006030075a7 */ /* 0x0010a4000800017f */
[----:B--2---:R-:W-:Y:S05]  /*1c200*/  @!P0 NANOSLEEP.SYNCS 0x989680 ;  /* 0x009896800000895d */ /* 0x004fea0003900000 */
[----:B------:R-:W2:Y:S02]  /*1c210*/  @!P0 SYNCS.PHASECHK.TRANS64 P0, [R3+URZ+0x388c0], R6 ;  /* 0x0388c006030085a7 */ /* 0x000ea4000800007f */
[----:B--2---:R-:W-:Y:S05]  /*1c220*/  @!P0 BRA `(.L_x_1384) ;  /* 0xfffffffc00f08947 */ /* 0x004fea000383ffff */
[----:B------:R-:W-:Y:S05]  /*1c230*/  BRA `(.L_x_1528) ;  /* 0xffffff88006c7947 */ /* 0x000fea000383ffff */
.L_x_1398:
[----:B-1----:R1:W2:Y:S02]  /*1c240*/  SYNCS.PHASECHK.TRANS64.TRYWAIT P1, [R6+URZ+0x388a0], R2 ;  /* 0x0388a002060075a7 */ /* 0x0022a4000802017f */
[----:B--2---:R-:W-:Y:S05]  /*1c250*/  @!P1 NANOSLEEP.SYNCS 0x989680 ;  /* 0x009896800000995d */ /* 0x004fea0003900000 */
[----:B------:R-:W2:Y:S02]  /*1c260*/  @!P1 SYNCS.PHASECHK.TRANS64 P1, [R6+URZ+0x388a0], R2 ;  /* 0x0388a002060095a7 */ /* 0x000ea4000802007f */
[----:B--2---:R-:W-:Y:S05]  /*1c270*/  @!P1 BRA `(.L_x_1398) ;  /* 0xfffffffc00f09947 */ /* 0x004fea000383ffff */
[----:B------:R-:W-:Y:S05]  /*1c280*/  BRA `(.L_x_1529) ;  /* 0xffffff9000d07947 */ /* 0x000fea000383ffff */
.L_x_1403:
[----:B0-----:R0:W2:Y:S02]  /*1c290*/  SYNCS.PHASECHK.TRANS64.TRYWAIT P1, [R6+URZ+0x388c0], R2 ;  /* 0x0388c002060075a7 */ /* 0x0010a4000802017f */
[----:B--2---:R-:W-:Y:S05]  /*1c2a0*/  @!P1 NANOSLEEP.SYNCS 0x989680 ;  /* 0x009896800000995d */ /* 0x004fea0003900000 */
[----:B------:R-:W2:Y:S02]  /*1c2b0*/  @!P1 SYNCS.PHASECHK.TRANS64 P1, [R6+URZ+0x388c0], R2 ;  /* 0x0388c002060095a7 */ /* 0x000ea4000802007f */
[----:B--2---:R-:W-:Y:S05]  /*1c2c0*/  @!P1 BRA `(.L_x_1403) ;  /* 0xfffffffc00f09947 */ /* 0x004fea000383ffff */
[----:B------:R-:W-:Y:S05]  /*1c2d0*/  BRA `(.L_x_1530) ;  /* 0xffffff9400487947 */ /* 0x000fea000383ffff */
.L_x_1423:
[----:B------:R-:W1:Y:S01]  /*1c2e0*/  S2R R11, SR_TID.X ;  /* 0x00000000000b7919 */ /* 0x000e620000002100 */
[----:B------:R-:W-:Y:S01]  /*1c2f0*/  BSSY B0, `(.L_x_1531) ;  /* 0x000000a000007945 */ /* 0x000fe20003800000 */
[----:B------:R-:W-:Y:S02]  /*1c300*/  IMAD.MOV.U32 R12, RZ, RZ, RZ ;  /* 0x000000ffff0c7224 */ /* 0x000fe400078e00ff */
[----:B------:R-:W-:Y:S01]  /*1c310*/  IMAD.MOV.U32 R15, RZ, RZ, -0x1 ;  /* 0xffffffffff0f7424 */ /* 0x000fe200078e00ff */
[----:B-1----:R-:W-:-:S04]  /*1c320*/  SHF.R.U32.HI R11, RZ, 0x5, R11 ;  /* 0x00000005ff0b7819 */ /* 0x002fc8000001160b */
[----:B------:R-:W-:-:S05]  /*1c330*/  LOP3.LUT R11, R11, 0x3, RZ, 0xc0, !PT ;  /* 0x000000030b0b7812 */ /* 0x000fca00078ec0ff */
[----:B------:R-:W-:Y:S02]  /*1c340*/  IMAD.MOV.U32 R13, RZ, RZ, R11 ;  /* 0x000000ffff0d7224 */ /* 0x000fe400078e000b */
[----:B------:R-:W-:-:S07]  /*1c350*/  IMAD.MOV.U32 R11, RZ, RZ, 0x1f ;  /* 0x0000001fff0b7424 */ /* 0x000fce00078e00ff */
[----:B0-----:R-:W-:Y:S05]  /*1c360*/  WARPSYNC.COLLECTIVE R15, `(.L_x_1532) ;  /* 0x000000000f087348 */ /* 0x001fea0003c00000 */
[----:B------:R1:W2:Y:S02]  /*1c370*/  SHFL.IDX P6, R14, R13, R12, R11 ;  /* 0x0000000c0d0e7389 */ /* 0x0002a400000c000b */
[----:B012---:R-:W-:Y:S01]  /*1c380*/  ENDCOLLECTIVE ;  /* 0x000000000000791b */ /* 0x007fe20003800000 */
.L_x_1532:
[----:B------:R-:W-:Y:S05]  /*1c390*/  BSYNC B0 ;  /* 0x0000000000007941 */ /* 0x000fea0003800000 */
.L_x_1531:
[----:B------:R-:W-:Y:S05]  /*1c3a0*/  BRA `(.L_x_1533) ;  /* 0xffffffa800247947 */ /* 0x000fea000383ffff */
.L_x_1426:
[----:B0-----:R0:W1:Y:S02]  /*1c3b0*/  SYNCS.PHASECHK.TRANS64.TRYWAIT P0, [R27+URZ+0x38840], R0 ;  /* 0x038840001b0075a7 */ /* 0x001064000800017f */
[----:B-1----:R-:W-:Y:S05]  /*1c3c0*/  @!P0 NANOSLEEP.SYNCS 0x989680 ;  /* 0x009896800000895d */ /* 0x002fea0003900000 */
[----:B------:R-:W1:Y:S02]  /*1c3d0*/  @!P0 SYNCS.PHASECHK.TRANS64 P0, [R27+URZ+0x38840], R0 ;  /* 0x038840001b0085a7 */ /* 0x000e64000800007f */
[----:B-1----:R-:W-:Y:S05]  /*1c3e0*/  @!P0 BRA `(.L_x_1426) ;  /* 0xfffffffc00f08947 */ /* 0x002fea000383ffff */
[----:B------:R-:W-:Y:S05]  /*1c3f0*/  BRA `(.L_x_1534) ;  /* 0xffffffa800507947 */ /* 0x000fea000383ffff */
.L_x_1427:
[----:B------:R-:W-:Y:S01]  /*1c400*/  BSSY B0, `(.L_x_1535) ;  /* 0x0000008000007945 */ /* 0x000fe20003800000 */
[----:B------:R-:W-:Y:S01]  /*1c410*/  IMAD.MOV.U32 R13, RZ, RZ, R4 ;  /* 0x000000ffff0d7224 */ /* 0x000fe200078e0004 */
[----:B------:R-:W-:Y:S01]  /*1c420*/  MOV R11, 0x181f ;  /* 0x0000181f000b7802 */ /* 0x000fe20000000f00 */
[----:B------:R-:W-:Y:S02]  /*1c430*/  IMAD.MOV.U32 R12, RZ, RZ, RZ ;  /* 0x000000ffff0c7224 */ /* 0x000fe400078e00ff */
[----:B------:R-:W-:-:S07]  /*1c440*/  IMAD.MOV.U32 R15, RZ, RZ, -0x1 ;  /* 0xffffffffff0f7424 */ /* 0x000fce00078e00ff */
[----:B------:R-:W-:Y:S05]  /*1c450*/  WARPSYNC.COLLECTIVE R15, `(.L_x_1536) ;  /* 0x000000000f087348 */ /* 0x000fea0003c00000 */
[----:B------:R0:W1:Y:S02]  /*1c460*/  SHFL.IDX P6, R14, R13, R12, R11 ;  /* 0x0000000c0d0e7389 */ /* 0x00006400000c000b */
[----:B01----:R-:W-:Y:S01]  /*1c470*/  ENDCOLLECTIVE ;  /* 0x000000000000791b */ /* 0x003fe20003800000 */
.L_x_1536:
[----:B------:R-:W-:Y:S05]  /*1c480*/  BSYNC B0 ;  /* 0x0000000000007941 */ /* 0x000fea0003800000 */
.L_x_1535:
        /* <DEDUP_REMOVED lines=9> */
.L_x_1537:
[----:B------:R-:W-:Y:S02]  /*1c520*/  IMAD.MOV.U32 R13, RZ, RZ, R4 ;  /* 0x000000ffff0d7224 */ /* 0x000fe400078e0004 */
[----:B------:R-:W-:Y:S02]  /*1c530*/  IMAD.MOV.U32 R12, RZ, RZ, 0x1 ;  /* 0x00000001ff0c7424 */ /* 0x000fe400078e00ff */
[----:B------:R-:W-:-:S07]  /*1c540*/  IMAD.MOV.U32 R3, RZ, RZ, R14 ;  /* 0x000000ffff037224 */ /* 0x000fce00078e000e */
[----:B------:R-:W-:Y:S05]  /*1c550*/  WARPSYNC.COLLECTIVE R15, `(.L_x_1538) ;  /* 0x000000000f087348 */ /* 0x000fea0003c00000 */
[----:B------:R0:W1:Y:S02]  /*1c560*/  SHFL.IDX P6, R14, R13, R12, R11 ;  /* 0x0000000c0d0e7389 */ /* 0x00006400000c000b */
[----:B01----:R-:W-:Y:S01]  /*1c570*/  ENDCOLLECTIVE ;  /* 0x000000000000791b */ /* 0x003fe20003800000 */
.L_x_1538:
        /* <DEDUP_REMOVED lines=15> */
.L_x_1539:
[----:B------:R-:W-:Y:S01]  /*1c670*/  @P0 LEA R6, R5, R23, 0x1 ;  /* 0x0000001705060211 */ /* 0x000fe200078e08ff */
[----:B------:R-:W-:Y:S02]  /*1c680*/  IMAD.MOV.U32 R13, RZ, RZ, R4 ;  /* 0x000000ffff0d7224 */ /* 0x000fe400078e0004 */
[----:B------:R-:W-:Y:S02]  /*1c690*/  IMAD.MOV.U32 R12, RZ, RZ, 0x2 ;  /* 0x00000002ff0c7424 */ /* 0x000fe400078e00ff */
[----:B------:R-:W-:-:S07]  /*1c6a0*/  IMAD.MOV.U32 R3, RZ, RZ, R14 ;  /* 0x000000ffff037224 */ /* 0x000fce00078e000e */
[----:B------:R-:W-:Y:S05]  /*1c6b0*/  WARPSYNC.COLLECTIVE R15, `(.L_x_1540) ;  /* 0x000000000f087348 */ /* 0x000fea0003c00000 */
[----:B------:R0:W1:Y:S02]  /*1c6c0*/  SHFL.IDX P6, R14, R13, R12, R11 ;  /* 0x0000000c0d0e7389 */ /* 0x00006400000c000b */
[----:B01----:R-:W-:Y:S01]  /*1c6d0*/  ENDCOLLECTIVE ;  /* 0x000000000000791b */ /* 0x003fe20003800000 */
.L_x_1540:
        /* <DEDUP_REMOVED lines=15> */
.L_x_1541:
[----:B------:R-:W-:Y:S02]  /*1c7d0*/  @P0 IMAD R6, R5, 0x2, R23 ;  /* 0x0000000205060824 */ /* 0x000fe400078e0217 */
[----:B------:R-:W-:Y:S02]  /*1c7e0*/  IMAD.MOV.U32 R13, RZ, RZ, R4 ;  /* 0x000000ffff0d7224 */ /* 0x000fe400078e0004 */
[----:B------:R-:W-:Y:S02]  /*1c7f0*/  IMAD.MOV.U32 R12, RZ, RZ, 0x3 ;  /* 0x00000003ff0c7424 */ /* 0x000fe400078e00ff */
[----:B------:R-:W-:-:S07]  /*1c800*/  IMAD.MOV.U32 R3, RZ, RZ, R14 ;  /* 0x000000ffff037224 */ /* 0x000fce00078e000e */
[----:B------:R-:W-:Y:S05]  /*1c810*/  WARPSYNC.COLLECTIVE R15, `(.L_x_1542) ;  /* 0x000000000f087348 */ /* 0x000fea0003c00000 */
[----:B------:R0:W1:Y:S02]  /*1c820*/  SHFL.IDX P6, R14, R13, R12, R11 ;  /* 0x0000000c0d0e7389 */ /* 0x00006400000c000b */
[----:B01----:R-:W-:Y:S01]  /*1c830*/  ENDCOLLECTIVE ;  /* 0x000000000000791b */ /* 0x003fe20003800000 */
.L_x_1542:
        /* <DEDUP_REMOVED lines=10> */
.L_x_1543:
[----:B------:R-:W-:Y:S01]  /*1c8e0*/  @!PT LDS RZ, [RZ] ;  /* 0x00000000fffff984 */ /* 0x000fe20000000800 */
[----:B------:R-:W-:Y:S01]  /*1c8f0*/  @!PT LDS RZ, [RZ] ;  /* 0x00000000fffff984 */ /* 0x000fe20000000800 */
[----:B------:R-:W-:Y:S01]  /*1c900*/  @!PT LDS RZ, [RZ] ;  /* 0x00000000fffff984 */ /* 0x000fe20000000800 */
[----:B------:R1:W-:Y:S01]  /*1c910*/  @P0 LDGSTS.E.BYPASS.LTC128B.128 [R6+0x23400], desc[UR40][R2.64], !P2 ;  /* 0x2340000002060fae */ /* 0x0003e2000d101d68 */
[----:B------:R-:W-:Y:S01]  /*1c920*/  IMAD.MOV.U32 R0, RZ, RZ, R14 ;  /* 0x000000ffff007224 */ /* 0x000fe200078e000e */
[----:B------:R-:W-:Y:S06]  /*1c930*/  BRA `(.L_x_1544) ;  /* 0xffffffa800247947 */ /* 0x000fec000383ffff */
.L_x_1432:
[----:B------:R-:W-:Y:S01]  /*1c940*/  IMAD.MOV.U32 R13, RZ, RZ, R3 ;  /* 0x000000ffff0d7224 */ /* 0x000fe200078e0003 */
[----:B------:R-:W-:Y:S01]  /*1c950*/  MOV R15, 0xffffffff ;  /* 0xffffffff000f7802 */ /* 0x000fe20000000f00 */
[----:B------:R-:W-:Y:S02]  /*1c960*/  IMAD.MOV.U32 R12, RZ, RZ, RZ ;  /* 0x000000ffff0c7224 */ /* 0x000fe400078e00ff */
[----:B------:R-:W-:Y:S02]  /*1c970*/  IMAD.MOV.U32 R11, RZ, RZ, 0x181f ;  /* 0x0000181fff0b7424 */ /* 0x000fe400078e00ff */
[----:B-----5:R-:W-:Y:S02]  /*1c980*/  IMAD R2, R9, R6, RZ ;  /* 0x0000000609027224 */ /* 0x020fe400078e02ff */
[----:B------:R-:W-:-:S07]  /*1c990*/  IMAD R17, R17, 0x40, R8 ;  /* 0x0000004011117824 */ /* 0x000fce00078e0208 */
[----:B------:R-:W-:Y:S05]  /*1c9a0*/  WARPSYNC.COLLECTIVE R15, `(.L_x_1545) ;  /* 0x000000000f087348 */ /* 0x000fea0003c00000 */
[----:B------:R0:W1:Y:S02]  /*1c9b0*/  SHFL.IDX P6, R14, R13, R12, R11 ;  /* 0x0000000c0d0e7389 */ /* 0x00006400000c000b */
[----:B01----:R-:W-:Y:S01]  /*1c9c0*/  ENDCOLLECTIVE ;  /* 0x000000000000791b */ /* 0x003fe20003800000 */
.L_x_1545:
[C---:B------:R-:W-:Y:S01]  /*1c9d0*/  VIADD R10, R17.reuse, 0x10 ;  /* 0x00000010110a7836 */ /* 0x040fe20000000000 */
[C---:B------:R-:W-:Y:S01]  /*1c9e0*/  ISETP.GE.AND P0, PT, R17.reuse, R2, PT ;  /* 0x000000021100720c */ /* 0x040fe20003f06270 */
[----:B------:R-:W-:-:S03]  /*1c9f0*/  VIADD R8, R17, 0x20 ;  /* 0x0000002011087836 */ /* 0x000fc60000000000 */
[----:B------:R0:W-:Y:S04]  /*1ca00*/  STL [R1+0x20], R10 ;  /* 0x0000200a01007387 */ /* 0x0001e80000100800 */
[----:B------:R0:W-:Y:S01]  /*1ca10*/  STL [R1+0x24], R8 ;  /* 0x0000240801007387 */ /* 0x0001e20000100800 */
[----:B------:R-:W-:Y:S02]  /*1ca20*/  IMAD.MOV.U32 R13, RZ, RZ, R0 ;  /* 0x000000ffff0d7224 */ /* 0x000fe400078e0000 */
[----:B------:R-:W-:-:S07]  /*1ca30*/  IMAD.MOV.U32 R5, RZ, RZ, R14 ;  /* 0x000000ffff057224 */ /* 0x000fce00078e000e */
[----:B0-----:R-:W-:Y:S05]  /*1ca40*/  WARPSYNC.COLLECTIVE R15, `(.L_x_1546) ;  /* 0x000000000f087348 */ /* 0x001fea0003c00000 */
[----:B------:R1:W2:Y:S02]  /*1ca50*/  SHFL.IDX P6, R14, R13, R12, R11 ;  /* 0x0000000c0d0e7389 */ /* 0x0002a400000c000b */
[----:B012---:R-:W-:Y:S01]  /*1ca60*/  ENDCOLLECTIVE ;  /* 0x000000000000791b */ /* 0x007fe20003800000 */
.L_x_1546:
[----:B------:R-:W-:Y:S02]  /*1ca70*/  IMAD.MOV.U32 R13, RZ, RZ, R3 ;  /* 0x000000ffff0d7224 */ /* 0x000fe400078e0003 */
[----:B------:R-:W-:Y:S02]  /*1ca80*/  IMAD.MOV.U32 R12, RZ, RZ, 0x1 ;  /* 0x00000001ff0c7424 */ /* 0x000fe400078e00ff */
[----:B------:R-:W-:-:S07]  /*1ca90*/  IMAD.MOV.U32 R4, RZ, RZ, R14 ;  /* 0x000000ffff047224 */ /* 0x000fce00078e000e */
[----:B------:R-:W-:Y:S05]  /*1caa0*/  WARPSYNC.COLLECTIVE R15, `(.L_x_1547) ;  /* 0x000000000f087348 */ /* 0x000fea0003c00000 */
[----:B------:R0:W1:Y:S02]  /*1cab0*/  SHFL.IDX P6, R14, R13, R12, R11 ;  /* 0x0000000c0d0e7389 */ /* 0x00006400000c000b */
[----:B01----:R-:W-:Y:S01]  /*1cac0*/  ENDCOLLECTIVE ;  /* 0x000000000000791b */ /* 0x003fe20003800000 */
.L_x_1547:
[----:B------:R-:W-:-:S05]  /*1cad0*/  @!P0 LEA R4, P2, R7, R4, 0x1 ;  /* 0x0000000407048211 */ /* 0x000fca00078408ff */
[----:B------:R-:W-:-:S05]  /*1cae0*/  @!P0 IMAD.X R5, RZ, RZ, R5, P2 ;  /* 0x000000ffff058224 */ /* 0x000fca00010e0605 */
[----:B------:R-:W-:Y:S01]  /*1caf0*/  @!PT LDS RZ, [RZ] ;  /* 0x00000000fffff984 */ /* 0x000fe20000000800 */
[----:B------:R-:W-:Y:S01]  /*1cb00*/  @!PT LDS RZ, [RZ] ;  /* 0x00000000fffff984 */ /* 0x000fe20000000800 */
[----:B------:R-:W-:Y:S01]  /*1cb10*/  @!PT LDS RZ, [RZ] ;  /* 0x00000000fffff984 */ /* 0x000fe20000000800 */
[----:B------:R0:W-:Y:S01]  /*1cb20*/  @!P0 LDGSTS.E.BYPASS.LTC128B.128 [R26+0x20400], desc[UR40][R4.64], !P1 ;  /* 0x20400000041a8fae */ /* 0x0001e2000c901d68 */
[----:B------:R-:W-:Y:S01]  /*1cb30*/  IMAD.MOV.U32 R13, RZ, RZ, R0 ;  /* 0x000000ffff0d7224 */ /* 0x000fe200078e0000 */
[----:B------:R-:W-:Y:S01]  /*1cb40*/  ISETP.GE.AND P0, PT, R10, R2, PT ;  /* 0x000000020a00720c */ /* 0x000fe20003f06270 */
[----:B0-----:R-:W-:-:S12]  /*1cb50*/  IMAD.MOV.U32 R4, RZ, RZ, R14 ;  /* 0x000000ffff047224 */ /* 0x001fd800078e000e */
[----:B------:R-:W-:Y:S05]  /*1cb60*/  WARPSYNC.COLLECTIVE R15, `(.L_x_1548) ;  /* 0x000000000f087348 */ /* 0x000fea0003c00000 */
[----:B------:R0:W1:Y:S02]  /*1cb70*/  SHFL.IDX P6, R14, R13, R12, R11 ;  /* 0x0000000c0d0e7389 */ /* 0x00006400000c000b */
[----:B01----:R-:W-:Y:S01]  /*1cb80*/  ENDCOLLECTIVE ;  /* 0x000000000000791b */ /* 0x003fe20003800000 */
.L_x_1548:
[----:B------:R-:W-:Y:S02]  /*1cb90*/  IMAD.MOV.U32 R13, RZ, RZ, R3 ;  /* 0x000000ffff0d7224 */ /* 0x000fe400078e0003 */
[----:B------:R-:W-:Y:S02]  /*1cba0*/  IMAD.MOV.U32 R12, RZ, RZ, 0x2 ;  /* 0x00000002ff0c7424 */ /* 0x000fe400078e00ff */
[----:B------:R-:W-:-:S07]  /*1cbb0*/  IMAD.MOV.U32 R5, RZ, RZ, R14 ;  /* 0x000000ffff057224 */ /* 0x000fce00078e000e */
[----:B------:R-:W-:Y:S05]  /*1cbc0*/  WARPSYNC.COLLECTIVE R15, `(.L_x_1549) ;  /* 0x000000000f087348 */ /* 0x000fea0003c00000 */
[----:B------:R0:W1:Y:S02]  /*1cbd0*/  SHFL.IDX P6, R14, R13, R12, R11 ;  /* 0x0000000c0d0e7389 */ /* 0x00006400000c000b */
[----:B01----:R-:W-:Y:S01]  /*1cbe0*/  ENDCOLLECTIVE ;  /* 0x000000000000791b */ /* 0x003fe20003800000 */
.L_x_1549:
        /* <DEDUP_REMOVED lines=10> */
.L_x_1550:
[----:B------:R-:W-:Y:S01]  /*1cc90*/  @!PT LDS RZ, [RZ] ;  /* 0x00000000fffff984 */ /* 0x000fe20000000800 */
[----:B------:R-:W-:Y:S01]  /*1cca0*/  @!PT LDS RZ, [RZ] ;  /* 0x00000000fffff984 */ /* 0x000fe20000000800 */
[----:B------:R-:W-:Y:S01]  /*1ccb0*/  @!PT LDS RZ, [RZ] ;  /* 0x00000000fffff984 */ /* 0x000fe20000000800 */
[----:B------:R0:W-:Y:S01]  /*1ccc0*/  @!P0 LDGSTS.E.BYPASS.LTC128B.128 [R26+0x20c00], desc[UR40][R4.64], !P1 ;  /* 0x20c00000041a8fae */ /* 0x0001e2000c901d68 */
[----:B------:R-:W-:Y:S01]  /*1ccd0*/  ISETP.GE.AND P0, PT, R8, R2, PT ;  /* 0x000000020800720c */ /* 0x000fe20003f06270 */
[----:B------:R-:W-:Y:S02]  /*1cce0*/  IMAD.MOV.U32 R13, RZ, RZ, R3 ;  /* 0x000000ffff0d7224 */ /* 0x000fe400078e0003 */
[----:B------:R-:W-:Y:S02]  /*1ccf0*/  IMAD.MOV.U32 R12, RZ, RZ, 0x3 ;  /* 0x00000003ff0c7424 */ /* 0x000fe400078e00ff */
[----:B0-----:R-:W-:-:S08]  /*1cd00*/  IMAD.MOV.U32 R4, RZ, RZ, R14 ;  /* 0x000000ffff047224 */ /* 0x001fd000078e000e */
[----:B------:R-:W-:Y:S05]  /*1cd10*/  WARPSYNC.COLLECTIVE R15, `(.L_x_1551) ;  /* 0x000000000f087348 */ /* 0x000fea0003c00000 */
[----:B------:R0:W1:Y:S02]  /*1cd20*/  SHFL.IDX P6, R14, R13, R12, R11 ;  /* 0x0000000c0d0e7389 */ /* 0x00006400000c000b */
[----:B01----:R-:W-:Y:S01]  /*1cd30*/  ENDCOLLECTIVE ;  /* 0x000000000000791b */ /* 0x003fe20003800000 */
.L_x_1551:
[----:B------:R-:W-:-:S05]  /*1cd40*/  @!P0 LEA R5, P2, R7, R4, 0x1 ;  /* 0x0000000407058211 */ /* 0x000fca00078408ff */
[----:B------:R-:W-:-:S05]  /*1cd50*/  @!P0 IMAD.X R4, RZ, RZ, R6, P2 ;  /* 0x000000ffff048224 */ /* 0x000fca00010e0606 */
[----:B------:R-:W-:Y:S01]  /*1cd60*/  @!P0 LOP3.LUT R5, R5, R4, RZ, 0x3c, !PT ;  /* 0x0000000405058212 */ /* 0x000fe200078e3cff */
[----:B------:R-:W-:-:S03]  /*1cd70*/  IMAD.MOV.U32 R13, RZ, RZ, R0 ;  /* 0x000000ffff0d7224 */ /* 0x000fc600078e0000 */
[----:B------:R-:W-:-:S04]  /*1cd80*/  @!P0 LOP3.LUT R4, R5, R4, RZ, 0x3c, !PT ;  /* 0x0000000405048212 */ /* 0x000fc800078e3cff */
[----:B------:R-:W-:Y:S01]  /*1cd90*/  @!P0 LOP3.LUT R5, R5, R4, RZ, 0x3c, !PT ;  /* 0x0000000405058212 */ /* 0x000fe200078e3cff */
[----:B------:R-:W-:-:S07]  /*1cda0*/  IMAD.MOV.U32 R3, RZ, RZ, R14 ;  /* 0x000000ffff037224 */ /* 0x000fce00078e000e */
[----:B------:R-:W-:Y:S05]  /*1cdb0*/  WARPSYNC.COLLECTIVE R15, `(.L_x_1552) ;  /* 0x000000000f087348 */ /* 0x000fea0003c00000 */
[----:B------:R0:W1:Y:S02]  /*1cdc0*/  SHFL.IDX P6, R14, R13, R12, R11 ;  /* 0x0000000c0d0e7389 */ /* 0x00006400000c000b */
[----:B01----:R-:W-:Y:S01]  /*1cdd0*/  ENDCOLLECTIVE ;  /* 0x000000000000791b */ /* 0x003fe20003800000 */
.L_x_1552:
[----:B------:R-:W-:Y:S01]  /*1cde0*/  @!PT LDS RZ, [RZ] ;  /* 0x00000000fffff984 */ /* 0x000fe20000000800 */
[----:B------:R-:W-:Y:S01]  /*1cdf0*/  @!PT LDS RZ, [RZ] ;  /* 0x00000000fffff984 */ /* 0x000fe20000000800 */
[----:B------:R-:W-:Y:S01]  /*1ce00*/  @!PT LDS RZ, [RZ] ;  /* 0x00000000fffff984 */ /* 0x000fe20000000800 */
[----:B------:R0:W-:Y:S01]  /*1ce10*/  @!P0 LDGSTS.E.BYPASS.LTC128B.128 [R26+0x21400], desc[UR40][R4.64], !P1 ;  /* 0x21400000041a8fae */ /* 0x0001e2000c901d68 */
[----:B------:R-:W-:Y:S01]  /*1ce20*/  IMAD.MOV.U32 R0, RZ, RZ, R14 ;  /* 0x000000ffff007224 */ /* 0x000fe200078e000e */
[----:B------:R-:W-:Y:S06]  /*1ce30*/  BRA `(.L_x_1553) ;  /* 0xffffffac00407947 */ /* 0x000fec000383ffff */
.L_x_1436:
[----:B------:R-:W2:Y:S04]  /*1ce40*/  LDL.LU R10, [R1+0x1c] ;  /* 0x00001c00010a7983 */ /* 0x000ea80000300800 */
[----:B------:R-:W3:Y:S04]  /*1ce50*/  LDL.LU R9, [R1+0x20] ;  /* 0x0000200001097983 */ /* 0x000ee80000300800 */
[----:B------:R-:W4:Y:S01]  /*1ce60*/  LDL.LU R8, [R1+0x24] ;  /* 0x0000240001087983 */ /* 0x000f220000300800 */
[----:B------:R-:W-:Y:S01]  /*1ce70*/  LOP3.LUT R22, R22, 0xffffdfff, RZ, 0xc0, !PT ;  /* 0xffffdfff16167812 */ /* 0x000fe200078ec0ff */
[----:B------:R-:W-:Y:S01]  /*1ce80*/  BSSY B0, `(.L_x_1554) ;  /* 0x0000029000007945 */ /* 0x000fe20003800000 */
[----:B------:R-:W-:-:S02]  /*1ce90*/  IMAD.MOV.U32 R13, RZ, RZ, R4 ;  /* 0x000000ffff0d7224 */ /* 0x000fc400078e0004 */
[----:B------:R-:W-:Y:S02]  /*1cea0*/  IMAD.MOV.U32 R12, RZ, RZ, RZ ;  /* 0x000000ffff0c7224 */ /* 0x000fe400078e00ff */
[----:B------:R-:W-:Y:S02]  /*1ceb0*/  IMAD.MOV.U32 R11, RZ, RZ, 0x181f ;  /* 0x0000181fff0b7424 */ /* 0x000fe400078e00ff */
[----:B------:R-:W-:Y:S02]  /*1cec0*/  IMAD.MOV.U32 R15, RZ, RZ, -0x1 ;  /* 0xffffffffff0f7424 */ /* 0x000fe400078e00ff */
[----:B--2---:R-:W-:-:S05]  /*1ced0*/  IMAD R6, R10, R6, RZ ;  /* 0x000000060a067224 */ /* 0x004fca00078e02ff */
[-C--:B------:R-:W-:Y:S02]  /*1cee0*/  ISETP.GE.AND P2, PT, R17, R6.reuse, PT ;  /* 0x000000061100720c */ /* 0x080fe40003f46270 */
[-C--:B---3--:R-:W-:Y:S02]  /*1cef0*/  ISETP.GE.AND P1, PT, R9, R6.reuse, PT ;  /* 0x000000060900720c */ /* 0x088fe40003f26270 */
[----:B----4-:R-:W-:-:S09]  /*1cf00*/  ISETP.GE.AND P0, PT, R8, R6, PT ;  /* 0x000000060800720c */ /* 0x010fd20003f06270 */
[C---:B------:R-:W-:Y:S02]  /*1cf10*/  @!P2 LOP3.LUT R2, R0.reuse, 0x40, RZ, 0xc0, !PT ;  /* 0x000000400002a812 */ /* 0x040fe400078ec0ff */
[----:B------:R-:W-:Y:S02]  /*1cf20*/  @!P1 LOP3.LUT R3, R0, 0x40, RZ, 0xc0, !PT ;  /* 0x0000004000039812 */ /* 0x000fe400078ec0ff */
[----:B------:R-:W-:Y:S02]  /*1cf30*/  @!P2 SHF.R.U32.HI R2, RZ, 0x2, R2 ;  /* 0x00000002ff02a819 */ /* 0x000fe40000011602 */
[----:B------:R-:W-:Y:S02]  /*1cf40*/  @!P1 SHF.R.U32.HI R3, RZ, 0x2, R3 ;  /* 0x00000002ff039819 */ /* 0x000fe40000011603 */
[----:B------:R-:W-:Y:S02]  /*1cf50*/  @!P2 ISETP.NE.U32.AND P6, PT, R2, RZ, PT ;  /* 0x000000ff0200a20c */ /* 0x000fe40003fc5070 */
[----:B------:R-:W-:-:S02]  /*1cf60*/  @!P2 LOP3.LUT R2, R7, 0x80, RZ, 0xc0, !PT ;  /* 0x000000800702a812 */ /* 0x000fc400078ec0ff */
[----:B------:R-:W-:Y:S02]  /*1cf70*/  @!P0 LOP3.LUT R8, R0, 0x40, RZ, 0xc0, !PT ;  /* 0x0000004000088812 */ /* 0x000fe400078ec0ff */
[----:B------:R-:W-:Y:S02]  /*1cf80*/  @!P2 SHF.R.U32.HI R2, RZ, 0x3, R2 ;  /* 0x00000003ff02a819 */ /* 0x000fe40000011602 */
[----:B------:R-:W-:-:S05]  /*1cf90*/  @!P0 SHF.R.U32.HI R8, RZ, 0x2, R8 ;  /* 0x00000002ff088819 */ /* 0x000fca0000011608 */
[----:B------:R-:W-:Y:S02]  /*1cfa0*/  @P6 LOP3.LUT R22, R22, 0x2000, RZ, 0xfc, !PT ;  /* 0x0000200016166812 */ /* 0x000fe400078efcff */
[----:B------:R-:W-:Y:S02]  /*1cfb0*/  @!P2 ISETP.NE.U32.AND P6, PT, R2, RZ, PT ;  /* 0x000000ff0200a20c */ /* 0x000fe40003fc5070 */
[----:B------:R-:W-:Y:S02]  /*1cfc0*/  LOP3.LUT R22, R22, 0xffffefff, RZ, 0xc0, !PT ;  /* 0xffffefff16167812 */ /* 0x000fe400078ec0ff */
[----:B------:R-:W-:-:S04]  /*1cfd0*/  @!P1 LOP3.LUT R2, R7, 0x80, RZ, 0xc0, !PT ;  /* 0x0000008007029812 */ /* 0x000fc800078ec0ff */
[----:B------:R-:W-:-:S05]  /*1cfe0*/  @!P1 SHF.R.U32.HI R2, RZ, 0x3, R2 ;  /* 0x00000003ff029819 */ /* 0x000fca0000011602 */
[----:B------:R-:W-:Y:S02]  /*1cff0*/  @P6 LOP3.LUT R22, R22, 0x1000, RZ, 0xfc, !PT ;  /* 0x0000100016166812 */ /* 0x000fe400078efcff */
[----:B------:R-:W-:Y:S02]  /*1d000*/  @!P1 ISETP.NE.U32.AND P6, PT, R3, RZ, PT ;  /* 0x000000ff0300920c */ /* 0x000fe40003fc5070 */
[----:B------:R-:W-:-:S11]  /*1d010*/  LOP3.LUT R22, R22, 0xffff7fff, RZ, 0xc0, !PT ;  /* 0xffff7fff16167812 */ /* 0x000fd600078ec0ff */
[----:B------:R-:W-:Y:S02]  /*1d020*/  @P6 LOP3.LUT R22, R22, 0x8000, RZ, 0xfc, !PT ;  /* 0x0000800016166812 */ /* 0x000fe400078efcff */
[----:B------:R-:W-:Y:S02]  /*1d030*/  @!P1 ISETP.NE.U32.AND P6, PT, R2, RZ, PT ;  /* 0x000000ff0200920c */ /* 0x000fe40003fc5070 */
[----:B------:R-:W-:-:S11]  /*1d040*/  LOP3.LUT R22, R22, 0xffffbfff, RZ, 0xc0, !PT ;  /* 0xffffbfff16167812 */ /* 0x000fd600078ec0ff */
        /* <DEDUP_REMOVED lines=12> */
.L_x_1555:
[----:B------:R-:W-:Y:S05]  /*1d110*/  BSYNC B0 ;  /* 0x0000000000007941 */ /* 0x000fea0003800000 */
.L_x_1554:
[----:B------:R-:W-:Y:S01]  /*1d120*/  IMAD.MOV.U32 R13, RZ, RZ, R5 ;  /* 0x000000ffff0d7224 */ /* 0x000fe200078e0005 */
[----:B------:R-:W-:Y:S01]  /*1d130*/  MOV R11, 0x181f ;  /* 0x0000181f000b7802 */ /* 0x000fe20000000f00 */
[----:B------:R-:W-:Y:S01]  /*1d140*/  IMAD.MOV.U32 R12, RZ, RZ, RZ ;  /* 0x000000ffff0c7224 */ /* 0x000fe200078e00ff */
[----:B------:R-:W-:Y:S01]  /*1d150*/  LOP3.LUT R22, R22, 0xfbffffff, RZ, 0xc0, !PT ;  /* 0xfbffffff16167812 */ /* 0x000fe200078ec0ff */
[----:B------:R-:W-:Y:S02]  /*1d160*/  IMAD.MOV.U32 R15, RZ, RZ, -0x1 ;  /* 0xffffffffff0f7424 */ /* 0x000fe400078e00ff */
[----:B------:R-:W-:Y:S01]  /*1d170*/  IMAD.MOV.U32 R2, RZ, RZ, R14 ;  /* 0x000000ffff027224 */ /* 0x000fe200078e000e */
[----:B------:R-:W-:-:S07]  /*1d180*/  @P4 LOP3.LUT R22, R22, 0x4000000, RZ, 0xfc, !PT ;  /* 0x0400000016164812 */ /* 0x000fce00078efcff */
[----:B------:R-:W-:Y:S05]  /*1d190*/  WARPSYNC.COLLECTIVE R15, `(.L_x_1556) ;  /* 0x000000000f087348 */ /* 0x000fea0003c00000 */
[----:B------:R0:W1:Y:S02]  /*1d1a0*/  SHFL.IDX P6, R14, R13, R12, R11 ;  /* 0x0000000c0d0e7389 */ /* 0x00006400000c000b */
[----:B01----:R-:W-:Y:S01]  /*1d1b0*/  ENDCOLLECTIVE ;  /* 0x000000000000791b */ /* 0x003fe20003800000 */
.L_x_1556:
[C---:B------:R-:W-:Y:S02]  /*1d1c0*/  LOP3.LUT P4, RZ, R22.reuse, 0x800, RZ, 0xc0, !PT ;  /* 0x0000080016ff7812 */ /* 0x040fe4000788c0ff */
[----:B------:R-:W-:-:S04]  /*1d1d0*/  LOP3.LUT R22, R22, 0xfdffffff, RZ, 0xc0, !PT ;  /* 0xfdffffff16167812 */ /* 0x000fc800078ec0ff */
[----:B------:R-:W-:-:S04]  /*1d1e0*/  @P3 LOP3.LUT R22, R22, 0x2000000, RZ, 0xfc, !PT ;  /* 0x0200000016163812 */ /* 0x000fc800078efcff */
[C---:B------:R-:W-:Y:S02]  /*1d1f0*/  LOP3.LUT P3, RZ, R22.reuse, 0x400, RZ, 0xc0, !PT ;  /* 0x0000040016ff7812 */ /* 0x040fe4000786c0ff */
[----:B------:R-:W-:Y:S01]  /*1d200*/  LOP3.LUT R22, R22, 0xfeffffff, RZ, 0xc0, !PT ;  /* 0xfeffffff16167812 */ /* 0x000fe200078ec0ff */
[----:B------:R-:W-:Y:S02]  /*1d210*/  IMAD.MOV.U32 R13, RZ, RZ, R4 ;  /* 0x000000ffff0d7224 */ /* 0x000fe400078e0004 */
[----:B------:R-:W-:Y:S01]  /*1d220*/  IMAD.MOV.U32 R12, RZ, RZ, 0x1 ;  /* 0x00000001ff0c7424 */ /* 0x000fe200078e00ff */
[----:B------:R-:W-:-:S04]  /*1d230*/  @P1 LOP3.LUT R22, R22, 0x1000000, RZ, 0xfc, !PT ;  /* 0x0100000016161812 */ /* 0x000fc800078efcff */
[C---:B------:R-:W-:Y:S01]  /*1d240*/  LOP3.LUT P1, RZ, R22.reuse, 0x200, RZ, 0xc0, !PT ;  /* 0x0000020016ff7812 */ /* 0x040fe2000782c0ff */
[----:B------:R-:W-:Y:S01]  /*1d250*/  IMAD.MOV.U32 R3, RZ, RZ, R14 ;  /* 0x000000ffff037224 */ /* 0x000fe200078e000e */
[----:B------:R-:W-:-:S04]  /*1d260*/  LOP3.LUT R22, R22, 0xffdfffff, RZ, 0xc0, !PT ;  /* 0xffdfffff16167812 */ /* 0x000fc800078ec0ff */
[----:B------:R-:W-:Y:S02]  /*1d270*/  @!P2 LEA R3, P6, R20, R3, 0x1 ;  /* 0x000000031403a211 */ /* 0x000fe400078c08ff */
[----:B------:R-:W-:-:S03]  /*1d280*/  @P0 LOP3.LUT R22, R22, 0x200000, RZ, 0xfc, !PT ;  /* 0x0020000016160812 */ /* 0x000fc600078efcff */
[----:B------:R-:W-:Y:S01]  /*1d290*/  @!P2 IMAD.X R2, RZ, RZ, R2, P6 ;  /* 0x000000ffff02a224 */ /* 0x000fe200030e0602 */
[C---:B------:R-:W-:Y:S02]  /*1d2a0*/  LOP3.LUT P0, RZ, R22.reuse, 0x2000, RZ, 0xc0, !PT ;  /* 0x0000200016ff7812 */ /* 0x040fe4000780c0ff */
[----:B------:R-:W-:Y:S02]  /*1d2b0*/  LOP3.LUT P6, RZ, R22, 0x1000, RZ, 0xc0, !PT ;  /* 0x0000100016ff7812 */ /* 0x000fe400078cc0ff */
[----:B------:R-:W-:-:S04]  /*1d2c0*/  @!P2 LOP3.LUT R3, R3, R2, RZ, 0x3c, !PT ;  /* 0x000000020303a212 */ /* 0x000fc800078e3cff */
[----:B------:R-:W-:-:S04]  /*1d2d0*/  @!P2 LOP3.LUT R2, R3, R2, RZ, 0x3c, !PT ;  /* 0x000000020302a212 */ /* 0x000fc800078e3cff */
[----:B------:R-:W-:-:S05]  /*1d2e0*/  @!P2 LOP3.LUT R3, R3, R2, RZ, 0x3c, !PT ;  /* 0x000000020303a212 */ /* 0x000fca00078e3cff */
[----:B------:R-:W-:Y:S01]  /*1d2f0*/  @!PT LDS RZ, [RZ] ;  /* 0x00000000fffff984 */ /* 0x000fe20000000800 */
[----:B------:R-:W-:Y:S01]  /*1d300*/  @!PT LDS RZ, [RZ] ;  /* 0x00000000fffff984 */ /* 0x000fe20000000800 */
[----:B------:R-:W-:Y:S01]  /*1d310*/  @!PT LDS RZ, [RZ] ;  /* 0x00000000fffff984 */ /* 0x000fe20000000800 */
[----:B------:R0:W-:Y:S01]  /*1d320*/  @!P2 LDGSTS.E.BYPASS.LTC128B.128 [R26+0x26400], desc[UR40][R2.64], !P4 ;  /* 0x26400000021aafae */ /* 0x0001e2000e101d68 */
[----:B------:R-:W-:-:S03]  /*1d330*/  LOP3.LUT P4, RZ, R22, 0x4000000, RZ, 0xc0, !PT ;  /* 0x0400000016ff7812 */ /* 0x000fc6000788c0ff */
[----:B------:R0:W-:Y:S01]  /*1d340*/  @!P2 LDGSTS.E.BYPASS.LTC128B.128 [R26+0x28400], desc[UR40][R2.64+0x80], !P3 ;  /* 0x28400080021aafae */ /* 0x0001e2000d901d68 */
[----:B------:R-:W-:-:S03]  /*1d350*/  LOP3.LUT P3, RZ, R22, 0x2000000, RZ, 0xc0, !PT ;  /* 0x0200000016ff7812 */ /* 0x000fc6000786c0ff */
        /* <DEDUP_REMOVED lines=9> */
[----:B------:R0:W-:Y:S04]  /*1d3f0*/  @!P2 LDGSTS.E.BYPASS.LTC128B.128 [R26+0x32400], desc[UR40][R2.64+0x300], P0 ;  /* 0x32400300021aafae */ /* 0x0001e80008101d68 */
[----:B------:R0:W-:Y:S04]  /*1d400*/  @!P2 LDGSTS.E.BYPASS.LTC128B.128 [R26+0x34400], desc[UR40][R2.64+0x380], P6 ;  /* 0x34400380021aafae */ /* 0x0001e8000b101d68 */
[----:B0-----:R-:W-:Y:S05]  /*1d410*/  WARPSYNC.COLLECTIVE R15, `(.L_x_1557) ;  /* 0x000000000f087348 */ /* 0x001fea0003c00000 */
[----:B------:R1:W2:Y:S02]  /*1d420*/  SHFL.IDX P6, R14, R13, R12, R11 ;  /* 0x0000000c0d0e7389 */ /* 0x0002a400000c000b */
[----:B012---:R-:W-:Y:S01]  /*1d430*/  ENDCOLLECTIVE ;  /* 0x000000000000791b */ /* 0x007fe20003800000 */
.L_x_1557:
[----:B------:R-:W-:-:S04]  /*1d440*/  @P5 LOP3.LUT R22, R22, 0x800000, RZ, 0xfc, !PT ;  /* 0x0080000016165812 */ /* 0x000fc800078efcff */
[C---:B------:R-:W-:Y:S02]  /*1d450*/  LOP3.LUT P5, RZ, R22.reuse, 0x800, RZ, 0xc0, !PT ;  /* 0x0000080016ff7812 */ /* 0x040fe400078ac0ff */
[----:B------:R-:W-:Y:S01]  /*1d460*/  LOP3.LUT P0, RZ, R22, 0x8000, RZ, 0xc0, !PT ;  /* 0x0000800016ff7812 */ /* 0x000fe2000780c0ff */
[----:B------:R-:W-:Y:S02]  /*1d470*/  IMAD.MOV.U32 R13, RZ, RZ, R5 ;  /* 0x000000ffff0d7224 */ /* 0x000fe400078e0005 */
[----:B------:R-:W-:-:S10]  /*1d480*/  IMAD.MOV.U32 R2, RZ, RZ, R14 ;  /* 0x000000ffff027224 */ /* 0x000fd400078e000e */
[----:B------:R-:W-:Y:S05]  /*1d490*/  WARPSYNC.COLLECTIVE R15, `(.L_x_1558) ;  /* 0x000000000f087348 */ /* 0x000fea0003c00000 */
[----:B------:R0:W1:Y:S02]  /*1d4a0*/  SHFL.IDX P6, R14, R13, R12, R11 ;  /* 0x0000000c0d0e7389 */ /* 0x00006400000c000b */
[----:B01----:R-:W-:Y:S01]  /*1d4b0*/  ENDCOLLECTIVE ;  /* 0x000000000000791b */ /* 0x003fe20003800000 */
.L_x_1558:
[----:B------:R-:W-:Y:S02]  /*1d4c0*/  IMAD.MOV.U32 R13, RZ, RZ, R4 ;  /* 0x000000ffff0d7224 */ /* 0x000fe400078e0004 */
[----:B------:R-:W-:Y:S02]  /*1d4d0*/  IMAD.MOV.U32 R12, RZ, RZ, 0x2 ;  /* 0x00000002ff0c7424 */ /* 0x000fe400078e00ff */
[----:B------:R-:W-:Y:S01]  /*1d4e0*/  IMAD.MOV.U32 R3, RZ, RZ, R14 ;  /* 0x000000ffff037224 */ /* 0x000fe200078e000e */
[----:B------:R-:W-:-:S04]  /*1d4f0*/  LOP3.LUT P6, RZ, R22, 0x4000, RZ, 0xc0, !PT ;  /* 0x0000400016ff7812 */ /* 0x000fc800078cc0ff */
[----:B------:R-:W-:-:S05]  /*1d500*/  @!P1 LEA R3, P2, R20, R3, 0x1 ;  /* 0x0000000314039211 */ /* 0x000fca00078408ff */
[----:B------:R-:W-:Y:S01]  /*1d510*/  @!P1 IMAD.X R2, RZ, RZ, R2, P2 ;  /* 0x000000ffff029224 */ /* 0x000fe200010e0602 */
[C---:B------:R-:W-:Y:S02]  /*1d520*/  LOP3.LUT P2, RZ, R22.reuse, 0x10000, RZ, 0xc0, !PT ;  /* 0x0001000016ff7812 */ /* 0x040fe4000784c0ff */
[----:B------:R-:W-:Y:S02]  /*1d530*/  LOP3.LUT R22, R22, 0xfff7ffff, RZ, 0xc0, !PT ;  /* 0xfff7ffff16167812 */ /* 0x000fe400078ec0ff */
[----:B------:R-:W-:-:S04]  /*1d540*/  @!P1 LOP3.LUT R3, R3, R2, RZ, 0x3c, !PT ;  /* 0x0000000203039212 */ /* 0x000fc800078e3cff */
[----:B------:R-:W-:-:S04]  /*1d550*/  @!P1 LOP3.LUT R2, R3, R2, RZ, 0x3c, !PT ;  /* 0x0000000203029212 */ /* 0x000fc800078e3cff */
[----:B------:R-:W-:Y:S02]  /*1d560*/  @!P1 LOP3.LUT R3, R3, R2, RZ, 0x3c, !PT ;  /* 0x0000000203039212 */ /* 0x000fe400078e3cff */
[----:B------:R-:W-:-:S03]  /*1d570*/  @P2 LOP3.LUT R22, R22, 0x80000, RZ, 0xfc, !PT ;  /* 0x0008000016162812 */ /* 0x000fc600078efcff */
[----:B------:R-:W-:Y:S01]  /*1d580*/  @!PT LDS RZ, [RZ] ;  /* 0x00000000fffff984 */ /* 0x000fe20000000800 */
[----:B------:R-:W-:Y:S01]  /*1d590*/  @!PT LDS RZ, [RZ] ;  /* 0x00000000fffff984 */ /* 0x000fe20000000800 */
[----:B------:R-:W-:Y:S01]  /*1d5a0*/  @!PT LDS RZ, [RZ] ;  /* 0x00000000fffff984 */ /* 0x000fe20000000800 */
[----:B------:R0:W-:Y:S01]  /*1d5b0*/  @!P1 LDGSTS.E.BYPASS.LTC128B.128 [R26+0x26c00], desc[UR40][R2.64], !P5 ;  /* 0x26c00000021a9fae */ /* 0x0001e2000e901d68 */
[C---:B------:R-:W-:Y:S02]  /*1d5c0*/  LOP3.LUT P2, RZ, R22.reuse, 0x400, RZ, 0xc0, !PT ;  /* 0x0000040016ff7812 */ /* 0x040fe4000784c0ff */
[C---:B------:R-:W-:Y:S02]  /*1d5d0*/  LOP3.LUT P5, RZ, R22.reuse, 0x800000, RZ, 0xc0, !PT ;  /* 0x0080000016ff7812 */ /* 0x040fe400078ac0ff */
[----:B------:R-:W-:-:S09]  /*1d5e0*/  LOP3.LUT R22, R22, 0xffefffff, RZ, 0xc0, !PT ;  /* 0xffefffff16167812 */ /* 0x000fd200078ec0ff */
[----:B------:R-:W-:Y:S01]  /*1d5f0*/  @P2 LOP3.LUT R22, R22, 0x100000, RZ, 0xfc, !PT ;  /* 0x0010000016162812 */ /* 0x000fe200078efcff */
[----:B------:R0:W-:Y:S03]  /*1d600*/  @!P1 LDGSTS.E.BYPASS.LTC128B.128 [R26+0x28c00], desc[UR40][R2.64+0x80], !P2 ;  /* 0x28c00080021a9fae */ /* 0x0001e6000d101d68 */
[C---:B------:R-:W-:Y:S01]  /*1d610*/  LOP3.LUT P2, RZ, R22.reuse, 0x800, RZ, 0xc0, !PT ;  /* 0x0000080016ff7812 */ /* 0x040fe2000784c0ff */
[----:B------:R0:W-:Y:S01]  /*1d620*/  @!P1 LDGSTS.E.BYPASS.LTC128B.128 [R26+0x2ac00], desc[UR40][R2.64+0x100], !P5 ;  /* 0x2ac00100021a9fae */ /* 0x0001e2000e901d68 */
[----:B------:R-:W-:-:S13]  /*1d630*/  LOP3.LUT P5, RZ, R22, 0x400000, RZ, 0xc0, !PT ;  /* 0x0040000016ff7812 */ /* 0x000fda00078ac0ff */
[----:B------:R0:W-:Y:S04]  /*1d640*/  @!P1 LDGSTS.E.BYPASS.LTC128B.128 [R26+0x2cc00], desc[UR40][R2.64+0x180], !P5 ;  /* 0x2cc00180021a9fae */ /* 0x0001e8000e901d68 */
[----:B------:R0:W-:Y:S04]  /*1d650*/  @!P1 LDGSTS.E.BYPASS.LTC128B.128 [R26+0x2ec00], desc[UR40][R2.64+0x200], !P4 ;  /* 0x2ec00200021a9fae */ /* 0x0001e8000e101d68 */
[----:B------:R0:W-:Y:S04]  /*1d660*/  @!P1 LDGSTS.E.BYPASS.LTC128B.128 [R26+0x30c00], desc[UR40][R2.64+0x280], !P3 ;  /* 0x30c00280021a9fae */ /* 0x0001e8000d901d68 */
[----:B------:R0:W-:Y:S01]  /*1d670*/  @!P1 LDGSTS.E.BYPASS.LTC128B.128 [R26+0x32c00], desc[UR40][R2.64+0x300], P0 ;  /* 0x32c00300021a9fae */ /* 0x0001e20008101d68 */
[----:B------:R-:W-:-:S03]  /*1d680*/  LOP3.LUT P0, RZ, R22, 0x200000, RZ, 0xc0, !PT ;  /* 0x0020000016ff7812 */ /* 0x000fc6000780c0ff */
[----:B------:R0:W-:Y:S10]  /*1d690*/  @!P1 LDGSTS.E.BYPASS.LTC128B.128 [R26+0x34c00], desc[UR40][R2.64+0x380], P6 ;  /* 0x34c00380021a9fae */ /* 0x0001f4000b101d68 */
[----:B0-----:R-:W-:Y:S05]  /*1d6a0*/  WARPSYNC.COLLECTIVE R15, `(.L_x_1559) ;  /* 0x000000000f087348 */ /* 0x001fea0003c00000 */
[----:B------:R1:W2:Y:S02]  /*1d6b0*/  SHFL.IDX P6, R14, R13, R12, R11 ;  /* 0x0000000c0d0e7389 */ /* 0x0002a400000c000b */
[----:B012---:R-:W-:Y:S01]  /*1d6c0*/  ENDCOLLECTIVE ;  /* 0x000000000000791b */ /* 0x007fe20003800000 */
.L_x_1559:
[----:B------:R-:W-:Y:S02]  /*1d6d0*/  IMAD.MOV.U32 R13, RZ, RZ, R5 ;  /* 0x000000ffff0d7224 */ /* 0x000fe400078e0005 */
[----:B------:R-:W-:-:S07]  /*1d6e0*/  IMAD.MOV.U32 R8, RZ, RZ, R14 ;  /* 0x000000ffff087224 */ /* 0x000fce00078e000e */
[----:B------:R-:W-:Y:S05]  /*1d6f0*/  WARPSYNC.COLLECTIVE R15, `(.L_x_1560) ;  /* 0x000000000f087348 */ /* 0x000fea0003c00000 */
[----:B------:R0:W1:Y:S02]  /*1d700*/  SHFL.IDX P6, R14, R13, R12, R11 ;  /* 0x0000000c0d0e7389 */ /* 0x00006400000c000b */
[----:B01----:R-:W-:Y:S01]  /*1d710*/  ENDCOLLECTIVE ;  /* 0x000000000000791b */ /* 0x003fe20003800000 */
.L_x_1560:
[----:B------:R-:W-:Y:S02]  /*1d720*/  IMAD.MOV.U32 R13, RZ, RZ, R4 ;  /* 0x000000ffff0d7224 */ /* 0x000fe400078e0004 */
[----:B------:R-:W-:Y:S01]  /*1d730*/  IMAD.MOV.U32 R12, RZ, RZ, 0x3 ;  /* 0x00000003ff0c7424 */ /* 0x000fe200078e00ff */
[----:B------:R-:W-:Y:S02]  /*1d740*/  @!P0 LEA R9, P1, R20, R14, 0x1 ;  /* 0x0000000e14098211 */ /* 0x000fe400078208ff */
[----:B------:R-:W-:-:S03]  /*1d750*/  LOP3.LUT P6, RZ, R22, 0x20000, RZ, 0xc0, !PT ;  /* 0x0002000016ff7812 */ /* 0x000fc600078cc0ff */
[----:B------:R-:W-:Y:S01]  /*1d760*/  @!P0 IMAD.X R10, RZ, RZ, R8, P1 ;  /* 0x000000ffff0a8224 */ /* 0x000fe200008e0608 */
[----:B------:R-:W-:Y:S01]  /*1d770*/  LOP3.LUT P1, RZ, R22, 0x200, RZ, 0xc0, !PT ;  /* 0x0000020016ff7812 */ /* 0x000fe2000782c0ff */
[----:B------:R-:W-:-:S03]  /*1d780*/  @!P0 IMAD.MOV.U32 R2, RZ, RZ, R9 ;  /* 0x000000ffff028224 */ /* 0x000fc600078e0009 */
[----:B------:R-:W-:-:S05]  /*1d790*/  @!P0 MOV R3, R10 ;  /* 0x0000000a00038202 */ /* 0x000fca0000000f00 */
[----:B------:R-:W-:Y:S01]  /*1d7a0*/  @!PT LDS RZ, [RZ] ;  /* 0x00000000fffff984 */ /* 0x000fe20000000800 */
[----:B------:R-:W-:Y:S01]  /*1d7b0*/  @!PT LDS RZ, [RZ] ;  /* 0x00000000fffff984 */ /* 0x000fe20000000800 */
[----:B------:R-:W-:Y:S01]  /*1d7c0*/  @!PT LDS RZ, [RZ] ;  /* 0x00000000fffff984 */ /* 0x000fe20000000800 */
[----:B------:R0:W-:Y:S01]  /*1d7d0*/  @!P0 LDGSTS.E.BYPASS.LTC128B.128 [R26+0x27400], desc[UR40][R2.64], !P2 ;  /* 0x27400000021a8fae */ /* 0x0001e2000d101d68 */
[----:B------:R-:W-:-:S13]  /*1d7e0*/  LOP3.LUT P2, RZ, R22, 0x100000, RZ, 0xc0, !PT ;  /* 0x0010000016ff7812 */ /* 0x000fda000784c0ff */
[----:B------:R0:W-:Y:S01]  /*1d7f0*/  @!P0 LDGSTS.E.BYPASS.LTC128B.128 [R26+0x29400], desc[UR40][R2.64+0x80], !P2 ;  /* 0x29400080021a8fae */ /* 0x0001e2000d101d68 */
[----:B------:R-:W-:-:S03]  /*1d800*/  LOP3.LUT P2, RZ, R22, 0x80000, RZ, 0xc0, !PT ;  /* 0x0008000016ff7812 */ /* 0x000fc6000784c0ff */
[----:B------:R0:W-:Y:S04]  /*1d810*/  @!P0 LDGSTS.E.BYPASS.LTC128B.128 [R26+0x2b400], desc[UR40][R2.64+0x100], !P1 ;  /* 0x2b400100021a8fae */ /* 0x0001e8000c901d68 */
[----:B------:R0:W-:Y:S04]  /*1d820*/  @!P0 LDGSTS.E.BYPASS.LTC128B.128 [R26+0x2d400], desc[UR40][R2.64+0x180], !P5 ;  /* 0x2d400180021a8fae */ /* 0x0001e8000e901d68 */
[----:B------:R0:W-:Y:S04]  /*1d830*/  @!P0 LDGSTS.E.BYPASS.LTC128B.128 [R26+0x2f400], desc[UR40][R2.64+0x200], !P4 ;  /* 0x2f400200021a8fae */ /* 0x0001e8000e101d68 */
[----:B------:R0:W-:Y:S04]  /*1d840*/  @!P0 LDGSTS.E.BYPASS.LTC128B.128 [R26+0x31400], desc[UR40][R2.64+0x280], !P3 ;  /* 0x31400280021a8fae */ /* 0x0001e8000d901d68 */
[----:B------:R0:W-:Y:S02]  /*1d850*/  @!P0 LDGSTS.E.BYPASS.LTC128B.128 [R26+0x33400], desc[UR40][R2.64+0x300], P6 ;  /* 0x33400300021a8fae */ /* 0x0001e4000b101d68 */
[----:B0-----:R-:W-:Y:S05]  /*1d860*/  WARPSYNC.COLLECTIVE R15, `(.L_x_1561) ;  /* 0x000000000f087348 */ /* 0x001fea0003c00000 */
[----:B------:R1:W2:Y:S02]  /*1d870*/  SHFL.IDX P6, R14, R13, R12, R11 ;  /* 0x0000000c0d0e7389 */ /* 0x0002a400000c000b */
[----:B012---:R-:W-:Y:S01]  /*1d880*/  ENDCOLLECTIVE ;  /* 0x000000000000791b */ /* 0x007fe20003800000 */
.L_x_1561:
[----:B------:R-:W-:Y:S01]  /*1d890*/  @!PT LDS RZ, [RZ] ;  /* 0x00000000fffff984 */ /* 0x000fe20000000800 */
[----:B------:R-:W-:Y:S01]  /*1d8a0*/  @!PT LDS RZ, [RZ] ;  /* 0x00000000fffff984 */ /* 0x000fe20000000800 */
[----:B------:R-:W-:Y:S01]  /*1d8b0*/  @!PT LDS RZ, [RZ] ;  /* 0x00000000fffff984 */ /* 0x000fe20000000800 */
[----:B------:R0:W-:Y:S01]  /*1d8c0*/  @!P0 LDGSTS.E.BYPASS.LTC128B.128 [R26+0x35400], desc[UR40][R2.64+0x380], P2 ;  /* 0x35400380021a8fae */ /* 0x0001e20009101d68 */
[----:B------:R-:W-:Y:S02]  /*1d8d0*/  IMAD.MOV.U32 R13, RZ, RZ, R5 ;  /* 0x000000ffff0d7224 */ /* 0x000fe400078e0005 */
[----:B------:R-:W-:-:S07]  /*1d8e0*/  IMAD.MOV.U32 R4, RZ, RZ, R14 ;  /* 0x000000ffff047224 */ /* 0x000fce00078e000e */
[----:B0-----:R-:W-:Y:S05]  /*1d8f0*/  WARPSYNC.COLLECTIVE R15, `(.L_x_1562) ;  /* 0x000000000f087348 */ /* 0x001fea0003c00000 */
[----:B------:R1:W2:Y:S02]  /*1d900*/  SHFL.IDX P6, R14, R13, R12, R11 ;  /* 0x0000000c0d0e7389 */ /* 0x0002a400000c000b */
[----:B012---:R-:W-:Y:S01]  /*1d910*/  ENDCOLLECTIVE ;  /* 0x000000000000791b */ /* 0x007fe20003800000 */
.L_x_1562:
[----:B------:R-:W-:Y:S01]  /*1d920*/  IMAD.MOV.U32 R2, RZ, RZ, R14 ;  /* 0x000000ffff027224 */ /* 0x000fe200078e000e */
[----:B------:R-:W-:Y:S06]  /*1d930*/  BRA `(.L_x_1563) ;  /* 0xffffffb000247947 */ /* 0x000fec000383ffff */
.L_x_1441:
[----:B-1----:R1:W2:Y:S02]  /*1d940*/  SYNCS.PHASECHK.TRANS64.TRYWAIT P0, [R23+URZ+0x38820], R0 ;  /* 0x03882000170075a7 */ /* 0x0022a4000800017f */
[----:B--2---:R-:W-:Y:S05]  /*1d950*/  @!P0 NANOSLEEP.SYNCS 0x989680 ;  /* 0x009896800000895d */ /* 0x004fea0003900000 */
[----:B------:R-:W2:Y:S02]  /*1d960*/  @!P0 SYNCS.PHASECHK.TRANS64 P0, [R23+URZ+0x38820], R0 ;  /* 0x03882000170085a7 */ /* 0x000ea4000800007f */
[----:B--2---:R-:W-:Y:S05]  /*1d970*/  @!P0 BRA `(.L_x_1441) ;  /* 0xfffffffc00f08947 */ /* 0x004fea000383ffff */
[----:B------:R-:W-:Y:S05]  /*1d980*/  BRA `(.L_x_1564) ;  /* 0xffffffb000cc7947 */ /* 0x000fea000383ffff */
.L_x_1444:
[----:B-1----:R1:W2:Y:S02]  /*1d990*/  SYNCS.PHASECHK.TRANS64.TRYWAIT P0, [R27+URZ+0x38860], R0 ;  /* 0x038860001b0075a7 */ /* 0x0022a4000800017f */
[----:B--2---:R-:W-:Y:S05]  /*1d9a0*/  @!P0 NANOSLEEP.SYNCS 0x989680 ;  /* 0x009896800000895d */ /* 0x004fea0003900000 */
[----:B------:R-:W2:Y:S02]  /*1d9b0*/  @!P0 SYNCS.PHASECHK.TRANS64 P0, [R27+URZ+0x38860], R0 ;  /* 0x038860001b0085a7 */ /* 0x000ea4000800007f */
[----:B--2---:R-:W-:Y:S05]  /*1d9c0*/  @!P0 BRA `(.L_x_1444) ;  /* 0xfffffffc00f08947 */ /* 0x004fea000383ffff */
[----:B------:R-:W-:Y:S05]  /*1d9d0*/  BRA `(.L_x_1565) ;  /* 0xffffffb000dc7947 */ /* 0x000fea000383ffff */
.L_x_1445:
        /* <DEDUP_REMOVED lines=8> */
.L_x_1567:
[----:B------:R-:W-:Y:S05]  /*1da60*/  BSYNC B0 ;  /* 0x0000000000007941 */ /* 0x000fea0003800000 */
.L_x_1566:
        /* <DEDUP_REMOVED lines=15> */
.L_x_1568:
        /* <DEDUP_REMOVED lines=39> */
.L_x_1569:
[----:B------:R-:W-:Y:S02]  /*1ddd0*/  IMAD.MOV.U32 R13, RZ, RZ, R5 ;  /* 0x000000ffff0d7224 */ /* 0x000fe400078e0005 */
[----:B------:R-:W-:-:S07]  /*1dde0*/  IMAD.MOV.U32 R3, RZ, RZ, R14 ;  /* 0x000000ffff037224 */ /* 0x000fce00078e000e */
[----:B------:R-:W-:Y:S05]  /*1ddf0*/  WARPSYNC.COLLECTIVE R15, `(.L_x_1570) ;  /* 0x000000000f087348 */ /* 0x000fea0003c00000 */
[----:B------:R0:W1:Y:S02]  /*1de00*/  SHFL.IDX P6, R14, R13, R12, R11 ;  /* 0x0000000c0d0e7389 */ /* 0x00006400000c000b */
[----:B01----:R-:W-:Y:S01]  /*1de10*/  ENDCOLLECTIVE ;  /* 0x000000000000791b */ /* 0x003fe20003800000 */
.L_x_1570:
        /* <DEDUP_REMOVED lines=29> */
.L_x_1571:
[----:B------:R-:W-:Y:S02]  /*1dff0*/  IMAD.MOV.U32 R13, RZ, RZ, R5 ;  /* 0x000000ffff0d7224 */ /* 0x000fe400078e0005 */
[----:B------:R-:W-:-:S07]  /*1e000*/  IMAD.MOV.U32 R7, RZ, RZ, R14 ;  /* 0x000000ffff077224 */ /* 0x000fce00078e000e */
[----:B------:R-:W-:Y:S05]  /*1e010*/  WARPSYNC.COLLECTIVE R15, `(.L_x_1572) ;  /* 0x000000000f087348 */ /* 0x000fea0003c00000 */
[----:B------:R0:W1:Y:S02]  /*1e020*/  SHFL.IDX P6, R14, R13, R12, R11 ;  /* 0x0000000c0d0e7389 */ /* 0x00006400000c000b */
[----:B01----:R-:W-:Y:S01]  /*1e030*/  ENDCOLLECTIVE ;  /* 0x000000000000791b */ /* 0x003fe20003800000 */
.L_x_1572:
[----:B------:R-:W-:Y:S01]  /*1e040*/  MOV R13, R6 ;  /* 0x00000006000d7202 */ /* 0x000fe20000000f00 */
        /* <DEDUP_REMOVED lines=28> */
.L_x_1573:
[----:B------:R-:W-:Y:S02]  /*1e210*/  IMAD.MOV.U32 R13, RZ, RZ, R5 ;  /* 0x000000ffff0d7224 */ /* 0x000fe400078e0005 */
[----:B------:R-:W-:-:S07]  /*1e220*/  IMAD.MOV.U32 R6, RZ, RZ, R14 ;  /* 0x000000ffff067224 */ /* 0x000fce00078e000e */
[----:B------:R-:W-:Y:S05]  /*1e230*/  WARPSYNC.COLLECTIVE R15, `(.L_x_1574) ;  /* 0x000000000f087348 */ /* 0x000fea0003c00000 */
[----:B------:R0:W1:Y:S02]  /*1e240*/  SHFL.IDX P6, R14, R13, R12, R11 ;  /* 0x0000000c0d0e7389 */ /* 0x00006400000c000b */
[----:B01----:R-:W-:Y:S01]  /*1e250*/  ENDCOLLECTIVE ;  /* 0x000000000000791b */ /* 0x003fe20003800000 */
.L_x_1574:
[----:B------:R-:W-:Y:S01]  /*1e260*/  IMAD.MOV.U32 R2, RZ, RZ, R14 ;  /* 0x000000ffff027224 */ /* 0x000fe200078e000e */
[----:B------:R-:W-:Y:S06]  /*1e270*/  BRA `(.L_x_1575) ;  /* 0xffffffb000747947 */ /* 0x000fec000383ffff */
.L_x_1452:
[----:B0-----:R0:W1:Y:S02]  /*1e280*/  SYNCS.PHASECHK.TRANS64.TRYWAIT P0, [R6+URZ+0x38840], R21 ;  /* 0x03884015060075a7 */ /* 0x001064000800017f */
[----:B-1----:R-:W-:Y:S05]  /*1e290*/  @!P0 NANOSLEEP.SYNCS 0x989680 ;  /* 0x009896800000895d */ /* 0x002fea0003900000 */
[----:B------:R-:W1:Y:S02]  /*1e2a0*/  @!P0 SYNCS.PHASECHK.TRANS64 P0, [R6+URZ+0x38840], R21 ;  /* 0x03884015060085a7 */ /* 0x000e64000800007f */
[----:B-1----:R-:W-:Y:S05]  /*1e2b0*/  @!P0 BRA `(.L_x_1452) ;  /* 0xfffffffc00f08947 */ /* 0x002fea000383ffff */
[----:B------:R-:W-:Y:S05]  /*1e2c0*/  BRA `(.L_x_1576) ;  /* 0xffffffb800047947 */ /* 0x000fea000383ffff */
.L_x_1453:
        /* <DEDUP_REMOVED lines=8> */
.L_x_1578:
[----:B------:R-:W-:Y:S05]  /*1e350*/  BSYNC B1 ;  /* 0x0000000000017941 */ /* 0x000fea0003800000 */
.L_x_1577:
[----:B------:R-:W-:Y:S01]  /*1e360*/  IMAD.MOV.U32 R13, RZ, RZ, R17 ;  /* 0x000000ffff0d7224 */ /* 0x000fe200078e0011 */
[----:B------:R-:W-:Y:S01]  /*1e370*/  LEA R20, R8, R23, 0x1 ;  /* 0x0000001708147211 */ /* 0x000fe200078e08ff */
[----:B------:R-:W-:Y:S02]  /*1e380*/  IMAD.MOV.U32 R12, RZ, RZ, RZ ;  /* 0x000000ffff0c7224 */ /* 0x000fe400078e00ff */
[----:B------:R-:W-:Y:S02]  /*1e390*/  IMAD.MOV.U32 R11, RZ, RZ, 0x181f ;  /* 0x0000181fff0b7424 */ /* 0x000fe400078e00ff */
[----:B------:R-:W-:Y:S02]  /*1e3a0*/  IMAD.MOV.U32 R15, RZ, RZ, -0x1 ;  /* 0xffffffffff0f7424 */ /* 0x000fe400078e00ff */
[----:B------:R-:W-:-:S07]  /*1e3b0*/  IMAD.MOV.U32 R3, RZ, RZ, R14 ;  /* 0x000000ffff037224 */ /* 0x000fce00078e000e */
[----:B------:R-:W-:Y:S05]  /*1e3c0*/  WARPSYNC.COLLECTIVE R15, `(.L_x_1579) ;  /* 0x000000000f087348 */ /* 0x000fea0003c00000 */
[----:B------:R0:W1:Y:S02]  /*1e3d0*/  SHFL.IDX P6, R14, R13, R12, R11 ;  /* 0x0000000c0d0e7389 */ /* 0x00006400000c000b */
[----:B01----:R-:W-:Y:S01]  /*1e3e0*/  ENDCOLLECTIVE ;  /* 0x000000000000791b */ /* 0x003fe20003800000 */
.L_x_1579:
[----:B------:R-:W-:Y:S02]  /*1e3f0*/  IMAD.MOV.U32 R13, RZ, RZ, R27 ;  /* 0x000000ffff0d7224 */ /* 0x000fe400078e001b */
[----:B------:R-:W-:Y:S02]  /*1e400*/  IMAD.MOV.U32 R12, RZ, RZ, 0x1 ;  /* 0x00000001ff0c7424 */ /* 0x000fe400078e00ff */
[----:B------:R-:W-:-:S07]  /*1e410*/  IMAD.MOV.U32 R2, RZ, RZ, R14 ;  /* 0x000000ffff027224 */ /* 0x000fce00078e000e */
[----:B------:R-:W-:Y:S05]  /*1e420*/  WARPSYNC.COLLECTIVE R15, `(.L_x_1580) ;  /* 0x000000000f087348 */ /* 0x000fea0003c00000 */
[----:B------:R0:W1:Y:S02]  /*1e430*/  SHFL.IDX P6, R14, R13, R12, R11 ;  /* 0x0000000c0d0e7389 */ /* 0x00006400000c000b */
[----:B01----:R-:W-:Y:S01]  /*1e440*/  ENDCOLLECTIVE ;  /* 0x000000000000791b */ /* 0x003fe20003800000 */
.L_x_1580:
        /* <DEDUP_REMOVED lines=11> */
.L_x_1581:
[----:B------:R-:W-:Y:S02]  /*1e500*/  IMAD.MOV.U32 R13, RZ, RZ, R27 ;  /* 0x000000ffff0d7224 */ /* 0x000fe400078e001b */
[----:B------:R-:W-:Y:S02]  /*1e510*/  IMAD.MOV.U32 R12, RZ, RZ, 0x2 ;  /* 0x00000002ff0c7424 */ /* 0x000fe400078e00ff */
[----:B------:R-:W-:-:S07]  /*1e520*/  IMAD.MOV.U32 R2, RZ, RZ, R14 ;  /* 0x000000ffff027224 */ /* 0x000fce00078e000e */
[----:B------:R-:W-:Y:S05]  /*1e530*/  WARPSYNC.COLLECTIVE R15, `(.L_x_1582) ;  /* 0x000000000f087348 */ /* 0x000fea0003c00000 */
[----:B------:R0:W1:Y:S02]  /*1e540*/  SHFL.IDX P6, R14, R13, R12, R11 ;  /* 0x0000000c0d0e7389 */ /* 0x00006400000c000b */
[----:B01----:R-:W-:Y:S01]  /*1e550*/  ENDCOLLECTIVE ;  /* 0x000000000000791b */ /* 0x003fe20003800000 */
.L_x_1582:
        /* <DEDUP_REMOVED lines=11> */
.L_x_1583:
[----:B------:R-:W-:Y:S02]  /*1e610*/  IMAD.MOV.U32 R13, RZ, RZ, R27 ;  /* 0x000000ffff0d7224 */ /* 0x000fe400078e001b */
[----:B------:R-:W-:Y:S02]  /*1e620*/  IMAD.MOV.U32 R12, RZ, RZ, 0x3 ;  /* 0x00000003ff0c7424 */ /* 0x000fe400078e00ff */
[----:B------:R-:W-:-:S07]  /*1e630*/  IMAD.MOV.U32 R2, RZ, RZ, R14 ;  /* 0x000000ffff027224 */ /* 0x000fce00078e000e */
[----:B------:R-:W-:Y:S05]  /*1e640*/  WARPSYNC.COLLECTIVE R15, `(.L_x_1584) ;  /* 0x000000000f087348 */ /* 0x000fea0003c00000 */
[----:B------:R0:W1:Y:S02]  /*1e650*/  SHFL.IDX P6, R14, R13, R12, R11 ;  /* 0x0000000c0d0e7389 */ /* 0x00006400000c000b */
[----:B01----:R-:W-:Y:S01]  /*1e660*/  ENDCOLLECTIVE ;  /* 0x000000000000791b */ /* 0x003fe20003800000 */
.L_x_1584:
        /* <DEDUP_REMOVED lines=11> */
.L_x_1585:
[----:B------:R-:W-:Y:S01]  /*1e720*/  IMAD.MOV.U32 R2, RZ, RZ, R14 ;  /* 0x000000ffff027224 */ /* 0x000fe200078e000e */
[----:B------:R-:W-:Y:S06]  /*1e730*/  BRA `(.L_x_1586) ;  /* 0xffffffb400947947 */ /* 0x000fec000383ffff */
.L_x_1458:
[----:B---3--:R3:W4:Y:S02]  /*1e740*/  SYNCS.PHASECHK.TRANS64.TRYWAIT P0, [R6+URZ+0x38860], R21 ;  /* 0x03886015060075a7 */ /* 0x008724000800017f */
[----:B----4-:R-:W-:Y:S05]  /*1e750*/  @!P0 NANOSLEEP.SYNCS 0x989680 ;  /* 0x009896800000895d */ /* 0x010fea0003900000 */
[----:B------:R-:W4:Y:S02]  /*1e760*/  @!P0 SYNCS.PHASECHK.TRANS64 P0, [R6+URZ+0x38860], R21 ;  /* 0x03886015060085a7 */ /* 0x000f24000800007f */
[----:B----4-:R-:W-:Y:S05]  /*1e770*/  @!P0 BRA `(.L_x_1458) ;  /* 0xfffffffc00f08947 */ /* 0x010fea000383ffff */
[----:B------:R-:W-:Y:S05]  /*1e780*/  BRA `(.L_x_1587) ;  /* 0xffffffb400e47947 */ /* 0x000fea000383ffff */
.L_x_1459:
[----:B------:R-:W-:Y:S01]  /*1e790*/  BSSY B1, `(.L_x_1588) ;  /* 0x0000008000017945 */ /* 0x000fe20003800000 */
[----:B------:R-:W-:Y:S02]  /*1e7a0*/  IMAD.MOV.U32 R13, RZ, RZ, R10 ;  /* 0x000000ffff0d7224 */ /* 0x000fe400078e000a */
[----:B------:R-:W-:Y:S02]  /*1e7b0*/  IMAD.MOV.U32 R12, RZ, RZ, RZ ;  /* 0x000000ffff0c7224 */ /* 0x000fe400078e00ff */
[----:B------:R-:W-:Y:S02]  /*1e7c0*/  IMAD.MOV.U32 R11, RZ, RZ, 0x181f ;  /* 0x0000181fff0b7424 */ /* 0x000fe400078e00ff */
[----:B------:R-:W-:-:S07]  /*1e7d0*/  IMAD.MOV.U32 R15, RZ, RZ, -0x1 ;  /* 0xffffffffff0f7424 */ /* 0x000fce00078e00ff */
[----:B0-23--:R-:W-:Y:S05]  /*1e7e0*/  WARPSYNC.COLLECTIVE R15, `(.L_x_1589) ;  /* 0x000000000f087348 */ /* 0x00dfea0003c00000 */
[----:B------:R1:W4:Y:S02]  /*1e7f0*/  SHFL.IDX P6, R14, R13, R12, R11 ;  /* 0x0000000c0d0e7389 */ /* 0x00032400000c000b */
[----:B01234-:R-:W-:Y:S01]  /*1e800*/  ENDCOLLECTIVE ;  /* 0x000000000000791b */ /* 0x01ffe20003800000 */
.L_x_1589:
[----:B------:R-:W-:Y:S05]  /*1e810*/  BSYNC B1 ;  /* 0x0000000000017941 */ /* 0x000fea0003800000 */
.L_x_1588:
        /* <DEDUP_REMOVED lines=13> */
.L_x_1590:
        /* <DEDUP_REMOVED lines=8> */
[----:B------:R-:W-:Y:S01]  /*1e970*/  IMAD.X R3, RZ, RZ, R3, P0 ;  /* 0x000000ffff037224 */ /* 0x000fe200000e0603 */
[----:B------:R-:W-:-:S04]  /*1e980*/  ISETP.NE.U32.AND P0, PT, R33, RZ, PT ;  /* 0x000000ff2100720c */ /* 0x000fc80003f05070 */
[----:B------:R-:W-:Y:S01]  /*1e990*/  @!PT LDS RZ, [RZ] ;  /* 0x00000000fffff984 */ /* 0x000fe20000000800 */
[----:B------:R-:W-:Y:S01]  /*1e9a0*/  @!PT LDS RZ, [RZ] ;  /* 0x00000000fffff984 */ /* 0x000fe20000000800 */
[----:B------:R-:W-:Y:S01]  /*1e9b0*/  @!PT LDS RZ, [RZ] ;  /* 0x00000000fffff984 */ /* 0x000fe20000000800 */
[----:B------:R0:W-:Y:S09]  /*1e9c0*/  LDGSTS.E.BYPASS.LTC128B.128 [R17+0x400], desc[UR40][R2.64], !P6 ;  /* 0x0040000002117fae */ /* 0x0001f2000f101d68 */
[----:B0-----:R-:W-:Y:S05]  /*1e9d0*/  WARPSYNC.COLLECTIVE R15, `(.L_x_1591) ;  /* 0x000000000f087348 */ /* 0x001fea0003c00000 */
[----:B------:R1:W2:Y:S02]  /*1e9e0*/  SHFL.IDX P6, R14, R13, R12, R11 ;  /* 0x0000000c0d0e7389 */ /* 0x0002a400000c000b */
[----:B012---:R-:W-:Y:S01]  /*1e9f0*/  ENDCOLLECTIVE ;  /* 0x000000000000791b */ /* 0x007fe20003800000 */
.L_x_1591:
        /* <DEDUP_REMOVED lines=11> */
[----:B------:R-:W-:-:S03]  /*1eab0*/  MOV R5, R14 ;  /* 0x0000000e00057202 */ /* 0x000fc60000000f00 */
[----:B------:R0:W-:Y:S04]  /*1eac0*/  LDGSTS.E.BYPASS.LTC128B.128 [R17+0xc400], desc[UR40][R2.64+0x300], P0 ;  /* 0x0c40030002117fae */ /* 0x0001e80008101d68 */
[----:B0-----:R-:W-:Y:S05]  /*1ead0*/  WARPSYNC.COLLECTIVE R15, `(.L_x_1592) ;  /* 0x000000000f087348 */ /* 0x001fea0003c00000 */
[----:B------:R1:W2:Y:S02]  /*1eae0*/  SHFL.IDX P6, R14, R13, R12, R11 ;  /* 0x0000000c0d0e7389 */ /* 0x0002a400000c000b */
[----:B012---:R-:W-:Y:S01]  /*1eaf0*/  ENDCOLLECTIVE ;  /* 0x000000000000791b */ /* 0x007fe20003800000 */
.L_x_1592:
        /* <DEDUP_REMOVED lines=19> */
.L_x_1593:
        /* <DEDUP_REMOVED lines=14> */
.L_x_1594:
        /* <DEDUP_REMOVED lines=16> */
.L_x_1595:
        /* <DEDUP_REMOVED lines=14> */
.L_x_1596:
[----:B------:R-:W-:Y:S05]  /*1eef0*/  BRA `(.L_x_1597) ;  /* 0xffffffb400507947 */ /* 0x000fea000383ffff */
.L_x_1467:
        /* <DEDUP_REMOVED lines=8> */
.L_x_1599:
[----:B------:R-:W-:Y:S05]  /*1ef80*/  BSYNC B0 ;  /* 0x0000000000007941 */ /* 0x000fea0003800000 */
.L_x_1598:
[----:B------:R-:W-:Y:S01]  /*1ef90*/  IMAD.MOV.U32 R13, RZ, RZ, R16 ;  /* 0x000000ffff0d7224 */ /* 0x000fe200078e0010 */
[----:B------:R-:W-:Y:S01]  /*1efa0*/  MOV R0, R14 ;  /* 0x0000000e00007202 */ /* 0x000fe20000000f00 */
[----:B------:R-:W-:Y:S02]  /*1efb0*/  IMAD.MOV.U32 R12, RZ, RZ, 0x1 ;  /* 0x00000001ff0c7424 */ /* 0x000fe400078e00ff */
[----:B------:R-:W-:Y:S02]  /*1efc0*/  IMAD.MOV.U32 R11, RZ, RZ, 0x1f ;  /* 0x0000001fff0b7424 */ /* 0x000fe400078e00ff */
[----:B------:R-:W-:Y:S02]  /*1efd0*/  IMAD.MOV.U32 R15, RZ, RZ, -0x1 ;  /* 0xffffffffff0f7424 */ /* 0x000fe400078e00ff */
[----:B------:R-:W-:-:S07]  /*1efe0*/  IMAD.IADD R5, R19, 0x1, R8 ;  /* 0x0000000113057824 */ /* 0x000fce00078e0208 */
[----:B------:R-:W-:Y:S05]  /*1eff0*/  WARPSYNC.COLLECTIVE R15, `(.L_x_1600) ;  /* 0x000000000f087348 */ /* 0x000fea0003c00000 */
[----:B------:R0:W1:Y:S02]  /*1f000*/  SHFL.IDX P6, R14, R13, R12, R11 ;  /* 0x0000000c0d0e7389 */ /* 0x00006400000c000b */
[----:B01----:R-:W-:Y:S01]  /*1f010*/  ENDCOLLECTIVE ;  /* 0x000000000000791b */ /* 0x003fe20003800000 */
.L_x_1600:
        /* <DEDUP_REMOVED lines=11> */
[----:B0-----:R-:W-:Y:S02]  /*1f0d0*/  IMAD.MOV.U32 R2, RZ, RZ, RZ ;  /* 0x000000ffff027224 */ /* 0x001fe400078e00ff */
[----:B--2---:R-:W-:Y:S01]  /*1f0e0*/  @!P1 IMAD.MOV.U32 R2, RZ, RZ, R3 ;  /* 0x000000ffff029224 */ /* 0x004fe200078e0003 */
[----:B------:R-:W-:-:S03]  /*1f0f0*/  ISETP.NE.AND P1, PT, R8, RZ, PT ;  /* 0x000000ff0800720c */ /* 0x000fc60003f25270 */
[----:B------:R-:W-:-:S10]  /*1f100*/  IMAD.MOV.U32 R13, RZ, RZ, R2 ;  /* 0x000000ffff0d7224 */ /* 0x000fd400078e0002 */
[----:B------:R-:W-:Y:S05]  /*1f110*/  WARPSYNC.COLLECTIVE R15, `(.L_x_1601) ;  /* 0x000000000f087348 */ /* 0x000fea0003c00000 */
[----:B------:R0:W1:Y:S02]  /*1f120*/  SHFL.UP P6, R14, R13, R12, R11 ;  /* 0x0400000c0d0e7389 */ /* 0x00006400000c000b */
[----:B01----:R-:W-:Y:S01]  /*1f130*/  ENDCOLLECTIVE ;  /* 0x000000000000791b */ /* 0x003fe20003800000 */
.L_x_1601:
[----:B------:R-:W-:Y:S01]  /*1f140*/  IMAD.MOV.U32 R12, RZ, RZ, 0x2 ;  /* 0x00000002ff0c7424 */ /* 0x000fe200078e00ff */
[----:B------:R-:W-:-:S05]  /*1f150*/  SEL R5, R14, RZ, P1 ;  /* 0x000000ff0e057207 */ /* 0x000fca0000800000 */
[----:B------:R-:W-:-:S04]  /*1f160*/  IMAD.IADD R5, R2, 0x1, R5 ;  /* 0x0000000102057824 */ /* 0x000fc800078e0205 */
[----:B------:R-:W-:-:S07]  /*1f170*/  IMAD.MOV.U32 R13, RZ, RZ, R5 ;  /* 0x000000ffff0d7224 */ /* 0x000fce00078e0005 */
[----:B------:R-:W-:Y:S05]  /*1f180*/  WARPSYNC.COLLECTIVE R15, `(.L_x_1602) ;  /* 0x000000000f087348 */ /* 0x000fea0003c00000 */
[----:B------:R0:W1:Y:S02]  /*1f190*/  SHFL.UP P6, R14, R13, R12, R11 ;  /* 0x0400000c0d0e7389 */ /* 0x00006400000c000b */
[----:B01----:R-:W-:Y:S01]  /*1f1a0*/  ENDCOLLECTIVE ;  /* 0x000000000000791b */ /* 0x003fe20003800000 */
.L_x_1602:
[----:B------:R-:W-:Y:S02]  /*1f1b0*/  MOV R12, 0x4 ;  /* 0x00000004000c7802 */ /* 0x000fe40000000f00 */
[----:B------:R-:W-:-:S05]  /*1f1c0*/  SEL R6, R14, RZ, P2 ;  /* 0x000000ff0e067207 */ /* 0x000fca0001000000 */
[----:B------:R-:W-:-:S04]  /*1f1d0*/  IMAD.IADD R6, R5, 0x1, R6 ;  /* 0x0000000105067824 */ /* 0x000fc800078e0206 */
[----:B------:R-:W-:-:S07]  /*1f1e0*/  IMAD.MOV.U32 R13, RZ, RZ, R6 ;  /* 0x000000ffff0d7224 */ /* 0x000fce00078e0006 */
[----:B------:R-:W-:Y:S05]  /*1f1f0*/  WARPSYNC.COLLECTIVE R15, `(.L_x_1603) ;  /* 0x000000000f087348 */ /* 0x000fea0003c00000 */
[----:B------:R0:W1:Y:S02]  /*1f200*/  SHFL.UP P6, R14, R13, R12, R11 ;  /* 0x0400000c0d0e7389 */ /* 0x00006400000c000b */
[----:B01----:R-:W-:Y:S01]  /*1f210*/  ENDCOLLECTIVE ;  /* 0x000000000000791b */ /* 0x003fe20003800000 */
.L_x_1603:
[----:B------:R-:W-:Y:S01]  /*1f220*/  IMAD.MOV.U32 R12, RZ, RZ, 0x8 ;  /* 0x00000008ff0c7424 */ /* 0x000fe200078e00ff */
[----:B------:R-:W-:-:S05]  /*1f230*/  SEL R7, R14, RZ, P3 ;  /* 0x000000ff0e077207 */ /* 0x000fca0001800000 */
[----:B------:R-:W-:-:S04]  /*1f240*/  IMAD.IADD R7, R6, 0x1, R7 ;  /* 0x0000000106077824 */ /* 0x000fc800078e0207 */
[----:B------:R-:W-:-:S07]  /*1f250*/  IMAD.MOV.U32 R13, RZ, RZ, R7 ;  /* 0x000000ffff0d7224 */ /* 0x000fce00078e0007 */
[----:B------:R-:W-:Y:S05]  /*1f260*/  WARPSYNC.COLLECTIVE R15, `(.L_x_1604) ;  /* 0x000000000f087348 */ /* 0x000fea0003c00000 */
[----:B------:R0:W1:Y:S02]  /*1f270*/  SHFL.UP P6, R14, R13, R12, R11 ;  /* 0x0400000c0d0e7389 */ /* 0x00006400000c000b */
[----:B01----:R-:W-:Y:S01]  /*1f280*/  ENDCOLLECTIVE ;  /* 0x000000000000791b */ /* 0x003fe20003800000 */
.L_x_1604:
[----:B------:R-:W-:Y:S01]  /*1f290*/  IMAD.MOV.U32 R12, RZ, RZ, 0x10 ;  /* 0x00000010ff0c7424 */ /* 0x000fe200078e00ff */
[----:B------:R-:W-:-:S05]  /*1f2a0*/  SEL R14, R14, RZ, P4 ;  /* 0x000000ff0e0e7207 */ /* 0x000fca0002000000 */
[----:B------:R-:W-:-:S04]  /*1f2b0*/  IMAD.IADD R5, R7, 0x1, R14 ;  /* 0x0000000107057824 */ /* 0x000fc800078e020e */
[----:B------:R-:W-:-:S07]  /*1f2c0*/  IMAD.MOV.U32 R13, RZ, RZ, R5 ;  /* 0x000000ffff0d7224 */ /* 0x000fce00078e0005 */
[----:B------:R-:W-:Y:S05]  /*1f2d0*/  WARPSYNC.COLLECTIVE R15, `(.L_x_1605) ;  /* 0x000000000f087348 */ /* 0x000fea0003c00000 */
[----:B------:R0:W1:Y:S02]  /*1f2e0*/  SHFL.UP P6, R14, R13, R12, R11 ;  /* 0x0400000c0d0e7389 */ /* 0x00006400000c000b */
[----:B01----:R-:W-:Y:S01]  /*1f2f0*/  ENDCOLLECTIVE ;  /* 0x000000000000791b */ /* 0x003fe20003800000 */
.L_x_1605:
        /* <DEDUP_REMOVED lines=8> */
.L_x_1606:
[----:B------:R-:W-:Y:S05]  /*1f380*/  BRA `(.L_x_1607) ;  /* 0xffffffb400e47947 */ /* 0x000fea000383ffff */
.L_x_1472:
[----:B------:R-:W-:Y:S01]  /*1f390*/  BSSY B0, `(.L_x_1608) ;  /* 0x0000008000007945 */ /* 0x000fe20003800000 */
[----:B-----5:R-:W-:Y:S02]  /*1f3a0*/  IMAD.MOV.U32 R13, RZ, RZ, R2 ;  /* 0x000000ffff0d7224 */ /* 0x020fe400078e0002 */
[----:B------:R-:W-:Y:S02]  /*1f3b0*/  IMAD.MOV.U32 R12, RZ, RZ, 0x1 ;  /* 0x00000001ff0c7424 */ /* 0x000fe400078e00ff */
[----:B------:R-:W-:Y:S02]  /*1f3c0*/  IMAD.MOV.U32 R11, RZ, RZ, RZ ;  /* 0x000000ffff0b7224 */ /* 0x000fe400078e00ff */
[----:B------:R-:W-:-:S07]  /*1f3d0*/  IMAD.MOV.U32 R15, RZ, RZ, -0x1 ;  /* 0xffffffffff0f7424 */ /* 0x000fce00078e00ff */
[----:B01----:R-:W-:Y:S05]  /*1f3e0*/  WARPSYNC.COLLECTIVE R15, `(.L_x_1609) ;  /* 0x000000000f087348 */ /* 0x003fea0003c00000 */
[----:B------:R2:W3:Y:S02]  /*1f3f0*/  SHFL.UP P6, R14, R13, R12, R11 ;  /* 0x0400000c0d0e7389 */ /* 0x0004e400000c000b */
[----:B0123--:R-:W-:Y:S01]  /*1f400*/  ENDCOLLECTIVE ;  /* 0x000000000000791b */ /* 0x00ffe20003800000 */
.L_x_1609:
[----:B------:R-:W-:Y:S05]  /*1f410*/  BSYNC B0 ;  /* 0x0000000000007941 */ /* 0x000fea0003800000 */
.L_x_1608:
[----:B------:R-:W-:Y:S01]  /*1f420*/  SEL R13, R14, RZ, P1 ;  /* 0x000000ff0e0d7207 */ /* 0x000fe20000800000 */
[----:B------:R-:W-:Y:S01]  /*1f430*/  IMAD.MOV.U32 R11, RZ, RZ, RZ ;  /* 0x000000ffff0b7224 */ /* 0x000fe200078e00ff */
[----:B------:R-:W-:Y:S01]  /*1f440*/  MOV R12, 0x2 ;  /* 0x00000002000c7802 */ /* 0x000fe20000000f00 */
[----:B------:R-:W-:Y:S02]  /*1f450*/  IMAD.MOV.U32 R15, RZ, RZ, -0x1 ;  /* 0xffffffffff0f7424 */ /* 0x000fe400078e00ff */
[----:B------:R-:W-:-:S07]  /*1f460*/  IMAD.IADD R13, R2, 0x1, R13 ;  /* 0x00000001020d7824 */ /* 0x000fce00078e020d */
[----:B------:R-:W-:Y:S05]  /*1f470*/  WARPSYNC.COLLECTIVE R15, `(.L_x_1610) ;  /* 0x000000000f087348 */ /* 0x000fea0003c00000 */
[----:B------:R0:W1:Y:S02]  /*1f480*/  SHFL.UP P6, R14, R13, R12, R11 ;  /* 0x0400000c0d0e7389 */ /* 0x00006400000c000b */
[----:B01----:R-:W-:Y:S01]  /*1f490*/  ENDCOLLECTIVE ;  /* 0x000000000000791b */ /* 0x003fe20003800000 */
.L_x_1610:
[----:B------:R-:W-:Y:S01]  /*1f4a0*/  IMAD.MOV.U32 R12, RZ, RZ, 0x4 ;  /* 0x00000004ff0c7424 */ /* 0x000fe200078e00ff */
[----:B------:R-:W-:-:S05]  /*1f4b0*/  SEL R14, R14, RZ, P2 ;  /* 0x000000ff0e0e7207 */ /* 0x000fca0001000000 */
[----:B------:R-:W-:-:S04]  /*1f4c0*/  IMAD.IADD R3, R13, 0x1, R14 ;  /* 0x000000010d037824 */ /* 0x000fc800078e020e */
[----:B------:R-:W-:-:S07]  /*1f4d0*/  IMAD.MOV.U32 R13, RZ, RZ, R3 ;  /* 0x000000ffff0d7224 */ /* 0x000fce00078e0003 */
[----:B------:R-:W-:Y:S05]  /*1f4e0*/  WARPSYNC.COLLECTIVE R15, `(.L_x_1611) ;  /* 0x000000000f087348 */ /* 0x000fea0003c00000 */
[----:B------:R0:W1:Y:S02]  /*1f4f0*/  SHFL.UP P6, R14, R13, R12, R11 ;  /* 0x0400000c0d0e7389 */ /* 0x00006400000c000b */
[----:B01----:R-:W-:Y:S01]  /*1f500*/  ENDCOLLECTIVE ;  /* 0x000000000000791b */ /* 0x003fe20003800000 */
.L_x_1611:
[----:B------:R-:W-:Y:S01]  /*1f510*/  IMAD.MOV.U32 R12, RZ, RZ, 0x8 ;  /* 0x00000008ff0c7424 */ /* 0x000fe200078e00ff */
[----:B------:R-:W-:-:S05]  /*1f520*/  SEL R14, R14, RZ, P3 ;  /* 0x000000ff0e0e7207 */ /* 0x000fca0001800000 */
[----:B------:R-:W-:-:S04]  /*1f530*/  IMAD.IADD R5, R3, 0x1, R14 ;  /* 0x0000000103057824 */ /* 0x000fc800078e020e */
[----:B------:R-:W-:-:S07]  /*1f540*/  IMAD.MOV.U32 R13, RZ, RZ, R5 ;  /* 0x000000ffff0d7224 */ /* 0x000fce00078e0005 */
[----:B------:R-:W-:Y:S05]  /*1f550*/  WARPSYNC.COLLECTIVE R15, `(.L_x_1612) ;  /* 0x000000000f087348 */ /* 0x000fea0003c00000 */
[----:B------:R0:W1:Y:S02]  /*1f560*/  SHFL.UP P6, R14, R13, R12, R11 ;  /* 0x0400000c0d0e7389 */ /* 0x00006400000c000b */
[----:B01----:R-:W-:Y:S01]  /*1f570*/  ENDCOLLECTIVE ;  /* 0x000000000000791b */ /* 0x003fe20003800000 */
.L_x_1612:
[----:B------:R-:W-:Y:S01]  /*1f580*/  IMAD.MOV.U32 R12, RZ, RZ, 0x10 ;  /* 0x00000010ff0c7424 */ /* 0x000fe200078e00ff */
[----:B------:R-:W-:-:S05]  /*1f590*/  SEL R6, R14, RZ, P4 ;  /* 0x000000ff0e067207 */ /* 0x000fca0002000000 */
[----:B------:R-:W-:-:S04]  /*1f5a0*/  IMAD.IADD R6, R5, 0x1, R6 ;  /* 0x0000000105067824 */ /* 0x000fc800078e0206 */
[----:B------:R-:W-:-:S07]  /*1f5b0*/  IMAD.MOV.U32 R13, RZ, RZ, R6 ;  /* 0x000000ffff0d7224 */ /* 0x000fce00078e0006 */
[----:B------:R-:W-:Y:S05]  /*1f5c0*/  WARPSYNC.COLLECTIVE R15, `(.L_x_1613) ;  /* 0x000000000f087348 */ /* 0x000fea0003c00000 */
[----:B------:R0:W1:Y:S02]  /*1f5d0*/  SHFL.UP P6, R14, R13, R12, R11 ;  /* 0x0400000c0d0e7389 */ /* 0x00006400000c000b */
[----:B01----:R-:W-:Y:S01]  /*1f5e0*/  ENDCOLLECTIVE ;  /* 0x000000000000791b */ /* 0x003fe20003800000 */
.L_x_1613:
        /* <DEDUP_REMOVED lines=8> */
.L_x_1614:
[----:B------:R-:W-:Y:S05]  /*1f670*/  BRA `(.L_x_1615) ;  /* 0xffffffb400c47947 */ /* 0x000fea000383ffff */
.L_x_1474:
[----:B------:R-:W-:Y:S01]  /*1f680*/  BSSY B0, `(.L_x_1616) ;  /* 0x0000006000007945 */ /* 0x000fe20003800000 */
[----:B------:R-:W-:Y:S02]  /*1f690*/  PLOP3.LUT P6, PT, P6, PT, PT, 0x8, 0x0 ;  /* 0x000000000000781c */ /* 0x000fe400037ce170 */
[----:B------:R-:W-:-:S11]  /*1f6a0*/  MOV R15, 0xffffffff ;  /* 0xffffffff000f7802 */ /* 0x000fd60000000f00 */
[----:B0-----:R-:W-:Y:S05]  /*1f6b0*/  WARPSYNC.COLLECTIVE R15, `(.L_x_1617) ;  /* 0x000000000f087348 */ /* 0x001fea0003c00000 */
[----:B------:R-:W-:Y:S01]  /*1f6c0*/  VOTE.ANY R14, PT, P6 ;  /* 0x00000000000e7806 */ /* 0x000fe200030e0100 */
[----:B0-----:R-:W-:Y:S06]  /*1f6d0*/  ENDCOLLECTIVE ;  /* 0x000000000000791b */ /* 0x001fec0003800000 */
.L_x_1617:
[----:B------:R-:W-:Y:S05]  /*1f6e0*/  BSYNC B0 ;  /* 0x0000000000007941 */ /* 0x000fea0003800000 */
.L_x_1616:
        /* <DEDUP_REMOVED lines=9> */
.L_x_1618:
[----:B------:R-:W-:Y:S01]  /*1f780*/  IMAD.MOV.U32 R17, RZ, RZ, R14 ;  /* 0x000000ffff117224 */ /* 0x000fe200078e000e */
[----:B------:R-:W-:Y:S06]  /*1f790*/  BRA `(.L_x_1619) ;  /* 0xffffffb400b47947 */ /* 0x000fec000383ffff */
.L_x_1476:
[----:B------:R-:W-:Y:S01]  /*1f7a0*/  BSSY B0, `(.L_x_1620) ;  /* 0x0000007000007945 */ /* 0x000fe20003800000 */
[----:B------:R-:W-:Y:S02]  /*1f7b0*/  IMAD.MOV.U32 R13, RZ, RZ, R3 ;  /* 0x000000ffff0d7224 */ /* 0x000fe400078e0003 */
[----:B------:R-:W-:Y:S02]  /*1f7c0*/  IMAD.MOV.U32 R11, RZ, RZ, 0x1f ;  /* 0x0000001fff0b7424 */ /* 0x000fe400078e00ff */
[----:B------:R-:W-:-:S07]  /*1f7d0*/  IMAD.MOV.U32 R15, RZ, RZ, -0x1 ;  /* 0xffffffffff0f7424 */ /* 0x000fce00078e00ff */
[----:B012---:R-:W-:Y:S05]  /*1f7e0*/  WARPSYNC.COLLECTIVE R15, `(.L_x_1621) ;  /* 0x000000000f087348 */ /* 0x007fea0003c00000 */
[----:B------:R3:W4:Y:S02]  /*1f7f0*/  SHFL.IDX P6, R14, R13, R12, R11 ;  /* 0x0000000c0d0e7389 */ /* 0x00072400000c000b */
[----:B01234-:R-:W-:Y:S01]  /*1f800*/  ENDCOLLECTIVE ;  /* 0x000000000000791b */ /* 0x01ffe20003800000 */
.L_x_1621:
[----:B------:R-:W-:Y:S05]  /*1f810*/  BSYNC B0 ;  /* 0x0000000000007941 */ /* 0x000fea0003800000 */
.L_x_1620:
[----:B------:R-:W-:Y:S05]  /*1f820*/  BRA `(.L_x_1475) ;  /* 0xffffffb400ac7947 */ /* 0x000fea000383ffff */
.L_x_1480:
[----:B0-----:R0:W1:Y:S02]  /*1f830*/  SYNCS.PHASECHK.TRANS64.TRYWAIT P0, [R4+URZ+0x38820], R0 ;  /* 0x03882000040075a7 */ /* 0x001064000800017f */
[----:B-1----:R-:W-:Y:S05]  /*1f840*/  @!P0 NANOSLEEP.SYNCS 0x989680 ;  /* 0x009896800000895d */ /* 0x002fea0003900000 */
[----:B------:R-:W1:Y:S02]  /*1f850*/  @!P0 SYNCS.PHASECHK.TRANS64 P0, [R4+URZ+0x38820], R0 ;  /* 0x03882000040085a7 */ /* 0x000e64000800007f */
[----:B-1----:R-:W-:Y:S05]  /*1f860*/  @!P0 BRA `(.L_x_1480) ;  /* 0xfffffffc00f08947 */ /* 0x002fea000383ffff */
[----:B------:R-:W-:Y:S05]  /*1f870*/  BRA `(.L_x_1622) ;  /* 0xffffffb800987947 */ /* 0x000fea000383ffff */
.L_x_1481:
        /* <DEDUP_REMOVED lines=11> */
.L_x_1624:
[----:B------:R-:W-:Y:S05]  /*1f930*/  BSYNC B0 ;  /* 0x0000000000007941 */ /* 0x000fea0003800000 */
.L_x_1623:
[----:B------:R-:W-:Y:S05]  /*1f940*/  BRA `(.L_x_1625) ;  /* 0xffffffb800807947 */ /* 0x000fea000383ffff */
.L_x_1482:
[----:B------:R-:W-:Y:S01]  /*1f950*/  BSSY B0, `(.L_x_1626) ;  /* 0x0000006000007945 */ /* 0x000fe20003800000 */
[----:B------:R-:W-:-:S07]  /*1f960*/  IMAD.MOV.U32 R15, RZ, RZ, -0x1 ;  /* 0xffffffffff0f7424 */ /* 0x000fce00078e00ff */
[----:B0-23--:R-:W-:Y:S05]  /*1f970*/  WARPSYNC.COLLECTIVE R15, `(.L_x_1627) ;  /* 0x000000000f0c7348 */ /* 0x00dfea0003c00000 */
[----:B------:R-:W-:Y:S02]  /*1f980*/  ELECT P6, UR62, PT ;  /* 0x00000000003e782f */ /* 0x000fe400038c0000 */
[----:B------:R-:W-:Y:S01]  /*1f990*/  MOV R14, UR62 ;  /* 0x0000003e000e7c02 */ /* 0x000fe20008000f00 */
[----:B0-23--:R-:W-:Y:S10]  /*1f9a0*/  ENDCOLLECTIVE ;  /* 0x000000000000791b */ /* 0x00dff40003800000 */
.L_x_1627:
[----:B------:R-:W-:Y:S05]  /*1f9b0*/  BSYNC B0 ;  /* 0x0000000000007941 */ /* 0x000fea0003800000 */
.L_x_1626:
[----:B------:R-:W-:Y:S05]  /*1f9c0*/  BRA `(.L_x_1628) ;  /* 0xffffffb800747947 */ /* 0x000fea000383ffff */
.L_x_1484:
[----:B0-----:R0:W1:Y:S02]  /*1f9d0*/  SYNCS.PHASECHK.TRANS64.TRYWAIT P1, [R5+URZ+0x38840], R0 ;  /* 0x03884000050075a7 */ /* 0x001064000802017f */
[----:B-1----:R-:W-:Y:S05]  /*1f9e0*/  @!P1 NANOSLEEP.SYNCS 0x989680 ;  /* 0x009896800000995d */ /* 0x002fea0003900000 */
[----:B------:R-:W1:Y:S02]  /*1f9f0*/  @!P1 SYNCS.PHASECHK.TRANS64 P1, [R5+URZ+0x38840], R0 ;  /* 0x03884000050095a7 */ /* 0x000e64000802007f */
[----:B-1----:R-:W-:Y:S05]  /*1fa00*/  @!P1 BRA `(.L_x_1484) ;  /* 0xfffffffc00f09947 */ /* 0x002fea000383ffff */
[----:B------:R-:W-:Y:S05]  /*1fa10*/  BRA `(.L_x_1629) ;  /* 0xffffffb800947947 */ /* 0x000fea000383ffff */
.L_x_1486:
[----:B-1----:R1:W4:Y:S02]  /*1fa20*/  SYNCS.PHASECHK.TRANS64.TRYWAIT P1, [R25+URZ+0x38840], R2 ;  /* 0x03884002190075a7 */ /* 0x002324000802017f */
[----:B----4-:R-:W-:Y:S05]  /*1fa30*/  @!P1 NANOSLEEP.SYNCS 0x989680 ;  /* 0x009896800000995d */ /* 0x010fea0003900000 */
[----:B------:R-:W4:Y:S02]  /*1fa40*/  @!P1 SYNCS.PHASECHK.TRANS64 P1, [R25+URZ+0x38840], R2 ;  /* 0x03884002190095a7 */ /* 0x000f24000802007f */
[----:B----4-:R-:W-:Y:S05]  /*1fa50*/  @!P1 BRA `(.L_x_1486) ;  /* 0xfffffffc00f09947 */ /* 0x010fea000383ffff */
[----:B------:R-:W-:Y:S05]  /*1fa60*/  BRA `(.L_x_1630) ;  /* 0xffffffb800a07947 */ /* 0x000fea000383ffff */
.L_x_1488:
[----:B----4-:R4:W0:Y:S02]  /*1fa70*/  SYNCS.PHASECHK.TRANS64.TRYWAIT P1, [R5+URZ+0x38860], R0 ;  /* 0x03886000050075a7 */ /* 0x010824000802017f */
[----:B0-----:R-:W-:Y:S05]  /*1fa80*/  @!P1 NANOSLEEP.SYNCS 0x989680 ;  /* 0x009896800000995d */ /* 0x001fea0003900000 */
[----:B------:R-:W0:Y:S02]  /*1fa90*/  @!P1 SYNCS.PHASECHK.TRANS64 P1, [R5+URZ+0x38860], R0 ;  /* 0x03886000050095a7 */ /* 0x000e24000802007f */
[----:B0-----:R-:W-:Y:S05]  /*1faa0*/  @!P1 BRA `(.L_x_1488) ;  /* 0xfffffffc00f09947 */ /* 0x001fea000383ffff */
[----:B------:R-:W-:Y:S05]  /*1fab0*/  BRA `(.L_x_1631) ;  /* 0xffffffb8009c7947 */ /* 0x000fea000383ffff */
.L_x_1632:
        /* <DEDUP_REMOVED lines=12> */
.L_x_5807:


//--------------------- .text._ZN7cutlass13device_kernelIN5flash11enable_sm90INS1_16FlashAttnFwdSm90INS1_25CollectiveMainloopFwdSm90ILi2EN4cute5tupleIJNS5_1CILi1EEES8_S8_EEENS6_IJNS7_ILi64EEESA_SA_EEELi512ENS_6half_tEfNS_4arch4Sm90ELb0ELb1ELb1ELb0ELb1ELb0ELb0ELb0ELb0ELb1ELb0ELb0EEENS1_21CollectiveEpilogueFwdINS6_IJSA_NS7_ILi512EEESA_EEES9_SC_SE_Li256ELb0ELb1ELb0ELb0EEENS1_30DynamicPersistentTileSchedulerILi256ELi128ELb0ELb1ELb1EEEEEEEEEvNT_6ParamsE --------------------------
	.section	.text._ZN7cutlass13device_kernelIN5flash11enable_sm90INS1_16FlashAttnFwdSm90INS1_25CollectiveMainloopFwdSm90ILi2EN4cute5tupleIJNS5_1CILi1EEES8_S8_EEENS6_IJNS7_ILi64EEESA_SA_EEELi512ENS_6half_tEfNS_4arch4Sm90ELb0ELb1ELb1ELb0ELb1ELb0ELb0ELb0ELb0ELb1ELb0ELb0EEENS1_21CollectiveEpilogueFwdINS6_IJSA_NS7_ILi512EEESA_EEES9_SC_SE_Li256ELb0ELb1ELb0ELb0EEENS1_30DynamicPersistentTileSchedulerILi256ELi128ELb0ELb1ELb1EEEEEEEEEvNT_6ParamsE,"ax",@progbits
	.align	128
.text._ZN7cutlass13device_kernelIN5flash11enable_sm90INS1_16FlashAttnFwdSm90INS1_25CollectiveMainloopFwdSm90ILi2EN4cute5tupleIJNS5_1CILi1EEES8_S8_EEENS6_IJNS7_ILi64EEESA_SA_EEELi512ENS_6half_tEfNS_4arch4Sm90ELb0ELb1ELb1ELb0ELb1ELb0ELb0ELb0ELb0ELb1ELb0ELb0EEENS1_21CollectiveEpilogueFwdINS6_IJSA_NS7_ILi512EEESA_EEES9_SC_SE_Li256ELb0ELb1ELb0ELb0EEENS1_30DynamicPersistentTileSchedulerILi256ELi128ELb0ELb1ELb1EEEEEEEEEvNT_6ParamsE:
        .type           _ZN7cutlass13device_kernelIN5flash11enable_sm90INS1_16FlashAttnFwdSm90INS1_25CollectiveMainloopFwdSm90ILi2EN4cute5tupleIJNS5_1CILi1EEES8_S8_EEENS6_IJNS7_ILi64EEESA_SA_EEELi512ENS_6half_tEfNS_4arch4Sm90ELb0ELb1ELb1ELb0ELb1ELb0ELb0ELb0ELb0ELb1ELb0ELb0EEENS1_21CollectiveEpilogueFwdINS6_IJSA_NS7_ILi512EEESA_EEES9_SC_SE_Li256ELb0ELb1ELb0ELb0EEENS1_30DynamicPersistentTileSchedulerILi256ELi128ELb0ELb1ELb1EEEEEEEEEvNT_6ParamsE,@function
        .size           _ZN7cutlass13device_kernelIN5flash11enable_sm90INS1_16FlashAttnFwdSm90INS1_25CollectiveMainloopFwdSm90ILi2EN4cute5tupleIJNS5_1CILi1EEES8_S8_EEENS6_IJNS7_ILi64EEESA_SA_EEELi512ENS_6half_tEfNS_4arch4Sm90ELb0ELb1ELb1ELb0ELb1ELb0ELb0ELb0ELb0ELb1ELb0ELb0EEENS1_21CollectiveEpilogueFwdINS6_IJSA_NS7_ILi512EEESA_EEES9_SC_SE_Li256ELb0ELb1ELb0ELb0EEENS1_30DynamicPersistentTileSchedulerILi256ELi128ELb0ELb1ELb1EEEEEEEEEvNT_6ParamsE,(.L_x_5808 - _ZN7cutlass13device_kernelIN5flash11enable_sm90INS1_16FlashAttnFwdSm90INS1_25CollectiveMainloopFwdSm90ILi2EN4cute5tupleIJNS5_1CILi1EEES8_S8_EEENS6_IJNS7_ILi64EEESA_SA_EEELi512ENS_6half_tEfNS_4arch4Sm90ELb0ELb1ELb1ELb0ELb1ELb0ELb0ELb0ELb0ELb1ELb0ELb0EEENS1_21CollectiveEpilogueFwdINS6_IJSA_NS7_ILi512EEESA_EEES9_SC_SE_Li256ELb0ELb1ELb0ELb0EEENS1_30DynamicPersistentTileSchedulerILi256ELi128ELb0ELb1ELb1EEEEEEEEEvNT_6ParamsE)
        .other          _ZN7cutlass13device_kernelIN5flash11enable_sm90INS1_16FlashAttnFwdSm90INS1_25CollectiveMainloopFwdSm90ILi2EN4cute5tupleIJNS5_1CILi1EEES8_S8_EEENS6_IJNS7_ILi64EEESA_SA_EEELi512ENS_6half_tEfNS_4arch4Sm90ELb0ELb1ELb1ELb0ELb1ELb0ELb0ELb0ELb0ELb1ELb0ELb0EEENS1_21CollectiveEpilogueFwdINS6_IJSA_NS7_ILi512EEESA_EEES9_SC_SE_Li256ELb0ELb1ELb0ELb0EEENS1_30DynamicPersistentTileSchedulerILi256ELi128ELb0ELb1ELb1EEEEEEEEEvNT_6ParamsE,@"STO_CUDA_ENTRY STV_DEFAULT"
_ZN7cutlass13device_kernelIN5flash11enable_sm90INS1_16FlashAttnFwdSm90INS1_25CollectiveMainloopFwdSm90ILi2EN4cute5tupleIJNS5_1CILi1EEES8_S8_EEENS6_IJNS7_ILi64EEESA_SA_EEELi512ENS_6half_tEfNS_4arch4Sm90ELb0ELb1ELb1ELb0ELb1ELb0ELb0ELb0ELb0ELb1ELb0ELb0EEENS1_21CollectiveEpilogueFwdINS6_IJSA_NS7_ILi512EEESA_EEES9_SC_SE_Li256ELb0ELb1ELb0ELb0EEENS1_30DynamicPersistentTileSchedulerILi256ELi128ELb0ELb1ELb1EEEEEEEEEvNT_6ParamsE:
        /* <DEDUP_REMOVED lines=41> */
.L_x_1633:
        /* <DEDUP_REMOVED lines=22> */
.L_x_1634:
        /* <DEDUP_REMOVED lines=18> */
.L_x_1635:
        /* <DEDUP_REMOVED lines=22> */
.L_x_1636:
        /* <DEDUP_REMOVED lines=23> */
.L_x_1637:
        /* <DEDUP_REMOVED lines=8> */
.L_x_1639:
[----:B------:R-:W-:-:S08]  /*0860*/  NOP ;  /* 0x0000000000007918 */ /* 0x000fd00000000000 */
[----:B------:R-:W0:Y:S02]  /*0870*/  USETMAXREG.TRY_ALLOC.CTAPOOL UP0, 0xe8 ;  /* 0x000000e8000079c8 */ /* 0x000e240008000600 */
[----:B0-----:R-:W-:-:S13]  /*0880*/  PLOP3.LUT P0, PT, PT, PT, UP0, 0x80, 0x0 ;  /* 0x000000000000781c */ /* 0x001fda0003f0f008 */
[----:B------:R-:W-:Y:S05]  /*0890*/  @!P0 BRA `(.L_x_1639) ;  /* 0xfffffffc00f08947 */ /* 0x000fea000383ffff */
[----:B------:R-:W-:Y:S01]  /*08a0*/  LOP3.LUT R2, R0, 0xffffff80, RZ, 0xc0, !PT ;  /* 0xffffff8000027812 */ /* 0x000fe200078ec0ff */
[----:B------:R-:W0:Y:S08]  /*08b0*/  S2UR UR4, SR_CTAID.X ;  /* 0x00000000000479c3 */ /* 0x000e300000002500 */
[----:B------:R-:W-:Y:S06]  /*08c0*/  BAR.ARV 0x4, 0x180 ;  /* 0x0106000000007b1d */ /* 0x000fec0000002000 */
[----:B------:R-:W-:-:S02]  /*08d0*/  ISETP.NE.AND P0, PT, R2, 0x80, PT ;  /* 0x000000800200780c */ /* 0x000fc40003f05270 */
[----:B------:R-:W0:Y:S11]  /*08e0*/  LDC R2, c[0x0][0xc38] ;  /* 0x00030e00ff027b82 */ /* 0x000e360000000800 */
        /* <DEDUP_REMOVED lines=16> */
[CC--:B------:R-:W-:Y:S02]  /*09f0*/  LEA.HI R4, R3.reuse, R0.reuse, RZ, 0x5 ;  /* 0x0000000003047211 */ /* 0x0c0fe400078f28ff */
[CC--:B------:R-:W-:Y:S02]  /*0a00*/  LEA.HI R6, R3.reuse, R0.reuse, RZ, 0x7 ;  /* 0x0000000003067211 */ /* 0x0c0fe400078f38ff */
[----:B------:R-:W-:Y:S02]  /*0a10*/  LEA.HI R212, R3, R0, RZ, 0x3 ;  /* 0x0000000003d47211 */ /* 0x000fe400078f18ff */
[----:B------:R-:W-:Y:S02]  /*0a20*/  LOP3.LUT R11, R7, 0xfffffffc, RZ, 0xc0, !PT ;  /* 0xfffffffc070b7812 */ /* 0x000fe400078ec0ff */
[----:B------:R-:W-:Y:S02]  /*0a30*/  SHF.R.S32.HI R7, RZ, 0x4, R2 ;  /* 0x00000004ff077819 */ /* 0x000fe40000011402 */
[----:B------:R-:W-:-:S02]  /*0a40*/  LOP3.LUT R3, R2, 0xfffffff0, RZ, 0xc0, !PT ;  /* 0xfffffff002037812 */ /* 0x000fc400078ec0ff */
[--C-:B------:R-:W-:Y:S01]  /*0a50*/  SHF.R.S32.HI R5, RZ, 0x5, R4.reuse ;  /* 0x00000005ff057819 */ /* 0x100fe20000011404 */
[----:B0-----:R-:W-:Y:S01]  /*0a60*/  ULEA UR42, UR40, UR42, 0x18 ;  /* 0x0000002a282a7291 */ /* 0x001fe2000f8ec03f */
[----:B------:R-:W-:Y:S02]  /*0a70*/  SHF.R.S32.HI R8, RZ, 0x1f, R4 ;  /* 0x0000001fff087819 */ /* 0x000fe40000011404 */
[----:B------:R-:W-:Y:S02]  /*0a80*/  LOP3.LUT R9, R6, 0xffffff80, RZ, 0xc0, !PT ;  /* 0xffffff8006097812 */ /* 0x000fe400078ec0ff */
[----:B------:R-:W-:Y:S01]  /*0a90*/  LEA.HI R4, R2, R7, RZ, 0x1 ;  /* 0x0000000702047211 */ /* 0x000fe200078f08ff */
[----:B------:R-:W-:Y:S01]  /*0aa0*/  IMAD.IADD R2, R0, 0x1, -R3 ;  /* 0x0000000100027824 */ /* 0x000fe200078e0a03 */
[----:B------:R-:W-:Y:S01]  /*0ab0*/  LOP3.LUT R211, R212, 0xfffffff8, RZ, 0xc0, !PT ;  /* 0xfffffff8d4d37812 */ /* 0x000fe200078ec0ff */
[----:B------:R-:W-:Y:S01]  /*0ac0*/  IMAD.IADD R9, R0, 0x1, -R9 ;  /* 0x0000000100097824 */ /* 0x000fe200078e0a09 */
[----:B------:R-:W-:-:S02]  /*0ad0*/  LEA.HI R8, R8, R5, RZ, 0x2 ;  /* 0x0000000508087211 */ /* 0x000fc400078f10ff */
[----:B------:R-:W-:Y:S01]  /*0ae0*/  LOP3.LUT R4, R4, 0x1ffffffe, RZ, 0xc0, !PT ;  /* 0x1ffffffe04047812 */ /* 0x000fe200078ec0ff */
[C---:B------:R-:W-:Y:S01]  /*0af0*/  IMAD.IADD R211, R0.reuse, 0x1, -R211 ;  /* 0x0000000100d37824 */ /* 0x040fe200078e0ad3 */
[----:B------:R-:W-:Y:S02]  /*0b00*/  IADD3 R10, R0, -R11, RZ ;  /* 0x8000000b000a7210 */ /* 0x000fe40007ffe0ff */
[----:B------:R-:W-:Y:S01]  /*0b10*/  SHF.R.S32.HI R3, RZ, 0x1f, R2 ;  /* 0x0000001fff037819 */ /* 0x000fe20000011402 */
[----:B------:R-:W-:Y:S01]  /*0b20*/  IMAD.IADD R4, R7, 0x1, -R4 ;  /* 0x0000000107047824 */ /* 0x000fe200078e0a04 */
[----:B------:R-:W-:Y:S01]  /*0b30*/  SHF.R.S32.HI R213, RZ, 0x7, R6 ;  /* 0x00000007ffd57819 */ /* 0x000fe20000011406 */
[----:B------:R-:W-:Y:S01]  /*0b40*/  IMAD.SHL.U32 R184, R211, 0x8, RZ ;  /* 0x00000008d3b87824 */ /* 0x000fe200078e00ff */
[----:B------:R-:W-:Y:S01]  /*0b50*/  LOP3.LUT R8, R8, 0x3ffffc, RZ, 0xc0, !PT ;  /* 0x003ffffc08087812 */ /* 0x000fe200078ec0ff */
[----:B------:R-:W-:Y:S01]  /*0b60*/  IMAD.SHL.U32 R4, R4, 0x8, RZ ;  /* 0x0000000804047824 */ /* 0x000fe200078e00ff */
[----:B------:R-:W-:Y:S01]  /*0b70*/  SHF.R.S32.HI R0, RZ, 0x1f, R9 ;  /* 0x0000001fff007819 */ /* 0x000fe20000011409 */
[----:B------:R-:W-:Y:S01]  /*0b80*/  IMAD R15, R213, 0x100, R2 ;  /* 0x00000100d50f7824 */ /* 0x000fe200078e0202 */
[----:B------:R-:W-:Y:S01]  /*0b90*/  LEA.HI R11, R10, R10, RZ, 0x1 ;  /* 0x0000000a0a0b7211 */ /* 0x000fe200078f08ff */
[----:B------:R-:W-:Y:S01]  /*0ba0*/  IMAD.IADD R8, R5, 0x1, -R8 ;  /* 0x0000000105087824 */ /* 0x000fe200078e0a08 */
[----:B------:R-:W-:Y:S01]  /*0bb0*/  LEA.HI R7, R3, R2, RZ, 0x3 ;  /* 0x0000000203077211 */ /* 0x000fe200078f18ff */
[----:B------:R-:W-:Y:S01]  /*0bc0*/  VIADD R190, R184, 0x40 ;  /* 0x00000040b8be7836 */ /* 0x000fe20000000000 */
[----:B------:R-:W-:Y:S01]  /*0bd0*/  LEA.HI R3, R0, R9, RZ, 0x2 ;  /* 0x0000000900037211 */ /* 0x000fe200078f10ff */
[----:B------:R-:W-:Y:S01]  /*0be0*/  IMAD R15, R8, 0x10, R15 ;  /* 0x00000010080f7824 */ /* 0x000fe200078e020f */
[----:B------:R-:W-:Y:S01]  /*0bf0*/  LOP3.LUT R13, R11, 0x1ffffffe, RZ, 0xc0, !PT ;  /* 0x1ffffffe0b0d7812 */ /* 0x000fe200078ec0ff */
[----:B------:R-:W-:Y:S01]  /*0c00*/  VIADD R189, R184, 0x80 ;  /* 0x00000080b8bd7836 */ /* 0x000fe20000000000 */
[----:B------:R-:W-:Y:S01]  /*0c10*/  LOP3.LUT R11, R7, 0xfffffff8, RZ, 0xc0, !PT ;  /* 0xfffffff8070b7812 */ /* 0x000fe200078ec0ff */
[----:B------:R-:W-:Y:S01]  /*0c20*/  IMAD.U32 R216, R15, 0x40, R4 ;  /* 0x000000400fd87824 */ /* 0x000fe200078e0004 */
[----:B------:R-:W-:Y:S01]  /*0c30*/  LOP3.LUT R8, R3, 0x7ffffffc, RZ, 0xc0, !PT ;  /* 0x7ffffffc03087812 */ /* 0x000fe200078ec0ff */
[----:B------:R-:W-:Y:S01]  /*0c40*/  IMAD.IADD R13, R10, 0x1, -R13 ;  /* 0x000000010a0d7824 */ /* 0x000fe200078e0a0d */
[----:B------:R-:W-:Y:S01]  /*0c50*/  IADD3 R11, R2, -R11, RZ ;  /* 0x8000000b020b7210 */ /* 0x000fe20007ffe0ff */
[----:B------:R-:W-:Y:S01]  /*0c60*/  VIADD R188, R184, 0xc0 ;  /* 0x000000c0b8bc7836 */ /* 0x000fe20000000000 */
[----:B------:R-:W-:Y:S01]  /*0c70*/  LEA.HI R2, R0, R9, RZ, 0x5 ;  /* 0x0000000900027211 */ /* 0x000fe200078f28ff */
[----:B------:R-:W-:Y:S01]  /*0c80*/  IMAD.IADD R10, R9, 0x1, -R8 ;  /* 0x00000001090a7824 */ /* 0x000fe200078e0a08 */
[--C-:B------:R-:W-:Y:S01]  /*0c90*/  SHF.R.S32.HI R0, RZ, 0x2, R3.reuse ;  /* 0x00000002ff007819 */ /* 0x100fe20000011403 */
[----:B------:R-:W-:Y:S01]  /*0ca0*/  IMAD.SHL.U32 R8, R11, 0x40, RZ ;  /* 0x000000400b087824 */ /* 0x000fe200078e00ff */
[----:B------:R-:W-:Y:S01]  /*0cb0*/  SHF.R.S32.HI R3, RZ, 0x1f, R3 ;  /* 0x0000001fff037819 */ /* 0x000fe20000011403 */
[----:B------:R-:W-:Y:S01]  /*0cc0*/  IMAD.SHL.U32 R9, R7, 0x40, RZ ;  /* 0x0000004007097824 */ /* 0x000fe200078e00ff */
[----:B------:R-:W-:Y:S01]  /*0cd0*/  R2P PR, R11, 0x6 ;  /* 0x000000060b007804 */ /* 0x000fe20000000000 */
[----:B------:R-:W-:Y:S01]  /*0ce0*/  VIADD R187, R184, 0x100 ;  /* 0x00000100b8bb7836 */ /* 0x000fe20000000000 */
[----:B------:R-:W-:Y:S01]  /*0cf0*/  LOP3.LUT R7, R8, 0x1c0, RZ, 0xc0, !PT ;  /* 0x000001c008077812 */ /* 0x000fe200078ec0ff */
[C---:B------:R-:W-:Y:S01]  /*0d00*/  VIADD R186, R184.reuse, 0x140 ;  /* 0x00000140b8ba7836 */ /* 0x040fe20000000000 */
[----:B------:R-:W-:Y:S01]  /*0d10*/  LOP3.LUT R8, R9, 0x7ffffe00, RZ, 0xc0, !PT ;  /* 0x7ffffe0009087812 */ /* 0x000fe200078ec0ff */
[----:B------:R-:W-:Y:S01]  /*0d20*/  VIADD R214, R184, 0x1c0 ;  /* 0x000001c0b8d67836 */ /* 0x000fe20000000000 */
[----:B------:R-:W-:-:S02]  /*0d30*/  LOP3.LUT R4, R7, 0x8, R4, 0xf8, !PT ;  /* 0x0000000807047812 */ /* 0x000fc400078ef804 */
[----:B------:R-:W-:Y:S01]  /*0d40*/  SHF.R.U32.HI R7, RZ, 0x3, R7 ;  /* 0x00000003ff077819 */ /* 0x000fe20000011607 */
[----:B------:R-:W-:Y:S01]  /*0d50*/  IMAD R8, R5, 0x400, R8 ;  /* 0x0000040005087824 */ /* 0x000fe200078e0208 */
[----:B------:R-:W-:Y:S02]  /*0d60*/  LEA.HI R3, R3, R0, RZ, 0x3 ;  /* 0x0000000003037211 */ /* 0x000fe400078f18ff */
[----:B------:R-:W-:Y:S02]  /*0d70*/  LOP3.LUT R7, R4, R7, RZ, 0x3c, !PT ;  /* 0x0000000704077212 */ /* 0x000fe400078e3cff */
[----:B------:R-:W-:Y:S02]  /*0d80*/  LOP3.LUT R3, R3, 0xfffffff8, RZ, 0xc0, !PT ;  /* 0xfffffff803037812 */ /* 0x000fe400078ec0ff */
[----:B------:R-:W-:Y:S01]  /*0d90*/  LEA.HI R6, R6, R213, RZ, 0x1 ;  /* 0x000000d506067211 */ /* 0x000fe200078f08ff */
[----:B------:R-:W-:Y:S01]  /*0da0*/  IMAD.IADD R7, R8, 0x1, R7 ;  /* 0x0000000108077824 */ /* 0x000fe200078e0207 */
[----:B------:R-:W-:-:S02]  /*0db0*/  IADD3 R3, R0, -R3, RZ ;  /* 0x8000000300037210 */ /* 0x000fc40007ffe0ff */
[----:B------:R-:W-:Y:S02]  /*0dc0*/  SHF.R.S32.HI R2, RZ, 0x5, R2 ;  /* 0x00000005ff027819 */ /* 0x000fe40000011402 */
[----:B------:R-:W-:Y:S02]  /*0dd0*/  LEA R18, R7, UR42, 0x1 ;  /* 0x0000002a07127c11 */ /* 0x000fe4000f8e08ff */
[----:B------:R-:W-:Y:S01]  /*0de0*/  LOP3.LUT R6, R6, 0xfffffe, RZ, 0xc0, !PT ;  /* 0x00fffffe06067812 */ /* 0x000fe200078ec0ff */
[----:B------:R-:W-:Y:S01]  /*0df0*/  IMAD R16, R2, 0x10, R3 ;  /* 0x0000001002107824 */ /* 0x000fe200078e0203 */
[----:B------:R-:W-:Y:S01]  /*0e00*/  SEL R22, R22, 0xffffffc0, !P2 ;  /* 0xffffffc016167807 */ /* 0x000fe20005000000 */
[C---:B------:R-:W-:Y:S01]  /*0e10*/  VIADD R23, R18.reuse, 0x26800 ;  /* 0x0002680012177836 */ /* 0x040fe20000000000 */
[----:B------:R-:W-:Y:S01]  /*0e20*/  IADD3 R6, R213, -R6, RZ ;  /* 0x80000006d5067210 */ /* 0x000fe20007ffe0ff */
[----:B------:R-:W-:Y:S01]  /*0e30*/  VIADD R19, R18, 0x26820 ;  /* 0x0002682012137836 */ /* 0x000fe20000000000 */
[----:B------:R-:W-:Y:S01]  /*0e40*/  IADD3 R215, R184, 0x180, RZ ;  /* 0x00000180b8d77810 */ /* 0x000fe20007ffe0ff */
[C---:B------:R-:W-:Y:S01]  /*0e50*/  @P1 VIADD R19, R23.reuse, 0xffffffe0 ;  /* 0xffffffe017131836 */ /* 0x040fe20000000000 */
[----:B------:R-:W-:Y:S01]  /*0e60*/  SHF.R.S32.HI R212, RZ, 0x3, R212 ;  /* 0x00000003ffd47819 */ /* 0x000fe200000114d4 */
[----:B------:R-:W-:Y:S01]  /*0e70*/  IMAD.IADD R23, R23, 0x1, R22 ;  /* 0x0000000117177824 */ /* 0x000fe200078e0216 */
[----:B------:R-:W-:Y:S01]  /*0e80*/  SHF.R.S32.HI R223, RZ, 0x1f, R190 ;  /* 0x0000001fffdf7819 */ /* 0x000fe200000114be */
[----:B------:R-:W-:Y:S01]  /*0e90*/  IMAD.SHL.U32 R17, R6, 0x100, RZ ;  /* 0x0000010006117824 */ /* 0x000fe200078e00ff */
[----:B------:R-:W-:Y:S01]  /*0ea0*/  SHF.R.S32.HI R222, RZ, 0x1f, R189 ;  /* 0x0000001fffde7819 */ /* 0x000fe200000114bd */
[----:B------:R-:W-:Y:S01]  /*0eb0*/  IMAD R185, R13, 0x8, R16 ;  /* 0x000000080db97824 */ /* 0x000fe200078e0210 */
[----:B------:R-:W-:Y:S01]  /*0ec0*/  SHF.R.S32.HI R221, RZ, 0x1f, R188 ;  /* 0x0000001fffdd7819 */ /* 0x000fe200000114bc */
[----:B------:R-:W-:Y:S01]  /*0ed0*/  IMAD.IADD R22, R22, 0x1, R19 ;  /* 0x0000000116167824 */ /* 0x000fe200078e0213 */
[----:B------:R-:W-:-:S02]  /*0ee0*/  SHF.R.S32.HI R220, RZ, 0x1f, R187 ;  /* 0x0000001fffdc7819 */ /* 0x000fc400000114bb */
[----:B------:R-:W-:Y:S02]  /*0ef0*/  SHF.R.S32.HI R219, RZ, 0x1f, R186 ;  /* 0x0000001fffdb7819 */ /* 0x000fe400000114ba */
[----:B------:R-:W-:Y:S02]  /*0f00*/  SHF.R.S32.HI R218, RZ, 0x1f, R215 ;  /* 0x0000001fffda7819 */ /* 0x000fe400000114d7 */
[----:B------:R-:W-:Y:S02]  /*0f10*/  SHF.R.S32.HI R217, RZ, 0x1f, R214 ;  /* 0x0000001fffd97819 */ /* 0x000fe400000114d6 */
[----:B------:R-:W-:-:S07]  /*0f20*/  SHF.L.U32 R2, R10, 0x1, RZ ;  /* 0x000000010a027819 */ /* 0x000fce00000006ff */
.L_x_1754:
[----:B------:R-:W-:Y:S01]  /*0f30*/  ULDC UR5, c[0x0][0xc60] ;  /* 0x0003180000057ab9 */ /* 0x000fe20000000800 */
[----:B------:R-:W-:Y:S01]  /*0f40*/  UMOV UR8, UR4 ;  /* 0x0000000400087c82 */ /* 0x000fe20008000000 */
[----:B------:R-:W-:-:S11]  /*0f50*/  UISETP.NE.AND UP0, UPT, UR5, 0x1, UPT ;  /* 0x000000010500788c */ /* 0x000fd6000bf05270 */
[----:B------:R-:W-:Y:S01]  /*0f60*/  @UP0 ULDC UR6, c[0x0][0xc64] ;  /* 0x0003190000060ab9 */ /* 0x000fe20000000800 */
[----:B------:R-:W-:Y:S01]  /*0f70*/  @UP0 ULDC UR9, c[0x0][0xc68] ;  /* 0x00031a0000090ab9 */ /* 0x000fe20000000800 */
[----:B------:R-:W-:-:S04]  /*0f80*/  UIMAD.WIDE.U32 UR6, UR4, UR6, URZ ;  /* 0x00000006040672a5 */ /* 0x000fc8000f8e003f */
[----:B------:R-:W-:-:S03]  /*0f90*/  @UP0 USHF.R.U32.HI UR8, URZ, UR9, UR7 ;  /* 0x000000093f080299 */ /* 0x000fc60008011607 */
[----:B------:R-:W-:Y:S02]  /*0fa0*/  ULDC UR6, c[0x0][0xc78] ;  /* 0x00031e0000067ab9 */ /* 0x000fe40000000800 */
[----:B------:R-:W-:Y:S02]  /*0fb0*/  UISETP.GE.AND UP0, UPT, UR8, UR6, UPT ;  /* 0x000000060800728c */ /* 0x000fe4000bf06270 */
[----:B------:R-:W-:-:S04]  /*0fc0*/  UIADD3 UR6, -UR8, URZ, URZ ;  /* 0x0000003f08067290 */ /* 0x000fc8000fffe13f */
[----:B------:R-:W-:Y:S01]  /*0fd0*/  PLOP3.LUT P0, PT, PT, PT, UP0, 0x80, 0x0 ;  /* 0x000000000000781c */ /* 0x000fe20003f0f008 */
[----:B------:R-:W-:-:S12]  /*0fe0*/  UIMAD UR9, UR5, UR6, UR4 ;  /* 0x00000006050972a4 */ /* 0x000fd8000f8e0204 */
[----:B012345:R-:W-:Y:S05]  /*0ff0*/  @!P0 BRA `(.L_x_1640) ;  /* 0x0000000000208947 */ /* 0x03ffea0003800000 */
[----:B------:R-:W-:Y:S01]  /*1000*/  ULDC UR7, c[0x0][0xc6c] ;  /* 0x00031b0000077ab9 */ /* 0x000fe20000000800 */
[----:B------:R-:W-:Y:S01]  /*1010*/  UMOV UR6, UR9 ;  /* 0x0000000900067c82 */ /* 0x000fe20008000000 */
[----:B------:R-:W-:-:S11]  /*1020*/  UISETP.NE.AND UP0, UPT, UR7, 0x1, UPT ;  /* 0x000000010700788c */ /* 0x000fd6000bf05270 */
[----:B------:R-:W-:Y:S02]  /*1030*/  @UP0 ULDC.64 UR10, c[0x0][0xc70] ;  /* 0x00031c00000a0ab9 */ /* 0x000fe40000000a00 */
[----:B------:R-:W-:-:S04]  /*1040*/  UIMAD.WIDE.U32 UR4, UR9, UR10, URZ ;  /* 0x0000000a090472a5 */ /* 0x000fc8000f8e003f */
[----:B------:R-:W-:-:S04]  /*1050*/  @UP0 USHF.R.U32.HI UR6, URZ, UR11, UR5 ;  /* 0x0000000b3f060299 */ /* 0x000fc80008011605 */
[----:B------:R-:W-:Y:S01]  /*1060*/  UIMAD UR4, UR6, UR7, URZ ;  /* 0x00000007060472a4 */ /* 0x000fe2000f8e023f */
[----:B------:R-:W-:Y:S11]  /*1070*/  BRA `(.L_x_1641) ;  /* 0x00000000001c7947 */ /* 0x000ff60003800000 */
.L_x_1640:
[----:B------:R-:W-:Y:S01]  /*1080*/  ULDC UR7, c[0x0][0xc54] ;  /* 0x0003150000077ab9 */ /* 0x000fe20000000800 */
[----:B------:R-:W-:Y:S01]  /*1090*/  UMOV UR6, UR9 ;  /* 0x0000000900067c82 */ /* 0x000fe20008000000 */
[----:B------:R-:W-:-:S11]  /*10a0*/  UISETP.NE.AND UP0, UPT, UR7, 0x1, UPT ;  /* 0x000000010700788c */ /* 0x000fd6000bf05270 */
[----:B------:R-:W-:Y:S02]  /*10b0*/  @UP0 ULDC.64 UR10, c[0x0][0xc58] ;  /* 0x00031600000a0ab9 */ /* 0x000fe40000000a00 */
[----:B------:R-:W-:-:S04]  /*10c0*/  UIMAD.WIDE.U32 UR4, UR9, UR10, URZ ;  /* 0x0000000a090472a5 */ /* 0x000fc8000f8e003f */
[----:B------:R-:W-:-:S04]  /*10d0*/  @UP0 USHF.R.U32.HI UR6, URZ, UR11, UR5 ;  /* 0x0000000b3f060299 */ /* 0x000fc80008011605 */
[----:B------:R-:W-:-:S12]  /*10e0*/  UIMAD UR4, UR6, UR7, URZ ;  /* 0x00000007060472a4 */ /* 0x000fd8000f8e023f */
.L_x_1641:
[----:B------:R-:W-:Y:S01]  /*10f0*/  ULDC UR45, c[0x0][0xc48] ;  /* 0x00031200002d7ab9 */ /* 0x000fe20000000800 */
[----:B------:R-:W-:Y:S01]  /*1100*/  ULDC.64 UR10, c[0x0][0x418] ;  /* 0x00010600000a7ab9 */ /* 0x000fe20000000a00 */
[----:B------:R-:W-:Y:S02]  /*1110*/  UISETP.NE.AND UP1, UPT, UR45, 0x1, UPT ;  /* 0x000000012d00788c */ /* 0x000fe4000bf25270 */
[----:B------:R-:W-:Y:S02]  /*1120*/  UISETP.NE.U32.AND UP0, UPT, UR10, URZ, UPT ;  /* 0x0000003f0a00728c */ /* 0x000fe4000bf05070 */
[----:B------:R-:W-:Y:S02]  /*1130*/  UIADD3 UR4, UR9, -UR4, URZ ;  /* 0x8000000409047290 */ /* 0x000fe4000fffe03f */
[----:B------:R-:W-:Y:S01]  /*1140*/  UISETP.NE.AND.EX UP0, UPT, UR11, URZ, UPT, UP0 ;  /* 0x0000003f0b00728c */ /* 0x000fe2000bf05300 */
[----:B------:R-:W-:Y:S01]  /*1150*/  ULDC UR7, c[0x0][0xc54] ;  /* 0x0003150000077ab9 */ /* 0x000fe20000000800 */
[----:B------:R-:W-:Y:S01]  /*1160*/  ULDC UR49, c[0x0][0x424] ;  /* 0x0001090000317ab9 */ /* 0x000fe20000000800 */
[----:B------:R-:W-:-:S02]  /*1170*/  UISETP.NE.AND UP2, UPT, UR46, 0x1, UPT ;  /* 0x000000012e00788c */ /* 0x000fc4000bf45270 */
[----:B------:R-:W-:Y:S02]  /*1180*/  ULOP3.LUT UR5, URZ, UR6, URZ, 0x33, !UPT ;  /* 0x000000063f057292 */ /* 0x000fe4000f8e333f */
[----:B------:R-:W-:Y:S02]  /*1190*/  UIMAD UR8, UR8, UR7, UR4 ;  /* 0x00000007080872a4 */ /* 0x000fe4000f8e0204 */
[----:B------:R-:W-:Y:S01]  /*11a0*/  USEL UR49, UR49, 0x1, UP0 ;  /* 0x0000000131317887 */ /* 0x000fe20008000000 */
[----:B------:R-:W-:Y:S01]  /*11b0*/  PLOP3.LUT P0, PT, PT, PT, UP2, 0x80, 0x0 ;  /* 0x000000000000781c */ /* 0x000fe20003f0f028 */
[----:B------:R-:W-:Y:S01]  /*11c0*/  ULDC UR44, c[0x0][0xc3c] ;  /* 0x00030f00002c7ab9 */ /* 0x000fe20000000800 */
[----:B------:R-:W-:Y:S01]  /*11d0*/  ULDC UR6, c[0x0][0x2f0] ;  /* 0x0000bc0000067ab9 */ /* 0x000fe20000000800 */
[----:B------:R-:W-:Y:S01]  /*11e0*/  @UP1 ULDC UR4, c[0x0][0xc4c] ;  /* 0x0003130000041ab9 */ /* 0x000fe20000000800 */
[----:B------:R-:W-:Y:S02]  /*11f0*/  UIADD3 UR44, UR5, UR44, URZ ;  /* 0x0000002c052c7290 */ /* 0x000fe4000fffe03f */
[----:B------:R-:W-:-:S02]  /*1200*/  UIMAD.WIDE.U32 UR4, UR8, UR4, URZ ;  /* 0x00000004080472a5 */ /* 0x000fc4000f8e003f */
[----:B------:R-:W-:Y:S01]  /*1210*/  UIMAD UR7, UR49, UR6, 0x3f ;  /* 0x0000003f310774a4 */ /* 0x000fe2000f8e0206 */
[----:B------:R-:W-:Y:S01]  /*1220*/  @UP1 ULDC UR9, c[0x0][0xc50] ;  /* 0x0003140000091ab9 */ /* 0x000fe20000000800 */
[----:B------:R-:W-:Y:S01]  /*1230*/  UMOV UR43, UR8 ;  /* 0x00000008002b7c82 */ /* 0x000fe20008000000 */
[----:B------:R-:W-:Y:S02]  /*1240*/  @UP1 USHF.R.U32.HI UR43, URZ, UR9, UR5 ;  /* 0x000000093f2b1299 */ /* 0x000fe40008011605 */
[----:B------:R-:W-:Y:S02]  /*1250*/  USHF.R.S32.HI UR4, URZ, 0x1f, UR7 ;  /* 0x0000001f3f047899 */ /* 0x000fe40008011407 */
[----:B------:R-:W-:Y:S02]  /*1260*/  UIADD3 UR5, -UR43, URZ, URZ ;  /* 0x0000003f2b057290 */ /* 0x000fe4000fffe13f */
[----:B------:R-:W-:Y:S02]  /*1270*/  ULEA.HI UR7, UR4, UR7, URZ, 0x6 ;  /* 0x0000000704077291 */ /* 0x000fe4000f8f303f */
[----:B------:R-:W-:-:S02]  /*1280*/  USHF.L.U32 UR44, UR44, 0x6, URZ ;  /* 0x000000062c2c7899 */ /* 0x000fc4000800063f */
[----:B------:R-:W-:Y:S02]  /*1290*/  UIMAD UR45, UR45, UR5, UR8 ;  /* 0x000000052d2d72a4 */ /* 0x000fe4000f8e0208 */
[----:B------:R-:W-:Y:S01]  /*12a0*/  USHF.R.S32.HI UR7, URZ, 0x6, UR7 ;  /* 0x000000063f077899 */ /* 0x000fe20008011407 */
[----:B------:R-:W-:Y:S11]  /*12b0*/  @!P0 BRA `(.L_x_1642) ;  /* 0x0000002000388947 */ /* 0x000ff60003800000 */
[----:B------:R-:W0:Y:S01]  /*12c0*/  LDC R0, c[0x0][0x448] ;  /* 0x00011200ff007b82 */ /* 0x000e220000000800 */
[----:B------:R-:W-:Y:S01]  /*12d0*/  UIADD3 UR8, UR44, 0x3f, URZ ;  /* 0x0000003f2c087890 */ /* 0x000fe2000fffe03f */
[----:B------:R-:W-:Y:S02]  /*12e0*/  ULDC UR5, c[0x0][0x288] ;  /* 0x0000a20000057ab9 */ /* 0x000fe40000000800 */
[----:B------:R-:W-:-:S04]  /*12f0*/  UIADD3 UR4, -UR5, 0x1, URZ ;  /* 0x0000000105047890 */ /* 0x000fc8000fffe13f */
[----:B------:R-:W1:Y:S01]  /*1300*/  LDC.64 R6, c[0x0][0x9e0] ;  /* 0x00027800ff067b82 */ /* 0x000e620000000a00 */
[----:B------:R-:W-:Y:S01]  /*1310*/  UIMAD UR4, UR49, UR6, UR4 ;  /* 0x00000006310472a4 */ /* 0x000fe2000f8e0204 */
[----:B0-----:R-:W-:Y:S01]  /*1320*/  ISETP.NE.AND P1, PT, R0, 0x1, PT ;  /* 0x000000010000780c */ /* 0x001fe20003f25270 */
[----:B------:R-:W-:Y:S01]  /*1330*/  IMAD.U32 R0, RZ, RZ, UR8 ;  /* 0x00000008ff007e24 */ /* 0x000fe2000f8e00ff */
[----:B-1----:R-:W-:-:S11]  /*1340*/  ISETP.GE.AND P2, PT, R7, 0x1, PT ;  /* 0x000000010700780c */ /* 0x002fd60003f46270 */
[----:B------:R-:W0:Y:S08]  /*1350*/  @P1 LDC R3, c[0x0][0x44c] ;  /* 0x00011300ff031b82 */ /* 0x000e300000000800 */
[----:B------:R-:W1:Y:S01]  /*1360*/  @P1 LDC R4, c[0x0][0x450] ;  /* 0x00011400ff041b82 */ /* 0x000e620000000800 */
[----:B0-----:R-:W-:-:S05]  /*1370*/  @P1 IMAD.HI.U32 R3, R3, UR8, RZ ;  /* 0x0000000803031c27 */ /* 0x001fca000f8e00ff */
[----:B-1----:R-:W-:-:S05]  /*1380*/  @P1 SHF.R.U32.HI R0, RZ, R4, R3 ;  /* 0x00000004ff001219 */ /* 0x002fca0000011603 */
[----:B------:R-:W-:-:S05]  /*1390*/  VIADD R9, R0, UR4 ;  /* 0x0000000400097c36 */ /* 0x000fca0008000000 */
[----:B------:R-:W-:Y:S01]  /*13a0*/  IADD3 R0, R9, R6, RZ ;  /* 0x0000000609007210 */ /* 0x000fe20007ffe0ff */
[----:B------:R-:W-:Y:S06]  /*13b0*/  @!P2 BRA `(.L_x_1643) ;  /* 0x000000000040a947 */ /* 0x000fec0003800000 */
[C---:B------:R-:W-:Y:S01]  /*13c0*/  ISETP.GT.AND P0, PT, R9.reuse, RZ, PT ;  /* 0x000000ff0900720c */ /* 0x040fe20003f04270 */
[----:B------:R-:W-:-:S12]  /*13d0*/  VIADD R3, R9, 0xffffffff ;  /* 0xffffffff09037836 */ /* 0x000fd80000000000 */
[----:B------:R-:W-:Y:S05]  /*13e0*/  @P0 BRA `(.L_x_1644) ;  /* 0x00000000001c0947 */ /* 0x000fea0003800000 */
[----:B------:R-:W-:Y:S01]  /*13f0*/  ISETP.NE.AND P0, PT, R7, 0x1, PT ;  /* 0x000000010700780c */ /* 0x000fe20003f05270 */
[----:B------:R-:W-:-:S12]  /*1400*/  IMAD.MOV R3, RZ, RZ, -R9 ;  /* 0x000000ffff037224 */ /* 0x000fd800078e0a09 */
[----:B------:R-:W0:Y:S02]  /*1410*/  @P0 LDC.64 R4, c[0x0][0x9e8] ;  /* 0x00027a00ff040b82 */ /* 0x000e240000000a00 */
[----:B0-----:R-:W-:-:S05]  /*1420*/  @P0 IMAD.HI.U32 R4, R3, R4, RZ ;  /* 0x0000000403040227 */ /* 0x001fca00078e00ff */
[----:B------:R-:W-:-:S04]  /*1430*/  @P0 SHF.R.U32.HI R3, RZ, R5, R4 ;  /* 0x00000005ff030219 */ /* 0x000fc80000011604 */
[----:B------:R-:W-:Y:S01]  /*1440*/  LOP3.LUT R3, RZ, R3, RZ, 0x33, !PT ;  /* 0x00000003ff037212 */ /* 0x000fe200078e33ff */
[----:B------:R-:W-:Y:S06]  /*1450*/  BRA `(.L_x_1645) ;  /* 0x0000000000107947 */ /* 0x000fec0003800000 */
.L_x_1644:
[----:B------:R-:W-:-:S13]  /*1460*/  ISETP.NE.AND P0, PT, R7, 0x1, PT ;  /* 0x000000010700780c */ /* 0x000fda0003f05270 */
[----:B------:R-:W0:Y:S02]  /*1470*/  @P0 LDC.64 R4, c[0x0][0x9e8] ;  /* 0x00027a00ff040b82 */ /* 0x000e240000000a00 */
[----:B0-----:R-:W-:-:S05]  /*1480*/  @P0 IMAD.HI.U32 R4, R3, R4, RZ ;  /* 0x0000000403040227 */ /* 0x001fca00078e00ff */
[----:B------:R-:W-:-:S07]  /*1490*/  @P0 SHF.R.U32.HI R3, RZ, R5, R4 ;  /* 0x00000005ff030219 */ /* 0x000fce0000011604 */
.L_x_1645:
[----:B------:R-:W-:-:S05]  /*14a0*/  IMAD R3, R3, R7, R7 ;  /* 0x0000000703037224 */ /* 0x000fca00078e0207 */
[----:B------:R-:W-:-:S07]  /*14b0*/  VIMNMX R0, R0, R3, PT ;  /* 0x0000000300007248 */ /* 0x000fce0003fe0100 */
.L_x_1643:
[----:B------:R-:W0:Y:S01]  /*14c0*/  @P1 LDC R5, c[0x0][0x44c] ;  /* 0x00011300ff051b82 */ /* 0x000e220000000800 */
[----:B------:R-:W-:Y:S01]  /*14d0*/  VIADD R0, R0, 0x3f ;  /* 0x0000003f00007836 */ /* 0x000fe20000000000 */
[----:B------:R-:W-:Y:S01]  /*14e0*/  UIMAD UR6, UR49, UR6, -UR5 ;  /* 0x00000006310672a4 */ /* 0x000fe2000f8e0a05 */
[----:B------:R-:W-:Y:S01]  /*14f0*/  IMAD.U32 R4, RZ, RZ, UR44 ;  /* 0x0000002cff047e24 */ /* 0x000fe2000f8e00ff */
[----:B------:R-:W-:Y:S02]  /*1500*/  ULDC UR4, c[0x0][0x9dc] ;  /* 0x0002770000047ab9 */ /* 0x000fe40000000800 */
[----:B------:R-:W-:Y:S02]  /*1510*/  SHF.R.S32.HI R3, RZ, 0x1f, R0 ;  /* 0x0000001fff037819 */ /* 0x000fe40000011400 */
[----:B------:R-:W1:Y:S02]  /*1520*/  @P1 LDC R6, c[0x0][0x450] ;  /* 0x00011400ff061b82 */ /* 0x000e640000000800 */
[----:B------:R-:W-:-:S04]  /*1530*/  LEA.HI R3, R3, R0, RZ, 0x6 ;  /* 0x0000000003037211 */ /* 0x000fc800078f30ff */
[----:B------:R-:W-:Y:S01]  /*1540*/  SHF.R.S32.HI R3, RZ, 0x6, R3 ;  /* 0x00000006ff037819 */ /* 0x000fe20000011403 */
[----:B0-----:R-:W-:-:S05]  /*1550*/  @P1 IMAD.HI.U32 R5, R5, UR44, RZ ;  /* 0x0000002c05051c27 */ /* 0x001fca000f8e00ff */
[----:B-1----:R-:W-:-:S05]  /*1560*/  @P1 SHF.R.U32.HI R4, RZ, R6, R5 ;  /* 0x00000006ff041219 */ /* 0x002fca0000011605 */
[----:B------:R-:W-:Y:S01]  /*1570*/  VIADD R0, R4, UR6 ;  /* 0x0000000604007c36 */ /* 0x000fe20008000000 */
[----:B------:R-:W-:-:S04]  /*1580*/  VIMNMX R4, R3, UR7, PT ;  /* 0x0000000703047c48 */ /* 0x000fc8000bfe0100 */
[----:B------:R-:W-:Y:S01]  /*1590*/  IADD3 R3, R0, -UR4, RZ ;  /* 0x8000000400037c10 */ /* 0x000fe2000fffe0ff */
[----:B------:R-:W-:Y:S06]  /*15a0*/  @!P2 BRA `(.L_x_1646) ;  /* 0x00000000003ca947 */ /* 0x000fec0003800000 */
[----:B------:R-:W-:-:S13]  /*15b0*/  ISETP.GT.AND P0, PT, R0, -0x1, PT ;  /* 0xffffffff0000780c */ /* 0x000fda0003f04270 */
[----:B------:R-:W-:Y:S05]  /*15c0*/  @P0 BRA `(.L_x_1647) ;  /* 0x00000000001c0947 */ /* 0x000fea0003800000 */
[----:B------:R-:W-:Y:S02]  /*15d0*/  ISETP.NE.AND P0, PT, R7, 0x1, PT ;  /* 0x000000010700780c */ /* 0x000fe40003f05270 */
[----:B------:R-:W-:-:S11]  /*15e0*/  LOP3.LUT R5, RZ, R0, RZ, 0x33, !PT ;  /* 0x00000000ff057212 */ /* 0x000fd600078e33ff */
[----:B------:R-:W0:Y:S02]  /*15f0*/  @P0 LDC.64 R8, c[0x0][0x9e8] ;  /* 0x00027a00ff080b82 */ /* 0x000e240000000a00 */
[----:B0-----:R-:W-:-:S05]  /*1600*/  @P0 IMAD.HI.U32 R0, R5, R8, RZ ;  /* 0x0000000805000227 */ /* 0x001fca00078e00ff */
[----:B------:R-:W-:-:S04]  /*1610*/  @P0 SHF.R.U32.HI R5, RZ, R9, R0 ;  /* 0x00000009ff050219 */ /* 0x000fc80000011600 */
[----:B------:R-:W-:Y:S01]  /*1620*/  LOP3.LUT R0, RZ, R5, RZ, 0x33, !PT ;  /* 0x00000005ff007212 */ /* 0x000fe200078e33ff */
[----:B------:R-:W-:Y:S06]  /*1630*/  BRA `(.L_x_1648) ;  /* 0x0000000000107947 */ /* 0x000fec0003800000 */
.L_x_1647:
[----:B------:R-:W-:-:S13]  /*1640*/  ISETP.NE.AND P0, PT, R7, 0x1, PT ;  /* 0x000000010700780c */ /* 0x000fda0003f05270 */
[----:B------:R-:W0:Y:S02]  /*1650*/  @P0 LDC.64 R8, c[0x0][0x9e8] ;  /* 0x00027a00ff080b82 */ /* 0x000e240000000a00 */
[----:B0-----:R-:W-:-:S05]  /*1660*/  @P0 IMAD.HI.U32 R6, R0, R8, RZ ;  /* 0x0000000800060227 */ /* 0x001fca00078e00ff */
[----:B------:R-:W-:-:S07]  /*1670*/  @P0 SHF.R.U32.HI R0, RZ, R9, R6 ;  /* 0x00000009ff000219 */ /* 0x000fce0000011606 */
.L_x_1648:
[----:B------:R-:W-:-:S05]  /*1680*/  IMAD R0, R0, R7, RZ ;  /* 0x0000000700007224 */ /* 0x000fca00078e02ff */
[----:B------:R-:W-:-:S07]  /*1690*/  VIMNMX R3, R3, R0, !PT ;  /* 0x0000000003037248 */ /* 0x000fce0007fe0100 */
.L_x_1646:
[----:B------:R-:W-:Y:S01]  /*16a0*/  SHF.R.S32.HI R6, RZ, 0x1f, R3 ;  /* 0x0000001fff067819 */ /* 0x000fe20000011403 */
[----:B------:R-:W-:Y:S01]  /*16b0*/  IMAD.MOV.U32 R0, RZ, RZ, RZ ;  /* 0x000000ffff007224 */ /* 0x000fe200078e00ff */
[----:B------:R-:W-:Y:S02]  /*16c0*/  PLOP3.LUT P0, PT, PT, PT, PT, 0x80, 0x0 ;  /* 0x000000000000781c */ /* 0x000fe40003f0f070 */
[----:B------:R-:W-:Y:S02]  /*16d0*/  CS2R R150, SRZ ;  /* 0x0000000000967805 */ /* 0x000fe4000001ff00 */
[----:B------:R-:W-:Y:S01]  /*16e0*/  LEA.HI R6, R6, R3, RZ, 0x6 ;  /* 0x0000000306067211 */ /* 0x000fe200078f30ff */
[----:B------:R-:W-:Y:S01]  /*16f0*/  IMAD.MOV.U32 R3, RZ, RZ, RZ ;  /* 0x000000ffff037224 */ /* 0x000fe200078e00ff */
[----:B------:R-:W-:Y:S02]  /*1700*/  CS2R R148, SRZ ;  /* 0x0000000000947805 */ /* 0x000fe4000001ff00 */
[----:B------:R-:W-:-:S02]  /*1710*/  CS2R R146, SRZ ;  /* 0x0000000000927805 */ /* 0x000fc4000001ff00 */
[----:B------:R-:W-:Y:S02]  /*1720*/  SHF.R.S32.HI R5, RZ, 0x6, R6 ;  /* 0x00000006ff057819 */ /* 0x000fe40000011406 */
[----:B------:R-:W-:Y:S02]  /*1730*/  CS2R R144, SRZ ;  /* 0x0000000000907805 */ /* 0x000fe4000001ff00 */
[----:B------:R-:W-:Y:S02]  /*1740*/  CS2R R164, SRZ ;  /* 0x0000000000a47805 */ /* 0x000fe4000001ff00 */
[----:B------:R-:W-:Y:S02]  /*1750*/  CS2R R140, SRZ ;  /* 0x00000000008c7805 */ /* 0x000fe4000001ff00 */
[----:B------:R-:W-:Y:S02]  /*1760*/  VIMNMX R5, RZ, R5, !PT ;  /* 0x00000005ff057248 */ /* 0x000fe40007fe0100 */
[----:B------:R-:W-:-:S02]  /*1770*/  CS2R R162, SRZ ;  /* 0x0000000000a27805 */ /* 0x000fc4000001ff00 */
[----:B------:R-:W-:Y:S02]  /*1780*/  CS2R R136, SRZ ;  /* 0x0000000000887805 */ /* 0x000fe4000001ff00 */
[----:B------:R-:W-:Y:S02]  /*1790*/  CS2R R160, SRZ ;  /* 0x0000000000a07805 */ /* 0x000fe4000001ff00 */
[----:B------:R-:W-:Y:S02]  /*17a0*/  ISETP.GT.AND P1, PT, R4, R5, PT ;  /* 0x000000050400720c */ /* 0x000fe40003f24270 */
[----:B------:R-:W-:Y:S02]  /*17b0*/  CS2R R132, SRZ ;  /* 0x0000000000847805 */ /* 0x000fe4000001ff00 */
[----:B------:R-:W-:Y:S02]  /*17c0*/  CS2R R158, SRZ ;  /* 0x00000000009e7805 */ /* 0x000fe4000001ff00 */
[----:B------:R-:W-:-:S02]  /*17d0*/  CS2R R156, SRZ ;  /* 0x00000000009c7805 */ /* 0x000fc4000001ff00 */
[----:B------:R-:W-:Y:S02]  /*17e0*/  CS2R R128, SRZ ;  /* 0x0000000000807805 */ /* 0x000fe4000001ff00 */
        /* <DEDUP_REMOVED lines=49> */
[----:B------:R-:W-:Y:S01]  /*1b00*/  CS2R R30, SRZ ;  /* 0x00000000001e7805 */ /* 0x000fe2000001ff00 */
[----:B------:R-:W-:Y:S01]  /*1b10*/  IMAD.MOV.U32 R7, RZ, RZ, RZ ;  /* 0x000000ffff077224 */ /* 0x000fe200078e00ff */
[----:B------:R-:W-:Y:S02]  /*1b20*/  CS2R R26, SRZ ;  /* 0x00000000001a7805 */ /* 0x000fe4000001ff00 */
[----:B------:R-:W-:Y:S01]  /*1b30*/  MOV R210, RZ ;  /* 0x000000ff00d27202 */ /* 0x000fe20000000f00 */
[----:B------:R-:W-:Y:S06]  /*1b40*/  @!P1 BRA `(.L_x_1649) ;  /* 0x000000c000d89947 */ /* 0x000fec0003800000 */
        /* <DEDUP_REMOVED lines=14> */
.L_x_1650:
[----:B------:R-:W-:Y:S01]  /*1c30*/  ULEA UR21, UR38, UR42, 0x3 ;  /* 0x0000002a26157291 */ /* 0x000fe2000f8e183f */
[----:B------:R-:W-:-:S05]  /*1c40*/  IMAD.U32 R0, RZ, RZ, UR37 ;  /* 0x00000025ff007e24 */ /* 0x000fca000f8e00ff */
[----:B------:R-:W-:-:S04]  /*1c50*/  SHF.L.U32 R0, R0, 0x1f, RZ ;  /* 0x0000001f00007819 */ /* 0x000fc800000006ff */
[----:B------:R-:W0:Y:S02]  /*1c60*/  SYNCS.PHASECHK.TRANS64.TRYWAIT P1, [UR21+0x28c50], R0 ;  /* 0x028c5000ff0075a7 */ /* 0x000e240008020155 */
[----:B0-----:R-:W-:Y:S05]  /*1c70*/  @!P1 BRA `(.L_x_1651) ;  /* 0x0000013000149947 */ /* 0x001fea0003800000 */
.L_x_1824:
[----:B------:R-:W-:Y:S01]  /*1c80*/  BAR.SYNC.DEFER_BLOCKING 0xe, 0x100 ;  /* 0x0384000000007b1d */ /* 0x000fe20000010000 */
[----:B------:R-:W-:Y:S02]  /*1c90*/  UIADD3 UR4, UR42, 0x26800, URZ ;  /* 0x000268002a047890 */ /* 0x000fe4000fffe03f */
[----:B------:R-:W-:Y:S02]  /*1ca0*/  ULEA UR18, UR38, UR20, 0xc ;  /* 0x0000001426127291 */ /* 0x000fe4000f8e603f */
[----:B------:R-:W-:Y:S01]  /*1cb0*/  USHF.R.U32.HI UR4, URZ, 0x4, UR4 ;  /* 0x000000043f047899 */ /* 0x000fe20008011604 */
[----:B------:R-:W-:Y:S01]  /*1cc0*/  UMOV UR19, 0x40000040 ;  /* 0x4000004000137882 */ /* 0x000fe20000000000 */
[----:B------:R-:W-:Y:S02]  /*1cd0*/  UMOV UR17, 0x40000040 ;  /* 0x4000004000117882 */ /* 0x000fe40000000000 */
[----:B------:R-:W-:Y:S02]  /*1ce0*/  ULOP3.LUT UR4, UR4, 0x3fff, URZ, 0xc0, !UPT ;  /* 0x00003fff04047892 */ /* 0x000fe4000f8ec03f */
[----:B------:R-:W-:-:S02]  /*1cf0*/  UIADD3 UR6, UR18, 0x80, URZ ;  /* 0x0000008012067890 */ /* 0x000fc4000fffe03f */
[----:B------:R-:W-:Y:S01]  /*1d00*/  ULOP3.LUT UR16, UR4, 0x10000, URZ, 0xfc, !UPT ;  /* 0x0001000004107892 */ /* 0x000fe2000f8efc3f */
[----:B------:R-:W-:Y:S01]  /*1d10*/  UMOV UR7, 0x40000040 ;  /* 0x4000004000077882 */ /* 0x000fe20000000000 */
[----:B------:R-:W-:Y:S02]  /*1d20*/  UMOV UR5, 0x40000040 ;  /* 0x4000004000057882 */ /* 0x000fe40000000000 */
[----:B------:R-:W-:Y:S02]  /*1d30*/  UIADD3 UR4, UR16, 0x2, URZ ;  /* 0x0000000210047890 */ /* 0x000fe4000fffe03f */
[----:B------:R-:W-:Y:S02]  /*1d40*/  UIADD3 UR10, UR18, 0x100, URZ ;  /* 0x00000100120a7890 */ /* 0x000fe4000fffe03f */
[----:B------:R-:W-:Y:S01]  /*1d50*/  UIADD3 UR8, UR16, 0x4, URZ ;  /* 0x0000000410087890 */ /* 0x000fe2000fffe03f */
[----:B------:R-:W-:Y:S01]  /*1d60*/  UMOV UR11, 0x40000040 ;  /* 0x40000040000b7882 */ /* 0x000fe20000000000 */
[----:B------:R-:W-:Y:S01]  /*1d70*/  WARPGROUP.ARRIVE ;  /* 0x00000000000079c5 */ /* 0x000fe20000000000 */
[----:B------:R-:W-:Y:S01]  /*1d80*/  UMOV UR9, 0x40000040 ;  /* 0x4000004000097882 */ /* 0x000fe20000000000 */
[----:B------:R-:W-:-:S02]  /*1d90*/  UIADD3 UR14, UR18, 0x180, URZ ;  /* 0x00000180120e7890 */ /* 0x000fc4000fffe03f */
[----:B------:R-:W-:Y:S02]  /*1da0*/  UIADD3 UR12, UR16, 0x6, URZ ;  /* 0x00000006100c7890 */ /* 0x000fe4000fffe03f */
[----:B------:R-:W-:Y:S01]  /*1db0*/  HGMMA.64x256x16.F32 R24, gdesc[UR16].tnspB, RZ, !UPT, gsb0 ;  /* 0x43e00000101879f0 */ /* 0x000fe2000c0008ff */
[----:B------:R-:W-:Y:S01]  /*1dc0*/  UMOV UR15, 0x40000040 ;  /* 0x40000040000f7882 */ /* 0x000fe20000000000 */
[----:B------:R-:W-:Y:S01]  /*1dd0*/  UMOV UR13, 0x40000040 ;  /* 0x40000040000d7882 */ /* 0x000fe20000000000 */
        /* <DEDUP_REMOVED lines=16> */
.L_x_1652:
[----:B------:R-:W-:Y:S01]  /*1ee0*/  VIADD R4, R4, 0xfffffffe ;  /* 0xfffffffe04047836 */ /* 0x000fe20000000000 */
[----:B------:R-:W-:-:S04]  /*1ef0*/  UIADD3 UR6, UR21, 0x28c60, URZ ;  /* 0x00028c6015067890 */ /* 0x000fc8000fffe03f */
[----:B------:R-:W-:Y:S01]  /*1f00*/  ISETP.GE.AND P1, PT, R4, R5, PT ;  /* 0x000000050400720c */ /* 0x000fe20003f26270 */
[----:B------:R-:W-:-:S09]  /*1f10*/  UPRMT UR6, UR40, 0x654, UR6 ;  /* 0x0000065428067896 */ /* 0x000fd20008000006 */
[----:B------:R-:W-:Y:S03]  /*1f20*/  SYNCS.ARRIVE.TRANS64.RED.A1T0 RZ, [UR6], RZ ;  /* 0x000000ffffff79a7 */ /* 0x000fe60008100406 */
[----:B------:R-:W-:Y:S05]  /*1f30*/  @!P1 BRA `(.L_x_1653) ;  /* 0x0000000800d89947 */ /* 0x000fea0003800000 */
.L_x_1659:
[----:B------:R-:W-:Y:S01]  /*1f40*/  BAR.SYNC.DEFER_BLOCKING 0xe, 0x100 ;  /* 0x0384000000007b1d */ /* 0x000fe20000010000 */
[----:B01----:R-:W-:Y:S01]  /*1f50*/  IMAD.U32 R3, RZ, RZ, UR38 ;  /* 0x00000026ff037e24 */ /* 0x003fe2000f8e00ff */
[----:B------:R-:W-:Y:S01]  /*1f60*/  UIADD3 UR38, UR38, 0x1, URZ ;  /* 0x0000000126267890 */ /* 0x000fe2000fffe03f */
[C---:B------:R-:W-:Y:S01]  /*1f70*/  ISETP.GT.AND P2, PT, R4.reuse, R5, PT ;  /* 0x000000050400720c */ /* 0x040fe20003f44270 */
        /* <DEDUP_REMOVED lines=139> */
.L_x_1654:
[----:B------:R-:W-:Y:S01]  /*2830*/  ULEA UR21, UR38, UR42, 0x3 ;  /* 0x0000002a26157291 */ /* 0x000fe2000f8e183f */
[----:B------:R-:W-:-:S04]  /*2840*/  MOV R0, UR37 ;  /* 0x0000002500007c02 */ /* 0x000fc80008000f00 */
[----:B------:R-:W-:-:S04]  /*2850*/  SHF.L.U32 R0, R0, 0x1f, RZ ;  /* 0x0000001f00007819 */ /* 0x000fc800000006ff */
[----:B------:R0:W1:Y:S01]  /*2860*/  SYNCS.PHASECHK.TRANS64.TRYWAIT P1, [UR21+0x28c50], R0 ;  /* 0x028c5000ff0075a7 */ /* 0x0000620008020155 */
[----:B------:R-:W-:Y:S05]  /*2870*/  @!P0 BRA `(.L_x_1655) ;  /* 0x0000000000048947 */ /* 0x000fea0003800000 */
[----:B------:R-:W-:Y:S01]  /*2880*/  BPT.TRAP 0x1 ;  /* 0x000000040000795c */ /* 0x000fe20000300000 */
.L_x_1655:
[----:B-1----:R-:W-:Y:S05]  /*2890*/  @P1 BRA `(.L_x_1656) ;  /* 0x0000000000081947 */ /* 0x002fea0003800000 */
[----:B------:R-:W1:Y:S02]  /*28a0*/  SYNCS.PHASECHK.TRANS64.TRYWAIT P1, [UR21+0x28c50], R0 ;  /* 0x028c5000ff0075a7 */ /* 0x000e640008020155 */
[----:B-1----:R-:W-:Y:S05]  /*28b0*/  @!P1 BRA `(.L_x_1657) ;  /* 0x00000124001c9947 */ /* 0x002fea0003800000 */
.L_x_1656:
[----:B------:R-:W-:Y:S01]  /*28c0*/  ULEA UR18, UR38, UR20, 0xc ;  /* 0x0000001426127291 */ /* 0x000fe2000f8e603f */
[----:B------:R-:W-:Y:S01]  /*28d0*/  WARPGROUP.ARRIVE ;  /* 0x00000000000079c5 */ /* 0x000fe20000000000 */
[----:B------:R-:W-:Y:S01]  /*28e0*/  UMOV UR19, 0x40000040 ;  /* 0x4000004000137882 */ /* 0x000fe20000000000 */
[----:B------:R-:W-:Y:S01]  /*28f0*/  UMOV UR7, 0x40000040 ;  /* 0x4000004000077882 */ /* 0x000fe20000000000 */
[----:B------:R-:W-:Y:S02]  /*2900*/  UIADD3 UR6, UR18, 0x80, URZ ;  /* 0x0000008012067890 */ /* 0x000fe4000fffe03f */
[----:B------:R-:W-:Y:S01]  /*2910*/  UIADD3 UR10, UR18, 0x100, URZ ;  /* 0x00000100120a7890 */ /* 0x000fe2000fffe03f */
[----:B------:R-:W-:Y:S02]  /*2920*/  UMOV UR11, 0x40000040 ;  /* 0x40000040000b7882 */ /* 0x000fe40000000000 */
[----:B------:R-:W-:Y:S01]  /*2930*/  HGMMA.64x256x16.F32 R24, gdesc[UR16].tnspB, R24, gsb0 ;  /* 0x43e00000101879f0 */ /* 0x000fe20008000818 */
[----:B------:R-:W-:Y:S01]  /*2940*/  UIADD3 UR14, UR18, 0x180, URZ ;  /* 0x00000180120e7890 */ /* 0x000fe2000fffe03f */
[----:B------:R-:W-:Y:S01]  /*2950*/  UMOV UR15, 0x40000040 ;  /* 0x40000040000f7882 */ /* 0x000fe20000000000 */
[----:B------:R-:W-:-:S02]  /*2960*/  WARPGROUP.DEPBAR.LE gsb0, 0x0 ;  /* 0x00008000000079c5 */ /* 0x000fc40000010000 */
        /* <DEDUP_REMOVED lines=15> */
.L_x_1658:
[----:B------:R-:W-:-:S04]  /*2a60*/  UIADD3 UR6, UR21, 0x28c60, URZ ;  /* 0x00028c6015067890 */ /* 0x000fc8000fffe03f */
[----:B------:R-:W-:-:S09]  /*2a70*/  UPRMT UR6, UR40, 0x654, UR6 ;  /* 0x0000065428067896 */ /* 0x000fd20008000006 */
[----:B------:R-:W-:Y:S01]  /*2a80*/  SYNCS.ARRIVE.TRANS64.RED.A1T0 RZ, [UR6], RZ ;  /* 0x000000ffffff79a7 */ /* 0x000fe20008100406 */
[----:B------:R-:W-:Y:S05]  /*2a90*/  @P2 BRA `(.L_x_1659) ;  /* 0xfffffff400282947 */ /* 0x000fea000383ffff */
.L_x_1653:
[----:B------:R-:W-:Y:S01]  /*2aa0*/  BAR.SYNC.DEFER_BLOCKING 0xe, 0x100 ;  /* 0x0384000000007b1d */ /* 0x000fe20000010000 */
[----:B01----:R-:W-:Y:S01]  /*2ab0*/  IMAD.U32 R3, RZ, RZ, UR38 ;  /* 0x00000026ff037e24 */ /* 0x003fe2000f8e00ff */
[----:B------:R-:W-:Y:S01]  /*2ac0*/  UIADD3 UR38, UR38, 0x1, URZ ;  /* 0x0000000126267890 */ /* 0x000fe2000fffe03f */
[----:B------:R-:W-:Y:S02]  /*2ad0*/  PLOP3.LUT P0, PT, PT, PT, PT, 0x8, 0x0 ;  /* 0x000000000000781c */ /* 0x000fe40003f0e170 */
        /* <DEDUP_REMOVED lines=140> */
.L_x_1642:
[----:B------:R-:W-:Y:S01]  /*33a0*/  ULDC UR4, c[0x0][0x448] ;  /* 0x0001120000047ab9 */ /* 0x000fe20000000800 */
[----:B------:R-:W-:Y:S02]  /*33b0*/  UIADD3 UR10, UR44, 0x3f, URZ ;  /* 0x0000003f2c0a7890 */ /* 0x000fe4000fffe03f */
[----:B------:R-:W-:Y:S01]  /*33c0*/  UISETP.NE.AND UP0, UPT, UR4, 0x1, UPT ;  /* 0x000000010400788c */ /* 0x000fe2000bf05270 */
[----:B------:R-:W-:Y:S02]  /*33d0*/  ULDC UR11, c[0x0][0x288] ;  /* 0x0000a200000b7ab9 */ /* 0x000fe40000000800 */
[----:B------:R-:W-:Y:S01]  /*33e0*/  ULDC.64 UR4, c[0x0][0x9e0] ;  /* 0x0002780000047ab9 */ /* 0x000fe20000000a00 */
[----:B------:R-:W-:Y:S02]  /*33f0*/  UP2UR UR51, UPR, URZ, 0x1 ;  /* 0x000000013f337883 */ /* 0x000fe40008000000 */
[----:B------:R-:W-:-:S04]  /*3400*/  UIADD3 UR12, -UR11, 0x1, URZ ;  /* 0x000000010b0c7890 */ /* 0x000fc8000fffe13f */
[----:B------:R-:W-:Y:S01]  /*3410*/  UIMAD UR12, UR49, UR6, UR12 ;  /* 0x00000006310c72a4 */ /* 0x000fe2000f8e020c */
[----:B------:R-:W-:Y:S01]  /*3420*/  @UP0 ULDC UR8, c[0x0][0x44c] ;  /* 0x0001130000080ab9 */ /* 0x000fe20000000800 */
[----:B------:R-:W-:Y:S01]  /*3430*/  @UP0 ULDC UR13, c[0x0][0x450] ;  /* 0x00011400000d0ab9 */ /* 0x000fe20000000800 */
[----:B------:R-:W-:-:S04]  /*3440*/  UIMAD.WIDE.U32 UR8, UR10, UR8, URZ ;  /* 0x000000080a0872a5 */ /* 0x000fc8000f8e003f */
[----:B------:R-:W-:Y:S02]  /*3450*/  @UP0 USHF.R.U32.HI UR10, URZ, UR13, UR9 ;  /* 0x0000000d3f0a0299 */ /* 0x000fe40008011609 */
[----:B------:R-:W-:Y:S02]  /*3460*/  UISETP.GE.AND UP0, UPT, UR5, 0x1, UPT ;  /* 0x000000010500788c */ /* 0x000fe4000bf06270 */
[----:B------:R-:W-:Y:S02]  /*3470*/  UIADD3 UR10, UR12, UR10, URZ ;  /* 0x0000000a0c0a7290 */ /* 0x000fe4000fffe03f */
[----:B------:R-:W-:Y:S02]  /*3480*/  UP2UR UR50, UPR, URZ, 0x1 ;  /* 0x000000013f327883 */ /* 0x000fe40008000000 */
[----:B------:R-:W-:Y:S01]  /*3490*/  PLOP3.LUT P0, PT, PT, PT, UP0, 0x40, 0x0 ;  /* 0x000000000000781c */ /* 0x000fe20003f0e808 */
[----:B------:R-:W-:-:S06]  /*34a0*/  UIADD3 UR4, UR10, UR4, URZ ;  /* 0x000000040a047290 */ /* 0x000fcc000fffe03f */
[----:B------:R-:W-:-:S06]  /*34b0*/  IMAD.U32 R0, RZ, RZ, UR4 ;  /* 0x00000004ff007e24 */ /* 0x000fcc000f8e00ff */
[----:B------:R-:W-:Y:S05]  /*34c0*/  @P0 BRA `(.L_x_1660) ;  /* 0x0000000000400947 */ /* 0x000fea0003800000 */
[----:B------:R-:W-:Y:S01]  /*34d0*/  ISETP.LT.AND P0, PT, RZ, UR10, PT ;  /* 0x0000000aff007c0c */ /* 0x000fe2000bf01270 */
[----:B------:R-:W-:-:S12]  /*34e0*/  UIADD3 UR4, UR10, -0x1, URZ ;  /* 0xffffffff0a047890 */ /* 0x000fd8000fffe03f */
[----:B------:R-:W-:Y:S05]  /*34f0*/  @P0 BRA `(.L_x_1661) ;  /* 0x00000000001c0947 */ /* 0x000fea0003800000 */
[----:B------:R-:W-:Y:S02]  /*3500*/  UISETP.NE.AND UP0, UPT, UR5, 0x1, UPT ;  /* 0x000000010500788c */ /* 0x000fe4000bf05270 */
[----:B------:R-:W-:-:S09]  /*3510*/  UIADD3 UR4, -UR10, URZ, URZ ;  /* 0x0000003f0a047290 */ /* 0x000fd2000fffe13f */
[----:B------:R-:W-:Y:S02]  /*3520*/  @UP0 ULDC.64 UR12, c[0x0][0x9e8] ;  /* 0x00027a00000c0ab9 */ /* 0x000fe40000000a00 */
[----:B------:R-:W-:-:S04]  /*3530*/  UIMAD.WIDE.U32 UR8, UR4, UR12, URZ ;  /* 0x0000000c040872a5 */ /* 0x000fc8000f8e003f */
[----:B------:R-:W-:-:S04]  /*3540*/  @UP0 USHF.R.U32.HI UR4, URZ, UR13, UR9 ;  /* 0x0000000d3f040299 */ /* 0x000fc80008011609 */
[----:B------:R-:W-:Y:S01]  /*3550*/  ULOP3.LUT UR4, URZ, UR4, URZ, 0x33, !UPT ;  /* 0x000000043f047292 */ /* 0x000fe2000f8e333f */
[----:B------:R-:W-:Y:S11]  /*3560*/  BRA `(.L_x_1662) ;  /* 0x0000000000107947 */ /* 0x000ff60003800000 */
.L_x_1661:
[----:B------:R-:W-:-:S11]  /*3570*/  UISETP.NE.AND UP0, UPT, UR5, 0x1, UPT ;  /* 0x000000010500788c */ /* 0x000fd6000bf05270 */
[----:B------:R-:W-:Y:S02]  /*3580*/  @UP0 ULDC.64 UR12, c[0x0][0x9e8] ;  /* 0x00027a00000c0ab9 */ /* 0x000fe40000000a00 */
[----:B------:R-:W-:-:S04]  /*3590*/  UIMAD.WIDE.U32 UR8, UR4, UR12, URZ ;  /* 0x0000000c040872a5 */ /* 0x000fc8000f8e003f */
[----:B------:R-:W-:-:S12]  /*35a0*/  @UP0 USHF.R.U32.HI UR4, URZ, UR13, UR9 ;  /* 0x0000000d3f040299 */ /* 0x000fd80008011609 */
.L_x_1662:
[----:B------:R-:W-:-:S06]  /*35b0*/  UIMAD UR4, UR4, UR5, UR5 ;  /* 0x00000005040472a4 */ /* 0x000fcc000f8e0205 */
[----:B------:R-:W-:-:S07]  /*35c0*/  VIMNMX R0, R0, UR4, PT ;  /* 0x0000000400007c48 */ /* 0x000fce000bfe0100 */
.L_x_1660:
[----:B------:R-:W-:Y:S01]  /*35d0*/  UISETP.NE.AND UP0, UPT, UR51, URZ, UPT ;  /* 0x0000003f3300728c */ /* 0x000fe2000bf05270 */
[----:B------:R-:W-:Y:S01]  /*35e0*/  IADD3 R0, R0, 0x3f, RZ ;  /* 0x0000003f00007810 */ /* 0x000fe20007ffe0ff */
[----:B------:R-:W-:Y:S01]  /*35f0*/  UMOV UR4, UR44 ;  /* 0x0000002c00047c82 */ /* 0x000fe20008000000 */
[----:B------:R-:W-:Y:S02]  /*3600*/  UIMAD UR6, UR49, UR6, -UR11 ;  /* 0x00000006310672a4 */ /* 0x000fe4000f8e0a0b */
[----:B------:R-:W-:-:S04]  /*3610*/  SHF.R.S32.HI R3, RZ, 0x1f, R0 ;  /* 0x0000001fff037819 */ /* 0x000fc80000011400 */
[----:B------:R-:W-:Y:S02]  /*3620*/  LEA.HI R3, R3, R0, RZ, 0x6 ;  /* 0x0000000003037211 */ /* 0x000fe400078f30ff */
[----:B------:R-:W-:Y:S01]  /*3630*/  @UP0 ULDC UR8, c[0x0][0x44c] ;  /* 0x0001130000080ab9 */ /* 0x000fe20000000800 */
[----:B------:R-:W-:Y:S01]  /*3640*/  @UP0 ULDC UR10, c[0x0][0x450] ;  /* 0x00011400000a0ab9 */ /* 0x000fe20000000800 */
[----:B------:R-:W-:Y:S01]  /*3650*/  UIMAD.WIDE.U32 UR8, UR44, UR8, URZ ;  /* 0x000000082c0872a5 */ /* 0x000fe2000f8e003f */
[----:B------:R-:W-:-:S03]  /*3660*/  SHF.R.S32.HI R3, RZ, 0x6, R3 ;  /* 0x00000006ff037819 */ /* 0x000fc60000011403 */
[----:B------:R-:W-:Y:S01]  /*3670*/  @UP0 USHF.R.U32.HI UR4, URZ, UR10, UR9 ;  /* 0x0000000a3f040299 */ /* 0x000fe20008011609 */
[----:B------:R-:W-:Y:S01]  /*3680*/  VIMNMX R152, R3, UR7, PT ;  /* 0x0000000703987c48 */ /* 0x000fe2000bfe0100 */
[----:B------:R-:W-:Y:S02]  /*3690*/  UISETP.GE.AND UP0, UPT, UR5, 0x1, UPT ;  /* 0x000000010500788c */ /* 0x000fe4000bf06270 */
[----:B------:R-:W-:Y:S01]  /*36a0*/  UIADD3 UR4, UR6, UR4, URZ ;  /* 0x0000000406047290 */ /* 0x000fe2000fffe03f */
[----:B------:R-:W-:-:S03]  /*36b0*/  ULDC UR8, c[0x0][0x9dc] ;  /* 0x0002770000087ab9 */ /* 0x000fc60000000800 */
[----:B------:R-:W-:Y:S01]  /*36c0*/  PLOP3.LUT P0, PT, PT, PT, UP0, 0x40, 0x0 ;  /* 0x000000000000781c */ /* 0x000fe20003f0e808 */
[----:B------:R-:W-:-:S12]  /*36d0*/  UIADD3 UR8, UR4, -UR8, URZ ;  /* 0x8000000804087290 */ /* 0x000fd8000fffe03f */
[----:B------:R-:W-:Y:S05]  /*36e0*/  @P0 BRA `(.L_x_1663) ;  /* 0x0000000000440947 */ /* 0x000fea0003800000 */
[----:B------:R-:W-:-:S06]  /*36f0*/  UISETP.GT.AND UP0, UPT, UR4, -0x1, UPT ;  /* 0xffffffff0400788c */ /* 0x000fcc000bf04270 */
[----:B------:R-:W-:-:S13]  /*3700*/  PLOP3.LUT P0, PT, PT, PT, UP0, 0x80, 0x0 ;  /* 0x000000000000781c */ /* 0x000fda0003f0f008 */
[----:B------:R-:W-:Y:S05]  /*3710*/  @P0 BRA `(.L_x_1664) ;  /* 0x00000000001c0947 */ /* 0x000fea0003800000 */
[----:B------:R-:W-:Y:S02]  /*3720*/  UISETP.NE.AND UP0, UPT, UR5, 0x1, UPT ;  /* 0x000000010500788c */ /* 0x000fe4000bf05270 */
[----:B------:R-:W-:-:S09]  /*3730*/  ULOP3.LUT UR4, URZ, UR4, URZ, 0x33, !UPT ;  /* 0x000000043f047292 */ /* 0x000fd2000f8e333f */
[----:B------:R-:W-:Y:S02]  /*3740*/  @UP0 ULDC.64 UR10, c[0x0][0x9e8] ;  /* 0x00027a00000a0ab9 */ /* 0x000fe40000000a00 */
[----:B------:R-:W-:-:S04]  /*3750*/  UIMAD.WIDE.U32 UR6, UR4, UR10, URZ ;  /* 0x0000000a040672a5 */ /* 0x000fc8000f8e003f */
[----:B------:R-:W-:-:S04]  /*3760*/  @UP0 USHF.R.U32.HI UR4, URZ, UR11, UR7 ;  /* 0x0000000b3f040299 */ /* 0x000fc80008011607 */
[----:B------:R-:W-:Y:S01]  /*3770*/  ULOP3.LUT UR4, URZ, UR4, URZ, 0x33, !UPT ;  /* 0x000000043f047292 */ /* 0x000fe2000f8e333f */
[----:B------:R-:W-:Y:S11]  /*3780*/  BRA `(.L_x_1665) ;  /* 0x0000000000107947 */ /* 0x000ff60003800000 */
.L_x_1664:
[----:B------:R-:W-:-:S11]  /*3790*/  UISETP.NE.AND UP0, UPT, UR5, 0x1, UPT ;  /* 0x000000010500788c */ /* 0x000fd6000bf05270 */
[----:B------:R-:W-:Y:S02]  /*37a0*/  @UP0 ULDC.64 UR10, c[0x0][0x9e8] ;  /* 0x00027a00000a0ab9 */ /* 0x000fe40000000a00 */
[----:B------:R-:W-:-:S04]  /*37b0*/  UIMAD.WIDE.U32 UR6, UR4, UR10, URZ ;  /* 0x0000000a040672a5 */ /* 0x000fc8000f8e003f */
[----:B------:R-:W-:-:S12]  /*37c0*/  @UP0 USHF.R.U32.HI UR4, URZ, UR11, UR7 ;  /* 0x0000000b3f040299 */ /* 0x000fd80008011607 */
.L_x_1665:
[----:B------:R-:W-:-:S04]  /*37d0*/  UIMAD UR4, UR4, UR5, URZ ;  /* 0x00000005040472a4 */ /* 0x000fc8000f8e023f */
[----:B------:R-:W-:-:S04]  /*37e0*/  UISETP.LT.AND UP0, UPT, UR8, UR4, UPT ;  /* 0x000000040800728c */ /* 0x000fc8000bf01270 */
[----:B------:R-:W-:-:S12]  /*37f0*/  USEL UR8, UR8, UR4, !UP0 ;  /* 0x0000000408087287 */ /* 0x000fd8000c000000 */
.L_x_1663:
[----:B------:R-:W-:Y:S01]  /*3800*/  USHF.R.S32.HI UR4, URZ, 0x1f, UR8 ;  /* 0x0000001f3f047899 */ /* 0x000fe20008011408 */
[----:B------:R-:W-:Y:S01]  /*3810*/  PLOP3.LUT P0, PT, PT, PT, PT, 0x80, 0x0 ;  /* 0x000000000000781c */ /* 0x000fe20003f0f070 */
[----:B------:R-:W-:Y:S01]  /*3820*/  IMAD.MOV.U32 R0, RZ, RZ, RZ ;  /* 0x000000ffff007224 */ /* 0x000fe200078e00ff */
[----:B------:R-:W-:Y:S01]  /*3830*/  CS2R R150, SRZ ;  /* 0x0000000000967805 */ /* 0x000fe2000001ff00 */
[----:B------:R-:W-:Y:S01]  /*3840*/  ULEA.HI UR4, UR4, UR8, URZ, 0x6 ;  /* 0x0000000804047291 */ /* 0x000fe2000f8f303f */
[----:B------:R-:W-:Y:S01]  /*3850*/  IMAD.MOV.U32 R3, RZ, RZ, RZ ;  /* 0x000000ffff037224 */ /* 0x000fe200078e00ff */
[----:B------:R-:W-:Y:S02]  /*3860*/  CS2R R148, SRZ ;  /* 0x0000000000947805 */ /* 0x000fe4000001ff00 */
[----:B------:R-:W-:Y:S01]  /*3870*/  CS2R R146, SRZ ;  /* 0x0000000000927805 */ /* 0x000fe2000001ff00 */
[----:B------:R-:W-:Y:S01]  /*3880*/  USHF.R.S32.HI UR4, URZ, 0x6, UR4 ;  /* 0x000000063f047899 */ /* 0x000fe20008011404 */
[----:B------:R-:W-:-:S02]  /*3890*/  CS2R R144, SRZ ;  /* 0x0000000000907805 */ /* 0x000fc4000001ff00 */
[----:B------:R-:W-:Y:S02]  /*38a0*/  CS2R R164, SRZ ;  /* 0x0000000000a47805 */ /* 0x000fe4000001ff00 */
[----:B------:R-:W-:Y:S01]  /*38b0*/  CS2R R140, SRZ ;  /* 0x00000000008c7805 */ /* 0x000fe2000001ff00 */
[----:B------:R-:W-:Y:S01]  /*38c0*/  UISETP.LT.AND UP0, UPT, URZ, UR4, UPT ;  /* 0x000000043f00728c */ /* 0x000fe2000bf01270 */
[----:B------:R-:W-:Y:S02]  /*38d0*/  CS2R R162, SRZ ;  /* 0x0000000000a27805 */ /* 0x000fe4000001ff00 */
[----:B------:R-:W-:Y:S02]  /*38e0*/  CS2R R136, SRZ ;  /* 0x0000000000887805 */ /* 0x000fe4000001ff00 */
[----:B------:R-:W-:Y:S01]  /*38f0*/  CS2R R160, SRZ ;  /* 0x0000000000a07805 */ /* 0x000fe2000001ff00 */
[----:B------:R-:W-:Y:S01]  /*3900*/  USEL UR47, URZ, UR4, !UP0 ;  /* 0x000000043f2f7287 */ /* 0x000fe2000c000000 */
[----:B------:R-:W-:-:S02]  /*3910*/  CS2R R132, SRZ ;  /* 0x0000000000847805 */ /* 0x000fc4000001ff00 */
[----:B------:R-:W-:Y:S02]  /*3920*/  CS2R R158, SRZ ;  /* 0x00000000009e7805 */ /* 0x000fe4000001ff00 */
[----:B------:R-:W-:Y:S02]  /*3930*/  CS2R R156, SRZ ;  /* 0x00000000009c7805 */ /* 0x000fe4000001ff00 */
[----:B------:R-:W-:Y:S02]  /*3940*/  CS2R R128, SRZ ;  /* 0x0000000000807805 */ /* 0x000fe4000001ff00 */
[----:B------:R-:W-:Y:S02]  /*3950*/  CS2R R154, SRZ ;  /* 0x00000000009a7805 */ /* 0x000fe4000001ff00 */
[----:B------:R-:W-:Y:S01]  /*3960*/  ISETP.GT.AND P1, PT, R152, UR47, PT ;  /* 0x0000002f98007c0c */ /* 0x000fe2000bf24270 */
        /* <DEDUP_REMOVED lines=51> */
[----:B------:R-:W-:Y:S01]  /*3ca0*/  MOV R210, RZ ;  /* 0x000000ff00d27202 */ /* 0x000fe20000000f00 */
[----:B------:R-:W-:Y:S06]  /*3cb0*/  @!P1 BRA `(.L_x_1649) ;  /* 0x000000a0007c9947 */ /* 0x000fec0003800000 */
        /* <DEDUP_REMOVED lines=11> */
[----:B------:R-:W-:-:S04]  /*3d70*/  ULOP3.LUT UR5, UR5, 0x3fff, URZ, 0xc0, !UPT ;  /* 0x00003fff05057892 */ /* 0x000fc8000f8ec03f */
[----:B------:R-:W-:-:S04]  /*3d80*/  ULOP3.LUT UR48, UR5, 0x2000000, URZ, 0xfc, !UPT ;  /* 0x0200000005307892 */ /* 0x000fc8000f8efc3f */
        /* <DEDUP_REMOVED lines=17> */
.L_x_1666:
        /* <DEDUP_REMOVED lines=9> */
.L_x_1825:
[----:B------:R-:W-:Y:S05]  /*3f30*/  @!P0 BRA `(.L_x_1668) ;  /* 0x0000000000048947 */ /* 0x000fea0003800000 */
[----:B------:R-:W-:Y:S01]  /*3f40*/  BPT.TRAP 0x1 ;  /* 0x000000040000795c */ /* 0x000fe20000300000 */
.L_x_1668:
[----:B------:R-:W-:Y:S01]  /*3f50*/  IMAD.U32 R8, RZ, RZ, UR37 ;  /* 0x00000025ff087e24 */ /* 0x000fe2000f8e00ff */
[----:B------:R-:W-:-:S04]  /*3f60*/  MOV R7, UR38 ;  /* 0x0000002600077c02 */ /* 0x000fc80008000f00 */
[----:B------:R-:W-:Y:S02]  /*3f70*/  LEA R7, R7, UR42, 0x3 ;  /* 0x0000002a07077c11 */ /* 0x000fe4000f8e18ff */
[----:B------:R-:W-:-:S04]  /*3f80*/  SHF.L.U32 R8, R8, 0x1f, RZ ;  /* 0x0000001f08087819 */ /* 0x000fc800000006ff */
[----:B------:R1:W2:Y:S01]  /*3f90*/  SYNCS.PHASECHK.TRANS64.TRYWAIT P1, [R7+URZ+0x28c30], R8 ;  /* 0x028c3008070075a7 */ /* 0x0002a2000802017f */
[----:B------:R-:W-:Y:S05]  /*3fa0*/  @!P0 BRA `(.L_x_1669) ;  /* 0x0000000000048947 */ /* 0x000fea0003800000 */
[----:B------:R-:W-:Y:S01]  /*3fb0*/  BPT.TRAP 0x1 ;  /* 0x000000040000795c */ /* 0x000fe20000300000 */
.L_x_1669:
[----:B--2---:R-:W-:Y:S05]  /*3fc0*/  @P1 BRA `(.L_x_1670) ;  /* 0x0000000000081947 */ /* 0x004fea0003800000 */
[----:B------:R-:W2:Y:S02]  /*3fd0*/  SYNCS.PHASECHK.TRANS64.TRYWAIT P1, [R7+URZ+0x28c30], R8 ;  /* 0x028c3008070075a7 */ /* 0x000ea4000802017f */
[----:B--2---:R-:W-:Y:S05]  /*3fe0*/  @!P1 BRA `(.L_x_1671) ;  /* 0x0000010c00809947 */ /* 0x004fea0003800000 */
.L_x_1670:
        /* <DEDUP_REMOVED lines=40> */
.L_x_1672:
[----:B------:R-:W-:Y:S01]  /*4270*/  UISETP.NE.AND UP1, UPT, UR51, URZ, UPT ;  /* 0x0000003f3300728c */ /* 0x000fe2000bf25270 */
[----:B------:R-:W0:Y:S01]  /*4280*/  LDC R9, c[0x0][0x2f0] ;  /* 0x0000bc00ff097b82 */ /* 0x000e220000000800 */
[----:B------:R-:W-:Y:S01]  /*4290*/  VIADD R3, R185, UR44 ;  /* 0x0000002cb9037c36 */ /* 0x000fe20008000000 */
[----:B------:R-:W-:Y:S01]  /*42a0*/  R2UR UR6, R7 ;  /* 0x00000000070672ca */ /* 0x000fe200000e0000 */
[----:B------:R-:W-:Y:S02]  /*42b0*/  UISETP.NE.AND UP0, UPT, UR50, URZ, UPT ;  /* 0x0000003f3200728c */ /* 0x000fe4000bf05270 */
[----:B------:R-:W-:Y:S01]  /*42c0*/  PLOP3.LUT P1, PT, PT, PT, UP1, 0x80, 0x0 ;  /* 0x000000000000781c */ /* 0x000fe20003f2f018 */
[----:B------:R-:W-:Y:S01]  /*42d0*/  IMAD.MOV.U32 R4, RZ, RZ, R3 ;  /* 0x000000ffff047224 */ /* 0x000fe200078e0003 */
[----:B------:R-:W-:Y:S01]  /*42e0*/  PLOP3.LUT P2, PT, PT, PT, UP1, 0x80, 0x0 ;  /* 0x000000000000781c */ /* 0x000fe20003f4f018 */
[----:B------:R-:W3:Y:S01]  /*42f0*/  LDC R12, c[0x0][0x288] ;  /* 0x0000a200ff0c7b82 */ /* 0x000ee20000000800 */
[----:B------:R-:W-:Y:S01]  /*4300*/  ULDC UR7, c[0x0][0x9d8] ;  /* 0x0002760000077ab9 */ /* 0x000fe20000000800 */
[----:B------:R-:W-:Y:S01]  /*4310*/  @UP1 ULDC UR10, c[0x0][0x44c] ;  /* 0x00011300000a1ab9 */ /* 0x000fe20000000800 */
[----:B------:R-:W-:Y:S01]  /*4320*/  FMUL.FTZ R30, R30, UR7 ;  /* 0x000000071e1e7c20 */ /* 0x000fe20008410000 */
[----:B------:R-:W-:Y:S01]  /*4330*/  FMUL.FTZ R24, R24, UR7 ;  /* 0x0000000718187c20 */ /* 0x000fe20008410000 */
[----:B------:R-:W-:Y:S01]  /*4340*/  FMUL.FTZ R25, R25, UR7 ;  /* 0x0000000719197c20 */ /* 0x000fe20008410000 */
[----:B------:R-:W-:Y:S01]  /*4350*/  FMUL.FTZ R26, R26, UR7 ;  /* 0x000000071a1a7c20 */ /* 0x000fe20008410000 */
[----:B------:R-:W-:Y:S01]  /*4360*/  UIADD3 UR6, UR6, 0x28c40, URZ ;  /* 0x00028c4006067890 */ /* 0x000fe2000fffe03f */
[----:B------:R-:W-:Y:S01]  /*4370*/  FMUL.FTZ R27, R27, UR7 ;  /* 0x000000071b1b7c20 */ /* 0x000fe20008410000 */
[----:B------:R-:W-:Y:S01]  /*4380*/  FMUL.FTZ R28, R28, UR7 ;  /* 0x000000071c1c7c20 */ /* 0x000fe20008410000 */
[----:B------:R-:W-:Y:S01]  /*4390*/  @P1 IMAD.HI.U32 R5, R3, UR10, RZ ;  /* 0x0000000a03051c27 */ /* 0x000fe2000f8e00ff */
[----:B------:R-:W-:Y:S01]  /*43a0*/  @UP1 ULDC UR10, c[0x0][0x450] ;  /* 0x00011400000a1ab9 */ /* 0x000fe20000000800 */
[----:B------:R-:W-:-:S02]  /*43b0*/  UPRMT UR6, UR40, 0x654, UR6 ;  /* 0x0000065428067896 */ /* 0x000fc40008000006 */
[----:B------:R-:W-:Y:S01]  /*43c0*/  FMUL.FTZ R29, R29, UR7 ;  /* 0x000000071d1d7c20 */ /* 0x000fe20008410000 */
[----:B------:R-:W-:Y:S01]  /*43d0*/  IMAD.MOV.U32 R3, RZ, RZ, -0x40 ;  /* 0xffffffc0ff037424 */ /* 0x000fe200078e00ff */
[----:B------:R-:W-:Y:S01]  /*43e0*/  @P2 SHF.R.U32.HI R4, RZ, UR10, R5 ;  /* 0x0000000aff042c19 */ /* 0x000fe20008011605 */
[----:B------:R-:W-:Y:S01]  /*43f0*/  FMUL.FTZ R32, R32, UR7 ;  /* 0x0000000720207c20 */ /* 0x000fe20008410000 */
[----:B------:R-:W-:Y:S01]  /*4400*/  FMUL.FTZ R33, R33, UR7 ;  /* 0x0000000721217c20 */ /* 0x000fe20008410000 */
[----:B------:R-:W-:Y:S02]  /*4410*/  IMAD R6, R152, R3, 0x41 ;  /* 0x0000004198067424 */ /* 0x000fe400078e0203 */
[----:B------:R-:W-:Y:S01]  /*4420*/  FMUL.FTZ R36, R36, UR7 ;  /* 0x0000000724247c20 */ /* 0x000fe20008410000 */
[----:B------:R-:W4:Y:S01]  /*4430*/  SHFL.IDX PT, R56, R4, RZ, 0x1c1f ;  /* 0x001c1fff04387589 */ /* 0x000f2200000e0000 */
[----:B------:R-:W-:Y:S01]  /*4440*/  FMUL.FTZ R37, R37, UR7 ;  /* 0x0000000725257c20 */ /* 0x000fe20008410000 */
        /* <DEDUP_REMOVED lines=17> */
[----:B------:R5:W1:Y:S01]  /*4560*/  MUFU.TANH R10, R30 ;  /* 0x0000001e000a7308 */ /* 0x000a620000002400 */
[----:B0-----:R-:W-:Y:S01]  /*4570*/  IMAD R5, R9, UR49, R6 ;  /* 0x0000003109057c24 */ /* 0x001fe2000f8e0206 */
[----:B------:R-:W-:Y:S01]  /*4580*/  PLOP3.LUT P1, PT, PT, PT, UP0, 0x40, 0x0 ;  /* 0x000000000000781c */ /* 0x000fe20003f2e808 */
[----:B------:R-:W-:Y:S01]  /*4590*/  ULDC UR22, c[0x0][0x9dc] ;  /* 0x0002770000167ab9 */ /* 0x000fe20000000800 */
[----:B------:R-:W-:Y:S01]  /*45a0*/  SYNCS.ARRIVE.TRANS64.RED.A1T0 RZ, [UR6], RZ ;  /* 0x000000ffffff79a7 */ /* 0x000fe20008100406 */
[----:B------:R-:W-:Y:S01]  /*45b0*/  FMUL.FTZ R34, R34, UR7 ;  /* 0x0000000722227c20 */ /* 0x000fe20008410000 */
[----:B------:R-:W-:Y:S01]  /*45c0*/  ULOP3.LUT UR6, URZ, UR22, URZ, 0x33, !UPT ;  /* 0x000000163f067292 */ /* 0x000fe2000f8e333f */
[----:B---3--:R-:W-:Y:S01]  /*45d0*/  IADD3 R5, R5, -R12, -R2 ;  /* 0x8000000c05057210 */ /* 0x008fe20007ffe802 */
[----:B------:R-:W0:Y:S01]  /*45e0*/  MUFU.TANH R24, R24 ;  /* 0x0000001800187308 */ /* 0x000e220000002400 */
[----:B-----5:R-:W-:Y:S01]  /*45f0*/  LEA R30, R152, 0xffffffc0, 0x6 ;  /* 0xffffffc0981e7811 */ /* 0x020fe200078e30ff */
[----:B------:R-:W-:Y:S01]  /*4600*/  FMUL.FTZ R31, R31, UR7 ;  /* 0x000000071f1f7c20 */ /* 0x000fe20008410000 */
[----:B------:R-:W-:Y:S01]  /*4610*/  FMUL.FTZ R35, R35, UR7 ;  /* 0x0000000723237c20 */ /* 0x000fe20008410000 */
[----:B------:R-:W-:Y:S01]  /*4620*/  ULDC UR15, c[0x0][0x9e0] ;  /* 0x00027800000f7ab9 */ /* 0x000fe20000000800 */
[----:B------:R-:W-:Y:S01]  /*4630*/  FMUL.FTZ R38, R38, UR7 ;  /* 0x0000000726267c20 */ /* 0x000fe20008410000 */
[----:B------:R-:W-:-:S02]  /*4640*/  IMAD R3, R9, UR49, -R30 ;  /* 0x0000003109037c24 */ /* 0x000fc4000f8e0a1e */
[----:B------:R-:W3:Y:S08]  /*4650*/  MUFU.TANH R25, R25 ;  /* 0x0000001900197308 */ /* 0x000ef00000002400 */
[----:B------:R-:W0:Y:S08]  /*4660*/  MUFU.TANH R26, R26 ;  /* 0x0000001a001a7308 */ /* 0x000e300000002400 */
        /* <DEDUP_REMOVED lines=24> */
[----:B------:R5:W0:Y:S08]  /*47f0*/  MUFU.TANH R14, R34 ;  /* 0x00000022000e7308 */ /* 0x000a300000002400 */
[----:B------:R2:W0:Y:S01]  /*4800*/  MUFU.TANH R13, R31 ;  /* 0x0000001f000d7308 */ /* 0x0004220000002400 */
[----:B-----5:R-:W-:-:S07]  /*4810*/  VIADD R34, R5, UR15 ;  /* 0x0000000f05227c36 */ /* 0x020fce0008000000 */
[----:B------:R5:W0:Y:S01]  /*4820*/  MUFU.TANH R15, R35 ;  /* 0x00000023000f7308 */ /* 0x000a220000002400 */
[----:B--2---:R-:W-:-:S04]  /*4830*/  IADD3 R31, -R2, R3, RZ ;  /* 0x00000003021f7210 */ /* 0x004fc80007ffe1ff */
[----:B----4-:R-:W-:-:S03]  /*4840*/  VIADDMNMX R3, R56, R34, R31, PT ;  /* 0x0000002238037246 */ /* 0x010fc6000380011f */
[----:B------:R2:W4:Y:S01]  /*4850*/  MUFU.TANH R20, R38 ;  /* 0x0000002600147308 */ /* 0x0005220000002400 */
[----:B-----5:R-:W-:-:S04]  /*4860*/  VIADD R35, R5, UR6 ;  /* 0x0000000605237c36 */ /* 0x020fc80008000000 */
[----:B------:R-:W-:Y:S02]  /*4870*/  IMAD.IADD R5, R35, 0x1, R56 ;  /* 0x0000000123057824 */ /* 0x000fe400078e0238 */
[----:B--2---:R-:W-:Y:S01]  /*4880*/  VIADD R38, R6, 0xffffffff ;  /* 0xffffffff06267836 */ /* 0x004fe20000000000 */
[----:B01-3--:R-:W-:Y:S06]  /*4890*/  @P1 BRA `(.L_x_1673) ;  /* 0x0000000000641947 */ /* 0x00bfec0003800000 */
[----:B------:R-:W-:Y:S01]  /*48a0*/  IMAD R11, R9, UR49, R56 ;  /* 0x00000031090b7c24 */ /* 0x000fe2000f8e0238 */
[----:B------:R-:W-:Y:S03]  /*48b0*/  BSSY B0, `(.L_x_1674) ;  /* 0x0000013000007945 */ /* 0x000fe60003800000 */
[----:B------:R-:W-:-:S05]  /*48c0*/  IMAD.IADD R11, R11, 0x1, -R12 ;  /* 0x000000010b0b7824 */ /* 0x000fca00078e0a0c */
[----:B------:R-:W-:-:S13]  /*48d0*/  ISETP.GT.AND P1, PT, R11, -0x1, PT ;  /* 0xffffffff0b00780c */ /* 0x000fda0003f24270 */
[----:B------:R-:W-:Y:S05]  /*48e0*/  @P1 BRA `(.L_x_1675) ;  /* 0x0000000000241947 */ /* 0x000fea0003800000 */
[----:B------:R-:W-:Y:S01]  /*48f0*/  ULDC UR6, c[0x0][0x9e4] ;  /* 0x0002790000067ab9 */ /* 0x000fe20000000800 */
[----:B------:R-:W-:Y:S02]  /*4900*/  LOP3.LUT R11, RZ, R11, RZ, 0x33, !PT ;  /* 0x0000000bff0b7212 */ /* 0x000fe400078e33ff */
[----:B------:R-:W-:-:S04]  /*4910*/  MOV R39, UR6 ;  /* 0x0000000600277c02 */ /* 0x000fc80008000f00 */
[----:B------:R-:W-:-:S13]  /*4920*/  ISETP.NE.AND P1, PT, R39, 0x1, PT ;  /* 0x000000012700780c */ /* 0x000fda0003f25270 */
[----:B------:R-:W0:Y:S02]  /*4930*/  @P1 LDC.64 R56, c[0x0][0x9e8] ;  /* 0x00027a00ff381b82 */ /* 0x000e240000000a00 */
[----:B0-----:R-:W-:-:S05]  /*4940*/  @P1 IMAD.HI.U32 R6, R11, R56, RZ ;  /* 0x000000380b061227 */ /* 0x001fca00078e00ff */
[----:B------:R-:W-:-:S04]  /*4950*/  @P1 SHF.R.U32.HI R11, RZ, R57, R6 ;  /* 0x00000039ff0b1219 */ /* 0x000fc80000011606 */
[----:B------:R-:W-:Y:S01]  /*4960*/  LOP3.LUT R11, RZ, R11, RZ, 0x33, !PT ;  /* 0x0000000bff0b7212 */ /* 0x000fe200078e33ff */
[----:B------:R-:W-:Y:S06]  /*4970*/  BRA `(.L_x_1676) ;  /* 0x0000000000187947 */ /* 0x000fec0003800000 */
.L_x_1675:
[----:B------:R-:W-:Y:S02]  /*4980*/  ULDC UR6, c[0x0][0x9e4] ;  /* 0x0002790000067ab9 */ /* 0x000fe40000000800 */
[----:B------:R-:W-:-:S05]  /*4990*/  IMAD.U32 R39, RZ, RZ, UR6 ;  /* 0x00000006ff277e24 */ /* 0x000fca000f8e00ff */
[----:B------:R-:W-:-:S13]  /*49a0*/  ISETP.NE.AND P1, PT, R39, 0x1, PT ;  /* 0x000000012700780c */ /* 0x000fda0003f25270 */
[----:B------:R-:W0:Y:S02]  /*49b0*/  @P1 LDC.64 R56, c[0x0][0x9e8] ;  /* 0x00027a00ff381b82 */ /* 0x000e240000000a00 */
[----:B0-----:R-:W-:-:S05]  /*49c0*/  @P1 IMAD.HI.U32 R6, R11, R56, RZ ;  /* 0x000000380b061227 */ /* 0x001fca00078e00ff */
[----:B------:R-:W-:-:S07]  /*49d0*/  @P1 SHF.R.U32.HI R11, RZ, R57, R6 ;  /* 0x00000039ff0b1219 */ /* 0x000fce0000011606 */
.L_x_1676:
[----:B------:R-:W-:Y:S05]  /*49e0*/  BSYNC B0 ;  /* 0x0000000000007941 */ /* 0x000fea0003800000 */
.L_x_1674:
[----:B------:R-:W-:-:S04]  /*49f0*/  IMAD R11, R11, R39, -R30 ;  /* 0x000000270b0b7224 */ /* 0x000fc800078e0a1e */
[----:B------:R-:W-:-:S05]  /*4a00*/  IMAD.IADD R6, R11, 0x1, -R2 ;  /* 0x000000010b067824 */ /* 0x000fca00078e0a02 */
[----:B------:R-:W-:Y:S02]  /*4a10*/  VIADDMNMX R3, R6, R39, R3, PT ;  /* 0x0000002706037246 */ /* 0x000fe40003800103 */
[----:B------:R-:W-:-:S07]  /*4a20*/  VIMNMX R5, R5, R6, !PT ;  /* 0x0000000605057248 */ /* 0x000fce0007fe0100 */
.L_x_1673:
[C---:B------:R-:W-:Y:S01]  /*4a30*/  ISETP.GE.AND P2, PT, R38.reuse, 0x9, PT ;  /* 0x000000092600780c */ /* 0x040fe20003f46270 */
[----:B------:R-:W0:Y:S01]  /*4a40*/  SHFL.IDX PT, R4, R4, 0x1, 0x1c1f ;  /* 0x003c1f0004047f89 */ /* 0x000e2200000e0000 */
[C---:B------:R-:W-:Y:S01]  /*4a50*/  ISETP.GE.AND P1, PT, R38.reuse, 0x2, PT ;  /* 0x000000022600780c */ /* 0x040fe20003f26270 */
[----:B------:R-:W-:Y:S01]  /*4a60*/  UISETP.NE.AND UP0, UPT, UR50, URZ, UPT ;  /* 0x0000003f3200728c */ /* 0x000fe2000bf05270 */
[C---:B------:R-:W-:Y:S02]  /*4a70*/  ISETP.GT.AND P3, PT, R5.reuse, 0x8, !P2 ;  /* 0x000000080500780c */ /* 0x040fe40005764270 */
[----:B------:R-:W-:Y:S02]  /*4a80*/  ISETP.GT.AND P4, PT, R5, 0x1, !P1 ;  /* 0x000000010500780c */ /* 0x000fe40004f84270 */
[----:B------:R-:W-:Y:S02]  /*4a90*/  ISETP.LT.OR P3, PT, R3, 0x9, P3 ;  /* 0x000000090300780c */ /* 0x000fe40001f61670 */
[----:B------:R-:W-:-:S02]  /*4aa0*/  ISETP.GE.AND P5, PT, R38, 0x11, PT ;  /* 0x000000112600780c */ /* 0x000fc40003fa6270 */
[----:B------:R-:W-:Y:S02]  /*4ab0*/  FSEL R58, R28, -INF , !P3 ;  /* 0xff8000001c3a7808 */ /* 0x000fe40005800000 */
[----:B------:R-:W-:Y:S02]  /*4ac0*/  ISETP.LT.OR P4, PT, R3, 0x2, P4 ;  /* 0x000000020300780c */ /* 0x000fe40002781670 */
[----:B------:R-:W-:Y:S02]  /*4ad0*/  ISETP.GT.AND P3, PT, R5, 0x10, !P5 ;  /* 0x000000100500780c */ /* 0x000fe40006f64270 */
[----:B------:R-:W-:Y:S02]  /*4ae0*/  ISETP.GE.AND P6, PT, R38, 0xa, PT ;  /* 0x0000000a2600780c */ /* 0x000fe40003fc6270 */
[----:B------:R-:W-:Y:S02]  /*4af0*/  FSEL R56, R25, -INF , !P4 ;  /* 0xff80000019387808 */ /* 0x000fe40006000000 */
[----:B------:R-:W-:-:S02]  /*4b00*/  P2R R39, PR, RZ, 0x20 ;  /* 0x00000020ff277803 */ /* 0x000fc40000000000 */
[----:B------:R-:W-:Y:S01]  /*4b10*/  ISETP.LT.OR P3, PT, R3, 0x11, P3 ;  /* 0x000000110300780c */ /* 0x000fe20001f61670 */
[----:B0-----:R-:W-:Y:S01]  /*4b20*/  IMAD.IADD R6, R35, 0x1, R4 ;  /* 0x0000000123067824 */ /* 0x001fe200078e0204 */
[----:B------:R-:W-:Y:S02]  /*4b30*/  ISETP.GT.AND P4, PT, R5, 0x9, !P6 ;  /* 0x000000090500780c */ /* 0x000fe40007784270 */
[----:B------:R-:W-:Y:S02]  /*4b40*/  ISETP.GE.AND P5, PT, R38, 0x12, PT ;  /* 0x000000122600780c */ /* 0x000fe40003fa6270 */
[----:B------:R-:W-:Y:S02]  /*4b50*/  FSEL R62, R32, -INF , !P3 ;  /* 0xff800000203e7808 */ /* 0x000fe40005800000 */
[----:B------:R-:W-:Y:S02]  /*4b60*/  ISETP.LT.OR P4, PT, R3, 0xa, P4 ;  /* 0x0000000a0300780c */ /* 0x000fe40002781670 */
[----:B------:R-:W-:-:S02]  /*4b70*/  ISETP.GT.AND P3, PT, R5, 0x11, !P5 ;  /* 0x000000110500780c */ /* 0x000fc40006f64270 */
[----:B------:R-:W-:Y:S02]  /*4b80*/  FSEL R60, R29, -INF , !P4 ;  /* 0xff8000001d3c7808 */ /* 0x000fe40006000000 */
[----:B------:R-:W-:Y:S02]  /*4b90*/  ISETP.LT.OR P3, PT, R3, 0x12, P3 ;  /* 0x000000120300780c */ /* 0x000fe40001f61670 */
[----:B------:R-:W-:Y:S02]  /*4ba0*/  ISETP.GE.AND P4, PT, R38, 0x19, PT ;  /* 0x000000192600780c */ /* 0x000fe40003f86270 */
[----:B------:R-:W-:Y:S02]  /*4bb0*/  FSEL R64, R33, -INF , !P3 ;  /* 0xff80000021407808 */ /* 0x000fe40005800000 */
[----:B------:R-:W-:Y:S02]  /*4bc0*/  ISETP.GT.AND P3, PT, R5, 0x18, !P4 ;  /* 0x000000180500780c */ /* 0x000fe40006764270 */
[----:B------:R-:W-:-:S02]  /*4bd0*/  P2R R33, PR, RZ, 0x10 ;  /* 0x00000010ff217803 */ /* 0x000fc40000000000 */
[----:B------:R-:W-:Y:S02]  /*4be0*/  ISETP.LT.OR P3, PT, R3, 0x19, P3 ;  /* 0x000000190300780c */ /* 0x000fe40001f61670 */
[----:B------:R-:W-:Y:S02]  /*4bf0*/  ISETP.GE.AND P4, PT, R38, 0x1a, PT ;  /* 0x0000001a2600780c */ /* 0x000fe40003f86270 */
[----:B------:R-:W-:Y:S02]  /*4c00*/  FSEL R66, R36, -INF , !P3 ;  /* 0xff80000024427808 */ /* 0x000fe40005800000 */
[----:B------:R-:W-:Y:S02]  /*4c10*/  ISETP.GT.AND P3, PT, R5, 0x19, !P4 ;  /* 0x000000190500780c */ /* 0x000fe40006764270 */
[----:B------:R-:W-:Y:S02]  /*4c20*/  P2R R36, PR, RZ, 0x10 ;  /* 0x00000010ff247803 */ /* 0x000fe40000000000 */
[----:B------:R-:W-:-:S02]  /*4c30*/  ISETP.LT.OR P3, PT, R3, 0x1a, P3 ;  /* 0x0000001a0300780c */ /* 0x000fc40001f61670 */
[C---:B------:R-:W-:Y:S02]  /*4c40*/  ISETP.GE.AND P4, PT, R38.reuse, 0x21, PT ;  /* 0x000000212600780c */ /* 0x040fe40003f86270 */
[----:B------:R-:W-:Y:S02]  /*4c50*/  FSEL R68, R37, -INF , !P3 ;  /* 0xff80000025447808 */ /* 0x000fe40005800000 */
[----:B------:R-:W-:Y:S02]  /*4c60*/  ISETP.GT.AND P3, PT, R5, 0x20, !P4 ;  /* 0x000000200500780c */ /* 0x000fe40006764270 */
[----:B------:R-:W-:Y:S02]  /*4c70*/  P2R R37, PR, RZ, 0x10 ;  /* 0x00000010ff257803 */ /* 0x000fe40000000000 */
[----:B------:R-:W-:Y:S02]  /*4c80*/  ISETP.LT.OR P3, PT, R3, 0x21, P3 ;  /* 0x000000210300780c */ /* 0x000fe40001f61670 */
[----:B------:R-:W-:-:S02]  /*4c90*/  ISETP.GE.AND P4, PT, R38, 0x22, PT ;  /* 0x000000222600780c */ /* 0x000fc40003f86270 */
[----:B------:R-:W-:Y:S02]  /*4ca0*/  FSEL R70, R40, -INF , !P3 ;  /* 0xff80000028467808 */ /* 0x000fe40005800000 */
[----:B------:R-:W-:Y:S02]  /*4cb0*/  ISETP.GT.AND P3, PT, R5, 0x21, !P4 ;  /* 0x000000210500780c */ /* 0x000fe40006764270 */
[----:B------:R-:W-:Y:S02]  /*4cc0*/  P2R R40, PR, RZ, 0x10 ;  /* 0x00000010ff287803 */ /* 0x000fe40000000000 */
[----:B------:R-:W-:Y:S02]  /*4cd0*/  ISETP.LT.OR P3, PT, R3, 0x22, P3 ;  /* 0x000000220300780c */ /* 0x000fe40001f61670 */
[----:B------:R-:W-:Y:S02]  /*4ce0*/  ISETP.GE.AND P4, PT, R38, 0x29, PT ;  /* 0x000000292600780c */ /* 0x000fe40003f86270 */
[----:B------:R-:W-:-:S02]  /*4cf0*/  FSEL R72, R41, -INF , !P3 ;  /* 0xff80000029487808 */ /* 0x000fc40005800000 */
[----:B------:R-:W-:Y:S02]  /*4d00*/  ISETP.GT.AND P3, PT, R5, 0x28, !P4 ;  /* 0x000000280500780c */ /* 0x000fe40006764270 */
[----:B------:R-:W-:Y:S02]  /*4d10*/  P2R R41, PR, RZ, 0x10 ;  /* 0x00000010ff297803 */ /* 0x000fe40000000000 */
[----:B------:R-:W-:Y:S02]  /*4d20*/  ISETP.LT.OR P3, PT, R3, 0x29, P3 ;  /* 0x000000290300780c */ /* 0x000fe40001f61670 */
[----:B------:R-:W-:Y:S02]  /*4d30*/  ISETP.GE.AND P4, PT, R38, 0x2a, PT ;  /* 0x0000002a2600780c */ /* 0x000fe40003f86270 */
[----:B------:R-:W-:Y:S02]  /*4d40*/  FSEL R44, R44, -INF , !P3 ;  /* 0xff8000002c2c7808 */ /* 0x000fe40005800000 */
[----:B------:R-:W-:-:S02]  /*4d50*/  ISETP.GT.AND P3, PT, R5, 0x29, !P4 ;  /* 0x000000290500780c */ /* 0x000fc40006764270 */
[----:B------:R-:W-:Y:S02]  /*4d60*/  P2R R59, PR, RZ, 0x10 ;  /* 0x00000010ff3b7803 */ /* 0x000fe40000000000 */
[----:B------:R-:W-:Y:S02]  /*4d70*/  ISETP.LT.OR P3, PT, R3, 0x2a, P3 ;  /* 0x0000002a0300780c */ /* 0x000fe40001f61670 */
[----:B------:R-:W-:Y:S02]  /*4d80*/  P2R R57, PR, RZ, 0x20 ;  /* 0x00000020ff397803 */ /* 0x000fe40000000000 */
[----:B------:R-:W-:Y:S02]  /*4d90*/  FSEL R74, R45, -INF , !P3 ;  /* 0xff8000002d4a7808 */ /* 0x000fe40005800000 */
[----:B------:R-:W-:Y:S02]  /*4da0*/  ISETP.GE.AND P3, PT, R38, 0x31, PT ;  /* 0x000000312600780c */ /* 0x000fe40003f66270 */
[----:B------:R-:W-:-:S02]  /*4db0*/  P2R R25, PR, RZ, 0x40 ;  /* 0x00000040ff197803 */ /* 0x000fc40000000000 */
[----:B------:R-:W-:-:S04]  /*4dc0*/  ISETP.GT.AND P4, PT, R5, 0x30, !P3 ;  /* 0x000000300500780c */ /* 0x000fc80005f84270 */
[----:B------:R-:W-:-:S04]  /*4dd0*/  ISETP.LT.OR P4, PT, R3, 0x31, P4 ;  /* 0x000000310300780c */ /* 0x000fc80002781670 */
[----:B------:R-:W-:Y:S02]  /*4de0*/  FSEL R48, R48, -INF , !P4 ;  /* 0xff80000030307808 */ /* 0x000fe40006000000 */
[----:B------:R-:W-:-:S04]  /*4df0*/  ISETP.GE.AND P4, PT, R38, 0x32, PT ;  /* 0x000000322600780c */ /* 0x000fc80003f86270 */
        /* <DEDUP_REMOVED lines=8> */
[----:B------:R-:W-:Y:S02]  /*4e80*/  P2R R11, PR, RZ, 0x40 ;  /* 0x00000040ff0b7803 */ /* 0x000fe40000000000 */
[----:B------:R-:W-:-:S04]  /*4e90*/  ISETP.GT.AND P6, PT, R5, RZ, !P6 ;  /* 0x000000ff0500720c */ /* 0x000fc800077c4270 */
[----:B------:R-:W-:-:S04]  /*4ea0*/  ISETP.LT.OR P6, PT, R3, 0x1, P6 ;  /* 0x000000010300780c */ /* 0x000fc800037c1670 */
[----:B------:R-:W-:Y:S02]  /*4eb0*/  FSEL R32, R24, -INF , !P6 ;  /* 0xff80000018207808 */ /* 0x000fe40007000000 */
[----:B------:R-:W-:-:S04]  /*4ec0*/  ISETP.GE.AND P6, PT, R38, 0x3a, PT ;  /* 0x0000003a2600780c */ /* 0x000fc80003fc6270 */
[----:B------:R-:W-:Y:S02]  /*4ed0*/  P2R R38, PR, RZ, 0x40 ;  /* 0x00000040ff267803 */ /* 0x000fe40000000000 */
[----:B------:R-:W-:-:S04]  /*4ee0*/  ISETP.GT.AND P6, PT, R5, 0x39, !P6 ;  /* 0x000000390500780c */ /* 0x000fc800077c4270 */
[----:B------:R-:W-:Y:S02]  /*4ef0*/  ISETP.LT.OR P6, PT, R3, 0x3a, P6 ;  /* 0x0000003a0300780c */ /* 0x000fe400037c1670 */
[----:B------:R-:W-:Y:S02]  /*4f00*/  VIADDMNMX R3, R4, R34, R31, PT ;  /* 0x0000002204037246 */ /* 0x000fe4000380011f */
[----:B------:R-:W-:Y:S02]  /*4f10*/  FSEL R78, R53, -INF , !P6 ;  /* 0xff800000354e7808 */ /* 0x000fe40007000000 */
[----:B------:R-:W-:-:S13]  /*4f20*/  PLOP3.LUT P6, PT, PT, PT, UP0, 0x40, 0x0 ;  /* 0x000000000000781c */ /* 0x000fda0003fce808 */
[----:B------:R-:W-:Y:S05]  /*4f30*/  @P6 BRA `(.L_x_1677) ;  /* 0x0000000000646947 */ /* 0x000fea0003800000 */
[----:B------:R-:W-:Y:S01]  /*4f40*/  IMAD R5, R9, UR49, R4 ;  /* 0x0000003109057c24 */ /* 0x000fe2000f8e0204 */
[----:B------:R-:W-:Y:S03]  /*4f50*/  BSSY B0, `(.L_x_1678) ;  /* 0x0000013000007945 */ /* 0x000fe60003800000 */
[----:B------:R-:W-:-:S05]  /*4f60*/  IMAD.IADD R5, R5, 0x1, -R12 ;  /* 0x0000000105057824 */ /* 0x000fca00078e0a0c */
[----:B------:R-:W-:-:S13]  /*4f70*/  ISETP.GT.AND P6, PT, R5, -0x1, PT ;  /* 0xffffffff0500780c */ /* 0x000fda0003fc4270 */
[----:B------:R-:W-:Y:S05]  /*4f80*/  @P6 BRA `(.L_x_1679) ;  /* 0x0000000000246947 */ /* 0x000fea0003800000 */
[----:B------:R-:W-:Y:S01]  /*4f90*/  ULDC UR6, c[0x0][0x9e4] ;  /* 0x0002790000067ab9 */ /* 0x000fe20000000800 */
[----:B------:R-:W-:Y:S01]  /*4fa0*/  LOP3.LUT R5, RZ, R5, RZ, 0x33, !PT ;  /* 0x00000005ff057212 */ /* 0x000fe200078e33ff */
[----:B------:R-:W-:-:S05]  /*4fb0*/  IMAD.U32 R24, RZ, RZ, UR6 ;  /* 0x00000006ff187e24 */ /* 0x000fca000f8e00ff */
[----:B------:R-:W-:-:S13]  /*4fc0*/  ISETP.NE.AND P6, PT, R24, 0x1, PT ;  /* 0x000000011800780c */ /* 0x000fda0003fc5270 */
[----:B------:R-:W0:Y:S02]  /*4fd0*/  @P6 LDC.64 R28, c[0x0][0x9e8] ;  /* 0x00027a00ff1c6b82 */ /* 0x000e240000000a00 */
[----:B0-----:R-:W-:-:S05]  /*4fe0*/  @P6 IMAD.HI.U32 R4, R5, R28, RZ ;  /* 0x0000001c05046227 */ /* 0x001fca00078e00ff */
[----:B------:R-:W-:-:S04]  /*4ff0*/  @P6 SHF.R.U32.HI R5, RZ, R29, R4 ;  /* 0x0000001dff056219 */ /* 0x000fc80000011604 */
[----:B------:R-:W-:Y:S01]  /*5000*/  LOP3.LUT R5, RZ, R5, RZ, 0x33, !PT ;  /* 0x00000005ff057212 */ /* 0x000fe200078e33ff */
[----:B------:R-:W-:Y:S06]  /*5010*/  BRA `(.L_x_1680) ;  /* 0x0000000000187947 */ /* 0x000fec0003800000 */
.L_x_1679:
[----:B------:R-:W-:Y:S02]  /*5020*/  ULDC UR6, c[0x0][0x9e4] ;  /* 0x0002790000067ab9 */ /* 0x000fe40000000800 */
[----:B------:R-:W-:-:S04]  /*5030*/  MOV R24, UR6 ;  /* 0x0000000600187c02 */ /* 0x000fc80008000f00 */
[----:B------:R-:W-:-:S13]  /*5040*/  ISETP.NE.AND P6, PT, R24, 0x1, PT ;  /* 0x000000011800780c */ /* 0x000fda0003fc5270 */
[----:B------:R-:W0:Y:S02]  /*5050*/  @P6 LDC.64 R28, c[0x0][0x9e8] ;  /* 0x00027a00ff1c6b82 */ /* 0x000e240000000a00 */
[----:B0-----:R-:W-:-:S05]  /*5060*/  @P6 IMAD.HI.U32 R4, R5, R28, RZ ;  /* 0x0000001c05046227 */ /* 0x001fca00078e00ff */
[----:B------:R-:W-:-:S07]  /*5070*/  @P6 SHF.R.U32.HI R5, RZ, R29, R4 ;  /* 0x0000001dff056219 */ /* 0x000fce0000011604 */
.L_x_1680:
[----:B------:R-:W-:Y:S05]  /*5080*/  BSYNC B0 ;  /* 0x0000000000007941 */ /* 0x000fea0003800000 */
.L_x_1678:
[----:B------:R-:W-:-:S04]  /*5090*/  IMAD R5, R5, R24, -R30 ;  /* 0x0000001805057224 */ /* 0x000fc800078e0a1e */
[----:B------:R-:W-:-:S05]  /*50a0*/  IMAD.IADD R5, R5, 0x1, -R2 ;  /* 0x0000000105057824 */ /* 0x000fca00078e0a02 */
[----:B------:R-:W-:Y:S02]  /*50b0*/  VIADDMNMX R3, R5, R24, R3, PT ;  /* 0x0000001805037246 */ /* 0x000fe40003800103 */
[----:B------:R-:W-:-:S07]  /*50c0*/  VIMNMX R6, R6, R5, !PT ;  /* 0x0000000506067248 */ /* 0x000fce0007fe0100 */
.L_x_1677:
[----:B------:R-:W-:Y:S01]  /*50d0*/  ISETP.GT.AND P1, PT, R6, 0x1, !P1 ;  /* 0x000000010600780c */ /* 0x000fe20004f24270 */
[----:B------:R-:W-:Y:S01]  /*50e0*/  ULDC UR10, c[0x0][0x988] ;  /* 0x00026200000a7ab9 */ /* 0x000fe20000000800 */
[----:B------:R-:W-:Y:S01]  /*50f0*/  BAR.SYNC.DEFER_BLOCKING 0xf, 0x100 ;  /* 0x03c4000000007b1d */ /* 0x000fe20000010000 */
[----:B------:R-:W-:Y:S02]  /*5100*/  ISETP.NE.AND P6, PT, R11, RZ, PT ;  /* 0x000000ff0b00720c */ /* 0x000fe40003fc5270 */
[----:B------:R-:W-:Y:S02]  /*5110*/  ISETP.LT.OR P1, PT, R3, 0x2, P1 ;  /* 0x000000020300780c */ /* 0x000fe40000f21670 */
[----:B------:R-:W-:Y:S02]  /*5120*/  FMNMX.FTZ R5, R32, R56, !PT ;  /* 0x0000003820057209 */ /* 0x000fe40007810000 */
[----:B------:R-:W-:Y:S02]  /*5130*/  FSEL R11, R27, -INF , !P1 ;  /* 0xff8000001b0b7808 */ /* 0x000fe40004800000 */
[----:B------:R-:W-:-:S02]  /*5140*/  ISETP.NE.AND P1, PT, R25, RZ, PT ;  /* 0x000000ff1900720c */ /* 0x000fc40003f25270 */
[----:B------:R-:W-:Y:S02]  /*5150*/  FMNMX.FTZ R5, R58, R5, !PT ;  /* 0x000000053a057209 */ /* 0x000fe40007810000 */
[----:B------:R-:W-:Y:S02]  /*5160*/  ISETP.GT.AND P1, PT, R6, 0x9, !P1 ;  /* 0x000000090600780c */ /* 0x000fe40004f24270 */
[----:B------:R-:W-:Y:S02]  /*5170*/  FMNMX.FTZ R5, R60, R5, !PT ;  /* 0x000000053c057209 */ /* 0x000fe40007810000 */
[----:B------:R-:W-:Y:S02]  /*5180*/  ISETP.LT.OR P1, PT, R3, 0xa, P1 ;  /* 0x0000000a0300780c */ /* 0x000fe40000f21670 */
[----:B------:R-:W-:Y:S02]  /*5190*/  FMNMX.FTZ R5, R62, R5, !PT ;  /* 0x000000053e057209 */ /* 0x000fe40007810000 */
[----:B------:R-:W-:-:S02]  /*51a0*/  FSEL R13, R13, -INF , !P1 ;  /* 0xff8000000d0d7808 */ /* 0x000fc40004800000 */
[----:B------:R-:W-:Y:S02]  /*51b0*/  ISETP.NE.AND P1, PT, R39, RZ, PT ;  /* 0x000000ff2700720c */ /* 0x000fe40003f25270 */
[----:B------:R-:W-:Y:S02]  /*51c0*/  FMNMX.FTZ R5, R64, R5, !PT ;  /* 0x0000000540057209 */ /* 0x000fe40007810000 */
[----:B------:R-:W-:Y:S02]  /*51d0*/  ISETP.GT.AND P1, PT, R6, 0x10, !P1 ;  /* 0x000000100600780c */ /* 0x000fe40004f24270 */
[----:B------:R-:W-:Y:S02]  /*51e0*/  FMNMX.FTZ R5, R66, R5, !PT ;  /* 0x0000000542057209 */ /* 0x000fe40007810000 */
[----:B------:R-:W-:Y:S02]  /*51f0*/  ISETP.LT.OR P1, PT, R3, 0x11, P1 ;  /* 0x000000110300780c */ /* 0x000fe40000f21670 */
[----:B------:R-:W-:-:S02]  /*5200*/  FMNMX.FTZ R5, R68, R5, !PT ;  /* 0x0000000544057209 */ /* 0x000fc40007810000 */
[----:B------:R-:W-:Y:S02]  /*5210*/  FSEL R14, R14, -INF , !P1 ;  /* 0xff8000000e0e7808 */ /* 0x000fe40004800000 */
[----:B------:R-:W-:Y:S02]  /*5220*/  ISETP.NE.AND P1, PT, R57, RZ, PT ;  /* 0x000000ff3900720c */ /* 0x000fe40003f25270 */
[----:B------:R-:W-:Y:S02]  /*5230*/  FMNMX.FTZ R5, R70, R5, !PT ;  /* 0x0000000546057209 */ /* 0x000fe40007810000 */
[----:B------:R-:W-:Y:S02]  /*5240*/  ISETP.GT.AND P1, PT, R6, 0x11, !P1 ;  /* 0x000000110600780c */ /* 0x000fe40004f24270 */
[----:B------:R-:W-:Y:S02]  /*5250*/  FMNMX.FTZ R5, R72, R5, !PT ;  /* 0x0000000548057209 */ /* 0x000fe40007810000 */
[----:B------:R-:W-:-:S02]  /*5260*/  ISETP.LT.OR P1, PT, R3, 0x12, P1 ;  /* 0x000000120300780c */ /* 0x000fc40000f21670 */
[----:B------:R-:W-:Y:S02]  /*5270*/  FMNMX.FTZ R5, R44, R5, !PT ;  /* 0x000000052c057209 */ /* 0x000fe40007810000 */
[----:B------:R-:W-:Y:S02]  /*5280*/  FSEL R15, R15, -INF , !P1 ;  /* 0xff8000000f0f7808 */ /* 0x000fe40004800000 */
[----:B------:R-:W-:Y:S02]  /*5290*/  ISETP.NE.AND P1, PT, R33, RZ, PT ;  /* 0x000000ff2100720c */ /* 0x000fe40003f25270 */
[----:B------:R-:W-:Y:S02]  /*52a0*/  FMNMX.FTZ R5, R74, R5, !PT ;  /* 0x000000054a057209 */ /* 0x000fe40007810000 */
[----:B------:R-:W-:Y:S02]  /*52b0*/  ISETP.GT.AND P1, PT, R6, 0x18, !P1 ;  /* 0x000000180600780c */ /* 0x000fe40004f24270 */
[----:B------:R-:W-:-:S02]  /*52c0*/  FMNMX.FTZ R5, R48, R5, !PT ;  /* 0x0000000530057209 */ /* 0x000fc40007810000 */
[----:B------:R-:W-:Y:S02]  /*52d0*/  ISETP.LT.OR P1, PT, R3, 0x19, P1 ;  /* 0x000000190300780c */ /* 0x000fe40000f21670 */
[----:B------:R-:W-:Y:S02]  /*52e0*/  FMNMX.FTZ R5, R76, R5, !PT ;  /* 0x000000054c057209 */ /* 0x000fe40007810000 */
[----:B----4-:R-:W-:Y:S02]  /*52f0*/  FSEL R20, R20, -INF , !P1 ;  /* 0xff80000014147808 */ /* 0x010fe40004800000 */
[----:B------:R-:W-:Y:S02]  /*5300*/  ISETP.NE.AND P1, PT, R36, RZ, PT ;  /* 0x000000ff2400720c */ /* 0x000fe40003f25270 */
[----:B------:R-:W-:Y:S02]  /*5310*/  FMNMX.FTZ R5, R52, R5, !PT ;  /* 0x0000000534057209 */ /* 0x000fe40007810000 */
[----:B------:R-:W-:-:S02]  /*5320*/  ISETP.GT.AND P1, PT, R6, 0x19, !P1 ;  /* 0x000000190600780c */ /* 0x000fc40004f24270 */
[----:B------:R-:W-:Y:S02]  /*5330*/  FMNMX.FTZ R28, R78, R5, !PT ;  /* 0x000000054e1c7209 */ /* 0x000fe40007810000 */
[----:B------:R-:W-:Y:S02]  /*5340*/  ISETP.LT.OR P1, PT, R3, 0x1a, P1 ;  /* 0x0000001a0300780c */ /* 0x000fe40000f21670 */
[----:B------:R-:W-:Y:S01]  /*5350*/  ISETP.GT.AND P2, PT, R6, 0x8, !P2 ;  /* 0x000000080600780c */ /* 0x000fe20005744270 */
[----:B------:R-:W0:Y:S01]  /*5360*/  SHFL.BFLY PT, R5, R28, 0x2, 0x1f ;  /* 0x0c401f001c057f89 */ /* 0x000e2200000e0000 */
[----:B------:R-:W-:Y:S02]  /*5370*/  FSEL R21, R21, -INF , !P1 ;  /* 0xff80000015157808 */ /* 0x000fe40004800000 */
[----:B------:R-:W-:Y:S02]  /*5380*/  ISETP.NE.AND P1, PT, R37, RZ, PT ;  /* 0x000000ff2500720c */ /* 0x000fe40003f25270 */
[----:B------:R-:W-:-:S02]  /*5390*/  ISETP.LT.OR P2, PT, R3, 0x9, P2 ;  /* 0x000000090300780c */ /* 0x000fc40001741670 */
[----:B------:R-:W-:Y:S02]  /*53a0*/  ISETP.GT.AND P1, PT, R6, 0x20, !P1 ;  /* 0x000000200600780c */ /* 0x000fe40004f24270 */
[----:B------:R-:W-:Y:S02]  /*53b0*/  FSEL R10, R10, -INF , !P2 ;  /* 0xff8000000a0a7808 */ /* 0x000fe40005000000 */
[----:B------:R-:W-:Y:S02]  /*53c0*/  ISETP.LT.OR P1, PT, R3, 0x21, P1 ;  /* 0x000000210300780c */ /* 0x000fe40000f21670 */
[----:B------:R-:W-:Y:S02]  /*53d0*/  ISETP.NE.AND P2, PT, R40, RZ, PT ;  /* 0x000000ff2800720c */ /* 0x000fe40003f45270 */
[----:B------:R-:W-:Y:S02]  /*53e0*/  FSEL R24, R42, -INF , !P1 ;  /* 0xff8000002a187808 */ /* 0x000fe40004800000 */
[----:B------:R-:W-:-:S02]  /*53f0*/  ISETP.GT.AND P1, PT, R6, 0x21, !P2 ;  /* 0x000000210600780c */ /* 0x000fc40005724270 */
[----:B------:R-:W-:Y:S02]  /*5400*/  ISETP.NE.AND P2, PT, R59, RZ, PT ;  /* 0x000000ff3b00720c */ /* 0x000fe40003f45270 */
[----:B------:R-:W-:Y:S02]  /*5410*/  ISETP.LT.OR P1, PT, R3, 0x22, P1 ;  /* 0x000000220300780c */ /* 0x000fe40000f21670 */
[C---:B------:R-:W-:Y:S02]  /*5420*/  ISETP.GT.AND P2, PT, R6.reuse, 0x29, !P2 ;  /* 0x000000290600780c */ /* 0x040fe40005744270 */
[----:B------:R-:W-:Y:S02]  /*5430*/  FSEL R25, R43, -INF , !P1 ;  /* 0xff8000002b197808 */ /* 0x000fe40004800000 */
[----:B------:R-:W-:Y:S02]  /*5440*/  ISETP.GT.AND P1, PT, R6, RZ, !P6 ;  /* 0x000000ff0600720c */ /* 0x000fe40007724270 */
[----:B0-----:R-:W-:-:S02]  /*5450*/  FMNMX.FTZ R29, R28, R5, !PT ;  /* 0x000000051c1d7209 */ /* 0x001fc40007810000 */
[----:B------:R-:W-:Y:S02]  /*5460*/  ISETP.LT.OR P1, PT, R3, 0x1, P1 ;  /* 0x000000010300780c */ /* 0x000fe40000f21670 */
[----:B------:R-:W-:Y:S01]  /*5470*/  ISETP.NE.AND P6, PT, R38, RZ, PT ;  /* 0x000000ff2600720c */ /* 0x000fe20003fc5270 */
[----:B------:R-:W0:Y:S01]  /*5480*/  SHFL.BFLY PT, R30, R29, 0x1, 0x1f ;  /* 0x0c201f001d1e7f89 */ /* 0x000e2200000e0000 */
[----:B------:R-:W-:Y:S02]  /*5490*/  FSEL R4, R26, -INF , !P1 ;  /* 0xff8000001a047808 */ /* 0x000fe40004800000 */
[----:B------:R-:W-:Y:S02]  /*54a0*/  ISETP.NE.AND P1, PT, R41, RZ, PT ;  /* 0x000000ff2900720c */ /* 0x000fe40003f25270 */
[----:B------:R-:W-:Y:S02]  /*54b0*/  FMNMX.FTZ R5, R4, R11, !PT ;  /* 0x0000000b04057209 */ /* 0x000fe40007810000 */
[----:B------:R-:W-:-:S02]  /*54c0*/  ISETP.GT.AND P1, PT, R6, 0x28, !P1 ;  /* 0x000000280600780c */ /* 0x000fc40004f24270 */
[----:B------:R-:W-:Y:S02]  /*54d0*/  FMNMX.FTZ R26, R10, R5, !PT ;  /* 0x000000050a1a7209 */ /* 0x000fe40007810000 */
[----:B------:R-:W-:Y:S02]  /*54e0*/  ISETP.LT.OR P1, PT, R3, 0x29, P1 ;  /* 0x000000290300780c */ /* 0x000fe40000f21670 */
[----:B------:R-:W-:Y:S02]  /*54f0*/  FMNMX.FTZ R5, R13, R26, !PT ;  /* 0x0000001a0d057209 */ /* 0x000fe40007810000 */
[----:B------:R-:W-:Y:S02]  /*5500*/  ISETP.GT.AND P3, PT, R6, 0x30, !P3 ;  /* 0x000000300600780c */ /* 0x000fe40005f64270 */
[----:B------:R-:W-:Y:S02]  /*5510*/  FMNMX.FTZ R26, R14, R5, !PT ;  /* 0x000000050e1a7209 */ /* 0x000fe40007810000 */
[----:B------:R-:W-:-:S02]  /*5520*/  ISETP.LT.OR P2, PT, R3, 0x2a, P2 ;  /* 0x0000002a0300780c */ /* 0x000fc40001741670 */
[----:B------:R-:W-:Y:S02]  /*5530*/  FMNMX.FTZ R27, R15, R26, !PT ;  /* 0x0000001a0f1b7209 */ /* 0x000fe40007810000 */
[----:B------:R-:W-:Y:S02]  /*5540*/  FSEL R26, R46, -INF , !P1 ;  /* 0xff8000002e1a7808 */ /* 0x000fe40004800000 */
[----:B------:R-:W-:Y:S02]  /*5550*/  FMNMX.FTZ R28, R20, R27, !PT ;  /* 0x0000001b141c7209 */ /* 0x000fe40007810000 */
[----:B0-----:R-:W-:Y:S02]  /*5560*/  FMNMX.FTZ R5, R29, R30, !PT ;  /* 0x0000001e1d057209 */ /* 0x001fe40007810000 */
[----:B------:R-:W-:Y:S02]  /*5570*/  FMNMX.FTZ R27, R21, R28, !PT ;  /* 0x0000001c151b7209 */ /* 0x000fe40007810000 */
[C---:B------:R-:W-:Y:S01]  /*5580*/  FSETP.NEU.FTZ.AND P1, PT, R5.reuse, -INF , PT ;  /* 0xff8000000500780b */ /* 0x040fe20003f3d000 */
[----:B------:R-:W-:Y:S01]  /*5590*/  FMUL.FTZ R29, R5, UR10 ;  /* 0x0000000a051d7c20 */ /* 0x000fe20008410000 */
[----:B------:R-:W-:-:S02]  /*55a0*/  FMNMX.FTZ R28, R24, R27, !PT ;  /* 0x0000001b181c7209 */ /* 0x000fc40007810000 */
[C---:B------:R-:W-:Y:S02]  /*55b0*/  ISETP.GT.AND P4, PT, R6.reuse, 0x31, !P4 ;  /* 0x000000310600780c */ /* 0x040fe40006784270 */
[----:B------:R-:W-:Y:S02]  /*55c0*/  FSEL R33, R29, RZ, P1 ;  /* 0x000000ff1d217208 */ /* 0x000fe40000800000 */
[----:B------:R-:W-:Y:S02]  /*55d0*/  FMNMX.FTZ R29, R25, R28, !PT ;  /* 0x0000001c191d7209 */ /* 0x000fe40007810000 */
[----:B------:R-:W-:Y:S01]  /*55e0*/  ISETP.GT.AND P5, PT, R6, 0x38, !P5 ;  /* 0x000000380600780c */ /* 0x000fe20006fa4270 */
[--C-:B------:R-:W-:Y:S01]  /*55f0*/  FFMA.FTZ R32, R32, UR10, -R33.reuse ;  /* 0x0000000a20207c23 */ /* 0x100fe20008010821 */
[----:B------:R-:W-:Y:S01]  /*5600*/  ISETP.GT.AND P1, PT, R6, 0x39, !P6 ;  /* 0x000000390600780c */ /* 0x000fe20007724270 */
[--C-:B------:R-:W-:Y:S01]  /*5610*/  FFMA.FTZ R36, R60, UR10, -R33.reuse ;  /* 0x0000000a3c247c23 */ /* 0x100fe20008010821 */
[----:B------:R-:W-:Y:S01]  /*5620*/  ISETP.LT.OR P3, PT, R3, 0x31, P3 ;  /* 0x000000310300780c */ /* 0x000fe20001f61670 */
[----:B------:R0:W-:Y:S01]  /*5630*/  MUFU.EX2 R156, R32 ;  /* 0x00000020009c7308 */ /* 0x0001e20000000800 */
[----:B------:R-:W-:Y:S01]  /*5640*/  FSEL R27, R47, -INF , !P2 ;  /* 0xff8000002f1b7808 */ /* 0x000fe20005000000 */
[--C-:B------:R-:W-:Y:S01]  /*5650*/  FFMA.FTZ R34, R56, UR10, -R33.reuse ;  /* 0x0000000a38227c23 */ /* 0x100fe20008010821 */
[----:B------:R-:W-:Y:S01]  /*5660*/  FMNMX.FTZ R6, R26, R29, !PT ;  /* 0x0000001d1a067209 */ /* 0x000fe20007810000 */
[--C-:B------:R-:W-:Y:S01]  /*5670*/  FFMA.FTZ R38, R62, UR10, -R33.reuse ;  /* 0x0000000a3e267c23 */ /* 0x100fe20008010821 */
[----:B------:R-:W-:Y:S01]  /*5680*/  ISETP.LT.OR P4, PT, R3, 0x32, P4 ;  /* 0x000000320300780c */ /* 0x000fe20002781670 */
[--C-:B------:R-:W-:Y:S01]  /*5690*/  FFMA.FTZ R40, R66, UR10, -R33.reuse ;  /* 0x0000000a42287c23 */ /* 0x100fe20008010821 */
[----:B------:R-:W-:Y:S01]  /*56a0*/  FSEL R28, R50, -INF , !P3 ;  /* 0xff800000321c7808 */ /* 0x000fe20005800000 */
[----:B------:R1:W-:Y:S01]  /*56b0*/  MUFU.EX2 R37, R36 ;  /* 0x0000002400257308 */ /* 0x0003e20000000800 */
[----:B------:R-:W-:Y:S01]  /*56c0*/  FMNMX.FTZ R31, R27, R6, !PT ;  /* 0x000000061b1f7209 */ /* 0x000fe20007810000 */
[--C-:B0-----:R-:W-:Y:S01]  /*56d0*/  FFMA.FTZ R32, R58, UR10, -R33.reuse ;  /* 0x0000000a3a207c23 */ /* 0x101fe20008010821 */
[----:B------:R-:W-:Y:S01]  /*56e0*/  ISETP.LT.OR P5, PT, R3, 0x39, P5 ;  /* 0x000000390300780c */ /* 0x000fe20002fa1670 */
[--C-:B------:R-:W-:Y:S01]  /*56f0*/  FFMA.FTZ R41, R68, UR10, -R33.reuse ;  /* 0x0000000a44297c23 */ /* 0x100fe20008010821 */
[----:B------:R-:W-:Y:S01]  /*5700*/  FSEL R29, R51, -INF , !P4 ;  /* 0xff800000331d7808 */ /* 0x000fe20006000000 */
[--C-:B------:R-:W-:Y:S01]  /*5710*/  FFMA.FTZ R42, R70, UR10, -R33.reuse ;  /* 0x0000000a462a7c23 */ /* 0x100fe20008010821 */
[----:B------:R-:W-:Y:S01]  /*5720*/  FMNMX.FTZ R6, R28, R31, !PT ;  /* 0x0000001f1c067209 */ /* 0x000fe20007810000 */
[----:B------:R-:W-:Y:S01]  /*5730*/  MUFU.EX2 R158, R32 ;  /* 0x00000020009e7308 */ /* 0x000fe20000000800 */
[----:B------:R-:W-:Y:S01]  /*5740*/  ISETP.LT.OR P1, PT, R3, 0x3a, P1 ;  /* 0x0000003a0300780c */ /* 0x000fe20000f21670 */
[--C-:B-1----:R-:W-:Y:S01]  /*5750*/  FFMA.FTZ R36, R72, UR10, -R33.reuse ;  /* 0x0000000a48247c23 */ /* 0x102fe20008010821 */
[----:B------:R-:W-:Y:S01]  /*5760*/  FSEL R3, R54, -INF , !P5 ;  /* 0xff80000036037808 */ /* 0x000fe20006800000 */
[--C-:B------:R-:W-:Y:S01]  /*5770*/  FFMA.FTZ R46, R48, UR10, -R33.reuse ;  /* 0x0000000a302e7c23 */ /* 0x100fe20008010821 */
[----:B------:R-:W-:Y:S01]  /*5780*/  FMNMX.FTZ R6, R29, R6, !PT ;  /* 0x000000061d067209 */ /* 0x000fe20007810000 */
[----:B------:R-:W-:Y:S01]  /*5790*/  FFMA.FTZ R47, R76, UR10, -R33 ;  /* 0x0000000a4c2f7c23 */ /* 0x000fe20008010821 */
[----:B------:R-:W-:Y:S01]  /*57a0*/  FSEL R30, R55, -INF , !P1 ;  /* 0xff800000371e7808 */ /* 0x000fe20004800000 */
[----:B------:R-:W-:Y:S01]  /*57b0*/  MUFU.EX2 R43, R36 ;  /* 0x00000024002b7308 */ /* 0x000fe20000000800 */
[----:B------:R-:W-:-:S04]  /*57c0*/  FMNMX.FTZ R31, R3, R6, !PT ;  /* 0x00000006031f7209 */ /* 0x000fc80007810000 */
[----:B------:R-:W-:-:S03]  /*57d0*/  FMNMX.FTZ R31, R30, R31, !PT ;  /* 0x0000001f1e1f7209 */ /* 0x000fc60007810000 */
[----:B------:R0:W-:Y:S02]  /*57e0*/  MUFU.EX2 R35, R34 ;  /* 0x0000002200237308 */ /* 0x0001e40000000800 */
[----:B------:R-:W1:Y:S06]  /*57f0*/  SHFL.BFLY PT, R6, R31, 0x2, 0x1f ;  /* 0x0c401f001f067f89 */ /* 0x000e6c00000e0000 */
[----:B------:R-:W-:Y:S01]  /*5800*/  MUFU.EX2 R38, R38 ;  /* 0x0000002600267308 */ /* 0x000fe20000000800 */
[----:B0-----:R-:W-:-:S07]  /*5810*/  FFMA.FTZ R34, R64, UR10, -R33 ;  /* 0x0000000a40227c23 */ /* 0x001fce0008010821 */
[----:B------:R0:W2:Y:S08]  /*5820*/  MUFU.EX2 R39, R34 ;  /* 0x0000002200277308 */ /* 0x0000b00000000800 */
[----:B------:R-:W-:Y:S01]  /*5830*/  MUFU.EX2 R40, R40 ;  /* 0x0000002800287308 */ /* 0x000fe20000000800 */
[--C-:B0-----:R-:W-:Y:S01]  /*5840*/  FFMA.FTZ R34, R44, UR10, -R33.reuse ;  /* 0x0000000a2c227c23 */ /* 0x101fe20008010821 */
[----:B-1----:R-:W-:Y:S01]  /*5850*/  FMNMX.FTZ R32, R31, R6, !PT ;  /* 0x000000061f207209 */ /* 0x002fe20007810000 */
[----:B------:R-:W-:-:S04]  /*5860*/  FFMA.FTZ R44, R74, UR10, -R33 ;  /* 0x0000000a4a2c7c23 */ /* 0x000fc80008010821 */
[----:B------:R-:W0:Y:S01]  /*5870*/  SHFL.BFLY PT, R31, R32, 0x1, 0x1f ;  /* 0x0c201f00201f7f89 */ /* 0x000e2200000e0000 */
[----:B------:R-:W-:Y:S01]  /*5880*/  MUFU.EX2 R45, R44 ;  /* 0x0000002c002d7308 */ /* 0x000fe20000000800 */
[----:B--2---:R-:W-:-:S07]  /*5890*/  F2FP.F16.F32.PACK_AB R160, R39, R38 ;  /* 0x0000002627a0723e */ /* 0x004fce00000000ff */
[----:B------:R-:W1:Y:S08]  /*58a0*/  MUFU.EX2 R41, R41 ;  /* 0x0000002900297308 */ /* 0x000e700000000800 */
[----:B------:R-:W2:Y:S01]  /*58b0*/  MUFU.EX2 R42, R42 ;  /* 0x0000002a002a7308 */ /* 0x000ea20000000800 */
[----:B0-----:R-:W-:Y:S01]  /*58c0*/  FMNMX.FTZ R6, R32, R31, !PT ;  /* 0x0000001f20067209 */ /* 0x001fe20007810000 */
[--C-:B------:R-:W-:Y:S01]  /*58d0*/  FFMA.FTZ R31, R52, UR10, -R33.reuse ;  /* 0x0000000a341f7c23 */ /* 0x100fe20008010821 */
[----:B------:R-:W-:-:S05]  /*58e0*/  FFMA.FTZ R33, R78, UR10, -R33 ;  /* 0x0000000a4e217c23 */ /* 0x000fca0008010821 */
[----:B------:R-:W0:Y:S01]  /*58f0*/  MUFU.EX2 R34, R34 ;  /* 0x0000002200227308 */ /* 0x000e220000000800 */
[C---:B------:R-:W-:Y:S01]  /*5900*/  FSETP.NEU.FTZ.AND P1, PT, R6.reuse, -INF , PT ;  /* 0xff8000000600780b */ /* 0x040fe20003f3d000 */
[----:B------:R-:W-:Y:S01]  /*5910*/  FMUL.FTZ R32, R6, UR10 ;  /* 0x0000000a06207c20 */ /* 0x000fe20008410000 */
[----:B-1----:R-:W-:-:S04]  /*5920*/  F2FP.F16.F32.PACK_AB R162, R41, R40 ;  /* 0x0000002829a2723e */ /* 0x002fc800000000ff */
[----:B------:R-:W-:Y:S01]  /*5930*/  FSEL R36, R32, RZ, P1 ;  /* 0x000000ff20247208 */ /* 0x000fe20000800000 */
[----:B------:R-:W-:Y:S01]  /*5940*/  MUFU.EX2 R46, R46 ;  /* 0x0000002e002e7308 */ /* 0x000fe20000000800 */
[----:B--2---:R-:W-:-:S03]  /*5950*/  F2FP.F16.F32.PACK_AB R164, R43, R42 ;  /* 0x0000002a2ba4723e */ /* 0x004fc600000000ff */
        /* <DEDUP_REMOVED lines=13> */
[--C-:B------:R-:W-:Y:S01]  /*5a30*/  FFMA.FTZ R28, R28, UR10, -R36.reuse ;  /* 0x0000000a1c1c7c23 */ /* 0x100fe20008010824 */
[----:B------:R-:W1:Y:S01]  /*5a40*/  MUFU.EX2 R11, R11 ;  /* 0x0000000b000b7308 */ /* 0x000e620000000800 */
[--C-:B------:R-:W-:Y:S01]  /*5a50*/  FFMA.FTZ R29, R29, UR10, -R36.reuse ;  /* 0x0000000a1d1d7c23 */ /* 0x100fe20008010824 */
[--C-:B------:R-:W-:Y:S01]  /*5a60*/  FFMA.FTZ R3, R3, UR10, -R36.reuse ;  /* 0x0000000a03037c23 */ /* 0x100fe20008010824 */
[----:B------:R-:W-:Y:S01]  /*5a70*/  FFMA.FTZ R30, R30, UR10, -R36 ;  /* 0x0000000a1e1e7c23 */ /* 0x000fe20008010824 */
[----:B0-----:R-:W-:-:S04]  /*5a80*/  F2FP.F16.F32.PACK_AB R166, R45, R34 ;  /* 0x000000222da6723e */ /* 0x001fc800000000ff */
[----:B------:R-:W-:Y:S08]  /*5a90*/  MUFU.EX2 R10, R10 ;  /* 0x0000000a000a7308 */ /* 0x000ff00000000800 */
[----:B------:R-:W0:Y:S01]  /*5aa0*/  MUFU.EX2 R13, R13 ;  /* 0x0000000d000d7308 */ /* 0x000e220000000800 */
[----:B-1----:R-:W-:-:S07]  /*5ab0*/  F2FP.F16.F32.PACK_AB R157, R11, R4 ;  /* 0x000000040b9d723e */ /* 0x002fce00000000ff */
[----:B------:R1:W-:Y:S08]  /*5ac0*/  MUFU.EX2 R32, R33 ;  /* 0x0000002100207308 */ /* 0x0003f00000000800 */
[----:B------:R-:W2:Y:S01]  /*5ad0*/  MUFU.EX2 R14, R14 ;  /* 0x0000000e000e7308 */ /* 0x000ea20000000800 */
[----:B-1----:R-:W-:Y:S01]  /*5ae0*/  FADD.FTZ R33, R156, R35 ;  /* 0x000000239c217221 */ /* 0x002fe20000010000 */
[----:B------:R-:W-:-:S02]  /*5af0*/  F2FP.F16.F32.PACK_AB R156, R35, R156 ;  /* 0x0000009c239c723e */ /* 0x000fc400000000ff */
[----:B0-----:R-:W-:Y:S01]  /*5b00*/  F2FP.F16.F32.PACK_AB R159, R13, R10 ;  /* 0x0000000a0d9f723e */ /* 0x001fe200000000ff */
[----:B------:R-:W-:Y:S01]  /*5b10*/  FADD.FTZ R44, R158, R33 ;  /* 0x000000219e2c7221 */ /* 0x000fe20000010000 */
[----:B------:R-:W-:Y:S01]  /*5b20*/  FADD.FTZ R33, R4, R11 ;  /* 0x0000000b04217221 */ /* 0x000fe20000010000 */
[C---:B------:R-:W-:Y:S01]  /*5b30*/  F2FP.F16.F32.PACK_AB R158, R37.reuse, R158 ;  /* 0x0000009e259e723e */ /* 0x040fe200000000ff */
[----:B------:R-:W0:Y:S01]  /*5b40*/  MUFU.EX2 R15, R15 ;  /* 0x0000000f000f7308 */ /* 0x000e220000000800 */
[----:B------:R-:W-:Y:S01]  /*5b50*/  FADD.FTZ R49, R37, R44 ;  /* 0x0000002c25317221 */ /* 0x000fe20000010000 */
[----:B------:R-:W-:Y:S02]  /*5b60*/  FADD.FTZ R44, R10, R33 ;  /* 0x000000210a2c7221 */ /* 0x000fe40000010000 */
[----:B------:R1:W-:Y:S01]  /*5b70*/  STSM.16.M88.4 [R18+0x26800], R156 ;  /* 0x0268009c12007844 */ /* 0x0003e20000000200 */
[----:B------:R-:W-:Y:S01]  /*5b80*/  FADD.FTZ R48, R38, R49 ;  /* 0x0000003126307221 */ /* 0x000fe20000010000 */
[----:B------:R-:W-:-:S02]  /*5b90*/  FADD.FTZ R33, R13, R44 ;  /* 0x0000002c0d217221 */ /* 0x000fc40000010000 */
[----:B------:R-:W3:Y:S01]  /*5ba0*/  MUFU.EX2 R20, R20 ;  /* 0x0000001400147308 */ /* 0x000ee20000000800 */
[----:B------:R-:W-:Y:S01]  /*5bb0*/  FADD.FTZ R49, R39, R48 ;  /* 0x0000003027317221 */ /* 0x000fe20000010000 */
[----:B--2---:R-:W-:-:S03]  /*5bc0*/  FADD.FTZ R36, R14, R33 ;  /* 0x000000210e247221 */ /* 0x004fc60000010000 */
[----:B------:R-:W-:-:S03]  /*5bd0*/  FADD.FTZ R44, R40, R49 ;  /* 0x00000031282c7221 */ /* 0x000fc60000010000 */
[----:B------:R-:W2:Y:S01]  /*5be0*/  MUFU.EX2 R21, R21 ;  /* 0x0000001500157308 */ /* 0x000ea20000000800 */
[----:B0-----:R-:W-:Y:S01]  /*5bf0*/  FADD.FTZ R33, R15, R36 ;  /* 0x000000240f217221 */ /* 0x001fe20000010000 */
[----:B------:R-:W-:Y:S01]  /*5c00*/  FADD.FTZ R35, R41, R44 ;  /* 0x0000002c29237221 */ /* 0x000fe20000010000 */
[----:B------:R-:W-:-:S03]  /*5c10*/  F2FP.F16.F32.PACK_AB R161, R15, R14 ;  /* 0x0000000e0fa1723e */ /* 0x000fc600000000ff */
[----:B------:R-:W-:Y:S02]  /*5c20*/  FADD.FTZ R38, R42, R35 ;  /* 0x000000232a267221 */ /* 0x000fe40000010000 */
[----:B------:R-:W0:Y:S01]  /*5c30*/  MUFU.EX2 R24, R24 ;  /* 0x0000001800187308 */ /* 0x000e220000000800 */
[----:B---3--:R-:W-:Y:S01]  /*5c40*/  FADD.FTZ R36, R20, R33 ;  /* 0x0000002114247221 */ /* 0x008fe20000010000 */
[----:B------:R-:W-:-:S06]  /*5c50*/  FADD.FTZ R35, R43, R38 ;  /* 0x000000262b237221 */ /* 0x000fcc0000010000 */
[----:B------:R-:W3:Y:S01]  /*5c60*/  MUFU.EX2 R25, R25 ;  /* 0x0000001900197308 */ /* 0x000ee20000000800 */
[C---:B--2---:R-:W-:Y:S01]  /*5c70*/  FADD.FTZ R33, R21.reuse, R36 ;  /* 0x0000002415217221 */ /* 0x044fe20000010000 */
[----:B------:R-:W-:-:S05]  /*5c80*/  F2FP.F16.F32.PACK_AB R163, R21, R20 ;  /* 0x0000001415a3723e */ /* 0x000fca00000000ff */
[----:B------:R1:W-:Y:S01]  /*5c90*/  STSM.16.M88.4 [R19], R160 ;  /* 0x000000a013007844 */ /* 0x0003e20000000200 */
[----:B------:R-:W2:Y:S01]  /*5ca0*/  MUFU.EX2 R26, R26 ;  /* 0x0000001a001a7308 */ /* 0x000ea20000000800 */
[----:B0-----:R-:W-:-:S07]  /*5cb0*/  FADD.FTZ R4, R24, R33 ;  /* 0x0000002118047221 */ /* 0x001fce0000010000 */
[----:B------:R-:W0:Y:S01]  /*5cc0*/  MUFU.EX2 R27, R27 ;  /* 0x0000001b001b7308 */ /* 0x000e220000000800 */
[C---:B---3--:R-:W-:Y:S01]  /*5cd0*/  FADD.FTZ R11, R25.reuse, R4 ;  /* 0x00000004190b7221 */ /* 0x048fe20000010000 */
[----:B------:R-:W-:Y:S01]  /*5ce0*/  FADD.FTZ R4, R34, R35 ;  /* 0x0000002322047221 */ /* 0x000fe20000010000 */
[----:B------:R-:W-:-:S03]  /*5cf0*/  F2FP.F16.F32.PACK_AB R165, R25, R24 ;  /* 0x0000001819a5723e */ /* 0x000fc600000000ff */
[----:B------:R-:W-:Y:S02]  /*5d00*/  FADD.FTZ R45, R45, R4 ;  /* 0x000000042d2d7221 */ /* 0x000fe40000010000 */
[----:B------:R-:W3:Y:S01]  /*5d10*/  MUFU.EX2 R47, R47 ;  /* 0x0000002f002f7308 */ /* 0x000ee20000000800 */
[----:B--2---:R-:W-:-:S07]  /*5d20*/  FADD.FTZ R10, R26, R11 ;  /* 0x0000000b1a0a7221 */ /* 0x004fce0000010000 */
[----:B------:R-:W-:Y:S01]  /*5d30*/  MUFU.EX2 R28, R28 ;  /* 0x0000001c001c7308 */ /* 0x000fe20000000800 */
[C---:B0-----:R-:W-:Y:S01]  /*5d40*/  F2FP.F16.F32.PACK_AB R167, R27.reuse, R26 ;  /* 0x0000001a1ba7723e */ /* 0x041fe200000000ff */
[----:B------:R-:W-:-:S04]  /*5d50*/  FADD.FTZ R27, R27, R10 ;  /* 0x0000000a1b1b7221 */ /* 0x000fc80000010000 */
[----:B------:R1:W-:Y:S02]  /*5d60*/  STSM.16.M88.4 [R23], R164 ;  /* 0x000000a417007844 */ /* 0x0003e40000000200 */
[----:B------:R-:W0:Y:S01]  /*5d70*/  MUFU.EX2 R29, R29 ;  /* 0x0000001d001d7308 */ /* 0x000e220000000800 */
[----:B---3--:R-:W-:Y:S01]  /*5d80*/  F2FP.F16.F32.PACK_AB R168, R47, R46 ;  /* 0x0000002e2fa8723e */ /* 0x008fe200000000ff */
[----:B------:R-:W-:-:S04]  /*5d90*/  FADD.FTZ R46, R46, R45 ;  /* 0x0000002d2e2e7221 */ /* 0x000fc80000010000 */
[----:B------:R-:W-:Y:S02]  /*5da0*/  FADD.FTZ R46, R47, R46 ;  /* 0x0000002e2f2e7221 */ /* 0x000fe40000010000 */
[----:B------:R-:W2:Y:S08]  /*5db0*/  MUFU.EX2 R31, R31 ;  /* 0x0000001f001f7308 */ /* 0x000eb00000000800 */
[----:B------:R-:W3:Y:S01]  /*5dc0*/  MUFU.EX2 R3, R3 ;  /* 0x0000000300037308 */ /* 0x000ee20000000800 */
[----:B0-----:R-:W-:Y:S01]  /*5dd0*/  F2FP.F16.F32.PACK_AB R169, R29, R28 ;  /* 0x0000001c1da9723e */ /* 0x001fe200000000ff */
[----:B------:R-:W-:-:S04]  /*5de0*/  FADD.FTZ R28, R28, R27 ;  /* 0x0000001b1c1c7221 */ /* 0x000fc80000010000 */
[----:B------:R-:W-:Y:S02]  /*5df0*/  FADD.FTZ R28, R29, R28 ;  /* 0x0000001c1d1c7221 */ /* 0x000fe40000010000 */
[----:B------:R-:W0:Y:S01]  /*5e00*/  MUFU.EX2 R30, R30 ;  /* 0x0000001e001e7308 */ /* 0x000e220000000800 */
[----:B--2---:R-:W-:Y:S01]  /*5e10*/  F2FP.F16.F32.PACK_AB R170, R32, R31 ;  /* 0x0000001f20aa723e */ /* 0x004fe200000000ff */
[----:B------:R-:W-:Y:S01]  /*5e20*/  FADD.FTZ R31, R31, R46 ;  /* 0x0000002e1f1f7221 */ /* 0x000fe20000010000 */
[----:B---3--:R-:W-:Y:S01]  /*5e30*/  FADD.FTZ R11, R3, R28 ;  /* 0x0000001c030b7221 */ /* 0x008fe20000010000 */
[----:B0-----:R-:W-:Y:S02]  /*5e40*/  F2FP.F16.F32.PACK_AB R171, R30, R3 ;  /* 0x000000031eab723e */ /* 0x001fe400000000ff */
[----:B------:R-:W-:Y:S01]  /*5e50*/  FADD.FTZ R3, R32, R31 ;  /* 0x0000001f20037221 */ /* 0x000fe20000010000 */
[----:B------:R-:W-:Y:S02]  /*5e60*/  FADD.FTZ R4, R30, R11 ;  /* 0x0000000b1e047221 */ /* 0x000fe40000010000 */
[----:B------:R1:W-:Y:S01]  /*5e70*/  STSM.16.M88.4 [R22], R168 ;  /* 0x000000a816007844 */ /* 0x0003e20000000200 */
[----:B------:R-:W-:Y:S05]  /*5e80*/  @!P0 BRA `(.L_x_1681) ;  /* 0x0000000000048947 */ /* 0x000fea0003800000 */
[----:B------:R-:W-:Y:S01]  /*5e90*/  BPT.TRAP 0x1 ;  /* 0x000000040000795c */ /* 0x000fe20000300000 */
.L_x_1681:
[----:B------:R0:W2:Y:S01]  /*5ea0*/  SYNCS.PHASECHK.TRANS64.TRYWAIT P1, [R7+URZ+0x28c50], R8 ;  /* 0x028c5008070075a7 */ /* 0x0000a2000802017f */
[----:B------:R-:W-:Y:S05]  /*5eb0*/  @!P0 BRA `(.L_x_1682) ;  /* 0x0000000000048947 */ /* 0x000fea0003800000 */
[----:B------:R-:W-:Y:S01]  /*5ec0*/  BPT.TRAP 0x1 ;  /* 0x000000040000795c */ /* 0x000fe20000300000 */
.L_x_1682:
[----:B--2---:R-:W-:Y:S05]  /*5ed0*/  @P1 BRA `(.L_x_1683) ;  /* 0x0000000000081947 */ /* 0x004fea0003800000 */
[----:B------:R-:W2:Y:S02]  /*5ee0*/  SYNCS.PHASECHK.TRANS64.TRYWAIT P1, [R7+URZ+0x28c50], R8 ;  /* 0x028c5008070075a7 */ /* 0x000ea4000802017f */
[----:B--2---:R-:W-:Y:S05]  /*5ef0*/  @!P1 BRA `(.L_x_1684) ;  /* 0x000000ec00d09947 */ /* 0x004fea0003800000 */
.L_x_1683:
        /* <DEDUP_REMOVED lines=29> */
[----:B---3--:R-:W3:Y:S02]  /*60d0*/  FENCE.VIEW.ASYNC.S ;  /* 0x00000000000073c6 */ /* 0x008ee40000000000 */
[----:B---3--:R-:W-:Y:S01]  /*60e0*/  NOP ;  /* 0x0000000000007918 */ /* 0x008fe20000000000 */
[----:B------:R-:W-:Y:S06]  /*60f0*/  BAR.ARV 0xe, 0x100 ;  /* 0x0384000000007b1d */ /* 0x000fec0000002000 */
[----:B------:R-:W-:Y:S05]  /*6100*/  @!P0 BRA `(.L_x_1685) ;  /* 0x0000000000048947 */ /* 0x000fea0003800000 */
[----:B------:R-:W-:Y:S01]  /*6110*/  BPT.TRAP 0x1 ;  /* 0x000000040000795c */ /* 0x000fe20000300000 */
.L_x_1685:
[----:B------:R-:W-:Y:S01]  /*6120*/  UISETP.NE.AND UP1, UPT, UR51, URZ, UPT ;  /* 0x0000003f3300728c */ /* 0x000fe2000bf25270 */
[----:B------:R-:W-:Y:S01]  /*6130*/  R2UR UR11, R7 ;  /* 0x00000000070b72ca */ /* 0x000fe200000e0000 */
[----:B------:R-:W-:Y:S01]  /*6140*/  UISETP.NE.AND UP0, UPT, UR50, URZ, UPT ;  /* 0x0000003f3200728c */ /* 0x000fe2000bf05270 */
[----:B0-2---:R-:W-:Y:S01]  /*6150*/  IMAD R7, R9, UR49, -R12 ;  /* 0x0000003109077c24 */ /* 0x005fe2000f8e0a0c */
[----:B------:R-:W-:-:S04]  /*6160*/  UMOV UR14, UR44 ;  /* 0x0000002c000e7c82 */ /* 0x000fc80008000000 */
[----:B------:R-:W-:-:S03]  /*6170*/  PLOP3.LUT P1, PT, PT, PT, UP0, 0x40, 0x0 ;  /* 0x000000000000781c */ /* 0x000fc60003f2e808 */
[----:B------:R-:W-:Y:S01]  /*6180*/  @UP1 ULDC UR6, c[0x0][0x44c] ;  /* 0x0001130000061ab9 */ /* 0x000fe20000000800 */
[----:B------:R-:W-:Y:S01]  /*6190*/  @UP1 ULDC UR18, c[0x0][0x450] ;  /* 0x0001140000121ab9 */ /* 0x000fe20000000800 */
[----:B------:R-:W-:Y:S02]  /*61a0*/  UIMAD.WIDE.U32 UR6, UR44, UR6, URZ ;  /* 0x000000062c0672a5 */ /* 0x000fe4000f8e003f */
[----:B------:R-:W-:Y:S02]  /*61b0*/  UIADD3 UR11, UR11, 0x28c60, URZ ;  /* 0x00028c600b0b7890 */ /* 0x000fe4000fffe03f */
[----:B------:R-:W-:Y:S02]  /*61c0*/  @UP1 USHF.R.U32.HI UR14, URZ, UR18, UR7 ;  /* 0x000000123f0e1299 */ /* 0x000fe40008011607 */
[----:B------:R-:W-:-:S04]  /*61d0*/  UPRMT UR11, UR40, 0x654, UR11 ;  /* 0x00000654280b7896 */ /* 0x000fc8000800000b */
[----:B------:R-:W-:-:S04]  /*61e0*/  VIADD R7, R7, UR14 ;  /* 0x0000000e07077c36 */ /* 0x000fc80008000000 */
[----:B------:R-:W-:Y:S01]  /*61f0*/  VIADD R8, R7, UR15 ;  /* 0x0000000f07087c36 */ /* 0x000fe20008000000 */
[----:B------:R-:W-:Y:S04]  /*6200*/  SYNCS.ARRIVE.TRANS64.RED.A1T0 RZ, [UR11], RZ ;  /* 0x000000ffffff79a7 */ /* 0x000fe8000810040b */
[----:B------:R-:W-:Y:S01]  /*6210*/  R2UR UR11, R8 ;  /* 0x00000000080b72ca */ /* 0x000fe200000e0000 */
[----:B------:R-:W-:Y:S01]  /*6220*/  VIADD R8, R152, 0xfffffffe ;  /* 0xfffffffe98087836 */ /* 0x000fe20000000000 */
[----:B------:R-:W-:-:S13]  /*6230*/  @P1 BRA `(.L_x_1686) ;  /* 0x0000000000541947 */ /* 0x000fda0003800000 */
[C---:B------:R-:W-:Y:S01]  /*6240*/  ISETP.GT.AND P1, PT, R7.reuse, RZ, PT ;  /* 0x000000ff0700720c */ /* 0x040fe20003f24270 */
[----:B------:R-:W-:-:S05]  /*6250*/  VIADD R10, R7, 0xffffffff ;  /* 0xffffffff070a7836 */ /* 0x000fca0000000000 */
[----:B------:R-:W-:-:S07]  /*6260*/  R2UR UR14, R10 ;  /* 0x000000000a0e72ca */ /* 0x000fce00000e0000 */
[----:B------:R-:W-:Y:S08]  /*6270*/  @P1 BRA `(.L_x_1687) ;  /* 0x0000000000241947 */ /* 0x000ff00003800000 */
[----:B------:R-:W-:Y:S01]  /*6280*/  R2UR UR14, R7 ;  /* 0x00000000070e72ca */ /* 0x000fe200000e0000 */
[----:B------:R-:W-:Y:S02]  /*6290*/  ULDC UR15, c[0x0][0x9e4] ;  /* 0x00027900000f7ab9 */ /* 0x000fe40000000800 */
[----:B------:R-:W-:-:S10]  /*62a0*/  UISETP.NE.AND UP0, UPT, UR15, 0x1, UPT ;  /* 0x000000010f00788c */ /* 0x000fd4000bf05270 */
[----:B------:R-:W-:Y:S01]  /*62b0*/  UIADD3 UR14, -UR14, URZ, URZ ;  /* 0x0000003f0e0e7290 */ /* 0x000fe2000fffe13f */
[----:B------:R-:W-:-:S03]  /*62c0*/  @UP0 ULDC.64 UR18, c[0x0][0x9e8] ;  /* 0x00027a0000120ab9 */ /* 0x000fc60000000a00 */
[----:B------:R-:W-:-:S04]  /*62d0*/  UIMAD.WIDE.U32 UR6, UR14, UR18, URZ ;  /* 0x000000120e0672a5 */ /* 0x000fc8000f8e003f */
[----:B------:R-:W-:-:S04]  /*62e0*/  @UP0 USHF.R.U32.HI UR14, URZ, UR19, UR7 ;  /* 0x000000133f0e0299 */ /* 0x000fc80008011607 */
[----:B------:R-:W-:Y:S01]  /*62f0*/  ULOP3.LUT UR14, URZ, UR14, URZ, 0x33, !UPT ;  /* 0x0000000e3f0e7292 */ /* 0x000fe2000f8e333f */
[----:B------:R-:W-:Y:S11]  /*6300*/  BRA `(.L_x_1688) ;  /* 0x0000000000147947 */ /* 0x000ff60003800000 */
.L_x_1687:
[----:B------:R-:W-:Y:S02]  /*6310*/  ULDC UR15, c[0x0][0x9e4] ;  /* 0x00027900000f7ab9 */ /* 0x000fe40000000800 */
[----:B------:R-:W-:-:S11]  /*6320*/  UISETP.NE.AND UP0, UPT, UR15, 0x1, UPT ;  /* 0x000000010f00788c */ /* 0x000fd6000bf05270 */
[----:B------:R-:W-:Y:S02]  /*6330*/  @UP0 ULDC.64 UR18, c[0x0][0x9e8] ;  /* 0x00027a0000120ab9 */ /* 0x000fe40000000a00 */
[----:B------:R-:W-:-:S04]  /*6340*/  UIMAD.WIDE.U32 UR6, UR14, UR18, URZ ;  /* 0x000000120e0672a5 */ /* 0x000fc8000f8e003f */
[----:B------:R-:W-:-:S12]  /*6350*/  @UP0 USHF.R.U32.HI UR14, URZ, UR19, UR7 ;  /* 0x000000133f0e0299 */ /* 0x000fd80008011607 */
.L_x_1688:
[----:B------:R-:W-:-:S04]  /*6360*/  UIMAD UR14, UR14, UR15, UR15 ;  /* 0x0000000f0e0e72a4 */ /* 0x000fc8000f8e020f */
[----:B------:R-:W-:-:S04]  /*6370*/  UISETP.LT.AND UP0, UPT, UR11, UR14, UPT ;  /* 0x0000000e0b00728c */ /* 0x000fc8000bf01270 */
[----:B------:R-:W-:-:S12]  /*6380*/  USEL UR11, UR11, UR14, UP0 ;  /* 0x0000000e0b0b7287 */ /* 0x000fd80008000000 */
.L_x_1686:
[----:B------:R-:W-:-:S04]  /*6390*/  USHF.R.S32.HI UR6, URZ, 0x1f, UR11 ;  /* 0x0000001f3f067899 */ /* 0x000fc8000801140b */
[----:B------:R-:W-:-:S04]  /*63a0*/  ULEA.HI UR6, UR6, UR11, URZ, 0x6 ;  /* 0x0000000b06067291 */ /* 0x000fc8000f8f303f */
[----:B------:R-:W-:-:S04]  /*63b0*/  USHF.R.S32.HI UR6, URZ, 0x6, UR6 ;  /* 0x000000063f067899 */ /* 0x000fc80008011406 */
[----:B------:R-:W-:-:S04]  /*63c0*/  UISETP.LT.AND UP0, UPT, UR47, UR6, UPT ;  /* 0x000000062f00728c */ /* 0x000fc8000bf01270 */
[----:B------:R-:W-:-:S06]  /*63d0*/  USEL UR20, UR47, UR6, !UP0 ;  /* 0x000000062f147287 */ /* 0x000fcc000c000000 */
[----:B------:R-:W-:-:S13]  /*63e0*/  ISETP.GE.AND P1, PT, R8, UR20, PT ;  /* 0x0000001408007c0c */ /* 0x000fda000bf26270 */
[----:B------:R-:W-:Y:S05]  /*63f0*/  @!P1 BRA `(.L_x_1689) ;  /* 0x0000002800109947 */ /* 0x000fea0003800000 */
[----:B------:R-:W-:Y:S01]  /*6400*/  MOV R14, R6 ;  /* 0x00000006000e7202 */ /* 0x000fe20000000f00 */
[----:B------:R-:W-:Y:S01]  /*6410*/  IMAD.MOV.U32 R13, RZ, RZ, R5 ;  /* 0x000000ffff0d7224 */ /* 0x000fe200078e0005 */
[----:B------:R-:W-:Y:S01]  /*6420*/  UMOV UR27, UR38 ;  /* 0x00000026001b7c82 */ /* 0x000fe20008000000 */
[----:B------:R-:W-:Y:S01]  /*6430*/  ULDC UR24, c[0x0][0x9e4] ;  /* 0x0002790000187ab9 */ /* 0x000fe20000000800 */
[----:B------:R-:W-:Y:S01]  /*6440*/  ULDC UR22, c[0x0][0x9dc] ;  /* 0x0002770000167ab9 */ /* 0x000fe20000000800 */
[----:B------:R-:W-:Y:S01]  /*6450*/  ULDC UR25, c[0x0][0x9d8] ;  /* 0x0002760000197ab9 */ /* 0x000fe20000000800 */
[----:B------:R-:W-:Y:S01]  /*6460*/  ULDC UR23, c[0x0][0x988] ;  /* 0x0002620000177ab9 */ /* 0x000fe20000000800 */
[----:B------:R-:W-:-:S05]  /*6470*/  ULDC UR26, c[0x0][0x9e0] ;  /* 0x00027800001a7ab9 */ /* 0x000fca0000000800 */
.L_x_1708:
[----:B------:R-:W-:-:S04]  /*6480*/  UIADD3 UR38, UR27, 0x1, URZ ;  /* 0x000000011b267890 */ /* 0x000fc8000fffe03f */
[----:B------:R-:W-:-:S04]  /*6490*/  UISETP.NE.AND UP0, UPT, UR38, 0x2, UPT ;  /* 0x000000022600788c */ /* 0x000fc8000bf05270 */
[----:B------:R-:W-:Y:S02]  /*64a0*/  USEL UR6, URZ, 0x1, UP0 ;  /* 0x000000013f067887 */ /* 0x000fe40008000000 */
[----:B------:R-:W-:Y:S02]  /*64b0*/  USEL UR38, UR38, URZ, UP0 ;  /* 0x0000003f26267287 */ /* 0x000fe40008000000 */
[----:B------:R-:W-:Y:S01]  /*64c0*/  ULOP3.LUT UR37, UR37, UR6, URZ, 0x3c, !UPT ;  /* 0x0000000625257292 */ /* 0x000fe2000f8e3c3f */
[----:B012---:R-:W-:Y:S11]  /*64d0*/  @!P0 BRA `(.L_x_1690) ;  /* 0x0000000000048947 */ /* 0x007ff60003800000 */
[----:B------:R-:W-:Y:S01]  /*64e0*/  BPT.TRAP 0x1 ;  /* 0x000000040000795c */ /* 0x000fe20000300000 */
.L_x_1690:
[----:B------:R-:W-:Y:S01]  /*64f0*/  ULEA UR21, UR38, UR42, 0x3 ;  /* 0x0000002a26157291 */ /* 0x000fe2000f8e183f */
[----:B------:R-:W-:-:S05]  /*6500*/  IMAD.U32 R7, RZ, RZ, UR37 ;  /* 0x00000025ff077e24 */ /* 0x000fca000f8e00ff */
[----:B------:R-:W-:-:S04]  /*6510*/  SHF.L.U32 R7, R7, 0x1f, RZ ;  /* 0x0000001f07077819 */ /* 0x000fc800000006ff */
[----:B------:R0:W2:Y:S01]  /*6520*/  SYNCS.PHASECHK.TRANS64.TRYWAIT P1, [UR21+0x28c30], R7 ;  /* 0x028c3007ff0075a7 */ /* 0x0000a20008020155 */
[----:B------:R-:W-:Y:S05]  /*6530*/  @!P0 BRA `(.L_x_1691) ;  /* 0x0000000000048947 */ /* 0x000fea0003800000 */
[----:B------:R-:W-:Y:S01]  /*6540*/  BPT.TRAP 0x1 ;  /* 0x000000040000795c */ /* 0x000fe20000300000 */
.L_x_1691:
[----:B--2---:R-:W-:Y:S05]  /*6550*/  @P1 BRA `(.L_x_1692) ;  /* 0x0000000000081947 */ /* 0x004fea0003800000 */
[----:B------:R-:W2:Y:S02]  /*6560*/  SYNCS.PHASECHK.TRANS64.TRYWAIT P1, [UR21+0x28c30], R7 ;  /* 0x028c3007ff0075a7 */ /* 0x000ea40008020155 */
[----:B--2---:R-:W-:Y:S05]  /*6570*/  @!P1 BRA `(.L_x_1693) ;  /* 0x000000e800449947 */ /* 0x004fea0003800000 */
.L_x_1692:
[----:B------:R-:W-:Y:S01]  /*6580*/  R2UR UR18, R0 ;  /* 0x00000000001272ca */ /* 0x000fe200000e0000 */
[----:B-1----:R-:W-:Y:S01]  /*6590*/  WARPGROUP.ARRIVE ;  /* 0x00000000000079c5 */ /* 0x002fe20000000000 */
[----:B------:R-:W-:Y:S01]  /*65a0*/  UMOV UR19, 0x40000040 ;  /* 0x4000004000137882 */ /* 0x000fe20000000000 */
[----:B------:R-:W-:Y:S01]  /*65b0*/  UMOV UR7, 0x40000040 ;  /* 0x4000004000077882 */ /* 0x000fe20000000000 */
[----:B------:R-:W-:Y:S01]  /*65c0*/  UMOV UR11, 0x40000040 ;  /* 0x40000040000b7882 */ /* 0x000fe20000000000 */
[----:B------:R-:W-:-:S08]  /*65d0*/  UMOV UR15, 0x40000040 ;  /* 0x40000040000f7882 */ /* 0x000fd00000000000 */
[----:B------:R-:W-:-:S04]  /*65e0*/  ULEA UR18, UR38, UR18, 0x9 ;  /* 0x0000001226127291 */ /* 0x000fc8000f8e483f */
[----:B------:R-:W-:Y:S02]  /*65f0*/  UIADD3 UR6, UR18, 0x2, URZ ;  /* 0x0000000212067890 */ /* 0x000fe4000fffe03f */
[----:B------:R-:W-:Y:S02]  /*6600*/  UIADD3 UR10, UR18, 0x4, URZ ;  /* 0x00000004120a7890 */ /* 0x000fe4000fffe03f */
[----:B------:R-:W-:Y:S02]  /*6610*/  UIADD3 UR14, UR18, 0x6, URZ ;  /* 0x00000006120e7890 */ /* 0x000fe4000fffe03f */
        /* <DEDUP_REMOVED lines=13> */
.L_x_1694:
[----:B------:R-:W-:Y:S01]  /*66f0*/  UISETP.NE.AND UP1, UPT, UR51, URZ, UPT ;  /* 0x0000003f3300728c */ /* 0x000fe2000bf25270 */
[----:B------:R-:W-:Y:S01]  /*6700*/  FMUL.FTZ R197, R165, UR25 ;  /* 0x00000019a5c57c20 */ /* 0x000fe20008410000 */
[----:B------:R-:W-:Y:S01]  /*6710*/  VIADD R165, R185, UR44 ;  /* 0x0000002cb9a57c36 */ /* 0x000fe20008000000 */
[----:B------:R-:W1:Y:S01]  /*6720*/  LDC R9, c[0x0][0x2f0] ;  /* 0x0000bc00ff097b82 */ /* 0x000e620000000800 */
[----:B------:R-:W-:Y:S01]  /*6730*/  FMUL.FTZ R195, R161, UR25 ;  /* 0x00000019a1c37c20 */ /* 0x000fe20008410000 */
[----:B------:R-:W-:Y:S01]  /*6740*/  FMUL.FTZ R196, R164, UR25 ;  /* 0x00000019a4c47c20 */ /* 0x000fe20008410000 */
[----:B------:R-:W-:Y:S01]  /*6750*/  PLOP3.LUT P1, PT, PT, PT, UP1, 0x80, 0x0 ;  /* 0x000000000000781c */ /* 0x000fe20003f2f018 */
[----:B------:R-:W-:Y:S01]  /*6760*/  FMUL.FTZ R161, R179, UR25 ;  /* 0x00000019b3a17c20 */ /* 0x000fe20008410000 */
[----:B------:R-:W-:Y:S01]  /*6770*/  PLOP3.LUT P2, PT, PT, PT, UP1, 0x80, 0x0 ;  /* 0x000000000000781c */ /* 0x000fe20003f4f018 */
[----:B------:R-:W-:Y:S01]  /*6780*/  IMAD.SHL.U32 R179, R8, 0x40, RZ ;  /* 0x0000004008b37824 */ /* 0x000fe200078e00ff */
[----:B------:R-:W-:Y:S01]  /*6790*/  UISETP.NE.AND UP0, UPT, UR50, URZ, UPT ;  /* 0x0000003f3200728c */ /* 0x000fe2000bf05270 */
[----:B------:R-:W3:Y:S01]  /*67a0*/  LDC R12, c[0x0][0x288] ;  /* 0x0000a200ff0c7b82 */ /* 0x000ee20000000800 */
[----:B------:R-:W-:Y:S01]  /*67b0*/  @UP1 ULDC UR6, c[0x0][0x44c] ;  /* 0x0001130000061ab9 */ /* 0x000fe20000000800 */
[----:B------:R-:W-:Y:S01]  /*67c0*/  FMUL.FTZ R20, R158, UR25 ;  /* 0x000000199e147c20 */ /* 0x000fe20008410000 */
[----:B------:R-:W-:Y:S01]  /*67d0*/  FMUL.FTZ R21, R159, UR25 ;  /* 0x000000199f157c20 */ /* 0x000fe20008410000 */
[----:B------:R-:W-:Y:S01]  /*67e0*/  FMUL.FTZ R191, R152, UR25 ;  /* 0x0000001998bf7c20 */ /* 0x000fe20008410000 */
[----:B------:R-:W-:Y:S01]  /*67f0*/  FMUL.FTZ R5, R153, UR25 ;  /* 0x0000001999057c20 */ /* 0x000fe20008410000 */
[----:B------:R-:W-:Y:S01]  /*6800*/  FMUL.FTZ R158, R174, UR25 ;  /* 0x00000019ae9e7c20 */ /* 0x000fe20008410000 */
[----:B------:R-:W-:Y:S01]  /*6810*/  FMUL.FTZ R159, R175, UR25 ;  /* 0x00000019af9f7c20 */ /* 0x000fe20008410000 */
[----:B------:R-:W-:Y:S01]  /*6820*/  @P1 IMAD.HI.U32 R10, R165, UR6, RZ ;  /* 0x00000006a50a1c27 */ /* 0x000fe2000f8e00ff */
[----:B------:R-:W-:-:S03]  /*6830*/  @UP1 ULDC UR6, c[0x0][0x450] ;  /* 0x0001140000061ab9 */ /* 0x000fc60000000800 */
[----:B--2---:R-:W-:Y:S01]  /*6840*/  FMUL.FTZ R6, R154, UR25 ;  /* 0x000000199a067c20 */ /* 0x004fe20008410000 */
[----:B------:R-:W-:Y:S01]  /*6850*/  FMUL.FTZ R15, R155, UR25 ;  /* 0x000000199b0f7c20 */ /* 0x000fe20008410000 */
[----:B------:R-:W-:Y:S01]  /*6860*/  FMUL.FTZ R193, R156, UR25 ;  /* 0x000000199cc17c20 */ /* 0x000fe20008410000 */
[----:B------:R-:W-:Y:S01]  /*6870*/  @P2 SHF.R.U32.HI R165, RZ, UR6, R10 ;  /* 0x00000006ffa52c19 */ /* 0x000fe2000801160a */
[----:B------:R-:W-:Y:S01]  /*6880*/  UIADD3 UR6, UR21, 0x28c40, URZ ;  /* 0x00028c4015067890 */ /* 0x000fe2000fffe03f */
[----:B------:R-:W-:Y:S01]  /*6890*/  FMUL.FTZ R192, R157, UR25 ;  /* 0x000000199dc07c20 */ /* 0x000fe20008410000 */
[----:B------:R-:W-:Y:S01]  /*68a0*/  FMUL.FTZ R194, R160, UR25 ;  /* 0x00000019a0c27c20 */ /* 0x000fe20008410000 */
[----:B------:R-:W-:Y:S01]  /*68b0*/  FMUL.FTZ R152, R162, UR25 ;  /* 0x00000019a2987c20 */ /* 0x000fe20008410000 */
[----:B------:R-:W2:Y:S01]  /*68c0*/  SHFL.IDX PT, R164, R165, RZ, 0x1c1f ;  /* 0x001c1fffa5a47589 */ /* 0x000ea200000e0000 */
[----:B------:R-:W-:Y:S01]  /*68d0*/  UPRMT UR6, UR40, 0x654, UR6 ;  /* 0x0000065428067896 */ /* 0x000fe20008000006 */
[----:B------:R-:W-:Y:S01]  /*68e0*/  FMUL.FTZ R153, R163, UR25 ;  /* 0x00000019a3997c20 */ /* 0x000fe20008410000 */
[----:B------:R-:W-:Y:S01]  /*68f0*/  FMUL.FTZ R174, R176, UR25 ;  /* 0x00000019b0ae7c20 */ /* 0x000fe20008410000 */
[----:B------:R-:W-:Y:S01]  /*6900*/  FMUL.FTZ R175, R177, UR25 ;  /* 0x00000019b1af7c20 */ /* 0x000fe20008410000 */
[----:B------:R-:W-:Y:S01]  /*6910*/  IADD3 R10, -R2, 0x1, -R179 ;  /* 0x00000001020a7810 */ /* 0x000fe20007ffe9b3 */
        /* <DEDUP_REMOVED lines=13> */
[----:B------:R-:W-:Y:S01]  /*69f0*/  PLOP3.LUT P1, PT, PT, PT, UP0, 0x40, 0x0 ;  /* 0x000000000000781c */ /* 0x000fe20003f2e808 */
[----:B-1----:R-:W-:Y:S01]  /*6a00*/  IMAD R11, R9, UR49, R10 ;  /* 0x00000031090b7c24 */ /* 0x002fe2000f8e020a */
[----:B------:R-:W1:Y:S01]  /*6a10*/  MUFU.TANH R191, R191 ;  /* 0x000000bf00bf7308 */ /* 0x000e620000002400 */
[----:B------:R-:W-:Y:S01]  /*6a20*/  SYNCS.ARRIVE.TRANS64.RED.A1T0 RZ, [UR6], RZ ;  /* 0x000000ffffff79a7 */ /* 0x000fe20008100406 */
[----:B------:R-:W-:Y:S01]  /*6a30*/  ULOP3.LUT UR6, URZ, UR22, URZ, 0x33, !UPT ;  /* 0x000000163f067292 */ /* 0x000fe2000f8e333f */
[----:B---3--:R-:W-:-:S05]  /*6a40*/  IMAD.IADD R11, R11, 0x1, -R12 ;  /* 0x000000010b0b7824 */ /* 0x008fca00078e0a0c */
[----:B------:R-:W3:Y:S01]  /*6a50*/  MUFU.TANH R5, R5 ;  /* 0x0000000500057308 */ /* 0x000ee20000002400 */
[C---:B------:R-:W-:Y:S01]  /*6a60*/  IADD3 R181, R11.reuse, UR26, RZ ;  /* 0x0000001a0bb57c10 */ /* 0x040fe2000fffe0ff */
[----:B------:R-:W-:-:S04]  /*6a70*/  VIADD R183, R11, UR6 ;  /* 0x000000060bb77c36 */ /* 0x000fc80008000000 */
[----:B--2---:R-:W-:Y:S02]  /*6a80*/  IMAD.IADD R178, R181, 0x1, R164 ;  /* 0x00000001b5b27824 */ /* 0x004fe400078e02a4 */
[----:B------:R-:W2:Y:S01]  /*6a90*/  MUFU.TANH R6, R6 ;  /* 0x0000000600067308 */ /* 0x000ea20000002400 */
[----:B------:R-:W-:-:S07]  /*6aa0*/  IMAD.IADD R180, R164, 0x1, R183 ;  /* 0x00000001a4b47824 */ /* 0x000fce00078e02b7 */
[----:B------:R-:W4:Y:S08]  /*6ab0*/  MUFU.TANH R15, R15 ;  /* 0x0000000f000f7308 */ /* 0x000f300000002400 */
        /* <DEDUP_REMOVED lines=27> */
[----:B------:R-:W0:Y:S01]  /*6c70*/  MUFU.TANH R163, R163 ;  /* 0x000000a300a37308 */ /* 0x000e220000002400 */
[----:B-1234-:R-:W-:Y:S05]  /*6c80*/  @P1 BRA `(.L_x_1695) ;  /* 0x00000000005c1947 */ /* 0x01efea0003800000 */
[----:B------:R-:W-:Y:S01]  /*6c90*/  IMAD R11, R9, UR49, R164 ;  /* 0x00000031090b7c24 */ /* 0x000fe2000f8e02a4 */
[----:B------:R-:W-:Y:S03]  /*6ca0*/  BSSY B0, `(.L_x_1696) ;  /* 0x0000011000007945 */ /* 0x000fe60003800000 */
[----:B------:R-:W-:-:S05]  /*6cb0*/  IMAD.IADD R164, R11, 0x1, -R12 ;  /* 0x000000010ba47824 */ /* 0x000fca00078e0a0c */
[----:B------:R-:W-:-:S13]  /*6cc0*/  ISETP.GT.AND P1, PT, R164, -0x1, PT ;  /* 0xffffffffa400780c */ /* 0x000fda0003f24270 */
[----:B------:R-:W-:Y:S05]  /*6cd0*/  @P1 BRA `(.L_x_1697) ;  /* 0x0000000000201947 */ /* 0x000fea0003800000 */
[----:B------:R-:W-:Y:S01]  /*6ce0*/  IMAD.U32 R166, RZ, RZ, UR24 ;  /* 0x00000018ffa67e24 */ /* 0x000fe2000f8e00ff */
[----:B------:R-:W-:-:S04]  /*6cf0*/  LOP3.LUT R167, RZ, R164, RZ, 0x33, !PT ;  /* 0x000000a4ffa77212 */ /* 0x000fc800078e33ff */
[----:B------:R-:W-:-:S13]  /*6d00*/  ISETP.NE.AND P1, PT, R166, 0x1, PT ;  /* 0x00000001a600780c */ /* 0x000fda0003f25270 */
[----:B------:R-:W1:Y:S02]  /*6d10*/  @P1 LDC.64 R10, c[0x0][0x9e8] ;  /* 0x00027a00ff0a1b82 */ /* 0x000e640000000a00 */
[----:B-1----:R-:W-:-:S05]  /*6d20*/  @P1 IMAD.HI.U32 R10, R167, R10, RZ ;  /* 0x0000000aa70a1227 */ /* 0x002fca00078e00ff */
[----:B------:R-:W-:-:S04]  /*6d30*/  @P1 SHF.R.U32.HI R167, RZ, R11, R10 ;  /* 0x0000000bffa71219 */ /* 0x000fc8000001160a */
[----:B------:R-:W-:Y:S01]  /*6d40*/  LOP3.LUT R164, RZ, R167, RZ, 0x33, !PT ;  /* 0x000000a7ffa47212 */ /* 0x000fe200078e33ff */
[----:B------:R-:W-:Y:S06]  /*6d50*/  BRA `(.L_x_1698) ;  /* 0x0000000000147947 */ /* 0x000fec0003800000 */
.L_x_1697:
[----:B------:R-:W-:-:S04]  /*6d60*/  MOV R166, UR24 ;  /* 0x0000001800a67c02 */ /* 0x000fc80008000f00 */
[----:B------:R-:W-:-:S13]  /*6d70*/  ISETP.NE.AND P1, PT, R166, 0x1, PT ;  /* 0x00000001a600780c */ /* 0x000fda0003f25270 */
[----:B------:R-:W1:Y:S02]  /*6d80*/  @P1 LDC.64 R10, c[0x0][0x9e8] ;  /* 0x00027a00ff0a1b82 */ /* 0x000e640000000a00 */
[----:B-1----:R-:W-:-:S05]  /*6d90*/  @P1 IMAD.HI.U32 R10, R164, R10, RZ ;  /* 0x0000000aa40a1227 */ /* 0x002fca00078e00ff */
[----:B------:R-:W-:-:S07]  /*6da0*/  @P1 SHF.R.U32.HI R164, RZ, R11, R10 ;  /* 0x0000000bffa41219 */ /* 0x000fce000001160a */
.L_x_1698:
[----:B------:R-:W-:Y:S05]  /*6db0*/  BSYNC B0 ;  /* 0x0000000000007941 */ /* 0x000fea0003800000 */
.L_x_1696:
[----:B------:R-:W-:-:S04]  /*6dc0*/  IMAD R11, R164, R166, -R179 ;  /* 0x000000a6a40b7224 */ /* 0x000fc800078e0ab3 */
[----:B------:R-:W-:-:S05]  /*6dd0*/  IMAD.IADD R11, R11, 0x1, -R2 ;  /* 0x000000010b0b7824 */ /* 0x000fca00078e0a02 */
[----:B------:R-:W-:Y:S02]  /*6de0*/  VIADDMNMX R178, R11, R166, R178, PT ;  /* 0x000000a60bb27246 */ /* 0x000fe400038001b2 */
[----:B------:R-:W-:-:S07]  /*6df0*/  VIMNMX R180, R180, R11, !PT ;  /* 0x0000000bb4b47248 */ /* 0x000fce0007fe0100 */
.L_x_1695:
[----:B------:R-:W-:Y:S01]  /*6e00*/  ISETP.GT.AND P1, PT, R8, -0x1, PT ;  /* 0xffffffff0800780c */ /* 0x000fe20003f24270 */
[----:B------:R1:W2:Y:S01]  /*6e10*/  SHFL.IDX PT, R10, R165, 0x1, 0x1c1f ;  /* 0x003c1f00a50a7f89 */ /* 0x0002a200000e0000 */
[----:B------:R-:W-:Y:S02]  /*6e20*/  UISETP.NE.AND UP0, UPT, UR50, URZ, UPT ;  /* 0x0000003f3200728c */ /* 0x000fe4000bf05270 */
[C---:B------:R-:W-:Y:S02]  /*6e30*/  ISETP.GT.AND P4, PT, R180.reuse, 0x1, P1 ;  /* 0x00000001b400780c */ /* 0x040fe40000f84270 */
[----:B------:R-:W-:Y:S02]  /*6e40*/  ISETP.GT.AND P5, PT, R180, RZ, P1 ;  /* 0x000000ffb400720c */ /* 0x000fe40000fa4270 */
[C---:B------:R-:W-:Y:S02]  /*6e50*/  ISETP.LT.OR P4, PT, R178.reuse, 0x2, P4 ;  /* 0x00000002b200780c */ /* 0x040fe40002781670 */
[----:B------:R-:W-:-:S02]  /*6e60*/  ISETP.LT.OR P5, PT, R178, 0x1, P5 ;  /* 0x00000001b200780c */ /* 0x000fc40002fa1670 */
[----:B------:R-:W-:Y:S02]  /*6e70*/  FSEL R164, R5, -INF , !P4 ;  /* 0xff80000005a47808 */ /* 0x000fe40006000000 */
[----:B------:R-:W-:Y:S02]  /*6e80*/  ISETP.GT.AND P4, PT, R180, 0x18, P1 ;  /* 0x00000018b400780c */ /* 0x000fe40000f84270 */
[----:B------:R-:W-:Y:S02]  /*6e90*/  FSEL R166, R191, -INF , !P5 ;  /* 0xff800000bfa67808 */ /* 0x000fe40006800000 */
[----:B------:R-:W-:Y:S02]  /*6ea0*/  ISETP.LT.OR P4, PT, R178, 0x19, P4 ;  /* 0x00000019b200780c */ /* 0x000fe40002781670 */
[C---:B------:R-:W-:Y:S02]  /*6eb0*/  ISETP.GT.AND P6, PT, R180.reuse, 0x8, P1 ;  /* 0x00000008b400780c */ /* 0x040fe40000fc4270 */
[----:B------:R-:W-:-:S02]  /*6ec0*/  ISETP.GT.AND P2, PT, R180, 0x9, P1 ;  /* 0x00000009b400780c */ /* 0x000fc40000f44270 */
[C---:B------:R-:W-:Y:S02]  /*6ed0*/  ISETP.GT.AND P3, PT, R180.reuse, 0x10, P1 ;  /* 0x00000010b400780c */ /* 0x040fe40000f64270 */
[----:B------:R-:W-:Y:S02]  /*6ee0*/  ISETP.GT.AND P5, PT, R180, 0x11, P1 ;  /* 0x00000011b400780c */ /* 0x000fe40000fa4270 */
[----:B0-----:R-:W-:Y:S02]  /*6ef0*/  FSEL R168, R196, -INF , !P4 ;  /* 0xff800000c4a87808 */ /* 0x001fe40006000000 */
[----:B------:R-:W-:Y:S02]  /*6f00*/  ISETP.GT.AND P4, PT, R180, 0x29, P1 ;  /* 0x00000029b400780c */ /* 0x000fe40000f84270 */
[C---:B------:R-:W-:Y:S02]  /*6f10*/  ISETP.LT.OR P6, PT, R178.reuse, 0x9, P6 ;  /* 0x00000009b200780c */ /* 0x040fe400037c1670 */
[----:B------:R-:W-:-:S02]  /*6f20*/  ISETP.LT.OR P2, PT, R178, 0xa, P2 ;  /* 0x0000000ab200780c */ /* 0x000fc40001741670 */
[C---:B------:R-:W-:Y:S02]  /*6f30*/  ISETP.LT.OR P3, PT, R178.reuse, 0x11, P3 ;  /* 0x00000011b200780c */ /* 0x040fe40001f61670 */
[C---:B------:R-:W-:Y:S02]  /*6f40*/  ISETP.LT.OR P5, PT, R178.reuse, 0x12, P5 ;  /* 0x00000012b200780c */ /* 0x040fe40002fa1670 */
[----:B------:R-:W-:Y:S02]  /*6f50*/  ISETP.LT.OR P4, PT, R178, 0x2a, P4 ;  /* 0x0000002ab200780c */ /* 0x000fe40002781670 */
[----:B------:R-:W-:Y:S02]  /*6f60*/  FSEL R193, R193, -INF , !P6 ;  /* 0xff800000c1c17808 */ /* 0x000fe40007000000 */
[----:B------:R-:W-:Y:S02]  /*6f70*/  FSEL R192, R192, -INF , !P2 ;  /* 0xff800000c0c07808 */ /* 0x000fe40005000000 */
[----:B-1----:R-:W-:-:S02]  /*6f80*/  FSEL R165, R194, -INF , !P3 ;  /* 0xff800000c2a57808 */ /* 0x002fc40005800000 */
[----:B------:R-:W-:Y:S02]  /*6f90*/  FSEL R167, R195, -INF , !P5 ;  /* 0xff800000c3a77808 */ /* 0x000fe40006800000 */
[C---:B------:R-:W-:Y:S02]  /*6fa0*/  ISETP.GT.AND P6, PT, R180.reuse, 0x19, P1 ;  /* 0x00000019b400780c */ /* 0x040fe40000fc4270 */
[C---:B------:R-:W-:Y:S02]  /*6fb0*/  ISETP.GT.AND P2, PT, R180.reuse, 0x20, P1 ;  /* 0x00000020b400780c */ /* 0x040fe40000f44270 */
[C---:B------:R-:W-:Y:S02]  /*6fc0*/  ISETP.GT.AND P3, PT, R180.reuse, 0x21, P1 ;  /* 0x00000021b400780c */ /* 0x040fe40000f64270 */
[----:B------:R-:W-:Y:S02]  /*6fd0*/  ISETP.GT.AND P5, PT, R180, 0x28, P1 ;  /* 0x00000028b400780c */ /* 0x000fe40000fa4270 */
[----:B------:R-:W-:-:S02]  /*6fe0*/  FSEL R173, R173, -INF , !P4 ;  /* 0xff800000adad7808 */ /* 0x000fc40006000000 */
[----:B------:R-:W-:Y:S02]  /*6ff0*/  PLOP3.LUT P4, PT, PT, PT, UP0, 0x40, 0x0 ;  /* 0x000000000000781c */ /* 0x000fe40003f8e808 */
[C---:B------:R-:W-:Y:S02]  /*7000*/  ISETP.LT.OR P6, PT, R178.reuse, 0x1a, P6 ;  /* 0x0000001ab200780c */ /* 0x040fe400037c1670 */
[C---:B------:R-:W-:Y:S02]  /*7010*/  ISETP.LT.OR P2, PT, R178.reuse, 0x21, P2 ;  /* 0x00000021b200780c */ /* 0x040fe40001741670 */
[C---:B------:R-:W-:Y:S02]  /*7020*/  ISETP.LT.OR P3, PT, R178.reuse, 0x22, P3 ;  /* 0x00000022b200780c */ /* 0x040fe40001f61670 */
[----:B------:R-:W-:Y:S02]  /*7030*/  ISETP.LT.OR P5, PT, R178, 0x29, P5 ;  /* 0x00000029b200780c */ /* 0x000fe40002fa1670 */
[----:B------:R-:W-:-:S02]  /*7040*/  FSEL R169, R197, -INF , !P6 ;  /* 0xff800000c5a97808 */ /* 0x000fc40007000000 */
[----:B------:R-:W-:Y:S02]  /*7050*/  FSEL R170, R198, -INF , !P2 ;  /* 0xff800000c6aa7808 */ /* 0x000fe40005000000 */
[----:B------:R-:W-:Y:S02]  /*7060*/  FSEL R171, R199, -INF , !P3 ;  /* 0xff800000c7ab7808 */ /* 0x000fe40005800000 */
[----:B------:R-:W-:Y:S02]  /*7070*/  FSEL R172, R172, -INF , !P5 ;  /* 0xff800000acac7808 */ /* 0x000fe40006800000 */
[C---:B------:R-:W-:Y:S02]  /*7080*/  ISETP.GT.AND P6, PT, R180.reuse, 0x30, P1 ;  /* 0x00000030b400780c */ /* 0x040fe40000fc4270 */
[C---:B------:R-:W-:Y:S02]  /*7090*/  ISETP.GT.AND P2, PT, R180.reuse, 0x31, P1 ;  /* 0x00000031b400780c */ /* 0x040fe40000f44270 */
[----:B------:R-:W-:-:S02]  /*70a0*/  ISETP.GT.AND P3, PT, R180, 0x38, P1 ;  /* 0x00000038b400780c */ /* 0x000fc40000f64270 */
[----:B------:R-:W-:Y:S01]  /*70b0*/  ISETP.GT.AND P5, PT, R180, 0x39, P1 ;  /* 0x00000039b400780c */ /* 0x000fe20000fa4270 */
[--C-:B--2---:R-:W-:Y:S01]  /*70c0*/  IMAD.IADD R180, R183, 0x1, R10.reuse ;  /* 0x00000001b7b47824 */ /* 0x104fe200078e020a */
[C---:B------:R-:W-:Y:S02]  /*70d0*/  ISETP.LT.OR P6, PT, R178.reuse, 0x31, P6 ;  /* 0x00000031b200780c */ /* 0x040fe400037c1670 */
[C---:B------:R-:W-:Y:S02]  /*70e0*/  ISETP.LT.OR P2, PT, R178.reuse, 0x32, P2 ;  /* 0x00000032b200780c */ /* 0x040fe40001741670 */
[C---:B------:R-:W-:Y:S02]  /*70f0*/  ISETP.LT.OR P3, PT, R178.reuse, 0x39, P3 ;  /* 0x00000039b200780c */ /* 0x040fe40001f61670 */
[----:B------:R-:W-:Y:S01]  /*7100*/  ISETP.LT.OR P5, PT, R178, 0x3a, P5 ;  /* 0x0000003ab200780c */ /* 0x000fe20002fa1670 */
[----:B------:R-:W-:Y:S01]  /*7110*/  IMAD.IADD R178, R181, 0x1, R10 ;  /* 0x00000001b5b27824 */ /* 0x000fe200078e020a */
[----:B------:R-:W-:-:S02]  /*7120*/  FSEL R174, R174, -INF , !P6 ;  /* 0xff800000aeae7808 */ /* 0x000fc40007000000 */
[----:B------:R-:W-:Y:S02]  /*7130*/  FSEL R175, R175, -INF , !P2 ;  /* 0xff800000afaf7808 */ /* 0x000fe40005000000 */
[----:B------:R-:W-:Y:S02]  /*7140*/  FSEL R176, R176, -INF , !P3 ;  /* 0xff800000b0b07808 */ /* 0x000fe40005800000 */
[----:B------:R-:W-:Y:S01]  /*7150*/  FSEL R177, R177, -INF , !P5 ;  /* 0xff800000b1b17808 */ /* 0x000fe20006800000 */
[----:B------:R-:W-:Y:S06]  /*7160*/  @P4 BRA `(.L_x_1699) ;  /* 0x00000000005c4947 */ /* 0x000fec0003800000 */
        /* <DEDUP_REMOVED lines=8> */
[----:B------:R-:W0:Y:S02]  /*71f0*/  @P2 LDC.64 R10, c[0x0][0x9e8] ;  /* 0x00027a00ff0a2b82 */ /* 0x000e240000000a00 */
[----:B0-----:R-:W-:-:S05]  /*7200*/  @P2 IMAD.HI.U32 R10, R5, R10, RZ ;  /* 0x0000000a050a2227 */ /* 0x001fca00078e00ff */
[----:B------:R-:W-:-:S04]  /*7210*/  @P2 SHF.R.U32.HI R5, RZ, R11, R10 ;  /* 0x0000000bff052219 */ /* 0x000fc8000001160a */
[----:B------:R-:W-:Y:S01]  /*7220*/  LOP3.LUT R5, RZ, R5, RZ, 0x33, !PT ;  /* 0x00000005ff057212 */ /* 0x000fe200078e33ff */
[----:B------:R-:W-:Y:S06]  /*7230*/  BRA `(.L_x_1702) ;  /* 0x0000000000147947 */ /* 0x000fec0003800000 */
.L_x_1701:
[----:B------:R-:W-:-:S04]  /*7240*/  MOV R182, UR24 ;  /* 0x0000001800b67c02 */ /* 0x000fc80008000f00 */
[----:B------:R-:W-:-:S13]  /*7250*/  ISETP.NE.AND P2, PT, R182, 0x1, PT ;  /* 0x00000001b600780c */ /* 0x000fda0003f45270 */
[----:B------:R-:W0:Y:S02]  /*7260*/  @P2 LDC.64 R10, c[0x0][0x9e8] ;  /* 0x00027a00ff0a2b82 */ /* 0x000e240000000a00 */
[----:B0-----:R-:W-:-:S05]  /*7270*/  @P2 IMAD.HI.U32 R10, R5, R10, RZ ;  /* 0x0000000a050a2227 */ /* 0x001fca00078e00ff */
[----:B------:R-:W-:-:S07]  /*7280*/  @P2 SHF.R.U32.HI R5, RZ, R11, R10 ;  /* 0x0000000bff052219 */ /* 0x000fce000001160a */
.L_x_1702:
[----:B------:R-:W-:Y:S05]  /*7290*/  BSYNC B0 ;  /* 0x0000000000007941 */ /* 0x000fea0003800000 */
.L_x_1700:
[----:B------:R-:W-:-:S04]  /*72a0*/  IMAD R5, R5, R182, -R179 ;  /* 0x000000b605057224 */ /* 0x000fc800078e0ab3 */
[----:B------:R-:W-:-:S05]  /*72b0*/  IMAD.IADD R5, R5, 0x1, -R2 ;  /* 0x0000000105057824 */ /* 0x000fca00078e0a02 */
[----:B------:R-:W-:Y:S02]  /*72c0*/  VIADDMNMX R178, R5, R182, R178, PT ;  /* 0x000000b605b27246 */ /* 0x000fe400038001b2 */
[----:B------:R-:W-:-:S07]  /*72d0*/  VIMNMX R180, R180, R5, !PT ;  /* 0x00000005b4b47248 */ /* 0x000fce0007fe0100 */
.L_x_1699:
[----:B------:R-:W-:Y:S01]  /*72e0*/  FMNMX.FTZ R5, R166, R13, !PT ;  /* 0x0000000da6057209 */ /* 0x000fe20007810000 */
[----:B------:R-:W-:Y:S01]  /*72f0*/  UMOV UR10, UR23 ;  /* 0x00000017000a7c82 */ /* 0x000fe20008000000 */
[----:B------:R-:W-:Y:S01]  /*7300*/  ISETP.GT.AND P3, PT, R180, RZ, P1 ;  /* 0x000000ffb400720c */ /* 0x000fe20000f64270 */
[----:B------:R-:W-:Y:S01]  /*7310*/  IMAD.MOV R191, RZ, RZ, -R17 ;  /* 0x000000ffffbf7224 */ /* 0x000fe200078e0a11 */
[----:B------:R-:W-:Y:S02]  /*7320*/  FMNMX.FTZ R10, R164, R5, !PT ;  /* 0x00000005a40a7209 */ /* 0x000fe40007810000 */
[----:B------:R-:W-:Y:S02]  /*7330*/  ISETP.GT.AND P4, PT, R180, 0x1, P1 ;  /* 0x00000001b400780c */ /* 0x000fe40000f84270 */
[----:B------:R-:W-:Y:S02]  /*7340*/  FMNMX.FTZ R5, R193, R10, !PT ;  /* 0x0000000ac1057209 */ /* 0x000fe40007810000 */
[----:B------:R-:W-:-:S02]  /*7350*/  ISETP.LT.OR P3, PT, R178, 0x1, P3 ;  /* 0x00000001b200780c */ /* 0x000fc40001f61670 */
[----:B------:R-:W-:Y:S02]  /*7360*/  FMNMX.FTZ R10, R192, R5, !PT ;  /* 0x00000005c00a7209 */ /* 0x000fe40007810000 */
[----:B------:R-:W-:Y:S02]  /*7370*/  ISETP.GT.AND P6, PT, R180, 0x8, P1 ;  /* 0x00000008b400780c */ /* 0x000fe40000fc4270 */
[----:B------:R-:W-:Y:S02]  /*7380*/  FMNMX.FTZ R10, R165, R10, !PT ;  /* 0x0000000aa50a7209 */ /* 0x000fe40007810000 */
[----:B------:R-:W-:Y:S02]  /*7390*/  ISETP.LT.OR P4, PT, R178, 0x2, P4 ;  /* 0x00000002b200780c */ /* 0x000fe40002781670 */
[----:B------:R-:W-:Y:S02]  /*73a0*/  FMNMX.FTZ R5, R167, R10, !PT ;  /* 0x0000000aa7057209 */ /* 0x000fe40007810000 */
[----:B------:R-:W-:-:S02]  /*73b0*/  ISETP.GT.AND P2, PT, R180, 0x9, P1 ;  /* 0x00000009b400780c */ /* 0x000fc40000f44270 */
[----:B------:R-:W-:Y:S02]  /*73c0*/  FMNMX.FTZ R10, R168, R5, !PT ;  /* 0x00000005a80a7209 */ /* 0x000fe40007810000 */
[----:B------:R-:W-:Y:S02]  /*73d0*/  ISETP.LT.OR P6, PT, R178, 0x9, P6 ;  /* 0x00000009b200780c */ /* 0x000fe400037c1670 */
[----:B------:R-:W-:Y:S02]  /*73e0*/  FMNMX.FTZ R5, R169, R10, !PT ;  /* 0x0000000aa9057209 */ /* 0x000fe40007810000 */
[----:B------:R-:W-:Y:S02]  /*73f0*/  FSEL R15, R15, -INF , !P4 ;  /* 0xff8000000f0f7808 */ /* 0x000fe40006000000 */
        /* <DEDUP_REMOVED lines=9> */
[----:B------:R-:W-:Y:S02]  /*7490*/  FSEL R21, R21, -INF , !P2 ;  /* 0xff80000015157808 */ /* 0x000fe40005000000 */
[----:B------:R-:W-:Y:S02]  /*74a0*/  FMNMX.FTZ R5, R175, R10, !PT ;  /* 0x0000000aaf057209 */ /* 0x000fe40007810000 */
[----:B------:R-:W-:Y:S02]  /*74b0*/  ISETP.LT.OR P5, PT, R178, 0x11, P5 ;  /* 0x00000011b200780c */ /* 0x000fe40002fa1670 */
[----:B------:R-:W-:Y:S02]  /*74c0*/  FMNMX.FTZ R10, R176, R5, !PT ;  /* 0x00000005b00a7209 */ /* 0x000fe40007810000 */
[----:B------:R-:W-:-:S02]  /*74d0*/  ISETP.GT.AND P6, PT, R180, 0x18, P1 ;  /* 0x00000018b400780c */ /* 0x000fc40000fc4270 */
[----:B------:R-:W-:Y:S02]  /*74e0*/  FMNMX.FTZ R10, R177, R10, !PT ;  /* 0x0000000ab10a7209 */ /* 0x000fe40007810000 */
[----:B------:R-:W-:Y:S02]  /*74f0*/  ISETP.LT.OR P4, PT, R178, 0x12, P4 ;  /* 0x00000012b200780c */ /* 0x000fe40002781670 */
[----:B------:R-:W-:Y:S01]  /*7500*/  FSEL R152, R152, -INF , !P5 ;  /* 0xff80000098987808 */ /* 0x000fe20006800000 */
[----:B------:R-:W0:Y:S01]  /*7510*/  SHFL.BFLY PT, R5, R10, 0x2, 0x1f ;  /* 0x0c401f000a057f89 */ /* 0x000e2200000e0000 */
[----:B------:R-:W-:Y:S02]  /*7520*/  ISETP.GT.AND P2, PT, R180, 0x19, P1 ;  /* 0x00000019b400780c */ /* 0x000fe40000f44270 */
[----:B------:R-:W-:Y:S02]  /*7530*/  ISETP.LT.OR P6, PT, R178, 0x19, P6 ;  /* 0x00000019b200780c */ /* 0x000fe400037c1670 */
[----:B------:R-:W-:-:S02]  /*7540*/  FSEL R153, R153, -INF , !P4 ;  /* 0xff80000099997808 */ /* 0x000fc40006000000 */
[----:B------:R-:W-:Y:S02]  /*7550*/  ISETP.GT.AND P5, PT, R180, 0x21, P1 ;  /* 0x00000021b400780c */ /* 0x000fe40000fa4270 */
[----:B------:R-:W-:Y:S02]  /*7560*/  FSEL R154, R154, -INF , !P6 ;  /* 0xff8000009a9a7808 */ /* 0x000fe40007000000 */
[C---:B------:R-:W-:Y:S02]  /*7570*/  ISETP.LT.OR P2, PT, R178.reuse, 0x1a, P2 ;  /* 0x0000001ab200780c */ /* 0x040fe40001741670 */
[----:B------:R-:W-:Y:S02]  /*7580*/  ISETP.LT.OR P5, PT, R178, 0x22, P5 ;  /* 0x00000022b200780c */ /* 0x000fe40002fa1670 */
[----:B------:R-:W-:Y:S02]  /*7590*/  FSEL R155, R155, -INF , !P2 ;  /* 0xff8000009b9b7808 */ /* 0x000fe40005000000 */
[----:B------:R-:W-:-:S02]  /*75a0*/  ISETP.GT.AND P4, PT, R180, 0x28, P1 ;  /* 0x00000028b400780c */ /* 0x000fc40000f84270 */
[----:B------:R-:W-:Y:S02]  /*75b0*/  ISETP.GT.AND P6, PT, R180, 0x29, P1 ;  /* 0x00000029b400780c */ /* 0x000fe40000fc4270 */
[----:B------:R-:W-:Y:S02]  /*75c0*/  ISETP.LT.OR P4, PT, R178, 0x29, P4 ;  /* 0x00000029b200780c */ /* 0x000fe40002781670 */
[----:B------:R-:W-:Y:S02]  /*75d0*/  ISETP.GT.AND P2, PT, R180, 0x30, P1 ;  /* 0x00000030b400780c */ /* 0x000fe40000f44270 */
[----:B0-----:R-:W-:Y:S02]  /*75e0*/  FMNMX.FTZ R11, R10, R5, !PT ;  /* 0x000000050a0b7209 */ /* 0x001fe40007810000 */
[----:B------:R-:W-:Y:S02]  /*75f0*/  FSEL R158, R158, -INF , !P4 ;  /* 0xff8000009e9e7808 */ /* 0x000fe40006000000 */
[C---:B------:R-:W-:Y:S01]  /*7600*/  ISETP.LT.OR P6, PT, R178.reuse, 0x2a, P6 ;  /* 0x0000002ab200780c */ /* 0x040fe200037c1670 */
[----:B------:R-:W0:Y:S01]  /*7610*/  SHFL.BFLY PT, R182, R11, 0x1, 0x1f ;  /* 0x0c201f000bb67f89 */ /* 0x000e2200000e0000 */
[----:B------:R-:W-:-:S02]  /*7620*/  ISETP.LT.OR P2, PT, R178, 0x31, P2 ;  /* 0x00000031b200780c */ /* 0x000fc40001741670 */
[----:B------:R-:W-:Y:S02]  /*7630*/  ISETP.GT.AND P4, PT, R180, 0x38, P1 ;  /* 0x00000038b400780c */ /* 0x000fe40000f84270 */
[----:B------:R-:W-:Y:S02]  /*7640*/  FSEL R160, R160, -INF , !P2 ;  /* 0xff800000a0a07808 */ /* 0x000fe40005000000 */
[----:B------:R-:W-:Y:S02]  /*7650*/  ISETP.LT.OR P4, PT, R178, 0x39, P4 ;  /* 0x00000039b200780c */ /* 0x000fe40002781670 */
[----:B0-----:R-:W-:Y:S02]  /*7660*/  FMNMX.FTZ R5, R11, R182, !PT ;  /* 0x000000b60b057209 */ /* 0x001fe40007810000 */
[----:B------:R-:W-:Y:S02]  /*7670*/  FSEL R11, R6, -INF , !P3 ;  /* 0xff800000060b7808 */ /* 0x000fe40005800000 */
[----:B------:R-:W-:Y:S01]  /*7680*/  ISETP.GT.AND P3, PT, R180, 0x20, P1 ;  /* 0x00000020b400780c */ /* 0x000fe20000f64270 */
[----:B------:R-:W-:Y:S01]  /*7690*/  FMUL.FTZ R181, R5, UR10 ;  /* 0x0000000a05b57c20 */ /* 0x000fe20008410000 */
[----:B------:R-:W-:-:S02]  /*76a0*/  FMNMX.FTZ R6, R11, R14, !PT ;  /* 0x0000000e0b067209 */ /* 0x000fc40007810000 */
[----:B------:R-:W-:Y:S02]  /*76b0*/  ISETP.LT.OR P3, PT, R178, 0x21, P3 ;  /* 0x00000021b200780c */ /* 0x000fe40001f61670 */
[----:B------:R-:W-:Y:S02]  /*76c0*/  FMNMX.FTZ R179, R15, R6, !PT ;  /* 0x000000060fb37209 */ /* 0x000fe40007810000 */
[----:B------:R-:W-:Y:S02]  /*76d0*/  FSEL R156, R156, -INF , !P3 ;  /* 0xff8000009c9c7808 */ /* 0x000fe40005800000 */
[----:B------:R-:W-:Y:S02]  /*76e0*/  FMNMX.FTZ R6, R20, R179, !PT ;  /* 0x000000b314067209 */ /* 0x000fe40007810000 */
[----:B------:R-:W-:Y:S02]  /*76f0*/  FSETP.NEU.FTZ.AND P3, PT, R5, -INF , PT ;  /* 0xff8000000500780b */ /* 0x000fe40003f7d000 */
[----:B------:R-:W-:-:S02]  /*7700*/  FMNMX.FTZ R179, R21, R6, !PT ;  /* 0x0000000615b37209 */ /* 0x000fc40007810000 */
[----:B------:R-:W-:Y:S02]  /*7710*/  FSEL R181, R181, RZ, P3 ;  /* 0x000000ffb5b57208 */ /* 0x000fe40001800000 */
[----:B------:R-:W-:-:S03]  /*7720*/  FMNMX.FTZ R6, R152, R179, !PT ;  /* 0x000000b398067209 */ /* 0x000fc60007810000 */
[--C-:B------:R-:W-:Y:S01]  /*7730*/  FFMA.FTZ R10, R166, UR10, -R181.reuse ;  /* 0x0000000aa60a7c23 */ /* 0x100fe200080108b5 */
[----:B------:R-:W-:Y:S01]  /*7740*/  FMNMX.FTZ R179, R153, R6, !PT ;  /* 0x0000000699b37209 */ /* 0x000fe20007810000 */
[--C-:B------:R-:W-:Y:S01]  /*7750*/  FFMA.FTZ R173, R173, UR10, -R181.reuse ;  /* 0x0000000aadad7c23 */ /* 0x100fe200080108b5 */
[----:B------:R-:W-:Y:S01]  /*7760*/  FSEL R166, R162, -INF , !P4 ;  /* 0xff800000a2a67808 */ /* 0x000fe20006000000 */
[----:B------:R-:W-:Y:S01]  /*7770*/  FFMA.FTZ R162, R192, UR10, -R181 ;  /* 0x0000000ac0a27c23 */ /* 0x000fe200080108b5 */
[----:B------:R-:W-:Y:S01]  /*7780*/  FMNMX.FTZ R6, R154, R179, !PT ;  /* 0x000000b39a067209 */ /* 0x000fe20007810000 */
[----:B------:R-:W-:Y:S01]  /*7790*/  MUFU.EX2 R10, R10 ;  /* 0x0000000a000a7308 */ /* 0x000fe20000000800 */
[----:B------:R-:W-:Y:S02]  /*77a0*/  FSEL R179, R157, -INF , !P5 ;  /* 0xff8000009db37808 */ /* 0x000fe40006800000 */
[----:B------:R-:W-:Y:S02]  /*77b0*/  FMNMX.FTZ R157, R155, R6, !PT ;  /* 0x000000069b9d7209 */ /* 0x000fe40007810000 */
[----:B------:R-:W-:-:S02]  /*77c0*/  ISETP.GT.AND P5, PT, R180, 0x31, P1 ;  /* 0x00000031b400780c */ /* 0x000fc40000fa4270 */
[----:B------:R-:W-:Y:S01]  /*77d0*/  FMNMX.FTZ R6, R156, R157, !PT ;  /* 0x0000009d9c067209 */ /* 0x000fe20007810000 */
[--C-:B------:R-:W-:Y:S01]  /*77e0*/  FFMA.FTZ R157, R164, UR10, -R181.reuse ;  /* 0x0000000aa49d7c23 */ /* 0x100fe200080108b5 */
[----:B------:R-:W-:Y:S01]  /*77f0*/  FSEL R164, R159, -INF , !P6 ;  /* 0xff8000009fa47808 */ /* 0x000fe20007000000 */
[----:B------:R-:W-:Y:S01]  /*7800*/  FFMA.FTZ R159, R193, UR10, -R181 ;  /* 0x0000000ac19f7c23 */ /* 0x000fe200080108b5 */
[----:B------:R-:W-:Y:S01]  /*7810*/  FMNMX.FTZ R183, R179, R6, !PT ;  /* 0x00000006b3b77209 */ /* 0x000fe20007810000 */
[----:B------:R-:W-:Y:S01]  /*7820*/  MUFU.EX2 R162, R162 ;  /* 0x000000a200a27308 */ /* 0x000fe20000000800 */
[----:B------:R-:W-:Y:S02]  /*7830*/  ISETP.LT.OR P5, PT, R178, 0x32, P5 ;  /* 0x00000032b200780c */ /* 0x000fe40002fa1670 */
[----:B------:R-:W-:Y:S02]  /*7840*/  FMNMX.FTZ R183, R158, R183, !PT ;  /* 0x000000b79eb77209 */ /* 0x000fe40007810000 */
[----:B------:R-:W-:-:S02]  /*7850*/  ISETP.GT.AND P1, PT, R180, 0x39, P1 ;  /* 0x00000039b400780c */ /* 0x000fc40000f24270 */
[----:B------:R-:W-:Y:S01]  /*7860*/  FMNMX.FTZ R183, R164, R183, !PT ;  /* 0x000000b7a4b77209 */ /* 0x000fe20007810000 */
[----:B------:R-:W-:Y:S01]  /*7870*/  MUFU.EX2 R157, R157 ;  /* 0x0000009d009d7308 */ /* 0x000fe20000000800 */
[----:B------:R-:W-:Y:S02]  /*7880*/  FSEL R161, R161, -INF , !P5 ;  /* 0xff800000a1a17808 */ /* 0x000fe40006800000 */
[----:B------:R-:W-:Y:S02]  /*7890*/  FMNMX.FTZ R6, R160, R183, !PT ;  /* 0x000000b7a0067209 */ /* 0x000fe40007810000 */
[----:B------:R-:W-:Y:S01]  /*78a0*/  ISETP.LT.OR P1, PT, R178, 0x3a, P1 ;  /* 0x0000003ab200780c */ /* 0x000fe20000f21670 */
[--C-:B------:R-:W-:Y:S01]  /*78b0*/  FFMA.FTZ R178, R167, UR10, -R181.reuse ;  /* 0x0000000aa7b27c23 */ /* 0x100fe200080108b5 */
[----:B------:R-:W-:Y:S01]  /*78c0*/  FMNMX.FTZ R183, R161, R6, !PT ;  /* 0x00000006a1b77209 */ /* 0x000fe20007810000 */
[----:B------:R-:W-:Y:S01]  /*78d0*/  MUFU.EX2 R159, R159 ;  /* 0x0000009f009f7308 */ /* 0x000fe20000000800 */
[----:B------:R-:W-:Y:S01]  /*78e0*/  FSEL R180, R163, -INF , !P1 ;  /* 0xff800000a3b47808 */ /* 0x000fe20004800000 */
[--C-:B------:R-:W-:Y:S01]  /*78f0*/  FFMA.FTZ R163, R165, UR10, -R181.reuse ;  /* 0x0000000aa5a37c23 */ /* 0x100fe200080108b5 */
[----:B------:R-:W-:Y:S01]  /*7900*/  FMNMX.FTZ R183, R166, R183, !PT ;  /* 0x000000b7a6b77209 */ /* 0x000fe20007810000 */
[--C-:B------:R-:W-:Y:S01]  /*7910*/  FFMA.FTZ R165, R168, UR10, -R181.reuse ;  /* 0x0000000aa8a57c23 */ /* 0x100fe200080108b5 */
[--C-:B------:R-:W-:Y:S01]  /*7920*/  FFMA.FTZ R168, R169, UR10, -R181.reuse ;  /* 0x0000000aa9a87c23 */ /* 0x100fe200080108b5 */
[--C-:B------:R-:W-:Y:S01]  /*7930*/  FFMA.FTZ R169, R172, UR10, -R181.reuse ;  /* 0x0000000aaca97c23 */ /* 0x100fe200080108b5 */
[----:B------:R-:W-:Y:S01]  /*7940*/  FMNMX.FTZ R183, R180, R183, !PT ;  /* 0x000000b7b4b77209 */ /* 0x000fe20007810000 */
[----:B------:R-:W-:Y:S01]  /*7950*/  MUFU.EX2 R163, R163 ;  /* 0x000000a300a37308 */ /* 0x000fe20000000800 */
[----:B------:R-:W-:Y:S01]  /*7960*/  FSEL R172, R5, RZ, P3 ;  /* 0x000000ff05ac7208 */ /* 0x000fe20001800000 */
[--C-:B------:R-:W-:Y:S01]  /*7970*/  FFMA.FTZ R167, R170, UR10, -R181.reuse ;  /* 0x0000000aaaa77c23 */ /* 0x100fe200080108b5 */
[--C-:B------:R-:W-:Y:S01]  /*7980*/  FFMA.FTZ R170, R171, UR10, -R181.reuse ;  /* 0x0000000aabaa7c23 */ /* 0x100fe200080108b5 */
[----:B------:R-:W0:Y:S01]  /*7990*/  SHFL.BFLY PT, R6, R183, 0x2, 0x1f ;  /* 0x0c401f00b7067f89 */ /* 0x000e2200000e0000 */
[----:B------:R-:W-:Y:S01]  /*79a0*/  FFMA.FTZ R171, R174, UR10, -R181 ;  /* 0x0000000aaeab7c23 */ /* 0x000fe200080108b5 */
[----:B------:R-:W-:Y:S01]  /*79b0*/  FADD.FTZ R13, -R172, R13 ;  /* 0x0000000dac0d7221 */ /* 0x000fe20000010100 */
[--C-:B------:R-:W-:Y:S01]  /*79c0*/  FFMA.FTZ R174, R175, UR10, -R181.reuse ;  /* 0x0000000aafae7c23 */ /* 0x100fe200080108b5 */
[----:B------:R-:W-:Y:S01]  /*79d0*/  MUFU.EX2 R178, R178 ;  /* 0x000000b200b27308 */ /* 0x000fe20000000800 */
[--C-:B------:R-:W-:Y:S01]  /*79e0*/  FFMA.FTZ R175, R176, UR10, -R181.reuse ;  /* 0x0000000ab0af7c23 */ /* 0x100fe200080108b5 */
[----:B------:R-:W-:Y:S01]  /*79f0*/  FMUL.FTZ R13, R13, UR10 ;  /* 0x0000000a0d0d7c20 */ /* 0x000fe20008410000 */
[----:B------:R-:W-:Y:S01]  /*7a00*/  FFMA.FTZ R176, R177, UR10, -R181 ;  /* 0x0000000ab1b07c23 */ /* 0x000fe200080108b5 */
[----:B------:R-:W-:-:S04]  /*7a10*/  ISETP.NE.AND P1, PT, R2, R191, PT ;  /* 0x000000bf0200720c */ /* 0x000fc80003f25270 */
[----:B------:R-:W1:Y:S08]  /*7a20*/  MUFU.EX2 R13, R13 ;  /* 0x0000000d000d7308 */ /* 0x000e700000000800 */
[----:B------:R-:W2:Y:S01]  /*7a30*/  MUFU.EX2 R165, R165 ;  /* 0x000000a500a57308 */ /* 0x000ea20000000800 */
[----:B0-----:R-:W-:-:S07]  /*7a40*/  FMNMX.FTZ R6, R183, R6, !PT ;  /* 0x00000006b7067209 */ /* 0x001fce0007810000 */
[----:B------:R-:W0:Y:S01]  /*7a50*/  MUFU.EX2 R168, R168 ;  /* 0x000000a800a87308 */ /* 0x000e220000000800 */
[----:B------:R-:W3:Y:S01]  /*7a60*/  SHFL.BFLY PT, R183, R6, 0x1, 0x1f ;  /* 0x0c201f0006b77f89 */ /* 0x000ee200000e0000 */
[----:B-1----:R-:W-:Y:S01]  /*7a70*/  FFMA.FTZ R182, R13, R3, R10 ;  /* 0x000000030db67223 */ /* 0x002fe2000001000a */
[-C--:B------:R-:W-:Y:S01]  /*7a80*/  FMUL.FTZ R24, R24, R13.reuse ;  /* 0x0000000d18187220 */ /* 0x080fe20000410000 */
[-C--:B------:R-:W-:Y:S01]  /*7a90*/  FMUL.FTZ R25, R25, R13.reuse ;  /* 0x0000000d19197220 */ /* 0x080fe20000410000 */
[-C--:B------:R-:W-:Y:S01]  /*7aa0*/  FMUL.FTZ R28, R28, R13.reuse ;  /* 0x0000000d1c1c7220 */ /* 0x080fe20000410000 */
[----:B------:R-:W-:Y:S01]  /*7ab0*/  FADD.FTZ R182, R157, R182 ;  /* 0x000000b69db67221 */ /* 0x000fe20000010000 */
[-C--:B------:R-:W-:Y:S01]  /*7ac0*/  FMUL.FTZ R29, R29, R13.reuse ;  /* 0x0000000d1d1d7220 */ /* 0x080fe20000410000 */
[----:B------:R-:W-:Y:S01]  /*7ad0*/  MUFU.EX2 R172, R173 ;  /* 0x000000ad00ac7308 */ /* 0x000fe20000000800 */
[-C--:B------:R-:W-:Y:S01]  /*7ae0*/  FMUL.FTZ R32, R32, R13.reuse ;  /* 0x0000000d20207220 */ /* 0x080fe20000410000 */
[----:B------:R-:W-:Y:S01]  /*7af0*/  FADD.FTZ R177, R159, R182 ;  /* 0x000000b69fb17221 */ /* 0x000fe20000010000 */
[-C--:B------:R-:W-:Y:S01]  /*7b00*/  FMUL.FTZ R33, R33, R13.reuse ;  /* 0x0000000d21217220 */ /* 0x080fe20000410000 */
[-C--:B------:R-:W-:Y:S01]  /*7b10*/  FMUL.FTZ R36, R36, R13.reuse ;  /* 0x0000000d24247220 */ /* 0x080fe20000410000 */
[-C--:B------:R-:W-:Y:S01]  /*7b20*/  FMUL.FTZ R37, R37, R13.reuse ;  /* 0x0000000d25257220 */ /* 0x080fe20000410000 */
[----:B------:R-:W-:Y:S01]  /*7b30*/  FADD.FTZ R182, R162, R177 ;  /* 0x000000b1a2b67221 */ /* 0x000fe20000010000 */
[----:B------:R-:W-:Y:S01]  /*7b40*/  IMAD.U32 R177, RZ, RZ, UR27 ;  /* 0x0000001bffb17e24 */ /* 0x000fe2000f8e00ff */
[----:B------:R1:W-:Y:S01]  /*7b50*/  MUFU.EX2 R173, R175 ;  /* 0x000000af00ad7308 */ /* 0x0003e20000000800 */
[----:B------:R-:W-:Y:S01]  /*7b60*/  FMUL.FTZ R40, R40, R13 ;  /* 0x0000000d28287220 */ /* 0x000fe20000410000 */
[----:B------:R-:W-:Y:S01]  /*7b70*/  FADD.FTZ R181, R163, R182 ;  /* 0x000000b6a3b57221 */ /* 0x000fe20000010000 */
[----:B------:R-:W-:-:S02]  /*7b80*/  @!P1 IMAD R177, R177, 0x40, R16 ;  /* 0x00000040b1b19824 */ /* 0x000fc400078e0210 */
[-C--:B------:R-:W-:Y:S01]  /*7b90*/  FMUL.FTZ R41, R41, R13.reuse ;  /* 0x0000000d29297220 */ /* 0x080fe20000410000 */
[-C--:B------:R-:W-:Y:S01]  /*7ba0*/  FMUL.FTZ R44, R44, R13.reuse ;  /* 0x0000000d2c2c7220 */ /* 0x080fe20000410000 */
[-C--:B------:R-:W-:Y:S01]  /*7bb0*/  FMUL.FTZ R45, R45, R13.reuse ;  /* 0x0000000d2d2d7220 */ /* 0x080fe20000410000 */
[----:B------:R-:W-:Y:S01]  /*7bc0*/  FMUL.FTZ R48, R48, R13 ;  /* 0x0000000d30307220 */ /* 0x000fe20000410000 */
[----:B------:R-:W4:Y:S01]  /*7bd0*/  MUFU.EX2 R167, R167 ;  /* 0x000000a700a77308 */ /* 0x000f220000000800 */
[----:B---3--:R-:W-:Y:S01]  /*7be0*/  FMNMX.FTZ R6, R6, R183, !PT ;  /* 0x000000b706067209 */ /* 0x008fe20007810000 */
[-C--:B------:R-:W-:Y:S01]  /*7bf0*/  FMUL.FTZ R49, R49, R13.reuse ;  /* 0x0000000d31317220 */ /* 0x080fe20000410000 */
[----:B------:R-:W-:Y:S01]  /*7c00*/  @!P1 LEA R177, R177, UR42, 0x2 ;  /* 0x0000002ab1b19c11 */ /* 0x000fe2000f8e10ff */
[-C--:B------:R-:W-:Y:S01]  /*7c10*/  FMUL.FTZ R52, R52, R13.reuse ;  /* 0x0000000d34347220 */ /* 0x080fe20000410000 */
[C---:B------:R-:W-:Y:S01]  /*7c20*/  FSETP.NEU.FTZ.AND P2, PT, R6.reuse, -INF , PT ;  /* 0xff8000000600780b */ /* 0x040fe20003f5d000 */
[C---:B------:R-:W-:Y:S01]  /*7c30*/  FMUL.FTZ R3, R6.reuse, UR10 ;  /* 0x0000000a06037c20 */ /* 0x040fe20008410000 */
[-C--:B------:R-:W-:Y:S01]  /*7c40*/  FMUL.FTZ R53, R53, R13.reuse ;  /* 0x0000000d35357220 */ /* 0x080fe20000410000 */
[----:B------:R-:W3:Y:S01]  /*7c50*/  MUFU.EX2 R170, R170 ;  /* 0x000000aa00aa7308 */ /* 0x000ee20000000800 */
[----:B-1----:R-:W-:Y:S01]  /*7c60*/  FSEL R175, R6, RZ, P2 ;  /* 0x000000ff06af7208 */ /* 0x002fe20001000000 */
[----:B------:R1:W-:Y:S01]  /*7c70*/  @!P1 STS [R177+0x28800], R13 ;  /* 0x0288000db1009388 */ /* 0x0003e20000000800 */
[----:B------:R-:W-:Y:S01]  /*7c80*/  FSEL R3, R3, RZ, P2 ;  /* 0x000000ff03037208 */ /* 0x000fe20001000000 */
[-C--:B------:R-:W-:Y:S01]  /*7c90*/  FMUL.FTZ R56, R56, R13.reuse ;  /* 0x0000000d38387220 */ /* 0x080fe20000410000 */
[-C--:B------:R-:W-:Y:S01]  /*7ca0*/  FMUL.FTZ R57, R57, R13.reuse ;  /* 0x0000000d39397220 */ /* 0x080fe20000410000 */
[----:B------:R-:W-:Y:S01]  /*7cb0*/  FADD.FTZ R175, -R175, R14 ;  /* 0x0000000eafaf7221 */ /* 0x000fe20000010100 */
[----:B------:R-:W-:Y:S01]  /*7cc0*/  FADD.FTZ R14, R178, R181 ;  /* 0x000000b5b20e7221 */ /* 0x000fe20000010000 */
[----:B------:R-:W5:Y:S01]  /*7cd0*/  MUFU.EX2 R169, R169 ;  /* 0x000000a900a97308 */ /* 0x000f620000000800 */
[--C-:B------:R-:W-:Y:S01]  /*7ce0*/  FFMA.FTZ R182, R15, UR10, -R3.reuse ;  /* 0x0000000a0fb67c23 */ /* 0x100fe20008010803 */
[--C-:B------:R-:W-:Y:S01]  /*7cf0*/  FFMA.FTZ R11, R11, UR10, -R3.reuse ;  /* 0x0000000a0b0b7c23 */ /* 0x100fe20008010803 */
[----:B--2---:R-:W-:Y:S01]  /*7d00*/  FADD.FTZ R15, R165, R14 ;  /* 0x0000000ea50f7221 */ /* 0x004fe20000010000 */
[----:B------:R-:W-:Y:S01]  /*7d10*/  FMUL.FTZ R14, R175, UR10 ;  /* 0x0000000aaf0e7c20 */ /* 0x000fe20008410000 */
[--C-:B------:R-:W-:Y:S01]  /*7d20*/  FFMA.FTZ R175, R152, UR10, -R3.reuse ;  /* 0x0000000a98af7c23 */ /* 0x100fe20008010803 */
[----:B------:R-:W-:Y:S01]  /*7d30*/  FFMA.FTZ R181, R20, UR10, -R3 ;  /* 0x0000000a14b57c23 */ /* 0x000fe20008010803 */
[----:B0-----:R-:W-:Y:S01]  /*7d40*/  FADD.FTZ R152, R168, R15 ;  /* 0x0000000fa8987221 */ /* 0x001fe20000010000 */
[----:B------:R-:W0:Y:S01]  /*7d50*/  MUFU.EX2 R171, R171 ;  /* 0x000000ab00ab7308 */ /* 0x000e220000000800 */
[--C-:B------:R-:W-:Y:S01]  /*7d60*/  FFMA.FTZ R20, R21, UR10, -R3.reuse ;  /* 0x0000000a15147c23 */ /* 0x100fe20008010803 */
[--C-:B------:R-:W-:Y:S01]  /*7d70*/  FFMA.FTZ R153, R153, UR10, -R3.reuse ;  /* 0x0000000a99997c23 */ /* 0x100fe20008010803 */
[----:B----4-:R-:W-:Y:S01]  /*7d80*/  FADD.FTZ R15, R167, R152 ;  /* 0x00000098a70f7221 */ /* 0x010fe20000010000 */
[--C-:B------:R-:W-:Y:S01]  /*7d90*/  FFMA.FTZ R183, R154, UR10, -R3.reuse ;  /* 0x0000000a9ab77c23 */ /* 0x100fe20008010803 */
[--C-:B------:R-:W-:Y:S01]  /*7da0*/  FFMA.FTZ R191, R155, UR10, -R3.reuse ;  /* 0x0000000a9bbf7c23 */ /* 0x100fe20008010803 */
[----:B------:R-:W-:Y:S01]  /*7db0*/  FFMA.FTZ R192, R156, UR10, -R3 ;  /* 0x0000000a9cc07c23 */ /* 0x000fe20008010803 */
[----:B---3--:R-:W-:Y:S01]  /*7dc0*/  FADD.FTZ R152, R170, R15 ;  /* 0x0000000faa987221 */ /* 0x008fe20000010000 */
[----:B------:R-:W2:Y:S01]  /*7dd0*/  MUFU.EX2 R174, R174 ;  /* 0x000000ae00ae7308 */ /* 0x000ea20000000800 */
[--C-:B------:R-:W-:Y:S01]  /*7de0*/  FFMA.FTZ R179, R179, UR10, -R3.reuse ;  /* 0x0000000ab3b37c23 */ /* 0x100fe20008010803 */
[--C-:B------:R-:W-:Y:S01]  /*7df0*/  FFMA.FTZ R193, R158, UR10, -R3.reuse ;  /* 0x0000000a9ec17c23 */ /* 0x100fe20008010803 */
[----:B-----5:R-:W-:Y:S01]  /*7e00*/  FADD.FTZ R195, R169, R152 ;  /* 0x00000098a9c37221 */ /* 0x020fe20000010000 */
[--C-:B------:R-:W-:Y:S01]  /*7e10*/  FFMA.FTZ R194, R164, UR10, -R3.reuse ;  /* 0x0000000aa4c27c23 */ /* 0x100fe20008010803 */
[--C-:B------:R-:W-:Y:S01]  /*7e20*/  FFMA.FTZ R21, R160, UR10, -R3.reuse ;  /* 0x0000000aa0157c23 */ /* 0x100fe20008010803 */
[----:B------:R-:W-:Y:S01]  /*7e30*/  FFMA.FTZ R161, R161, UR10, -R3 ;  /* 0x0000000aa1a17c23 */ /* 0x000fe20008010803 */
[----:B------:R-:W-:Y:S01]  /*7e40*/  FADD.FTZ R152, R172, R195 ;  /* 0x000000c3ac987221 */ /* 0x000fe20000010000 */
[----:B------:R-:W-:Y:S01]  /*7e50*/  MUFU.EX2 R11, R11 ;  /* 0x0000000b000b7308 */ /* 0x000fe20000000800 */
[--C-:B------:R-:W-:Y:S01]  /*7e60*/  FFMA.FTZ R15, R166, UR10, -R3.reuse ;  /* 0x0000000aa60f7c23 */ /* 0x100fe20008010803 */
[----:B------:R-:W-:Y:S01]  /*7e70*/  FFMA.FTZ R180, R180, UR10, -R3 ;  /* 0x0000000ab4b47c23 */ /* 0x000fe20008010803 */
[----:B0-----:R-:W-:Y:S01]  /*7e80*/  FADD.FTZ R3, R171, R152 ;  /* 0x00000098ab037221 */ /* 0x001fe20000010000 */
[----:B------:R-:W-:Y:S01]  /*7e90*/  F2FP.F16.F32.PACK_AB R152, R157, R10 ;  /* 0x0000000a9d98723e */ /* 0x000fe200000000ff */
[----:B------:R-:W-:Y:S01]  /*7ea0*/  FMUL.FTZ R60, R60, R13 ;  /* 0x0000000d3c3c7220 */ /* 0x000fe20000410000 */
[----:B------:R-:W-:Y:S01]  /*7eb0*/  F2FP.F16.F32.PACK_AB R154, R162, R159 ;  /* 0x0000009fa29a723e */ /* 0x000fe200000000ff */
[----:B------:R-:W-:Y:S01]  /*7ec0*/  FMUL.FTZ R61, R61, R13 ;  /* 0x0000000d3d3d7220 */ /* 0x000fe20000410000 */
[----:B------:R-:W0:Y:S01]  /*7ed0*/  MUFU.EX2 R14, R14 ;  /* 0x0000000e000e7308 */ /* 0x000e220000000800 */
[----:B--2---:R-:W-:Y:S01]  /*7ee0*/  FADD.FTZ R10, R174, R3 ;  /* 0x00000003ae0a7221 */ /* 0x004fe20000010000 */
[----:B------:R-:W-:Y:S01]  /*7ef0*/  F2FP.F16.F32.PACK_AB R158, R168, R165 ;  /* 0x000000a5a89e723e */ /* 0x000fe200000000ff */
[----:B------:R-:W-:Y:S01]  /*7f00*/  FMUL.FTZ R64, R64, R13 ;  /* 0x0000000d40407220 */ /* 0x000fe20000410000 */
[----:B------:R-:W-:Y:S01]  /*7f10*/  F2FP.F16.F32.PACK_AB R156, R178, R163 ;  /* 0x000000a3b29c723e */ /* 0x000fe200000000ff */
[----:B------:R-:W-:Y:S01]  /*7f20*/  FADD.FTZ R3, R173, R10 ;  /* 0x0000000aad037221 */ /* 0x000fe20000010000 */
[----:B------:R-:W-:Y:S01]  /*7f30*/  F2FP.F16.F32.PACK_AB R160, R170, R167 ;  /* 0x000000a7aaa0723e */ /* 0x000fe200000000ff */
[----:B------:R-:W-:Y:S01]  /*7f40*/  FMUL.FTZ R65, R65, R13 ;  /* 0x0000000d41417220 */ /* 0x000fe20000410000 */
[----:B------:R-:W2:Y:S01]  /*7f50*/  MUFU.EX2 R182, R182 ;  /* 0x000000b600b67308 */ /* 0x000ea20000000800 */
[----:B------:R-:W-:Y:S01]  /*7f60*/  F2FP.F16.F32.PACK_AB R162, R172, R169 ;  /* 0x000000a9aca2723e */ /* 0x000fe200000000ff */
[----:B------:R-:W-:Y:S01]  /*7f70*/  FMUL.FTZ R68, R68, R13 ;  /* 0x0000000d44447220 */ /* 0x000fe20000410000 */
[----:B------:R-:W-:Y:S01]  /*7f80*/  F2FP.F16.F32.PACK_AB R164, R174, R171 ;  /* 0x000000abaea4723e */ /* 0x000fe200000000ff */
[-C--:B------:R-:W-:Y:S01]  /*7f90*/  FMUL.FTZ R69, R69, R13.reuse ;  /* 0x0000000d45457220 */ /* 0x080fe20000410000 */
[-C--:B------:R-:W-:Y:S01]  /*7fa0*/  FMUL.FTZ R72, R72, R13.reuse ;  /* 0x0000000d48487220 */ /* 0x080fe20000410000 */
[-C--:B------:R-:W-:Y:S01]  /*7fb0*/  FMUL.FTZ R73, R73, R13.reuse ;  /* 0x0000000d49497220 */ /* 0x080fe20000410000 */
[-C--:B------:R-:W-:Y:S01]  /*7fc0*/  FMUL.FTZ R76, R76, R13.reuse ;  /* 0x0000000d4c4c7220 */ /* 0x080fe20000410000 */
[----:B------:R-:W3:Y:S01]  /*7fd0*/  MUFU.EX2 R155, R181 ;  /* 0x000000b5009b7308 */ /* 0x000ee20000000800 */
[----:B0-----:R1:W-:Y:S01]  /*7fe0*/  @!P1 STS [R177+0x28820], R14 ;  /* 0x0288200eb1009388 */ /* 0x0013e20000000800 */
        /* <DEDUP_REMOVED lines=14> */
[----:B------:R-:W4:Y:S01]  /*80d0*/  MUFU.EX2 R157, R175 ;  /* 0x000000af009d7308 */ /* 0x000f220000000800 */
[-C--:B------:R-:W-:Y:S01]  /*80e0*/  FMUL.FTZ R104, R104, R13.reuse ;  /* 0x0000000d68687220 */ /* 0x080fe20000410000 */
[-C--:B------:R-:W-:Y:S01]  /*80f0*/  FMUL.FTZ R105, R105, R13.reuse ;  /* 0x0000000d69697220 */ /* 0x080fe20000410000 */
[-C--:B------:R-:W-:Y:S01]  /*8100*/  FMUL.FTZ R108, R108, R13.reuse ;  /* 0x0000000d6c6c7220 */ /* 0x080fe20000410000 */
[-C--:B------:R-:W-:Y:S01]  /*8110*/  FMUL.FTZ R109, R109, R13.reuse ;  /* 0x0000000d6d6d7220 */ /* 0x080fe20000410000 */
[-C--:B------:R-:W-:Y:S01]  /*8120*/  FMUL.FTZ R112, R112, R13.reuse ;  /* 0x0000000d70707220 */ /* 0x080fe20000410000 */
[-C--:B------:R-:W-:Y:S01]  /*8130*/  FMUL.FTZ R113, R113, R13.reuse ;  /* 0x0000000d71717220 */ /* 0x080fe20000410000 */
[-C--:B------:R-:W-:Y:S01]  /*8140*/  FMUL.FTZ R116, R116, R13.reuse ;  /* 0x0000000d74747220 */ /* 0x080fe20000410000 */
[----:B------:R5:W1:Y:S01]  /*8150*/  MUFU.EX2 R10, R153 ;  /* 0x00000099000a7308 */ /* 0x000a620000000800 */
        /* <DEDUP_REMOVED lines=8> */
[----:B-----5:R-:W-:Y:S01]  /*81e0*/  FFMA.FTZ R153, R14, R4, R11 ;  /* 0x000000040e997223 */ /* 0x020fe2000001000b */
[-C--:B------:R-:W-:Y:S01]  /*81f0*/  FMUL.FTZ R132, R132, R13.reuse ;  /* 0x0000000d84847220 */ /* 0x080fe20000410000 */
[-C--:B------:R-:W-:Y:S01]  /*8200*/  FMUL.FTZ R133, R133, R13.reuse ;  /* 0x0000000d85857220 */ /* 0x080fe20000410000 */
[-C--:B------:R-:W-:Y:S01]  /*8210*/  FMUL.FTZ R136, R136, R13.reuse ;  /* 0x0000000d88887220 */ /* 0x080fe20000410000 */
[----:B--2---:R-:W-:Y:S01]  /*8220*/  FADD.FTZ R4, R182, R153 ;  /* 0x00000099b6047221 */ /* 0x004fe20000010000 */
[-C--:B------:R-:W-:Y:S01]  /*8230*/  FMUL.FTZ R137, R137, R13.reuse ;  /* 0x0000000d89897220 */ /* 0x080fe20000410000 */
[----:B------:R-:W-:Y:S01]  /*8240*/  FMUL.FTZ R140, R140, R13 ;  /* 0x0000000d8c8c7220 */ /* 0x000fe20000410000 */
[----:B------:R-:W2:Y:S01]  /*8250*/  MUFU.EX2 R168, R191 ;  /* 0x000000bf00a87308 */ /* 0x000ea20000000800 */
[----:B---3--:R-:W-:Y:S01]  /*8260*/  FADD.FTZ R153, R155, R4 ;  /* 0x000000049b997221 */ /* 0x008fe20000010000 */
[----:B0-----:R-:W-:Y:S01]  /*8270*/  F2FP.F16.F32.PACK_AB R155, R20, R155 ;  /* 0x0000009b149b723e */ /* 0x001fe200000000ff */
[-C--:B------:R-:W-:Y:S01]  /*8280*/  FMUL.FTZ R141, R141, R13.reuse ;  /* 0x0000000d8d8d7220 */ /* 0x080fe20000410000 */
[-C--:B------:R-:W-:Y:S01]  /*8290*/  FMUL.FTZ R144, R144, R13.reuse ;  /* 0x0000000d90907220 */ /* 0x080fe20000410000 */
[----:B------:R-:W-:Y:S01]  /*82a0*/  FADD.FTZ R4, R20, R153 ;  /* 0x0000009914047221 */ /* 0x000fe20000010000 */
[-C--:B------:R-:W-:Y:S01]  /*82b0*/  FMUL.FTZ R145, R145, R13.reuse ;  /* 0x0000000d91917220 */ /* 0x080fe20000410000 */
[----:B------:R-:W-:Y:S01]  /*82c0*/  FMUL.FTZ R148, R148, R13 ;  /* 0x0000000d94947220 */ /* 0x000fe20000410000 */
[----:B------:R-:W0:Y:S01]  /*82d0*/  MUFU.EX2 R192, R192 ;  /* 0x000000c000c07308 */ /* 0x000e220000000800 */
[----:B----4-:R-:W-:Y:S01]  /*82e0*/  FADD.FTZ R153, R157, R4 ;  /* 0x000000049d997221 */ /* 0x010fe20000010000 */
[----:B-1----:R-:W-:Y:S01]  /*82f0*/  F2FP.F16.F32.PACK_AB R157, R10, R157 ;  /* 0x0000009d0a9d723e */ /* 0x002fe200000000ff */
[----:B------:R-:W-:Y:S01]  /*8300*/  FMUL.FTZ R149, R149, R13 ;  /* 0x0000000d95957220 */ /* 0x000fe20000410000 */
[-C--:B------:R-:W-:Y:S01]  /*8310*/  FMUL.FTZ R26, R26, R14.reuse ;  /* 0x0000000e1a1a7220 */ /* 0x080fe20000410000 */
[----:B------:R-:W-:Y:S01]  /*8320*/  FADD.FTZ R4, R10, R153 ;  /* 0x000000990a047221 */ /* 0x000fe20000010000 */
[-C--:B------:R-:W-:Y:S01]  /*8330*/  FMUL.FTZ R27, R27, R14.reuse ;  /* 0x0000000e1b1b7220 */ /* 0x080fe20000410000 */
[-C--:B------:R-:W-:Y:S01]  /*8340*/  FMUL.FTZ R30, R30, R14.reuse ;  /* 0x0000000e1e1e7220 */ /* 0x080fe20000410000 */
[----:B------:R-:W1:Y:S01]  /*8350*/  MUFU.EX2 R179, R179 ;  /* 0x000000b300b37308 */ /* 0x000e620000000800 */
[----:B------:R-:W-:Y:S01]  /*8360*/  FADD.FTZ R153, R159, R4 ;  /* 0x000000049f997221 */ /* 0x000fe20000010000 */
[----:B--2---:R-:W-:Y:S01]  /*8370*/  F2FP.F16.F32.PACK_AB R159, R168, R159 ;  /* 0x0000009fa89f723e */ /* 0x004fe200000000ff */
[-C--:B------:R-:W-:Y:S01]  /*8380*/  FMUL.FTZ R31, R31, R14.reuse ;  /* 0x0000000e1f1f7220 */ /* 0x080fe20000410000 */
[-C--:B------:R-:W-:Y:S01]  /*8390*/  FMUL.FTZ R34, R34, R14.reuse ;  /* 0x0000000e22227220 */ /* 0x080fe20000410000 */
[----:B------:R-:W-:Y:S01]  /*83a0*/  FADD.FTZ R153, R168, R153 ;  /* 0x00000099a8997221 */ /* 0x000fe20000010000 */
[-C--:B------:R-:W-:Y:S01]  /*83b0*/  FMUL.FTZ R35, R35, R14.reuse ;  /* 0x0000000e23237220 */ /* 0x080fe20000410000 */
[-C--:B------:R-:W-:Y:S01]  /*83c0*/  FMUL.FTZ R38, R38, R14.reuse ;  /* 0x0000000e26267220 */ /* 0x080fe20000410000 */
[----:B------:R-:W2:Y:S01]  /*83d0*/  MUFU.EX2 R163, R193 ;  /* 0x000000c100a37308 */ /* 0x000ea20000000800 */
[----:B0-----:R-:W-:Y:S01]  /*83e0*/  FADD.FTZ R170, R192, R153 ;  /* 0x00000099c0aa7221 */ /* 0x001fe20000010000 */
        /* <DEDUP_REMOVED lines=15> */
[----:B--2---:R-:W-:Y:S01]  /*84e0*/  FADD.FTZ R153, R163, R170 ;  /* 0x000000aaa3997221 */ /* 0x004fe20000010000 */
[-C--:B------:R-:W-:Y:S01]  /*84f0*/  FMUL.FTZ R63, R63, R14.reuse ;  /* 0x0000000e3f3f7220 */ /* 0x080fe20000410000 */
[-C--:B------:R-:W-:Y:S01]  /*8500*/  FMUL.FTZ R66, R66, R14.reuse ;  /* 0x0000000e42427220 */ /* 0x080fe20000410000 */
[-C--:B------:R-:W-:Y:S01]  /*8510*/  FMUL.FTZ R67, R67, R14.reuse ;  /* 0x0000000e43437220 */ /* 0x080fe20000410000 */
[-C--:B------:R-:W-:Y:S01]  /*8520*/  FMUL.FTZ R70, R70, R14.reuse ;  /* 0x0000000e46467220 */ /* 0x080fe20000410000 */
[-C--:B------:R-:W-:Y:S01]  /*8530*/  FMUL.FTZ R71, R71, R14.reuse ;  /* 0x0000000e47477220 */ /* 0x080fe20000410000 */
[-C--:B------:R-:W-:Y:S01]  /*8540*/  FMUL.FTZ R74, R74, R14.reuse ;  /* 0x0000000e4a4a7220 */ /* 0x080fe20000410000 */
[----:B------:R1:W2:Y:S01]  /*8550*/  MUFU.EX2 R4, R161 ;  /* 0x000000a100047308 */ /* 0x0002a20000000800 */
[----:B0-----:R-:W-:Y:S01]  /*8560*/  FADD.FTZ R170, R194, R153 ;  /* 0x00000099c2aa7221 */ /* 0x001fe20000010000 */
[----:B------:R-:W-:Y:S01]  /*8570*/  F2FP.F16.F32.PACK_AB R153, R182, R11 ;  /* 0x0000000bb699723e */ /* 0x000fe200000000ff */
[----:B------:R-:W-:Y:S01]  /*8580*/  BAR.SYNC.DEFER_BLOCKING 0xf, 0x100 ;  /* 0x03c4000000007b1d */ /* 0x000fe20000010000 */
[----:B------:R-:W-:Y:S01]  /*8590*/  F2FP.F16.F32.PACK_AB R163, R194, R163 ;  /* 0x000000a3c2a3723e */ /* 0x000fe200000000ff */
        /* <DEDUP_REMOVED lines=13> */
[C---:B--2---:R-:W-:Y:S01]  /*8670*/  FADD.FTZ R170, R4.reuse, R161 ;  /* 0x000000a104aa7221 */ /* 0x044fe20000010000 */
[----:B------:R-:W-:Y:S01]  /*8680*/  F2FP.F16.F32.PACK_AB R161, R179, R192 ;  /* 0x000000c0b3a1723e */ /* 0x000fe200000000ff */
[-C--:B------:R-:W-:Y:S01]  /*8690*/  FMUL.FTZ R95, R95, R14.reuse ;  /* 0x0000000e5f5f7220 */ /* 0x080fe20000410000 */
[----:B------:R-:W-:Y:S01]  /*86a0*/  F2FP.F16.F32.PACK_AB R165, R4, R21 ;  /* 0x0000001504a5723e */ /* 0x000fe200000000ff */
[-C--:B------:R-:W-:Y:S01]  /*86b0*/  FMUL.FTZ R98, R98, R14.reuse ;  /* 0x0000000e62627220 */ /* 0x080fe20000410000 */
[-C--:B------:R-:W-:Y:S01]  /*86c0*/  FMUL.FTZ R99, R99, R14.reuse ;  /* 0x0000000e63637220 */ /* 0x080fe20000410000 */
[-C--:B------:R-:W-:Y:S01]  /*86d0*/  FMUL.FTZ R102, R102, R14.reuse ;  /* 0x0000000e66667220 */ /* 0x080fe20000410000 */
[----:B------:R-:W2:Y:S01]  /*86e0*/  MUFU.EX2 R180, R180 ;  /* 0x000000b400b47308 */ /* 0x000ea20000000800 */
[C---:B0-----:R-:W-:Y:S01]  /*86f0*/  F2FP.F16.F32.PACK_AB R166, R176.reuse, R173 ;  /* 0x000000adb0a6723e */ /* 0x041fe200000000ff */
[----:B------:R0:W-:Y:S01]  /*8700*/  STSM.16.M88.4 [R18+0x26800], R152 ;  /* 0x0268009812007844 */ /* 0x0001e20000000200 */
[----:B------:R-:W-:Y:S01]  /*8710*/  FADD.FTZ R3, R176, R3 ;  /* 0x00000003b0037221 */ /* 0x000fe20000010000 */
[-C--:B------:R-:W-:Y:S01]  /*8720*/  FMUL.FTZ R103, R103, R14.reuse ;  /* 0x0000000e67677220 */ /* 0x080fe20000410000 */
[-C--:B------:R-:W-:Y:S01]  /*8730*/  FMUL.FTZ R106, R106, R14.reuse ;  /* 0x0000000e6a6a7220 */ /* 0x080fe20000410000 */
[----:B------:R0:W-:Y:S01]  /*8740*/  STSM.16.M88.4 [R19], R156 ;  /* 0x0000009c13007844 */ /* 0x0001e20000000200 */
[-C--:B------:R-:W-:Y:S01]  /*8750*/  FMUL.FTZ R107, R107, R14.reuse ;  /* 0x0000000e6b6b7220 */ /* 0x080fe20000410000 */
[-C--:B------:R-:W-:Y:S01]  /*8760*/  FMUL.FTZ R110, R110, R14.reuse ;  /* 0x0000000e6e6e7220 */ /* 0x080fe20000410000 */
[----:B-1----:R-:W-:Y:S01]  /*8770*/  FADD.FTZ R11, R15, R170 ;  /* 0x000000aa0f0b7221 */ /* 0x002fe20000010000 */
[----:B------:R0:W-:Y:S01]  /*8780*/  STSM.16.M88.4 [R23], R160 ;  /* 0x000000a017007844 */ /* 0x0001e20000000200 */
[-C--:B------:R-:W-:Y:S01]  /*8790*/  FMUL.FTZ R111, R111, R14.reuse ;  /* 0x0000000e6f6f7220 */ /* 0x080fe20000410000 */
[-C--:B------:R-:W-:Y:S01]  /*87a0*/  FMUL.FTZ R114, R114, R14.reuse ;  /* 0x0000000e72727220 */ /* 0x080fe20000410000 */
[-C--:B------:R-:W-:Y:S01]  /*87b0*/  FMUL.FTZ R115, R115, R14.reuse ;  /* 0x0000000e73737220 */ /* 0x080fe20000410000 */
[-C--:B------:R-:W-:Y:S01]  /*87c0*/  FMUL.FTZ R118, R118, R14.reuse ;  /* 0x0000000e76767220 */ /* 0x080fe20000410000 */
[-C--:B------:R-:W-:Y:S01]  /*87d0*/  FMUL.FTZ R119, R119, R14.reuse ;  /* 0x0000000e77777220 */ /* 0x080fe20000410000 */
[-C--:B------:R-:W-:Y:S01]  /*87e0*/  FMUL.FTZ R122, R122, R14.reuse ;  /* 0x0000000e7a7a7220 */ /* 0x080fe20000410000 */
[C---:B--2---:R-:W-:Y:S01]  /*87f0*/  F2FP.F16.F32.PACK_AB R167, R180.reuse, R15 ;  /* 0x0000000fb4a7723e */ /* 0x044fe200000000ff */
[----:B------:R-:W-:Y:S01]  /*8800*/  FADD.FTZ R4, R180, R11 ;  /* 0x0000000bb4047221 */ /* 0x000fe20000010000 */
[-C--:B------:R-:W-:Y:S01]  /*8810*/  FMUL.FTZ R123, R123, R14.reuse ;  /* 0x0000000e7b7b7220 */ /* 0x080fe20000410000 */
[-C--:B------:R-:W-:Y:S01]  /*8820*/  FMUL.FTZ R126, R126, R14.reuse ;  /* 0x0000000e7e7e7220 */ /* 0x080fe20000410000 */
[-C--:B------:R-:W-:Y:S01]  /*8830*/  FMUL.FTZ R127, R127, R14.reuse ;  /* 0x0000000e7f7f7220 */ /* 0x080fe20000410000 */
[----:B------:R0:W-:Y:S01]  /*8840*/  STSM.16.M88.4 [R22], R164 ;  /* 0x000000a416007844 */ /* 0x0001e20000000200 */
        /* <DEDUP_REMOVED lines=14> */
.L_x_1703:
[----:B------:R1:W2:Y:S01]  /*8930*/  SYNCS.PHASECHK.TRANS64.TRYWAIT P1, [UR21+0x28c50], R7 ;  /* 0x028c5007ff0075a7 */ /* 0x0002a20008020155 */
[----:B------:R-:W-:Y:S05]  /*8940*/  @!P0 BRA `(.L_x_1704) ;  /* 0x0000000000048947 */ /* 0x000fea0003800000 */
[----:B------:R-:W-:Y:S01]  /*8950*/  BPT.TRAP 0x1 ;  /* 0x000000040000795c */ /* 0x000fe20000300000 */
.L_x_1704:
[----:B--2---:R-:W-:Y:S05]  /*8960*/  @P1 BRA `(.L_x_1705) ;  /* 0x0000000000081947 */ /* 0x004fea0003800000 */
[----:B------:R-:W2:Y:S02]  /*8970*/  SYNCS.PHASECHK.TRANS64.TRYWAIT P1, [UR21+0x28c50], R7 ;  /* 0x028c5007ff0075a7 */ /* 0x000ea40008020155 */
[----:B--2---:R-:W-:Y:S05]  /*8980*/  @!P1 BRA `(.L_x_1706) ;  /* 0x000000c400589947 */ /* 0x004fea0003800000 */
.L_x_1705:
        /* <DEDUP_REMOVED lines=34> */
.L_x_1707:
[----:B------:R-:W-:Y:S01]  /*8bb0*/  UIADD3 UR21, UR21, 0x28c60, URZ ;  /* 0x00028c6015157890 */ /* 0x000fe2000fffe03f */
[C---:B------:R-:W-:Y:S01]  /*8bc0*/  ISETP.GT.AND P1, PT, R8.reuse, UR20, PT ;  /* 0x0000001408007c0c */ /* 0x040fe2000bf24270 */
[----:B------:R-:W-:Y:S01]  /*8bd0*/  UMOV UR27, UR38 ;  /* 0x00000026001b7c82 */ /* 0x000fe20008000000 */
[----:B------:R-:W-:Y:S01]  /*8be0*/  VIADD R8, R8, 0xffffffff ;  /* 0xffffffff08087836 */ /* 0x000fe20000000000 */
[----:B------:R-:W-:Y:S01]  /*8bf0*/  UPRMT UR21, UR40, 0x654, UR21 ;  /* 0x0000065428157896 */ /* 0x000fe20008000015 */
[----:B------:R-:W-:Y:S01]  /*8c00*/  MOV R14, R6 ;  /* 0x00000006000e7202 */ /* 0x000fe20000000f00 */
[----:B------:R-:W-:-:S07]  /*8c10*/  IMAD.MOV.U32 R13, RZ, RZ, R5 ;  /* 0x000000ffff0d7224 */ /* 0x000fce00078e0005 */
[----:B------:R-:W-:Y:S01]  /*8c20*/  SYNCS.ARRIVE.TRANS64.RED.A1T0 RZ, [UR21], RZ ;  /* 0x000000ffffff79a7 */ /* 0x000fe20008100415 */
[----:B------:R-:W-:Y:S05]  /*8c30*/  @P1 BRA `(.L_x_1708) ;  /* 0xffffffd800101947 */ /* 0x000fea000383ffff */
.L_x_1689:
[----:B------:R-:W-:Y:S01]  /*8c40*/  UISETP.NE.AND UP1, UPT, UR51, URZ, UPT ;  /* 0x0000003f3300728c */ /* 0x000fe2000bf25270 */
[----:B------:R-:W-:Y:S01]  /*8c50*/  IADD3 R12, -R12, 0x1, RZ ;  /* 0x000000010c0c7810 */ /* 0x000fe20007ffe1ff */
[----:B------:R-:W-:Y:S02]  /*8c60*/  UISETP.NE.AND UP0, UPT, UR50, URZ, UPT ;  /* 0x0000003f3200728c */ /* 0x000fe4000bf05270 */
[----:B------:R-:W-:Y:S02]  /*8c70*/  UIADD3 UR11, UR44, 0x3f, URZ ;  /* 0x0000003f2c0b7890 */ /* 0x000fe4000fffe03f */
[----:B-12---:R-:W-:Y:S02]  /*8c80*/  IMAD R7, R9, UR49, R12 ;  /* 0x0000003109077c24 */ /* 0x006fe4000f8e020c */
[----:B------:R-:W-:-:S03]  /*8c90*/  PLOP3.LUT P1, PT, PT, PT, UP0, 0x40, 0x0 ;  /* 0x000000000000781c */ /* 0x000fc60003f2e808 */
[----:B------:R-:W-:Y:S01]  /*8ca0*/  @UP1 ULDC UR6, c[0x0][0x44c] ;  /* 0x0001130000061ab9 */ /* 0x000fe20000000800 */
[----:B------:R-:W-:Y:S01]  /*8cb0*/  @UP1 ULDC UR14, c[0x0][0x450] ;  /* 0x00011400000e1ab9 */ /* 0x000fe20000000800 */
[----:B------:R-:W-:-:S04]  /*8cc0*/  UIMAD.WIDE.U32 UR6, UR11, UR6, URZ ;  /* 0x000000060b0672a5 */ /* 0x000fc8000f8e003f */
[----:B------:R-:W-:-:S06]  /*8cd0*/  @UP1 USHF.R.U32.HI UR11, URZ, UR14, UR7 ;  /* 0x0000000e3f0b1299 */ /* 0x000fcc0008011607 */
[----:B------:R-:W-:-:S04]  /*8ce0*/  VIADD R7, R7, UR11 ;  /* 0x0000000b07077c36 */ /* 0x000fc80008000000 */
[----:B------:R-:W-:Y:S01]  /*8cf0*/  VIADD R9, R7, -UR22 ;  /* 0x8000001607097c36 */ /* 0x000fe20008000000 */
[----:B------:R-:W-:Y:S06]  /*8d00*/  @P1 BRA `(.L_x_1709) ;  /* 0x0000000000441947 */ /* 0x000fec0003800000 */
[----:B------:R-:W-:-:S13]  /*8d10*/  ISETP.GT.AND P1, PT, R7, -0x1, PT ;  /* 0xffffffff0700780c */ /* 0x000fda0003f24270 */
[----:B------:R-:W-:Y:S05]  /*8d20*/  @P1 BRA `(.L_x_1710) ;  /* 0x0000000000201947 */ /* 0x000fea0003800000 */
[----:B------:R-:W1:Y:S01]  /*8d30*/  LDC R12, c[0x0][0x9e4] ;  /* 0x00027900ff0c7b82 */ /* 0x000e620000000800 */
[----:B------:R-:W-:Y:S02]  /*8d40*/  LOP3.LUT R7, RZ, R7, RZ, 0x33, !PT ;  /* 0x00000007ff077212 */ /* 0x000fe400078e33ff */
[----:B-1----:R-:W-:-:S13]  /*8d50*/  ISETP.NE.AND P1, PT, R12, 0x1, PT ;  /* 0x000000010c00780c */ /* 0x002fda0003f25270 */
[----:B------:R-:W1:Y:S02]  /*8d60*/  @P1 LDC.64 R10, c[0x0][0x9e8] ;  /* 0x00027a00ff0a1b82 */ /* 0x000e640000000a00 */
[----:B-1----:R-:W-:-:S05]  /*8d70*/  @P1 IMAD.HI.U32 R10, R7, R10, RZ ;  /* 0x0000000a070a1227 */ /* 0x002fca00078e00ff */
[----:B------:R-:W-:-:S04]  /*8d80*/  @P1 SHF.R.U32.HI R7, RZ, R11, R10 ;  /* 0x0000000bff071219 */ /* 0x000fc8000001160a */
[----:B------:R-:W-:Y:S01]  /*8d90*/  LOP3.LUT R7, RZ, R7, RZ, 0x33, !PT ;  /* 0x00000007ff077212 */ /* 0x000fe200078e33ff */
[----:B------:R-:W-:Y:S06]  /*8da0*/  BRA `(.L_x_1711) ;  /* 0x0000000000147947 */ /* 0x000fec0003800000 */
.L_x_1710:
[----:B------:R-:W1:Y:S02]  /*8db0*/  LDC R12, c[0x0][0x9e4] ;  /* 0x00027900ff0c7b82 */ /* 0x000e640000000800 */
[----:B-1----:R-:W-:-:S13]  /*8dc0*/  ISETP.NE.AND P1, PT, R12, 0x1, PT ;  /* 0x000000010c00780c */ /* 0x002fda0003f25270 */
[----:B------:R-:W1:Y:S02]  /*8dd0*/  @P1 LDC.64 R10, c[0x0][0x9e8] ;  /* 0x00027a00ff0a1b82 */ /* 0x000e640000000a00 */
[----:B-1----:R-:W-:-:S05]  /*8de0*/  @P1 IMAD.HI.U32 R10, R7, R10, RZ ;  /* 0x0000000a070a1227 */ /* 0x002fca00078e00ff */
[----:B------:R-:W-:-:S07]  /*8df0*/  @P1 SHF.R.U32.HI R7, RZ, R11, R10 ;  /* 0x0000000bff071219 */ /* 0x000fce000001160a */
.L_x_1711:
[----:B------:R-:W-:-:S05]  /*8e00*/  IMAD R10, R7, R12, RZ ;  /* 0x0000000c070a7224 */ /* 0x000fca00078e02ff */
[----:B------:R-:W-:-:S07]  /*8e10*/  VIMNMX R9, R9, R10, !PT ;  /* 0x0000000a09097248 */ /* 0x000fce0007fe0100 */
.L_x_1709:
[----:B------:R-:W-:-:S05]  /*8e20*/  VIADD R9, R9, 0x3f ;  /* 0x0000003f09097836 */ /* 0x000fca0000000000 */
[----:B------:R-:W-:-:S04]  /*8e30*/  SHF.R.S32.HI R10, RZ, 0x1f, R9 ;  /* 0x0000001fff0a7819 */ /* 0x000fc80000011409 */
[----:B------:R-:W-:-:S04]  /*8e40*/  LEA.HI R10, R10, R9, RZ, 0x6 ;  /* 0x000000090a0a7211 */ /* 0x000fc800078f30ff */
[----:B------:R-:W-:-:S04]  /*8e50*/  SHF.R.S32.HI R7, RZ, 0x6, R10 ;  /* 0x00000006ff077819 */ /* 0x000fc8000001140a */
[----:B------:R-:W-:-:S04]  /*8e60*/  VIMNMX R7, R7, UR47, !PT ;  /* 0x0000002f07077c48 */ /* 0x000fc8000ffe0100 */
[----:B------:R-:W-:-:S13]  /*8e70*/  ISETP.GE.AND P1, PT, R8, R7, PT ;  /* 0x000000070800720c */ /* 0x000fda0003f26270 */
[----:B------:R-:W-:Y:S05]  /*8e80*/  @!P1 BRA `(.L_x_1712) ;  /* 0x0000001c00449947 */ /* 0x000fea0003800000 */
[----:B------:R-:W-:Y:S01]  /*8e90*/  IMAD.MOV.U32 R11, RZ, RZ, R6 ;  /* 0x000000ffff0b7224 */ /* 0x000fe200078e0006 */
[----:B------:R-:W-:Y:S01]  /*8ea0*/  MOV R10, R5 ;  /* 0x00000005000a7202 */ /* 0x000fe20000000f00 */
[----:B------:R-:W-:Y:S01]  /*8eb0*/  IMAD.MOV.U32 R9, RZ, RZ, R8 ;  /* 0x000000ffff097224 */ /* 0x000fe200078e0008 */
[----:B------:R-:W-:Y:S01]  /*8ec0*/  UMOV UR22, UR38 ;  /* 0x0000002600167c82 */ /* 0x000fe20008000000 */
[----:B------:R-:W-:Y:S01]  /*8ed0*/  ULDC UR23, c[0x0][0x9d8] ;  /* 0x0002760000177ab9 */ /* 0x000fe20000000800 */
[----:B------:R-:W-:-:S05]  /*8ee0*/  ULDC UR20, c[0x0][0x988] ;  /* 0x0002620000147ab9 */ /* 0x000fca0000000800 */
.L_x_1723:
[----:B------:R-:W-:Y:S01]  /*8ef0*/  UIADD3 UR38, UR22, 0x1, URZ ;  /* 0x0000000116267890 */ /* 0x000fe2000fffe03f */
[C---:B------:R-:W-:Y:S01]  /*8f00*/  ISETP.GT.AND P1, PT, R9.reuse, R7, PT ;  /* 0x000000070900720c */ /* 0x040fe20003f24270 */
[----:B------:R-:W-:Y:S02]  /*8f10*/  VIADD R9, R9, 0xffffffff ;  /* 0xffffffff09097836 */ /* 0x000fe40000000000 */
[----:B------:R-:W-:-:S04]  /*8f20*/  UISETP.NE.AND UP0, UPT, UR38, 0x2, UPT ;  /* 0x000000022600788c */ /* 0x000fc8000bf05270 */
[----:B------:R-:W-:Y:S02]  /*8f30*/  USEL UR6, URZ, 0x1, UP0 ;  /* 0x000000013f067887 */ /* 0x000fe40008000000 */
[----:B------:R-:W-:Y:S02]  /*8f40*/  USEL UR38, UR38, URZ, UP0 ;  /* 0x0000003f26267287 */ /* 0x000fe40008000000 */
[----:B------:R-:W-:Y:S01]  /*8f50*/  ULOP3.LUT UR37, UR37, UR6, URZ, 0x3c, !UPT ;  /* 0x0000000625257292 */ /* 0x000fe2000f8e3c3f */
[----:B012---:R-:W-:Y:S11]  /*8f60*/  @!P0 BRA `(.L_x_1713) ;  /* 0x0000000000048947 */ /* 0x007ff60003800000 */
[----:B------:R-:W-:Y:S01]  /*8f70*/  BPT.TRAP 0x1 ;  /* 0x000000040000795c */ /* 0x000fe20000300000 */
.L_x_1713:
[----:B------:R-:W-:Y:S01]  /*8f80*/  ULEA UR21, UR38, UR42, 0x3 ;  /* 0x0000002a26157291 */ /* 0x000fe2000f8e183f */
[----:B------:R-:W-:-:S05]  /*8f90*/  IMAD.U32 R8, RZ, RZ, UR37 ;  /* 0x00000025ff087e24 */ /* 0x000fca000f8e00ff */
[----:B------:R-:W-:-:S04]  /*8fa0*/  SHF.L.U32 R8, R8, 0x1f, RZ ;  /* 0x0000001f08087819 */ /* 0x000fc800000006ff */
[----:B------:R1:W2:Y:S01]  /*8fb0*/  SYNCS.PHASECHK.TRANS64.TRYWAIT P2, [UR21+0x28c30], R8 ;  /* 0x028c3008ff0075a7 */ /* 0x0002a20008040155 */
[----:B------:R-:W-:Y:S05]  /*8fc0*/  @!P0 BRA `(.L_x_1714) ;  /* 0x0000000000048947 */ /* 0x000fea0003800000 */
[----:B------:R-:W-:Y:S01]  /*8fd0*/  BPT.TRAP 0x1 ;  /* 0x000000040000795c */ /* 0x000fe20000300000 */
.L_x_1714:
[----:B--2---:R-:W-:Y:S05]  /*8fe0*/  @P2 BRA `(.L_x_1715) ;  /* 0x0000000000082947 */ /* 0x004fea0003800000 */
[----:B------:R-:W2:Y:S02]  /*8ff0*/  SYNCS.PHASECHK.TRANS64.TRYWAIT P2, [UR21+0x28c30], R8 ;  /* 0x028c3008ff0075a7 */ /* 0x000ea40008040155 */
[----:B--2---:R-:W-:Y:S05]  /*9000*/  @!P2 BRA `(.L_x_1716) ;  /* 0x000000bc00d0a947 */ /* 0x004fea0003800000 */
.L_x_1715:
[----:B------:R-:W-:Y:S01]  /*9010*/  R2UR UR18, R0 ;  /* 0x00000000001272ca */ /* 0x000fe200000e0000 */
[----:B0-----:R-:W-:Y:S01]  /*9020*/  WARPGROUP.ARRIVE ;  /* 0x00000000000079c5 */ /* 0x001fe20000000000 */
        /* <DEDUP_REMOVED lines=21> */
.L_x_1717:
        /* <DEDUP_REMOVED lines=34> */
[----:B------:R-:W-:Y:S01]  /*93a0*/  UMOV UR10, UR20 ;  /* 0x00000014000a7c82 */ /* 0x000fe20008000000 */
[----:B------:R-:W-:-:S03]  /*93b0*/  UIADD3 UR6, UR21, 0x28c40, URZ ;  /* 0x00028c4015067890 */ /* 0x000fc6000fffe03f */
[----:B------:R-:W0:Y:S01]  /*93c0*/  MUFU.TANH R193, R193 ;  /* 0x000000c100c17308 */ /* 0x000e220000002400 */
[----:B---3--:R-:W-:Y:S01]  /*93d0*/  FMNMX.FTZ R5, R191, R20, !PT ;  /* 0x00000014bf057209 */ /* 0x008fe20007810000 */
[----:B------:R-:W-:-:S06]  /*93e0*/  UPRMT UR6, UR40, 0x654, UR6 ;  /* 0x0000065428067896 */ /* 0x000fcc0008000006 */
[----:B------:R-:W3:Y:S01]  /*93f0*/  MUFU.TANH R194, R194 ;  /* 0x000000c200c27308 */ /* 0x000ee20000002400 */
[----:B--2---:R-:W-:Y:S02]  /*9400*/  FMNMX.FTZ R20, R192, R5, !PT ;  /* 0x00000005c0147209 */ /* 0x004fe40007810000 */
[----:B------:R-:W-:Y:S05]  /*9410*/  SYNCS.ARRIVE.TRANS64.RED.A1T0 RZ, [UR6], RZ ;  /* 0x000000ffffff79a7 */ /* 0x000fea0008100406 */
        /* <DEDUP_REMOVED lines=14> */
[----:B------:R-:W-:-:S06]  /*9500*/  FMUL.FTZ R20, R162, UR23 ;  /* 0x00000017a2147c20 */ /* 0x000fcc0008410000 */
        /* <DEDUP_REMOVED lines=8> */
[----:B------:R-:W-:-:S06]  /*9590*/  FMUL.FTZ R154, R167, UR23 ;  /* 0x00000017a79a7c20 */ /* 0x000fcc0008410000 */
[----:B------:R-:W3:Y:S01]  /*95a0*/  MUFU.TANH R13, R13 ;  /* 0x0000000d000d7308 */ /* 0x000ee20000002400 */
[----:B--2---:R-:W-:-:S05]  /*95b0*/  FMNMX.FTZ R5, R164, R5, !PT ;  /* 0x00000005a4057209 */ /* 0x004fca0007810000 */
        /* <DEDUP_REMOVED lines=9> */
[----:B------:R-:W3:Y:S03]  /*9650*/  SHFL.BFLY PT, R167, R166, 0x1, 0x1f ;  /* 0x0c201f00a6a77f89 */ /* 0x000ee600000e0000 */
[----:B----4-:R-:W-:-:S03]  /*9660*/  FMNMX.FTZ R162, R14, R5, !PT ;  /* 0x000000050ea27209 */ /* 0x010fc60007810000 */
[----:B------:R-:W4:Y:S01]  /*9670*/  MUFU.TANH R153, R153 ;  /* 0x0000009900997308 */ /* 0x000f220000002400 */
[----:B0-----:R-:W-:Y:S01]  /*9680*/  FMNMX.FTZ R5, R15, R162, !PT ;  /* 0x000000a20f057209 */ /* 0x001fe20007810000 */
[----:B------:R-:W-:-:S03]  /*9690*/  FMUL.FTZ R162, R183, UR23 ;  /* 0x00000017b7a27c20 */ /* 0x000fc60008410000 */
[----:B-----5:R-:W-:-:S03]  /*96a0*/  FMNMX.FTZ R163, R20, R5, !PT ;  /* 0x0000000514a37209 */ /* 0x020fc60007810000 */
[----:B------:R-:W0:Y:S08]  /*96b0*/  MUFU.TANH R154, R154 ;  /* 0x0000009a009a7308 */ /* 0x000e300000002400 */
[----:B------:R-:W5:Y:S01]  /*96c0*/  MUFU.TANH R155, R155 ;  /* 0x0000009b009b7308 */ /* 0x000f620000002400 */
[----:B---3--:R-:W-:Y:S02]  /*96d0*/  FMNMX.FTZ R5, R166, R167, !PT ;  /* 0x000000a7a6057209 */ /* 0x008fe40007810000 */
[----:B--2---:R-:W-:-:S05]  /*96e0*/  FMNMX.FTZ R166, R152, R163, !PT ;  /* 0x000000a398a67209 */ /* 0x004fca0007810000 */
[----:B------:R-:W2:Y:S01]  /*96f0*/  MUFU.TANH R156, R156 ;  /* 0x0000009c009c7308 */ /* 0x000ea20000002400 */
[----:B----4-:R-:W-:Y:S01]  /*9700*/  FMNMX.FTZ R163, R153, R166, !PT ;  /* 0x000000a699a37209 */ /* 0x010fe20007810000 */
[C---:B------:R-:W-:Y:S01]  /*9710*/  FMUL.FTZ R177, R5.reuse, UR10 ;  /* 0x0000000a05b17c20 */ /* 0x040fe20008410000 */
[----:B------:R-:W-:Y:S02]  /*9720*/  FADD.FTZ R10, -R5, R10 ;  /* 0x0000000a050a7221 */ /* 0x000fe40000010100 */
[----:B0-----:R-:W-:Y:S01]  /*9730*/  FMNMX.FTZ R166, R154, R163, !PT ;  /* 0x000000a39aa67209 */ /* 0x001fe20007810000 */
[--C-:B------:R-:W-:Y:S01]  /*9740*/  FFMA.FTZ R21, R21, UR10, -R177.reuse ;  /* 0x0000000a15157c23 */ /* 0x100fe200080108b1 */
[--C-:B------:R-:W-:Y:S01]  /*9750*/  FFMA.FTZ R191, R191, UR10, -R177.reuse ;  /* 0x0000000abfbf7c23 */ /* 0x100fe200080108b1 */
[----:B------:R-:W0:Y:S01]  /*9760*/  MUFU.TANH R157, R157 ;  /* 0x0000009d009d7308 */ /* 0x000e220000002400 */
[----:B-----5:R-:W-:Y:S01]  /*9770*/  FMNMX.FTZ R163, R155, R166, !PT ;  /* 0x000000a69ba37209 */ /* 0x020fe20007810000 */
[--C-:B------:R-:W-:Y:S01]  /*9780*/  FFMA.FTZ R178, R192, UR10, -R177.reuse ;  /* 0x0000000ac0b27c23 */ /* 0x100fe200080108b1 */
[--C-:B------:R-:W-:Y:S01]  /*9790*/  FFMA.FTZ R174, R194, UR10, -R177.reuse ;  /* 0x0000000ac2ae7c23 */ /* 0x100fe200080108b1 */
[--C-:B------:R-:W-:Y:S01]  /*97a0*/  FFMA.FTZ R170, R195, UR10, -R177.reuse ;  /* 0x0000000ac3aa7c23 */ /* 0x100fe200080108b1 */
[--C-:B------:R-:W-:Y:S01]  /*97b0*/  FFMA.FTZ R171, R197, UR10, -R177.reuse ;  /* 0x0000000ac5ab7c23 */ /* 0x100fe200080108b1 */
[--C-:B------:R-:W-:Y:S01]  /*97c0*/  FFMA.FTZ R168, R168, UR10, -R177.reuse ;  /* 0x0000000aa8a87c23 */ /* 0x100fe200080108b1 */
[--C-:B------:R-:W-:Y:S01]  /*97d0*/  FFMA.FTZ R165, R165, UR10, -R177.reuse ;  /* 0x0000000aa5a57c23 */ /* 0x100fe200080108b1 */
[----:B------:R-:W3:Y:S01]  /*97e0*/  MUFU.TANH R158, R158 ;  /* 0x0000009e009e7308 */ /* 0x000ee20000002400 */
[----:B--2---:R-:W-:Y:S01]  /*97f0*/  FMNMX.FTZ R166, R156, R163, !PT ;  /* 0x000000a39ca67209 */ /* 0x004fe20007810000 */
[--C-:B------:R-:W-:Y:S01]  /*9800*/  FFMA.FTZ R180, R196, UR10, -R177.reuse ;  /* 0x0000000ac4b47c23 */ /* 0x100fe200080108b1 */
[----:B------:R-:W-:Y:S01]  /*9810*/  FFMA.FTZ R173, R173, UR10, -R177 ;  /* 0x0000000aadad7c23 */ /* 0x000fe200080108b1 */
[----:B------:R-:W-:-:S04]  /*9820*/  FMUL.FTZ R10, R10, UR10 ;  /* 0x0000000a0a0a7c20 */ /* 0x000fc80008410000 */
[----:B------:R-:W2:Y:S01]  /*9830*/  MUFU.TANH R159, R159 ;  /* 0x0000009f009f7308 */ /* 0x000ea20000002400 */
[----:B0-----:R-:W-:Y:S01]  /*9840*/  FMNMX.FTZ R163, R157, R166, !PT ;  /* 0x000000a69da37209 */ /* 0x001fe20007810000 */
[----:B------:R-:W-:-:S06]  /*9850*/  FFMA.FTZ R166, R6, UR10, -R177 ;  /* 0x0000000a06a67c23 */ /* 0x000fcc00080108b1 */
[----:B------:R-:W0:Y:S01]  /*9860*/  MUFU.TANH R160, R160 ;  /* 0x000000a000a07308 */ /* 0x000e220000002400 */
[----:B---3--:R-:W-:-:S07]  /*9870*/  FMNMX.FTZ R6, R158, R163, !PT ;  /* 0x000000a39e067209 */ /* 0x008fce0007810000 */
[----:B------:R-:W3:Y:S01]  /*9880*/  MUFU.TANH R161, R161 ;  /* 0x000000a100a17308 */ /* 0x000ee20000002400 */
[----:B--2---:R-:W-:-:S07]  /*9890*/  FMNMX.FTZ R163, R159, R6, !PT ;  /* 0x000000069fa37209 */ /* 0x004fce0007810000 */
[----:B------:R-:W2:Y:S01]  /*98a0*/  MUFU.TANH R162, R162 ;  /* 0x000000a200a27308 */ /* 0x000ea20000002400 */
[----:B0-----:R-:W-:-:S07]  /*98b0*/  FMNMX.FTZ R6, R160, R163, !PT ;  /* 0x000000a3a0067209 */ /* 0x001fce0007810000 */
[----:B------:R-:W0:Y:S01]  /*98c0*/  MUFU.EX2 R10, R10 ;  /* 0x0000000a000a7308 */ /* 0x000e220000000800 */
[----:B---3--:R-:W-:-:S07]  /*98d0*/  FMNMX.FTZ R167, R161, R6, !PT ;  /* 0x00000006a1a77209 */ /* 0x008fce0007810000 */
[----:B------:R-:W3:Y:S01]  /*98e0*/  MUFU.EX2 R21, R21 ;  /* 0x0000001500157308 */ /* 0x000ee20000000800 */
[----:B--2---:R-:W-:Y:S01]  /*98f0*/  FMNMX.FTZ R6, R162, R167, !PT ;  /* 0x000000a7a2067209 */ /* 0x004fe20007810000 */
[----:B------:R-:W-:-:S04]  /*9900*/  FFMA.FTZ R167, R193, UR10, -R177 ;  /* 0x0000000ac1a77c23 */ /* 0x000fc800080108b1 */
[----:B------:R-:W2:Y:S02]  /*9910*/  SHFL.BFLY PT, R175, R6, 0x2, 0x1f ;  /* 0x0c401f0006af7f89 */ /* 0x000ea400000e0000 */
[----:B------:R-:W4:Y:S01]  /*9920*/  MUFU.EX2 R166, R166 ;  /* 0x000000a600a67308 */ /* 0x000f220000000800 */
[-C--:B0-----:R-:W-:Y:S01]  /*9930*/  FMUL.FTZ R24, R24, R10.reuse ;  /* 0x0000000a18187220 */ /* 0x081fe20000410000 */
        /* <DEDUP_REMOVED lines=20> */
[----:B--2---:R-:W-:Y:S01]  /*9a80*/  FMNMX.FTZ R179, R6, R175, !PT ;  /* 0x000000af06b37209 */ /* 0x004fe20007810000 */
[--C-:B------:R-:W-:Y:S01]  /*9a90*/  FFMA.FTZ R175, R169, UR10, -R177.reuse ;  /* 0x0000000aa9af7c23 */ /* 0x100fe200080108b1 */
[--C-:B------:R-:W-:Y:S01]  /*9aa0*/  FFMA.FTZ R169, R172, UR10, -R177.reuse ;  /* 0x0000000aaca97c23 */ /* 0x100fe200080108b1 */
[--C-:B------:R-:W-:Y:S01]  /*9ab0*/  FFMA.FTZ R172, R176, UR10, -R177.reuse ;  /* 0x0000000ab0ac7c23 */ /* 0x100fe200080108b1 */
[----:B------:R-:W-:Y:S01]  /*9ac0*/  FFMA.FTZ R176, R164, UR10, -R177 ;  /* 0x0000000aa4b07c23 */ /* 0x000fe200080108b1 */
[----:B------:R-:W2:Y:S01]  /*9ad0*/  SHFL.BFLY PT, R6, R179, 0x1, 0x1f ;  /* 0x0c201f00b3067f89 */ /* 0x000ea200000e0000 */
        /* <DEDUP_REMOVED lines=22> */
[----:B------:R-:W-:Y:S01]  /*9c40*/  FMUL.FTZ R100, R100, R10 ;  /* 0x0000000a64647220 */ /* 0x000fe20000410000 */
[----:B--2---:R-:W-:Y:S01]  /*9c50*/  FMNMX.FTZ R6, R179, R6, !PT ;  /* 0x00000006b3067209 */ /* 0x004fe20007810000 */
[----:B------:R-:W-:Y:S01]  /*9c60*/  MUFU.EX2 R171, R171 ;  /* 0x000000ab00ab7308 */ /* 0x000fe20000000800 */
[-C--:B------:R-:W-:Y:S01]  /*9c70*/  FMUL.FTZ R101, R101, R10.reuse ;  /* 0x0000000a65657220 */ /* 0x080fe20000410000 */
[-C--:B------:R-:W-:Y:S01]  /*9c80*/  FMUL.FTZ R104, R104, R10.reuse ;  /* 0x0000000a68687220 */ /* 0x080fe20000410000 */
[-C--:B------:R-:W-:Y:S01]  /*9c90*/  FMUL.FTZ R105, R105, R10.reuse ;  /* 0x0000000a69697220 */ /* 0x080fe20000410000 */
[C---:B------:R-:W-:Y:S01]  /*9ca0*/  FADD.FTZ R11, -R6.reuse, R11 ;  /* 0x0000000b060b7221 */ /* 0x040fe20000010100 */
[----:B------:R-:W-:Y:S01]  /*9cb0*/  FMUL.FTZ R177, R6, UR10 ;  /* 0x0000000a06b17c20 */ /* 0x000fe20008410000 */
[-C--:B------:R-:W-:Y:S01]  /*9cc0*/  FMUL.FTZ R108, R108, R10.reuse ;  /* 0x0000000a6c6c7220 */ /* 0x080fe20000410000 */
[----:B------:R-:W-:Y:S01]  /*9cd0*/  FMUL.FTZ R109, R109, R10 ;  /* 0x0000000a6d6d7220 */ /* 0x000fe20000410000 */
[----:B------:R-:W-:Y:S01]  /*9ce0*/  FMUL.FTZ R11, R11, UR10 ;  /* 0x0000000a0b0b7c20 */ /* 0x000fe20008410000 */
[--C-:B------:R-:W-:Y:S01]  /*9cf0*/  FFMA.FTZ R12, R12, UR10, -R177.reuse ;  /* 0x0000000a0c0c7c23 */ /* 0x100fe200080108b1 */
[--C-:B------:R-:W-:Y:S01]  /*9d00*/  FFMA.FTZ R179, R15, UR10, -R177.reuse ;  /* 0x0000000a0fb37c23 */ /* 0x100fe200080108b1 */
[--C-:B------:R-:W-:Y:S01]  /*9d10*/  FFMA.FTZ R15, R20, UR10, -R177.reuse ;  /* 0x0000000a140f7c23 */ /* 0x100fe200080108b1 */
[----:B------:R-:W-:Y:S01]  /*9d20*/  FFMA.FTZ R20, R153, UR10, -R177 ;  /* 0x0000000a99147c23 */ /* 0x000fe200080108b1 */
[----:B------:R-:W-:-:S02]  /*9d30*/  IMAD.MOV R153, RZ, RZ, -R17 ;  /* 0x000000ffff997224 */ /* 0x000fc400078e0a11 */
[--C-:B------:R-:W-:Y:S01]  /*9d40*/  FFMA.FTZ R13, R13, UR10, -R177.reuse ;  /* 0x0000000a0d0d7c23 */ /* 0x100fe200080108b1 */
[----:B------:R-:W-:Y:S01]  /*9d50*/  MUFU.EX2 R11, R11 ;  /* 0x0000000b000b7308 */ /* 0x000fe20000000800 */
[--C-:B------:R-:W-:Y:S01]  /*9d60*/  FFMA.FTZ R14, R14, UR10, -R177.reuse ;  /* 0x0000000a0e0e7c23 */ /* 0x100fe200080108b1 */
[--C-:B------:R-:W-:Y:S01]  /*9d70*/  FFMA.FTZ R164, R152, UR10, -R177.reuse ;  /* 0x0000000a98a47c23 */ /* 0x100fe200080108b1 */
[----:B------:R-:W-:Y:S01]  /*9d80*/  ISETP.NE.AND P2, PT, R2, R153, PT ;  /* 0x000000990200720c */ /* 0x000fe20003f45270 */
[----:B------:R-:W-:Y:S02]  /*9d90*/  IMAD.U32 R153, RZ, RZ, UR22 ;  /* 0x00000016ff997e24 */ /* 0x000fe4000f8e00ff */
[--C-:B------:R-:W-:Y:S01]  /*9da0*/  FFMA.FTZ R181, R154, UR10, -R177.reuse ;  /* 0x0000000a9ab57c23 */ /* 0x100fe200080108b1 */
[--C-:B------:R-:W-:Y:S01]  /*9db0*/  FFMA.FTZ R183, R156, UR10, -R177.reuse ;  /* 0x0000000a9cb77c23 */ /* 0x100fe200080108b1 */
[--C-:B------:R-:W-:Y:S01]  /*9dc0*/  FFMA.FTZ R182, R155, UR10, -R177.reuse ;  /* 0x0000000a9bb67c23 */ /* 0x100fe200080108b1 */
[----:B------:R-:W2:Y:S01]  /*9dd0*/  MUFU.EX2 R12, R12 ;  /* 0x0000000c000c7308 */ /* 0x000ea20000000800 */
[--C-:B------:R-:W-:Y:S01]  /*9de0*/  FFMA.FTZ R159, R159, UR10, -R177.reuse ;  /* 0x0000000a9f9f7c23 */ /* 0x100fe200080108b1 */
[--C-:B------:R-:W-:Y:S01]  /*9df0*/  FFMA.FTZ R160, R160, UR10, -R177.reuse ;  /* 0x0000000aa0a07c23 */ /* 0x100fe200080108b1 */
[--C-:B------:R-:W-:Y:S01]  /*9e00*/  FFMA.FTZ R161, R161, UR10, -R177.reuse ;  /* 0x0000000aa1a17c23 */ /* 0x100fe200080108b1 */
[----:B0-----:R-:W-:Y:S01]  /*9e10*/  FFMA.FTZ R191, R162, UR10, -R177 ;  /* 0x0000000aa2bf7c23 */ /* 0x001fe200080108b1 */
[-C--:B------:R-:W-:Y:S01]  /*9e20*/  FMUL.FTZ R112, R112, R10.reuse ;  /* 0x0000000a70707220 */ /* 0x080fe20000410000 */
[-C--:B------:R-:W-:Y:S01]  /*9e30*/  FMUL.FTZ R113, R113, R10.reuse ;  /* 0x0000000a71717220 */ /* 0x080fe20000410000 */
[----:B------:R-:W-:Y:S01]  /*9e40*/  FMUL.FTZ R116, R116, R10 ;  /* 0x0000000a74747220 */ /* 0x000fe20000410000 */
[----:B------:R-:W0:Y:S01]  /*9e50*/  MUFU.EX2 R13, R13 ;  /* 0x0000000d000d7308 */ /* 0x000e220000000800 */
[----:B------:R-:W-:Y:S01]  /*9e60*/  @!P2 LEA R152, R153, R16, 0x6 ;  /* 0x000000109998a211 */ /* 0x000fe200078e30ff */
[----:B---3--:R-:W-:Y:S01]  /*9e70*/  FFMA.FTZ R153, R10, R3, R21 ;  /* 0x000000030a997223 */ /* 0x008fe20000010015 */
[----:B------:R-:W-:Y:S01]  /*9e80*/  FFMA.FTZ R3, R157, UR10, -R177 ;  /* 0x0000000a9d037c23 */ /* 0x000fe200080108b1 */
[-C--:B------:R-:W-:Y:S01]  /*9e90*/  FMUL.FTZ R117, R117, R10.reuse ;  /* 0x0000000a75757220 */ /* 0x080fe20000410000 */
[-C--:B------:R-:W-:Y:S01]  /*9ea0*/  FMUL.FTZ R120, R120, R10.reuse ;  /* 0x0000000a78787220 */ /* 0x080fe20000410000 */
[----:B----4-:R-:W-:Y:S01]  /*9eb0*/  FADD.FTZ R156, R166, R153 ;  /* 0x00000099a69c7221 */ /* 0x010fe20000010000 */
[----:B------:R-:W-:Y:S01]  /*9ec0*/  FMUL.FTZ R121, R121, R10 ;  /* 0x0000000a79797220 */ /* 0x000fe20000410000 */
[----:B------:R-:W3:Y:S01]  /*9ed0*/  MUFU.EX2 R14, R14 ;  /* 0x0000000e000e7308 */ /* 0x000ee20000000800 */
[----:B--2---:R-:W-:Y:S01]  /*9ee0*/  FFMA.FTZ R154, R11, R4, R12 ;  /* 0x000000040b9a7223 */ /* 0x004fe2000001000c */
[----:B------:R-:W-:Y:S01]  /*9ef0*/  FADD.FTZ R155, R163, R156 ;  /* 0x0000009ca39b7221 */ /* 0x000fe20000010000 */
[----:B------:R-:W-:Y:S01]  /*9f00*/  FFMA.FTZ R4, R158, UR10, -R177 ;  /* 0x0000000a9e047c23 */ /* 0x000fe200080108b1 */
[-C--:B------:R-:W-:Y:S01]  /*9f10*/  FMUL.FTZ R124, R124, R10.reuse ;  /* 0x0000000a7c7c7220 */ /* 0x080fe20000410000 */
[-C--:B------:R-:W-:Y:S01]  /*9f20*/  FMUL.FTZ R125, R125, R10.reuse ;  /* 0x0000000a7d7d7220 */ /* 0x080fe20000410000 */
[----:B------:R-:W-:Y:S01]  /*9f30*/  FADD.FTZ R156, R178, R155 ;  /* 0x0000009bb29c7221 */ /* 0x000fe20000010000 */
        /* <DEDUP_REMOVED lines=10> */
[----:B---3--:R-:W-:Y:S01]  /*9fe0*/  FADD.FTZ R154, R14, R153 ;  /* 0x000000990e9a7221 */ /* 0x008fe20000010000 */
[----:B------:R-:W-:Y:S01]  /*9ff0*/  FADD.FTZ R153, R167, R156 ;  /* 0x0000009ca7997221 */ /* 0x000fe20000010000 */
[----:B------:R-:W-:Y:S01]  /*a000*/  @!P2 LEA R156, R152, UR42, 0x2 ;  /* 0x0000002a989cac11 */ /* 0x000fe2000f8e10ff */
[-C--:B------:R-:W-:Y:S01]  /*a010*/  FMUL.FTZ R141, R141, R10.reuse ;  /* 0x0000000a8d8d7220 */ /* 0x080fe20000410000 */
[----:B------:R-:W-:Y:S01]  /*a020*/  F2FP.F16.F32.PACK_AB R152, R166, R21 ;  /* 0x00000015a698723e */ /* 0x000fe200000000ff */
[----:B------:R-:W-:Y:S01]  /*a030*/  FADD.FTZ R153, R174, R153 ;  /* 0x00000099ae997221 */ /* 0x000fe20000010000 */
[-C--:B------:R-:W-:Y:S01]  /*a040*/  FMUL.FTZ R144, R144, R10.reuse ;  /* 0x0000000a90907220 */ /* 0x080fe20000410000 */
[----:B------:R-:W3:Y:S01]  /*a050*/  MUFU.EX2 R164, R164 ;  /* 0x000000a400a47308 */ /* 0x000ee20000000800 */
[----:B--2---:R-:W-:Y:S01]  /*a060*/  FADD.FTZ R154, R179, R154 ;  /* 0x0000009ab39a7221 */ /* 0x004fe20000010000 */
[----:B------:R-:W-:Y:S01]  /*a070*/  @!P2 STS [R156+0x28800], R10 ;  /* 0x0288000a9c00a388 */ /* 0x000fe20000000800 */
[-C--:B------:R-:W-:Y:S01]  /*a080*/  FMUL.FTZ R145, R145, R10.reuse ;  /* 0x0000000a91917220 */ /* 0x080fe20000410000 */
[-C--:B------:R-:W-:Y:S01]  /*a090*/  FMUL.FTZ R148, R148, R10.reuse ;  /* 0x0000000a94947220 */ /* 0x080fe20000410000 */
[----:B------:R-:W-:Y:S01]  /*a0a0*/  FMUL.FTZ R149, R149, R10 ;  /* 0x0000000a95957220 */ /* 0x000fe20000410000 */
[----:B------:R2:W-:Y:S01]  /*a0b0*/  @!P2 STS [R156+0x28820], R11 ;  /* 0x0288200b9c00a388 */ /* 0x0005e20000000800 */
[-C--:B------:R-:W-:Y:S01]  /*a0c0*/  FMUL.FTZ R26, R26, R11.reuse ;  /* 0x0000000b1a1a7220 */ /* 0x080fe20000410000 */
[----:B------:R-:W4:Y:S01]  /*a0d0*/  MUFU.EX2 R20, R20 ;  /* 0x0000001400147308 */ /* 0x000f220000000800 */
[----:B0-----:R-:W-:Y:S01]  /*a0e0*/  FADD.FTZ R155, R15, R154 ;  /* 0x0000009a0f9b7221 */ /* 0x001fe20000010000 */
[----:B------:R-:W-:Y:S01]  /*a0f0*/  FADD.FTZ R154, R170, R153 ;  /* 0x00000099aa9a7221 */ /* 0x000fe20000010000 */
[----:B------:R-:W-:Y:S01]  /*a100*/  F2FP.F16.F32.PACK_AB R153, R13, R12 ;  /* 0x0000000c0d99723e */ /* 0x000fe200000000ff */
[-C--:B------:R-:W-:Y:S01]  /*a110*/  FMUL.FTZ R27, R27, R11.reuse ;  /* 0x0000000b1b1b7220 */ /* 0x080fe20000410000 */
[----:B------:R-:W-:Y:S01]  /*a120*/  FMUL.FTZ R30, R30, R11 ;  /* 0x0000000b1e1e7220 */ /* 0x000fe20000410000 */
[----:B------:R-:W-:Y:S01]  /*a130*/  FADD.FTZ R21, R171, R154 ;  /* 0x0000009aab157221 */ /* 0x000fe20000010000 */
[----:B------:R-:W-:Y:S01]  /*a140*/  F2FP.F16.F32.PACK_AB R154, R178, R163 ;  /* 0x000000a3b29a723e */ /* 0x000fe200000000ff */
[----:B------:R-:W0:Y:S01]  /*a150*/  MUFU.EX2 R181, R181 ;  /* 0x000000b500b57308 */ /* 0x000e220000000800 */
[C---:B---3--:R-:W-:Y:S01]  /*a160*/  FADD.FTZ R155, R164.reuse, R155 ;  /* 0x0000009ba49b7221 */ /* 0x048fe20000010000 */
[----:B------:R-:W-:Y:S01]  /*a170*/  F2FP.F16.F32.PACK_AB R157, R164, R15 ;  /* 0x0000000fa49d723e */ /* 0x000fe200000000ff */
[----:B------:R-:W-:Y:S01]  /*a180*/  FMUL.FTZ R31, R31, R11 ;  /* 0x0000000b1f1f7220 */ /* 0x000fe20000410000 */
[----:B--2---:R-:W-:Y:S01]  /*a190*/  F2FP.F16.F32.PACK_AB R156, R174, R167 ;  /* 0x000000a7ae9c723e */ /* 0x004fe200000000ff */
[-C--:B------:R-:W-:Y:S01]  /*a1a0*/  FMUL.FTZ R34, R34, R11.reuse ;  /* 0x0000000b22227220 */ /* 0x080fe20000410000 */
[-C--:B------:R-:W-:Y:S01]  /*a1b0*/  FMUL.FTZ R35, R35, R11.reuse ;  /* 0x0000000b23237220 */ /* 0x080fe20000410000 */
[-C--:B------:R-:W-:Y:S01]  /*a1c0*/  FMUL.FTZ R38, R38, R11.reuse ;  /* 0x0000000b26267220 */ /* 0x080fe20000410000 */
[----:B------:R-:W2:Y:S01]  /*a1d0*/  MUFU.EX2 R182, R182 ;  /* 0x000000b600b67308 */ /* 0x000ea20000000800 */
[----:B----4-:R-:W-:Y:S01]  /*a1e0*/  FADD.FTZ R158, R20, R155 ;  /* 0x0000009b149e7221 */ /* 0x010fe20000010000 */
        /* <DEDUP_REMOVED lines=16> */
[----:B------:R-:W-:Y:S01]  /*a2f0*/  F2FP.F16.F32.PACK_AB R155, R179, R14 ;  /* 0x0000000eb39b723e */ /* 0x000fe200000000ff */
[----:B------:R-:W-:Y:S01]  /*a300*/  BAR.SYNC.DEFER_BLOCKING 0xf, 0x100 ;  /* 0x03c4000000007b1d */ /* 0x000fe20000010000 */
[-C--:B------:R-:W-:Y:S01]  /*a310*/  FMUL.FTZ R63, R63, R11.reuse ;  /* 0x0000000b3f3f7220 */ /* 0x080fe20000410000 */
[-C--:B------:R-:W-:Y:S01]  /*a320*/  FMUL.FTZ R66, R66, R11.reuse ;  /* 0x0000000b42427220 */ /* 0x080fe20000410000 */
[-C--:B------:R-:W-:Y:S01]  /*a330*/  FMUL.FTZ R67, R67, R11.reuse ;  /* 0x0000000b43437220 */ /* 0x080fe20000410000 */
[-C--:B------:R-:W-:Y:S01]  /*a340*/  FMUL.FTZ R70, R70, R11.reuse ;  /* 0x0000000b46467220 */ /* 0x080fe20000410000 */
[-C--:B------:R-:W-:Y:S01]  /*a350*/  FMUL.FTZ R71, R71, R11.reuse ;  /* 0x0000000b47477220 */ /* 0x080fe20000410000 */
[----:B------:R-:W2:Y:S01]  /*a360*/  MUFU.EX2 R168, R168 ;  /* 0x000000a800a87308 */ /* 0x000ea20000000800 */
[----:B---3--:R-:W-:Y:S01]  /*a370*/  FADD.FTZ R162, R183, R162 ;  /* 0x000000a2b7a27221 */ /* 0x008fe20000010000 */
        /* <DEDUP_REMOVED lines=16> */
[----:B------:R2:W-:Y:S01]  /*a480*/  STSM.16.M88.4 [R18+0x26800], R152 ;  /* 0x0268009812007844 */ /* 0x0005e20000000200 */
[-C--:B------:R-:W-:Y:S01]  /*a490*/  FMUL.FTZ R98, R98, R11.reuse ;  /* 0x0000000b62627220 */ /* 0x080fe20000410000 */
[-C--:B------:R-:W-:Y:S01]  /*a4a0*/  FMUL.FTZ R99, R99, R11.reuse ;  /* 0x0000000b63637220 */ /* 0x080fe20000410000 */
[-C--:B------:R-:W-:Y:S01]  /*a4b0*/  FMUL.FTZ R102, R102, R11.reuse ;  /* 0x0000000b66667220 */ /* 0x080fe20000410000 */
[-C--:B------:R-:W-:Y:S01]  /*a4c0*/  FMUL.FTZ R103, R103, R11.reuse ;  /* 0x0000000b67677220 */ /* 0x080fe20000410000 */
[----:B------:R-:W-:Y:S01]  /*a4d0*/  FMUL.FTZ R106, R106, R11 ;  /* 0x0000000b6a6a7220 */ /* 0x000fe20000410000 */
[----:B------:R4:W5:Y:S01]  /*a4e0*/  MUFU.EX2 R177, R159 ;  /* 0x0000009f00b17308 */ /* 0x0009620000000800 */
[C---:B---3--:R-:W-:Y:S01]  /*a4f0*/  FADD.FTZ R162, R4.reuse, R15 ;  /* 0x0000000f04a27221 */ /* 0x048fe20000010000 */
[----:B------:R-:W-:Y:S01]  /*a500*/  F2FP.F16.F32.PACK_AB R163, R4, R3 ;  /* 0x0000000304a3723e */ /* 0x000fe200000000ff */
[-C--:B------:R-:W-:Y:S01]  /*a510*/  FMUL.FTZ R107, R107, R11.reuse ;  /* 0x0000000b6b6b7220 */ /* 0x080fe20000410000 */
[-C--:B------:R-:W-:Y:S01]  /*a520*/  FMUL.FTZ R110, R110, R11.reuse ;  /* 0x0000000b6e6e7220 */ /* 0x080fe20000410000 */
[-C--:B------:R-:W-:Y:S01]  /*a530*/  FMUL.FTZ R111, R111, R11.reuse ;  /* 0x0000000b6f6f7220 */ /* 0x080fe20000410000 */
[-C--:B------:R-:W-:Y:S01]  /*a540*/  FMUL.FTZ R114, R114, R11.reuse ;  /* 0x0000000b72727220 */ /* 0x080fe20000410000 */
[-C--:B------:R-:W-:Y:S01]  /*a550*/  FMUL.FTZ R115, R115, R11.reuse ;  /* 0x0000000b73737220 */ /* 0x080fe20000410000 */
[----:B------:R-:W3:Y:S01]  /*a560*/  MUFU.EX2 R165, R165 ;  /* 0x000000a500a57308 */ /* 0x000ee20000000800 */
[----:B0-----:R-:W-:Y:S01]  /*a570*/  FADD.FTZ R158, R175, R158 ;  /* 0x0000009eaf9e7221 */ /* 0x001fe20000010000 */
[----:B----4-:R-:W-:Y:S01]  /*a580*/  F2FP.F16.F32.PACK_AB R159, R181, R20 ;  /* 0x00000014b59f723e */ /* 0x010fe200000000ff */
[-C--:B------:R-:W-:Y:S01]  /*a590*/  FMUL.FTZ R118, R118, R11.reuse ;  /* 0x0000000b76767220 */ /* 0x080fe20000410000 */
[-C--:B------:R-:W-:Y:S01]  /*a5a0*/  FMUL.FTZ R119, R119, R11.reuse ;  /* 0x0000000b77777220 */ /* 0x080fe20000410000 */
[-C--:B------:R-:W-:Y:S01]  /*a5b0*/  FMUL.FTZ R122, R122, R11.reuse ;  /* 0x0000000b7a7a7220 */ /* 0x080fe20000410000 */
[-C--:B------:R-:W-:Y:S01]  /*a5c0*/  FMUL.FTZ R123, R123, R11.reuse ;  /* 0x0000000b7b7b7220 */ /* 0x080fe20000410000 */
[-C--:B------:R-:W-:Y:S01]  /*a5d0*/  FMUL.FTZ R126, R126, R11.reuse ;  /* 0x0000000b7e7e7220 */ /* 0x080fe20000410000 */
[----:B------:R0:W4:Y:S01]  /*a5e0*/  MUFU.EX2 R166, R160 ;  /* 0x000000a000a67308 */ /* 0x0001220000000800 */
[----:B-----5:R-:W-:Y:S01]  /*a5f0*/  FADD.FTZ R15, R177, R162 ;  /* 0x000000a2b10f7221 */ /* 0x020fe20000010000 */
[-C--:B------:R-:W-:Y:S01]  /*a600*/  FMUL.FTZ R127, R127, R11.reuse ;  /* 0x0000000b7f7f7220 */ /* 0x080fe20000410000 */
[-C--:B------:R-:W-:Y:S01]  /*a610*/  FMUL.FTZ R130, R130, R11.reuse ;  /* 0x0000000b82827220 */ /* 0x080fe20000410000 */
[-C--:B------:R-:W-:Y:S01]  /*a620*/  FMUL.FTZ R131, R131, R11.reuse ;  /* 0x0000000b83837220 */ /* 0x080fe20000410000 */
[-C--:B------:R-:W-:Y:S01]  /*a630*/  FMUL.FTZ R134, R134, R11.reuse ;  /* 0x0000000b86867220 */ /* 0x080fe20000410000 */
[-C--:B------:R-:W-:Y:S01]  /*a640*/  FMUL.FTZ R135, R135, R11.reuse ;  /* 0x0000000b87877220 */ /* 0x080fe20000410000 */
[-C--:B------:R-:W-:Y:S01]  /*a650*/  FMUL.FTZ R138, R138, R11.reuse ;  /* 0x0000000b8a8a7220 */ /* 0x080fe20000410000 */
[----:B------:R-:W5:Y:S01]  /*a660*/  MUFU.EX2 R180, R180 ;  /* 0x000000b400b47308 */ /* 0x000f620000000800 */
[----:B---3--:R-:W-:Y:S01]  /*a670*/  FADD.FTZ R13, R165, R158 ;  /* 0x0000009ea50d7221 */ /* 0x008fe20000010000 */
[----:B------:R-:W-:Y:S01]  /*a680*/  F2FP.F16.F32.PACK_AB R158, R171, R170 ;  /* 0x000000aaab9e723e */ /* 0x000fe200000000ff */
[-C--:B------:R-:W-:Y:S01]  /*a690*/  FMUL.FTZ R139, R139, R11.reuse ;  /* 0x0000000b8b8b7220 */ /* 0x080fe20000410000 */
[----:B0-----:R-:W-:Y:S01]  /*a6a0*/  F2FP.F16.F32.PACK_AB R160, R175, R168 ;  /* 0x000000a8afa0723e */ /* 0x001fe200000000ff */
[-C--:B------:R-:W-:Y:S01]  /*a6b0*/  FMUL.FTZ R142, R142, R11.reuse ;  /* 0x0000000b8e8e7220 */ /* 0x080fe20000410000 */
[-C--:B------:R-:W-:Y:S01]  /*a6c0*/  FMUL.FTZ R143, R143, R11.reuse ;  /* 0x0000000b8f8f7220 */ /* 0x080fe20000410000 */
[----:B------:R2:W-:Y:S01]  /*a6d0*/  STSM.16.M88.4 [R19], R156 ;  /* 0x0000009c13007844 */ /* 0x0005e20000000200 */
[----:B------:R0:W3:Y:S01]  /*a6e0*/  MUFU.EX2 R12, R161 ;  /* 0x000000a1000c7308 */ /* 0x0000e20000000800 */
[----:B----4-:R-:W-:Y:S01]  /*a6f0*/  FADD.FTZ R15, R166, R15 ;  /* 0x0000000fa60f7221 */ /* 0x010fe20000010000 */
[-C--:B------:R-:W-:Y:S01]  /*a700*/  FMUL.FTZ R146, R146, R11.reuse ;  /* 0x0000000b92927220 */ /* 0x080fe20000410000 */
[-C--:B------:R-:W-:Y:S01]  /*a710*/  FMUL.FTZ R147, R147, R11.reuse ;  /* 0x0000000b93937220 */ /* 0x080fe20000410000 */
[-C--:B------:R-:W-:Y:S01]  /*a720*/  FMUL.FTZ R150, R150, R11.reuse ;  /* 0x0000000b96967220 */ /* 0x080fe20000410000 */
[----:B------:R-:W-:-:S03]  /*a730*/  FMUL.FTZ R151, R151, R11 ;  /* 0x0000000b97977220 */ /* 0x000fc60000410000 */
[----:B------:R-:W4:Y:S01]  /*a740*/  MUFU.EX2 R169, R169 ;  /* 0x000000a900a97308 */ /* 0x000f220000000800 */
[C---:B-----5:R-:W-:Y:S01]  /*a750*/  FADD.FTZ R14, R180.reuse, R13 ;  /* 0x0000000db40e7221 */ /* 0x060fe20000010000 */
[----:B------:R-:W-:Y:S02]  /*a760*/  F2FP.F16.F32.PACK_AB R162, R180, R165 ;  /* 0x000000a5b4a2723e */ /* 0x000fe400000000ff */
[----:B0-----:R-:W-:Y:S02]  /*a770*/  F2FP.F16.F32.PACK_AB R161, R183, R182 ;  /* 0x000000b6b7a1723e */ /* 0x001fe400000000ff */
[----:B------:R-:W-:Y:S02]  /*a780*/  F2FP.F16.F32.PACK_AB R165, R166, R177 ;  /* 0x000000b1a6a5723e */ /* 0x000fe400000000ff */
[----:B------:R-:W0:Y:S01]  /*a790*/  MUFU.EX2 R167, R191 ;  /* 0x000000bf00a77308 */ /* 0x000e220000000800 */
[----:B---3--:R-:W-:Y:S01]  /*a7a0*/  FADD.FTZ R4, R12, R15 ;  /* 0x0000000f0c047221 */ /* 0x008fe20000010000 */
[----:B------:R2:W-:Y:S06]  /*a7b0*/  STSM.16.M88.4 [R23], R160 ;  /* 0x000000a017007844 */ /* 0x0005ec0000000200 */
[----:B------:R-:W3:Y:S01]  /*a7c0*/  MUFU.EX2 R172, R172 ;  /* 0x000000ac00ac7308 */ /* 0x000ee20000000800 */
[----:B----4-:R-:W-:-:S07]  /*a7d0*/  FADD.FTZ R13, R169, R14 ;  /* 0x0000000ea90d7221 */ /* 0x010fce0000010000 */
[----:B------:R-:W4:Y:S01]  /*a7e0*/  MUFU.EX2 R173, R173 ;  /* 0x000000ad00ad7308 */ /* 0x000f220000000800 */
[C---:B0-----:R-:W-:Y:S01]  /*a7f0*/  FADD.FTZ R4, R167.reuse, R4 ;  /* 0x00000004a7047221 */ /* 0x041fe20000010000 */
[----:B------:R-:W-:-:S06]  /*a800*/  F2FP.F16.F32.PACK_AB R167, R167, R12 ;  /* 0x0000000ca7a7723e */ /* 0x000fcc00000000ff */
[----:B------:R-:W0:Y:S01]  /*a810*/  MUFU.EX2 R176, R176 ;  /* 0x000000b000b07308 */ /* 0x000e220000000800 */
[C---:B---3--:R-:W-:Y:S01]  /*a820*/  FADD.FTZ R14, R172.reuse, R13 ;  /* 0x0000000dac0e7221 */ /* 0x048fe20000010000 */
[----:B------:R-:W-:-:S03]  /*a830*/  F2FP.F16.F32.PACK_AB R164, R172, R169 ;  /* 0x000000a9aca4723e */ /* 0x000fc600000000ff */
[----:B----4-:R-:W-:Y:S01]  /*a840*/  FADD.FTZ R3, R173, R14 ;  /* 0x0000000ead037221 */ /* 0x010fe20000010000 */
[----:B0-----:R-:W-:-:S03]  /*a850*/  F2FP.F16.F32.PACK_AB R166, R176, R173 ;  /* 0x000000adb0a6723e */ /* 0x001fc600000000ff */
[----:B------:R-:W-:Y:S02]  /*a860*/  FADD.FTZ R3, R176, R3 ;  /* 0x00000003b0037221 */ /* 0x000fe40000010000 */
[----:B------:R2:W-:Y:S01]  /*a870*/  STSM.16.M88.4 [R22], R164 ;  /* 0x000000a416007844 */ /* 0x0005e20000000200 */
[----:B------:R-:W-:Y:S05]  /*a880*/  @!P0 BRA `(.L_x_1718) ;  /* 0x0000000000048947 */ /* 0x000fea0003800000 */
[----:B------:R-:W-:Y:S01]  /*a890*/  BPT.TRAP 0x1 ;  /* 0x000000040000795c */ /* 0x000fe20000300000 */
.L_x_1718:
[----:B------:R0:W3:Y:S01]  /*a8a0*/  SYNCS.PHASECHK.TRANS64.TRYWAIT P2, [UR21+0x28c50], R8 ;  /* 0x028c5008ff0075a7 */ /* 0x0000e20008040155 */
[----:B------:R-:W-:Y:S05]  /*a8b0*/  @!P0 BRA `(.L_x_1719) ;  /* 0x0000000000048947 */ /* 0x000fea0003800000 */
[----:B------:R-:W-:Y:S01]  /*a8c0*/  BPT.TRAP 0x1 ;  /* 0x000000040000795c */ /* 0x000fe20000300000 */
.L_x_1719:
[----:B---3--:R-:W-:Y:S05]  /*a8d0*/  @P2 BRA `(.L_x_1720) ;  /* 0x0000000000082947 */ /* 0x008fea0003800000 */
[----:B------:R-:W3:Y:S02]  /*a8e0*/  SYNCS.PHASECHK.TRANS64.TRYWAIT P2, [UR21+0x28c50], R8 ;  /* 0x028c5008ff0075a7 */ /* 0x000ee40008040155 */
[----:B---3--:R-:W-:Y:S05]  /*a8f0*/  @!P2 BRA `(.L_x_1721) ;  /* 0x000000a400aca947 */ /* 0x008fea0003800000 */
.L_x_1720:
        /* <DEDUP_REMOVED lines=34> */
.L_x_1722:
[----:B------:R-:W-:Y:S01]  /*ab20*/  UIADD3 UR21, UR21, 0x28c60, URZ ;  /* 0x00028c6015157890 */ /* 0x000fe2000fffe03f */
[----:B---3--:R-:W-:Y:S01]  /*ab30*/  IMAD.MOV.U32 R11, RZ, RZ, R6 ;  /* 0x000000ffff0b7224 */ /* 0x008fe200078e0006 */
[----:B------:R-:W-:Y:S01]  /*ab40*/  UMOV UR22, UR38 ;  /* 0x0000002600167c82 */ /* 0x000fe20008000000 */
[----:B------:R-:W-:Y:S01]  /*ab50*/  IMAD.MOV.U32 R10, RZ, RZ, R5 ;  /* 0x000000ffff0a7224 */ /* 0x000fe200078e0005 */
[----:B------:R-:W-:-:S09]  /*ab60*/  UPRMT UR21, UR40, 0x654, UR21 ;  /* 0x0000065428157896 */ /* 0x000fd20008000015 */
[----:B------:R-:W-:Y:S01]  /*ab70*/  SYNCS.ARRIVE.TRANS64.RED.A1T0 RZ, [UR21], RZ ;  /* 0x000000ffffff79a7 */ /* 0x000fe20008100415 */
[----:B------:R-:W-:Y:S05]  /*ab80*/  @P1 BRA `(.L_x_1723) ;  /* 0xffffffe000d81947 */ /* 0x000fea000383ffff */
[----:B01----:R-:W-:-:S07]  /*ab90*/  IMAD.MOV.U32 R8, RZ, RZ, R9 ;  /* 0x000000ffff087224 */ /* 0x003fce00078e0009 */
.L_x_1712:
[----:B------:R-:W-:-:S13]  /*aba0*/  ISETP.GE.AND P1, PT, R8, UR47, PT ;  /* 0x0000002f08007c0c */ /* 0x000fda000bf26270 */
[----:B------:R-:W-:Y:S05]  /*abb0*/  @!P1 BRA `(.L_x_1724) ;  /* 0x0000002800109947 */ /* 0x000fea0003800000 */
[----:B------:R-:W-:Y:S01]  /*abc0*/  IMAD.MOV.U32 R12, RZ, RZ, R6 ;  /* 0x000000ffff0c7224 */ /* 0x000fe200078e0006 */
[----:B------:R-:W-:Y:S01]  /*abd0*/  UMOV UR27, UR38 ;  /* 0x00000026001b7c82 */ /* 0x000fe20008000000 */
[----:B------:R-:W-:Y:S01]  /*abe0*/  IMAD.MOV.U32 R9, RZ, RZ, R5 ;  /* 0x000000ffff097224 */ /* 0x000fe200078e0005 */
[----:B------:R-:W-:Y:S01]  /*abf0*/  ULDC UR22, c[0x0][0x9e4] ;  /* 0x0002790000167ab9 */ /* 0x000fe20000000800 */
[----:B------:R-:W-:Y:S01]  /*ac00*/  ULDC UR23, c[0x0][0x9dc] ;  /* 0x0002770000177ab9 */ /* 0x000fe20000000800 */
[----:B------:R-:W-:Y:S01]  /*ac10*/  ULDC UR24, c[0x0][0x288] ;  /* 0x0000a20000187ab9 */ /* 0x000fe20000000800 */
[----:B------:R-:W-:Y:S01]  /*ac20*/  ULDC UR25, c[0x0][0x9d8] ;  /* 0x0002760000197ab9 */ /* 0x000fe20000000800 */
[----:B------:R-:W-:Y:S01]  /*ac30*/  ULDC UR21, c[0x0][0x988] ;  /* 0x0002620000157ab9 */ /* 0x000fe20000000800 */
[----:B------:R-:W-:-:S05]  /*ac40*/  ULDC UR26, c[0x0][0x9e0] ;  /* 0x00027800001a7ab9 */ /* 0x000fca0000000800 */
.L_x_1743:
[----:B------:R-:W-:-:S04]  /*ac50*/  UIADD3 UR38, UR27, 0x1, URZ ;  /* 0x000000011b267890 */ /* 0x000fc8000fffe03f */
[----:B------:R-:W-:-:S04]  /*ac60*/  UISETP.NE.AND UP0, UPT, UR38, 0x2, UPT ;  /* 0x000000022600788c */ /* 0x000fc8000bf05270 */
[----:B------:R-:W-:Y:S02]  /*ac70*/  USEL UR6, URZ, 0x1, UP0 ;  /* 0x000000013f067887 */ /* 0x000fe40008000000 */
[----:B------:R-:W-:Y:S02]  /*ac80*/  USEL UR38, UR38, URZ, UP0 ;  /* 0x0000003f26267287 */ /* 0x000fe40008000000 */
[----:B------:R-:W-:Y:S01]  /*ac90*/  ULOP3.LUT UR37, UR37, UR6, URZ, 0x3c, !UPT ;  /* 0x0000000625257292 */ /* 0x000fe2000f8e3c3f */
[----:B-12---:R-:W-:Y:S11]  /*aca0*/  @!P0 BRA `(.L_x_1725) ;  /* 0x0000000000048947 */ /* 0x006ff60003800000 */
[----:B------:R-:W-:Y:S01]  /*acb0*/  BPT.TRAP 0x1 ;  /* 0x000000040000795c */ /* 0x000fe20000300000 */
.L_x_1725:
[----:B------:R-:W-:Y:S01]  /*acc0*/  ULEA UR20, UR38, UR42, 0x3 ;  /* 0x0000002a26147291 */ /* 0x000fe2000f8e183f */
[----:B------:R-:W-:-:S04]  /*acd0*/  MOV R7, UR37 ;  /* 0x0000002500077c02 */ /* 0x000fc80008000f00 */
[----:B------:R-:W-:-:S04]  /*ace0*/  SHF.L.U32 R7, R7, 0x1f, RZ ;  /* 0x0000001f07077819 */ /* 0x000fc800000006ff */
[----:B------:R1:W3:Y:S01]  /*acf0*/  SYNCS.PHASECHK.TRANS64.TRYWAIT P1, [UR20+0x28c30], R7 ;  /* 0x028c3007ff0075a7 */ /* 0x0002e20008020154 */
[----:B------:R-:W-:Y:S05]  /*ad00*/  @!P0 BRA `(.L_x_1726) ;  /* 0x0000000000048947 */ /* 0x000fea0003800000 */
[----:B------:R-:W-:Y:S01]  /*ad10*/  BPT.TRAP 0x1 ;  /* 0x000000040000795c */ /* 0x000fe20000300000 */
.L_x_1726:
[----:B---3--:R-:W-:Y:S05]  /*ad20*/  @P1 BRA `(.L_x_1727) ;  /* 0x0000000000081947 */ /* 0x008fea0003800000 */
[----:B------:R-:W3:Y:S02]  /*ad30*/  SYNCS.PHASECHK.TRANS64.TRYWAIT P1, [UR20+0x28c30], R7 ;  /* 0x028c3007ff0075a7 */ /* 0x000ee40008020154 */
[----:B---3--:R-:W-:Y:S05]  /*ad40*/  @!P1 BRA `(.L_x_1728) ;  /* 0x000000a000b09947 */ /* 0x008fea0003800000 */
.L_x_1727:
[----:B------:R-:W-:Y:S01]  /*ad50*/  R2UR UR18, R0 ;  /* 0x00000000001272ca */ /* 0x000fe200000e0000 */
[----:B0-2---:R-:W-:Y:S01]  /*ad60*/  WARPGROUP.ARRIVE ;  /* 0x00000000000079c5 */ /* 0x005fe20000000000 */
        /* <DEDUP_REMOVED lines=21> */
.L_x_1729:
[----:B------:R-:W-:Y:S01]  /*aec0*/  UISETP.NE.AND UP1, UPT, UR51, URZ, UPT ;  /* 0x0000003f3300728c */ /* 0x000fe2000bf25270 */
[----:B------:R-:W-:Y:S01]  /*aed0*/  FMUL.FTZ R14, R158, UR25 ;  /* 0x000000199e0e7c20 */ /* 0x000fe20008410000 */
[----:B------:R-:W-:Y:S01]  /*aee0*/  FMUL.FTZ R21, R163, UR25 ;  /* 0x00000019a3157c20 */ /* 0x000fe20008410000 */
[----:B------:R-:W-:Y:S01]  /*aef0*/  FMUL.FTZ R158, R178, UR25 ;  /* 0x00000019b29e7c20 */ /* 0x000fe20008410000 */
[----:B------:R-:W-:Y:S01]  /*af00*/  VIADD R163, R185, UR44 ;  /* 0x0000002cb9a37c36 */ /* 0x000fe20008000000 */
[----:B------:R-:W0:Y:S01]  /*af10*/  LDC R178, c[0x0][0x2f0] ;  /* 0x0000bc00ffb27b82 */ /* 0x000e220000000800 */
[----:B------:R-:W-:Y:S01]  /*af20*/  PLOP3.LUT P1, PT, PT, PT, UP1, 0x80, 0x0 ;  /* 0x000000000000781c */ /* 0x000fe20003f2f018 */
[----:B------:R-:W-:Y:S01]  /*af30*/  FMUL.FTZ R192, R156, UR25 ;  /* 0x000000199cc07c20 */ /* 0x000fe20008410000 */
[----:B------:R-:W-:Y:S01]  /*af40*/  PLOP3.LUT P2, PT, PT, PT, UP1, 0x80, 0x0 ;  /* 0x000000000000781c */ /* 0x000fe20003f4f018 */
[----:B------:R-:W-:Y:S01]  /*af50*/  FMUL.FTZ R197, R165, UR25 ;  /* 0x00000019a5c57c20 */ /* 0x000fe20008410000 */
[----:B------:R-:W-:Y:S01]  /*af60*/  FMUL.FTZ R156, R174, UR25 ;  /* 0x00000019ae9c7c20 */ /* 0x000fe20008410000 */
[----:B------:R-:W-:Y:S01]  /*af70*/  @UP1 ULDC UR6, c[0x0][0x44c] ;  /* 0x0001130000061ab9 */ /* 0x000fe20000000800 */
[----:B------:R-:W-:Y:S01]  /*af80*/  FMUL.FTZ R174, R177, UR25 ;  /* 0x00000019b1ae7c20 */ /* 0x000fe20008410000 */
[----:B------:R-:W-:Y:S01]  /*af90*/  FMUL.FTZ R13, R155, UR25 ;  /* 0x000000199b0d7c20 */ /* 0x000fe20008410000 */
[----:B------:R-:W-:-:S02]  /*afa0*/  IMAD.SHL.U32 R177, R8, 0x40, RZ ;  /* 0x0000004008b17824 */ /* 0x000fc400078e00ff */
[----:B------:R-:W-:Y:S01]  /*afb0*/  FMUL.FTZ R155, R171, UR25 ;  /* 0x00000019ab9b7c20 */ /* 0x000fe20008410000 */
[----:B------:R-:W-:Y:S01]  /*afc0*/  UISETP.NE.AND UP0, UPT, UR50, URZ, UPT ;  /* 0x0000003f3200728c */ /* 0x000fe2000bf05270 */
[----:B------:R-:W-:Y:S01]  /*afd0*/  FMUL.FTZ R171, R172, UR25 ;  /* 0x00000019acab7c20 */ /* 0x000fe20008410000 */
[----:B------:R-:W-:Y:S01]  /*afe0*/  FMUL.FTZ R193, R157, UR25 ;  /* 0x000000199dc17c20 */ /* 0x000fe20008410000 */
[----:B------:R-:W-:Y:S01]  /*aff0*/  @P1 IMAD.HI.U32 R10, R163, UR6, RZ ;  /* 0x00000006a30a1c27 */ /* 0x000fe2000f8e00ff */
[----:B------:R-:W-:-:S03]  /*b000*/  @UP1 ULDC UR6, c[0x0][0x450] ;  /* 0x0001140000061ab9 */ /* 0x000fc60000000800 */
[----:B------:R-:W-:Y:S01]  /*b010*/  FMUL.FTZ R172, R173, UR25 ;  /* 0x00000019adac7c20 */ /* 0x000fe20008410000 */
[----:B------:R-:W-:Y:S01]  /*b020*/  FMUL.FTZ R191, R152, UR25 ;  /* 0x0000001998bf7c20 */ /* 0x000fe20008410000 */
[----:B------:R-:W-:Y:S01]  /*b030*/  FMUL.FTZ R5, R153, UR25 ;  /* 0x0000001999057c20 */ /* 0x000fe20008410000 */
[----:B------:R-:W-:Y:S01]  /*b040*/  @P2 SHF.R.U32.HI R163, RZ, UR6, R10 ;  /* 0x00000006ffa32c19 */ /* 0x000fe2000801160a */
[----:B------:R-:W-:Y:S01]  /*b050*/  UIADD3 UR6, UR20, 0x28c40, URZ ;  /* 0x00028c4014067890 */ /* 0x000fe2000fffe03f */
[----:B---3--:R-:W-:Y:S01]  /*b060*/  FMUL.FTZ R6, R154, UR25 ;  /* 0x000000199a067c20 */ /* 0x008fe20008410000 */
[----:B------:R-:W-:Y:S01]  /*b070*/  FMUL.FTZ R15, R159, UR25 ;  /* 0x000000199f0f7c20 */ /* 0x000fe20008410000 */
[----:B------:R-:W-:Y:S01]  /*b080*/  FMUL.FTZ R194, R160, UR25 ;  /* 0x00000019a0c27c20 */ /* 0x000fe20008410000 */
[----:B------:R-:W2:Y:S01]  /*b090*/  SHFL.IDX PT, R165, R163, RZ, 0x1c1f ;  /* 0x001c1fffa3a57589 */ /* 0x000ea200000e0000 */
[----:B------:R-:W-:Y:S01]  /*b0a0*/  UPRMT UR6, UR40, 0x654, UR6 ;  /* 0x0000065428067896 */ /* 0x000fe20008000006 */
        /* <DEDUP_REMOVED lines=14> */
[----:B------:R-:W-:Y:S01]  /*b190*/  IADD3 R11, -R2, 0x1, -R177 ;  /* 0x00000001020b7810 */ /* 0x000fe20007ffe9b1 */
[----:B------:R-:W-:Y:S01]  /*b1a0*/  FMUL.FTZ R161, R183, UR25 ;  /* 0x00000019b7a17c20 */ /* 0x000fe20008410000 */
[----:B------:R-:W-:Y:S01]  /*b1b0*/  PLOP3.LUT P1, PT, PT, PT, UP0, 0x40, 0x0 ;  /* 0x000000000000781c */ /* 0x000fe20003f2e808 */
[----:B------:R-:W3:Y:S01]  /*b1c0*/  MUFU.TANH R191, R191 ;  /* 0x000000bf00bf7308 */ /* 0x000ee20000002400 */
[----:B------:R-:W-:Y:S01]  /*b1d0*/  SYNCS.ARRIVE.TRANS64.RED.A1T0 RZ, [UR6], RZ ;  /* 0x000000ffffff79a7 */ /* 0x000fe20008100406 */
[----:B0-----:R-:W-:Y:S01]  /*b1e0*/  IMAD R11, R178, UR49, R11 ;  /* 0x00000031b20b7c24 */ /* 0x001fe2000f8e020b */
[----:B------:R-:W-:-:S03]  /*b1f0*/  ULOP3.LUT UR6, URZ, UR23, URZ, 0x33, !UPT ;  /* 0x000000173f067292 */ /* 0x000fc6000f8e333f */
[----:B------:R-:W-:Y:S02]  /*b200*/  VIADD R11, R11, -UR24 ;  /* 0x800000180b0b7c36 */ /* 0x000fe40008000000 */
[----:B------:R-:W0:Y:S02]  /*b210*/  MUFU.TANH R5, R5 ;  /* 0x0000000500057308 */ /* 0x000e240000002400 */
[C---:B------:R-:W-:Y:S02]  /*b220*/  VIADD R182, R11.reuse, UR26 ;  /* 0x0000001a0bb67c36 */ /* 0x040fe40008000000 */
[----:B------:R-:W-:-:S03]  /*b230*/  VIADD R183, R11, UR6 ;  /* 0x000000060bb77c36 */ /* 0x000fc60008000000 */
[----:B--2---:R-:W-:Y:S01]  /*b240*/  IADD3 R179, R182, R165, RZ ;  /* 0x000000a5b6b37210 */ /* 0x004fe20007ffe0ff */
        /* <DEDUP_REMOVED lines=31> */
[----:B--234-:R-:W-:Y:S05]  /*b440*/  @P1 BRA `(.L_x_1730) ;  /* 0x00000000005c1947 */ /* 0x01cfea0003800000 */
[----:B------:R-:W-:Y:S01]  /*b450*/  IMAD R10, R178, UR49, R165 ;  /* 0x00000031b20a7c24 */ /* 0x000fe2000f8e02a5 */
[----:B------:R-:W-:Y:S03]  /*b460*/  BSSY B0, `(.L_x_1731) ;  /* 0x0000011000007945 */ /* 0x000fe60003800000 */
[----:B------:R-:W-:-:S05]  /*b470*/  VIADD R162, R10, -UR24 ;  /* 0x800000180aa27c36 */ /* 0x000fca0008000000 */
[----:B------:R-:W-:-:S13]  /*b480*/  ISETP.GT.AND P1, PT, R162, -0x1, PT ;  /* 0xffffffffa200780c */ /* 0x000fda0003f24270 */
[----:B------:R-:W-:Y:S05]  /*b490*/  @P1 BRA `(.L_x_1732) ;  /* 0x0000000000201947 */ /* 0x000fea0003800000 */
[----:B------:R-:W-:Y:S01]  /*b4a0*/  IMAD.U32 R164, RZ, RZ, UR22 ;  /* 0x00000016ffa47e24 */ /* 0x000fe2000f8e00ff */
[----:B------:R-:W-:-:S04]  /*b4b0*/  LOP3.LUT R165, RZ, R162, RZ, 0x33, !PT ;  /* 0x000000a2ffa57212 */ /* 0x000fc800078e33ff */
[----:B------:R-:W-:-:S13]  /*b4c0*/  ISETP.NE.AND P1, PT, R164, 0x1, PT ;  /* 0x00000001a400780c */ /* 0x000fda0003f25270 */
[----:B------:R-:W2:Y:S02]  /*b4d0*/  @P1 LDC.64 R10, c[0x0][0x9e8] ;  /* 0x00027a00ff0a1b82 */ /* 0x000ea40000000a00 */
[----:B--2---:R-:W-:-:S05]  /*b4e0*/  @P1 IMAD.HI.U32 R10, R165, R10, RZ ;  /* 0x0000000aa50a1227 */ /* 0x004fca00078e00ff */
[----:B------:R-:W-:-:S04]  /*b4f0*/  @P1 SHF.R.U32.HI R165, RZ, R11, R10 ;  /* 0x0000000bffa51219 */ /* 0x000fc8000001160a */
[----:B------:R-:W-:Y:S01]  /*b500*/  LOP3.LUT R162, RZ, R165, RZ, 0x33, !PT ;  /* 0x000000a5ffa27212 */ /* 0x000fe200078e33ff */
[----:B------:R-:W-:Y:S06]  /*b510*/  BRA `(.L_x_1733) ;  /* 0x0000000000147947 */ /* 0x000fec0003800000 */
.L_x_1732:
[----:B------:R-:W-:-:S05]  /*b520*/  IMAD.U32 R164, RZ, RZ, UR22 ;  /* 0x00000016ffa47e24 */ /* 0x000fca000f8e00ff */
[----:B------:R-:W-:-:S13]  /*b530*/  ISETP.NE.AND P1, PT, R164, 0x1, PT ;  /* 0x00000001a400780c */ /* 0x000fda0003f25270 */
[----:B------:R-:W2:Y:S02]  /*b540*/  @P1 LDC.64 R10, c[0x0][0x9e8] ;  /* 0x00027a00ff0a1b82 */ /* 0x000ea40000000a00 */
[----:B--2---:R-:W-:-:S05]  /*b550*/  @P1 IMAD.HI.U32 R10, R162, R10, RZ ;  /* 0x0000000aa20a1227 */ /* 0x004fca00078e00ff */
[----:B------:R-:W-:-:S07]  /*b560*/  @P1 SHF.R.U32.HI R162, RZ, R11, R10 ;  /* 0x0000000bffa21219 */ /* 0x000fce000001160a */
.L_x_1733:
[----:B------:R-:W-:Y:S05]  /*b570*/  BSYNC B0 ;  /* 0x0000000000007941 */ /* 0x000fea0003800000 */
.L_x_1731:
[----:B------:R-:W-:-:S04]  /*b580*/  IMAD R11, R162, R164, -R177 ;  /* 0x000000a4a20b7224 */ /* 0x000fc800078e0ab1 */
[----:B------:R-:W-:-:S05]  /*b590*/  IMAD.IADD R10, R11, 0x1, -R2 ;  /* 0x000000010b0a7824 */ /* 0x000fca00078e0a02 */
[----:B------:R-:W-:Y:S02]  /*b5a0*/  VIADDMNMX R179, R10, R164, R179, PT ;  /* 0x000000a40ab37246 */ /* 0x000fe400038001b3 */
[----:B------:R-:W-:-:S07]  /*b5b0*/  VIMNMX R181, R181, R10, !PT ;  /* 0x0000000ab5b57248 */ /* 0x000fce0007fe0100 */
.L_x_1730:
[----:B------:R-:W-:Y:S01]  /*b5c0*/  ISETP.GT.AND P1, PT, R8, -0x1, PT ;  /* 0xffffffff0800780c */ /* 0x000fe20003f24270 */
[----:B------:R2:W3:Y:S01]  /*b5d0*/  SHFL.IDX PT, R11, R163, 0x1, 0x1c1f ;  /* 0x003c1f00a30b7f89 */ /* 0x0004e200000e0000 */
[----:B------:R-:W-:Y:S02]  /*b5e0*/  UISETP.NE.AND UP0, UPT, UR50, URZ, UPT ;  /* 0x0000003f3200728c */ /* 0x000fe4000bf05270 */
[C---:B------:R-:W-:Y:S02]  /*b5f0*/  ISETP.GT.AND P4, PT, R181.reuse, 0x1, P1 ;  /* 0x00000001b500780c */ /* 0x040fe40000f84270 */
[----:B------:R-:W-:Y:S02]  /*b600*/  ISETP.GT.AND P5, PT, R181, RZ, P1 ;  /* 0x000000ffb500720c */ /* 0x000fe40000fa4270 */
[C---:B------:R-:W-:Y:S02]  /*b610*/  ISETP.LT.OR P4, PT, R179.reuse, 0x2, P4 ;  /* 0x00000002b300780c */ /* 0x040fe40002781670 */
[----:B------:R-:W-:-:S02]  /*b620*/  ISETP.LT.OR P5, PT, R179, 0x1, P5 ;  /* 0x00000001b300780c */ /* 0x000fc40002fa1670 */
[----:B0-----:R-:W-:Y:S02]  /*b630*/  FSEL R162, R5, -INF , !P4 ;  /* 0xff80000005a27808 */ /* 0x001fe40006000000 */
[----:B------:R-:W-:Y:S02]  /*b640*/  ISETP.GT.AND P4, PT, R181, 0x18, P1 ;  /* 0x00000018b500780c */ /* 0x000fe40000f84270 */
[----:B------:R-:W-:Y:S02]  /*b650*/  FSEL R180, R191, -INF , !P5 ;  /* 0xff800000bfb47808 */ /* 0x000fe40006800000 */
[----:B------:R-:W-:Y:S02]  /*b660*/  ISETP.LT.OR P4, PT, R179, 0x19, P4 ;  /* 0x00000019b300780c */ /* 0x000fe40002781670 */
[C---:B------:R-:W-:Y:S02]  /*b670*/  ISETP.GT.AND P6, PT, R181.reuse, 0x8, P1 ;  /* 0x00000008b500780c */ /* 0x040fe40000fc4270 */
[----:B------:R-:W-:-:S02]  /*b680*/  ISETP.GT.AND P2, PT, R181, 0x9, P1 ;  /* 0x00000009b500780c */ /* 0x000fc40000f44270 */
[C---:B------:R-:W-:Y:S02]  /*b690*/  ISETP.GT.AND P3, PT, R181.reuse, 0x10, P1 ;  /* 0x00000010b500780c */ /* 0x040fe40000f64270 */
[C---:B------:R-:W-:Y:S02]  /*b6a0*/  ISETP.GT.AND P5, PT, R181.reuse, 0x11, P1 ;  /* 0x00000011b500780c */ /* 0x040fe40000fa4270 */
[----:B------:R-:W-:Y:S02]  /*b6b0*/  FSEL R167, R196, -INF , !P4 ;  /* 0xff800000c4a77808 */ /* 0x000fe40006000000 */
[----:B------:R-:W-:Y:S02]  /*b6c0*/  ISETP.GT.AND P4, PT, R181, 0x29, P1 ;  /* 0x00000029b500780c */ /* 0x000fe40000f84270 */
[C---:B------:R-:W-:Y:S02]  /*b6d0*/  ISETP.LT.OR P6, PT, R179.reuse, 0x9, P6 ;  /* 0x00000009b300780c */ /* 0x040fe400037c1670 */
[----:B------:R-:W-:-:S02]  /*b6e0*/  ISETP.LT.OR P2, PT, R179, 0xa, P2 ;  /* 0x0000000ab300780c */ /* 0x000fc40001741670 */
[C---:B------:R-:W-:Y:S02]  /*b6f0*/  ISETP.LT.OR P3, PT, R179.reuse, 0x11, P3 ;  /* 0x00000011b300780c */ /* 0x040fe40001f61670 */
[C---:B------:R-:W-:Y:S02]  /*b700*/  ISETP.LT.OR P5, PT, R179.reuse, 0x12, P5 ;  /* 0x00000012b300780c */ /* 0x040fe40002fa1670 */
[----:B------:R-:W-:Y:S02]  /*b710*/  ISETP.LT.OR P4, PT, R179, 0x2a, P4 ;  /* 0x0000002ab300780c */ /* 0x000fe40002781670 */
[----:B--2---:R-:W-:Y:S02]  /*b720*/  FSEL R163, R192, -INF , !P6 ;  /* 0xff800000c0a37808 */ /* 0x004fe40007000000 */
[----:B------:R-:W-:Y:S02]  /*b730*/  FSEL R164, R193, -INF , !P2 ;  /* 0xff800000c1a47808 */ /* 0x000fe40005000000 */
[----:B------:R-:W-:-:S02]  /*b740*/  FSEL R165, R194, -INF , !P3 ;  /* 0xff800000c2a57808 */ /* 0x000fc40005800000 */
        /* <DEDUP_REMOVED lines=19> */
[----:B---3--:R-:W-:Y:S01]  /*b880*/  IMAD.IADD R181, R183, 0x1, R11 ;  /* 0x00000001b7b57824 */ /* 0x008fe200078e020b */
[C---:B------:R-:W-:Y:S02]  /*b890*/  ISETP.LT.OR P6, PT, R179.reuse, 0x31, P6 ;  /* 0x00000031b300780c */ /* 0x040fe400037c1670 */
[C---:B------:R-:W-:Y:S02]  /*b8a0*/  ISETP.LT.OR P2, PT, R179.reuse, 0x32, P2 ;  /* 0x00000032b300780c */ /* 0x040fe40001741670 */
[C---:B------:R-:W-:Y:S02]  /*b8b0*/  ISETP.LT.OR P3, PT, R179.reuse, 0x39, P3 ;  /* 0x00000039b300780c */ /* 0x040fe40001f61670 */
[----:B------:R-:W-:Y:S02]  /*b8c0*/  ISETP.LT.OR P5, PT, R179, 0x3a, P5 ;  /* 0x0000003ab300780c */ /* 0x000fe40002fa1670 */
[----:B------:R-:W-:-:S02]  /*b8d0*/  IADD3 R179, R182, R11, RZ ;  /* 0x0000000bb6b37210 */ /* 0x000fc40007ffe0ff */
[----:B------:R-:W-:Y:S02]  /*b8e0*/  FSEL R173, R173, -INF , !P6 ;  /* 0xff800000adad7808 */ /* 0x000fe40007000000 */
[----:B------:R-:W-:Y:S02]  /*b8f0*/  FSEL R174, R174, -INF , !P2 ;  /* 0xff800000aeae7808 */ /* 0x000fe40005000000 */
[----:B------:R-:W-:Y:S02]  /*b900*/  FSEL R175, R175, -INF , !P3 ;  /* 0xff800000afaf7808 */ /* 0x000fe40005800000 */
[----:B------:R-:W-:Y:S01]  /*b910*/  FSEL R176, R176, -INF , !P5 ;  /* 0xff800000b0b07808 */ /* 0x000fe20006800000 */
[----:B------:R-:W-:Y:S06]  /*b920*/  @P4 BRA `(.L_x_1734) ;  /* 0x00000000005c4947 */ /* 0x000fec0003800000 */
        /* <DEDUP_REMOVED lines=13> */
.L_x_1736:
[----:B------:R-:W-:-:S05]  /*ba00*/  IMAD.U32 R182, RZ, RZ, UR22 ;  /* 0x00000016ffb67e24 */ /* 0x000fca000f8e00ff */
[----:B------:R-:W-:-:S13]  /*ba10*/  ISETP.NE.AND P2, PT, R182, 0x1, PT ;  /* 0x00000001b600780c */ /* 0x000fda0003f45270 */
[----:B------:R-:W0:Y:S02]  /*ba20*/  @P2 LDC.64 R10, c[0x0][0x9e8] ;  /* 0x00027a00ff0a2b82 */ /* 0x000e240000000a00 */
[----:B0-----:R-:W-:-:S05]  /*ba30*/  @P2 IMAD.HI.U32 R10, R178, R10, RZ ;  /* 0x0000000ab20a2227 */ /* 0x001fca00078e00ff */
[----:B------:R-:W-:-:S07]  /*ba40*/  @P2 SHF.R.U32.HI R178, RZ, R11, R10 ;  /* 0x0000000bffb22219 */ /* 0x000fce000001160a */
.L_x_1737:
[----:B------:R-:W-:Y:S05]  /*ba50*/  BSYNC B0 ;  /* 0x0000000000007941 */ /* 0x000fea0003800000 */
.L_x_1735:
[----:B------:R-:W-:-:S04]  /*ba60*/  IMAD R177, R178, R182, -R177 ;  /* 0x000000b6b2b17224 */ /* 0x000fc800078e0ab1 */
[----:B------:R-:W-:-:S05]  /*ba70*/  IMAD.IADD R10, R177, 0x1, -R2 ;  /* 0x00000001b10a7824 */ /* 0x000fca00078e0a02 */
[----:B------:R-:W-:Y:S02]  /*ba80*/  VIADDMNMX R179, R10, R182, R179, PT ;  /* 0x000000b60ab37246 */ /* 0x000fe400038001b3 */
[----:B------:R-:W-:-:S07]  /*ba90*/  VIMNMX R181, R181, R10, !PT ;  /* 0x0000000ab5b57248 */ /* 0x000fce0007fe0100 */
.L_x_1734:
[----:B------:R-:W-:Y:S01]  /*baa0*/  FMNMX.FTZ R5, R180, R9, !PT ;  /* 0x00000009b4057209 */ /* 0x000fe20007810000 */
[----:B------:R-:W-:Y:S01]  /*bab0*/  UMOV UR10, UR21 ;  /* 0x00000015000a7c82 */ /* 0x000fe20008000000 */
[C---:B------:R-:W-:Y:S02]  /*bac0*/  ISETP.GT.AND P3, PT, R181.reuse, RZ, P1 ;  /* 0x000000ffb500720c */ /* 0x040fe40000f64270 */
        /* <DEDUP_REMOVED lines=35> */
[----:B------:R-:W-:Y:S02]  /*bd00*/  FSEL R152, R152, -INF , !P6 ;  /* 0xff80000098987808 */ /* 0x000fe40007000000 */
[----:B------:R-:W-:Y:S02]  /*bd10*/  ISETP.LT.OR P2, PT, R179, 0x1a, P2 ;  /* 0x0000001ab300780c */ /* 0x000fe40001741670 */
[----:B------:R-:W-:Y:S02]  /*bd20*/  ISETP.GT.AND P5, PT, R181, 0x21, P1 ;  /* 0x00000021b500780c */ /* 0x000fe40000fa4270 */
[----:B------:R-:W-:Y:S02]  /*bd30*/  FSEL R153, R153, -INF , !P2 ;  /* 0xff80000099997808 */ /* 0x000fe40005000000 */
[----:B------:R-:W-:Y:S02]  /*bd40*/  ISETP.GT.AND P4, PT, R181, 0x28, P1 ;  /* 0x00000028b500780c */ /* 0x000fe40000f84270 */
[----:B------:R-:W-:-:S02]  /*bd50*/  ISETP.LT.OR P5, PT, R179, 0x22, P5 ;  /* 0x00000022b300780c */ /* 0x000fc40002fa1670 */
[----:B------:R-:W-:Y:S02]  /*bd60*/  ISETP.LT.OR P4, PT, R179, 0x29, P4 ;  /* 0x00000029b300780c */ /* 0x000fe40002781670 */
[----:B------:R-:W-:Y:S02]  /*bd70*/  ISETP.GT.AND P6, PT, R181, 0x29, P1 ;  /* 0x00000029b500780c */ /* 0x000fe40000fc4270 */
[----:B------:R-:W-:Y:S02]  /*bd80*/  FSEL R155, R155, -INF , !P5 ;  /* 0xff8000009b9b7808 */ /* 0x000fe40006800000 */
[----:B0-----:R-:W-:Y:S02]  /*bd90*/  FMNMX.FTZ R11, R10, R5, !PT ;  /* 0x000000050a0b7209 */ /* 0x001fe40007810000 */
[----:B------:R-:W-:Y:S02]  /*bda0*/  FSEL R156, R156, -INF , !P4 ;  /* 0xff8000009c9c7808 */ /* 0x000fe40006000000 */
[C---:B------:R-:W-:Y:S01]  /*bdb0*/  ISETP.GT.AND P2, PT, R181.reuse, 0x30, P1 ;  /* 0x00000030b500780c */ /* 0x040fe20000f44270 */
[----:B------:R-:W0:Y:S01]  /*bdc0*/  SHFL.BFLY PT, R178, R11, 0x1, 0x1f ;  /* 0x0c201f000bb27f89 */ /* 0x000e2200000e0000 */
[----:B------:R-:W-:-:S02]  /*bdd0*/  ISETP.GT.AND P5, PT, R181, 0x31, P1 ;  /* 0x00000031b500780c */ /* 0x000fc40000fa4270 */
[----:B------:R-:W-:Y:S02]  /*bde0*/  ISETP.GT.AND P4, PT, R181, 0x38, P1 ;  /* 0x00000038b500780c */ /* 0x000fe40000f84270 */
[C---:B------:R-:W-:Y:S02]  /*bdf0*/  ISETP.LT.OR P6, PT, R179.reuse, 0x2a, P6 ;  /* 0x0000002ab300780c */ /* 0x040fe400037c1670 */
[C---:B------:R-:W-:Y:S02]  /*be00*/  ISETP.LT.OR P2, PT, R179.reuse, 0x31, P2 ;  /* 0x00000031b300780c */ /* 0x040fe40001741670 */
[C---:B------:R-:W-:Y:S02]  /*be10*/  ISETP.LT.OR P5, PT, R179.reuse, 0x32, P5 ;  /* 0x00000032b300780c */ /* 0x040fe40002fa1670 */
[----:B------:R-:W-:Y:S02]  /*be20*/  ISETP.LT.OR P4, PT, R179, 0x39, P4 ;  /* 0x00000039b300780c */ /* 0x000fe40002781670 */
[----:B------:R-:W-:-:S02]  /*be30*/  FSEL R159, R159, -INF , !P5 ;  /* 0xff8000009f9f7808 */ /* 0x000fc40006800000 */
[----:B------:R-:W-:Y:S02]  /*be40*/  FSEL R160, R160, -INF , !P4 ;  /* 0xff800000a0a07808 */ /* 0x000fe40006000000 */
[----:B0-----:R-:W-:Y:S02]  /*be50*/  FMNMX.FTZ R5, R11, R178, !PT ;  /* 0x000000b20b057209 */ /* 0x001fe40007810000 */
[----:B------:R-:W-:Y:S02]  /*be60*/  FSEL R11, R6, -INF , !P3 ;  /* 0xff800000060b7808 */ /* 0x000fe40005800000 */
[----:B------:R-:W-:Y:S02]  /*be70*/  ISETP.GT.AND P3, PT, R181, 0x20, P1 ;  /* 0x00000020b500780c */ /* 0x000fe40000f64270 */
[----:B------:R-:W-:Y:S02]  /*be80*/  FMNMX.FTZ R6, R11, R12, !PT ;  /* 0x0000000c0b067209 */ /* 0x000fe40007810000 */
[----:B------:R-:W-:-:S02]  /*be90*/  ISETP.LT.OR P3, PT, R179, 0x21, P3 ;  /* 0x00000021b300780c */ /* 0x000fc40001f61670 */
[----:B------:R-:W-:Y:S02]  /*bea0*/  FMNMX.FTZ R177, R13, R6, !PT ;  /* 0x000000060db17209 */ /* 0x000fe40007810000 */
[----:B------:R-:W-:Y:S02]  /*beb0*/  FSEL R154, R154, -INF , !P3 ;  /* 0xff8000009a9a7808 */ /* 0x000fe40005800000 */
[----:B------:R-:W-:Y:S02]  /*bec0*/  FMNMX.FTZ R6, R14, R177, !PT ;  /* 0x000000b10e067209 */ /* 0x000fe40007810000 */
[----:B------:R-:W-:Y:S02]  /*bed0*/  FSETP.NEU.FTZ.AND P3, PT, R5, -INF , PT ;  /* 0xff8000000500780b */ /* 0x000fe40003f7d000 */
[----:B------:R-:W-:Y:S02]  /*bee0*/  FMNMX.FTZ R177, R15, R6, !PT ;  /* 0x000000060fb17209 */ /* 0x000fe40007810000 */
[----:B------:R-:W-:-:S02]  /*bef0*/  ISETP.GT.AND P1, PT, R181, 0x39, P1 ;  /* 0x00000039b500780c */ /* 0x000fc40000f24270 */
[----:B------:R-:W-:Y:S01]  /*bf00*/  FMNMX.FTZ R6, R20, R177, !PT ;  /* 0x000000b114067209 */ /* 0x000fe20007810000 */
[----:B------:R-:W-:Y:S01]  /*bf10*/  FMUL.FTZ R177, R5, UR10 ;  /* 0x0000000a05b17c20 */ /* 0x000fe20008410000 */
[----:B------:R-:W-:Y:S02]  /*bf20*/  FSEL R178, R158, -INF , !P2 ;  /* 0xff8000009eb27808 */ /* 0x000fe40005000000 */
[----:B------:R-:W-:Y:S02]  /*bf30*/  FMNMX.FTZ R183, R21, R6, !PT ;  /* 0x0000000615b77209 */ /* 0x000fe40007810000 */
[----:B------:R-:W-:Y:S02]  /*bf40*/  FSEL R177, R177, RZ, P3 ;  /* 0x000000ffb1b17208 */ /* 0x000fe40001800000 */
[----:B------:R-:W-:Y:S02]  /*bf50*/  FMNMX.FTZ R6, R152, R183, !PT ;  /* 0x000000b798067209 */ /* 0x000fe40007810000 */
[----:B------:R-:W-:Y:S01]  /*bf60*/  ISETP.LT.OR P1, PT, R179, 0x3a, P1 ;  /* 0x0000003ab300780c */ /* 0x000fe20000f21670 */
[--C-:B------:R-:W-:Y:S01]  /*bf70*/  FFMA.FTZ R10, R180, UR10, -R177.reuse ;  /* 0x0000000ab40a7c23 */ /* 0x100fe200080108b1 */
[----:B------:R-:W-:Y:S01]  /*bf80*/  FMNMX.FTZ R183, R153, R6, !PT ;  /* 0x0000000699b77209 */ /* 0x000fe20007810000 */
[--C-:B------:R-:W-:Y:S01]  /*bf90*/  FFMA.FTZ R180, R162, UR10, -R177.reuse ;  /* 0x0000000aa2b47c23 */ /* 0x100fe200080108b1 */
[----:B------:R-:W-:Y:S01]  /*bfa0*/  FSEL R162, R157, -INF , !P6 ;  /* 0xff8000009da27808 */ /* 0x000fe20007000000 */
[----:B------:R-:W-:Y:S01]  /*bfb0*/  FFMA.FTZ R158, R163, UR10, -R177 ;  /* 0x0000000aa39e7c23 */ /* 0x000fe200080108b1 */
[----:B------:R-:W-:Y:S01]  /*bfc0*/  FMNMX.FTZ R6, R154, R183, !PT ;  /* 0x000000b79a067209 */ /* 0x000fe20007810000 */
[----:B------:R0:W-:Y:S01]  /*bfd0*/  MUFU.EX2 R157, R180 ;  /* 0x000000b4009d7308 */ /* 0x0001e20000000800 */
[----:B------:R-:W-:-:S02]  /*bfe0*/  FSEL R179, R161, -INF , !P1 ;  /* 0xff800000a1b37808 */ /* 0x000fc40004800000 */
[----:B------:R-:W-:Y:S02]  /*bff0*/  FMNMX.FTZ R181, R155, R6, !PT ;  /* 0x000000069bb57209 */ /* 0x000fe40007810000 */
[----:B------:R-:W-:Y:S02]  /*c000*/  IADD3 R183, -R17, RZ, RZ ;  /* 0x000000ff11b77210 */ /* 0x000fe40007ffe1ff */
[----:B------:R-:W-:Y:S01]  /*c010*/  FMNMX.FTZ R181, R156, R181, !PT ;  /* 0x000000b59cb57209 */ /* 0x000fe20007810000 */
[----:B------:R-:W-:Y:S01]  /*c020*/  MUFU.EX2 R10, R10 ;  /* 0x0000000a000a7308 */ /* 0x000fe20000000800 */
[--C-:B0-----:R-:W-:Y:S01]  /*c030*/  FFMA.FTZ R180, R164, UR10, -R177.reuse ;  /* 0x0000000aa4b47c23 */ /* 0x101fe200080108b1 */
[--C-:B------:R-:W-:Y:S01]  /*c040*/  FFMA.FTZ R164, R166, UR10, -R177.reuse ;  /* 0x0000000aa6a47c23 */ /* 0x100fe200080108b1 */
[----:B------:R-:W-:Y:S01]  /*c050*/  FMNMX.FTZ R181, R162, R181, !PT ;  /* 0x000000b5a2b57209 */ /* 0x000fe20007810000 */
[--C-:B------:R-:W-:Y:S01]  /*c060*/  FFMA.FTZ R166, R168, UR10, -R177.reuse ;  /* 0x0000000aa8a67c23 */ /* 0x100fe200080108b1 */
[----:B------:R-:W-:Y:S01]  /*c070*/  FFMA.FTZ R168, R170, UR10, -R177 ;  /* 0x0000000aaaa87c23 */ /* 0x000fe200080108b1 */
[----:B------:R-:W-:-:S02]  /*c080*/  FSEL R170, R5, RZ, P3 ;  /* 0x000000ff05aa7208 */ /* 0x000fc40001800000 */
[----:B------:R-:W-:Y:S01]  /*c090*/  FMNMX.FTZ R6, R178, R181, !PT ;  /* 0x000000b5b2067209 */ /* 0x000fe20007810000 */
[----:B------:R-:W-:Y:S01]  /*c0a0*/  MUFU.EX2 R158, R158 ;  /* 0x0000009e009e7308 */ /* 0x000fe20000000800 */
[----:B------:R-:W-:Y:S01]  /*c0b0*/  ISETP.NE.AND P2, PT, R2, R183, PT ;  /* 0x000000b70200720c */ /* 0x000fe20003f45270 */
[----:B------:R-:W-:Y:S01]  /*c0c0*/  FADD.FTZ R9, -R170, R9 ;  /* 0x00000009aa097221 */ /* 0x000fe20000010100 */
[----:B------:R-:W-:-:S03]  /*c0d0*/  FMNMX.FTZ R163, R159, R6, !PT ;  /* 0x000000069fa37209 */ /* 0x000fc60007810000 */
[----:B------:R-:W-:Y:S01]  /*c0e0*/  FMUL.FTZ R9, R9, UR10 ;  /* 0x0000000a09097c20 */ /* 0x000fe20008410000 */
[----:B------:R-:W-:Y:S01]  /*c0f0*/  FMNMX.FTZ R6, R160, R163, !PT ;  /* 0x000000a3a0067209 */ /* 0x000fe20007810000 */
[--C-:B------:R-:W-:Y:S01]  /*c100*/  FFMA.FTZ R163, R165, UR10, -R177.reuse ;  /* 0x0000000aa5a37c23 */ /* 0x100fe200080108b1 */
[----:B------:R0:W-:Y:S01]  /*c110*/  MUFU.EX2 R161, R180 ;  /* 0x000000b400a17308 */ /* 0x0001e20000000800 */
[--C-:B------:R-:W-:Y:S01]  /*c120*/  FFMA.FTZ R165, R167, UR10, -R177.reuse ;  /* 0x0000000aa7a57c23 */ /* 0x100fe200080108b1 */
[----:B------:R-:W-:Y:S01]  /*c130*/  FMNMX.FTZ R6, R179, R6, !PT ;  /* 0x00000006b3067209 */ /* 0x000fe20007810000 */
[--C-:B------:R-:W-:Y:S01]  /*c140*/  FFMA.FTZ R167, R169, UR10, -R177.reuse ;  /* 0x0000000aa9a77c23 */ /* 0x100fe200080108b1 */
[--C-:B------:R-:W-:Y:S01]  /*c150*/  FFMA.FTZ R169, R171, UR10, -R177.reuse ;  /* 0x0000000aaba97c23 */ /* 0x100fe200080108b1 */
[--C-:B------:R-:W-:Y:S01]  /*c160*/  FFMA.FTZ R171, R173, UR10, -R177.reuse ;  /* 0x0000000aadab7c23 */ /* 0x100fe200080108b1 */
[--C-:B------:R-:W-:Y:S01]  /*c170*/  FFMA.FTZ R173, R175, UR10, -R177.reuse ;  /* 0x0000000aafad7c23 */ /* 0x100fe200080108b1 */
[----:B------:R-:W2:Y:S01]  /*c180*/  SHFL.BFLY PT, R181, R6, 0x2, 0x1f ;  /* 0x0c401f0006b57f89 */ /* 0x000ea200000e0000 */
[----:B------:R-:W3:Y:S01]  /*c190*/  MUFU.EX2 R9, R9 ;  /* 0x0000000900097308 */ /* 0x000ee20000000800 */
[--C-:B0-----:R-:W-:Y:S01]  /*c1a0*/  FFMA.FTZ R180, R172, UR10, -R177.reuse ;  /* 0x0000000aacb47c23 */ /* 0x101fe200080108b1 */
[--C-:B------:R-:W-:Y:S01]  /*c1b0*/  FFMA.FTZ R172, R174, UR10, -R177.reuse ;  /* 0x0000000aaeac7c23 */ /* 0x100fe200080108b1 */
[----:B------:R-:W-:-:S05]  /*c1c0*/  FFMA.FTZ R174, R176, UR10, -R177 ;  /* 0x0000000ab0ae7c23 */ /* 0x000fca00080108b1 */
[----:B------:R-:W0:Y:S08]  /*c1d0*/  MUFU.EX2 R163, R163 ;  /* 0x000000a300a37308 */ /* 0x000e300000000800 */
[----:B------:R4:W-:Y:S01]  /*c1e0*/  MUFU.EX2 R170, R180 ;  /* 0x000000b400aa7308 */ /* 0x0009e20000000800 */
[-C--:B---3--:R-:W-:Y:S01]  /*c1f0*/  FMUL.FTZ R24, R24, R9.reuse ;  /* 0x0000000918187220 */ /* 0x088fe20000410000 */
[-C--:B------:R-:W-:Y:S01]  /*c200*/  FMUL.FTZ R25, R25, R9.reuse ;  /* 0x0000000919197220 */ /* 0x080fe20000410000 */
[-C--:B------:R-:W-:Y:S01]  /*c210*/  FMUL.FTZ R28, R28, R9.reuse ;  /* 0x000000091c1c7220 */ /* 0x080fe20000410000 */
[-C--:B------:R-:W-:Y:S01]  /*c220*/  FMUL.FTZ R29, R29, R9.reuse ;  /* 0x000000091d1d7220 */ /* 0x080fe20000410000 */
[-C--:B------:R-:W-:Y:S01]  /*c230*/  FMUL.FTZ R32, R32, R9.reuse ;  /* 0x0000000920207220 */ /* 0x080fe20000410000 */
[----:B------:R-:W-:Y:S01]  /*c240*/  FMUL.FTZ R33, R33, R9 ;  /* 0x0000000921217220 */ /* 0x000fe20000410000 */
[----:B--2---:R-:W-:Y:S01]  /*c250*/  FMNMX.FTZ R181, R6, R181, !PT ;  /* 0x000000b506b57209 */ /* 0x004fe20007810000 */
[----:B------:R-:W2:Y:S01]  /*c260*/  MUFU.EX2 R164, R164 ;  /* 0x000000a400a47308 */ /* 0x000ea20000000800 */
[----:B----4-:R-:W-:Y:S01]  /*c270*/  FFMA.FTZ R180, R9, R3, R10 ;  /* 0x0000000309b47223 */ /* 0x010fe2000001000a */
[-C--:B------:R-:W-:Y:S01]  /*c280*/  FMUL.FTZ R36, R36, R9.reuse ;  /* 0x0000000924247220 */ /* 0x080fe20000410000 */
[-C--:B------:R-:W-:Y:S01]  /*c290*/  FMUL.FTZ R37, R37, R9.reuse ;  /* 0x0000000925257220 */ /* 0x080fe20000410000 */
[----:B------:R-:W3:Y:S01]  /*c2a0*/  SHFL.BFLY PT, R6, R181, 0x1, 0x1f ;  /* 0x0c201f00b5067f89 */ /* 0x000ee200000e0000 */
[----:B------:R-:W-:Y:S01]  /*c2b0*/  FADD.FTZ R175, R157, R180 ;  /* 0x000000b49daf7221 */ /* 0x000fe20000010000 */
[-C--:B------:R-:W-:Y:S01]  /*c2c0*/  FMUL.FTZ R40, R40, R9.reuse ;  /* 0x0000000928287220 */ /* 0x080fe20000410000 */
[-C--:B------:R-:W-:Y:S01]  /*c2d0*/  FMUL.FTZ R41, R41, R9.reuse ;  /* 0x0000000929297220 */ /* 0x080fe20000410000 */
[----:B------:R-:W4:Y:S01]  /*c2e0*/  MUFU.EX2 R165, R165 ;  /* 0x000000a500a57308 */ /* 0x000f220000000800 */
[----:B------:R-:W-:Y:S01]  /*c2f0*/  FADD.FTZ R176, R158, R175 ;  /* 0x000000af9eb07221 */ /* 0x000fe20000010000 */
[-C--:B------:R-:W-:Y:S01]  /*c300*/  FMUL.FTZ R44, R44, R9.reuse ;  /* 0x000000092c2c7220 */ /* 0x080fe20000410000 */
[-C--:B------:R-:W-:Y:S01]  /*c310*/  FMUL.FTZ R45, R45, R9.reuse ;  /* 0x000000092d2d7220 */ /* 0x080fe20000410000 */
[-C--:B------:R-:W-:Y:S01]  /*c320*/  FMUL.FTZ R48, R48, R9.reuse ;  /* 0x0000000930307220 */ /* 0x080fe20000410000 */
[----:B------:R-:W-:Y:S01]  /*c330*/  FADD.FTZ R176, R161, R176 ;  /* 0x000000b0a1b07221 */ /* 0x000fe20000010000 */
[-C--:B------:R-:W-:Y:S01]  /*c340*/  FMUL.FTZ R49, R49, R9.reuse ;  /* 0x0000000931317220 */ /* 0x080fe20000410000 */
[-C--:B------:R-:W-:Y:S01]  /*c350*/  FMUL.FTZ R52, R52, R9.reuse ;  /* 0x0000000934347220 */ /* 0x080fe20000410000 */
[----:B------:R-:W5:Y:S01]  /*c360*/  MUFU.EX2 R166, R166 ;  /* 0x000000a600a67308 */ /* 0x000f620000000800 */
        /* <DEDUP_REMOVED lines=10> */
[----:B------:R-:W-:Y:S01]  /*c410*/  FMUL.FTZ R69, R69, R9 ;  /* 0x0000000945457220 */ /* 0x000fe20000410000 */
[----:B---3--:R-:W-:Y:S01]  /*c420*/  FMNMX.FTZ R6, R181, R6, !PT ;  /* 0x00000006b5067209 */ /* 0x008fe20007810000 */
[----:B------:R-:W-:-:S02]  /*c430*/  IMAD.U32 R181, RZ, RZ, UR27 ;  /* 0x0000001bffb57e24 */ /* 0x000fc4000f8e00ff */
[-C--:B------:R-:W-:Y:S01]  /*c440*/  FMUL.FTZ R72, R72, R9.reuse ;  /* 0x0000000948487220 */ /* 0x080fe20000410000 */
[-C--:B------:R-:W-:Y:S01]  /*c450*/  FMUL.FTZ R73, R73, R9.reuse ;  /* 0x0000000949497220 */ /* 0x080fe20000410000 */
[C---:B------:R-:W-:Y:S01]  /*c460*/  FSETP.NEU.FTZ.AND P1, PT, R6.reuse, -INF , PT ;  /* 0xff8000000600780b */ /* 0x040fe20003f3d000 */
[----:B------:R-:W3:Y:S01]  /*c470*/  MUFU.EX2 R168, R168 ;  /* 0x000000a800a87308 */ /* 0x000ee20000000800 */
[C---:B------:R-:W-:Y:S01]  /*c480*/  FMUL.FTZ R3, R6.reuse, UR10 ;  /* 0x0000000a06037c20 */ /* 0x040fe20008410000 */
[----:B------:R-:W-:Y:S01]  /*c490*/  @!P2 IMAD R176, R181, 0x40, R16 ;  /* 0x00000040b5b0a824 */ /* 0x000fe200078e0210 */
[----:B------:R-:W-:Y:S01]  /*c4a0*/  FSEL R175, R6, RZ, P1 ;  /* 0x000000ff06af7208 */ /* 0x000fe20000800000 */
[-C--:B------:R-:W-:Y:S01]  /*c4b0*/  FMUL.FTZ R76, R76, R9.reuse ;  /* 0x000000094c4c7220 */ /* 0x080fe20000410000 */
[-C--:B------:R-:W-:Y:S01]  /*c4c0*/  FMUL.FTZ R77, R77, R9.reuse ;  /* 0x000000094d4d7220 */ /* 0x080fe20000410000 */
[----:B------:R-:W-:Y:S01]  /*c4d0*/  FSEL R3, R3, RZ, P1 ;  /* 0x000000ff03037208 */ /* 0x000fe20000800000 */
[----:B------:R-:W-:Y:S01]  /*c4e0*/  FMUL.FTZ R80, R80, R9 ;  /* 0x0000000950507220 */ /* 0x000fe20000410000 */
[----:B------:R-:W-:Y:S01]  /*c4f0*/  FADD.FTZ R175, -R175, R12 ;  /* 0x0000000cafaf7221 */ /* 0x000fe20000010100 */
[----:B--2---:R-:W-:Y:S01]  /*c500*/  FADD.FTZ R12, R164, R177 ;  /* 0x000000b1a40c7221 */ /* 0x004fe20000010000 */
[----:B------:R-:W2:Y:S01]  /*c510*/  MUFU.EX2 R169, R169 ;  /* 0x000000a900a97308 */ /* 0x000ea20000000800 */
[--C-:B------:R-:W-:Y:S01]  /*c520*/  FFMA.FTZ R180, R14, UR10, -R3.reuse ;  /* 0x0000000a0eb47c23 */ /* 0x100fe20008010803 */
[--C-:B------:R-:W-:Y:S01]  /*c530*/  FFMA.FTZ R14, R15, UR10, -R3.reuse ;  /* 0x0000000a0f0e7c23 */ /* 0x100fe20008010803 */
[----:B----4-:R-:W-:Y:S01]  /*c540*/  FADD.FTZ R181, R165, R12 ;  /* 0x0000000ca5b57221 */ /* 0x010fe20000010000 */
[--C-:B------:R-:W-:Y:S01]  /*c550*/  FFMA.FTZ R15, R152, UR10, -R3.reuse ;  /* 0x0000000a980f7c23 */ /* 0x100fe20008010803 */
[----:B------:R-:W-:Y:S01]  /*c560*/  FFMA.FTZ R11, R11, UR10, -R3 ;  /* 0x0000000a0b0b7c23 */ /* 0x000fe20008010803 */
[----:B------:R-:W-:Y:S01]  /*c570*/  FMUL.FTZ R12, R175, UR10 ;  /* 0x0000000aaf0c7c20 */ /* 0x000fe20008410000 */
[----:B-----5:R-:W-:Y:S01]  /*c580*/  FADD.FTZ R182, R166, R181 ;  /* 0x000000b5a6b67221 */ /* 0x020fe20000010000 */
[----:B------:R-:W-:Y:S01]  /*c590*/  MUFU.EX2 R171, R171 ;  /* 0x000000ab00ab7308 */ /* 0x000fe20000000800 */
[--C-:B------:R-:W-:Y:S01]  /*c5a0*/  FFMA.FTZ R13, R13, UR10, -R3.reuse ;  /* 0x0000000a0d0d7c23 */ /* 0x100fe20008010803 */
[----:B------:R-:W-:Y:S01]  /*c5b0*/  @!P2 LEA R177, R176, UR42, 0x2 ;  /* 0x0000002ab0b1ac11 */ /* 0x000fe2000f8e10ff */
[----:B0-----:R-:W-:Y:S01]  /*c5c0*/  FADD.FTZ R183, R167, R182 ;  /* 0x000000b6a7b77221 */ /* 0x001fe20000010000 */
[--C-:B------:R-:W-:Y:S01]  /*c5d0*/  FFMA.FTZ R20, R20, UR10, -R3.reuse ;  /* 0x0000000a14147c23 */ /* 0x100fe20008010803 */
[--C-:B------:R-:W-:Y:S01]  /*c5e0*/  FFMA.FTZ R21, R21, UR10, -R3.reuse ;  /* 0x0000000a15157c23 */ /* 0x100fe20008010803 */
[----:B------:R-:W-:Y:S01]  /*c5f0*/  FFMA.FTZ R153, R153, UR10, -R3 ;  /* 0x0000000a99997c23 */ /* 0x000fe20008010803 */
[----:B---3--:R-:W-:Y:S01]  /*c600*/  FADD.FTZ R152, R168, R183 ;  /* 0x000000b7a8987221 */ /* 0x008fe20000010000 */
[----:B------:R-:W0:Y:S01]  /*c610*/  MUFU.EX2 R172, R172 ;  /* 0x000000ac00ac7308 */ /* 0x000e220000000800 */
[--C-:B------:R-:W-:Y:S01]  /*c620*/  FFMA.FTZ R175, R154, UR10, -R3.reuse ;  /* 0x0000000a9aaf7c23 */ /* 0x100fe20008010803 */
[--C-:B------:R-:W-:Y:S01]  /*c630*/  FFMA.FTZ R181, R155, UR10, -R3.reuse ;  /* 0x0000000a9bb57c23 */ /* 0x100fe20008010803 */
[----:B--2---:R-:W-:Y:S01]  /*c640*/  FADD.FTZ R191, R169, R152 ;  /* 0x00000098a9bf7221 */ /* 0x004fe20000010000 */
[--C-:B------:R-:W-:Y:S01]  /*c650*/  FFMA.FTZ R182, R156, UR10, -R3.reuse ;  /* 0x0000000a9cb67c23 */ /* 0x100fe20008010803 */
[--C-:B------:R-:W-:Y:S01]  /*c660*/  FFMA.FTZ R183, R162, UR10, -R3.reuse ;  /* 0x0000000aa2b77c23 */ /* 0x100fe20008010803 */
[----:B------:R-:W-:Y:S01]  /*c670*/  FFMA.FTZ R178, R178, UR10, -R3 ;  /* 0x0000000ab2b27c23 */ /* 0x000fe20008010803 */
[C---:B------:R-:W-:Y:S01]  /*c680*/  FADD.FTZ R152, R170.reuse, R191 ;  /* 0x000000bfaa987221 */ /* 0x040fe20000010000 */
[----:B------:R-:W-:Y:S01]  /*c690*/  MUFU.EX2 R173, R173 ;  /* 0x000000ad00ad7308 */ /* 0x000fe20000000800 */
[--C-:B------:R-:W-:Y:S01]  /*c6a0*/  FFMA.FTZ R159, R159, UR10, -R3.reuse ;  /* 0x0000000a9f9f7c23 */ /* 0x100fe20008010803 */
[--C-:B------:R-:W-:Y:S01]  /*c6b0*/  FFMA.FTZ R179, R179, UR10, -R3.reuse ;  /* 0x0000000ab3b37c23 */ /* 0x100fe20008010803 */
[----:B------:R-:W-:Y:S01]  /*c6c0*/  F2FP.F16.F32.PACK_AB R154, R161, R158 ;  /* 0x0000009ea19a723e */ /* 0x000fe200000000ff */
[----:B------:R2:W-:Y:S01]  /*c6d0*/  @!P2 STS [R177+0x28800], R9 ;  /* 0x02880009b100a388 */ /* 0x0005e20000000800 */
[----:B------:R-:W-:Y:S01]  /*c6e0*/  F2FP.F16.F32.PACK_AB R162, R170, R169 ;  /* 0x000000a9aaa2723e */ /* 0x000fe200000000ff */
[----:B------:R-:W-:Y:S01]  /*c6f0*/  FMUL.FTZ R81, R81, R9 ;  /* 0x0000000951517220 */ /* 0x000fe20000410000 */
[----:B------:R-:W-:Y:S01]  /*c700*/  F2FP.F16.F32.PACK_AB R156, R164, R163 ;  /* 0x000000a3a49c723e */ /* 0x000fe200000000ff */
[----:B------:R-:W-:Y:S01]  /*c710*/  MUFU.EX2 R11, R11 ;  /* 0x0000000b000b7308 */ /* 0x000fe20000000800 */
[----:B0-----:R-:W-:Y:S01]  /*c720*/  F2FP.F16.F32.PACK_AB R164, R172, R171 ;  /* 0x000000abaca4723e */ /* 0x001fe200000000ff */
[----:B------:R-:W-:Y:S01]  /*c730*/  FMUL.FTZ R84, R84, R9 ;  /* 0x0000000954547220 */ /* 0x000fe20000410000 */
[----:B------:R-:W-:Y:S01]  /*c740*/  F2FP.F16.F32.PACK_AB R158, R166, R165 ;  /* 0x000000a5a69e723e */ /* 0x000fe200000000ff */
        /* <DEDUP_REMOVED lines=12> */
[----:B------:R3:W4:Y:S01]  /*c810*/  MUFU.EX2 R176, R13 ;  /* 0x0000000d00b07308 */ /* 0x0007220000000800 */
[-C--:B------:R-:W-:Y:S01]  /*c820*/  FMUL.FTZ R108, R108, R9.reuse ;  /* 0x000000096c6c7220 */ /* 0x080fe20000410000 */
[-C--:B------:R-:W-:Y:S01]  /*c830*/  FMUL.FTZ R109, R109, R9.reuse ;  /* 0x000000096d6d7220 */ /* 0x080fe20000410000 */
[-C--:B------:R-:W-:Y:S01]  /*c840*/  FMUL.FTZ R112, R112, R9.reuse ;  /* 0x0000000970707220 */ /* 0x080fe20000410000 */
[-C--:B------:R-:W-:Y:S01]  /*c850*/  FMUL.FTZ R113, R113, R9.reuse ;  /* 0x0000000971717220 */ /* 0x080fe20000410000 */
[-C--:B------:R-:W-:Y:S01]  /*c860*/  FMUL.FTZ R116, R116, R9.reuse ;  /* 0x0000000974747220 */ /* 0x080fe20000410000 */
[-C--:B------:R-:W-:Y:S01]  /*c870*/  FMUL.FTZ R117, R117, R9.reuse ;  /* 0x0000000975757220 */ /* 0x080fe20000410000 */
[----:B------:R-:W-:Y:S01]  /*c880*/  FMUL.FTZ R120, R120, R9 ;  /* 0x0000000978787220 */ /* 0x000fe20000410000 */
[----:B------:R-:W5:Y:S01]  /*c890*/  MUFU.EX2 R155, R180 ;  /* 0x000000b4009b7308 */ /* 0x000f620000000800 */
[----:B---3--:R-:W-:Y:S01]  /*c8a0*/  FFMA.FTZ R13, R160, UR10, -R3 ;  /* 0x0000000aa00d7c23 */ /* 0x008fe20008010803 */
[----:B------:R-:W-:Y:S01]  /*c8b0*/  FADD.FTZ R3, R171, R152 ;  /* 0x00000098ab037221 */ /* 0x000fe20000010000 */
[----:B------:R-:W-:Y:S01]  /*c8c0*/  F2FP.F16.F32.PACK_AB R152, R157, R10 ;  /* 0x0000000a9d98723e */ /* 0x000fe200000000ff */
[----:B0-----:R0:W-:Y:S01]  /*c8d0*/  @!P2 STS [R177+0x28820], R12 ;  /* 0x0288200cb100a388 */ /* 0x0011e20000000800 */
[----:B------:R-:W-:Y:S01]  /*c8e0*/  F2FP.F16.F32.PACK_AB R160, R168, R167 ;  /* 0x000000a7a8a0723e */ /* 0x000fe200000000ff */
[----:B------:R-:W-:Y:S01]  /*c8f0*/  FADD.FTZ R10, R172, R3 ;  /* 0x00000003ac0a7221 */ /* 0x000fe20000010000 */
[-C--:B------:R-:W-:Y:S01]  /*c900*/  FMUL.FTZ R121, R121, R9.reuse ;  /* 0x0000000979797220 */ /* 0x080fe20000410000 */
[----:B------:R-:W3:Y:S01]  /*c910*/  MUFU.EX2 R14, R14 ;  /* 0x0000000e000e7308 */ /* 0x000ee20000000800 */
[-C--:B------:R-:W-:Y:S01]  /*c920*/  FMUL.FTZ R124, R124, R9.reuse ;  /* 0x000000097c7c7220 */ /* 0x080fe20000410000 */
[----:B------:R-:W-:Y:S01]  /*c930*/  FADD.FTZ R3, R173, R10 ;  /* 0x0000000aad037221 */ /* 0x000fe20000010000 */
        /* <DEDUP_REMOVED lines=14> */
[----:B------:R-:W-:Y:S01]  /*ca20*/  FMUL.FTZ R149, R149, R9 ;  /* 0x0000000995957220 */ /* 0x000fe20000410000 */
[-C--:B------:R-:W-:Y:S01]  /*ca30*/  FMUL.FTZ R26, R26, R12.reuse ;  /* 0x0000000c1a1a7220 */ /* 0x080fe20000410000 */
[-C--:B------:R-:W-:Y:S01]  /*ca40*/  FMUL.FTZ R27, R27, R12.reuse ;  /* 0x0000000c1b1b7220 */ /* 0x080fe20000410000 */
[-C--:B------:R-:W-:Y:S01]  /*ca50*/  FMUL.FTZ R30, R30, R12.reuse ;  /* 0x0000000c1e1e7220 */ /* 0x080fe20000410000 */
[-C--:B------:R-:W-:Y:S01]  /*ca60*/  FMUL.FTZ R31, R31, R12.reuse ;  /* 0x0000000c1f1f7220 */ /* 0x080fe20000410000 */
[-C--:B------:R-:W-:Y:S01]  /*ca70*/  FMUL.FTZ R34, R34, R12.reuse ;  /* 0x0000000c22227220 */ /* 0x080fe20000410000 */
[----:B------:R-:W-:Y:S01]  /*ca80*/  FMUL.FTZ R35, R35, R12 ;  /* 0x0000000c23237220 */ /* 0x000fe20000410000 */
[----:B------:R-:W0:Y:S01]  /*ca90*/  MUFU.EX2 R21, R21 ;  /* 0x0000001500157308 */ /* 0x000e220000000800 */
[----:B--2---:R-:W-:Y:S01]  /*caa0*/  FFMA.FTZ R153, R12, R4, R11 ;  /* 0x000000040c997223 */ /* 0x004fe2000001000b */
[-C--:B------:R-:W-:Y:S01]  /*cab0*/  FMUL.FTZ R38, R38, R12.reuse ;  /* 0x0000000c26267220 */ /* 0x080fe20000410000 */
[-C--:B------:R-:W-:Y:S01]  /*cac0*/  FMUL.FTZ R39, R39, R12.reuse ;  /* 0x0000000c27277220 */ /* 0x080fe20000410000 */
[-C--:B------:R-:W-:Y:S01]  /*cad0*/  FMUL.FTZ R42, R42, R12.reuse ;  /* 0x0000000c2a2a7220 */ /* 0x080fe20000410000 */
[----:B----4-:R-:W-:Y:S01]  /*cae0*/  FADD.FTZ R4, R176, R153 ;  /* 0x00000099b0047221 */ /* 0x010fe20000010000 */
[-C--:B------:R-:W-:Y:S01]  /*caf0*/  FMUL.FTZ R43, R43, R12.reuse ;  /* 0x0000000c2b2b7220 */ /* 0x080fe20000410000 */
[-C--:B------:R-:W-:Y:S01]  /*cb00*/  FMUL.FTZ R46, R46, R12.reuse ;  /* 0x0000000c2e2e7220 */ /* 0x080fe20000410000 */
[----:B------:R-:W2:Y:S01]  /*cb10*/  MUFU.EX2 R15, R15 ;  /* 0x0000000f000f7308 */ /* 0x000ea20000000800 */
[----:B-----5:R-:W-:Y:S01]  /*cb20*/  FADD.FTZ R153, R155, R4 ;  /* 0x000000049b997221 */ /* 0x020fe20000010000 */
[----:B---3--:R-:W-:Y:S01]  /*cb30*/  F2FP.F16.F32.PACK_AB R155, R14, R155 ;  /* 0x0000009b0e9b723e */ /* 0x008fe200000000ff */
[-C--:B------:R-:W-:Y:S01]  /*cb40*/  FMUL.FTZ R47, R47, R12.reuse ;  /* 0x0000000c2f2f7220 */ /* 0x080fe20000410000 */
[-C--:B------:R-:W-:Y:S01]  /*cb50*/  FMUL.FTZ R50, R50, R12.reuse ;  /* 0x0000000c32327220 */ /* 0x080fe20000410000 */
[----:B------:R-:W-:Y:S01]  /*cb60*/  FADD.FTZ R153, R14, R153 ;  /* 0x000000990e997221 */ /* 0x000fe20000010000 */
[-C--:B------:R-:W-:Y:S01]  /*cb70*/  FMUL.FTZ R51, R51, R12.reuse ;  /* 0x0000000c33337220 */ /* 0x080fe20000410000 */
[-C--:B------:R-:W-:Y:S01]  /*cb80*/  FMUL.FTZ R54, R54, R12.reuse ;  /* 0x0000000c36367220 */ /* 0x080fe20000410000 */
[----:B------:R-:W3:Y:S01]  /*cb90*/  MUFU.EX2 R161, R175 ;  /* 0x000000af00a17308 */ /* 0x000ee20000000800 */
[----:B-1----:R-:W-:Y:S01]  /*cba0*/  FADD.FTZ R170, R20, R153 ;  /* 0x0000009914aa7221 */ /* 0x002fe20000010000 */
[-C--:B------:R-:W-:Y:S01]  /*cbb0*/  FMUL.FTZ R55, R55, R12.reuse ;  /* 0x0000000c37377220 */ /* 0x080fe20000410000 */
[-C--:B------:R-:W-:Y:S01]  /*cbc0*/  FMUL.FTZ R58, R58, R12.reuse ;  /* 0x0000000c3a3a7220 */ /* 0x080fe20000410000 */
[-C--:B------:R-:W-:Y:S01]  /*cbd0*/  FMUL.FTZ R59, R59, R12.reuse ;  /* 0x0000000c3b3b7220 */ /* 0x080fe20000410000 */
[----:B0-----:R-:W-:Y:S01]  /*cbe0*/  FADD.FTZ R170, R21, R170 ;  /* 0x000000aa15aa7221 */ /* 0x001fe20000010000 */
[-C--:B------:R-:W-:Y:S01]  /*cbf0*/  FMUL.FTZ R62, R62, R12.reuse ;  /* 0x0000000c3e3e7220 */ /* 0x080fe20000410000 */
[-C--:B------:R-:W-:Y:S01]  /*cc00*/  FMUL.FTZ R63, R63, R12.reuse ;  /* 0x0000000c3f3f7220 */ /* 0x080fe20000410000 */
[----:B------:R-:W0:Y:S01]  /*cc10*/  MUFU.EX2 R168, R181 ;  /* 0x000000b500a87308 */ /* 0x000e220000000800 */
[----:B--2---:R-:W-:Y:S01]  /*cc20*/  FADD.FTZ R153, R15, R170 ;  /* 0x000000aa0f997221 */ /* 0x004fe20000010000 */
[-C--:B------:R-:W-:Y:S01]  /*cc30*/  FMUL.FTZ R66, R66, R12.reuse ;  /* 0x0000000c42427220 */ /* 0x080fe20000410000 */
[-C--:B------:R-:W-:Y:S01]  /*cc40*/  FMUL.FTZ R67, R67, R12.reuse ;  /* 0x0000000c43437220 */ /* 0x080fe20000410000 */
[-C--:B------:R-:W-:Y:S01]  /*cc50*/  FMUL.FTZ R70, R70, R12.reuse ;  /* 0x0000000c46467220 */ /* 0x080fe20000410000 */
[----:B------:R-:W-:Y:S01]  /*cc60*/  FADD.FTZ R172, R10, R153 ;  /* 0x000000990aac7221 */ /* 0x000fe20000010000 */
[-C--:B------:R-:W-:Y:S01]  /*cc70*/  FMUL.FTZ R71, R71, R12.reuse ;  /* 0x0000000c47477220 */ /* 0x080fe20000410000 */
[-C--:B------:R-:W-:Y:S01]  /*cc80*/  FMUL.FTZ R74, R74, R12.reuse ;  /* 0x0000000c4a4a7220 */ /* 0x080fe20000410000 */
[----:B------:R-:W1:Y:S01]  /*cc90*/  MUFU.EX2 R163, R182 ;  /* 0x000000b600a37308 */ /* 0x000e620000000800 */
[----:B---3--:R-:W-:Y:S01]  /*cca0*/  FADD.FTZ R153, R161, R172 ;  /* 0x000000aca1997221 */ /* 0x008fe20000010000 */
[-C--:B------:R-:W-:Y:S01]  /*ccb0*/  FMUL.FTZ R75, R75, R12.reuse ;  /* 0x0000000c4b4b7220 */ /* 0x080fe20000410000 */
        /* <DEDUP_REMOVED lines=24> */
[-C--:B------:R-:W-:Y:S01]  /*ce40*/  FMUL.FTZ R110, R110, R12.reuse ;  /* 0x0000000c6e6e7220 */ /* 0x080fe20000410000 */
[-C--:B------:R-:W-:Y:S01]  /*ce50*/  FMUL.FTZ R111, R111, R12.reuse ;  /* 0x0000000c6f6f7220 */ /* 0x080fe20000410000 */
[-C--:B------:R-:W-:Y:S01]  /*ce60*/  FMUL.FTZ R114, R114, R12.reuse ;  /* 0x0000000c72727220 */ /* 0x080fe20000410000 */
[-C--:B------:R-:W-:Y:S01]  /*ce70*/  FMUL.FTZ R115, R115, R12.reuse ;  /* 0x0000000c73737220 */ /* 0x080fe20000410000 */
[-C--:B------:R-:W-:Y:S01]  /*ce80*/  FMUL.FTZ R118, R118, R12.reuse ;  /* 0x0000000c76767220 */ /* 0x080fe20000410000 */
[----:B------:R2:W3:Y:S01]  /*ce90*/  MUFU.EX2 R170, R159 ;  /* 0x0000009f00aa7308 */ /* 0x0004e20000000800 */
        /* <DEDUP_REMOVED lines=10> */
[----:B--2---:R-:W-:Y:S01]  /*cf40*/  F2FP.F16.F32.PACK_AB R159, R10, R15 ;  /* 0x0000000f0a9f723e */ /* 0x004fe200000000ff */
[-C--:B------:R-:W-:Y:S01]  /*cf50*/  FMUL.FTZ R127, R127, R12.reuse ;  /* 0x0000000c7f7f7220 */ /* 0x080fe20000410000 */
[-C--:B------:R-:W-:Y:S01]  /*cf60*/  FMUL.FTZ R130, R130, R12.reuse ;  /* 0x0000000c82827220 */ /* 0x080fe20000410000 */
[-C--:B------:R-:W-:Y:S01]  /*cf70*/  FMUL.FTZ R131, R131, R12.reuse ;  /* 0x0000000c83837220 */ /* 0x080fe20000410000 */
[-C--:B------:R-:W-:Y:S01]  /*cf80*/  FMUL.FTZ R134, R134, R12.reuse ;  /* 0x0000000c86867220 */ /* 0x080fe20000410000 */
[----:B------:R-:W-:Y:S01]  /*cf90*/  FMUL.FTZ R135, R135, R12 ;  /* 0x0000000c87877220 */ /* 0x000fe20000410000 */
[----:B------:R-:W1:Y:S01]  /*cfa0*/  MUFU.EX2 R172, R179 ;  /* 0x000000b300ac7308 */ /* 0x000e620000000800 */
[----:B---3--:R-:W-:Y:S01]  /*cfb0*/  FADD.FTZ R174, R170, R157 ;  /* 0x0000009daaae7221 */ /* 0x008fe20000010000 */
[----:B------:R-:W-:Y:S01]  /*cfc0*/  F2FP.F16.F32.PACK_AB R157, R21, R20 ;  /* 0x00000014159d723e */ /* 0x000fe200000000ff */
[-C--:B------:R-:W-:Y:S01]  /*cfd0*/  FMUL.FTZ R138, R138, R12.reuse ;  /* 0x0000000c8a8a7220 */ /* 0x080fe20000410000 */
[----:B------:R-:W-:Y:S01]  /*cfe0*/  F2FP.F16.F32.PACK_AB R165, R170, R165 ;  /* 0x000000a5aaa5723e */ /* 0x000fe200000000ff */
[-C--:B------:R-:W-:Y:S01]  /*cff0*/  FMUL.FTZ R139, R139, R12.reuse ;  /* 0x0000000c8b8b7220 */ /* 0x080fe20000410000 */
[-C--:B------:R-:W-:Y:S01]  /*d000*/  FMUL.FTZ R142, R142, R12.reuse ;  /* 0x0000000c8e8e7220 */ /* 0x080fe20000410000 */
[-C--:B------:R-:W-:Y:S01]  /*d010*/  FMUL.FTZ R143, R143, R12.reuse ;  /* 0x0000000c8f8f7220 */ /* 0x080fe20000410000 */
[-C--:B------:R-:W-:Y:S01]  /*d020*/  FMUL.FTZ R146, R146, R12.reuse ;  /* 0x0000000c92927220 */ /* 0x080fe20000410000 */
[----:B0-----:R-:W-:Y:S01]  /*d030*/  FADD.FTZ R9, R13, R174 ;  /* 0x000000ae0d097221 */ /* 0x001fe20000010000 */
[----:B------:R0:W-:Y:S01]  /*d040*/  STSM.16.M88.4 [R18+0x26800], R152 ;  /* 0x0268009812007844 */ /* 0x0001e20000000200 */
[-C--:B------:R-:W-:Y:S01]  /*d050*/  FMUL.FTZ R147, R147, R12.reuse ;  /* 0x0000000c93937220 */ /* 0x080fe20000410000 */
[-C--:B------:R-:W-:Y:S01]  /*d060*/  FMUL.FTZ R150, R150, R12.reuse ;  /* 0x0000000c96967220 */ /* 0x080fe20000410000 */
[----:B------:R-:W-:Y:S01]  /*d070*/  FMUL.FTZ R151, R151, R12 ;  /* 0x0000000c97977220 */ /* 0x000fe20000410000 */
[----:B------:R0:W-:Y:S01]  /*d080*/  STSM.16.M88.4 [R19], R156 ;  /* 0x0000009c13007844 */ /* 0x0001e20000000200 */
[----:B-1----:R-:W-:-:S03]  /*d090*/  F2FP.F16.F32.PACK_AB R167, R172, R13 ;  /* 0x0000000daca7723e */ /* 0x002fc600000000ff */
[----:B------:R0:W-:Y:S01]  /*d0a0*/  STSM.16.M88.4 [R23], R160 ;  /* 0x000000a017007844 */ /* 0x0001e20000000200 */
[----:B------:R-:W-:-:S03]  /*d0b0*/  FADD.FTZ R4, R172, R9 ;  /* 0x00000009ac047221 */ /* 0x000fc60000010000 */
[----:B------:R0:W-:Y:S01]  /*d0c0*/  STSM.16.M88.4 [R22], R164 ;  /* 0x000000a416007844 */ /* 0x0001e20000000200 */
[----:B------:R-:W-:Y:S05]  /*d0d0*/  @!P0 BRA `(.L_x_1738) ;  /* 0x0000000000048947 */ /* 0x000fea0003800000 */
[----:B------:R-:W-:Y:S01]  /*d0e0*/  BPT.TRAP 0x1 ;  /* 0x000000040000795c */ /* 0x000fe20000300000 */
.L_x_1738:
[----:B------:R1:W2:Y:S01]  /*d0f0*/  SYNCS.PHASECHK.TRANS64.TRYWAIT P1, [UR20+0x28c50], R7 ;  /* 0x028c5007ff0075a7 */ /* 0x0002a20008020154 */
[----:B------:R-:W-:Y:S05]  /*d100*/  @!P0 BRA `(.L_x_1739) ;  /* 0x0000000000048947 */ /* 0x000fea0003800000 */
[----:B------:R-:W-:Y:S01]  /*d110*/  BPT.TRAP 0x1 ;  /* 0x000000040000795c */ /* 0x000fe20000300000 */
.L_x_1739:
[----:B--2---:R-:W-:Y:S05]  /*d120*/  @P1 BRA `(.L_x_1740) ;  /* 0x0000000000081947 */ /* 0x004fea0003800000 */
[----:B------:R-:W2:Y:S02]  /*d130*/  SYNCS.PHASECHK.TRANS64.TRYWAIT P1, [UR20+0x28c50], R7 ;  /* 0x028c5007ff0075a7 */ /* 0x000ea40008020154 */
[----:B--2---:R-:W-:Y:S05]  /*d140*/  @!P1 BRA `(.L_x_1741) ;  /* 0x0000007c00c89947 */ /* 0x004fea0003800000 */
.L_x_1740:
        /* <DEDUP_REMOVED lines=34> */
.L_x_1742:
[----:B------:R-:W-:Y:S01]  /*d370*/  UIADD3 UR20, UR20, 0x28c60, URZ ;  /* 0x00028c6014147890 */ /* 0x000fe2000fffe03f */
[C---:B------:R-:W-:Y:S01]  /*d380*/  ISETP.GT.AND P1, PT, R8.reuse, UR47, PT ;  /* 0x0000002f08007c0c */ /* 0x040fe2000bf24270 */
[----:B------:R-:W-:Y:S01]  /*d390*/  UMOV UR27, UR38 ;  /* 0x00000026001b7c82 */ /* 0x000fe20008000000 */
[----:B------:R-:W-:Y:S01]  /*d3a0*/  VIADD R8, R8, 0xffffffff ;  /* 0xffffffff08087836 */ /* 0x000fe20000000000 */
[----:B------:R-:W-:Y:S01]  /*d3b0*/  UPRMT UR20, UR40, 0x654, UR20 ;  /* 0x0000065428147896 */ /* 0x000fe20008000014 */
[----:B------:R-:W-:Y:S02]  /*d3c0*/  IMAD.MOV.U32 R12, RZ, RZ, R6 ;  /* 0x000000ffff0c7224 */ /* 0x000fe400078e0006 */
[----:B------:R-:W-:-:S06]  /*d3d0*/  IMAD.MOV.U32 R9, RZ, RZ, R5 ;  /* 0x000000ffff097224 */ /* 0x000fcc00078e0005 */
[----:B------:R-:W-:Y:S01]  /*d3e0*/  SYNCS.ARRIVE.TRANS64.RED.A1T0 RZ, [UR20], RZ ;  /* 0x000000ffffff79a7 */ /* 0x000fe20008100414 */
[----:B------:R-:W-:Y:S05]  /*d3f0*/  @P1 BRA `(.L_x_1743) ;  /* 0xffffffd800141947 */ /* 0x000fea000383ffff */
.L_x_1724:
[----:B------:R-:W1:Y:S01]  /*d400*/  SHFL.BFLY PT, R0, R3, 0x2, 0x1f ;  /* 0x0c401f0003007f89 */ /* 0x000e6200000e0000 */
[----:B------:R-:W-:Y:S01]  /*d410*/  IADD3 R13, -R17, RZ, RZ ;  /* 0x000000ff110d7210 */ /* 0x000fe20007ffe1ff */
[----:B------:R-:W-:Y:S01]  /*d420*/  IMAD.U32 R8, RZ, RZ, UR10 ;  /* 0x0000000aff087e24 */ /* 0x000fe2000f8e00ff */
[----:B------:R-:W-:Y:S01]  /*d430*/  UIADD3 UR36, UR36, 0x1, URZ ;  /* 0x0000000124247890 */ /* 0x000fe2000fffe03f */
[----:B------:R-:W3:Y:S01]  /*d440*/  SHFL.BFLY PT, R9, R4, 0x2, 0x1f ;  /* 0x0c401f0004097f89 */ /* 0x000ee200000e0000 */
[----:B------:R-:W-:Y:S08]  /*d450*/  BAR.ARV 0x8, 0x100 ;  /* 0x0204000000007b1d */ /* 0x000ff00000002000 */
[----:B------:R-:W-:Y:S01]  /*d460*/  BAR.SYNC.DEFER_BLOCKING 0xf, 0x100 ;  /* 0x03c4000000007b1d */ /* 0x000fe20000010000 */
[----:B------:R-:W-:Y:S01]  /*d470*/  ISETP.NE.AND P0, PT, R2, R13, PT ;  /* 0x0000000d0200720c */ /* 0x000fe20003f05270 */
[----:B------:R-:W-:-:S02]  /*d480*/  IMAD.U32 R12, RZ, RZ, UR10 ;  /* 0x0000000aff0c7e24 */ /* 0x000fc4000f8e00ff */
[----:B-12---:R-:W-:Y:S01]  /*d490*/  FADD.FTZ R7, R0, R3 ;  /* 0x0000000300077221 */ /* 0x006fe20000010000 */
[----:B------:R-:W-:Y:S01]  /*d4a0*/  IMAD.U32 R3, RZ, RZ, UR38 ;  /* 0x00000026ff037e24 */ /* 0x000fe2000f8e00ff */
[----:B------:R-:W-:Y:S01]  /*d4b0*/  UIADD3 UR38, UR38, 0x1, URZ ;  /* 0x0000000126267890 */ /* 0x000fe2000fffe03f */
[----:B---3--:R-:W-:Y:S02]  /*d4c0*/  FADD.FTZ R9, R9, R4 ;  /* 0x0000000409097221 */ /* 0x008fe40000010000 */
[----:B------:R-:W1:Y:S01]  /*d4d0*/  SHFL.BFLY PT, R0, R7, 0x1, 0x1f ;  /* 0x0c201f0007007f89 */ /* 0x000e6200000e0000 */
[----:B------:R-:W-:Y:S01]  /*d4e0*/  IMAD.MOV.U32 R4, RZ, RZ, RZ ;  /* 0x000000ffff047224 */ /* 0x000fe200078e00ff */
[----:B------:R-:W-:-:S03]  /*d4f0*/  UISETP.NE.AND UP0, UPT, UR38, 0x2, UPT ;  /* 0x000000022600788c */ /* 0x000fc6000bf05270 */
[----:B------:R-:W-:Y:S01]  /*d500*/  @!P0 IMAD R3, R3, 0x40, R16 ;  /* 0x0000004003038824 */ /* 0x000fe200078e0210 */
[----:B------:R-:W2:Y:S01]  /*d510*/  SHFL.BFLY PT, R10, R9, 0x1, 0x1f ;  /* 0x0c201f00090a7f89 */ /* 0x000ea200000e0000 */
[----:B------:R-:W-:Y:S02]  /*d520*/  USEL UR4, URZ, 0x1, UP0 ;  /* 0x000000013f047887 */ /* 0x000fe40008000000 */
[----:B------:R-:W-:Y:S02]  /*d530*/  USEL UR38, UR38, URZ, UP0 ;  /* 0x0000003f26267287 */ /* 0x000fe40008000000 */
[----:B------:R-:W-:Y:S01]  /*d540*/  ULOP3.LUT UR37, UR37, UR4, URZ, 0x3c, !UPT ;  /* 0x0000000425257292 */ /* 0x000fe2000f8e3c3f */
[----:B-1----:R-:W-:Y:S01]  /*d550*/  FADD.FTZ R11, R7, R0 ;  /* 0x00000000070b7221 */ /* 0x002fe20000010000 */
[----:B------:R-:W-:Y:S02]  /*d560*/  IMAD.MOV.U32 R0, RZ, RZ, RZ ;  /* 0x000000ffff007224 */ /* 0x000fe400078e00ff */
[----:B--2---:R-:W-:-:S02]  /*d570*/  FADD.FTZ R10, R9, R10 ;  /* 0x0000000a090a7221 */ /* 0x004fc40000010000 */
[----:B------:R-:W-:Y:S02]  /*d580*/  FSETP.NE.FTZ.AND P1, PT, R11, RZ, PT ;  /* 0x000000ff0b00720b */ /* 0x000fe40003f35000 */
[----:B------:R-:W-:Y:S02]  /*d590*/  @!P0 LEA R9, R3, UR42, 0x2 ;  /* 0x0000002a03098c11 */ /* 0x000fe4000f8e10ff */
[----:B------:R-:W-:Y:S02]  /*d5a0*/  FSETP.NE.FTZ.AND P2, PT, R10, RZ, PT ;  /* 0x000000ff0a00720b */ /* 0x000fe40003f55000 */
[----:B------:R-:W-:-:S07]  /*d5b0*/  MOV R3, 0xff800000 ;  /* 0xff80000000037802 */ /* 0x000fce0000000f00 */
[----:B------:R-:W1:Y:S01]  /*d5c0*/  @P1 MUFU.RCP R0, R11 ;  /* 0x0000000b00001308 */ /* 0x000e620000001000 */
[----:B------:R-:W-:-:S07]  /*d5d0*/  @P1 FMUL.FTZ R8, R8, 0.69314718246459960938 ;  /* 0x3f31721808081820 */ /* 0x000fce0000410000 */
[----:B------:R-:W2:Y:S08]  /*d5e0*/  @P2 MUFU.RCP R4, R10 ;  /* 0x0000000a00042308 */ /* 0x000eb00000001000 */
[----:B------:R-:W3:Y:S01]  /*d5f0*/  @P1 MUFU.LG2 R11, R11 ;  /* 0x0000000b000b1308 */ /* 0x000ee20000000c00 */
[----:B-1----:R-:W-:Y:S01]  /*d600*/  @!P0 STS [R9+0x28800], R0 ;  /* 0x0288000009008388 */ /* 0x002fe20000000800 */
[-C--:B------:R-:W-:Y:S01]  /*d610*/  FMUL.FTZ R210, R24, R0.reuse ;  /* 0x0000000018d27220 */ /* 0x080fe20000410000 */
[-C--:B------:R-:W-:Y:S01]  /*d620*/  FMUL.FTZ R207, R25, R0.reuse ;  /* 0x0000000019cf7220 */ /* 0x080fe20000410000 */
[-C--:B------:R-:W-:Y:S01]  /*d630*/  FMUL.FTZ R208, R28, R0.reuse ;  /* 0x000000001cd07220 */ /* 0x080fe20000410000 */
[-C--:B------:R-:W-:Y:S01]  /*d640*/  FMUL.FTZ R7, R29, R0.reuse ;  /* 0x000000001d077220 */ /* 0x080fe20000410000 */
[-C--:B------:R-:W-:Y:S01]  /*d650*/  FMUL.FTZ R209, R32, R0.reuse ;  /* 0x0000000020d17220 */ /* 0x080fe20000410000 */
[-C--:B------:R-:W-:Y:S01]  /*d660*/  FMUL.FTZ R205, R33, R0.reuse ;  /* 0x0000000021cd7220 */ /* 0x080fe20000410000 */
[----:B------:R-:W1:Y:S01]  /*d670*/  @P2 MUFU.LG2 R10, R10 ;  /* 0x0000000a000a2308 */ /* 0x000e620000000c00 */
        /* <DEDUP_REMOVED lines=10> */
[----:B--2---:R-:W-:Y:S01]  /*d720*/  @P2 FMUL.FTZ R9, R12, 0.69314718246459960938 ;  /* 0x3f3172180c092820 */ /* 0x004fe20000410000 */
[-C--:B------:R-:W-:Y:S01]  /*d730*/  FMUL.FTZ R198, R52, R0.reuse ;  /* 0x0000000034c67220 */ /* 0x080fe20000410000 */
[-C--:B------:R-:W-:Y:S01]  /*d740*/  FMUL.FTZ R195, R53, R0.reuse ;  /* 0x0000000035c37220 */ /* 0x080fe20000410000 */
[-C--:B------:R-:W-:Y:S01]  /*d750*/  FMUL.FTZ R196, R56, R0.reuse ;  /* 0x0000000038c47220 */ /* 0x080fe20000410000 */
[-C--:B------:R-:W-:Y:S01]  /*d760*/  FMUL.FTZ R193, R57, R0.reuse ;  /* 0x0000000039c17220 */ /* 0x080fe20000410000 */
[-C--:B------:R-:W-:Y:S01]  /*d770*/  FMUL.FTZ R194, R60, R0.reuse ;  /* 0x000000003cc27220 */ /* 0x080fe20000410000 */
[----:B-1----:R-:W-:Y:S01]  /*d780*/  @P2 FMUL.FTZ R10, R10, 0.69314718246459960938 ;  /* 0x3f3172180a0a2820 */ /* 0x002fe20000410000 */
        /* <DEDUP_REMOVED lines=45> */
[----:B------:R-:W-:Y:S01]  /*da60*/  IMAD.MOV.U32 R0, RZ, RZ, -0x800000 ;  /* 0xff800000ff007424 */ /* 0x000fe200078e00ff */
[----:B------:R-:W-:Y:S01]  /*da70*/  PLOP3.LUT P0, PT, PT, PT, PT, 0x8, 0x0 ;  /* 0x000000000000781c */ /* 0x000fe20003f0e170 */
        /* <DEDUP_REMOVED lines=67> */
.L_x_1649:
[----:B------:R-:W0:Y:S08]  /*deb0*/  S2UR UR40, SR_CgaCtaId ;  /* 0x00000000002879c3 */ /* 0x000e300000008800 */
[----:B------:R-:W-:Y:S06]  /*dec0*/  BAR.SYNC.DEFER_BLOCKING 0x5, 0x180 ;  /* 0x0146000000007b1d */ /* 0x000fec0000010000 */
[----:B------:R-:W-:Y:S01]  /*ded0*/  UMOV UR42, 0x400 ;  /* 0x00000400002a7882 */ /* 0x000fe20000000000 */
[----:B------:R-:W-:Y:S01]  /*dee0*/  BSSY B0, `(.L_x_1744) ;  /* 0x00002a9000007945 */ /* 0x000fe20003800000 */
[----:B0-----:R-:W-:-:S09]  /*def0*/  ULEA UR42, UR40, UR42, 0x18 ;  /* 0x0000002a282a7291 */ /* 0x001fd2000f8ec03f */
[----:B------:R-:W0:Y:S02]  /*df00*/  LDS R4, [UR42+0x28cd0] ;  /* 0x028cd02aff047984 */ /* 0x000e240008000800 */
[----:B0-----:R-:W-:Y:S01]  /*df10*/  R2UR UR4, R4 ;  /* 0x00000000040472ca */ /* 0x001fe200000e0000 */
[----:B------:R-:W-:Y:S06]  /*df20*/  BAR.ARV 0x4, 0x180 ;  /* 0x0106000000007b1d */ /* 0x000fec0000002000 */
[----:B------:R-:W-:Y:S08]  /*df30*/  @P0 BRA `(.L_x_1745) ;  /* 0x0000001c00900947 */ /* 0x000ff00003800000 */
[----:B------:R-:W0:Y:S01]  /*df40*/  S2UR UR5, SR_SWINHI ;  /* 0x00000000000579c3 */ /* 0x000e220000002f00 */
[----:B------:R-:W-:-:S07]  /*df50*/  IMAD R9, R212, 0x40, R184 ;  /* 0x00000040d4097824 */ /* 0x000fce00078e02b8 */
[----:B------:R-:W-:Y:S01]  /*df60*/  BAR.SYNC.DEFER_BLOCKING 0x1, 0x100 ;  /* 0x0044000000007b1d */ /* 0x000fe20000010000 */
[----:B------:R-:W-:Y:S01]  /*df70*/  F2FP.F16.F32.PACK_AB R6, R7, R208 ;  /* 0x000000d00706723e */ /* 0x000fe200000000ff */
[----:B------:R-:W-:Y:S01]  /*df80*/  USHF.R.S32.HI UR12, URZ, 0x1f, UR45 ;  /* 0x0000001f3f0c7899 */ /* 0x000fe2000801142d */
[----:B------:R-:W-:Y:S01]  /*df90*/  F2FP.F16.F32.PACK_AB R7, R31, R30 ;  /* 0x0000001e1f07723e */ /* 0x000fe200000000ff */
[----:B------:R-:W-:Y:S01]  /*dfa0*/  USHF.R.S32.HI UR13, URZ, 0x1f, UR43 ;  /* 0x0000001f3f0d7899 */ /* 0x000fe2000801142b */
        /* <DEDUP_REMOVED lines=15> */
[----:B------:R-:W-:-:S02]  /*e0a0*/  F2FP.F16.F32.PACK_AB R145, R147, R146 ;  /* 0x000000929391723e */ /* 0x000fc400000000ff */
[----:B------:R-:W-:Y:S01]  /*e0b0*/  F2FP.F16.F32.PACK_AB R146, R149, R148 ;  /* 0x000000949592723e */ /* 0x000fe200000000ff */
[----:B------:R-:W-:Y:S01]  /*e0c0*/  IMAD.WIDE R4, R216, 0x2, R96 ;  /* 0x00000002d8047825 */ /* 0x000fe200078e0260 */
[----:B------:R-:W-:-:S03]  /*e0d0*/  F2FP.F16.F32.PACK_AB R147, R151, R150 ;  /* 0x000000969793723e */ /* 0x000fc600000000ff */
[----:B------:R-:W-:Y:S01]  /*e0e0*/  IMAD.WIDE R96, R9, 0x2, R96 ;  /* 0x0000000209607825 */ /* 0x000fe200078e0260 */
[C---:B------:R-:W-:Y:S02]  /*e0f0*/  IADD3 R25, P2, R4.reuse, 0x60, RZ ;  /* 0x0000006004197810 */ /* 0x040fe40007f5e0ff */
[----:B------:R-:W-:Y:S02]  /*e100*/  IADD3 R29, P1, R4, 0x2000, RZ ;  /* 0x00002000041d7810 */ /* 0x000fe40007f3e0ff */
[----:B------:R-:W-:Y:S02]  /*e110*/  LOP3.LUT R24, R25, 0x380, RZ, 0xc0, !PT ;  /* 0x0000038019187812 */ /* 0x000fe400078ec0ff */
[----:B------:R-:W-:Y:S02]  /*e120*/  LOP3.LUT R28, R29, 0x380, RZ, 0xc0, !PT ;  /* 0x000003801d1c7812 */ /* 0x000fe400078ec0ff */
[----:B------:R-:W-:Y:S02]  /*e130*/  SHF.R.U64 R24, R24, 0x3, RZ ;  /* 0x0000000318187819 */ /* 0x000fe400000012ff */
[----:B------:R-:W-:-:S02]  /*e140*/  SHF.R.U64 R28, R28, 0x3, RZ ;  /* 0x000000031c1c7819 */ /* 0x000fc400000012ff */
[----:B------:R-:W-:Y:S01]  /*e150*/  LOP3.LUT R24, R24, R25, RZ, 0x3c, !PT ;  /* 0x0000001918187212 */ /* 0x000fe200078e3cff */
[----:B------:R-:W-:Y:S01]  /*e160*/  IMAD.X R25, RZ, RZ, R5, P2 ;  /* 0x000000ffff197224 */ /* 0x000fe200010e0605 */
[C---:B------:R-:W-:Y:S02]  /*e170*/  IADD3 R131, P2, R4.reuse, 0x4040, RZ ;  /* 0x0000404004837810 */ /* 0x040fe40007f5e0ff */
[C---:B------:R-:W-:Y:S02]  /*e180*/  IADD3 R13, P4, R4.reuse, 0x20, RZ ;  /* 0x00000020040d7810 */ /* 0x040fe40007f9e0ff */
[----:B------:R-:W-:Y:S02]  /*e190*/  LOP3.LUT R130, R131, 0x380, RZ, 0xc0, !PT ;  /* 0x0000038083827812 */ /* 0x000fe400078ec0ff */
[----:B------:R-:W-:Y:S02]  /*e1a0*/  IADD3 R15, P3, R4, 0x40, RZ ;  /* 0x00000040040f7810 */ /* 0x000fe40007f7e0ff */
[----:B------:R-:W-:-:S02]  /*e1b0*/  SHF.R.U64 R130, R130, 0x3, RZ ;  /* 0x0000000382827819 */ /* 0x000fc400000012ff */
[----:B------:R-:W-:Y:S01]  /*e1c0*/  LOP3.LUT R28, R28, R29, RZ, 0x3c, !PT ;  /* 0x0000001d1c1c7212 */ /* 0x000fe200078e3cff */
[--C-:B------:R-:W-:Y:S01]  /*e1d0*/  IMAD.X R29, RZ, RZ, R5.reuse, P1 ;  /* 0x000000ffff1d7224 */ /* 0x100fe200008e0605 */
[----:B------:R-:W-:Y:S01]  /*e1e0*/  LOP3.LUT R130, R130, R131, RZ, 0x3c, !PT ;  /* 0x0000008382827212 */ /* 0x000fe200078e3cff */
[----:B------:R-:W-:Y:S01]  /*e1f0*/  IMAD.X R131, RZ, RZ, R5, P2 ;  /* 0x000000ffff837224 */ /* 0x000fe200010e0605 */
[----:B------:R-:W-:Y:S02]  /*e200*/  LOP3.LUT R12, R13, 0x380, RZ, 0xc0, !PT ;  /* 0x000003800d0c7812 */ /* 0x000fe400078ec0ff */
[----:B------:R-:W-:Y:S02]  /*e210*/  LOP3.LUT R14, R15, 0x380, RZ, 0xc0, !PT ;  /* 0x000003800f0e7812 */ /* 0x000fe400078ec0ff */
[----:B------:R-:W-:Y:S02]  /*e220*/  IADD3 R135, P1, R4, 0x4060, RZ ;  /* 0x0000406004877810 */ /* 0x000fe40007f3e0ff */
[----:B------:R-:W-:-:S02]  /*e230*/  IADD3 R33, P2, R96, 0x2000, RZ ;  /* 0x0000200060217810 */ /* 0x000fc40007f5e0ff */
[----:B------:R-:W-:Y:S02]  /*e240*/  SHF.R.U64 R12, R12, 0x3, RZ ;  /* 0x000000030c0c7819 */ /* 0x000fe400000012ff */
[----:B------:R-:W-:Y:S02]  /*e250*/  SHF.R.U64 R14, R14, 0x3, RZ ;  /* 0x000000030e0e7819 */ /* 0x000fe400000012ff */
[----:B------:R-:W-:Y:S02]  /*e260*/  LOP3.LUT R134, R135, 0x380, RZ, 0xc0, !PT ;  /* 0x0000038087867812 */ /* 0x000fe400078ec0ff */
[----:B------:R-:W-:Y:S02]  /*e270*/  LOP3.LUT R32, R33, 0x380, RZ, 0xc0, !PT ;  /* 0x0000038021207812 */ /* 0x000fe400078ec0ff */
[----:B------:R-:W-:Y:S02]  /*e280*/  LOP3.LUT R12, R12, R13, RZ, 0x3c, !PT ;  /* 0x0000000d0c0c7212 */ /* 0x000fe400078e3cff */
[----:B------:R-:W-:Y:S01]  /*e290*/  LOP3.LUT R14, R14, R15, RZ, 0x3c, !PT ;  /* 0x0000000f0e0e7212 */ /* 0x000fe200078e3cff */
[----:B------:R-:W-:Y:S01]  /*e2a0*/  IMAD.X R15, RZ, RZ, R5, P3 ;  /* 0x000000ffff0f7224 */ /* 0x000fe200018e0605 */
[----:B------:R-:W-:-:S02]  /*e2b0*/  SHF.R.U64 R134, R134, 0x3, RZ ;  /* 0x0000000386867819 */ /* 0x000fc400000012ff */
[----:B------:R-:W-:Y:S02]  /*e2c0*/  IADD3.X R13, RZ, R5, RZ, P4, !PT ;  /* 0x00000005ff0d7210 */ /* 0x000fe400027fe4ff */
[----:B------:R-:W-:Y:S02]  /*e2d0*/  SHF.R.U64 R32, R32, 0x3, RZ ;  /* 0x0000000320207819 */ /* 0x000fe400000012ff */
[C---:B------:R-:W-:Y:S02]  /*e2e0*/  IADD3 R49, P0, R4.reuse, 0x2020, RZ ;  /* 0x0000202004317810 */ /* 0x040fe40007f1e0ff */
[C---:B------:R-:W-:Y:S02]  /*e2f0*/  IADD3 R65, P6, R4.reuse, 0x2040, RZ ;  /* 0x0000204004417810 */ /* 0x040fe40007fde0ff */
[C---:B------:R-:W-:Y:S02]  /*e300*/  IADD3 R101, P5, R4.reuse, 0x2060, RZ ;  /* 0x0000206004657810 */ /* 0x040fe40007fbe0ff */
[----:B------:R-:W-:-:S02]  /*e310*/  IADD3 R123, P4, R4, 0x4000, RZ ;  /* 0x00004000047b7810 */ /* 0x000fc40007f9e0ff */
[----:B------:R-:W-:Y:S02]  /*e320*/  IADD3 R127, P3, R4, 0x4020, RZ ;  /* 0x00004020047f7810 */ /* 0x000fe40007f7e0ff */
[----:B------:R-:W-:Y:S01]  /*e330*/  LOP3.LUT R134, R134, R135, RZ, 0x3c, !PT ;  /* 0x0000008786867212 */ /* 0x000fe200078e3cff */
[----:B------:R-:W-:Y:S01]  /*e340*/  IMAD.X R135, RZ, RZ, R5, P1 ;  /* 0x000000ffff877224 */ /* 0x000fe200008e0605 */
[----:B------:R-:W-:Y:S01]  /*e350*/  LOP3.LUT R32, R32, R33, RZ, 0x3c, !PT ;  /* 0x0000002120207212 */ /* 0x000fe200078e3cff */
[----:B------:R-:W-:Y:S01]  /*e360*/  IMAD.X R33, RZ, RZ, R97, P2 ;  /* 0x000000ffff217224 */ /* 0x000fe200010e0661 */
[----:B------:R-:W-:Y:S02]  /*e370*/  LOP3.LUT R48, R49, 0x380, RZ, 0xc0, !PT ;  /* 0x0000038031307812 */ /* 0x000fe400078ec0ff */
[----:B------:R-:W-:Y:S02]  /*e380*/  LOP3.LUT R64, R65, 0x380, RZ, 0xc0, !PT ;  /* 0x0000038041407812 */ /* 0x000fe400078ec0ff */
[----:B------:R-:W-:-:S02]  /*e390*/  LOP3.LUT R100, R101, 0x380, RZ, 0xc0, !PT ;  /* 0x0000038065647812 */ /* 0x000fc400078ec0ff */
[----:B------:R-:W-:Y:S02]  /*e3a0*/  LOP3.LUT R122, R123, 0x380, RZ, 0xc0, !PT ;  /* 0x000003807b7a7812 */ /* 0x000fe400078ec0ff */
[----:B------:R-:W-:Y:S02]  /*e3b0*/  LOP3.LUT R126, R127, 0x380, RZ, 0xc0, !PT ;  /* 0x000003807f7e7812 */ /* 0x000fe400078ec0ff */
[C---:B------:R-:W-:Y:S02]  /*e3c0*/  IADD3 R37, P1, R96.reuse, 0x3000, RZ ;  /* 0x0000300060257810 */ /* 0x040fe40007f3e0ff */
[----:B------:R-:W-:Y:S02]  /*e3d0*/  IADD3 R69, P2, R96, 0x9000, RZ ;  /* 0x0000900060457810 */ /* 0x000fe40007f5e0ff */
[----:B------:R-:W-:Y:S02]  /*e3e0*/  SHF.R.U64 R48, R48, 0x3, RZ ;  /* 0x0000000330307819 */ /* 0x000fe400000012ff */
[----:B------:R-:W-:-:S02]  /*e3f0*/  SHF.R.U64 R64, R64, 0x3, RZ ;  /* 0x0000000340407819 */ /* 0x000fc400000012ff */
[----:B------:R-:W-:Y:S02]  /*e400*/  SHF.R.U64 R100, R100, 0x3, RZ ;  /* 0x0000000364647819 */ /* 0x000fe400000012ff */
[----:B------:R-:W-:Y:S02]  /*e410*/  SHF.R.U64 R122, R122, 0x3, RZ ;  /* 0x000000037a7a7819 */ /* 0x000fe400000012ff */
[----:B------:R-:W-:Y:S02]  /*e420*/  SHF.R.U64 R126, R126, 0x3, RZ ;  /* 0x000000037e7e7819 */ /* 0x000fe400000012ff */
[----:B------:R-:W-:Y:S02]  /*e430*/  LOP3.LUT R36, R37, 0x380, RZ, 0xc0, !PT ;  /* 0x0000038025247812 */ /* 0x000fe400078ec0ff */
[----:B------:R-:W-:Y:S02]  /*e440*/  LOP3.LUT R68, R69, 0x380, RZ, 0xc0, !PT ;  /* 0x0000038045447812 */ /* 0x000fe400078ec0ff */
[----:B------:R-:W-:Y:S01]  /*e450*/  LOP3.LUT R48, R48, R49, RZ, 0x3c, !PT ;  /* 0x0000003130307212 */ /* 0x000fe200078e3cff */
[--C-:B------:R-:W-:Y:S01]  /*e460*/  IMAD.X R49, RZ, RZ, R5.reuse, P0 ;  /* 0x000000ffff317224 */ /* 0x100fe200000e0605 */
[----:B------:R-:W-:Y:S01]  /*e470*/  LOP3.LUT R64, R64, R65, RZ, 0x3c, !PT ;  /* 0x0000004140407212 */ /* 0x000fe200078e3cff */
[----:B------:R-:W-:Y:S01]  /*e480*/  IMAD.X R65, RZ, RZ, R5, P6 ;  /* 0x000000ffff417224 */ /* 0x000fe200030e0605 */
[----:B------:R-:W-:-:S02]  /*e490*/  LOP3.LUT R100, R100, R101, RZ, 0x3c, !PT ;  /* 0x0000006564647212 */ /* 0x000fc400078e3cff */
[----:B------:R-:W-:Y:S01]  /*e4a0*/  LOP3.LUT R122, R122, R123, RZ, 0x3c, !PT ;  /* 0x0000007b7a7a7212 */ /* 0x000fe200078e3cff */
[--C-:B------:R-:W-:Y:S01]  /*e4b0*/  IMAD.X R123, RZ, RZ, R5.reuse, P4 ;  /* 0x000000ffff7b7224 */ /* 0x100fe200020e0605 */
[----:B------:R-:W-:Y:S01]  /*e4c0*/  LOP3.LUT R126, R126, R127, RZ, 0x3c, !PT ;  /* 0x0000007f7e7e7212 */ /* 0x000fe200078e3cff */
[----:B------:R-:W-:Y:S01]  /*e4d0*/  IMAD.X R127, RZ, RZ, R5, P3 ;  /* 0x000000ffff7f7224 */ /* 0x000fe200018e0605 */
[----:B------:R-:W-:Y:S02]  /*e4e0*/  SHF.R.U64 R36, R36, 0x3, RZ ;  /* 0x0000000324247819 */ /* 0x000fe400000012ff */
[----:B------:R-:W-:Y:S02]  /*e4f0*/  IADD3.X R101, RZ, R5, RZ, P5, !PT ;  /* 0x00000005ff657210 */ /* 0x000fe40002ffe4ff */
[----:B------:R-:W-:Y:S02]  /*e500*/  SHF.R.U64 R68, R68, 0x3, RZ ;  /* 0x0000000344447819 */ /* 0x000fe400000012ff */
[----:B------:R-:W-:-:S02]  /*e510*/  IADD3 R139, P0, R4, 0x6000, RZ ;  /* 0x00006000048b7810 */ /* 0x000fc40007f1e0ff */
[C---:B------:R-:W-:Y:S02]  /*e520*/  IADD3 R143, P6, R4.reuse, 0x6020, RZ ;  /* 0x00006020048f7810 */ /* 0x040fe40007fde0ff */
[C---:B------:R-:W-:Y:S02]  /*e530*/  IADD3 R9, P5, R4.reuse, 0x6040, RZ ;  /* 0x0000604004097810 */ /* 0x040fe40007fbe0ff */
[----:B------:R-:W-:Y:S02]  /*e540*/  IADD3 R11, P4, R4, 0x6060, RZ ;  /* 0x00006060040b7810 */ /* 0x000fe40007f9e0ff */
[----:B------:R-:W-:Y:S02]  /*e550*/  IADD3 R21, P3, R96, 0x1000, RZ ;  /* 0x0000100060157810 */ /* 0x000fe40007f7e0ff */
[----:B------:R-:W-:Y:S01]  /*e560*/  LOP3.LUT R36, R36, R37, RZ, 0x3c, !PT ;  /* 0x0000002524247212 */ /* 0x000fe200078e3cff */
[----:B------:R-:W-:Y:S01]  /*e570*/  IMAD.X R37, RZ, RZ, R97, P1 ;  /* 0x000000ffff257224 */ /* 0x000fe200008e0661 */
[----:B------:R-:W-:-:S02]  /*e580*/  LOP3.LUT R68, R68, R69, RZ, 0x3c, !PT ;  /* 0x0000004544447212 */ /* 0x000fc400078e3cff */
[----:B------:R-:W-:Y:S02]  /*e590*/  LOP3.LUT R138, R139, 0x380, RZ, 0xc0, !PT ;  /* 0x000003808b8a7812 */ /* 0x000fe400078ec0ff */
[----:B------:R-:W-:Y:S02]  /*e5a0*/  LOP3.LUT R142, R143, 0x380, RZ, 0xc0, !PT ;  /* 0x000003808f8e7812 */ /* 0x000fe400078ec0ff */
[----:B------:R-:W-:Y:S02]  /*e5b0*/  LOP3.LUT R8, R9, 0x380, RZ, 0xc0, !PT ;  /* 0x0000038009087812 */ /* 0x000fe400078ec0ff */
[----:B------:R-:W-:Y:S02]  /*e5c0*/  LOP3.LUT R10, R11, 0x380, RZ, 0xc0, !PT ;  /* 0x000003800b0a7812 */ /* 0x000fe400078ec0ff */
[----:B------:R-:W-:Y:S02]  /*e5d0*/  LOP3.LUT R20, R21, 0x380, RZ, 0xc0, !PT ;  /* 0x0000038015147812 */ /* 0x000fe400078ec0ff */
[----:B------:R-:W-:-:S02]  /*e5e0*/  IADD3 R73, P1, R96, 0xa000, RZ ;  /* 0x0000a00060497810 */ /* 0x000fc40007f3e0ff */
[----:B------:R-:W-:Y:S02]  /*e5f0*/  LOP3.LUT R69, R4, 0x380, RZ, 0xc0, !PT ;  /* 0x0000038004457812 */ /* 0x000fe400078ec0ff */
[----:B------:R-:W-:Y:S02]  /*e600*/  SHF.R.U64 R138, R138, 0x3, RZ ;  /* 0x000000038a8a7819 */ /* 0x000fe400000012ff */
[----:B------:R-:W-:Y:S02]  /*e610*/  SHF.R.U64 R142, R142, 0x3, RZ ;  /* 0x000000038e8e7819 */ /* 0x000fe400000012ff */
[----:B------:R-:W-:Y:S02]  /*e620*/  SHF.R.U64 R8, R8, 0x3, RZ ;  /* 0x0000000308087819 */ /* 0x000fe400000012ff */
[----:B------:R-:W-:Y:S02]  /*e630*/  SHF.R.U64 R10, R10, 0x3, RZ ;  /* 0x000000030a0a7819 */ /* 0x000fe400000012ff */
[----:B------:R-:W-:-:S02]  /*e640*/  SHF.R.U64 R20, R20, 0x3, RZ ;  /* 0x0000000314147819 */ /* 0x000fc400000012ff */
[----:B------:R-:W-:Y:S02]  /*e650*/  LOP3.LUT R72, R73, 0x380, RZ, 0xc0, !PT ;  /* 0x0000038049487812 */ /* 0x000fe400078ec0ff */
[----:B------:R-:W-:Y:S02]  /*e660*/  SHF.R.U64 R69, R69, 0x3, RZ ;  /* 0x0000000345457819 */ /* 0x000fe400000012ff */
[----:B------:R-:W-:Y:S01]  /*e670*/  LOP3.LUT R138, R138, R139, RZ, 0x3c, !PT ;  /* 0x0000008b8a8a7212 */ /* 0x000fe200078e3cff */
[--C-:B------:R-:W-:Y:S01]  /*e680*/  IMAD.X R139, RZ, RZ, R5.reuse, P0 ;  /* 0x000000ffff8b7224 */ /* 0x100fe200000e0605 */
[----:B------:R-:W-:Y:S02]  /*e690*/  LOP3.LUT R142, R142, R143, RZ, 0x3c, !PT ;  /* 0x0000008f8e8e7212 */ /* 0x000fe400078e3cff */
[----:B------:R-:W-:Y:S01]  /*e6a0*/  LOP3.LUT R8, R8, R9, RZ, 0x3c, !PT ;  /* 0x0000000908087212 */ /* 0x000fe200078e3cff */
[--C-:B------:R-:W-:Y:S01]  /*e6b0*/  IMAD.X R9, RZ, RZ, R5.reuse, P5 ;  /* 0x000000ffff097224 */ /* 0x100fe200028e0605 */
[----:B------:R-:W-:Y:S01]  /*e6c0*/  LOP3.LUT R10, R10, R11, RZ, 0x3c, !PT ;  /* 0x0000000b0a0a7212 */ /* 0x000fe200078e3cff */
[----:B------:R-:W-:Y:S01]  /*e6d0*/  IMAD.X R11, RZ, RZ, R5, P4 ;  /* 0x000000ffff0b7224 */ /* 0x000fe200020e0605 */
[----:B------:R-:W-:Y:S01]  /*e6e0*/  LOP3.LUT R20, R20, R21, RZ, 0x3c, !PT ;  /* 0x0000001514147212 */ /* 0x000fe200078e3cff */
[----:B------:R-:W-:Y:S01]  /*e6f0*/  IMAD.X R21, RZ, RZ, R97, P3 ;  /* 0x000000ffff157224 */ /* 0x000fe200018e0661 */
[----:B------:R-:W-:-:S02]  /*e700*/  SHF.R.U64 R72, R72, 0x3, RZ ;  /* 0x0000000348487819 */ /* 0x000fc400000012ff */
[----:B------:R-:W-:Y:S01]  /*e710*/  LOP3.LUT R4, R69, R4, RZ, 0x3c, !PT ;  /* 0x0000000445047212 */ /* 0x000fe200078e3cff */
[----:B------:R-:W-:Y:S01]  /*e720*/  IMAD.X R69, RZ, RZ, R97, P2 ;  /* 0x000000ffff457224 */ /* 0x000fe200010e0661 */
[----:B------:R-:W-:Y:S02]  /*e730*/  IADD3.X R143, RZ, R5, RZ, P6, !PT ;  /* 0x00000005ff8f7210 */ /* 0x000fe400037fe4ff */
[C---:B------:R-:W-:Y:S02]  /*e740*/  IADD3 R41, P0, R96.reuse, 0x4000, RZ ;  /* 0x0000400060297810 */ /* 0x040fe40007f1e0ff */
[C---:B------:R-:W-:Y:S02]  /*e750*/  IADD3 R45, P6, R96.reuse, 0x5000, RZ ;  /* 0x00005000602d7810 */ /* 0x040fe40007fde0ff */
[C---:B------:R-:W-:Y:S02]  /*e760*/  IADD3 R53, P5, R96.reuse, 0x6000, RZ ;  /* 0x0000600060357810 */ /* 0x040fe40007fbe0ff */
[----:B------:R-:W-:-:S02]  /*e770*/  IADD3 R57, P4, R96, 0x7000, RZ ;  /* 0x0000700060397810 */ /* 0x000fc40007f9e0ff */
[----:B------:R-:W-:Y:S02]  /*e780*/  IADD3 R61, P3, R96, 0x8000, RZ ;  /* 0x00008000603d7810 */ /* 0x000fe40007f7e0ff */
[----:B------:R-:W-:Y:S02]  /*e790*/  LOP3.LUT R72, R72, R73, RZ, 0x3c, !PT ;  /* 0x0000004948487212 */ /* 0x000fe400078e3cff */
[----:B------:R-:W-:Y:S01]  /*e7a0*/  MOV R224, R4 ;  /* 0x0000000400e07202 */ /* 0x000fe20000000f00 */
[----:B------:R-:W0:Y:S01]  /*e7b0*/  SHFL.IDX PT, R73, R213, RZ, 0x1f ;  /* 0x00001fffd5497589 */ /* 0x000e2200000e0000 */
[----:B------:R-:W-:Y:S02]  /*e7c0*/  F2FP.F16.F32.PACK_AB R4, R207, R210 ;  /* 0x000000d2cf04723e */ /* 0x000fe400000000ff */
[----:B------:R-:W-:Y:S02]  /*e7d0*/  F2FP.F16.F32.PACK_AB R5, R27, R26 ;  /* 0x0000001a1b05723e */ /* 0x000fe400000000ff */
[----:B------:R-:W-:-:S02]  /*e7e0*/  LOP3.LUT R40, R41, 0x380, RZ, 0xc0, !PT ;  /* 0x0000038029287812 */ /* 0x000fc400078ec0ff */
[----:B------:R-:W-:Y:S01]  /*e7f0*/  LOP3.LUT R44, R45, 0x380, RZ, 0xc0, !PT ;  /* 0x000003802d2c7812 */ /* 0x000fe200078ec0ff */
[----:B------:R1:W-:Y:S01]  /*e800*/  STSM.16.M88.4 [R224], R4 ;  /* 0x00000004e0007844 */ /* 0x0003e20000000200 */
        /* <DEDUP_REMOVED lines=9> */
[----:B------:R-:W-:Y:S02]  /*e8a0*/  MOV R26, R12 ;  /* 0x0000000c001a7202 */ /* 0x000fe40000000f00 */
[----:B-1----:R-:W-:-:S02]  /*e8b0*/  F2FP.F16.F32.PACK_AB R4, R205, R209 ;  /* 0x000000d1cd04723e */ /* 0x002fc400000000ff */
[----:B------:R-:W-:Y:S02]  /*e8c0*/  F2FP.F16.F32.PACK_AB R5, R35, R34 ;  /* 0x000000222305723e */ /* 0x000fe400000000ff */
[----:B------:R-:W-:Y:S02]  /*e8d0*/  F2FP.F16.F32.PACK_AB R6, R203, R206 ;  /* 0x000000cecb06723e */ /* 0x000fe400000000ff */
[----:B------:R-:W-:Y:S02]  /*e8e0*/  F2FP.F16.F32.PACK_AB R7, R39, R38 ;  /* 0x000000262707723e */ /* 0x000fe400000000ff */
[----:B------:R-:W-:Y:S02]  /*e8f0*/  SHF.R.U64 R27, R27, 0x3, RZ ;  /* 0x000000031b1b7819 */ /* 0x000fe400000012ff */
[----:B------:R-:W-:Y:S01]  /*e900*/  LOP3.LUT R40, R40, R41, RZ, 0x3c, !PT ;  /* 0x0000002928287212 */ /* 0x000fe200078e3cff */
        /* <DEDUP_REMOVED lines=9> */
[----:B------:R-:W-:-:S02]  /*e9a0*/  MOV R34, R8 ;  /* 0x0000000800227202 */ /* 0x000fc40000000f00 */
[----:B------:R-:W-:Y:S02]  /*e9b0*/  MOV R35, R10 ;  /* 0x0000000a00237202 */ /* 0x000fe40000000f00 */
[----:B------:R-:W-:Y:S02]  /*e9c0*/  IADD3.X R41, RZ, R97, RZ, P0, !PT ;  /* 0x00000061ff297210 */ /* 0x000fe400007fe4ff */
[----:B------:R-:W-:Y:S02]  /*e9d0*/  MOV R152, R14 ;  /* 0x0000000e00987202 */ /* 0x000fe40000000f00 */
[----:B------:R-:W-:Y:S02]  /*e9e0*/  F2FP.F16.F32.PACK_AB R8, R201, R204 ;  /* 0x000000ccc908723e */ /* 0x000fe400000000ff */
[----:B------:R-:W-:Y:S02]  /*e9f0*/  F2FP.F16.F32.PACK_AB R9, R43, R42 ;  /* 0x0000002a2b09723e */ /* 0x000fe400000000ff */
[----:B------:R-:W-:-:S02]  /*ea00*/  F2FP.F16.F32.PACK_AB R10, R199, R202 ;  /* 0x000000cac70a723e */ /* 0x000fc400000000ff */
[----:B------:R-:W-:Y:S02]  /*ea10*/  F2FP.F16.F32.PACK_AB R11, R47, R46 ;  /* 0x0000002e2f0b723e */ /* 0x000fe400000000ff */
[C---:B------:R-:W-:Y:S02]  /*ea20*/  IADD3 R77, P0, R96.reuse, 0xb000, RZ ;  /* 0x0000b000604d7810 */ /* 0x040fe40007f1e0ff */
[C---:B------:R-:W-:Y:S01]  /*ea30*/  IADD3 R81, P6, R96.reuse, 0xc000, RZ ;  /* 0x0000c00060517810 */ /* 0x040fe20007fde0ff */
[----:B------:R-:W-:Y:S01]  /*ea40*/  STSM.16.M88.4 [R152], R8 ;  /* 0x0000000898007844 */ /* 0x000fe20000000200 */
[C---:B------:R-:W-:Y:S02]  /*ea50*/  IADD3 R85, P5, R96.reuse, 0xd000, RZ ;  /* 0x0000d00060557810 */ /* 0x040fe40007fbe0ff */
[C---:B------:R-:W-:Y:S02]  /*ea60*/  IADD3 R89, P4, R96.reuse, 0xe000, RZ ;  /* 0x0000e00060597810 */ /* 0x040fe40007f9e0ff */
[----:B------:R-:W-:-:S02]  /*ea70*/  IADD3 R92, P3, R96, 0xf000, RZ ;  /* 0x0000f000605c7810 */ /* 0x000fc40007f7e0ff */
[----:B------:R-:W-:Y:S02]  /*ea80*/  MOV R207, R24 ;  /* 0x0000001800cf7202 */ /* 0x000fe40000000f00 */
[----:B------:R-:W-:Y:S02]  /*ea90*/  F2FP.F16.F32.PACK_AB R12, R197, R200 ;  /* 0x000000c8c50c723e */ /* 0x000fe400000000ff */
[----:B------:R-:W-:Y:S02]  /*eaa0*/  F2FP.F16.F32.PACK_AB R13, R51, R50 ;  /* 0x00000032330d723e */ /* 0x000fe400000000ff */
[----:B------:R-:W-:Y:S02]  /*eab0*/  F2FP.F16.F32.PACK_AB R14, R195, R198 ;  /* 0x000000c6c30e723e */ /* 0x000fe400000000ff */
[----:B------:R-:W-:Y:S02]  /*eac0*/  F2FP.F16.F32.PACK_AB R15, R55, R54 ;  /* 0x00000036370f723e */ /* 0x000fe400000000ff */
[----:B------:R-:W-:-:S02]  /*ead0*/  LOP3.LUT R96, R27, R96, RZ, 0x3c, !PT ;  /* 0x000000601b607212 */ /* 0x000fc400078e3cff */
[----:B------:R-:W-:Y:S01]  /*eae0*/  MOV R208, R28 ;  /* 0x0000001c00d07202 */ /* 0x000fe20000000f00 */
[----:B------:R-:W-:Y:S01]  /*eaf0*/  STSM.16.M88.4 [R207], R12 ;  /* 0x0000000ccf007844 */ /* 0x000fe20000000200 */
[----:B-1----:R-:W-:Y:S02]  /*eb00*/  F2FP.F16.F32.PACK_AB R4, R193, R196 ;  /* 0x000000c4c104723e */ /* 0x002fe400000000ff */
[----:B------:R-:W-:Y:S02]  /*eb10*/  F2FP.F16.F32.PACK_AB R5, R59, R58 ;  /* 0x0000003a3b05723e */ /* 0x000fe400000000ff */
[----:B------:R-:W-:Y:S02]  /*eb20*/  F2FP.F16.F32.PACK_AB R6, R191, R194 ;  /* 0x000000c2bf06723e */ /* 0x000fe400000000ff */
[----:B------:R-:W-:Y:S02]  /*eb30*/  F2FP.F16.F32.PACK_AB R7, R63, R62 ;  /* 0x0000003e3f07723e */ /* 0x000fe400000000ff */
[----:B------:R-:W-:-:S02]  /*eb40*/  MOV R48, R48 ;  /* 0x0000003000307202 */ /* 0x000fc40000000f00 */
[----:B------:R-:W-:Y:S01]  /*eb50*/  F2FP.F16.F32.PACK_AB R24, R182, R192 ;  /* 0x000000c0b618723e */ /* 0x000fe200000000ff */
[----:B------:R-:W-:Y:S01]  /*eb60*/  STSM.16.M88.4 [R208], R4 ;  /* 0x00000004d0007844 */ /* 0x000fe20000000200 */
[----:B------:R-:W-:Y:S02]  /*eb70*/  F2FP.F16.F32.PACK_AB R25, R67, R66 ;  /* 0x000000424319723e */ /* 0x000fe400000000ff */
[----:B------:R-:W-:Y:S02]  /*eb80*/  F2FP.F16.F32.PACK_AB R26, R180, R183 ;  /* 0x000000b7b41a723e */ /* 0x000fe400000000ff */
[----:B------:R-:W-:Y:S02]  /*eb90*/  F2FP.F16.F32.PACK_AB R27, R71, R70 ;  /* 0x00000046471b723e */ /* 0x000fe400000000ff */
[----:B------:R-:W-:Y:S02]  /*eba0*/  MOV R64, R64 ;  /* 0x0000004000407202 */ /* 0x000fe40000000f00 */
[----:B------:R-:W-:Y:S01]  /*ebb0*/  F2FP.F16.F32.PACK_AB R28, R178, R181 ;  /* 0x000000b5b21c723e */ /* 0x000fe200000000ff */
[----:B------:R1:W-:Y:S01]  /*ebc0*/  STSM.16.M88.4 [R48], R24 ;  /* 0x0000001830007844 */ /* 0x0003e20000000200 */
[----:B------:R-:W-:-:S02]  /*ebd0*/  F2FP.F16.F32.PACK_AB R29, R75, R74 ;  /* 0x0000004a4b1d723e */ /* 0x000fc400000000ff */
[----:B------:R-:W-:Y:S02]  /*ebe0*/  MOV R100, R100 ;  /* 0x0000006400647202 */ /* 0x000fe40000000f00 */
[----:B------:R-:W-:Y:S01]  /*ebf0*/  F2FP.F16.F32.PACK_AB R49, R83, R82 ;  /* 0x000000525331723e */ /* 0x000fe200000000ff */
[----:B------:R2:W-:Y:S01]  /*ec00*/  STSM.16.M88.4 [R64], R28 ;  /* 0x0000001c40007844 */ /* 0x0005e20000000200 */
[----:B------:R-:W-:Y:S02]  /*ec10*/  F2FP.F16.F32.PACK_AB R50, R172, R175 ;  /* 0x000000afac32723e */ /* 0x000fe400000000ff */
[----:B------:R-:W-:Y:S02]  /*ec20*/  F2FP.F16.F32.PACK_AB R51, R87, R86 ;  /* 0x000000565733723e */ /* 0x000fe400000000ff */
[----:B------:R-:W-:Y:S02]  /*ec30*/  MOV R122, R122 ;  /* 0x0000007a007a7202 */ /* 0x000fe40000000f00 */
[----:B------:R-:W-:-:S02]  /*ec40*/  F2FP.F16.F32.PACK_AB R65, R91, R90 ;  /* 0x0000005a5b41723e */ /* 0x000fc400000000ff */
[----:B------:R-:W-:Y:S02]  /*ec50*/  F2FP.F16.F32.PACK_AB R66, R168, R171 ;  /* 0x000000aba842723e */ /* 0x000fe400000000ff */
[----:B-1----:R-:W-:Y:S02]  /*ec60*/  F2FP.F16.F32.PACK_AB R48, R174, R177 ;  /* 0x000000b1ae30723e */ /* 0x002fe400000000ff */
[----:B------:R-:W-:Y:S02]  /*ec70*/  F2FP.F16.F32.PACK_AB R67, R95, R94 ;  /* 0x0000005e5f43723e */ /* 0x000fe400000000ff */
[----:B------:R-:W-:Y:S01]  /*ec80*/  MOV R126, R126 ;  /* 0x0000007e007e7202 */ /* 0x000fe20000000f00 */
[----:B------:R-:W-:Y:S01]  /*ec90*/  STSM.16.M88.4 [R100], R48 ;  /* 0x0000003064007844 */ /* 0x000fe20000000200 */
[----:B--2---:R-:W-:Y:S02]  /*eca0*/  F2FP.F16.F32.PACK_AB R64, R170, R173 ;  /* 0x000000adaa40723e */ /* 0x004fe400000000ff */
[----:B------:R-:W-:-:S02]  /*ecb0*/  F2FP.F16.F32.PACK_AB R4, R166, R169 ;  /* 0x000000a9a604723e */ /* 0x000fc400000000ff */
[----:B------:R-:W-:Y:S01]  /*ecc0*/  F2FP.F16.F32.PACK_AB R5, R99, R98 ;  /* 0x000000626305723e */ /* 0x000fe200000000ff */
[----:B------:R1:W-:Y:S01]  /*ecd0*/  STSM.16.M88.4 [R122], R64 ;  /* 0x000000407a007844 */ /* 0x0003e20000000200 */
[----:B------:R-:W-:Y:S02]  /*ece0*/  F2FP.F16.F32.PACK_AB R6, R156, R167 ;  /* 0x000000a79c06723e */ /* 0x000fe400000000ff */
[----:B------:R-:W-:Y:S02]  /*ecf0*/  F2FP.F16.F32.PACK_AB R7, R103, R102 ;  /* 0x000000666707723e */ /* 0x000fe400000000ff */
[----:B------:R-:W-:Y:S02]  /*ed00*/  MOV R130, R130 ;  /* 0x0000008200827202 */ /* 0x000fe40000000f00 */
[----:B------:R-:W-:Y:S01]  /*ed10*/  F2FP.F16.F32.PACK_AB R8, R105, R158 ;  /* 0x0000009e6908723e */ /* 0x000fe200000000ff */
[----:B------:R2:W-:Y:S01]  /*ed20*/  STSM.16.M88.4 [R126], R4 ;  /* 0x000000047e007844 */ /* 0x0005e20000000200 */
[----:B------:R-:W-:-:S02]  /*ed30*/  F2FP.F16.F32.PACK_AB R9, R107, R106 ;  /* 0x0000006a6b09723e */ /* 0x000fc400000000ff */
[----:B------:R-:W-:Y:S02]  /*ed40*/  F2FP.F16.F32.PACK_AB R10, R109, R154 ;  /* 0x0000009a6d0a723e */ /* 0x000fe400000000ff */
[----:B------:R-:W-:Y:S02]  /*ed50*/  F2FP.F16.F32.PACK_AB R11, R111, R110 ;  /* 0x0000006e6f0b723e */ /* 0x000fe400000000ff */
[----:B0-----:R-:W-:Y:S02]  /*ed60*/  ISETP.NE.AND P2, PT, R73, RZ, PT ;  /* 0x000000ff4900720c */ /* 0x001fe40003f45270 */
[----:B------:R-:W-:Y:S01]  /*ed70*/  MOV R134, R134 ;  /* 0x0000008600867202 */ /* 0x000fe20000000f00 */
[----:B------:R0:W-:Y:S01]  /*ed80*/  STSM.16.M88.4 [R130], R8 ;  /* 0x0000000882007844 */ /* 0x0001e20000000200 */
[----:B------:R-:W-:Y:S02]  /*ed90*/  MOV R138, R138 ;  /* 0x0000008a008a7202 */ /* 0x000fe40000000f00 */
[----:B-1----:R-:W-:Y:S01]  /*eda0*/  F2FP.F16.F32.PACK_AB R122, R125, R124 ;  /* 0x0000007c7d7a723e */ /* 0x002fe200000000ff */
[----:B------:R1:W-:Y:S01]  /*edb0*/  STSM.16.M88.4 [R134], R112 ;  /* 0x0000007086007844 */ /* 0x0003e20000000200 */
[----:B------:R-:W-:-:S02]  /*edc0*/  F2FP.F16.F32.PACK_AB R123, R155, R153 ;  /* 0x000000999b7b723e */ /* 0x000fc400000000ff */
[----:B------:R-:W-:Y:S02]  /*edd0*/  MOV R142, R142 ;  /* 0x0000008e008e7202 */ /* 0x000fe40000000f00 */
[----:B------:R-:W-:Y:S01]  /*ede0*/  F2FP.F16.F32.PACK_AB R131, R161, R160 ;  /* 0x000000a0a183723e */ /* 0x000fe200000000ff */
[----:B------:R1:W-:Y:S01]  /*edf0*/  STSM.16.M88.4 [R138], R120 ;  /* 0x000000788a007844 */ /* 0x0003e20000000200 */
[----:B--2---:R-:W-:Y:S02]  /*ee00*/  F2FP.F16.F32.PACK_AB R4, R137, R136 ;  /* 0x000000888904723e */ /* 0x004fe400000000ff */
[----:B------:R-:W-:Y:S02]  /*ee10*/  F2FP.F16.F32.PACK_AB R5, R163, R162 ;  /* 0x000000a2a305723e */ /* 0x000fe400000000ff */
[----:B------:R-:W-:Y:S02]  /*ee20*/  F2FP.F16.F32.PACK_AB R6, R141, R140 ;  /* 0x0000008c8d06723e */ /* 0x000fe400000000ff */
[----:B0-----:R-:W-:-:S02]  /*ee30*/  F2FP.F16.F32.PACK_AB R130, R133, R132 ;  /* 0x000000848582723e */ /* 0x001fc400000000ff */
[----:B------:R-:W-:Y:S02]  /*ee40*/  F2FP.F16.F32.PACK_AB R7, R165, R164 ;  /* 0x000000a4a507723e */ /* 0x000fe400000000ff */
[----:B------:R-:W-:Y:S01]  /*ee50*/  LOP3.LUT R76, R77, 0x380, RZ, 0xc0, !PT ;  /* 0x000003804d4c7812 */ /* 0x000fe200078ec0ff */
[----:B------:R1:W-:Y:S01]  /*ee60*/  STSM.16.M88.4 [R142], R128 ;  /* 0x000000808e007844 */ /* 0x0003e20000000200 */
[----:B------:R-:W-:Y:S02]  /*ee70*/  LOP3.LUT R80, R81, 0x380, RZ, 0xc0, !PT ;  /* 0x0000038051507812 */ /* 0x000fe400078ec0ff */
[----:B------:R-:W-:Y:S01]  /*ee80*/  LOP3.LUT R84, R85, 0x380, RZ, 0xc0, !PT ;  /* 0x0000038055547812 */ /* 0x000fe200078ec0ff */
[----:B------:R1:W-:Y:S01]  /*ee90*/  STSM.16.M88.4 [R34], R4 ;  /* 0x0000000422007844 */ /* 0x0003e20000000200 */
[----:B------:R-:W-:Y:S02]  /*eea0*/  LOP3.LUT R88, R89, 0x380, RZ, 0xc0, !PT ;  /* 0x0000038059587812 */ /* 0x000fe400078ec0ff */
[----:B------:R-:W-:Y:S01]  /*eeb0*/  LOP3.LUT R93, R92, 0x380, RZ, 0xc0, !PT ;  /* 0x000003805c5d7812 */ /* 0x000fe200078ec0ff */
[----:B------:R1:W-:Y:S01]  /*eec0*/  STSM.16.M88.4 [R35], R144 ;  /* 0x0000009023007844 */ /* 0x0003e20000000200 */
[----:B------:R-:W-:-:S02]  /*eed0*/  SHF.R.U64 R76, R76, 0x3, RZ ;  /* 0x000000034c4c7819 */ /* 0x000fc400000012ff */
[----:B------:R-:W-:Y:S02]  /*eee0*/  SHF.R.U64 R80, R80, 0x3, RZ ;  /* 0x0000000350507819 */ /* 0x000fe400000012ff */
[----:B------:R-:W-:Y:S02]  /*eef0*/  SHF.R.U64 R84, R84, 0x3, RZ ;  /* 0x0000000354547819 */ /* 0x000fe400000012ff */
        /* <DEDUP_REMOVED lines=12> */
[----:B------:R-:W-:Y:S01]  /*efc0*/  IADD3.X R73, RZ, R97, RZ, P1, !PT ;  /* 0x00000061ff497210 */ /* 0x000fe20000ffe4ff */
[----:B------:R-:W-:Y:S06]  /*efd0*/  BAR.SYNC.DEFER_BLOCKING 0x1, 0x100 ;  /* 0x0044000000007b1d */ /* 0x000fec0000010000 */
[----:B-1----:R-:W-:Y:S05]  /*efe0*/  @P2 BRA `(.L_x_1746) ;  /* 0x0000000000b82947 */ /* 0x002fea0003800000 */
[----:B------:R-:W0:Y:S01]  /*eff0*/  LDC R8, c[0x0][0xbe8] ;  /* 0x0002fa00ff087b82 */ /* 0x000e220000000800 */
[----:B------:R-:W-:Y:S01]  /*f000*/  IADD3 R10, R185, UR44, RZ ;  /* 0x0000002cb90a7c10 */ /* 0x000fe2000fffe0ff */
[----:B------:R-:W-:Y:S01]  /*f010*/  ULDC.64 UR8, c[0x0][0xb90] ;  /* 0x0002e40000087ab9 */ /* 0x000fe20000000a00 */
[----:B------:R-:W-:Y:S01]  /*f020*/  ULDC.64 UR10, c[0x0][0xb98] ;  /* 0x0002e600000a7ab9 */ /* 0x000fe20000000a00 */
[----:B------:R-:W-:Y:S01]  /*f030*/  UIMAD UR5, UR12, UR8, URZ ;  /* 0x000000080c0572a4 */ /* 0x000fe2000f8e023f */
[----:B------:R-:W-:Y:S01]  /*f040*/  IMAD.MOV R9, RZ, RZ, -R17 ;  /* 0x000000ffff097224 */ /* 0x000fe200078e0a11 */
[----:B------:R-:W-:Y:S01]  /*f050*/  UIMAD.WIDE.U32 UR6, UR45, UR8, URZ ;  /* 0x000000082d0672a5 */ /* 0x000fe2000f8e003f */
[----:B------:R-:W-:Y:S01]  /*f060*/  IMAD.MOV.U32 R4, RZ, RZ, R10 ;  /* 0x000000ffff047224 */ /* 0x000fe200078e000a */
[----:B------:R-:W-:Y:S01]  /*f070*/  UIMAD UR5, UR45, UR9, UR5 ;  /* 0x000000092d0572a4 */ /* 0x000fe2000f8e0205 */
[----:B------:R-:W-:Y:S01]  /*f080*/  IADD3 R13, R16, UR44, RZ ;  /* 0x0000002c100d7c10 */ /* 0x000fe2000fffe0ff */
[----:B------:R-:W-:-:S02]  /*f090*/  UIMAD UR8, UR13, UR10, URZ ;  /* 0x0000000a0d0872a4 */ /* 0x000fc4000f8e023f */
[----:B------:R-:W-:Y:S02]  /*f0a0*/  UIADD3 UR7, UR7, UR5, URZ ;  /* 0x0000000507077290 */ /* 0x000fe4000fffe03f */
[----:B------:R-:W-:Y:S02]  /*f0b0*/  UIMAD UR8, UR43, UR11, UR8 ;  /* 0x0000000b2b0872a4 */ /* 0x000fe4000f8e0208 */
[----:B------:R-:W-:Y:S01]  /*f0c0*/  UIMAD.WIDE.U32 UR6, UR43, UR10, UR6 ;  /* 0x0000000a2b0672a5 */ /* 0x000fe2000f8e0006 */
[----:B------:R-:W-:Y:S01]  /*f0d0*/  ULDC UR5, c[0x0][0xa88] ;  /* 0x0002a20000057ab9 */ /* 0x000fe20000000800 */
[----:B0-----:R-:W-:-:S13]  /*f0e0*/  ISETP.NE.AND P0, PT, R8, 0x1, PT ;  /* 0x000000010800780c */ /* 0x001fda0003f05270 */
[----:B------:R-:W0:Y:S08]  /*f0f0*/  @P0 LDC R5, c[0x0][0xbec] ;  /* 0x0002fb00ff050b82 */ /* 0x000e300000000800 */
[----:B------:R-:W1:Y:S01]  /*f100*/  @P0 LDC R6, c[0x0][0xbf0] ;  /* 0x0002fc00ff060b82 */ /* 0x000e620000000800 */
[----:B0-----:R-:W-:-:S05]  /*f110*/  @P0 IMAD.HI.U32 R5, R10, R5, RZ ;  /* 0x000000050a050227 */ /* 0x001fca00078e00ff */
[----:B-1----:R-:W-:-:S04]  /*f120*/  @P0 SHF.R.U32.HI R4, RZ, R6, R5 ;  /* 0x00000006ff040219 */ /* 0x002fc80000011605 */
[--C-:B------:R-:W-:Y:S01]  /*f130*/  SHF.R.S32.HI R5, RZ, 0x1f, R4.reuse ;  /* 0x0000001fff057819 */ /* 0x100fe20000011404 */
[----:B------:R-:W-:Y:S01]  /*f140*/  IMAD.MOV R7, RZ, RZ, -R4 ;  /* 0x000000ffff077224 */ /* 0x000fe200078e0a04 */
[----:B------:R-:W-:-:S03]  /*f150*/  IADD3 R4, P0, R4, UR6, RZ ;  /* 0x0000000604047c10 */ /* 0x000fc6000ff1e0ff */
[C---:B------:R-:W-:Y:S02]  /*f160*/  IMAD R7, R8.reuse, R7, R10 ;  /* 0x0000000708077224 */ /* 0x040fe400078e020a */
[----:B------:R-:W-:Y:S02]  /*f170*/  IMAD.U32 R10, RZ, RZ, UR8 ;  /* 0x00000008ff0a7e24 */ /* 0x000fe4000f8e00ff */
[----:B------:R-:W-:Y:S01]  /*f180*/  IMAD R8, R8, UR5, RZ ;  /* 0x0000000508087c24 */ /* 0x000fe2000f8e02ff */
[----:B------:R-:W-:Y:S02]  /*f190*/  SHF.R.S32.HI R6, RZ, 0x1f, R7 ;  /* 0x0000001fff067819 */ /* 0x000fe40000011407 */
[----:B------:R-:W-:Y:S01]  /*f1a0*/  IADD3.X R5, R5, UR7, R10, P0, !PT ;  /* 0x0000000705057c10 */ /* 0x000fe200087fe40a */
[----:B------:R-:W-:Y:S02]  /*f1b0*/  ULDC.64 UR6, c[0x0][0xb88] ;  /* 0x0002e20000067ab9 */ /* 0x000fe40000000a00 */
[----:B------:R-:W-:-:S02]  /*f1c0*/  IMAD R6, R6, UR6, RZ ;  /* 0x0000000606067c24 */ /* 0x000fc4000f8e02ff */
[----:B------:R-:W-:-:S04]  /*f1d0*/  IMAD.WIDE.U32 R4, R7, UR6, R4 ;  /* 0x0000000607047c25 */ /* 0x000fc8000f8e0004 */
[----:B------:R-:W-:Y:S01]  /*f1e0*/  IMAD R7, R7, UR7, R6 ;  /* 0x0000000707077c24 */ /* 0x000fe2000f8e0206 */
[----:B------:R-:W-:Y:S02]  /*f1f0*/  ULDC.64 UR6, c[0x0][0xb50] ;  /* 0x0002d40000067ab9 */ /* 0x000fe40000000a00 */
[----:B------:R-:W-:Y:S01]  /*f200*/  LEA R10, P0, R4, UR6, 0x2 ;  /* 0x00000006040a7c11 */ /* 0x000fe2000f8010ff */
[----:B------:R-:W-:-:S04]  /*f210*/  IMAD.IADD R5, R5, 0x1, R7 ;  /* 0x0000000105057824 */ /* 0x000fc800078e0207 */
[----:B------:R-:W-:Y:S01]  /*f220*/  SHFL.IDX PT, R6, R10, 0x1, 0x1c1f ;  /* 0x003c1f000a067f89 */ /* 0x000fe200000e0000 */
[----:B------:R-:W-:Y:S02]  /*f230*/  LEA.HI.X R11, R4, UR7, R5, 0x2, P0 ;  /* 0x00000007040b7c11 */ /* 0x000fe400080f1405 */
[----:B------:R-:W-:Y:S01]  /*f240*/  ISETP.NE.AND P0, PT, R2, R9, PT ;  /* 0x000000090200720c */ /* 0x000fe20003f05270 */
[----:B------:R-:W-:Y:S01]  /*f250*/  SHFL.IDX PT, R4, R10, RZ, 0x1c1f ;  /* 0x001c1fff0a047589 */ /* 0x000fe200000e0000 */
[C---:B------:R-:W-:Y:S02]  /*f260*/  VIADD R9, R13.reuse, 0x8 ;  /* 0x000000080d097836 */ /* 0x040fe40000000000 */
[-C--:B------:R-:W-:Y:S01]  /*f270*/  ISETP.GE.OR P1, PT, R13, R8.reuse, P0 ;  /* 0x000000080d00720c */ /* 0x080fe20000726670 */
[----:B------:R-:W0:Y:S02]  /*f280*/  SHFL.IDX PT, R5, R11, RZ, 0x1c1f ;  /* 0x001c1fff0b057589 */ /* 0x000e2400000e0000 */
[----:B------:R-:W-:-:S02]  /*f290*/  ISETP.GE.OR P0, PT, R9, R8, P0 ;  /* 0x000000080900720c */ /* 0x000fc40000706670 */
[----:B------:R-:W1:Y:S08]  /*f2a0*/  SHFL.IDX PT, R7, R11, 0x1, 0x1c1f ;  /* 0x003c1f000b077f89 */ /* 0x000e7000000e0000 */
[----:B0-----:R0:W-:Y:S04]  /*f2b0*/  @!P1 ST.E desc[UR52][R4.64], R3 ;  /* 0x0000000304009985 */ /* 0x0011e8000c101934 */
[----:B-1----:R0:W-:Y:S02]  /*f2c0*/  @!P0 ST.E desc[UR52][R6.64], R0 ;  /* 0x0000000006008985 */ /* 0x0021e4000c101934 */
.L_x_1746:
[----:B------:R-:W1:Y:S01]  /*f2d0*/  LDC R15, c[0x0][0xbe8] ;  /* 0x0002fa00ff0f7b82 */ /* 0x000e620000000800 */
[----:B------:R-:W-:Y:S01]  /*f2e0*/  ULDC UR10, c[0x0][0xac8] ;  /* 0x0002b200000a7ab9 */ /* 0x000fe20000000800 */
[----:B------:R-:W-:Y:S01]  /*f2f0*/  ULDC.64 UR8, c[0x0][0xae8] ;  /* 0x0002ba0000087ab9 */ /* 0x000fe20000000a00 */
[----:B------:R-:W-:Y:S01]  /*f300*/  ISETP.GE.AND P0, PT, R190, UR10, PT ;  /* 0x0000000abe007c0c */ /* 0x000fe2000bf06270 */
[----:B------:R-:W5:Y:S01]  /*f310*/  LD.E.128 R96, desc[UR52][R96.64] ;  /* 0x0000003460607980 */ /* 0x000f62000c101d00 */
[----:B------:R-:W-:Y:S02]  /*f320*/  ISETP.GE.AND P1, PT, R184, UR10, PT ;  /* 0x0000000ab8007c0c */ /* 0x000fe4000bf26270 */
[----:B0-----:R-:W-:Y:S01]  /*f330*/  SEL R3, RZ, 0xffffffff, P0 ;  /* 0xffffffffff037807 */ /* 0x001fe20000000000 */
[----:B------:R0:W5:Y:S01]  /*f340*/  LD.E.128 R4, desc[UR52][R20.64] ;  /* 0x0000003414047980 */ /* 0x000162000c101d00 */
[----:B------:R-:W-:Y:S02]  /*f350*/  ISETP.GE.AND P0, PT, R189, UR10, PT ;  /* 0x0000000abd007c0c */ /* 0x000fe4000bf06270 */
[----:B------:R-:W-:Y:S01]  /*f360*/  SEL R0, RZ, 0x1, P1 ;  /* 0x00000001ff007807 */ /* 0x000fe20000800000 */
[----:B------:R-:W-:Y:S01]  /*f370*/  IMAD.SHL.U32 R11, R3, 0x2, RZ ;  /* 0x00000002030b7824 */ /* 0x000fe200078e00ff */
[----:B------:R-:W5:Y:S04]  /*f380*/  LD.E.128 R32, desc[UR52][R32.64] ;  /* 0x0000003420207980 */ /* 0x000f68000c101d00 */
[----:B------:R-:W5:Y:S04]  /*f390*/  LD.E.128 R36, desc[UR52][R36.64] ;  /* 0x0000003424247980 */ /* 0x000f68000c101d00 */
[----:B------:R-:W5:Y:S01]  /*f3a0*/  LD.E.128 R40, desc[UR52][R40.64] ;  /* 0x0000003428287980 */ /* 0x000f62000c101d00 */
[----:B-1----:R-:W-:-:S03]  /*f3b0*/  ISETP.NE.AND P2, PT, R15, 0x1, PT ;  /* 0x000000010f00780c */ /* 0x002fc60003f45270 */
[----:B------:R-:W5:Y:S01]  /*f3c0*/  LD.E.128 R44, desc[UR52][R44.64] ;  /* 0x000000342c2c7980 */ /* 0x000f62000c101d00 */
[----:B------:R-:W-:Y:S02]  /*f3d0*/  SEL R3, RZ, 0xffffffff, P0 ;  /* 0xffffffffff037807 */ /* 0x000fe40000000000 */
[----:B------:R-:W-:Y:S01]  /*f3e0*/  LOP3.LUT R0, R11, 0x2, R0, 0xe2, !PT ;  /* 0x000000020b007812 */ /* 0x000fe200078ee200 */
[----:B------:R-:W5:Y:S02]  /*f3f0*/  LD.E.128 R52, desc[UR52][R52.64] ;  /* 0x0000003434347980 */ /* 0x000f64000c101d00 */
[----:B------:R-:W-:Y:S02]  /*f400*/  IMAD.SHL.U32 R3, R3, 0x4, RZ ;  /* 0x0000000403037824 */ /* 0x000fe400078e00ff */
[----:B------:R-:W5:Y:S02]  /*f410*/  LD.E.128 R56, desc[UR52][R56.64] ;  /* 0x0000003438387980 */ /* 0x000f64000c101d00 */
[----:B------:R-:W1:Y:S01]  /*f420*/  @P2 LDC R9, c[0x0][0xbec] ;  /* 0x0002fb00ff092b82 */ /* 0x000e620000000800 */
[----:B------:R-:W-:Y:S01]  /*f430*/  ISETP.GE.AND P0, PT, R188, UR10, PT ;  /* 0x0000000abc007c0c */ /* 0x000fe2000bf06270 */
[----:B------:R-:W5:Y:S04]  /*f440*/  LD.E.128 R60, desc[UR52][R60.64] ;  /* 0x000000343c3c7980 */ /* 0x000f68000c101d00 */
[----:B------:R-:W5:Y:S02]  /*f450*/  LD.E.128 R68, desc[UR52][R68.64] ;  /* 0x0000003444447980 */ /* 0x000f64000c101d00 */
[----:B------:R-:W2:Y:S01]  /*f460*/  @P2 LDC R11, c[0x0][0xbf0] ;  /* 0x0002fc00ff0b2b82 */ /* 0x000ea20000000800 */
[----:B------:R-:W-:Y:S01]  /*f470*/  LOP3.LUT R3, R3, 0x4, R0, 0xe2, !PT ;  /* 0x0000000403037812 */ /* 0x000fe200078ee200 */
[----:B------:R-:W-:Y:S01]  /*f480*/  IMAD R0, R211, 0x20, R212 ;  /* 0x00000020d3007824 */ /* 0x000fe200078e02d4 */
[----:B------:R-:W-:Y:S01]  /*f490*/  SEL R8, RZ, 0xffffffff, P0 ;  /* 0xffffffffff087807 */ /* 0x000fe20000000000 */
[----:B------:R-:W5:Y:S01]  /*f4a0*/  LD.E.128 R72, desc[UR52][R72.64] ;  /* 0x0000003448487980 */ /* 0x000f62000c101d00 */
[----:B------:R-:W-:Y:S01]  /*f4b0*/  ISETP.GE.AND P0, PT, R187, UR10, PT ;  /* 0x0000000abb007c0c */ /* 0x000fe2000bf06270 */
[----:B------:R-:W-:Y:S01]  /*f4c0*/  UIMAD UR5, UR12, UR8, URZ ;  /* 0x000000080c0572a4 */ /* 0x000fe2000f8e023f */
[----:B------:R-:W-:Y:S01]  /*f4d0*/  IADD3 R14, R0, UR44, RZ ;  /* 0x0000002c000e7c10 */ /* 0x000fe2000fffe0ff */
[----:B------:R-:W5:Y:S01]  /*f4e0*/  LD.E.128 R76, desc[UR52][R76.64] ;  /* 0x000000344c4c7980 */ /* 0x000f62000c101d00 */
[----:B------:R-:W-:Y:S01]  /*f4f0*/  SEL R0, RZ, 0xffffffff, P0 ;  /* 0xffffffffff007807 */ /* 0x000fe20000000000 */
[----:B------:R-:W-:Y:S01]  /*f500*/  UIMAD.WIDE.U32 UR6, UR45, UR8, URZ ;  /* 0x000000082d0672a5 */ /* 0x000fe2000f8e003f */
[----:B------:R-:W-:Y:S01]  /*f510*/  IMAD.SHL.U32 R8, R8, 0x8, RZ ;  /* 0x0000000808087824 */ /* 0x000fe200078e00ff */
[----:B------:R-:W-:Y:S01]  /*f520*/  UIMAD UR5, UR45, UR9, UR5 ;  /* 0x000000092d0572a4 */ /* 0x000fe2000f8e0205 */
[----:B------:R-:W5:Y:S01]  /*f530*/  LD.E.128 R80, desc[UR52][R80.64] ;  /* 0x0000003450507980 */ /* 0x000f62000c101d00 */
[----:B------:R-:W-:Y:S01]  /*f540*/  IMAD.SHL.U32 R13, R0, 0x10, RZ ;  /* 0x00000010000d7824 */ /* 0x000fe200078e00ff */
[----:B------:R-:W-:Y:S01]  /*f550*/  ULDC.64 UR8, c[0x0][0xaf0] ;  /* 0x0002bc0000087ab9 */ /* 0x000fe20000000a00 */
[----:B-1----:R-:W-:Y:S01]  /*f560*/  @P2 IMAD.HI.U32 R0, R14, R9, RZ ;  /* 0x000000090e002227 */ /* 0x002fe200078e00ff */
[----:B------:R-:W-:Y:S01]  /*f570*/  UIADD3 UR7, UR7, UR5, URZ ;  /* 0x0000000507077290 */ /* 0x000fe2000fffe03f */
[----:B------:R-:W-:Y:S01]  /*f580*/  LOP3.LUT R8, R8, 0x8, R3, 0xe2, !PT ;  /* 0x0000000808087812 */ /* 0x000fe200078ee203 */
[----:B------:R-:W-:Y:S01]  /*f590*/  UIMAD UR5, UR13, UR8, URZ ;  /* 0x000000080d0572a4 */ /* 0x000fe2000f8e023f */
[----:B------:R-:W-:Y:S01]  /*f5a0*/  IMAD.MOV.U32 R3, RZ, RZ, R14 ;  /* 0x000000ffff037224 */ /* 0x000fe200078e000e */
[----:B------:R-:W-:Y:S01]  /*f5b0*/  UIMAD.WIDE.U32 UR6, UR43, UR8, UR6 ;  /* 0x000000082b0672a5 */ /* 0x000fe2000f8e0006 */
[----:B------:R-:W5:Y:S01]  /*f5c0*/  LD.E.128 R84, desc[UR52][R84.64] ;  /* 0x0000003454547980 */ /* 0x000f62000c101d00 */
[----:B--2---:R-:W-:Y:S01]  /*f5d0*/  @P2 SHF.R.U32.HI R3, RZ, R11, R0 ;  /* 0x0000000bff032219 */ /* 0x004fe20000011600 */
[----:B------:R-:W-:Y:S01]  /*f5e0*/  UIMAD UR5, UR43, UR9, UR5 ;  /* 0x000000092b0572a4 */ /* 0x000fe2000f8e0205 */
[----:B------:R-:W-:Y:S01]  /*f5f0*/  LOP3.LUT R10, R13, 0x10, R8, 0xe2, !PT ;  /* 0x000000100d0a7812 */ /* 0x000fe200078ee208 */
[----:B------:R-:W5:Y:S01]  /*f600*/  LD.E.128 R88, desc[UR52][R88.64] ;  /* 0x0000003458587980 */ /* 0x000f62000c101d00 */
[----:B------:R-:W-:Y:S01]  /*f610*/  SHF.R.S32.HI R11, RZ, 0x1f, R3 ;  /* 0x0000001fff0b7819 */ /* 0x000fe20000011403 */
[----:B------:R-:W-:Y:S01]  /*f620*/  UIADD3 UR5, UR7, UR5, URZ ;  /* 0x0000000507057290 */ /* 0x000fe2000fffe03f */
[----:B------:R-:W-:Y:S01]  /*f630*/  ISETP.GE.AND P0, PT, R186, UR10, PT ;  /* 0x0000000aba007c0c */ /* 0x000fe2000bf06270 */
[----:B------:R-:W-:Y:S01]  /*f640*/  IMAD.U32 R8, RZ, RZ, UR6 ;  /* 0x00000006ff087e24 */ /* 0x000fe2000f8e00ff */
[----:B------:R-:W-:Y:S01]  /*f650*/  IADD3 R13, -R3, RZ, RZ ;  /* 0x000000ff030d7210 */ /* 0x000fe20007ffe1ff */
[----:B------:R-:W-:Y:S01]  /*f660*/  IMAD.U32 R9, RZ, RZ, UR7 ;  /* 0x00000007ff097e24 */ /* 0x000fe2000f8e00ff */
[----:B------:R-:W-:Y:S01]  /*f670*/  ULDC.64 UR6, c[0x0][0xae0] ;  /* 0x0002b80000067ab9 */ /* 0x000fe20000000a00 */
[----:B------:R-:W-:Y:S01]  /*f680*/  SEL R0, RZ, 0xffffffff, P0 ;  /* 0xffffffffff007807 */ /* 0x000fe20000000000 */
[----:B------:R-:W-:Y:S01]  /*f690*/  IMAD R12, R11, UR6, RZ ;  /* 0x000000060b0c7c24 */ /* 0x000fe2000f8e02ff */
[----:B------:R-:W5:Y:S01]  /*f6a0*/  LD.E.128 R92, desc[UR52][R92.64] ;  /* 0x000000345c5c7980 */ /* 0x000f62000c101d00 */
[----:B------:R-:W-:Y:S01]  /*f6b0*/  IMAD R11, R15, R13, R14 ;  /* 0x0000000d0f0b7224 */ /* 0x000fe200078e020e */
[----:B------:R-:W-:Y:S01]  /*f6c0*/  ISETP.GE.AND P0, PT, R215, UR10, PT ;  /* 0x0000000ad7007c0c */ /* 0x000fe2000bf06270 */
[----:B------:R-:W-:Y:S01]  /*f6d0*/  IMAD.U32 R9, RZ, RZ, UR5 ;  /* 0x00000005ff097e24 */ /* 0x000fe2000f8e00ff */
[----:B------:R-:W-:Y:S01]  /*f6e0*/  @!PT LDS RZ, [RZ] ;  /* 0x00000000fffff984 */ /* 0x000fe20000000800 */
[----:B------:R-:W-:Y:S01]  /*f6f0*/  @!PT LDS RZ, [RZ] ;  /* 0x00000000fffff984 */ /* 0x000fe20000000800 */
[----:B------:R-:W-:Y:S01]  /*f700*/  @!PT LDS RZ, [RZ] ;  /* 0x00000000fffff984 */ /* 0x000fe20000000800 */
[----:B------:R-:W-:Y:S01]  /*f710*/  @!PT LDS RZ, [RZ] ;  /* 0x00000000fffff984 */ /* 0x000fe20000000800 */
[----:B------:R1:W-:Y:S06]  /*f720*/  MEMBAR.ALL.CTA ;  /* 0x0000000000007992 */ /* 0x0003ec0000008000 */
[----:B-1----:R-:W1:Y:S01]  /*f730*/  FENCE.VIEW.ASYNC.S ;  /* 0x00000000000073c6 */ /* 0x002e620000000000 */
[----:B0-----:R-:W-:Y:S01]  /*f740*/  IMAD.SHL.U32 R21, R0, 0x20, RZ ;  /* 0x0000002000157824 */ /* 0x001fe200078e00ff */
[----:B------:R-:W-:Y:S01]  /*f750*/  SHF.R.S32.HI R0, RZ, 0x1f, R11 ;  /* 0x0000001fff007819 */ /* 0x000fe2000001140b */
[C---:B------:R-:W-:Y:S01]  /*f760*/  IMAD R13, R3.reuse, UR7, R12 ;  /* 0x00000007030d7c24 */ /* 0x040fe2000f8e020c */
[----:B------:R-:W-:Y:S01]  /*f770*/  ULDC UR8, c[0x0][0xa88] ;  /* 0x0002a20000087ab9 */ /* 0x000fe20000000800 */
[----:B------:R-:W-:Y:S01]  /*f780*/  IMAD.WIDE.U32 R8, R3, UR6, R8 ;  /* 0x0000000603087c25 */ /* 0x000fe2000f8e0008 */
[----:B------:R-:W-:Y:S01]  /*f790*/  ULDC.64 UR6, c[0x0][0xad8] ;  /* 0x0002b60000067ab9 */ /* 0x000fe20000000a00 */
[----:B------:R-:W-:Y:S01]  /*f7a0*/  SEL R3, RZ, 0x40, P0 ;  /* 0x00000040ff037807 */ /* 0x000fe20000000000 */
[----:B------:R-:W-:Y:S01]  /*f7b0*/  UIADD3 UR5, UR42, 0x28c20, URZ ;  /* 0x00028c202a057890 */ /* 0x000fe2000fffe03f */
[----:B------:R-:W-:Y:S01]  /*f7c0*/  IMAD.IADD R9, R9, 0x1, R13 ;  /* 0x0000000109097824 */ /* 0x000fe200078e020d */
[----:B------:R-:W-:Y:S01]  /*f7d0*/  ISETP.GE.AND P0, PT, R214, UR10, PT ;  /* 0x0000000ad6007c0c */ /* 0x000fe2000bf06270 */
[----:B------:R-:W-:Y:S01]  /*f7e0*/  IMAD R0, R0, UR6, RZ ;  /* 0x0000000600007c24 */ /* 0x000fe2000f8e02ff */
[----:B------:R-:W-:Y:S01]  /*f7f0*/  UPRMT UR5, URZ, 0x654, UR5 ;  /* 0x000006543f057896 */ /* 0x000fe20008000005 */
[----:B------:R-:W-:Y:S01]  /*f800*/  VIADD R28, R212, UR44 ;  /* 0x0000002cd41c7c36 */ /* 0x000fe20008000000 */
[----:B------:R-:W-:Y:S01]  /*f810*/  LOP3.LUT R10, R21, 0x20, R10, 0xe2, !PT ;  /* 0x00000020150a7812 */ /* 0x000fe200078ee20a */
[----:B------:R-:W-:Y:S01]  /*f820*/  IMAD R29, R15, UR8, RZ ;  /* 0x000000080f1d7c24 */ /* 0x000fe2000f8e02ff */
[----:B------:R-:W-:Y:S01]  /*f830*/  BSSY B1, `(.L_x_1747) ;  /* 0x000002e000017945 */ /* 0x000fe20003800000 */
[C---:B------:R-:W-:Y:S01]  /*f840*/  IMAD R13, R11.reuse, UR7, R0 ;  /* 0x000000070b0d7c24 */ /* 0x040fe2000f8e0200 */
[----:B------:R-:W-:Y:S01]  /*f850*/  SEL R0, RZ, 0x80, P0 ;  /* 0x00000080ff007807 */ /* 0x000fe20000000000 */
[----:B------:R-:W-:Y:S01]  /*f860*/  IMAD.WIDE.U32 R8, R11, UR6, R8 ;  /* 0x000000060b087c25 */ /* 0x000fe2000f8e0008 */
[----:B------:R-:W-:Y:S01]  /*f870*/  ISETP.GE.AND P0, PT, R28, R29, PT ;  /* 0x0000001d1c00720c */ /* 0x000fe20003f06270 */
[----:B------:R-:W-:Y:S01]  /*f880*/  ULDC.64 UR6, c[0x0][0xa80] ;  /* 0x0002a00000067ab9 */ /* 0x000fe20000000a00 */
[----:B------:R-:W-:Y:S01]  /*f890*/  LOP3.LUT R3, R10, R3, RZ, 0xfc, !PT ;  /* 0x000000030a037212 */ /* 0x000fe200078efcff */
        /* <DEDUP_REMOVED lines=39> */
.L_x_1748:
[----:B------:R-:W-:Y:S05]  /*fb10*/  BSYNC B1 ;  /* 0x0000000000017941 */ /* 0x000fea0003800000 */
.L_x_1747:
[----:B---3--:R-:W-:Y:S01]  /*fb20*/  VIADD R8, R28, 0x20 ;  /* 0x000000201c087836 */ /* 0x008fe20000000000 */
[----:B--2---:R4:W2:Y:S04]  /*fb30*/  SHFL.IDX PT, R11, R27, 0x1, 0x181f ;  /* 0x00381f001b0b7f89 */ /* 0x0048a800000e0000 */
[----:B------:R-:W-:Y:S01]  /*fb40*/  ISETP.GE.AND P0, PT, R8, R29, PT ;  /* 0x0000001d0800720c */ /* 0x000fe20003f06270 */
[----:B-1----:R4:W1:-:S12]  /*fb50*/  SHFL.IDX PT, R10, R26, 0x1, 0x181f ;  /* 0x00381f001a0a7f89 */ /* 0x00285800000e0000 */
[----:B----4-:R-:W-:Y:S05]  /*fb60*/  @P0 BRA `(.L_x_1749) ;  /* 0x0000000c00800947 */ /* 0x010fea0003800000 */
[----:B------:R-:W-:Y:S02]  /*fb70*/  ISETP.GE.AND P0, PT, R184, UR10, PT ;  /* 0x0000000ab8007c0c */ /* 0x000fe4000bf06270 */
[----:B------:R-:W-:Y:S02]  /*fb80*/  ISETP.GE.AND P5, PT, R190, UR10, PT ;  /* 0x0000000abe007c0c */ /* 0x000fe4000bfa6270 */
[----:B------:R-:W-:Y:S02]  /*fb90*/  ISETP.GE.AND P3, PT, R189, UR10, PT ;  /* 0x0000000abd007c0c */ /* 0x000fe4000bf66270 */
[----:B------:R-:W-:Y:S02]  /*fba0*/  ISETP.GE.AND P2, PT, R188, UR10, PT ;  /* 0x0000000abc007c0c */ /* 0x000fe4000bf46270 */
[----:B------:R-:W-:-:S05]  /*fbb0*/  ISETP.GE.AND P1, PT, R187, UR10, PT ;  /* 0x0000000abb007c0c */ /* 0x000fca000bf26270 */
[----:B-12---:R-:W-:Y:S02]  /*fbc0*/  @!P0 IMAD.WIDE R8, R184, 0x2, R10 ;  /* 0x00000002b8088825 */ /* 0x006fe400078e020a */
[-C--:B------:R-:W-:Y:S02]  /*fbd0*/  @!P5 LEA R12, P4, R190, R10.reuse, 0x1 ;  /* 0x0000000abe0cd211 */ /* 0x080fe400078808ff */
[----:B------:R-:W-:Y:S01]  /*fbe0*/  @!P3 LEA R14, P6, R189, R10, 0x1 ;  /* 0x0000000abd0eb211 */ /* 0x000fe200078c08ff */
[----:B-----5:R1:W-:Y:S01]  /*fbf0*/  @!P0 ST.E.128 desc[UR52][R8.64], R4 ;  /* 0x0000000408008985 */ /* 0x0203e2000c101d34 */
        /* <DEDUP_REMOVED lines=8> */
[----:B-1----:R-:W-:-:S03]  /*fc80*/  @!P1 LEA R4, P6, R187, R10, 0x1 ;  /* 0x0000000abb049211 */ /* 0x002fc600078c08ff */
        /* <DEDUP_REMOVED lines=15> */
.L_x_1745:
[----:B------:R-:W0:Y:S01]  /*fd80*/  LDC R10, c[0x0][0xbe8] ;  /* 0x0002fa00ff0a7b82 */ /* 0x000e220000000800 */
[----:B------:R-:W1:Y:S01]  /*fd90*/  S2R R6, SR_TID.X ;  /* 0x0000000000067919 */ /* 0x000e620000002100 */
[----:B------:R-:W-:Y:S01]  /*fda0*/  ULDC UR12, c[0x0][0xac8] ;  /* 0x0002b200000c7ab9 */ /* 0x000fe20000000800 */
[----:B------:R-:W-:Y:S01]  /*fdb0*/  USHF.R.S32.HI UR8, URZ, 0x1f, UR45 ;  /* 0x0000001f3f087899 */ /* 0x000fe2000801142d */
[----:B------:R-:W-:Y:S01]  /*fdc0*/  BSSY B1, `(.L_x_1750) ;  /* 0x0000031000017945 */ /* 0x000fe20003800000 */
[----:B------:R-:W-:Y:S01]  /*fdd0*/  USHF.R.S32.HI UR9, URZ, 0x1f, UR43 ;  /* 0x0000001f3f097899 */ /* 0x000fe2000801142b */
[----:B------:R-:W-:Y:S01]  /*fde0*/  ISETP.GE.AND P1, PT, R190, UR12, PT ;  /* 0x0000000cbe007c0c */ /* 0x000fe2000bf26270 */
[----:B------:R-:W-:Y:S01]  /*fdf0*/  IMAD R8, R211, 0x20, R212 ;  /* 0x00000020d3087824 */ /* 0x000fe200078e02d4 */
[----:B0-----:R-:W-:Y:S02]  /*fe00*/  ISETP.NE.AND P0, PT, R10, 0x1, PT ;  /* 0x000000010a00780c */ /* 0x001fe40003f05270 */
[----:B-1----:R-:W-:-:S11]  /*fe10*/  IADD3 R0, R6, -0x80, RZ ;  /* 0xffffff8006007810 */ /* 0x002fd60007ffe0ff */
[----:B------:R-:W0:Y:S01]  /*fe20*/  @P0 LDC R9, c[0x0][0xbec] ;  /* 0x0002fb00ff090b82 */ /* 0x000e220000000800 */
[----:B------:R-:W-:-:S07]  /*fe30*/  ISETP.GE.AND P2, PT, R0, 0x40, PT ;  /* 0x000000400000780c */ /* 0x000fce0003f46270 */
[----:B------:R-:W1:Y:S06]  /*fe40*/  @P0 LDC R11, c[0x0][0xbf0] ;  /* 0x0002fc00ff0b0b82 */ /* 0x000e6c0000000800 */
[----:B------:R-:W-:Y:S05]  /*fe50*/  @P2 BRA `(.L_x_1751) ;  /* 0x00000000009c2947 */ /* 0x000fea0003800000 */
[----:B------:R-:W2:Y:S01]  /*fe60*/  LDC R5, c[0x0][0xbe8] ;  /* 0x0002fa00ff057b82 */ /* 0x000ea20000000800 */
[----:B------:R-:W-:Y:S01]  /*fe70*/  IMAD.U32 R7, RZ, RZ, UR44 ;  /* 0x0000002cff077e24 */ /* 0x000fe2000f8e00ff */
[----:B------:R-:W-:-:S04]  /*fe80*/  ULDC UR5, c[0x0][0xa88] ;  /* 0x0002a20000057ab9 */ /* 0x000fc80000000800 */
[----:B------:R-:W-:Y:S01]  /*fe90*/  IADD3 R6, R7, -0x80, R6 ;  /* 0xffffff8007067810 */ /* 0x000fe20007ffe006 */
[----:B--2---:R-:W-:-:S05]  /*fea0*/  IMAD R3, R5, UR5, RZ ;  /* 0x0000000505037c24 */ /* 0x004fca000f8e02ff */
[----:B------:R-:W-:-:S13]  /*feb0*/  ISETP.GE.AND P2, PT, R6, R3, PT ;  /* 0x000000030600720c */ /* 0x000fda0003f46270 */
[----:B------:R-:W-:Y:S05]  /*fec0*/  @P2 BRA `(.L_x_1751) ;  /* 0x0000000000802947 */ /* 0x000fea0003800000 */
[----:B------:R-:W-:Y:S01]  /*fed0*/  ISETP.NE.AND P2, PT, R5, 0x1, PT ;  /* 0x000000010500780c */ /* 0x000fe20003f45270 */
[----:B------:R-:W-:Y:S01]  /*fee0*/  ULDC.64 UR10, c[0x0][0xb90] ;  /* 0x0002e400000a7ab9 */ /* 0x000fe20000000a00 */
[----:B------:R-:W-:Y:S01]  /*fef0*/  IMAD.MOV.U32 R4, RZ, RZ, R6 ;  /* 0x000000ffff047224 */ /* 0x000fe200078e0006 */
[----:B------:R-:W-:Y:S02]  /*ff00*/  UIMAD UR5, UR8, UR10, URZ ;  /* 0x0000000a080572a4 */ /* 0x000fe4000f8e023f */
[----:B------:R-:W-:Y:S02]  /*ff10*/  UIMAD.WIDE.U32 UR6, UR45, UR10, URZ ;  /* 0x0000000a2d0672a5 */ /* 0x000fe4000f8e003f */
[----:B------:R-:W-:-:S03]  /*ff20*/  UIMAD UR5, UR45, UR11, UR5 ;  /* 0x0000000b2d0572a4 */ /* 0x000fc6000f8e0205 */
[----:B------:R-:W-:Y:S01]  /*ff30*/  ULDC.64 UR10, c[0x0][0xb98] ;  /* 0x0002e600000a7ab9 */ /* 0x000fe20000000a00 */
[----:B------:R-:W-:Y:S02]  /*ff40*/  UIADD3 UR7, UR7, UR5, URZ ;  /* 0x0000000507077290 */ /* 0x000fe4000fffe03f */
[----:B------:R-:W2:Y:S01]  /*ff50*/  @P2 LDC R3, c[0x0][0xbec] ;  /* 0x0002fb00ff032b82 */ /* 0x000ea20000000800 */
[----:B------:R-:W-:Y:S02]  /*ff60*/  UIMAD UR5, UR9, UR10, URZ ;  /* 0x0000000a090572a4 */ /* 0x000fe4000f8e023f */
[----:B------:R-:W-:Y:S02]  /*ff70*/  UIMAD.WIDE.U32 UR6, UR43, UR10, UR6 ;  /* 0x0000000a2b0672a5 */ /* 0x000fe4000f8e0006 */
[----:B------:R-:W-:-:S03]  /*ff80*/  UIMAD UR5, UR43, UR11, UR5 ;  /* 0x0000000b2b0572a4 */ /* 0x000fc6000f8e0205 */
[----:B------:R-:W3:Y:S01]  /*ff90*/  @P2 LDC R7, c[0x0][0xbf0] ;  /* 0x0002fc00ff072b82 */ /* 0x000ee20000000800 */
[----:B------:R-:W-:Y:S01]  /*ffa0*/  ULDC.64 UR10, c[0x0][0xb88] ;  /* 0x0002e200000a7ab9 */ /* 0x000fe20000000a00 */
[----:B--2---:R-:W-:-:S05]  /*ffb0*/  @P2 IMAD.HI.U32 R0, R6, R3, RZ ;  /* 0x0000000306002227 */ /* 0x004fca00078e00ff */
[----:B---3--:R-:W-:-:S05]  /*ffc0*/  @P2 SHF.R.U32.HI R4, RZ, R7, R0 ;  /* 0x00000007ff042219 */ /* 0x008fca0000011600 */
[----:B------:R-:W-:-:S04]  /*ffd0*/  IMAD.MOV R3, RZ, RZ, -R4 ;  /* 0x000000ffff037224 */ /* 0x000fc800078e0a04 */
[----:B------:R-:W-:Y:S01]  /*ffe0*/  IMAD R3, R5, R3, R6 ;  /* 0x0000000305037224 */ /* 0x000fe200078e0206 */
[----:B------:R-:W-:Y:S01]  /*fff0*/  SHF.R.S32.HI R5, RZ, 0x1f, R4 ;  /* 0x0000001fff057819 */ /* 0x000fe20000011404 */
[----:B------:R-:W-:Y:S01]  /*10000*/  IMAD.U32 R6, RZ, RZ, UR5 ;  /* 0x00000005ff067e24 */ /* 0x000fe2000f8e00ff */
[----:B------:R-:W-:Y:S02]  /*10010*/  IADD3 R4, P2, R4, UR6, RZ ;  /* 0x0000000604047c10 */ /* 0x000fe4000ff5e0ff */
[----:B------:R-:W-:Y:S02]  /*10020*/  SHF.R.S32.HI R0, RZ, 0x1f, R3 ;  /* 0x0000001fff007819 */ /* 0x000fe40000011403 */
[----:B------:R-:W-:Y:S01]  /*10030*/  IADD3.X R5, R5, UR7, R6, P2, !PT ;  /* 0x0000000705057c10 */ /* 0x000fe200097fe406 */
[----:B------:R-:W-:Y:S02]  /*10040*/  ULDC.64 UR6, c[0x0][0xb50] ;  /* 0x0002d40000067ab9 */ /* 0x000fe40000000a00 */
[----:B------:R-:W-:-:S02]  /*10050*/  IMAD R0, R0, UR10, RZ ;  /* 0x0000000a00007c24 */ /* 0x000fc4000f8e02ff */
[----:B------:R-:W-:-:S04]  /*10060*/  IMAD.WIDE.U32 R4, R3, UR10, R4 ;  /* 0x0000000a03047c25 */ /* 0x000fc8000f8e0004 */
[----:B------:R-:W-:Y:S01]  /*10070*/  IMAD R7, R3, UR11, R0 ;  /* 0x0000000b03077c24 */ /* 0x000fe2000f8e0200 */
[----:B------:R-:W-:-:S04]  /*10080*/  LEA R6, P2, R4, UR6, 0x2 ;  /* 0x0000000604067c11 */ /* 0x000fc8000f8410ff */
[----:B------:R-:W-:-:S04]  /*10090*/  IADD3 R3, R5, R7, RZ ;  /* 0x0000000705037210 */ /* 0x000fc80007ffe0ff */
[----:B------:R-:W-:Y:S01]  /*100a0*/  LEA.HI.X R7, R4, UR7, R3, 0x2, P2 ;  /* 0x0000000704077c11 */ /* 0x000fe200090f1403 */
[----:B------:R-:W-:-:S05]  /*100b0*/  IMAD.MOV.U32 R3, RZ, RZ, -0x800000 ;  /* 0xff800000ff037424 */ /* 0x000fca00078e00ff */
[----:B------:R2:W-:Y:S02]  /*100c0*/  STG.E desc[UR52][R6.64], R3 ;  /* 0x0000000306007986 */ /* 0x0005e4000c101934 */
.L_x_1751:
[----:B------:R-:W-:Y:S05]  /*100d0*/  BSYNC B1 ;  /* 0x0000000000017941 */ /* 0x000fea0003800000 */
.L_x_1750:
[----:B--2---:R-:W-:Y:S01]  /*100e0*/  SEL R3, RZ, 0xffffffff, P1 ;  /* 0xffffffffff037807 */ /* 0x004fe20000800000 */
[----:B------:R-:W-:Y:S01]  /*100f0*/  ULDC.64 UR10, c[0x0][0xae8] ;  /* 0x0002ba00000a7ab9 */ /* 0x000fe20000000a00 */
[----:B------:R-:W-:Y:S01]  /*10100*/  ISETP.GE.AND P2, PT, R184, UR12, PT ;  /* 0x0000000cb8007c0c */ /* 0x000fe2000bf46270 */
[----:B------:R-:W-:Y:S01]  /*10110*/  UIMAD UR5, UR8, UR10, URZ ;  /* 0x0000000a080572a4 */ /* 0x000fe2000f8e023f */
[----:B------:R-:W-:Y:S01]  /*10120*/  VIADD R8, R8, UR44 ;  /* 0x0000002c08087c36 */ /* 0x000fe20008000000 */
[----:B------:R-:W-:Y:S01]  /*10130*/  ISETP.GE.AND P1, PT, R189, UR12, PT ;  /* 0x0000000cbd007c0c */ /* 0x000fe2000bf26270 */
[----:B------:R-:W-:Y:S01]  /*10140*/  IMAD.SHL.U32 R3, R3, 0x2, RZ ;  /* 0x0000000203037824 */ /* 0x000fe200078e00ff */
[----:B------:R-:W-:Y:S01]  /*10150*/  SEL R0, RZ, 0x1, P2 ;  /* 0x00000001ff007807 */ /* 0x000fe20001000000 */
[----:B------:R-:W-:Y:S01]  /*10160*/  UIMAD.WIDE.U32 UR6, UR45, UR10, URZ ;  /* 0x0000000a2d0672a5 */ /* 0x000fe2000f8e003f */
[----:B------:R-:W-:Y:S01]  /*10170*/  SEL R5, RZ, 0xffffffff, P1 ;  /* 0xffffffffff057807 */ /* 0x000fe20000800000 */
[----:B------:R-:W-:Y:S01]  /*10180*/  UIMAD UR5, UR45, UR11, UR5 ;  /* 0x0000000b2d0572a4 */ /* 0x000fe2000f8e0205 */
[----:B------:R-:W-:Y:S01]  /*10190*/  LOP3.LUT R4, R3, 0x2, R0, 0xe2, !PT ;  /* 0x0000000203047812 */ /* 0x000fe200078ee200 */
[----:B0-----:R-:W-:Y:S01]  /*101a0*/  @P0 IMAD.HI.U32 R0, R8, R9, RZ ;  /* 0x0000000908000227 */ /* 0x001fe200078e00ff */
[----:B------:R-:W-:Y:S01]  /*101b0*/  ULDC.64 UR10, c[0x0][0xaf0] ;  /* 0x0002bc00000a7ab9 */ /* 0x000fe20000000a00 */
[----:B------:R-:W-:Y:S01]  /*101c0*/  ISETP.GE.AND P1, PT, R188, UR12, PT ;  /* 0x0000000cbc007c0c */ /* 0x000fe2000bf26270 */
[----:B------:R-:W-:Y:S01]  /*101d0*/  UIADD3 UR7, UR7, UR5, URZ ;  /* 0x0000000507077290 */ /* 0x000fe2000fffe03f */
[----:B------:R-:W-:Y:S01]  /*101e0*/  IMAD.MOV.U32 R3, RZ, RZ, R8 ;  /* 0x000000ffff037224 */ /* 0x000fe200078e0008 */
[----:B------:R-:W-:Y:S01]  /*101f0*/  UIMAD UR5, UR9, UR10, URZ ;  /* 0x0000000a090572a4 */ /* 0x000fe2000f8e023f */
[----:B------:R-:W-:Y:S01]  /*10200*/  IMAD.SHL.U32 R5, R5, 0x4, RZ ;  /* 0x0000000405057824 */ /* 0x000fe200078e00ff */
[----:B-1----:R-:W-:Y:S01]  /*10210*/  @P0 SHF.R.U32.HI R3, RZ, R11, R0 ;  /* 0x0000000bff030219 */ /* 0x002fe20000011600 */
[----:B------:R-:W-:Y:S01]  /*10220*/  UIMAD.WIDE.U32 UR6, UR43, UR10, UR6 ;  /* 0x0000000a2b0672a5 */ /* 0x000fe2000f8e0006 */
[----:B------:R-:W-:Y:S01]  /*10230*/  SEL R0, RZ, 0xffffffff, P1 ;  /* 0xffffffffff007807 */ /* 0x000fe20000800000 */
[----:B------:R-:W-:Y:S01]  /*10240*/  UIMAD UR5, UR43, UR11, UR5 ;  /* 0x0000000b2b0572a4 */ /* 0x000fe2000f8e0205 */
[----:B------:R-:W-:Y:S01]  /*10250*/  LOP3.LUT R4, R5, 0x4, R4, 0xe2, !PT ;  /* 0x0000000405047812 */ /* 0x000fe200078ee204 */
[--C-:B------:R-:W-:Y:S01]  /*10260*/  IMAD.MOV R7, RZ, RZ, -R3.reuse ;  /* 0x000000ffff077224 */ /* 0x100fe200078e0a03 */
[----:B------:R-:W-:Y:S01]  /*10270*/  SHF.L.U32 R11, R0, 0x3, RZ ;  /* 0x00000003000b7819 */ /* 0x000fe200000006ff */
[----:B------:R-:W-:Y:S01]  /*10280*/  UIADD3 UR5, UR7, UR5, URZ ;  /* 0x0000000507057290 */ /* 0x000fe2000fffe03f */
[----:B------:R-:W-:Y:S01]  /*10290*/  SHF.R.S32.HI R0, RZ, 0x1f, R3 ;  /* 0x0000001fff007819 */ /* 0x000fe20000011403 */
[----:B------:R-:W-:Y:S01]  /*102a0*/  IMAD.U32 R5, RZ, RZ, UR7 ;  /* 0x00000007ff057e24 */ /* 0x000fe2000f8e00ff */
[----:B------:R-:W-:Y:S01]  /*102b0*/  LOP3.LUT R11, R11, 0x8, R4, 0xe2, !PT ;  /* 0x000000080b0b7812 */ /* 0x000fe200078ee204 */
[----:B------:R-:W-:Y:S01]  /*102c0*/  IMAD.U32 R4, RZ, RZ, UR6 ;  /* 0x00000006ff047e24 */ /* 0x000fe2000f8e00ff */
[----:B------:R-:W-:Y:S01]  /*102d0*/  ULDC.64 UR6, c[0x0][0xae0] ;  /* 0x0002b80000067ab9 */ /* 0x000fe20000000a00 */
[----:B------:R-:W-:Y:S01]  /*102e0*/  IMAD R7, R10, R7, R8 ;  /* 0x000000070a077224 */ /* 0x000fe200078e0208 */
[----:B------:R-:W-:Y:S01]  /*102f0*/  ISETP.GE.AND P1, PT, R187, UR12, PT ;  /* 0x0000000cbb007c0c */ /* 0x000fe2000bf26270 */
[----:B------:R-:W-:Y:S01]  /*10300*/  IMAD.U32 R5, RZ, RZ, UR5 ;  /* 0x00000005ff057e24 */ /* 0x000fe2000f8e00ff */
[----:B------:R-:W-:Y:S01]  /*10310*/  ISETP.GE.AND P0, PT, R186, UR12, PT ;  /* 0x0000000cba007c0c */ /* 0x000fe2000bf06270 */
[----:B------:R-:W-:Y:S01]  /*10320*/  IMAD R6, R0, UR6, RZ ;  /* 0x0000000600067c24 */ /* 0x000fe2000f8e02ff */
[----:B------:R-:W-:Y:S01]  /*10330*/  SHF.R.S32.HI R0, RZ, 0x1f, R7 ;  /* 0x0000001fff007819 */ /* 0x000fe20000011407 */
[C---:B------:R-:W-:Y:S01]  /*10340*/  IMAD.WIDE.U32 R4, R3.reuse, UR6, R4 ;  /* 0x0000000603047c25 */ /* 0x040fe2000f8e0004 */
[----:B------:R-:W-:Y:S01]  /*10350*/  SEL R8, RZ, 0xffffffff, P1 ;  /* 0xffffffffff087807 */ /* 0x000fe20000800000 */
[----:B------:R-:W-:Y:S01]  /*10360*/  ULDC UR5, c[0x0][0xa88] ;  /* 0x0002a20000057ab9 */ /* 0x000fe20000000800 */
[----:B------:R-:W-:Y:S01]  /*10370*/  SEL R12, RZ, 0xffffffff, P0 ;  /* 0xffffffffff0c7807 */ /* 0x000fe20000000000 */
[----:B------:R-:W-:Y:S01]  /*10380*/  IMAD R9, R3, UR7, R6 ;  /* 0x0000000703097c24 */ /* 0x000fe2000f8e0206 */
[----:B------:R-:W-:Y:S01]  /*10390*/  ULDC.64 UR6, c[0x0][0xad8] ;  /* 0x0002b60000067ab9 */ /* 0x000fe20000000a00 */
[----:B------:R-:W-:Y:S01]  /*103a0*/  VIADD R26, R212, UR44 ;  /* 0x0000002cd41a7c36 */ /* 0x000fe20008000000 */
[----:B------:R-:W-:Y:S01]  /*103b0*/  ISETP.GE.AND P0, PT, R215, UR12, PT ;  /* 0x0000000cd7007c0c */ /* 0x000fe2000bf06270 */
[----:B------:R-:W-:Y:S01]  /*103c0*/  IMAD R0, R0, UR6, RZ ;  /* 0x0000000600007c24 */ /* 0x000fe2000f8e02ff */
[----:B------:R-:W-:Y:S01]  /*103d0*/  SHF.L.U32 R12, R12, 0x5, RZ ;  /* 0x000000050c0c7819 */ /* 0x000fe200000006ff */
[----:B------:R-:W-:Y:S01]  /*103e0*/  IMAD.IADD R5, R5, 0x1, R9 ;  /* 0x0000000105057824 */ /* 0x000fe200078e0209 */
[----:B------:R-:W-:Y:S01]  /*103f0*/  ISETP.GE.AND P2, PT, R214, UR12, PT ;  /* 0x0000000cd6007c0c */ /* 0x000fe2000bf46270 */
[----:B------:R-:W-:Y:S01]  /*10400*/  IMAD R25, R10, UR5, RZ ;  /* 0x000000050a197c24 */ /* 0x000fe2000f8e02ff */
[----:B------:R-:W-:Y:S01]  /*10410*/  BSSY B1, `(.L_x_1752) ;  /* 0x0000031000017945 */ /* 0x000fe20003800000 */
[----:B------:R-:W-:-:S02]  /*10420*/  IMAD.SHL.U32 R8, R8, 0x10, RZ ;  /* 0x0000001008087824 */ /* 0x000fc400078e00ff */
[C---:B------:R-:W-:Y:S01]  /*10430*/  IMAD R3, R7.reuse, UR7, R0 ;  /* 0x0000000707037c24 */ /* 0x040fe2000f8e0200 */
[----:B------:R-:W-:Y:S01]  /*10440*/  SEL R0, RZ, 0x40, P0 ;  /* 0x00000040ff007807 */ /* 0x000fe20000000000 */
[----:B------:R-:W-:Y:S01]  /*10450*/  IMAD.WIDE.U32 R4, R7, UR6, R4 ;  /* 0x0000000607047c25 */ /* 0x000fe2000f8e0004 */
[----:B------:R-:W-:Y:S01]  /*10460*/  ISETP.GE.AND P0, PT, R26, R25, PT ;  /* 0x000000191a00720c */ /* 0x000fe20003f06270 */
[----:B------:R-:W-:Y:S01]  /*10470*/  ULDC.64 UR6, c[0x0][0xa80] ;  /* 0x0002a00000067ab9 */ /* 0x000fe20000000a00 */
[----:B------:R-:W-:Y:S01]  /*10480*/  LOP3.LUT R11, R8, 0x10, R11, 0xe2, !PT ;  /* 0x00000010080b7812 */ /* 0x000fe200078ee20b */
[----:B------:R-:W-:Y:S01]  /*10490*/  IMAD.IADD R3, R5, 0x1, R3 ;  /* 0x0000000105037824 */ /* 0x000fe200078e0203 */
[----:B------:R-:W-:Y:S02]  /*104a0*/  LEA R20, P1, R4, UR6, 0x1 ;  /* 0x0000000604147c11 */ /* 0x000fe4000f8208ff */
[----:B------:R-:W-:Y:S02]  /*104b0*/  LOP3.LUT R11, R12, 0x20, R11, 0xe2, !PT ;  /* 0x000000200c0b7812 */ /* 0x000fe400078ee20b */
[----:B------:R-:W-:Y:S01]  /*104c0*/  LEA.HI.X R3, R4, UR7, R3, 0x1, P1 ;  /* 0x0000000704037c11 */ /* 0x000fe200088f0c03 */
[----:B------:R0:W1:Y:S01]  /*104d0*/  SHFL.IDX PT, R6, R20, RZ, 0x181f ;  /* 0x00181fff14067589 */ /* 0x00006200000e0000 */
[----:B------:R-:W-:-:S02]  /*104e0*/  LOP3.LUT R21, R11, R0, RZ, 0xfc, !PT ;  /* 0x000000000b157212 */ /* 0x000fc400078efcff */
[----:B------:R-:W-:Y:S01]  /*104f0*/  SEL R0, RZ, 0x80, P2 ;  /* 0x00000080ff007807 */ /* 0x000fe20001000000 */
[----:B------:R0:W2:Y:S03]  /*10500*/  SHFL.IDX PT, R7, R3, RZ, 0x181f ;  /* 0x00181fff03077589 */ /* 0x0000a600000e0000 */
        /* <DEDUP_REMOVED lines=33> */
.L_x_1753:
[----:B------:R-:W-:Y:S05]  /*10720*/  BSYNC B1 ;  /* 0x0000000000017941 */ /* 0x000fea0003800000 */
.L_x_1752:
        /* <DEDUP_REMOVED lines=36> */
.L_x_1749:
[----:B------:R-:W-:Y:S05]  /*10970*/  BSYNC B0 ;  /* 0x0000000000007941 */ /* 0x000fea0003800000 */
.L_x_1744:
[----:B------:R-:W-:Y:S02]  /*10980*/  ULDC UR5, c[0x0][0xc38] ;  /* 0x00030e0000057ab9 */ /* 0x000fe40000000800 */
[----:B------:R-:W-:-:S06]  /*10990*/  UISETP.GE.AND UP0, UPT, UR4, UR5, UPT ;  /* 0x000000050400728c */ /* 0x000fcc000bf06270 */
[----:B------:R-:W-:-:S13]  /*109a0*/  PLOP3.LUT P0, PT, PT, PT, UP0, 0x80, 0x0 ;  /* 0x000000000000781c */ /* 0x000fda0003f0f008 */
[----:B------:R-:W-:Y:S05]  /*109b0*/  @!P0 BRA `(.L_x_1754) ;  /* 0xffffff04005c8947 */ /* 0x000fea000383ffff */
[----:B------:R-:W-:Y:S05]  /*109c0*/  EXIT ;  /* 0x000000000000794d */ /* 0x000fea0003800000 */
.L_x_1638:
[----:B------:R-:W-:-:S08]  /*109d0*/  NOP ;  /* 0x0000000000007918 */ /* 0x000fd00000000000 */
[----:B------:R-:W0:-:S00]  /*109e0*/  USETMAXREG.DEALLOC.CTAPOOL 0x28 ;  /* 0x00000028000079c8 */ /* 0x000e0000080e0500 */
[----:B0-----:R-:W-:-:S06]  /*109f0*/  LOP3.LUT R2, R2, 0x3, RZ, 0xc0, !PT ;  /* 0x0000000302027812 */ /* 0x001fcc00078ec0ff */
[----:B------:R-:W0:Y:S01]  /*10a00*/  S2UR UR10, SR_CTAID.X ;  /* 0x00000000000a79c3 */ /* 0x000e220000002500 */
[----:B------:R-:W-:Y:S01]  /*10a10*/  LOP3.LUT R16, R16, 0xffffdfff, RZ, 0xc0, !PT ;  /* 0xffffdfff10107812 */ /* 0x000fe200078ec0ff */
[----:B------:R-:W-:Y:S01]  /*10a20*/  STL [R1+0x4], RZ ;  /* 0x000004ff01007387 */ /* 0x000fe20000100800 */
[----:B------:R-:W-:Y:S01]  /*10a30*/  IMAD.MOV.U32 R18, RZ, RZ, RZ ;  /* 0x000000ffff127224 */ /* 0x000fe200078e00ff */
[----:B------:R-:W-:Y:S02]  /*10a40*/  MOV R22, 0x1 ;  /* 0x0000000100167802 */ /* 0x000fe40000000f00 */
[----:B------:R1:W2:Y:S02]  /*10a50*/  SHFL.IDX PT, R3, R2, RZ, 0x1f ;  /* 0x00001fff02037589 */ /* 0x0002a400000e0000 */
[----:B-1----:R-:W0:Y:S01]  /*10a60*/  LDC R2, c[0x0][0xc38] ;  /* 0x00030e00ff027b82 */ /* 0x002e220000000800 */
[----:B--2---:R-:W-:-:S13]  /*10a70*/  ISETP.NE.AND P0, PT, R3, RZ, PT ;  /* 0x000000ff0300720c */ /* 0x004fda0003f05270 */
[----:B------:R-:W-:Y:S01]  /*10a80*/  @P0 LOP3.LUT R16, R16, 0x2000, RZ, 0xfc, !PT ;  /* 0x0000200010100812 */ /* 0x000fe200078efcff */
[----:B------:R-:W-:Y:S06]  /*10a90*/  @P0 BAR.ARV 0x4, 0x180 ;  /* 0x0106000000000b1d */ /* 0x000fec0000002000 */
[----:B0-----:R-:W-:-:S13]  /*10aa0*/  ISETP.LE.AND P0, PT, R2, UR10, PT ;  /* 0x0000000a02007c0c */ /* 0x001fda000bf03270 */
[----:B------:R-:W-:Y:S05]  /*10ab0*/  @P0 BRA `(.L_x_1755) ;  /* 0x0000003c009c0947 */ /* 0x000fea0003800000 */
[----:B------:R-:W-:Y:S01]  /*10ac0*/  IMAD.SHL.U32 R31, R0, 0x8, RZ ;  /* 0x00000008001f7824 */ /* 0x000fe200078e00ff */
[----:B------:R-:W-:Y:S01]  /*10ad0*/  ULDC UR4, c[0x0][0x320] ;  /* 0x0000c80000047ab9 */ /* 0x000fe20000000800 */
[----:B------:R-:W-:Y:S01]  /*10ae0*/  LOP3.LUT R16, R16, 0xffffffbf, RZ, 0xc0, !PT ;  /* 0xffffffbf10107812 */ /* 0x000fe200078ec0ff */
[----:B------:R-:W0:Y:S01]  /*10af0*/  S2UR UR8, SR_CgaCtaId ;  /* 0x00000000000879c3 */ /* 0x000e220000008800 */
[----:B------:R-:W-:Y:S01]  /*10b00*/  LOP3.LUT R10, R0, 0x7f, RZ, 0xc0, !PT ;  /* 0x0000007f000a7812 */ /* 0x000fe200078ec0ff */
[----:B------:R-:W-:Y:S01]  /*10b10*/  ULDC.64 UR6, c[0x0][0x2f0] ;  /* 0x0000bc0000067ab9 */ /* 0x000fe20000000a00 */
[----:B------:R-:W-:Y:S01]  /*10b20*/  LOP3.LUT R8, R31, 0x38, RZ, 0xc0, !PT ;  /* 0x000000381f087812 */ /* 0x000fe200078ec0ff */
[----:B------:R1:W-:Y:S01]  /*10b30*/  STL [R1+0x4], RZ ;  /* 0x000004ff01007387 */ /* 0x0003e20000100800 */
[----:B------:R-:W-:Y:S01]  /*10b40*/  SHF.R.U32.HI R36, RZ, 0x3, R10 ;  /* 0x00000003ff247819 */ /* 0x000fe2000001160a */
[----:B------:R-:W-:Y:S01]  /*10b50*/  ULDC UR9, c[0x0][0x2b8] ;  /* 0x0000ae0000097ab9 */ /* 0x000fe20000000800 */
[C---:B------:R-:W-:Y:S01]  /*10b60*/  LOP3.LUT R2, R8.reuse, 0x40, RZ, 0xfc, !PT ;  /* 0x0000004008027812 */ /* 0x040fe200078efcff */
[----:B------:R-:W-:Y:S01]  /*10b70*/  ULDC UR38, c[0x0][0x288] ;  /* 0x0000a20000267ab9 */ /* 0x000fe20000000800 */
[----:B------:R-:W-:Y:S01]  /*10b80*/  ISETP.GE.AND P0, PT, R8, UR4, PT ;  /* 0x0000000408007c0c */ /* 0x000fe2000bf06270 */
[----:B------:R-:W-:Y:S01]  /*10b90*/  ULDC UR36, c[0x0][0x448] ;  /* 0x0001120000247ab9 */ /* 0x000fe20000000800 */
[----:B------:R-:W-:Y:S01]  /*10ba0*/  ISETP.GE.AND P1, PT, R2, UR4, PT ;  /* 0x0000000402007c0c */ /* 0x000fe2000bf26270 */
[----:B------:R-:W-:Y:S01]  /*10bb0*/  IMAD.U32 R33, RZ, RZ, UR10 ;  /* 0x0000000aff217e24 */ /* 0x000fe2000f8e00ff */
[C---:B------:R-:W-:Y:S01]  /*10bc0*/  LOP3.LUT R3, R8.reuse, 0x80, RZ, 0xfc, !PT ;  /* 0x0000008008037812 */ /* 0x040fe200078efcff */
[----:B------:R-:W-:Y:S01]  /*10bd0*/  IMAD.MOV.U32 R22, RZ, RZ, 0x1 ;  /* 0x00000001ff167424 */ /* 0x000fe200078e00ff */
[----:B------:R-:W-:Y:S01]  /*10be0*/  LOP3.LUT R4, R8, 0xc0, RZ, 0xfc, !PT ;  /* 0x000000c008047812 */ /* 0x000fe200078efcff */
[----:B------:R-:W-:Y:S01]  /*10bf0*/  UIMAD UR36, UR36, UR38, URZ ;  /* 0x00000026242472a4 */ /* 0x000fe2000f8e023f */
[----:B------:R-:W-:Y:S01]  /*10c00*/  ISETP.GE.AND P3, PT, R3, UR4, PT ;  /* 0x0000000403007c0c */ /* 0x000fe2000bf66270 */
[----:B------:R-:W-:Y:S01]  /*10c10*/  ULDC UR46, c[0x0][0xc] ;  /* 0x00000300002e7ab9 */ /* 0x000fe20000000800 */
[----:B------:R-:W-:Y:S01]  /*10c20*/  ISETP.GE.AND P2, PT, R4, UR4, PT ;  /* 0x0000000404007c0c */ /* 0x000fe2000bf46270 */
[----:B------:R-:W-:Y:S01]  /*10c30*/  ULOP3.LUT UR47, UR39, 0x2, URZ, 0xfc, !UPT ;  /* 0x00000002272f7892 */ /* 0x000fe2000f8efc3f */
[----:B------:R-:W-:-:S02]  /*10c40*/  SEL R3, RZ, 0xffffffff, P1 ;  /* 0xffffffffff037807 */ /* 0x000fc40000800000 */
[----:B------:R-:W-:Y:S02]  /*10c50*/  LOP3.LUT R5, R8, 0x180, RZ, 0xfc, !PT ;  /* 0x0000018008057812 */ /* 0x000fe400078efcff */
[----:B------:R-:W-:Y:S01]  /*10c60*/  @P1 LOP3.LUT R16, R16, 0x40, RZ, 0xfc, !PT ;  /* 0x0000004010101812 */ /* 0x000fe200078efcff */
[----:B------:R-:W-:Y:S01]  /*10c70*/  IMAD.SHL.U32 R3, R3, 0x2, RZ ;  /* 0x0000000203037824 */ /* 0x000fe200078e00ff */
[----:B------:R-:W-:Y:S02]  /*10c80*/  LOP3.LUT R6, R8, 0x1c0, RZ, 0xfc, !PT ;  /* 0x000001c008067812 */ /* 0x000fe400078efcff */
[----:B------:R-:W-:Y:S02]  /*10c90*/  LOP3.LUT R16, R16, 0xffffff7f, RZ, 0xc0, !PT ;  /* 0xffffff7f10107812 */ /* 0x000fe400078ec0ff */
[----:B------:R-:W-:Y:S02]  /*10ca0*/  SEL R2, RZ, 0x1, P0 ;  /* 0x00000001ff027807 */ /* 0x000fe40000000000 */
[----:B------:R-:W-:-:S02]  /*10cb0*/  @P0 LOP3.LUT R16, R16, 0x80, RZ, 0xfc, !PT ;  /* 0x0000008010100812 */ /* 0x000fc400078efcff */
[----:B------:R-:W-:Y:S02]  /*10cc0*/  ISETP.GE.AND P1, PT, R5, UR4, PT ;  /* 0x0000000405007c0c */ /* 0x000fe4000bf26270 */
[----:B------:R-:W-:Y:S02]  /*10cd0*/  LOP3.LUT R16, R16, 0xffffffdf, RZ, 0xc0, !PT ;  /* 0xffffffdf10107812 */ /* 0x000fe400078ec0ff */
[----:B------:R-:W-:Y:S02]  /*10ce0*/  ISETP.GE.AND P0, PT, R6, UR4, PT ;  /* 0x0000000406007c0c */ /* 0x000fe4000bf06270 */
[----:B------:R-:W-:Y:S02]  /*10cf0*/  @P3 LOP3.LUT R16, R16, 0x20, RZ, 0xfc, !PT ;  /* 0x0000002010103812 */ /* 0x000fe400078efcff */
[----:B------:R-:W-:Y:S02]  /*10d00*/  LOP3.LUT R5, R8, 0x100, RZ, 0xfc, !PT ;  /* 0x0000010008057812 */ /* 0x000fe400078efcff */
[----:B------:R-:W-:-:S02]  /*10d10*/  LOP3.LUT R16, R16, 0xffffffef, RZ, 0xc0, !PT ;  /* 0xffffffef10107812 */ /* 0x000fc400078ec0ff */
[----:B------:R-:W-:Y:S02]  /*10d20*/  LOP3.LUT R6, R8, 0x140, RZ, 0xfc, !PT ;  /* 0x0000014008067812 */ /* 0x000fe400078efcff */
[----:B------:R-:W-:Y:S02]  /*10d30*/  LOP3.LUT R2, R3, 0x2, R2, 0xe2, !PT ;  /* 0x0000000203027812 */ /* 0x000fe400078ee202 */
[----:B------:R-:W-:Y:S02]  /*10d40*/  @P2 LOP3.LUT R16, R16, 0x10, RZ, 0xfc, !PT ;  /* 0x0000001010102812 */ /* 0x000fe400078efcff */
[----:B------:R-:W-:Y:S02]  /*10d50*/  SEL R3, RZ, 0x4, P3 ;  /* 0x00000004ff037807 */ /* 0x000fe40001800000 */
[----:B------:R-:W-:Y:S02]  /*10d60*/  SEL R4, RZ, 0x8, P2 ;  /* 0x00000008ff047807 */ /* 0x000fe40001000000 */
[----:B------:R-:W-:-:S02]  /*10d70*/  ISETP.GE.AND P3, PT, R5, UR4, PT ;  /* 0x0000000405007c0c */ /* 0x000fc4000bf66270 */
[----:B------:R-:W-:Y:S01]  /*10d80*/  ISETP.GE.AND P2, PT, R6, UR4, PT ;  /* 0x0000000406007c0c */ /* 0x000fe2000bf46270 */
[----:B------:R-:W-:Y:S01]  /*10d90*/  ULDC.64 UR4, c[0x0][0x418] ;  /* 0x0001060000047ab9 */ /* 0x000fe20000000a00 */
[----:B------:R-:W-:Y:S01]  /*10da0*/  LOP3.LUT R4, R4, R2, R3, 0xfe, !PT ;  /* 0x0000000204047212 */ /* 0x000fe200078efe03 */
[----:B------:R-:W-:Y:S01]  /*10db0*/  UISETP.NE.U32.AND UP0, UPT, UR4, URZ, UPT ;  /* 0x0000003f0400728c */ /* 0x000fe2000bf05070 */
[----:B------:R-:W-:Y:S02]  /*10dc0*/  LOP3.LUT R3, R31, 0x1f8, RZ, 0xc0, !PT ;  /* 0x000001f81f037812 */ /* 0x000fe400078ec0ff */
[----:B------:R-:W-:Y:S01]  /*10dd0*/  LOP3.LUT R16, R16, 0xfffffff7, RZ, 0xc0, !PT ;  /* 0xfffffff710107812 */ /* 0x000fe200078ec0ff */
[----:B------:R-:W-:Y:S01]  /*10de0*/  UISETP.NE.AND.EX UP0, UPT, UR5, URZ, UPT, UP0 ;  /* 0x0000003f0500728c */ /* 0x000fe2000bf05300 */
[----:B------:R-:W-:Y:S01]  /*10df0*/  LOP3.LUT R2, R3, 0x38, R0, 0x78, !PT ;  /* 0x0000003803027812 */ /* 0x000fe200078e7800 */
[----:B------:R-:W-:Y:S01]  /*10e00*/  IMAD.SHL.U32 R3, R0, 0x10, RZ ;  /* 0x0000001000037824 */ /* 0x000fe200078e00ff */
[----:B------:R-:W-:Y:S01]  /*10e10*/  UMOV UR5, 0x400 ;  /* 0x0000040000057882 */ /* 0x000fe20000000000 */
[----:B------:R-:W-:Y:S01]  /*10e20*/  @P3 LOP3.LUT R16, R16, 0x8, RZ, 0xfc, !PT ;  /* 0x0000000810103812 */ /* 0x000fe200078efcff */
[----:B0-----:R-:W-:Y:S01]  /*10e30*/  ULEA UR8, UR8, UR5, 0x18 ;  /* 0x0000000508087291 */ /* 0x001fe2000f8ec03f */
[----:B------:R-:W-:Y:S01]  /*10e40*/  LOP3.LUT R31, R2, 0x200, R31, 0xf8, !PT ;  /* 0x00000200021f7812 */ /* 0x000fe200078ef81f */
[----:B------:R-:W-:Y:S01]  /*10e50*/  ULDC UR4, c[0x0][0x424] ;  /* 0x0001090000047ab9 */ /* 0x000fe20000000800 */
[----:B------:R-:W-:Y:S01]  /*10e60*/  LOP3.LUT R0, R36, 0x70, R3, 0xf8, !PT ;  /* 0x0000007024007812 */ /* 0x000fe200078ef803 */
[----:B------:R-:W-:Y:S01]  /*10e70*/  USEL UR4, UR4, 0x1, UP0 ;  /* 0x0000000104047887 */ /* 0x000fe20008000000 */
[----:B------:R-:W-:Y:S01]  /*10e80*/  SEL R7, RZ, 0x40, P1 ;  /* 0x00000040ff077807 */ /* 0x000fe20000800000 */
[----:B------:R-:W-:Y:S01]  /*10e90*/  IMAD.U32 R17, RZ, RZ, UR8 ;  /* 0x00000008ff117e24 */ /* 0x000fe2000f8e00ff */
[----:B------:R-:W-:Y:S01]  /*10ea0*/  ISETP.GE.AND P1, PT, R8, UR7, PT ;  /* 0x0000000708007c0c */ /* 0x000fe2000bf26270 */
[----:B------:R-:W-:Y:S01]  /*10eb0*/  UIMAD UR37, UR4, UR6, URZ ;  /* 0x00000006042572a4 */ /* 0x000fe2000f8e023f */
[----:B------:R-:W-:Y:S01]  /*10ec0*/  LOP3.LUT R16, R16, 0xfffffffb, RZ, 0xc0, !PT ;  /* 0xfffffffb10107812 */ /* 0x000fe200078ec0ff */
[----:B------:R-:W-:Y:S01]  /*10ed0*/  IMAD R0, R31, 0x2, R17 ;  /* 0x000000021f007824 */ /* 0x000fe200078e0211 */
[----:B------:R-:W-:Y:S01]  /*10ee0*/  SEL R5, RZ, 0x10, P3 ;  /* 0x00000010ff057807 */ /* 0x000fe20001800000 */
[----:B------:R-:W-:Y:S01]  /*10ef0*/  UIADD3 UR4, UR37, 0x3f, URZ ;  /* 0x0000003f25047890 */ /* 0x000fe2000fffe03f */
[----:B------:R-:W-:Y:S01]  /*10f00*/  SEL R6, RZ, 0x20, P2 ;  /* 0x00000020ff067807 */ /* 0x000fe20001000000 */
[----:B------:R-:W-:Y:S01]  /*10f10*/  UIADD3 UR48, UR37, 0x1, -UR38 ;  /* 0x0000000125307890 */ /* 0x000fe2000fffe826 */
[----:B------:R1:W-:Y:S01]  /*10f20*/  STL [R1+0x8], R0 ;  /* 0x0000080001007387 */ /* 0x0003e20000100800 */
[----:B------:R-:W-:Y:S01]  /*10f30*/  @P2 LOP3.LUT R16, R16, 0x4, RZ, 0xfc, !PT ;  /* 0x0000000410102812 */ /* 0x000fe200078efcff */
[----:B------:R-:W-:Y:S01]  /*10f40*/  USHF.R.S32.HI UR5, URZ, 0x1f, UR4 ;  /* 0x0000001f3f057899 */ /* 0x000fe20008011404 */
[----:B------:R-:W-:Y:S01]  /*10f50*/  LOP3.LUT R4, R6, R4, R5, 0xfe, !PT ;  /* 0x0000000406047212 */ /* 0x000fe200078efe05 */
[----:B------:R-:W-:Y:S01]  /*10f60*/  UIADD3 UR38, UR37, -UR38, URZ ;  /* 0x8000002625267290 */ /* 0x000fe2000fffe03f */
[----:B------:R-:W-:Y:S01]  /*10f70*/  SEL R9, RZ, 0x80, P0 ;  /* 0x00000080ff097807 */ /* 0x000fe20000000000 */
[----:B------:R-:W-:Y:S01]  /*10f80*/  ULEA.HI UR5, UR5, UR4, URZ, 0x6 ;  /* 0x0000000405057291 */ /* 0x000fe2000f8f303f */
[----:B------:R-:W-:-:S02]  /*10f90*/  ISETP.GE.AND P0, PT, R8, UR9, PT ;  /* 0x0000000908007c0c */ /* 0x000fc4000bf06270 */
[----:B------:R-:W-:Y:S01]  /*10fa0*/  LOP3.LUT R4, R4, R7, RZ, 0xfc, !PT ;  /* 0x0000000704047212 */ /* 0x000fe200078efcff */
[----:B------:R-:W-:Y:S01]  /*10fb0*/  USHF.R.S32.HI UR40, URZ, 0x6, UR5 ;  /* 0x000000063f287899 */ /* 0x000fe20008011405 */
[----:B------:R-:W-:Y:S02]  /*10fc0*/  LOP3.LUT R16, R16, 0xfffffffd, RZ, 0xc0, !PT ;  /* 0xfffffffd10107812 */ /* 0x000fe400078ec0ff */
[----:B------:R-:W-:Y:S02]  /*10fd0*/  LOP3.LUT R32, R4, R9, RZ, 0xfc, !PT ;  /* 0x0000000904207212 */ /* 0x000fe400078efcff */
[----:B------:R-:W-:Y:S02]  /*10fe0*/  @P1 LOP3.LUT R16, R16, 0x2, RZ, 0xfc, !PT ;  /* 0x0000000210101812 */ /* 0x000fe400078efcff */
[----:B------:R-:W-:Y:S02]  /*10ff0*/  LOP3.LUT R28, R4, 0x40, RZ, 0xc0, !PT ;  /* 0x00000040041c7812 */ /* 0x000fe400078ec0ff */
[----:B------:R-:W-:-:S02]  /*11000*/  LOP3.LUT R26, R32, 0x80, RZ, 0xc0, !PT ;  /* 0x00000080201a7812 */ /* 0x000fc400078ec0ff */
[----:B------:R-:W-:Y:S02]  /*11010*/  LOP3.LUT R16, R16, 0xffffefff, RZ, 0xc0, !PT ;  /* 0xffffefff10107812 */ /* 0x000fe400078ec0ff */
[----:B------:R-:W-:Y:S02]  /*11020*/  MOV R18, RZ ;  /* 0x000000ff00127202 */ /* 0x000fe40000000f00 */
[----:B------:R-:W-:Y:S02]  /*11030*/  SHF.R.U32.HI R28, RZ, 0x2, R28 ;  /* 0x00000002ff1c7819 */ /* 0x000fe4000001161c */
[----:B------:R-:W-:Y:S02]  /*11040*/  SHF.R.U32.HI R26, RZ, 0x3, R26 ;  /* 0x00000003ff1a7819 */ /* 0x000fe4000001161a */
[----:B-1----:R-:W-:-:S07]  /*11050*/  @P0 LOP3.LUT R16, R16, 0x1000, RZ, 0xfc, !PT ;  /* 0x0000100010100812 */ /* 0x002fce00078efcff */
.L_x_1810:
[----:B------:R-:W-:Y:S01]  /*11060*/  ULDC UR7, c[0x0][0xc60] ;  /* 0x0003180000077ab9 */ /* 0x000fe20000000800 */
[C---:B------:R-:W-:Y:S01]  /*11070*/  R2UR UR41, R33.reuse ;  /* 0x00000000212972ca */ /* 0x040fe200000e0000 */
[----:B------:R-:W-:Y:S01]  /*11080*/  UISETP.NE.AND UP0, UPT, UR7, 0x1, UPT ;  /* 0x000000010700788c */ /* 0x000fe2000bf05270 */
[----:B------:R-:W-:-:S10]  /*11090*/  R2UR UR6, R33 ;  /* 0x00000000210672ca */ /* 0x000fd400000e0000 */
        /* <DEDUP_REMOVED lines=9> */
[----:B012--5:R-:W-:Y:S05]  /*11130*/  @P0 BRA `(.L_x_1756) ;  /* 0x0000000000200947 */ /* 0x027fea0003800000 */
        /* <DEDUP_REMOVED lines=8> */
.L_x_1756:
[----:B------:R-:W-:Y:S01]  /*111c0*/  ULDC UR8, c[0x0][0xc54] ;  /* 0x0003150000087ab9 */ /* 0x000fe20000000800 */
[----:B------:R-:W-:Y:S01]  /*111d0*/  UMOV UR6, UR7 ;  /* 0x0000000700067c82 */ /* 0x000fe20008000000 */
[----:B------:R-:W-:-:S11]  /*111e0*/  UISETP.NE.AND UP0, UPT, UR8, 0x1, UPT ;  /* 0x000000010800788c */ /* 0x000fd6000bf05270 */
[----:B------:R-:W-:Y:S02]  /*111f0*/  @UP0 ULDC.64 UR10, c[0x0][0xc58] ;  /* 0x00031600000a0ab9 */ /* 0x000fe40000000a00 */
[----:B------:R-:W-:-:S04]  /*11200*/  UIMAD.WIDE.U32 UR4, UR7, UR10, URZ ;  /* 0x0000000a070472a5 */ /* 0x000fc8000f8e003f */
[----:B------:R-:W-:-:S04]  /*11210*/  @UP0 USHF.R.U32.HI UR6, URZ, UR11, UR5 ;  /* 0x0000000b3f060299 */ /* 0x000fc80008011605 */
[----:B------:R-:W-:-:S12]  /*11220*/  UIMAD UR4, UR6, UR8, URZ ;  /* 0x00000008060472a4 */ /* 0x000fd8000f8e023f */
.L_x_1757:
[----:B------:R-:W-:Y:S01]  /*11230*/  ULDC UR5, c[0x0][0xc48] ;  /* 0x0003120000057ab9 */ /* 0x000fe20000000800 */
[----:B------:R-:W-:Y:S01]  /*11240*/  ULDC.64 UR8, c[0x0][0xa28] ;  /* 0x00028a0000087ab9 */ /* 0x000fe20000000a00 */
[----:B------:R-:W-:Y:S01]  /*11250*/  UISETP.NE.AND UP1, UPT, UR5, 0x1, UPT ;  /* 0x000000010500788c */ /* 0x000fe2000bf25270 */
[----:B------:R-:W-:Y:S01]  /*11260*/  IMAD.MOV.U32 R30, RZ, RZ, RZ ;  /* 0x000000ffff1e7224 */ /* 0x000fe200078e00ff */
[----:B------:R-:W-:Y:S02]  /*11270*/  UIADD3 UR4, UR7, -UR4, URZ ;  /* 0x8000000407047290 */ /* 0x000fe4000fffe03f */
[----:B------:R-:W-:Y:S01]  /*11280*/  UISETP.NE.U32.AND UP0, UPT, UR8, URZ, UPT ;  /* 0x0000003f0800728c */ /* 0x000fe2000bf05070 */
[----:B------:R-:W-:Y:S02]  /*11290*/  ULDC UR5, c[0x0][0xc54] ;  /* 0x0003150000057ab9 */ /* 0x000fe40000000800 */
[----:B------:R-:W-:Y:S02]  /*112a0*/  UIMAD UR41, UR41, UR5, UR4 ;  /* 0x00000005292972a4 */ /* 0x000fe4000f8e0204 */
[----:B------:R-:W-:-:S02]  /*112b0*/  UISETP.NE.AND.EX UP0, UPT, UR9, URZ, UPT, UP0 ;  /* 0x0000003f0900728c */ /* 0x000fc4000bf05300 */
[----:B------:R-:W-:Y:S01]  /*112c0*/  @UP1 ULDC UR4, c[0x0][0xc4c] ;  /* 0x0003130000041ab9 */ /* 0x000fe20000000800 */
[----:B------:R-:W-:Y:S01]  /*112d0*/  @UP1 ULDC UR7, c[0x0][0xc50] ;  /* 0x0003140000071ab9 */ /* 0x000fe20000000800 */
[----:B------:R-:W-:Y:S02]  /*112e0*/  UIMAD.WIDE.U32 UR4, UR41, UR4, URZ ;  /* 0x00000004290472a5 */ /* 0x000fe4000f8e003f */
[----:B------:R-:W-:Y:S01]  /*112f0*/  UMOV UR42, UR41 ;  /* 0x00000029002a7c82 */ /* 0x000fe20008000000 */
[----:B------:R-:W-:Y:S01]  /*11300*/  ULOP3.LUT UR6, UR6, 0x3ffffff, URZ, 0x3c, !UPT ;  /* 0x03ffffff06067892 */ /* 0x000fe2000f8e3c3f */
[----:B------:R-:W-:Y:S01]  /*11310*/  PLOP3.LUT P0, PT, PT, PT, UP0, 0x80, 0x0 ;  /* 0x000000000000781c */ /* 0x000fe20003f0f008 */
[----:B------:R-:W-:-:S03]  /*11320*/  @UP1 USHF.R.U32.HI UR42, URZ, UR7, UR5 ;  /* 0x000000073f2a1299 */ /* 0x000fc60008011605 */
[----:B------:R-:W-:Y:S02]  /*11330*/  @UP0 ULDC.64 UR4, c[0x0][0xa28] ;  /* 0x00028a0000040ab9 */ /* 0x000fe40000000a00 */
[----:B------:R-:W-:-:S06]  /*11340*/  @UP0 UIMAD.WIDE UR4, UR42, 0x4, UR4 ;  /* 0x000000042a0408a5 */ /* 0x000fcc000f8e0204 */
[----:B------:R-:W-:Y:S01]  /*11350*/  IMAD.U32 R3, RZ, RZ, UR5 ;  /* 0x00000005ff037e24 */ /* 0x000fe2000f8e00ff */
[----:B------:R-:W-:Y:S01]  /*11360*/  ULDC UR5, c[0x0][0x448] ;  /* 0x0001120000057ab9 */ /* 0x000fe20000000800 */
[----:B------:R-:W-:Y:S01]  /*11370*/  IMAD.U32 R2, RZ, RZ, UR4 ;  /* 0x00000004ff027e24 */ /* 0x000fe2000f8e00ff */
[----:B------:R-:W-:Y:S01]  /*11380*/  ULDC UR4, c[0x0][0xc3c] ;  /* 0x00030f0000047ab9 */ /* 0x000fe20000000800 */
[----:B------:R-:W-:Y:S02]  /*11390*/  UISETP.NE.AND UP2, UPT, UR5, 0x1, UPT ;  /* 0x000000010500788c */ /* 0x000fe4000bf45270 */
[----:B------:R-:W-:Y:S01]  /*113a0*/  UIADD3 UR6, UR6, UR4, URZ ;  /* 0x0000000406067290 */ /* 0x000fe2000fffe03f */
[----:B------:R0:W5:Y:S01]  /*113b0*/  @P0 LDG.E R30, desc[UR52][R2.64] ;  /* 0x00000034021e0981 */ /* 0x000162000c1e1900 */
[----:B------:R-:W-:Y:S02]  /*113c0*/  UP2UR UR49, UPR, URZ, 0x4 ;  /* 0x000000043f317883 */ /* 0x000fe40008000000 */
[----:B------:R-:W-:-:S04]  /*113d0*/  USHF.L.U32 UR43, UR6, 0x6, URZ ;  /* 0x00000006062b7899 */ /* 0x000fc8000800063f */
[----:B------:R-:W-:Y:S01]  /*113e0*/  UIADD3 UR6, UR43, 0x3f, URZ ;  /* 0x0000003f2b067890 */ /* 0x000fe2000fffe03f */
[----:B------:R-:W-:Y:S01]  /*113f0*/  @UP2 ULDC UR4, c[0x0][0x44c] ;  /* 0x0001130000042ab9 */ /* 0x000fe20000000800 */
[----:B------:R-:W-:Y:S02]  /*11400*/  @UP2 ULDC UR7, c[0x0][0x450] ;  /* 0x0001140000072ab9 */ /* 0x000fe40000000800 */
[----:B------:R-:W-:-:S04]  /*11410*/  UIMAD.WIDE.U32 UR4, UR6, UR4, URZ ;  /* 0x00000004060472a5 */ /* 0x000fc8000f8e003f */
[----:B------:R-:W-:-:S03]  /*11420*/  @UP2 USHF.R.U32.HI UR6, URZ, UR7, UR5 ;  /* 0x000000073f062299 */ /* 0x000fc60008011605 */
[----:B------:R-:W-:Y:S01]  /*11430*/  ULDC.64 UR4, c[0x0][0x9e0] ;  /* 0x0002780000047ab9 */ /* 0x000fe20000000a00 */
[----:B------:R-:W-:Y:S02]  /*11440*/  UIADD3 UR6, UR48, UR6, URZ ;  /* 0x0000000630067290 */ /* 0x000fe4000fffe03f */
[----:B------:R-:W-:Y:S02]  /*11450*/  UISETP.GE.AND UP0, UPT, UR5, 0x1, UPT ;  /* 0x000000010500788c */ /* 0x000fe4000bf06270 */
[----:B------:R-:W-:-:S04]  /*11460*/  UIADD3 UR4, UR6, UR4, URZ ;  /* 0x0000000406047290 */ /* 0x000fc8000fffe03f */
[----:B------:R-:W-:-:S13]  /*11470*/  PLOP3.LUT P0, PT, PT, PT, UP0, 0x40, 0x0 ;  /* 0x000000000000781c */ /* 0x000fda0003f0e808 */
[----:B0-----:R-:W-:Y:S05]  /*11480*/  @P0 BRA `(.L_x_1758) ;  /* 0x0000000000440947 */ /* 0x001fea0003800000 */
        /* <DEDUP_REMOVED lines=10> */
.L_x_1759:
[----:B------:R-:W-:-:S11]  /*11530*/  UISETP.NE.AND UP1, UPT, UR5, 0x1, UPT ;  /* 0x000000010500788c */ /* 0x000fd6000bf25270 */
[----:B------:R-:W-:Y:S02]  /*11540*/  @UP1 ULDC.64 UR10, c[0x0][0x9e8] ;  /* 0x00027a00000a1ab9 */ /* 0x000fe40000000a00 */
[----:B------:R-:W-:-:S04]  /*11550*/  UIMAD.WIDE.U32 UR6, UR8, UR10, URZ ;  /* 0x0000000a080672a5 */ /* 0x000fc8000f8e003f */
[----:B------:R-:W-:-:S12]  /*11560*/  @UP1 USHF.R.U32.HI UR8, URZ, UR11, UR7 ;  /* 0x0000000b3f081299 */ /* 0x000fd80008011607 */
.L_x_1760:
[----:B------:R-:W-:-:S04]  /*11570*/  UIMAD UR8, UR8, UR5, UR5 ;  /* 0x00000005080872a4 */ /* 0x000fc8000f8e0205 */
[----:B------:R-:W-:-:S04]  /*11580*/  UISETP.LT.AND UP1, UPT, UR4, UR8, UPT ;  /* 0x000000080400728c */ /* 0x000fc8000bf21270 */
[----:B------:R-:W-:-:S12]  /*11590*/  USEL UR4, UR4, UR8, UP1 ;  /* 0x0000000804047287 */ /* 0x000fd80008800000 */
.L_x_1758:
[----:B------:R-:W-:Y:S01]  /*115a0*/  UISETP.NE.AND UP1, UPT, UR49, URZ, UPT ;  /* 0x0000003f3100728c */ /* 0x000fe2000bf25270 */
[----:B------:R-:W-:Y:S01]  /*115b0*/  PLOP3.LUT P0, PT, PT, PT, UP0, 0x40, 0x0 ;  /* 0x000000000000781c */ /* 0x000fe20003f0e808 */
[----:B------:R-:W-:-:S04]  /*115c0*/  UIADD3 UR4, UR4, 0x3f, URZ ;  /* 0x0000003f04047890 */ /* 0x000fc8000fffe03f */
[----:B------:R-:W-:-:S04]  /*115d0*/  USHF.R.S32.HI UR8, URZ, 0x1f, UR4 ;  /* 0x0000001f3f087899 */ /* 0x000fc80008011404 */
[----:B------:R-:W-:Y:S01]  /*115e0*/  ULEA.HI UR8, UR8, UR4, URZ, 0x6 ;  /* 0x0000000408087291 */ /* 0x000fe2000f8f303f */
[----:B------:R-:W-:Y:S01]  /*115f0*/  @UP1 ULDC UR6, c[0x0][0x44c] ;  /* 0x0001130000061ab9 */ /* 0x000fe20000000800 */
[----:B------:R-:W-:Y:S01]  /*11600*/  @UP1 ULDC UR9, c[0x0][0x450] ;  /* 0x0001140000091ab9 */ /* 0x000fe20000000800 */
[----:B------:R-:W-:Y:S02]  /*11610*/  UIMAD.WIDE.U32 UR6, UR43, UR6, URZ ;  /* 0x000000062b0672a5 */ /* 0x000fe4000f8e003f */
[----:B------:R-:W-:Y:S01]  /*11620*/  UMOV UR4, UR43 ;  /* 0x0000002b00047c82 */ /* 0x000fe20008000000 */
[----:B------:R-:W-:Y:S02]  /*11630*/  USHF.R.S32.HI UR8, URZ, 0x6, UR8 ;  /* 0x000000063f087899 */ /* 0x000fe40008011408 */
[----:B------:R-:W-:Y:S02]  /*11640*/  @UP1 USHF.R.U32.HI UR4, URZ, UR9, UR7 ;  /* 0x000000093f041299 */ /* 0x000fe40008011607 */
[----:B------:R-:W-:-:S02]  /*11650*/  UISETP.LT.AND UP1, UPT, UR40, UR8, UPT ;  /* 0x000000082800728c */ /* 0x000fc4000bf21270 */
[----:B------:R-:W-:Y:S01]  /*11660*/  UIADD3 UR4, UR38, UR4, URZ ;  /* 0x0000000426047290 */ /* 0x000fe2000fffe03f */
[----:B------:R-:W-:Y:S01]  /*11670*/  ULDC UR6, c[0x0][0x9dc] ;  /* 0x0002770000067ab9 */ /* 0x000fe20000000800 */
[----:B------:R-:W-:Y:S02]  /*11680*/  USEL UR44, UR40, UR8, UP1 ;  /* 0x00000008282c7287 */ /* 0x000fe40008800000 */
[----:B------:R-:W-:Y:S01]  /*11690*/  UIADD3 UR8, UR4, -UR6, URZ ;  /* 0x8000000604087290 */ /* 0x000fe2000fffe03f */
[----:B------:R-:W-:Y:S11]  /*116a0*/  @P0 BRA `(.L_x_1761) ;  /* 0x0000000000440947 */ /* 0x000ff60003800000 */
        /* <DEDUP_REMOVED lines=10> */
.L_x_1762:
[----:B------:R-:W-:-:S11]  /*11750*/  UISETP.NE.AND UP0, UPT, UR5, 0x1, UPT ;  /* 0x000000010500788c */ /* 0x000fd6000bf05270 */
[----:B------:R-:W-:Y:S02]  /*11760*/  @UP0 ULDC.64 UR10, c[0x0][0x9e8] ;  /* 0x00027a00000a0ab9 */ /* 0x000fe40000000a00 */
[----:B------:R-:W-:-:S04]  /*11770*/  UIMAD.WIDE.U32 UR6, UR4, UR10, URZ ;  /* 0x0000000a040672a5 */ /* 0x000fc8000f8e003f */
[----:B------:R-:W-:-:S12]  /*11780*/  @UP0 USHF.R.U32.HI UR4, URZ, UR11, UR7 ;  /* 0x0000000b3f040299 */ /* 0x000fd80008011607 */
.L_x_1763:
[----:B------:R-:W-:-:S04]  /*11790*/  UIMAD UR4, UR4, UR5, URZ ;  /* 0x00000005040472a4 */ /* 0x000fc8000f8e023f */
[----:B------:R-:W-:-:S04]  /*117a0*/  UISETP.LT.AND UP0, UPT, UR8, UR4, UPT ;  /* 0x000000040800728c */ /* 0x000fc8000bf01270 */
[----:B------:R-:W-:-:S12]  /*117b0*/  USEL UR8, UR8, UR4, !UP0 ;  /* 0x0000000408087287 */ /* 0x000fd8000c000000 */
.L_x_1761:
[----:B------:R-:W-:Y:S01]  /*117c0*/  USHF.R.S32.HI UR4, URZ, 0x1f, UR8 ;  /* 0x0000001f3f047899 */ /* 0x000fe20008011408 */
[----:B------:R-:W-:Y:S03]  /*117d0*/  BSSY B7, `(.L_x_1764) ;  /* 0x00002fc000077945 */ /* 0x000fe60003800000 */
[----:B------:R-:W-:-:S04]  /*117e0*/  ULEA.HI UR4, UR4, UR8, URZ, 0x6 ;  /* 0x0000000804047291 */ /* 0x000fc8000f8f303f */
[----:B------:R-:W-:-:S04]  /*117f0*/  USHF.R.S32.HI UR4, URZ, 0x6, UR4 ;  /* 0x000000063f047899 */ /* 0x000fc80008011404 */
[----:B------:R-:W-:-:S04]  /*11800*/  UISETP.LT.AND UP0, UPT, URZ, UR4, UPT ;  /* 0x000000043f00728c */ /* 0x000fc8000bf01270 */
[----:B------:R-:W-:-:S04]  /*11810*/  USEL UR45, URZ, UR4, !UP0 ;  /* 0x000000043f2d7287 */ /* 0x000fc8000c000000 */
[----:B------:R-:W-:-:S06]  /*11820*/  UISETP.GT.AND UP0, UPT, UR44, UR45, UPT ;  /* 0x0000002d2c00728c */ /* 0x000fcc000bf04270 */
[----:B------:R-:W-:-:S13]  /*11830*/  PLOP3.LUT P0, PT, PT, PT, UP0, 0x80, 0x0 ;  /* 0x000000000000781c */ /* 0x000fda0003f0f008 */
[----:B------:R-:W-:Y:S05]  /*11840*/  @P0 BRA `(.L_x_1765) ;  /* 0x0000000000440947 */ /* 0x000fea0003800000 */
[----:B------:R-:W0:Y:S02]  /*11850*/  S2R R0, SR_TID.X ;  /* 0x0000000000007919 */ /* 0x000e240000002100 */
[----:B0-----:R-:W-:-:S04]  /*11860*/  LOP3.LUT R0, R0, 0x7f, RZ, 0xc0, !PT ;  /* 0x0000007f00007812 */ /* 0x001fc800078ec0ff */
[----:B------:R-:W-:-:S13]  /*11870*/  ISETP.NE.AND P1, PT, R0, RZ, PT ;  /* 0x000000ff0000720c */ /* 0x000fda0003f25270 */
[----:B------:R-:W-:Y:S05]  /*11880*/  @P1 BRA `(.L_x_1766) ;  /* 0x0000002c00c01947 */ /* 0x000fea0003800000 */
[----:B------:R-:W0:Y:S01]  /*11890*/  S2R R7, SR_LANEID ;  /* 0x0000000000077919 */ /* 0x000e220000000000 */
[----:B------:R-:W-:Y:S01]  /*118a0*/  VOTEU.ANY UR4, UPT, PT ;  /* 0x0000000000047886 */ /* 0x000fe200038e0100 */
[----:B------:R-:W1:Y:S01]  /*118b0*/  LDC.64 R2, c[0x0][0xc80] ;  /* 0x00032000ff027b82 */ /* 0x000e620000000a00 */
[----:B------:R-:W0:Y:S08]  /*118c0*/  FLO.U32 R0, UR4 ;  /* 0x0000000400007d00 */ /* 0x000e3000080e0000 */
[----:B------:R-:W1:Y:S01]  /*118d0*/  POPC R5, UR4 ;  /* 0x0000000400057d09 */ /* 0x000e620008000000 */
[----:B0-----:R-:W-:-:S13]  /*118e0*/  ISETP.EQ.U32.AND P0, PT, R0, R7, PT ;  /* 0x000000070000720c */ /* 0x001fda0003f02070 */
[----:B-1----:R-:W2:Y:S01]  /*118f0*/  @P0 ATOMG.E.ADD.STRONG.GPU PT, R3, desc[UR52][R2.64], R5 ;  /* 0x00000005020309a8 */ /* 0x002ea200081ee1f4 */
[----:B------:R-:W0:Y:S02]  /*11900*/  S2R R4, SR_LTMASK ;  /* 0x0000000000047919 */ /* 0x000e240000003900 */
[----:B0-----:R-:W-:-:S04]  /*11910*/  LOP3.LUT R4, R4, UR4, RZ, 0xc0, !PT ;  /* 0x0000000404047c12 */ /* 0x001fc8000f8ec0ff */
[----:B------:R-:W0:Y:S01]  /*11920*/  POPC R33, R4 ;  /* 0x0000000400217309 */ /* 0x000e220000000000 */
[----:B--2---:R-:W0:Y:S02]  /*11930*/  SHFL.IDX PT, R0, R3, R0, 0x1f ;  /* 0x00001f0003007589 */ /* 0x004e2400000e0000 */
[----:B0-----:R-:W-:Y:S01]  /*11940*/  IADD3 R33, R0, UR46, R33 ;  /* 0x0000002e00217c10 */ /* 0x001fe2000fffe021 */
[----:B------:R-:W-:Y:S06]  /*11950*/  BRA `(.L_x_1766) ;  /* 0x0000002c008c7947 */ /* 0x000fec0003800000 */
.L_x_1765:
        /* <DEDUP_REMOVED lines=19> */
[----:B0----5:R-:W-:Y:S05]  /*11a90*/  CALL.ABS.NOINC R2 ;  /* 0x0000000002007343 */ /* 0x021fea0003c00000 */
.L_x_1768:
[----:B------:R-:W-:Y:S05]  /*11aa0*/  BSYNC B6 ;  /* 0x0000000000067941 */ /* 0x000fea0003800000 */
.L_x_1767:
        /* <DEDUP_REMOVED lines=20> */
.L_x_1771:
        /* <DEDUP_REMOVED lines=15> */
.L_x_1770:
[----:B------:R-:W-:Y:S05]  /*11ce0*/  BSYNC B6 ;  /* 0x0000000000067941 */ /* 0x000fea0003800000 */
.L_x_1769:
[----:B------:R-:W-:Y:S01]  /*11cf0*/  ULDC.64 UR4, c[0x0][0x9f8] ;  /* 0x00027e0000047ab9 */ /* 0x000fe20000000a00 */
[----:B------:R-:W-:Y:S01]  /*11d00*/  IMAD.U32 R24, RZ, RZ, UR42 ;  /* 0x0000002aff187e24 */ /* 0x000fe2000f8e00ff */
[----:B------:R-:W-:Y:S01]  /*11d10*/  UISETP.NE.U32.AND UP0, UPT, UR4, URZ, UPT ;  /* 0x0000003f0400728c */ /* 0x000fe2000bf05070 */
[----:B------:R-:W0:Y:S03]  /*11d20*/  LDC R10, c[0x0][0x430] ;  /* 0x00010c00ff0a7b82 */ /* 0x000e260000000800 */
[----:B------:R-:W-:-:S06]  /*11d30*/  UISETP.NE.AND.EX UP0, UPT, UR5, URZ, UPT, UP0 ;  /* 0x0000003f0500728c */ /* 0x000fcc000bf05300 */
[----:B------:R-:W-:-:S05]  /*11d40*/  PLOP3.LUT P0, PT, PT, PT, UP0, 0x80, 0x0 ;  /* 0x000000000000781c */ /* 0x000fca0003f0f008 */
[----:B------:R-:W-:Y:S02]  /*11d50*/  @UP0 ULDC.64 UR4, c[0x0][0x9f8] ;  /* 0x00027e0000040ab9 */ /* 0x000fe40000000a00 */
[----:B------:R-:W-:-:S06]  /*11d60*/  @UP0 UIMAD.WIDE UR4, UR42, 0x4, UR4 ;  /* 0x000000042a0408a5 */ /* 0x000fcc000f8e0204 */
[----:B------:R-:W-:Y:S01]  /*11d70*/  MOV R2, UR4 ;  /* 0x0000000400027c02 */ /* 0x000fe20008000f00 */
[----:B------:R-:W-:Y:S01]  /*11d80*/  IMAD.U32 R3, RZ, RZ, UR5 ;  /* 0x00000005ff037e24 */ /* 0x000fe2000f8e00ff */
[----:B------:R-:W-:-:S04]  /*11d90*/  ULDC UR4, c[0x0][0xc48] ;  /* 0x0003120000047ab9 */ /* 0x000fc80000000800 */
[----:B------:R1:W5:Y:S01]  /*11da0*/  @P0 LDG.E R24, desc[UR52][R2.64] ;  /* 0x0000003402180981 */ /* 0x000362000c1e1900 */
[----:B------:R-:W-:Y:S01]  /*11db0*/  IMAD.U32 R27, RZ, RZ, UR44 ;  /* 0x0000002cff1b7e24 */ /* 0x000fe2000f8e00ff */
[----:B------:R-:W-:Y:S01]  /*11dc0*/  UMOV UR5, 0xffffffff ;  /* 0xffffffff00057882 */ /* 0x000fe20000000000 */
[----:B------:R-:W-:-:S03]  /*11dd0*/  IMAD.U32 R19, RZ, RZ, UR4 ;  /* 0x00000004ff137e24 */ /* 0x000fc6000f8e00ff */
[----:B------:R-:W-:Y:S01]  /*11de0*/  LEA R27, R27, 0xffffffc0, 0x6 ;  /* 0xffffffc01b1b7811 */ /* 0x000fe200078e30ff */
[----:B------:R-:W-:Y:S06]  /*11df0*/  BRA.DIV UR5, `(.L_x_1772) ;  /* 0x0000003205b47947 */ /* 0x000fec000b800000 */
.L_x_1827:
[----:B------:R-:W2:Y:S01]  /*11e00*/  S2R R8, SR_TID.X ;  /* 0x0000000000087919 */ /* 0x000ea20000002100 */
[----:B0-----:R-:W-:Y:S01]  /*11e10*/  ISETP.NE.AND P1, PT, R10, 0x1, PT ;  /* 0x000000010a00780c */ /* 0x001fe20003f25270 */
[----:B------:R-:W-:Y:S01]  /*11e20*/  IMAD.MOV.U32 R34, RZ, RZ, RZ ;  /* 0x000000ffff227224 */ /* 0x000fe200078e00ff */
[----:B-----5:R-:W-:Y:S02]  /*11e30*/  SHF.R.S32.HI R29, RZ, 0x1f, R24 ;  /* 0x0000001fff1d7819 */ /* 0x020fe40000011418 */
[----:B------:R-:W-:-:S09]  /*11e40*/  LOP3.LUT R16, R16, 0xfffffbff, RZ, 0xc0, !PT ;  /* 0xfffffbff10107812 */ /* 0x000fd200078ec0ff */
[----:B------:R-:W0:Y:S01]  /*11e50*/  @P1 LDC R0, c[0x0][0x434] ;  /* 0x00010d00ff001b82 */ /* 0x000e220000000800 */
[----:B------:R-:W-:-:S07]  /*11e60*/  @P1 LOP3.LUT R16, R16, 0x400, RZ, 0xfc, !PT ;  /* 0x0000040010101812 */ /* 0x000fce00078efcff */
[----:B-1----:R-:W1:Y:S01]  /*11e70*/  @P1 LDC R3, c[0x0][0x438] ;  /* 0x00010e00ff031b82 */ /* 0x002e620000000800 */
[----:B--2---:R-:W-:-:S05]  /*11e80*/  IMAD.SHL.U32 R8, R8, 0x10, RZ ;  /* 0x0000001008087824 */ /* 0x004fca00078e00ff */
[----:B------:R-:W-:-:S05]  /*11e90*/  LOP3.LUT R8, R36, 0x70, R8, 0xf8, !PT ;  /* 0x0000007024087812 */ /* 0x000fca00078ef808 */
[----:B------:R-:W-:-:S05]  /*11ea0*/  IMAD.IADD R35, R8, 0x1, R27 ;  /* 0x0000000108237824 */ /* 0x000fca00078e021b */
[C---:B------:R-:W-:Y:S02]  /*11eb0*/  ISETP.GE.AND P0, PT, R35.reuse, UR37, PT ;  /* 0x0000002523007c0c */ /* 0x040fe4000bf06270 */
[----:B------:R-:W-:Y:S02]  /*11ec0*/  IADD3 R35, R35, R30, RZ ;  /* 0x0000001e23237210 */ /* 0x000fe40007ffe0ff */
[----:B------:R-:W-:-:S03]  /*11ed0*/  ISETP.GT.U32.OR P0, PT, R8, 0x3f, P0 ;  /* 0x0000003f0800780c */ /* 0x000fc60000704470 */
[----:B0-----:R-:W-:-:S04]  /*11ee0*/  @P1 IMAD.HI.U32 R0, R35, R0, RZ ;  /* 0x0000000023001227 */ /* 0x001fc800078e00ff */
[----:B------:R-:W-:Y:S01]  /*11ef0*/  IMAD.MOV.U32 R9, RZ, RZ, R35 ;  /* 0x000000ffff097224 */ /* 0x000fe200078e0023 */
[----:B-1----:R-:W-:-:S05]  /*11f00*/  @P1 SHF.R.U32.HI R9, RZ, R3, R0 ;  /* 0x00000003ff091219 */ /* 0x002fca0000011600 */
[----:B------:R-:W0:Y:S01]  /*11f10*/  @!P0 LDC.64 R6, c[0x0][0x428] ;  /* 0x00010a00ff068b82 */ /* 0x000e220000000a00 */
[--C-:B------:R-:W-:Y:S01]  /*11f20*/  @!P0 SHF.R.S32.HI R3, RZ, 0x1f, R9.reuse ;  /* 0x0000001fff038819 */ /* 0x100fe20000011409 */
[----:B------:R-:W-:-:S06]  /*11f30*/  @!P0 IMAD.MOV.U32 R2, RZ, RZ, R9 ;  /* 0x000000ffff028224 */ /* 0x000fcc00078e0009 */
[----:B------:R-:W1:Y:S01]  /*11f40*/  @!P0 LDC.64 R4, c[0x0][0x418] ;  /* 0x00010600ff048b82 */ /* 0x000e620000000a00 */
[-C--:B0-----:R-:W-:Y:S02]  /*11f50*/  @!P0 IMAD R0, R29, R6.reuse, RZ ;  /* 0x000000061d008224 */ /* 0x081fe400078e02ff */
[----:B------:R-:W-:-:S04]  /*11f60*/  @!P0 IMAD.WIDE.U32 R2, R24, R6, R2 ;  /* 0x0000000618028225 */ /* 0x000fc800078e0002 */
[----:B------:R-:W-:Y:S01]  /*11f70*/  @!P0 IMAD R7, R24, R7, R0 ;  /* 0x0000000718078224 */ /* 0x000fe200078e0200 */
[----:B-1----:R-:W-:-:S03]  /*11f80*/  @!P0 LEA R4, P1, R2, R4, 0x2 ;  /* 0x0000000402048211 */ /* 0x002fc600078210ff */
[----:B------:R-:W-:-:S05]  /*11f90*/  @!P0 IMAD.IADD R0, R3, 0x1, R7 ;  /* 0x0000000103008824 */ /* 0x000fca00078e0207 */
[----:B------:R-:W-:Y:S01]  /*11fa0*/  @!P0 LEA.HI.X R5, R2, R5, R0, 0x2, P1 ;  /* 0x0000000502058211 */ /* 0x000fe200008f1400 */
[----:B------:R-:W-:Y:S02]  /*11fb0*/  IMAD.U32 R2, RZ, RZ, UR47 ;  /* 0x0000002fff027e24 */ /* 0x000fe4000f8e00ff */
[----:B------:R-:W-:Y:S02]  /*11fc0*/  IMAD.MOV R0, RZ, RZ, -R9 ;  /* 0x000000ffff007224 */ /* 0x000fe400078e0a09 */
[----:B------:R0:W5:Y:S01]  /*11fd0*/  @!P0 LDG.E R34, desc[UR52][R4.64] ;  /* 0x0000003404228981 */ /* 0x000162000c1e1900 */
[----:B------:R-:W-:Y:S01]  /*11fe0*/  ISETP.NE.AND P2, PT, R2, 0x3, PT ;  /* 0x000000030200780c */ /* 0x000fe20003f45270 */
[----:B------:R-:W-:Y:S01]  /*11ff0*/  IMAD R35, R10, R0, R35 ;  /* 0x000000000a237224 */ /* 0x000fe200078e0223 */
[----:B------:R-:W-:Y:S02]  /*12000*/  ISETP.GT.U32.AND P0, PT, R8, 0x3f, PT ;  /* 0x0000003f0800780c */ /* 0x000fe40003f04070 */
[----:B------:R-:W-:-:S02]  /*12010*/  LOP3.LUT R16, R16, 0xfffffeff, RZ, 0xc0, !PT ;  /* 0xfffffeff10107812 */ /* 0x000fc400078ec0ff */
[----:B------:R-:W-:-:S05]  /*12020*/  IADD3 R0, RZ, -UR42, RZ ;  /* 0x8000002aff007c10 */ /* 0x000fca000fffe0ff */
[----:B------:R-:W-:Y:S02]  /*12030*/  IMAD R19, R19, R0, UR41 ;  /* 0x0000002913137e24 */ /* 0x000fe4000f8e0200 */
[----:B------:R-:W-:-:S03]  /*12040*/  @P2 LOP3.LUT R16, R16, 0x100, RZ, 0xfc, !PT ;  /* 0x0000010010102812 */ /* 0x000fc600078efcff */
[----:B------:R-:W-:Y:S02]  /*12050*/  SHF.R.S32.HI R23, RZ, 0x1f, R19 ;  /* 0x0000001fff177819 */ /* 0x000fe40000011413 */
[----:B------:R-:W-:-:S04]  /*12060*/  LOP3.LUT R16, R16, 0xfffffffe, RZ, 0xc0, !PT ;  /* 0xfffffffe10107812 */ /* 0x000fc800078ec0ff */
[----:B------:R-:W-:Y:S01]  /*12070*/  @P0 LOP3.LUT R16, R16, 0x1, RZ, 0xfc, !PT ;  /* 0x0000000110100812 */ /* 0x000fe200078efcff */
[----:B0-----:R-:W-:Y:S06]  /*12080*/  @!P2 BRA `(.L_x_1773) ;  /* 0x000000000004a947 */ /* 0x001fec0003800000 */
[----:B------:R-:W-:Y:S01]  /*12090*/  BPT.TRAP 0x1 ;  /* 0x000000040000795c */ /* 0x000fe20000300000 */
.L_x_1773:
[----:B------:R-:W-:Y:S01]  /*120a0*/  IMAD R25, R18, 0x8, R17 ;  /* 0x0000000812197824 */ /* 0x000fe200078e0211 */
[----:B------:R-:W-:Y:S01]  /*120b0*/  SHF.L.U32 R0, R22, 0x1f, RZ ;  /* 0x0000001f16007819 */ /* 0x000fe200000006ff */
[----:B------:R-:W-:Y:S03]  /*120c0*/  BSSY B0, `(.L_x_1774) ;  /* 0x0000003000007945 */ /* 0x000fe60003800000 */
[----:B------:R-:W0:Y:S02]  /*120d0*/  SYNCS.PHASECHK.TRANS64.TRYWAIT P0, [R25+URZ+0x28c40], R0 ;  /* 0x028c4000190075a7 */ /* 0x000e24000800017f */
[----:B0-----:R-:W-:Y:S05]  /*120e0*/  @!P0 BRA `(.L_x_1775) ;  /* 0x0000003000248947 */ /* 0x001fea0003800000 */
.L_x_1828:
[----:B------:R-:W-:Y:S05]  /*120f0*/  BSYNC B0 ;  /* 0x0000000000007941 */ /* 0x000fea0003800000 */
.L_x_1774:
[----:B------:R-:W-:Y:S01]  /*12100*/  SHF.R.S32.HI R37, RZ, 0x1f, R35 ;  /* 0x0000001fff257819 */ /* 0x000fe20000011423 */
[----:B------:R-:W1:Y:S01]  /*12110*/  S2R R6, SR_TID.X ;  /* 0x0000000000067919 */ /* 0x000e620000002100 */
[----:B------:R-:W-:Y:S01]  /*12120*/  ULDC.64 UR4, c[0x0][0x300] ;  /* 0x0000c00000047ab9 */ /* 0x000fe20000000a00 */
[----:B-----5:R-:W-:Y:S01]  /*12130*/  SHF.R.S32.HI R4, RZ, 0x1f, R34 ;  /* 0x0000001fff047819 */ /* 0x020fe20000011422 */
[----:B------:R-:W-:Y:S01]  /*12140*/  IMAD.WIDE.U32 R2, R35, UR4, RZ ;  /* 0x0000000423027c25 */ /* 0x000fe2000f8e00ff */
[----:B------:R-:W-:Y:S02]  /*12150*/  IADD3 R27, -R36, UR37, -R27 ;  /* 0x00000025241b7c10 */ /* 0x000fe4000fffe91b */
[----:B------:R-:W-:Y:S01]  /*12160*/  LOP3.LUT P2, RZ, R16, 0x2, RZ, 0xc0, !PT ;  /* 0x0000000210ff7812 */ /* 0x000fe2000784c0ff */
[----:B0-----:R-:W-:Y:S01]  /*12170*/  IMAD R0, R37, UR4, RZ ;  /* 0x0000000425007c24 */ /* 0x001fe2000f8e02ff */
[----:B------:R0:W-:Y:S03]  /*12180*/  STL [R1], R4 ;  /* 0x0000000401007387 */ /* 0x0001e60000100800 */
[----:B------:R-:W-:Y:S01]  /*12190*/  IMAD R5, R35, UR5, R0 ;  /* 0x0000000523057c24 */ /* 0x000fe2000f8e0200 */
[----:B------:R-:W-:-:S03]  /*121a0*/  ULDC.64 UR4, c[0x0][0x310] ;  /* 0x0000c40000047ab9 */ /* 0x000fc60000000a00 */
[----:B------:R-:W-:Y:S02]  /*121b0*/  IMAD.IADD R3, R3, 0x1, R5 ;  /* 0x0000000103037824 */ /* 0x000fe400078e0205 */
[----:B------:R-:W-:Y:S01]  /*121c0*/  IMAD R5, R4, UR4, RZ ;  /* 0x0000000404057c24 */ /* 0x000fe2000f8e02ff */
[----:B0-----:R-:W-:Y:S01]  /*121d0*/  LEA R4, R18, R31, 0xc ;  /* 0x0000001f12047211 */ /* 0x001fe200078e60ff */
        /* <DEDUP_REMOVED lines=10> */
[----:B------:R-:W-:Y:S01]  /*12280*/  UMOV UR4, 0xffffffff ;  /* 0xffffffff00047882 */ /* 0x000fe20000000000 */
[----:B-1----:R-:W-:Y:S02]  /*12290*/  IMAD.SHL.U32 R6, R6, 0x8, RZ ;  /* 0x0000000806067824 */ /* 0x002fe400078e00ff */
[----:B------:R-:W-:Y:S02]  /*122a0*/  LEA.HI.X R5, R2, UR5, R5, 0x1, P0 ;  /* 0x0000000502057c11 */ /* 0x000fe400080f0c05 */
[----:B------:R-:W-:Y:S02]  /*122b0*/  ISETP.GE.AND P0, PT, R27, 0x1, PT ;  /* 0x000000011b00780c */ /* 0x000fe40003f06270 */
[----:B------:R-:W-:Y:S01]  /*122c0*/  LOP3.LUT R6, R6, 0x38, RZ, 0xc0, !PT ;  /* 0x0000003806067812 */ /* 0x000fe200078ec0ff */
[----:B------:R-:W-:Y:S10]  /*122d0*/  BRA.DIV UR4, `(.L_x_1776) ;  /* 0x0000002e04bc7947 */ /* 0x000ff4000b800000 */
[----:B------:R-:W0:Y:S01]  /*122e0*/  SHFL.IDX PT, R14, R0, RZ, 0x181f ;  /* 0x00181fff000e7589 */ /* 0x000e2200000e0000 */
[----:B------:R-:W-:-:S03]  /*122f0*/  @P0 IMAD R7, R4, 0x2, R17 ;  /* 0x0000000204070824 */ /* 0x000fc600078e0211 */
[----:B------:R-:W1:Y:S01]  /*12300*/  SHFL.IDX PT, R2, R5, RZ, 0x181f ;  /* 0x00181fff05027589 */ /* 0x000e6200000e0000 */
[----:B0-----:R-:W-:-:S05]  /*12310*/  @P0 LEA R14, P1, R6, R14, 0x1 ;  /* 0x0000000e060e0211 */ /* 0x001fca00078208ff */
[----:B-1----:R-:W-:Y:S02]  /*12320*/  @P0 IMAD.X R3, RZ, RZ, R2, P1 ;  /* 0x000000ffff030224 */ /* 0x002fe400008e0602 */
[----:B------:R-:W-:Y:S02]  /*12330*/  @P0 IMAD.MOV.U32 R2, RZ, RZ, R14 ;  /* 0x000000ffff020224 */ /* 0x000fe400078e000e */
[----:B------:R-:W0:Y:S04]  /*12340*/  SHFL.IDX PT, R14, R0, 0x1, 0x181f ;  /* 0x00381f00000e7f89 */ /* 0x000e2800000e0000 */
[----:B------:R1:W-:Y:S01]  /*12350*/  @P0 LDGSTS.E.BYPASS.LTC128B.128 [R7+0x22400], desc[UR52][R2.64], !P2 ;  /* 0x2240000002070fae */ /* 0x0003e2000d101d74 */
[----:B------:R-:W-:-:S03]  /*12360*/  ISETP.GE.AND P0, PT, R27, 0x11, PT ;  /* 0x000000111b00780c */ /* 0x000fc60003f06270 */
[----:B-1----:R-:W1:Y:S10]  /*12370*/  SHFL.IDX PT, R2, R5, 0x1, 0x181f ;  /* 0x00381f0005027f89 */ /* 0x002e7400000e0000 */
[----:B------:R-:W-:-:S02]  /*12380*/  @P0 LEA R9, R4, R17, 0x1 ;  /* 0x0000001104090211 */ /* 0x000fc400078e08ff */
[----:B0-----:R-:W-:-:S05]  /*12390*/  @P0 LEA R14, P1, R6, R14, 0x1 ;  /* 0x0000000e060e0211 */ /* 0x001fca00078208ff */
[----:B-1----:R-:W-:Y:S02]  /*123a0*/  @P0 IMAD.X R3, RZ, RZ, R2, P1 ;  /* 0x000000ffff030224 */ /* 0x002fe400008e0602 */
[----:B------:R-:W-:Y:S02]  /*123b0*/  @P0 IMAD.MOV.U32 R2, RZ, RZ, R14 ;  /* 0x000000ffff020224 */ /* 0x000fe400078e000e */
[----:B------:R-:W0:Y:S04]  /*123c0*/  SHFL.IDX PT, R14, R0, 0x2, 0x181f ;  /* 0x00581f00000e7f89 */ /* 0x000e2800000e0000 */
[----:B------:R1:W-:Y:S01]  /*123d0*/  @P0 LDGSTS.E.BYPASS.LTC128B.128 [R9+0x22c00], desc[UR52][R2.64], !P2 ;  /* 0x22c0000002090fae */ /* 0x0003e2000d101d74 */
[----:B------:R-:W-:-:S03]  /*123e0*/  ISETP.GE.AND P0, PT, R27, 0x21, PT ;  /* 0x000000211b00780c */ /* 0x000fc60003f06270 */
[----:B-1----:R-:W1:Y:S10]  /*123f0*/  SHFL.IDX PT, R2, R5, 0x2, 0x181f ;  /* 0x00581f0005027f89 */ /* 0x002e7400000e0000 */
[----:B------:R-:W-:Y:S01]  /*12400*/  @P0 IMAD R7, R4, 0x2, R17 ;  /* 0x0000000204070824 */ /* 0x000fe200078e0211 */
[----:B------:R-:W2:Y:S01]  /*12410*/  SHFL.IDX PT, R5, R5, 0x3, 0x181f ;  /* 0x00781f0005057f89 */ /* 0x000ea200000e0000 */
[----:B0-----:R-:W-:-:S05]  /*12420*/  @P0 LEA R14, P1, R6, R14, 0x1 ;  /* 0x0000000e060e0211 */ /* 0x001fca00078208ff */
[----:B-1----:R-:W-:Y:S02]  /*12430*/  @P0 IMAD.X R3, RZ, RZ, R2, P1 ;  /* 0x000000ffff030224 */ /* 0x002fe400008e0602 */
[----:B------:R-:W-:Y:S02]  /*12440*/  @P0 IMAD.MOV.U32 R2, RZ, RZ, R14 ;  /* 0x000000ffff020224 */ /* 0x000fe400078e000e */
[----:B------:R0:W1:Y:S04]  /*12450*/  SHFL.IDX PT, R14, R0, 0x3, 0x181f ;  /* 0x00781f00000e7f89 */ /* 0x00006800000e0000 */
[----:B--2---:R0:W-:Y:S02]  /*12460*/  @P0 LDGSTS.E.BYPASS.LTC128B.128 [R7+0x23400], desc[UR52][R2.64], !P2 ;  /* 0x2340000002070fae */ /* 0x0041e4000d101d74 */
.L_x_1838:
[----:B------:R-:W-:-:S13]  /*12470*/  ISETP.GE.AND P0, PT, R27, 0x31, PT ;  /* 0x000000311b00780c */ /* 0x000fda0003f06270 */
[----:B01----:R-:W-:-:S05]  /*12480*/  @P0 LEA R2, P1, R6, R14, 0x1 ;  /* 0x0000000e06020211 */ /* 0x003fca00078208ff */
[----:B------:R-:W-:Y:S01]  /*12490*/  @P0 IMAD.X R3, RZ, RZ, R5, P1 ;  /* 0x000000ffff030224 */ /* 0x000fe200008e0605 */
[----:B------:R-:W-:-:S05]  /*124a0*/  @P0 LEA R5, R4, R17, 0x1 ;  /* 0x0000001104050211 */ /* 0x000fca00078e08ff */
[----:B------:R-:W-:Y:S01]  /*124b0*/  @!PT LDS RZ, [RZ] ;  /* 0x00000000fffff984 */ /* 0x000fe20000000800 */
[----:B------:R-:W-:Y:S01]  /*124c0*/  @!PT LDS RZ, [RZ] ;  /* 0x00000000fffff984 */ /* 0x000fe20000000800 */
[----:B------:R-:W-:Y:S01]  /*124d0*/  @!PT LDS RZ, [RZ] ;  /* 0x00000000fffff984 */ /* 0x000fe20000000800 */
[----:B------:R0:W-:Y:S01]  /*124e0*/  @P0 LDGSTS.E.BYPASS.LTC128B.128 [R5+0x23c00], desc[UR52][R2.64], !P2 ;  /* 0x23c0000002050fae */ /* 0x0001e2000d101d74 */
[----:B------:R-:W-:Y:S01]  /*124f0*/  PLOP3.LUT P0, PT, PT, PT, PT, 0x80, 0x0 ;  /* 0x000000000000781c */ /* 0x000fe20003f0f070 */
[----:B------:R-:W-:-:S12]  /*12500*/  NOP ;  /* 0x0000000000007918 */ /* 0x000fd80000000000 */
.L_x_1777:
        /* <DEDUP_REMOVED lines=11> */
.L_x_1778:
[----:B------:R-:W-:Y:S01]  /*125c0*/  VIADD R0, R17, 0x20400 ;  /* 0x0002040011007836 */ /* 0x000fe20000000000 */
[----:B------:R1:W-:Y:S06]  /*125d0*/  SYNCS.ARRIVE.TRANS64.A1T0 RZ, [R25+URZ+0x28c30], RZ ;  /* 0x028c30ff19ff79a7 */ /* 0x0003ec000810003f */
[----:B------:R-:W-:Y:S05]  /*125e0*/  WARPSYNC.ALL ;  /* 0x0000000000007948 */ /* 0x000fea0003800000 */
[----:B------:R-:W-:Y:S01]  /*125f0*/  BAR.SYNC.DEFER_BLOCKING 0x8, 0x100 ;  /* 0x0204000000007b1d */ /* 0x000fe20000010000 */
[----:B------:R-:W-:-:S05]  /*12600*/  LOP3.LUT P0, RZ, R0, 0x3ff, RZ, 0xc0, !PT ;  /* 0x000003ff00ff7812 */ /* 0x000fca000780c0ff */
[----:B------:R-:W-:Y:S08]  /*12610*/  BSSY B6, `(.L_x_1779) ;  /* 0x0000012000067945 */ /* 0x000ff00003800000 */
        /* <DEDUP_REMOVED lines=17> */
.L_x_1780:
[----:B------:R-:W-:Y:S05]  /*12730*/  BSYNC B6 ;  /* 0x0000000000067941 */ /* 0x000fea0003800000 */
.L_x_1779:
[----:B------:R2:W5:Y:S01]  /*12740*/  LDL R8, [R1+0x8] ;  /* 0x0000080001087983 */ /* 0x0005620000100800 */
[----:B------:R-:W-:Y:S01]  /*12750*/  UISETP.NE.AND UP0, UPT, UR49, URZ, UPT ;  /* 0x0000003f3100728c */ /* 0x000fe2000bf05270 */
[----:B0-----:R-:W0:Y:S01]  /*12760*/  S2R R2, SR_TID.X ;  /* 0x0000000000027919 */ /* 0x001e220000002100 */
[----:B------:R-:W-:Y:S01]  /*12770*/  R2UR UR6, R23 ;  /* 0x00000000170672ca */ /* 0x000fe200000e0000 */
[----:B------:R-:W-:-:S03]  /*12780*/  ULDC.64 UR8, c[0x0][0x2d8] ;  /* 0x0000b60000087ab9 */ /* 0x000fc60000000a00 */
[----:B------:R-:W-:Y:S02]  /*12790*/  PLOP3.LUT P0, PT, PT, PT, UP0, 0x80, 0x0 ;  /* 0x000000000000781c */ /* 0x000fe40003f0f008 */
[----:B------:R-:W-:-:S03]  /*127a0*/  LOP3.LUT P5, RZ, R16, 0x1000, RZ, 0xc0, !PT ;  /* 0x0000100010ff7812 */ /* 0x000fc600078ac0ff */
[----:B------:R-:W-:Y:S01]  /*127b0*/  @UP0 ULDC UR4, c[0x0][0x44c] ;  /* 0x0001130000040ab9 */ /* 0x000fe20000000800 */
[----:B0-----:R-:W-:-:S04]  /*127c0*/  SHF.L.U32 R2, R2, 0x4, RZ ;  /* 0x0000000402027819 */ /* 0x001fc800000006ff */
[----:B------:R-:W-:-:S05]  /*127d0*/  LOP3.LUT R2, R36, 0x70, R2, 0xf8, !PT ;  /* 0x0000007024027812 */ /* 0x000fca00078ef802 */
[----:B------:R-:W-:-:S04]  /*127e0*/  VIADD R0, R2, UR43 ;  /* 0x0000002b02007c36 */ /* 0x000fc80008000000 */
[----:B------:R-:W-:Y:S01]  /*127f0*/  @P0 IMAD.HI.U32 R3, R0, UR4, RZ ;  /* 0x0000000400030c27 */ /* 0x000fe2000f8e00ff */
[----:B------:R-:W-:Y:S01]  /*12800*/  PLOP3.LUT P0, PT, PT, PT, UP0, 0x80, 0x0 ;  /* 0x000000000000781c */ /* 0x000fe20003f0f008 */
[----:B------:R-:W-:Y:S01]  /*12810*/  @UP0 ULDC UR4, c[0x0][0x450] ;  /* 0x0001140000040ab9 */ /* 0x000fe20000000800 */
[----:B------:R-:W-:Y:S01]  /*12820*/  R2UR UR7, R19 ;  /* 0x00000000130772ca */ /* 0x000fe200000e0000 */
[----:B------:R-:W-:Y:S01]  /*12830*/  IMAD.MOV.U32 R2, RZ, RZ, R0 ;  /* 0x000000ffff027224 */ /* 0x000fe200078e0000 */
[----:B------:R-:W-:-:S09]  /*12840*/  UIMAD UR6, UR6, UR8, URZ ;  /* 0x00000008060672a4 */ /* 0x000fd2000f8e023f */
[----:B------:R-:W-:Y:S02]  /*12850*/  @P0 SHF.R.U32.HI R2, RZ, UR4, R3 ;  /* 0x00000004ff020c19 */ /* 0x000fe40008011603 */
[----:B------:R-:W-:Y:S01]  /*12860*/  R2UR UR4, R19 ;  /* 0x00000000130472ca */ /* 0x000fe200000e0000 */
[----:B------:R-:W-:Y:S01]  /*12870*/  UIMAD UR7, UR7, UR9, UR6 ;  /* 0x00000009070772a4 */ /* 0x000fe2000f8e0206 */
[----:B------:R-:W0:Y:S01]  /*12880*/  S2R R10, SR_TID.X ;  /* 0x00000000000a7919 */ /* 0x000e220000002100 */
[----:B------:R-:W-:Y:S01]  /*12890*/  USHF.R.S32.HI UR6, URZ, 0x1f, UR42 ;  /* 0x0000001f3f067899 */ /* 0x000fe2000801142a */
[----:B------:R-:W-:-:S09]  /*128a0*/  IMAD.MOV R5, RZ, RZ, -R2 ;  /* 0x000000ffff057224 */ /* 0x000fd200078e0a02 */
[----:B------:R-:W-:-:S03]  /*128b0*/  UIMAD.WIDE.U32 UR4, UR4, UR8, URZ ;  /* 0x00000008040472a5 */ /* 0x000fc6000f8e003f */
[----:B------:R-:W-:Y:S01]  /*128c0*/  ULDC.64 UR8, c[0x0][0x2e0] ;  /* 0x0000b80000087ab9 */ /* 0x000fe20000000a00 */
[----:B------:R-:W-:Y:S02]  /*128d0*/  UIADD3 UR5, UR5, UR7, URZ ;  /* 0x0000000705057290 */ /* 0x000fe4000fffe03f */
[----:B------:R-:W-:Y:S01]  /*128e0*/  UIMAD UR6, UR6, UR8, URZ ;  /* 0x00000008060672a4 */ /* 0x000fe2000f8e023f */
[----:B------:R-:W-:Y:S01]  /*128f0*/  ULDC UR7, c[0x0][0x448] ;  /* 0x0001120000077ab9 */ /* 0x000fe20000000800 */
[----:B------:R-:W-:Y:S01]  /*12900*/  UIMAD.WIDE.U32 UR4, UR42, UR8, UR4 ;  /* 0x000000082a0472a5 */ /* 0x000fe2000f8e0004 */
[----:B------:R-:W-:Y:S01]  /*12910*/  IMAD R5, R5, UR7, R0 ;  /* 0x0000000705057c24 */ /* 0x000fe2000f8e0200 */
[----:B------:R-:W-:Y:S01]  /*12920*/  UIMAD UR6, UR42, UR9, UR6 ;  /* 0x000000092a0672a4 */ /* 0x000fe2000f8e0206 */
[----:B------:R-:W-:Y:S02]  /*12930*/  SHF.R.S32.HI R0, RZ, 0x1f, R2 ;  /* 0x0000001fff007819 */ /* 0x000fe40000011402 */
[----:B------:R-:W-:Y:S01]  /*12940*/  ULDC.64 UR8, c[0x0][0x2d0] ;  /* 0x0000b40000087ab9 */ /* 0x000fe20000000a00 */
[----:B------:R-:W-:Y:S01]  /*12950*/  UIADD3 UR5, UR5, UR6, URZ ;  /* 0x0000000605057290 */ /* 0x000fe2000fffe03f */
[----:B------:R-:W-:-:S02]  /*12960*/  IMAD.U32 R9, RZ, RZ, UR8 ;  /* 0x00000008ff097e24 */ /* 0x000fc4000f8e00ff */
[----:B------:R-:W-:Y:S01]  /*12970*/  IMAD R3, R0, UR8, RZ ;  /* 0x0000000800037c24 */ /* 0x000fe2000f8e02ff */
[----:B------:R-:W-:-:S03]  /*12980*/  SHF.R.S32.HI R0, RZ, 0x1f, R5 ;  /* 0x0000001fff007819 */ /* 0x000fc60000011405 */
[C---:B------:R-:W-:Y:S02]  /*12990*/  IMAD R7, R2.reuse, UR9, R3 ;  /* 0x0000000902077c24 */ /* 0x040fe4000f8e0203 */
[----:B------:R-:W-:Y:S01]  /*129a0*/  IMAD.WIDE.U32 R2, R2, R9, UR4 ;  /* 0x0000000402027e25 */ /* 0x000fe2000f8e0009 */
[----:B------:R-:W-:-:S03]  /*129b0*/  ULDC.64 UR4, c[0x0][0x2c8] ;  /* 0x0000b20000047ab9 */ /* 0x000fc60000000a00 */
[----:B------:R-:W-:Y:S02]  /*129c0*/  IMAD.IADD R3, R3, 0x1, R7 ;  /* 0x0000000103037824 */ /* 0x000fe400078e0207 */
[----:B------:R-:W-:Y:S02]  /*129d0*/  IMAD R0, R0, UR4, RZ ;  /* 0x0000000400007c24 */ /* 0x000fe4000f8e02ff */
[----:B------:R-:W-:-:S04]  /*129e0*/  IMAD.WIDE.U32 R2, R5, UR4, R2 ;  /* 0x0000000405027c25 */ /* 0x000fc8000f8e0002 */
[----:B------:R-:W-:Y:S01]  /*129f0*/  IMAD R7, R5, UR5, R0 ;  /* 0x0000000505077c24 */ /* 0x000fe2000f8e0200 */
[----:B------:R-:W-:Y:S02]  /*12a00*/  ULDC.64 UR4, c[0x0][0x280] ;  /* 0x0000a00000047ab9 */ /* 0x000fe40000000a00 */
[----:B------:R-:W-:Y:S02]  /*12a10*/  LEA R0, P0, R2, UR4, 0x1 ;  /* 0x0000000402007c11 */ /* 0x000fe4000f8008ff */
[----:B------:R-:W-:Y:S01]  /*12a20*/  IADD3 R5, R3, R7, RZ ;  /* 0x0000000703057210 */ /* 0x000fe20007ffe0ff */
[----:B0-----:R-:W-:Y:S01]  /*12a30*/  IMAD.SHL.U32 R10, R10, 0x8, RZ ;  /* 0x000000080a0a7824 */ /* 0x001fe200078e00ff */
[----:B------:R-:W-:Y:S02]  /*12a40*/  UMOV UR4, 0xffffffff ;  /* 0xffffffff00047882 */ /* 0x000fe40000000000 */
[----:B------:R-:W-:Y:S02]  /*12a50*/  LEA.HI.X R5, R2, UR5, R5, 0x1, P0 ;  /* 0x0000000502057c11 */ /* 0x000fe400080f0c05 */
[----:B------:R-:W-:Y:S01]  /*12a60*/  LOP3.LUT R10, R10, 0x38, RZ, 0xc0, !PT ;  /* 0x000000380a0a7812 */ /* 0x000fe200078ec0ff */
[----:B--2---:R-:W-:Y:S06]  /*12a70*/  BRA.DIV UR4, `(.L_x_1781) ;  /* 0x0000002a04fc7947 */ /* 0x004fec000b800000 */
[----:B------:R-:W0:Y:S01]  /*12a80*/  SHFL.IDX PT, R14, R0, RZ, 0x181f ;  /* 0x00181fff000e7589 */ /* 0x000e2200000e0000 */
[----:B------:R-:W-:-:S03]  /*12a90*/  VIADD R4, R36, UR43 ;  /* 0x0000002b24047c36 */ /* 0x000fc60008000000 */
[----:B------:R-:W2:Y:S01]  /*12aa0*/  SHFL.IDX PT, R2, R5, RZ, 0x181f ;  /* 0x00181fff05027589 */ /* 0x000ea200000e0000 */
[C---:B------:R-:W-:Y:S01]  /*12ab0*/  VIADD R6, R4.reuse, 0x10 ;  /* 0x0000001004067836 */ /* 0x040fe20000000000 */
[----:B------:R-:W-:-:S13]  /*12ac0*/  ISETP.GE.AND P0, PT, R4, UR36, PT ;  /* 0x0000002404007c0c */ /* 0x000fda000bf06270 */
[----:B0-----:R-:W-:-:S05]  /*12ad0*/  @!P0 LEA R14, P1, R10, R14, 0x1 ;  /* 0x0000000e0a0e8211 */ /* 0x001fca00078208ff */
[----:B--2---:R-:W-:Y:S02]  /*12ae0*/  @!P0 IMAD.X R3, RZ, RZ, R2, P1 ;  /* 0x000000ffff038224 */ /* 0x004fe400008e0602 */
[----:B------:R-:W-:Y:S02]  /*12af0*/  @!P0 IMAD.MOV.U32 R2, RZ, RZ, R14 ;  /* 0x000000ffff028224 */ /* 0x000fe400078e000e */
[----:B------:R-:W0:Y:S04]  /*12b00*/  SHFL.IDX PT, R14, R0, 0x1, 0x181f ;  /* 0x00381f00000e7f89 */ /* 0x000e2800000e0000 */
[----:B-----5:R2:W-:Y:S01]  /*12b10*/  @!P0 LDGSTS.E.BYPASS.LTC128B.128 [R8+0x20400], desc[UR52][R2.64], !P5 ;  /* 0x2040000002088fae */ /* 0x0205e2000e901d74 */
[----:B------:R-:W-:Y:S01]  /*12b20*/  ISETP.GE.AND P0, PT, R6, UR36, PT ;  /* 0x0000002406007c0c */ /* 0x000fe2000bf06270 */
[----:B------:R-:W-:-:S02]  /*12b30*/  VIADD R6, R4, 0x20 ;  /* 0x0000002004067836 */ /* 0x000fc40000000000 */
[----:B--2---:R-:W2:Y:S10]  /*12b40*/  SHFL.IDX PT, R2, R5, 0x1, 0x181f ;  /* 0x00381f0005027f89 */ /* 0x004eb400000e0000 */
[----:B0-----:R-:W-:-:S04]  /*12b50*/  @!P0 LEA R14, P1, R10, R14, 0x1 ;  /* 0x0000000e0a0e8211 */ /* 0x001fc800078208ff */
[----:B--2---:R-:W-:Y:S01]  /*12b60*/  @!P0 IADD3.X R3, RZ, R2, RZ, P1, !PT ;  /* 0x00000002ff038210 */ /* 0x004fe20000ffe4ff */
[----:B------:R-:W-:Y:S02]  /*12b70*/  @!P0 IMAD.MOV.U32 R2, RZ, RZ, R14 ;  /* 0x000000ffff028224 */ /* 0x000fe400078e000e */
[----:B------:R-:W0:Y:S04]  /*12b80*/  SHFL.IDX PT, R14, R0, 0x2, 0x181f ;  /* 0x00581f00000e7f89 */ /* 0x000e2800000e0000 */
[----:B------:R2:W-:Y:S01]  /*12b90*/  @!P0 LDGSTS.E.BYPASS.LTC128B.128 [R8+0x20c00], desc[UR52][R2.64], !P5 ;  /* 0x20c0000002088fae */ /* 0x0005e2000e901d74 */
[----:B------:R-:W-:-:S03]  /*12ba0*/  ISETP.GE.AND P0, PT, R6, UR36, PT ;  /* 0x0000002406007c0c */ /* 0x000fc6000bf06270 */
[----:B--2---:R-:W2:Y:S04]  /*12bb0*/  SHFL.IDX PT, R2, R5, 0x2, 0x181f ;  /* 0x00581f0005027f89 */ /* 0x004ea800000e0000 */
[----:B------:R-:W3:Y:S06]  /*12bc0*/  SHFL.IDX PT, R5, R5, 0x3, 0x181f ;  /* 0x00781f0005057f89 */ /* 0x000eec00000e0000 */
[----:B0-----:R-:W-:-:S05]  /*12bd0*/  @!P0 LEA R14, P1, R10, R14, 0x1 ;  /* 0x0000000e0a0e8211 */ /* 0x001fca00078208ff */
[----:B--2---:R-:W-:Y:S02]  /*12be0*/  @!P0 IMAD.X R3, RZ, RZ, R2, P1 ;  /* 0x000000ffff038224 */ /* 0x004fe400008e0602 */
[----:B------:R-:W-:Y:S02]  /*12bf0*/  @!P0 IMAD.MOV.U32 R2, RZ, RZ, R14 ;  /* 0x000000ffff028224 */ /* 0x000fe400078e000e */
[----:B------:R0:W2:Y:S04]  /*12c00*/  SHFL.IDX PT, R14, R0, 0x3, 0x181f ;  /* 0x00781f00000e7f89 */ /* 0x0000a800000e0000 */
[----:B---3--:R0:W-:Y:S02]  /*12c10*/  @!P0 LDGSTS.E.BYPASS.LTC128B.128 [R8+0x21400], desc[UR52][R2.64], !P5 ;  /* 0x2140000002088fae */ /* 0x0081e4000e901d74 */
.L_x_1847:
[----:B------:R-:W-:-:S05]  /*12c20*/  VIADD R4, R4, 0x30 ;  /* 0x0000003004047836 */ /* 0x000fca0000000000 */
[----:B------:R-:W-:-:S13]  /*12c30*/  ISETP.GE.AND P0, PT, R4, UR36, PT ;  /* 0x0000002404007c0c */ /* 0x000fda000bf06270 */
[----:B0-2---:R-:W-:-:S04]  /*12c40*/  @!P0 LEA R2, P1, R10, R14, 0x1 ;  /* 0x0000000e0a028211 */ /* 0x005fc800078208ff */
[----:B------:R-:W-:-:S05]  /*12c50*/  @!P0 IADD3.X R3, RZ, R5, RZ, P1, !PT ;  /* 0x00000005ff038210 */ /* 0x000fca0000ffe4ff */
[----:B------:R-:W-:Y:S01]  /*12c60*/  @!PT LDS RZ, [RZ] ;  /* 0x00000000fffff984 */ /* 0x000fe20000000800 */
[----:B------:R-:W-:Y:S01]  /*12c70*/  @!PT LDS RZ, [RZ] ;  /* 0x00000000fffff984 */ /* 0x000fe20000000800 */
[----:B------:R-:W-:Y:S01]  /*12c80*/  @!PT LDS RZ, [RZ] ;  /* 0x00000000fffff984 */ /* 0x000fe20000000800 */
[----:B------:R0:W-:Y:S01]  /*12c90*/  @!P0 LDGSTS.E.BYPASS.LTC128B.128 [R8+0x21c00], desc[UR52][R2.64], !P5 ;  /* 0x21c0000002088fae */ /* 0x0001e2000e901d74 */
[----:B------:R-:W-:Y:S01]  /*12ca0*/  PLOP3.LUT P0, PT, PT, PT, PT, 0x80, 0x0 ;  /* 0x000000000000781c */ /* 0x000fe20003f0f070 */
[----:B------:R-:W-:-:S12]  /*12cb0*/  NOP ;  /* 0x0000000000007918 */ /* 0x000fd80000000000 */
.L_x_1782:
        /* <DEDUP_REMOVED lines=16> */
[----:B------:R-:W2:Y:S03]  /*12dc0*/  SYNCS.PHASECHK.TRANS64.TRYWAIT P0, [R17+URZ+0x28c20], R0 ;  /* 0x028c2000110075a7 */ /* 0x000ea6000800017f */
[----:B0-2---:R-:W-:Y:S05]  /*12dd0*/  @!P0 BRA `(.L_x_1784) ;  /* 0x0000002c003c8947 */ /* 0x005fea0003800000 */
.L_x_1848:
[----:B------:R-:W-:Y:S05]  /*12de0*/  BSYNC B0 ;  /* 0x0000000000007941 */ /* 0x000fea0003800000 */
.L_x_1783:
[----:B------:R-:W-:-:S05]  /*12df0*/  IMAD.U32 R2, RZ, RZ, UR47 ;  /* 0x0000002fff027e24 */ /* 0x000fca000f8e00ff */
[----:B------:R-:W-:-:S13]  /*12e00*/  ISETP.NE.AND P0, PT, R2, 0x3, PT ;  /* 0x000000030200780c */ /* 0x000fda0003f05270 */
[----:B------:R-:W-:Y:S05]  /*12e10*/  @!P0 BRA `(.L_x_1785) ;  /* 0x0000000000048947 */ /* 0x000fea0003800000 */
[----:B------:R-:W-:Y:S01]  /*12e20*/  BPT.TRAP 0x1 ;  /* 0x000000040000795c */ /* 0x000fe20000300000 */
.L_x_1785:
[----:B0-----:R-:W-:Y:S01]  /*12e30*/  SHF.L.U32 R0, R22, 0x1f, RZ ;  /* 0x0000001f16007819 */ /* 0x001fe200000006ff */
[----:B------:R-:W-:Y:S03]  /*12e40*/  BSSY B0, `(.L_x_1786) ;  /* 0x0000003000007945 */ /* 0x000fe60003800000 */
[----:B------:R-:W0:Y:S02]  /*12e50*/  SYNCS.PHASECHK.TRANS64.TRYWAIT P0, [R25+URZ+0x28c60], R0 ;  /* 0x028c6000190075a7 */ /* 0x000e24000800017f */
[----:B0-----:R-:W-:Y:S05]  /*12e60*/  @!P0 BRA `(.L_x_1787) ;  /* 0x0000002c002c8947 */ /* 0x001fea0003800000 */
.L_x_1849:
[----:B------:R-:W-:Y:S05]  /*12e70*/  BSYNC B0 ;  /* 0x0000000000007941 */ /* 0x000fea0003800000 */
.L_x_1786:
[----:B------:R-:W2:Y:S01]  /*12e80*/  LDL.LU R4, [R1] ;  /* 0x0000000001047983 */ /* 0x000ea20000300800 */
[----:B------:R-:W-:Y:S01]  /*12e90*/  ULDC.64 UR4, c[0x0][0x328] ;  /* 0x0000ca0000047ab9 */ /* 0x000fe20000000a00 */
[----:B------:R-:W-:Y:S01]  /*12ea0*/  LOP3.LUT R16, R16, 0xfffff7ff, RZ, 0xc0, !PT ;  /* 0xfffff7ff10107812 */ /* 0x000fe200078ec0ff */
[----:B0-----:R-:W-:Y:S02]  /*12eb0*/  IMAD R0, R37, UR4, RZ ;  /* 0x0000000425007c24 */ /* 0x001fe4000f8e02ff */
[----:B------:R-:W-:-:S04]  /*12ec0*/  IMAD.WIDE.U32 R2, R35, UR4, RZ ;  /* 0x0000000423027c25 */ /* 0x000fc8000f8e00ff */
[----:B------:R-:W-:Y:S01]  /*12ed0*/  IMAD R5, R35, UR5, R0 ;  /* 0x0000000523057c24 */ /* 0x000fe2000f8e0200 */
[----:B------:R-:W-:-:S03]  /*12ee0*/  ULDC.64 UR4, c[0x0][0x338] ;  /* 0x0000ce0000047ab9 */ /* 0x000fc60000000a00 */
[----:B------:R-:W-:Y:S02]  /*12ef0*/  IMAD.IADD R3, R3, 0x1, R5 ;  /* 0x0000000103037824 */ /* 0x000fe400078e0205 */
[----:B------:R-:W-:-:S04]  /*12f00*/  IMAD.WIDE.U32 R2, R34, UR4, R2 ;  /* 0x0000000422027c25 */ /* 0x000fc8000f8e0002 */
[----:B--2---:R-:W-:Y:S01]  /*12f10*/  IMAD R5, R4, UR4, RZ ;  /* 0x0000000404057c24 */ /* 0x004fe2000f8e02ff */
[----:B------:R-:W-:-:S03]  /*12f20*/  PRMT R4, R32, 0x8880, RZ ;  /* 0x0000888020047816 */ /* 0x000fc600000000ff */
[----:B------:R-:W-:Y:S01]  /*12f30*/  IMAD R5, R34, UR5, R5 ;  /* 0x0000000522057c24 */ /* 0x000fe2000f8e0205 */
[----:B------:R-:W-:Y:S02]  /*12f40*/  ULDC.64 UR4, c[0x0][0x330] ;  /* 0x0000cc0000047ab9 */ /* 0x000fe40000000a00 */
[----:B------:R-:W-:Y:S02]  /*12f50*/  IMAD R0, R23, UR4, RZ ;  /* 0x0000000417007c24 */ /* 0x000fe4000f8e02ff */
[----:B------:R-:W-:Y:S02]  /*12f60*/  IMAD.IADD R3, R3, 0x1, R5 ;  /* 0x0000000103037824 */ /* 0x000fe400078e0205 */
[C---:B------:R-:W-:Y:S02]  /*12f70*/  IMAD R7, R19.reuse, UR5, R0 ;  /* 0x0000000513077c24 */ /* 0x040fe4000f8e0200 */
[----:B------:R-:W-:Y:S01]  /*12f80*/  IMAD.WIDE.U32 R2, R19, UR4, R2 ;  /* 0x0000000413027c25 */ /* 0x000fe2000f8e0002 */
[----:B------:R-:W-:-:S03]  /*12f90*/  ULDC.64 UR4, c[0x0][0x318] ;  /* 0x0000c60000047ab9 */ /* 0x000fc60000000a00 */
[----:B------:R-:W-:Y:S01]  /*12fa0*/  IMAD R5, R18, 0x8000, R31 ;  /* 0x0000800012057824 */ /* 0x000fe200078e021f */
[----:B------:R-:W-:Y:S02]  /*12fb0*/  IADD3 R7, R3, R7, RZ ;  /* 0x0000000703077210 */ /* 0x000fe40007ffe0ff */
[----:B------:R-:W-:Y:S01]  /*12fc0*/  LEA R6, P0, R2, UR4, 0x1 ;  /* 0x0000000402067c11 */ /* 0x000fe2000f8008ff */
[----:B------:R-:W-:-:S03]  /*12fd0*/  UMOV UR4, 0xffffffff ;  /* 0xffffffff00047882 */ /* 0x000fc60000000000 */
[----:B------:R-:W-:Y:S02]  /*12fe0*/  LEA.HI.X R7, R2, UR5, R7, 0x1, P0 ;  /* 0x0000000502077c11 */ /* 0x000fe400080f0c07 */
[----:B------:R-:W-:-:S13]  /*12ff0*/  ISETP.GT.AND P0, PT, R4, -0x1, PT ;  /* 0xffffffff0400780c */ /* 0x000fda0003f04270 */
[----:B------:R-:W-:Y:S01]  /*13000*/  @P0 LOP3.LUT R16, R16, 0x800, RZ, 0xfc, !PT ;  /* 0x0000080010100812 */ /* 0x000fe200078efcff */
[----:B------:R-:W-:Y:S06]  /*13010*/  BRA.DIV UR4, `(.L_x_1788) ;  /* 0x0000002a04d47947 */ /* 0x000fec000b800000 */
[----:B------:R-:W0:Y:S01]  /*13020*/  S2R R2, SR_TID.X ;  /* 0x0000000000027919 */ /* 0x000e220000002100 */
[C---:B------:R-:W-:Y:S01]  /*13030*/  LOP3.LUT P1, RZ, R32.reuse, 0x1, RZ, 0xc0, !PT ;  /* 0x0000000120ff7812 */ /* 0x040fe2000782c0ff */
[----:B------:R-:W-:Y:S01]  /*13040*/  IMAD R5, R5, 0x2, R17 ;  /* 0x0000000205057824 */ /* 0x000fe200078e0211 */
[C---:B------:R-:W-:Y:S01]  /*13050*/  LOP3.LUT P5, RZ, R32.reuse, 0x2, RZ, 0xc0, !PT ;  /* 0x0000000220ff7812 */ /* 0x040fe200078ac0ff */
[----:B------:R-:W2:Y:S01]  /*13060*/  SHFL.IDX PT, R14, R6, RZ, 0x181f ;  /* 0x00181fff060e7589 */ /* 0x000ea200000e0000 */
[C---:B------:R-:W-:Y:S02]  /*13070*/  LOP3.LUT P4, RZ, R32.reuse, 0x4, RZ, 0xc0, !PT ;  /* 0x0000000420ff7812 */ /* 0x040fe4000788c0ff */
[C---:B------:R-:W-:Y:S01]  /*13080*/  LOP3.LUT P3, RZ, R32.reuse, 0x8, RZ, 0xc0, !PT ;  /* 0x0000000820ff7812 */ /* 0x040fe2000786c0ff */
[----:B------:R-:W3:Y:S01]  /*13090*/  SHFL.IDX PT, R3, R7, RZ, 0x181f ;  /* 0x00181fff07037589 */ /* 0x000ee200000e0000 */
[----:B------:R-:W-:Y:S02]  /*130a0*/  LOP3.LUT P2, RZ, R32, 0x10, RZ, 0xc0, !PT ;  /* 0x0000001020ff7812 */ /* 0x000fe4000784c0ff */
[----:B------:R-:W-:Y:S01]  /*130b0*/  LOP3.LUT R16, R16, 0xfffffdff, RZ, 0xc0, !PT ;  /* 0xfffffdff10107812 */ /* 0x000fe200078ec0ff */
[----:B------:R-:W-:Y:S03]  /*130c0*/  SHFL.IDX PT, R8, R7, 0x2, 0x181f ;  /* 0x00581f0007087f89 */ /* 0x000fe600000e0000 */
[----:B------:R-:W-:Y:S01]  /*130d0*/  @P1 LOP3.LUT R16, R16, 0x200, RZ, 0xfc, !PT ;  /* 0x0000020010101812 */ /* 0x000fe200078efcff */
[----:B0-----:R-:W-:-:S05]  /*130e0*/  IMAD.SHL.U32 R2, R2, 0x8, RZ ;  /* 0x0000000802027824 */ /* 0x001fca00078e00ff */
[----:B------:R-:W-:-:S05]  /*130f0*/  LOP3.LUT R2, R2, 0x38, RZ, 0xc0, !PT ;  /* 0x0000003802027812 */ /* 0x000fca00078ec0ff */
[----:B------:R-:W-:-:S05]  /*13100*/  IMAD.SHL.U32 R0, R2, 0x2, RZ ;  /* 0x0000000202007824 */ /* 0x000fca00078e00ff */
[----:B--2---:R-:W-:Y:S02]  /*13110*/  IADD3 R2, P0, R14, R0, RZ ;  /* 0x000000000e027210 */ /* 0x004fe40007f1e0ff */
[----:B------:R-:W0:Y:S03]  /*13120*/  SHFL.IDX PT, R14, R6, 0x1, 0x181f ;  /* 0x00381f00060e7f89 */ /* 0x000e2600000e0000 */
[----:B---3--:R-:W-:Y:S01]  /*13130*/  IMAD.X R3, RZ, RZ, R3, P0 ;  /* 0x000000ffff037224 */ /* 0x008fe200000e0603 */
[----:B------:R-:W-:Y:S02]  /*13140*/  ISETP.LT.OR P0, PT, R27, 0x1, !P1 ;  /* 0x000000011b00780c */ /* 0x000fe40004f01670 */
[----:B------:R-:W-:-:S11]  /*13150*/  LOP3.LUT P1, RZ, R32, 0x20, RZ, 0xc0, !PT ;  /* 0x0000002020ff7812 */ /* 0x000fd6000782c0ff */
        /* <DEDUP_REMOVED lines=14> */
[----:B------:R-:W-:-:S04]  /*13240*/  ISETP.GT.AND P6, PT, R4, -0x1, PT ;  /* 0xffffffff0400780c */ /* 0x000fc80003fc4270 */
[----:B------:R-:W-:-:S13]  /*13250*/  ISETP.LT.OR P6, PT, R27, 0x1, P6 ;  /* 0x000000011b00780c */ /* 0x000fda00037c1670 */
[----:B------:R2:W-:Y:S04]  /*13260*/  LDGSTS.E.BYPASS.LTC128B.128 [R5+0xe400], desc[UR52][R2.64+0x380], !P6 ;  /* 0x0e40038002057fae */ /* 0x0005e8000f101d74 */
[----:B--2---:R-:W2:Y:S01]  /*13270*/  SHFL.IDX PT, R3, R7, 0x1, 0x181f ;  /* 0x00381f0007037f89 */ /* 0x004ea200000e0000 */
[----:B0-----:R-:W-:-:S03]  /*13280*/  IADD3 R2, P6, R14, R0, RZ ;  /* 0x000000000e027210 */ /* 0x001fc60007fde0ff */
[----:B------:R-:W0:Y:S04]  /*13290*/  SHFL.IDX PT, R14, R6, 0x2, 0x181f ;  /* 0x00581f00060e7f89 */ /* 0x000e2800000e0000 */
[----:B------:R-:W3:Y:S01]  /*132a0*/  SHFL.IDX PT, R7, R7, 0x3, 0x181f ;  /* 0x00781f0007077f89 */ /* 0x000ee200000e0000 */
[----:B--2---:R-:W-:Y:S02]  /*132b0*/  IADD3.X R3, RZ, R3, RZ, P6, !PT ;  /* 0x00000003ff037210 */ /* 0x004fe400037fe4ff */
[----:B------:R-:W-:-:S04]  /*132c0*/  LOP3.LUT P6, RZ, R16, 0x200, RZ, 0xc0, !PT ;  /* 0x0000020010ff7812 */ /* 0x000fc800078cc0ff */
        /* <DEDUP_REMOVED lines=14> */
[----:B------:R-:W-:-:S04]  /*133b0*/  ISETP.GT.AND P6, PT, R4, -0x1, PT ;  /* 0xffffffff0400780c */ /* 0x000fc80003fc4270 */
[----:B------:R-:W-:-:S13]  /*133c0*/  ISETP.LT.OR P6, PT, R27, 0x11, P6 ;  /* 0x000000111b00780c */ /* 0x000fda00037c1670 */
[----:B------:R0:W-:Y:S02]  /*133d0*/  LDGSTS.E.BYPASS.LTC128B.128 [R5+0xec00], desc[UR52][R2.64+0x380], !P6 ;  /* 0x0ec0038002057fae */ /* 0x0001e4000f101d74 */
[----:B0-----:R-:W-:Y:S02]  /*133e0*/  IADD3 R2, P6, R14, R0, RZ ;  /* 0x000000000e027210 */ /* 0x001fe40007fde0ff */
[----:B------:R0:W2:Y:S03]  /*133f0*/  SHFL.IDX PT, R14, R6, 0x3, 0x181f ;  /* 0x00781f00060e7f89 */ /* 0x0000a600000e0000 */
[----:B------:R-:W-:Y:S01]  /*13400*/  IMAD.X R3, RZ, RZ, R8, P6 ;  /* 0x000000ffff037224 */ /* 0x000fe200030e0608 */
[----:B------:R-:W-:-:S04]  /*13410*/  LOP3.LUT P6, RZ, R16, 0x200, RZ, 0xc0, !PT ;  /* 0x0000020010ff7812 */ /* 0x000fc800078cc0ff */
        /* <DEDUP_REMOVED lines=14> */
[----:B------:R-:W-:-:S04]  /*13500*/  ISETP.GT.AND P6, PT, R4, -0x1, PT ;  /* 0xffffffff0400780c */ /* 0x000fc80003fc4270 */
[----:B------:R-:W-:-:S13]  /*13510*/  ISETP.LT.OR P6, PT, R27, 0x21, P6 ;  /* 0x000000211b00780c */ /* 0x000fda00037c1670 */
[----:B--23--:R0:W-:Y:S02]  /*13520*/  LDGSTS.E.BYPASS.LTC128B.128 [R5+0xf400], desc[UR52][R2.64+0x380], !P6 ;  /* 0x0f40038002057fae */ /* 0x00c1e4000f101d74 */
.L_x_1859:
[----:B0-----:R-:W-:Y:S02]  /*13530*/  IADD3 R2, P6, R14, R0, RZ ;  /* 0x000000000e027210 */ /* 0x001fe40007fde0ff */
[C---:B------:R-:W-:Y:S02]  /*13540*/  ISETP.LT.OR P5, PT, R27.reuse, 0x31, !P5 ;  /* 0x000000311b00780c */ /* 0x040fe40006fa1670 */
[C---:B------:R-:W-:Y:S01]  /*13550*/  ISETP.LT.OR P4, PT, R27.reuse, 0x31, !P4 ;  /* 0x000000311b00780c */ /* 0x040fe20006781670 */
[----:B------:R-:W-:Y:S01]  /*13560*/  IMAD.X R3, RZ, RZ, R7, P6 ;  /* 0x000000ffff037224 */ /* 0x000fe200030e0607 */
[----:B------:R-:W-:Y:S02]  /*13570*/  LOP3.LUT P6, RZ, R16, 0x200, RZ, 0xc0, !PT ;  /* 0x0000020010ff7812 */ /* 0x000fe400078cc0ff */
[C---:B------:R-:W-:Y:S02]  /*13580*/  ISETP.LT.OR P3, PT, R27.reuse, 0x31, !P3 ;  /* 0x000000311b00780c */ /* 0x040fe40005f61670 */
[----:B------:R-:W-:-:S02]  /*13590*/  ISETP.LT.OR P6, PT, R27, 0x31, !P6 ;  /* 0x000000311b00780c */ /* 0x000fc400077c1670 */
[C---:B------:R-:W-:Y:S02]  /*135a0*/  ISETP.LT.OR P2, PT, R27.reuse, 0x31, !P2 ;  /* 0x000000311b00780c */ /* 0x040fe40005741670 */
[C---:B------:R-:W-:Y:S02]  /*135b0*/  ISETP.LT.OR P1, PT, R27.reuse, 0x31, !P1 ;  /* 0x000000311b00780c */ /* 0x040fe40004f21670 */
[----:B------:R-:W-:-:S07]  /*135c0*/  ISETP.LT.OR P0, PT, R27, 0x31, !P0 ;  /* 0x000000311b00780c */ /* 0x000fce0004701670 */
[----:B------:R-:W-:Y:S01]  /*135d0*/  @!PT LDS RZ, [RZ] ;  /* 0x00000000fffff984 */ /* 0x000fe20000000800 */
[----:B------:R-:W-:Y:S01]  /*135e0*/  @!PT LDS RZ, [RZ] ;  /* 0x00000000fffff984 */ /* 0x000fe20000000800 */
[----:B------:R-:W-:Y:S01]  /*135f0*/  @!PT LDS RZ, [RZ] ;  /* 0x00000000fffff984 */ /* 0x000fe20000000800 */
[----:B------:R0:W-:Y:S01]  /*13600*/  LDGSTS.E.BYPASS.LTC128B.128 [R5+0x1c00], desc[UR52][R2.64], !P6 ;  /* 0x01c0000002057fae */ /* 0x0001e2000f101d74 */
[----:B------:R-:W-:-:S03]  /*13610*/  ISETP.GT.AND P6, PT, R4, -0x1, PT ;  /* 0xffffffff0400780c */ /* 0x000fc60003fc4270 */
[----:B------:R0:W-:Y:S04]  /*13620*/  LDGSTS.E.BYPASS.LTC128B.128 [R5+0x3c00], desc[UR52][R2.64+0x80], !P5 ;  /* 0x03c0008002057fae */ /* 0x0001e8000e901d74 */
[----:B------:R0:W-:Y:S04]  /*13630*/  LDGSTS.E.BYPASS.LTC128B.128 [R5+0x5c00], desc[UR52][R2.64+0x100], !P4 ;  /* 0x05c0010002057fae */ /* 0x0001e8000e101d74 */
[----:B------:R0:W-:Y:S04]  /*13640*/  LDGSTS.E.BYPASS.LTC128B.128 [R5+0x7c00], desc[UR52][R2.64+0x180], !P3 ;  /* 0x07c0018002057fae */ /* 0x0001e8000d901d74 */
[----:B------:R0:W-:Y:S04]  /*13650*/  LDGSTS.E.BYPASS.LTC128B.128 [R5+0x9c00], desc[UR52][R2.64+0x200], !P2 ;  /* 0x09c0020002057fae */ /* 0x0001e8000d101d74 */
[----:B------:R0:W-:Y:S04]  /*13660*/  LDGSTS.E.BYPASS.LTC128B.128 [R5+0xbc00], desc[UR52][R2.64+0x280], !P1 ;  /* 0x0bc0028002057fae */ /* 0x0001e8000c901d74 */
[----:B------:R0:W-:Y:S01]  /*13670*/  LDGSTS.E.BYPASS.LTC128B.128 [R5+0xdc00], desc[UR52][R2.64+0x300], !P0 ;  /* 0x0dc0030002057fae */ /* 0x0001e2000c101d74 */
[----:B------:R-:W-:-:S13]  /*13680*/  ISETP.LT.OR P0, PT, R27, 0x31, P6 ;  /* 0x000000311b00780c */ /* 0x000fda0003701670 */
[----:B------:R0:W-:Y:S01]  /*13690*/  LDGSTS.E.BYPASS.LTC128B.128 [R5+0xfc00], desc[UR52][R2.64+0x380], !P0 ;  /* 0x0fc0038002057fae */ /* 0x0001e2000c101d74 */
[----:B------:R-:W-:Y:S01]  /*136a0*/  PLOP3.LUT P0, PT, PT, PT, PT, 0x80, 0x0 ;  /* 0x000000000000781c */ /* 0x000fe20003f0f070 */
[----:B------:R-:W-:-:S12]  /*136b0*/  NOP ;  /* 0x0000000000007918 */ /* 0x000fd80000000000 */
.L_x_1789:
        /* <DEDUP_REMOVED lines=11> */
.L_x_1790:
[----:B------:R-:W-:Y:S01]  /*13770*/  UIADD3 UR4, UR44, -0x2, URZ ;  /* 0xfffffffe2c047890 */ /* 0x000fe2000fffe03f */
[----:B------:R0:W-:Y:S03]  /*13780*/  SYNCS.ARRIVE.TRANS64.A1T0 RZ, [R25+URZ+0x28c50], RZ ;  /* 0x028c50ff19ff79a7 */ /* 0x0001e6000810003f */
[----:B------:R-:W-:-:S06]  /*13790*/  UISETP.GE.AND UP0, UPT, UR4, UR45, UPT ;  /* 0x0000002d0400728c */ /* 0x000fcc000bf06270 */
[----:B------:R-:W-:-:S13]  /*137a0*/  PLOP3.LUT P0, PT, PT, PT, UP0, 0x40, 0x0 ;  /* 0x000000000000781c */ /* 0x000fda0003f0e808 */
[----:B0-----:R-:W-:Y:S05]  /*137b0*/  @P0 BRA `(.L_x_1791) ;  /* 0x0000000c00980947 */ /* 0x001fea0003800000 */
[----:B------:R-:W-:Y:S01]  /*137c0*/  BSSY B0, `(.L_x_1791) ;  /* 0x00000e5000007945 */ /* 0x000fe20003800000 */
[----:B------:R-:W-:-:S07]  /*137d0*/  IMAD.U32 R9, RZ, RZ, UR4 ;  /* 0x00000004ff097e24 */ /* 0x000fce000f8e00ff */
.L_x_1804:
[----:B0-----:R-:W0:Y:S01]  /*137e0*/  S2R R2, SR_TID.X ;  /* 0x0000000000027919 */ /* 0x001e220000002100 */
[----:B------:R-:W2:Y:S01]  /*137f0*/  LDC R3, c[0x0][0x430] ;  /* 0x00010c00ff037b82 */ /* 0x000ea20000000800 */
[----:B-1----:R-:W-:Y:S01]  /*13800*/  LEA R8, R9, R30, 0x6 ;  /* 0x0000001e09087211 */ /* 0x002fe200078e30ff */
[----:B------:R-:W-:Y:S01]  /*13810*/  VIADD R18, R18, 0x1 ;  /* 0x0000000112127836 */ /* 0x000fe20000000000 */
[----:B--2---:R-:W-:Y:S01]  /*13820*/  ISETP.NE.AND P0, PT, R3, 0x1, PT ;  /* 0x000000010300780c */ /* 0x004fe20003f05270 */
[----:B0-----:R-:W-:-:S05]  /*13830*/  IMAD.SHL.U32 R2, R2, 0x10, RZ ;  /* 0x0000001002027824 */ /* 0x001fca00078e00ff */
[----:B------:R-:W-:-:S07]  /*13840*/  LOP3.LUT R2, R36, 0x70, R2, 0xf8, !PT ;  /* 0x0000007024027812 */ /* 0x000fce00078ef802 */
[----:B------:R-:W0:Y:S01]  /*13850*/  @P0 LDC R3, c[0x0][0x434] ;  /* 0x00010d00ff030b82 */ /* 0x000e220000000800 */
[C---:B------:R-:W-:Y:S01]  /*13860*/  ISETP.GT.U32.AND P1, PT, R2.reuse, 0x3f, PT ;  /* 0x0000003f0200780c */ /* 0x040fe20003f24070 */
[----:B------:R-:W-:-:S06]  /*13870*/  IMAD.IADD R8, R2, 0x1, R8 ;  /* 0x0000000102087824 */ /* 0x000fcc00078e0208 */
[----:B------:R-:W2:Y:S01]  /*13880*/  @P0 LDC R7, c[0x0][0x438] ;  /* 0x00010e00ff070b82 */ /* 0x000ea20000000800 */
[----:B------:R-:W-:-:S07]  /*13890*/  IMAD.MOV.U32 R10, RZ, RZ, R8 ;  /* 0x000000ffff0a7224 */ /* 0x000fce00078e0008 */
[----:B------:R-:W3:Y:S01]  /*138a0*/  @!P1 LDC.64 R4, c[0x0][0x428] ;  /* 0x00010a00ff049b82 */ /* 0x000ee20000000a00 */
[----:B0-----:R-:W-:-:S05]  /*138b0*/  @P0 IMAD.HI.U32 R2, R8, R3, RZ ;  /* 0x0000000308020227 */ /* 0x001fca00078e00ff */
[----:B--2---:R-:W-:Y:S02]  /*138c0*/  @P0 SHF.R.U32.HI R10, RZ, R7, R2 ;  /* 0x00000007ff0a0219 */ /* 0x004fe40000011602 */
[----:B------:R-:W0:Y:S02]  /*138d0*/  @!P1 LDC.64 R6, c[0x0][0x418] ;  /* 0x00010600ff069b82 */ /* 0x000e240000000a00 */
[----:B------:R-:W-:Y:S01]  /*138e0*/  @!P1 SHF.R.S32.HI R3, RZ, 0x1f, R10 ;  /* 0x0000001fff039819 */ /* 0x000fe2000001140a */
[----:B---3--:R-:W-:-:S04]  /*138f0*/  @!P1 IMAD R2, R29, R4, RZ ;  /* 0x000000041d029224 */ /* 0x008fc800078e02ff */
[----:B------:R-:W-:Y:S02]  /*13900*/  @!P1 IMAD R5, R24, R5, R2 ;  /* 0x0000000518059224 */ /* 0x000fe400078e0202 */
[----:B------:R-:W-:-:S04]  /*13910*/  @!P1 IMAD.MOV.U32 R2, RZ, RZ, R10 ;  /* 0x000000ffff029224 */ /* 0x000fc800078e000a */
[----:B------:R-:W-:Y:S01]  /*13920*/  @!P1 IMAD.WIDE.U32 R2, R24, R4, R2 ;  /* 0x0000000418029225 */ /* 0x000fe200078e0002 */
[----:B------:R-:W-:-:S03]  /*13930*/  MOV R4, RZ ;  /* 0x000000ff00047202 */ /* 0x000fc60000000f00 */
[----:B------:R-:W-:Y:S01]  /*13940*/  @!P1 IMAD.IADD R3, R5, 0x1, R3 ;  /* 0x0000000105039824 */ /* 0x000fe200078e0203 */
[----:B0-----:R-:W-:Y:S01]  /*13950*/  @!P1 LEA R6, P0, R2, R6, 0x2 ;  /* 0x0000000602069211 */ /* 0x001fe200078010ff */
[----:B------:R-:W-:-:S03]  /*13960*/  IMAD.U32 R11, RZ, RZ, UR47 ;  /* 0x0000002fff0b7e24 */ /* 0x000fc6000f8e00ff */
[----:B------:R-:W-:Y:S01]  /*13970*/  @!P1 LEA.HI.X R7, R2, R7, R3, 0x2, P0 ;  /* 0x0000000702079211 */ /* 0x000fe200000f1403 */
[----:B------:R-:W-:Y:S01]  /*13980*/  IMAD.MOV R5, RZ, RZ, -R10 ;  /* 0x000000ffff057224 */ /* 0x000fe200078e0a0a */
[----:B------:R-:W-:-:S03]  /*13990*/  ISETP.NE.AND P0, PT, R18, 0x2, PT ;  /* 0x000000021200780c */ /* 0x000fc60003f05270 */
[----:B------:R0:W5:Y:S01]  /*139a0*/  @!P1 LDG.E R4, desc[UR52][R6.64] ;  /* 0x0000003406049981 */ /* 0x000162000c1e1900 */
[----:B------:R-:W-:Y:S01]  /*139b0*/  ISETP.NE.AND P1, PT, R11, 0x3, PT ;  /* 0x000000030b00780c */ /* 0x000fe20003f25270 */
[----:B------:R-:W-:Y:S05]  /*139c0*/  YIELD ;  /* 0x0000000000007946 */ /* 0x000fea0003800000 */
[----:B------:R-:W-:Y:S01]  /*139d0*/  ULDC UR4, c[0x0][0x430] ;  /* 0x00010c0000047ab9 */ /* 0x000fe20000000800 */
[----:B------:R-:W-:Y:S01]  /*139e0*/  IMAD.MOV.U32 R2, RZ, RZ, R9 ;  /* 0x000000ffff027224 */ /* 0x000fe200078e0009 */
[----:B------:R-:W-:Y:S01]  /*139f0*/  SEL R3, RZ, 0x1, P0 ;  /* 0x00000001ff037807 */ /* 0x000fe20000000000 */
[----:B------:R-:W-:Y:S01]  /*13a00*/  IMAD R5, R5, UR4, R8 ;  /* 0x0000000405057c24 */ /* 0x000fe2000f8e0208 */
[----:B------:R-:W-:Y:S01]  /*13a10*/  SEL R18, R18, RZ, P0 ;  /* 0x000000ff12127207 */ /* 0x000fe20000000000 */
[----:B------:R-:W-:Y:S01]  /*13a20*/  VIADD R9, R9, 0xffffffff ;  /* 0xffffffff09097836 */ /* 0x000fe20000000000 */
[----:B------:R-:W-:-:S02]  /*13a30*/  LOP3.LUT R22, R22, R3, RZ, 0x3c, !PT ;  /* 0x0000000316167212 */ /* 0x000fc400078e3cff */
[----:B------:R-:W-:Y:S01]  /*13a40*/  ISETP.GT.AND P3, PT, R2, UR45, PT ;  /* 0x0000002d02007c0c */ /* 0x000fe2000bf64270 */
[----:B0-----:R-:W-:-:S12]  /*13a50*/  @!P1 BRA `(.L_x_1792) ;  /* 0x0000000000049947 */ /* 0x001fd80003800000 */
[----:B------:R-:W-:Y:S01]  /*13a60*/  BPT.TRAP 0x1 ;  /* 0x000000040000795c */ /* 0x000fe20000300000 */
.L_x_1792:
[----:B------:R-:W-:Y:S01]  /*13a70*/  IMAD R8, R18, 0x8, R17 ;  /* 0x0000000812087824 */ /* 0x000fe200078e0211 */
[----:B------:R-:W-:Y:S01]  /*13a80*/  SHF.L.U32 R20, R22, 0x1f, RZ ;  /* 0x0000001f16147819 */ /* 0x000fe200000006ff */
[----:B------:R-:W-:Y:S01]  /*13a90*/  BSSY B1, `(.L_x_1793) ;  /* 0x0000004000017945 */ /* 0x000fe20003800000 */
[----:B------:R-:W-:Y:S02]  /*13aa0*/  SHF.R.S32.HI R7, RZ, 0x1f, R5 ;  /* 0x0000001fff077819 */ /* 0x000fe40000011405 */
[----:B------:R-:W0:Y:S02]  /*13ab0*/  SYNCS.PHASECHK.TRANS64.TRYWAIT P0, [R8+URZ+0x28c40], R20 ;  /* 0x028c4014080075a7 */ /* 0x000e24000800017f */
[----:B0-----:R-:W-:Y:S05]  /*13ac0*/  @!P0 BRA `(.L_x_1794) ;  /* 0x0000002800308947 */ /* 0x001fea0003800000 */
.L_x_1860:
[----:B------:R-:W-:Y:S05]  /*13ad0*/  BSYNC B1 ;  /* 0x0000000000017941 */ /* 0x000fea0003800000 */
.L_x_1793:
[----:B------:R-:W-:Y:S01]  /*13ae0*/  ULDC.64 UR4, c[0x0][0x300] ;  /* 0x0000c00000047ab9 */ /* 0x000fe20000000a00 */
[----:B-----5:R-:W-:Y:S01]  /*13af0*/  SHF.R.S32.HI R10, RZ, 0x1f, R4 ;  /* 0x0000001fff0a7819 */ /* 0x020fe20000011404 */
[----:B------:R-:W-:Y:S01]  /*13b00*/  IMAD R2, R7, UR4, RZ ;  /* 0x0000000407027c24 */ /* 0x000fe2000f8e02ff */
[----:B------:R-:W-:-:S03]  /*13b10*/  LOP3.LUT P1, RZ, R16, 0x2, RZ, 0xc0, !PT ;  /* 0x0000000210ff7812 */ /* 0x000fc6000782c0ff */
[C---:B------:R-:W-:Y:S02]  /*13b20*/  IMAD R11, R5.reuse, UR5, R2 ;  /* 0x00000005050b7c24 */ /* 0x040fe4000f8e0202 */
[----:B------:R-:W-:Y:S01]  /*13b30*/  IMAD.WIDE.U32 R2, R5, UR4, RZ ;  /* 0x0000000405027c25 */ /* 0x000fe2000f8e00ff */
        /* <DEDUP_REMOVED lines=10> */
[----:B------:R-:W-:Y:S01]  /*13be0*/  ULDC.64 UR4, c[0x0][0x2e8] ;  /* 0x0000ba0000047ab9 */ /* 0x000fe20000000a00 */
[----:B------:R-:W-:Y:S01]  /*13bf0*/  IMAD R6, R18, 0x1000, R31 ;  /* 0x0000100012067824 */ /* 0x000fe200078e021f */
[----:B------:R-:W-:Y:S01]  /*13c00*/  LEA R21, P0, R2, UR4, 0x1 ;  /* 0x0000000402157c11 */ /* 0x000fe2000f8008ff */
[----:B------:R-:W-:Y:S01]  /*13c10*/  IMAD.IADD R27, R27, 0x1, R3 ;  /* 0x000000011b1b7824 */ /* 0x000fe200078e0203 */
[----:B------:R-:W-:-:S04]  /*13c20*/  UMOV UR4, 0xffffffff ;  /* 0xffffffff00047882 */ /* 0x000fc80000000000 */
[----:B------:R-:W-:Y:S01]  /*13c30*/  LEA.HI.X R27, R2, UR5, R27, 0x1, P0 ;  /* 0x00000005021b7c11 */ /* 0x000fe200080f0c1b */
[----:B------:R-:W-:Y:S06]  /*13c40*/  BRA.DIV UR4, `(.L_x_1795) ;  /* 0x0000002604e47947 */ /* 0x000fec000b800000 */
[----:B------:R-:W2:Y:S01]  /*13c50*/  SHFL.IDX PT, R14, R21, RZ, 0x181f ;  /* 0x00181fff150e7589 */ /* 0x000ea200000e0000 */
[----:B-1----:R-:W-:-:S03]  /*13c60*/  IMAD R25, R6, 0x2, R17 ;  /* 0x0000000206197824 */ /* 0x002fc600078e0211 */
[----:B------:R-:W1:Y:S01]  /*13c70*/  SHFL.IDX PT, R3, R27, RZ, 0x181f ;  /* 0x00181fff1b037589 */ /* 0x000e6200000e0000 */
[----:B--2---:R-:W-:-:S03]  /*13c80*/  IADD3 R2, P0, R14, R0, RZ ;  /* 0x000000000e027210 */ /* 0x004fc60007f1e0ff */
[----:B------:R-:W2:Y:S02]  /*13c90*/  SHFL.IDX PT, R14, R21, 0x1, 0x181f ;  /* 0x00381f00150e7f89 */ /* 0x000ea400000e0000 */
[----:B-1----:R-:W-:-:S05]  /*13ca0*/  IMAD.X R3, RZ, RZ, R3, P0 ;  /* 0x000000ffff037224 */ /* 0x002fca00000e0603 */
[----:B------:R1:W-:Y:S04]  /*13cb0*/  LDGSTS.E.BYPASS.LTC128B.128 [R25+0x22400], desc[UR52][R2.64], !P1 ;  /* 0x2240000002197fae */ /* 0x0003e8000c901d74 */
[----:B-1----:R-:W1:Y:S01]  /*13cc0*/  SHFL.IDX PT, R3, R27, 0x1, 0x181f ;  /* 0x00381f001b037f89 */ /* 0x002e6200000e0000 */
[----:B--2---:R-:W-:-:S03]  /*13cd0*/  IADD3 R2, P0, R14, R0, RZ ;  /* 0x000000000e027210 */ /* 0x004fc60007f1e0ff */
[----:B------:R-:W2:Y:S01]  /*13ce0*/  SHFL.IDX PT, R14, R21, 0x2, 0x181f ;  /* 0x00581f00150e7f89 */ /* 0x000ea200000e0000 */
[----:B-1----:R-:W-:-:S05]  /*13cf0*/  IADD3.X R3, RZ, R3, RZ, P0, !PT ;  /* 0x00000003ff037210 */ /* 0x002fca00007fe4ff */
[----:B------:R1:W-:Y:S04]  /*13d00*/  LDGSTS.E.BYPASS.LTC128B.128 [R25+0x22c00], desc[UR52][R2.64], !P1 ;  /* 0x22c0000002197fae */ /* 0x0003e8000c901d74 */
[----:B-1----:R-:W1:Y:S01]  /*13d10*/  SHFL.IDX PT, R3, R27, 0x2, 0x181f ;  /* 0x00581f001b037f89 */ /* 0x002e6200000e0000 */
[----:B--2---:R-:W-:-:S03]  /*13d20*/  IADD3 R2, P0, R14, R0, RZ ;  /* 0x000000000e027210 */ /* 0x004fc60007f1e0ff */
[----:B------:R2:W3:Y:S04]  /*13d30*/  SHFL.IDX PT, R14, R21, 0x3, 0x181f ;  /* 0x00781f00150e7f89 */ /* 0x0004e800000e0000 */
[----:B------:R-:W4:Y:S01]  /*13d40*/  SHFL.IDX PT, R27, R27, 0x3, 0x181f ;  /* 0x00781f001b1b7f89 */ /* 0x000f2200000e0000 */
[----:B-1----:R-:W-:-:S05]  /*13d50*/  IMAD.X R3, RZ, RZ, R3, P0 ;  /* 0x000000ffff037224 */ /* 0x002fca00000e0603 */
[----:B---3--:R2:W-:Y:S02]  /*13d60*/  LDGSTS.E.BYPASS.LTC128B.128 [R25+0x23400], desc[UR52][R2.64], !P1 ;  /* 0x2340000002197fae */ /* 0x0085e4000c901d74 */
.L_x_1870:
[----:B--2---:R-:W-:-:S05]  /*13d70*/  IADD3 R2, P0, R14, R0, RZ ;  /* 0x000000000e027210 */ /* 0x004fca0007f1e0ff */
[----:B----4-:R-:W-:Y:S01]  /*13d80*/  IMAD.X R3, RZ, RZ, R27, P0 ;  /* 0x000000ffff037224 */ /* 0x010fe200000e061b */
[----:B------:R-:W-:-:S04]  /*13d90*/  PLOP3.LUT P0, PT, PT, PT, PT, 0x80, 0x0 ;  /* 0x000000000000781c */ /* 0x000fc80003f0f070 */
[----:B------:R-:W-:Y:S01]  /*13da0*/  @!PT LDS RZ, [RZ] ;  /* 0x00000000fffff984 */ /* 0x000fe20000000800 */
[----:B------:R-:W-:Y:S01]  /*13db0*/  @!PT LDS RZ, [RZ] ;  /* 0x00000000fffff984 */ /* 0x000fe20000000800 */
[----:B------:R-:W-:Y:S01]  /*13dc0*/  @!PT LDS RZ, [RZ] ;  /* 0x00000000fffff984 */ /* 0x000fe20000000800 */
[----:B------:R1:W-:Y:S01]  /*13dd0*/  LDGSTS.E.BYPASS.LTC128B.128 [R25+0x23c00], desc[UR52][R2.64], !P1 ;  /* 0x23c0000002197fae */ /* 0x0003e2000c901d74 */
[----:B------:R-:W-:-:S08]  /*13de0*/  NOP ;  /* 0x0000000000007918 */ /* 0x000fd00000000000 */
.L_x_1796:
        /* <DEDUP_REMOVED lines=11> */
.L_x_1797:
[----:B------:R1:W-:Y:S01]  /*13ea0*/  SYNCS.ARRIVE.TRANS64.A1T0 RZ, [R8+URZ+0x28c30], RZ ;  /* 0x028c30ff08ff79a7 */ /* 0x0003e2000810003f */
[----:B------:R-:W-:Y:S05]  /*13eb0*/  @!P2 BRA `(.L_x_1798) ;  /* 0x000000000004a947 */ /* 0x000fea0003800000 */
[----:B------:R-:W-:Y:S01]  /*13ec0*/  BPT.TRAP 0x1 ;  /* 0x000000040000795c */ /* 0x000fe20000300000 */
.L_x_1798:
[----:B------:R-:W2:Y:S01]  /*13ed0*/  SYNCS.PHASECHK.TRANS64.TRYWAIT P0, [R8+URZ+0x28c60], R20 ;  /* 0x028c6014080075a7 */ /* 0x000ea2000800017f */
[----:B------:R-:W-:Y:S04]  /*13ee0*/  BSSY B1, `(.L_x_1799) ;  /* 0x0000002000017945 */ /* 0x000fe80003800000 */
[----:B--2---:R-:W-:Y:S05]  /*13ef0*/  @!P0 BRA `(.L_x_1800) ;  /* 0x0000002800448947 */ /* 0x004fea0003800000 */
.L_x_1871:
[----:B------:R-:W-:Y:S05]  /*13f00*/  BSYNC B1 ;  /* 0x0000000000017941 */ /* 0x000fea0003800000 */
.L_x_1799:
[----:B------:R-:W-:Y:S01]  /*13f10*/  ULDC.64 UR4, c[0x0][0x328] ;  /* 0x0000ca0000047ab9 */ /* 0x000fe20000000a00 */
[C---:B------:R-:W-:Y:S01]  /*13f20*/  LOP3.LUT P5, RZ, R16.reuse, 0x8, RZ, 0xc0, !PT ;  /* 0x0000000810ff7812 */ /* 0x040fe200078ac0ff */
        /* <DEDUP_REMOVED lines=19> */
[----:B0-2---:R-:W-:Y:S01]  /*14060*/  LEA.HI.X R20, R2, UR5, R3, 0x1, P0 ;  /* 0x0000000502147c11 */ /* 0x005fe200080f0c03 */
[----:B------:R-:W-:Y:S08]  /*14070*/  BRA.DIV UR4, `(.L_x_1801) ;  /* 0x0000002604f87947 */ /* 0x000ff0000b800000 */
[----:B------:R-:W0:Y:S01]  /*14080*/  SHFL.IDX PT, R14, R10, RZ, 0x181f ;  /* 0x00181fff0a0e7589 */ /* 0x000e2200000e0000 */
[C---:B------:R-:W-:Y:S01]  /*14090*/  LOP3.LUT P1, RZ, R16.reuse, 0x80, RZ, 0xc0, !PT ;  /* 0x0000008010ff7812 */ /* 0x040fe2000782c0ff */
[----:B------:R-:W-:Y:S01]  /*140a0*/  IMAD R21, R21, 0x2, R17 ;  /* 0x0000000215157824 */ /* 0x000fe200078e0211 */
[----:B------:R-:W-:Y:S01]  /*140b0*/  P2R R11, PR, RZ, 0x8 ;  /* 0x00000008ff0b7803 */ /* 0x000fe20000000000 */
[----:B------:R-:W2:Y:S01]  /*140c0*/  SHFL.IDX PT, R3, R20, RZ, 0x181f ;  /* 0x00181fff14037589 */ /* 0x000ea200000e0000 */
[C---:B------:R-:W-:Y:S02]  /*140d0*/  LOP3.LUT P3, RZ, R16.reuse, 0x40, RZ, 0xc0, !PT ;  /* 0x0000004010ff7812 */ /* 0x040fe4000786c0ff */
[C---:B------:R-:W-:Y:S01]  /*140e0*/  LOP3.LUT P6, RZ, R16.reuse, 0x20, RZ, 0xc0, !PT ;  /* 0x0000002010ff7812 */ /* 0x040fe200078cc0ff */
[----:B------:R-:W-:Y:S01]  /*140f0*/  SHFL.IDX PT, R2, R10, 0x2, 0x181f ;  /* 0x00581f000a027f89 */ /* 0x000fe200000e0000 */
[----:B------:R-:W-:Y:S02]  /*14100*/  LOP3.LUT P2, RZ, R16, 0x10, RZ, 0xc0, !PT ;  /* 0x0000001010ff7812 */ /* 0x000fe4000784c0ff */
[----:B------:R-:W-:-:S02]  /*14110*/  P2R R12, PR, RZ, 0x8 ;  /* 0x00000008ff0c7803 */ /* 0x000fc40000000000 */
[----:B0-----:R-:W-:Y:S02]  /*14120*/  IADD3 R6, P0, R14, R0, RZ ;  /* 0x000000000e067210 */ /* 0x001fe40007f1e0ff */
        /* <DEDUP_REMOVED lines=10> */
[----:B------:R-:W-:Y:S02]  /*141d0*/  LDGSTS.E.BYPASS.LTC128B.128 [R21+0x8400], desc[UR52][R6.64+0x200], !P5 ;  /* 0x0840020006157fae */ /* 0x000fe4000e901d74 */
[----:B--2---:R-:W-:Y:S01]  /*141e0*/  IMAD.X R5, RZ, RZ, R3, P0 ;  /* 0x000000ffff057224 */ /* 0x004fe200000e0603 */
[----:B------:R-:W-:Y:S01]  /*141f0*/  IADD3 R2, P0, R2, R0, RZ ;  /* 0x0000000002027210 */ /* 0x000fe20007f1e0ff */
[----:B------:R-:W0:Y:S04]  /*14200*/  SHFL.IDX PT, R3, R20, 0x2, 0x181f ;  /* 0x00581f0014037f89 */ /* 0x000e2800000e0000 */
[----:B------:R-:W-:Y:S04]  /*14210*/  LDGSTS.E.BYPASS.LTC128B.128 [R21+0xa400], desc[UR52][R6.64+0x280], !P4 ;  /* 0x0a40028006157fae */ /* 0x000fe8000e101d74 */
[----:B------:R2:W3:Y:S04]  /*14220*/  SHFL.IDX PT, R14, R10, 0x3, 0x181f ;  /* 0x00781f000a0e7f89 */ /* 0x0004e800000e0000 */
[----:B------:R-:W4:Y:S01]  /*14230*/  SHFL.IDX PT, R20, R20, 0x3, 0x181f ;  /* 0x00781f0014147f89 */ /* 0x000f2200000e0000 */
[----:B0-----:R-:W-:Y:S01]  /*14240*/  IMAD.X R3, RZ, RZ, R3, P0 ;  /* 0x000000ffff037224 */ /* 0x001fe200000e0603 */
[----:B------:R-:W-:-:S13]  /*14250*/  ISETP.NE.U32.AND P0, PT, R28, RZ, PT ;  /* 0x000000ff1c00720c */ /* 0x000fda0003f05070 */
[----:B------:R-:W-:Y:S04]  /*14260*/  LDGSTS.E.BYPASS.LTC128B.128 [R21+0xc400], desc[UR52][R6.64+0x300], P0 ;  /* 0x0c40030006157fae */ /* 0x000fe80008101d74 */
[----:B------:R0:W-:Y:S04]  /*14270*/  LDGSTS.E.BYPASS.LTC128B.128 [R21+0xe400], desc[UR52][R6.64+0x380], P1 ;  /* 0x0e40038006157fae */ /* 0x0001e80008901d74 */
[----:B------:R2:W-:Y:S01]  /*14280*/  LDGSTS.E.BYPASS.LTC128B.128 [R21+0xc00], desc[UR52][R4.64], !P3 ;  /* 0x00c0000004157fae */ /* 0x0005e2000d901d74 */
[----:B------:R-:W-:-:S04]  /*14290*/  ISETP.NE.AND P3, PT, R12, RZ, PT ;  /* 0x000000ff0c00720c */ /* 0x000fc80003f65270 */
[----:B0-----:R-:W-:-:S09]  /*142a0*/  P2R R6, PR, RZ, 0x8 ;  /* 0x00000008ff067803 */ /* 0x001fd20000000000 */
        /* <DEDUP_REMOVED lines=10> */
[----:B------:R2:W-:Y:S01]  /*14350*/  LDGSTS.E.BYPASS.LTC128B.128 [R21+0x3400], desc[UR52][R2.64+0x80], !P3 ;  /* 0x0340008002157fae */ /* 0x0005e2000d901d74 */
[----:B------:R-:W-:-:S03]  /*14360*/  ISETP.NE.AND P3, PT, R11, RZ, PT ;  /* 0x000000ff0b00720c */ /* 0x000fc60003f65270 */
[----:B------:R2:W-:Y:S04]  /*14370*/  LDGSTS.E.BYPASS.LTC128B.128 [R21+0x5400], desc[UR52][R2.64+0x100], !P6 ;  /* 0x0540010002157fae */ /* 0x0005e8000f101d74 */
[----:B------:R2:W-:Y:S04]  /*14380*/  LDGSTS.E.BYPASS.LTC128B.128 [R21+0x7400], desc[UR52][R2.64+0x180], !P2 ;  /* 0x0740018002157fae */ /* 0x0005e8000d101d74 */
[----:B------:R2:W-:Y:S04]  /*14390*/  LDGSTS.E.BYPASS.LTC128B.128 [R21+0x9400], desc[UR52][R2.64+0x200], !P5 ;  /* 0x0940020002157fae */ /* 0x0005e8000e901d74 */
[----:B------:R2:W-:Y:S04]  /*143a0*/  LDGSTS.E.BYPASS.LTC128B.128 [R21+0xb400], desc[UR52][R2.64+0x280], !P4 ;  /* 0x0b40028002157fae */ /* 0x0005e8000e101d74 */
[----:B------:R2:W-:Y:S04]  /*143b0*/  LDGSTS.E.BYPASS.LTC128B.128 [R21+0xd400], desc[UR52][R2.64+0x300], P0 ;  /* 0x0d40030002157fae */ /* 0x0005e80008101d74 */
[----:B---34-:R2:W-:Y:S02]  /*143c0*/  LDGSTS.E.BYPASS.LTC128B.128 [R21+0xf400], desc[UR52][R2.64+0x380], P1 ;  /* 0x0f40038002157fae */ /* 0x0185e40008901d74 */
.L_x_1881:
[----:B--2---:R-:W-:Y:S02]  /*143d0*/  P2R R4, PR, RZ, 0x2 ;  /* 0x00000002ff047803 */ /* 0x004fe40000000000 */
[----:B------:R-:W-:Y:S02]  /*143e0*/  LOP3.LUT P1, RZ, R16, 0x80, RZ, 0xc0, !PT ;  /* 0x0000008010ff7812 */ /* 0x000fe4000782c0ff */
[----:B------:R-:W-:Y:S02]  /*143f0*/  IADD3 R2, P2, R14, R0, RZ ;  /* 0x000000000e027210 */ /* 0x000fe40007f5e0ff */
[----:B------:R-:W-:Y:S02]  /*14400*/  P2R R5, PR, RZ, 0x8 ;  /* 0x00000008ff057803 */ /* 0x000fe40000000000 */
[C---:B------:R-:W-:Y:S01]  /*14410*/  LOP3.LUT P3, RZ, R16.reuse, 0x40, RZ, 0xc0, !PT ;  /* 0x0000004010ff7812 */ /* 0x040fe2000786c0ff */
[----:B------:R-:W-:Y:S01]  /*14420*/  IMAD.X R3, RZ, RZ, R20, P2 ;  /* 0x000000ffff037224 */ /* 0x000fe200010e0614 */
[----:B------:R-:W-:-:S02]  /*14430*/  LOP3.LUT P2, RZ, R16, 0x20, RZ, 0xc0, !PT ;  /* 0x0000002010ff7812 */ /* 0x000fc4000784c0ff */
[----:B------:R-:W-:-:S03]  /*14440*/  LOP3.LUT P6, RZ, R16, 0x10, RZ, 0xc0, !PT ;  /* 0x0000001010ff7812 */ /* 0x000fc600078cc0ff */
[----:B------:R-:W-:Y:S01]  /*14450*/  @!PT LDS RZ, [RZ] ;  /* 0x00000000fffff984 */ /* 0x000fe20000000800 */
[----:B------:R-:W-:Y:S01]  /*14460*/  @!PT LDS RZ, [RZ] ;  /* 0x00000000fffff984 */ /* 0x000fe20000000800 */
[----:B------:R-:W-:Y:S01]  /*14470*/  @!PT LDS RZ, [RZ] ;  /* 0x00000000fffff984 */ /* 0x000fe20000000800 */
[----:B------:R0:W-:Y:S01]  /*14480*/  LDGSTS.E.BYPASS.LTC128B.128 [R21+0x1c00], desc[UR52][R2.64], !P1 ;  /* 0x01c0000002157fae */ /* 0x0001e2000c901d74 */
[----:B------:R-:W-:-:S05]  /*14490*/  ISETP.NE.AND P1, PT, R4, RZ, PT ;  /* 0x000000ff0400720c */ /* 0x000fca0003f25270 */
[----:B------:R0:W-:Y:S01]  /*144a0*/  LDGSTS.E.BYPASS.LTC128B.128 [R21+0x3c00], desc[UR52][R2.64+0x80], !P3 ;  /* 0x03c0008002157fae */ /* 0x0001e2000d901d74 */
[----:B------:R-:W-:-:S03]  /*144b0*/  ISETP.NE.AND P3, PT, R5, RZ, PT ;  /* 0x000000ff0500720c */ /* 0x000fc60003f65270 */
        /* <DEDUP_REMOVED lines=8> */
.L_x_1802:
        /* <DEDUP_REMOVED lines=11> */
.L_x_1803:
[----:B------:R0:W-:Y:S01]  /*145f0*/  SYNCS.ARRIVE.TRANS64.A1T0 RZ, [R8+URZ+0x28c50], RZ ;  /* 0x028c50ff08ff79a7 */ /* 0x0001e2000810003f */
[----:B------:R-:W-:Y:S05]  /*14600*/  @P3 BRA `(.L_x_1804) ;  /* 0xfffffff000743947 */ /* 0x000fea000383ffff */
[----:B------:R-:W-:Y:S05]  /*14610*/  BSYNC B0 ;  /* 0x0000000000007941 */ /* 0x000fea0003800000 */
.L_x_1791:
[----:B------:R-:W2:Y:S01]  /*14620*/  S2R R0, SR_TID.X ;  /* 0x0000000000007919 */ /* 0x000ea20000002100 */
[----:B------:R-:W-:Y:S01]  /*14630*/  VIADD R18, R18, 0x1 ;  /* 0x0000000112127836 */ /* 0x000fe20000000000 */
[----:B------:R-:W-:Y:S04]  /*14640*/  BSSY B0, `(.L_x_1805) ;  /* 0x0000013000007945 */ /* 0x000fe80003800000 */
[----:B------:R-:W-:-:S04]  /*14650*/  ISETP.NE.AND P0, PT, R18, 0x2, PT ;  /* 0x000000021200780c */ /* 0x000fc80003f05270 */
[----:B------:R-:W-:Y:S02]  /*14660*/  SEL R18, R18, RZ, P0 ;  /* 0x000000ff12127207 */ /* 0x000fe40000000000 */
[----:B------:R-:W-:Y:S02]  /*14670*/  SEL R5, RZ, 0x1, P0 ;  /* 0x00000001ff057807 */ /* 0x000fe40000000000 */
[----:B--2---:R-:W-:-:S04]  /*14680*/  LOP3.LUT R0, R0, 0x7f, RZ, 0xc0, !PT ;  /* 0x0000007f00007812 */ /* 0x004fc800078ec0ff */
[----:B------:R-:W-:-:S13]  /*14690*/  ISETP.NE.AND P1, PT, R0, RZ, PT ;  /* 0x000000ff0000720c */ /* 0x000fda0003f25270 */
[----:B------:R-:W-:Y:S05]  /*146a0*/  @P1 BRA `(.L_x_1806) ;  /* 0x0000000000301947 */ /* 0x000fea0003800000 */
[----:B------:R-:W2:Y:S01]  /*146b0*/  S2R R9, SR_LANEID ;  /* 0x0000000000097919 */ /* 0x000ea20000000000 */
[----:B------:R-:W-:Y:S01]  /*146c0*/  VOTEU.ANY UR4, UPT, PT ;  /* 0x0000000000047886 */ /* 0x000fe200038e0100 */
[----:B------:R-:W3:Y:S01]  /*146d0*/  LDC.64 R2, c[0x0][0xc80] ;  /* 0x00032000ff027b82 */ /* 0x000ee20000000a00 */
[----:B------:R-:W2:Y:S08]  /*146e0*/  FLO.U32 R0, UR4 ;  /* 0x0000000400007d00 */ /* 0x000eb000080e0000 */
[----:B------:R-:W3:Y:S01]  /*146f0*/  POPC R7, UR4 ;  /* 0x0000000400077d09 */ /* 0x000ee20008000000 */
[----:B--2---:R-:W-:-:S13]  /*14700*/  ISETP.EQ.U32.AND P0, PT, R0, R9, PT ;  /* 0x000000090000720c */ /* 0x004fda0003f02070 */
[----:B---3--:R-:W2:Y:S01]  /*14710*/  @P0 ATOMG.E.ADD.STRONG.GPU PT, R3, desc[UR52][R2.64], R7 ;  /* 0x00000007020309a8 */ /* 0x008ea200081ee1f4 */
[----:B------:R-:W3:Y:S02]  /*14720*/  S2R R4, SR_LTMASK ;  /* 0x0000000000047919 */ /* 0x000ee40000003900 */
[----:B---3--:R-:W-:-:S04]  /*14730*/  LOP3.LUT R4, R4, UR4, RZ, 0xc0, !PT ;  /* 0x0000000404047c12 */ /* 0x008fc8000f8ec0ff */
[----:B------:R-:W3:Y:S01]  /*14740*/  POPC R33, R4 ;  /* 0x0000000400217309 */ /* 0x000ee20000000000 */
[----:B--2---:R-:W3:Y:S02]  /*14750*/  SHFL.IDX PT, R0, R3, R0, 0x1f ;  /* 0x00001f0003007589 */ /* 0x004ee400000e0000 */
[----:B---3--:R-:W-:-:S07]  /*14760*/  IADD3 R33, R0, UR46, R33 ;  /* 0x0000002e00217c10 */ /* 0x008fce000fffe021 */
.L_x_1806:
[----:B------:R-:W-:Y:S05]  /*14770*/  BSYNC B0 ;  /* 0x0000000000007941 */ /* 0x000fea0003800000 */
.L_x_1805:
[----:B------:R-:W-:-:S07]  /*14780*/  LOP3.LUT R22, R22, R5, RZ, 0x3c, !PT ;  /* 0x0000000516167212 */ /* 0x000fce00078e3cff */
.L_x_1766:
[----:B------:R-:W-:Y:S05]  /*14790*/  BSYNC B7 ;  /* 0x0000000000077941 */ /* 0x000fea0003800000 */
.L_x_1764:
[----:B------:R-:W-:-:S13]  /*147a0*/  LOP3.LUT P0, RZ, R16, 0x2000, RZ, 0xc0, !PT ;  /* 0x0000200010ff7812 */ /* 0x000fda000780c0ff */
[----:B------:R-:W-:Y:S05]  /*147b0*/  @!P0 BRA `(.L_x_1807) ;  /* 0x0000000000248947 */ /* 0x000fea0003800000 */
[----:B------:R-:W-:Y:S05]  /*147c0*/  WARPSYNC.ALL ;  /* 0x0000000000007948 */ /* 0x000fea0003800000 */
[----:B------:R-:W2:Y:S08]  /*147d0*/  S2UR UR5, SR_CgaCtaId ;  /* 0x00000000000579c3 */ /* 0x000eb00000008800 */
[----:B------:R-:W-:Y:S06]  /*147e0*/  BAR.SYNC.DEFER_BLOCKING 0x5, 0x180 ;  /* 0x0146000000007b1d */ /* 0x000fec0000010000 */
[----:B------:R-:W-:-:S02]  /*147f0*/  UMOV UR4, 0x400 ;  /* 0x0000040000047882 */ /* 0x000fc40000000000 */
[----:B--2---:R-:W-:-:S06]  /*14800*/  ULEA UR4, UR5, UR4, 0x18 ;  /* 0x0000000405047291 */ /* 0x004fcc000f8ec03f */
[----:B------:R-:W-:-:S05]  /*14810*/  IMAD.U32 R17, RZ, RZ, UR4 ;  /* 0x00000004ff117e24 */ /* 0x000fca000f8e00ff */
[----:B------:R2:W3:Y:S01]  /*14820*/  LDS R33, [R17+0x28cd0] ;  /* 0x028cd00011217984 */ /* 0x0004e20000000800 */
[----:B------:R-:W-:Y:S06]  /*14830*/  BAR.ARV 0x4, 0x180 ;  /* 0x0106000000007b1d */ /* 0x000fec0000002000 */
[----:B------:R-:W-:Y:S05]  /*14840*/  BRA `(.L_x_1808) ;  /* 0x00000000002c7947 */ /* 0x000fea0003800000 */
.L_x_1807:
[----:B------:R-:W-:-:S03]  /*14850*/  UMOV UR4, 0xffffffff ;  /* 0xffffffff00047882 */ /* 0x000fc60000000000 */
[----:B------:R-:W-:Y:S05]  /*14860*/  BRA.DIV UR4, `(.L_x_1809) ;  /* 0x0000002604cc7947 */ /* 0x000fea000b800000 */
[----:B------:R2:W3:Y:S02]  /*14870*/  SHFL.IDX PT, R14, R33, RZ, 0x1f ;  /* 0x00001fff210e7589 */ /* 0x0004e400000e0000 */
.L_x_1884:
[----:B------:R-:W4:Y:S01]  /*14880*/  @!P1 S2R R3, SR_CgaCtaId ;  /* 0x0000000000039919 */ /* 0x000f220000008800 */
[----:B------:R-:W-:Y:S05]  /*14890*/  WARPSYNC.ALL ;  /* 0x0000000000007948 */ /* 0x000fea0003800000 */
[----:B------:R-:W-:Y:S01]  /*148a0*/  BAR.SYNC.DEFER_BLOCKING 0x4, 0x180 ;  /* 0x0106000000007b1d */ /* 0x000fe20000010000 */
[----:B------:R-:W-:-:S04]  /*148b0*/  @!P1 MOV R0, 0x400 ;  /* 0x0000040000009802 */ /* 0x000fc80000000f00 */
[----:B----4-:R-:W-:-:S05]  /*148c0*/  @!P1 LEA R17, R3, R0, 0x18 ;  /* 0x0000000003119211 */ /* 0x010fca00078ec0ff */
[----:B------:R2:W-:Y:S02]  /*148d0*/  @!P1 STS [R17+0x28cd0], R33 ;  /* 0x028cd02111009388 */ /* 0x0005e40000000800 */
[----:B--23--:R-:W-:Y:S01]  /*148e0*/  IMAD.MOV.U32 R33, RZ, RZ, R14 ;  /* 0x000000ffff217224 */ /* 0x00cfe200078e000e */
[----:B------:R-:W-:Y:S06]  /*148f0*/  BAR.ARV 0x5, 0x180 ;  /* 0x0146000000007b1d */ /* 0x000fec0000002000 */
.L_x_1808:
[----:B------:R-:W-:Y:S02]  /*14900*/  ULDC UR4, c[0x0][0xc38] ;  /* 0x00030e0000047ab9 */ /* 0x000fe40000000800 */
[----:B---3--:R-:W-:-:S13]  /*14910*/  ISETP.GE.AND P0, PT, R33, UR4, PT ;  /* 0x0000000421007c0c */ /* 0x008fda000bf06270 */
[----:B------:R-:W-:Y:S05]  /*14920*/  @!P0 BRA `(.L_x_1810) ;  /* 0xffffffc400cc8947 */ /* 0x000fea000383ffff */
.L_x_1755:
[----:B------:R-:W3:Y:S01]  /*14930*/  LDL.LU R0, [R1+0x4] ;  /* 0x0000040001007983 */ /* 0x000ee20000300800 */
[----:B------:R-:W-:Y:S01]  /*14940*/  BSSY B0, `(.L_x_1811) ;  /* 0x000000b000007945 */ /* 0x000fe20003800000 */
[----:B------:R-:W4:Y:S01]  /*14950*/  S2R R5, SR_CgaCtaId ;  /* 0x0000000000057919 */ /* 0x000f220000008800 */
[----:B---3--:R-:W-:-:S05]  /*14960*/  VIADD R0, R0, 0x1 ;  /* 0x0000000100007836 */ /* 0x008fca0000000000 */
[----:B------:R-:W-:-:S04]  /*14970*/  LEA.HI R2, R0, R0, RZ, 0x1 ;  /* 0x0000000000027211 */ /* 0x000fc800078f08ff */
[----:B------:R-:W-:Y:S02]  /*14980*/  LOP3.LUT R3, R2, 0xfffffffe, RZ, 0xc0, !PT ;  /* 0xfffffffe02037812 */ /* 0x000fe400078ec0ff */
[----:B------:R-:W-:-:S03]  /*14990*/  MOV R2, 0x400 ;  /* 0x0000040000027802 */ /* 0x000fc60000000f00 */
[----:B------:R-:W-:Y:S01]  /*149a0*/  IMAD.IADD R0, R0, 0x1, -R3 ;  /* 0x0000000100007824 */ /* 0x000fe200078e0a03 */
[----:B----4-:R-:W-:-:S04]  /*149b0*/  LEA R7, R5, R2, 0x18 ;  /* 0x0000000205077211 */ /* 0x010fc800078ec0ff */
[----:B------:R-:W-:-:S04]  /*149c0*/  SHF.L.U32 R0, R0, 0x1f, RZ ;  /* 0x0000001f00007819 */ /* 0x000fc800000006ff */
[----:B------:R-:W3:Y:S02]  /*149d0*/  SYNCS.PHASECHK.TRANS64.TRYWAIT P0, [R7+URZ+0x28c20], R0 ;  /* 0x028c2000070075a7 */ /* 0x000ee4000800017f */
[----:B---3--:R-:W-:Y:S05]  /*149e0*/  @!P0 BRA `(.L_x_1812) ;  /* 0x0000002400948947 */ /* 0x008fea0003800000 */
.L_x_1885:
[----:B------:R-:W-:Y:S05]  /*149f0*/  BSYNC B0 ;  /* 0x0000000000007941 */ /* 0x000fea0003800000 */
.L_x_1811:
[----:B------:R-:W-:-:S03]  /*14a00*/  UMOV UR4, 0xffffffff ;  /* 0xffffffff00047882 */ /* 0x000fc60000000000 */
[----:B------:R-:W-:Y:S05]  /*14a10*/  BRA.DIV UR4, `(.L_x_1813) ;  /* 0x00000026049c7947 */ /* 0x000fea000b800000 */
[----:B---3--:R-:W3:Y:S02]  /*14a20*/  S2R R0, SR_TID.X ;  /* 0x0000000000007919 */ /* 0x008ee40000002100 */
[----:B---3--:R-:W-:-:S04]  /*14a30*/  SHF.R.U32.HI R0, RZ, 0x5, R0 ;  /* 0x00000005ff007819 */ /* 0x008fc80000011600 */
[----:B------:R-:W-:-:S05]  /*14a40*/  LOP3.LUT R0, R0, 0x3, RZ, 0xc0, !PT ;  /* 0x0000000300007812 */ /* 0x000fca00078ec0ff */
[----:B------:R3:W4:Y:S02]  /*14a50*/  SHFL.IDX PT, R14, R0, RZ, 0x1f ;  /* 0x00001fff000e7589 */ /* 0x00072400000e0000 */
.L_x_1888:
[----:B----4-:R-:W-:Y:S01]  /*14a60*/  ISETP.NE.AND P0, PT, R14, RZ, PT ;  /* 0x000000ff0e00720c */ /* 0x010fe20003f05270 */
[----:B------:R-:W-:-:S12]  /*14a70*/  BSSY B0, `(.L_x_1814) ;  /* 0x0000024000007945 */ /* 0x000fd80003800000 */
[----:B------:R-:W-:Y:S05]  /*14a80*/  @P0 BRA `(.L_x_1815) ;  /* 0x0000000000880947 */ /* 0x000fea0003800000 */
[----:B------:R-:W-:-:S03]  /*14a90*/  UMOV UR4, 0xffffffff ;  /* 0xffffffff00047882 */ /* 0x000fc60000000000 */
[----:B------:R-:W-:Y:S05]  /*14aa0*/  BRA.DIV UR4, `(.L_x_1816) ;  /* 0x0000002604ac7947 */ /* 0x000fea000b800000 */
[----:B------:R-:W-:-:S13]  /*14ab0*/  ELECT P6, URZ, PT ;  /* 0x00000000003f782f */ /* 0x000fda00038c0000 */
.L_x_1891:
[----:B------:R-:W-:Y:S05]  /*14ac0*/  @!P6 BRA `(.L_x_1815) ;  /* 0x000000000078e947 */ /* 0x000fea0003800000 */
[----:B------:R-:W-:-:S06]  /*14ad0*/  ULOP3.LUT UR4, UR39, 0x2, URZ, 0xfc, !UPT ;  /* 0x0000000227047892 */ /* 0x000fcc000f8efc3f */
[----:B---3--:R-:W-:-:S04]  /*14ae0*/  MOV R0, UR4 ;  /* 0x0000000400007c02 */ /* 0x008fc80008000f00 */
[----:B------:R-:W-:-:S13]  /*14af0*/  ISETP.NE.AND P0, PT, R0, 0x3, PT ;  /* 0x000000030000780c */ /* 0x000fda0003f05270 */
[----:B------:R-:W-:Y:S05]  /*14b00*/  @!P0 BRA `(.L_x_1817) ;  /* 0x0000000000048947 */ /* 0x000fea0003800000 */
[----:B------:R-:W-:Y:S01]  /*14b10*/  BPT.TRAP 0x1 ;  /* 0x000000040000795c */ /* 0x000fe20000300000 */
.L_x_1817:
[----:B------:R-:W-:Y:S01]  /*14b20*/  IMAD R5, R18, 0x8, R7 ;  /* 0x0000000812057824 */ /* 0x000fe200078e0207 */
[----:B------:R-:W-:Y:S01]  /*14b30*/  SHF.L.U32 R0, R22, 0x1f, RZ ;  /* 0x0000001f16007819 */ /* 0x000fe200000006ff */
[----:B------:R-:W-:-:S03]  /*14b40*/  VIADD R18, R18, 0x1 ;  /* 0x0000000112127836 */ /* 0x000fc60000000000 */
[----:B------:R-:W3:Y:S02]  /*14b50*/  SYNCS.PHASECHK.TRANS64.TRYWAIT P1, [R5+URZ+0x28c40], R0 ;  /* 0x028c4000050075a7 */ /* 0x000ee4000802017f */
[----:B------:R-:W-:-:S04]  /*14b60*/  ISETP.NE.AND P2, PT, R18, 0x2, PT ;  /* 0x000000021200780c */ /* 0x000fc80003f45270 */
[----:B------:R-:W-:Y:S01]  /*14b70*/  SEL R3, RZ, 0x1, P2 ;  /* 0x00000001ff037807 */ /* 0x000fe20001000000 */
[----:B---3--:R-:W-:Y:S08]  /*14b80*/  @!P1 BRA `(.L_x_1818) ;  /* 0x0000002400949947 */ /* 0x008ff00003800000 */
.L_x_1892:
[----:B------:R-:W-:Y:S02]  /*14b90*/  SEL R18, R18, RZ, P2 ;  /* 0x000000ff12127207 */ /* 0x000fe40001000000 */
[----:B------:R-:W-:Y:S01]  /*14ba0*/  LOP3.LUT R2, R22, R3, RZ, 0x3c, !PT ;  /* 0x0000000316027212 */ /* 0x000fe200078e3cff */
[----:B------:R-:W-:Y:S06]  /*14bb0*/  @!P0 BRA `(.L_x_1819) ;  /* 0x0000000000048947 */ /* 0x000fec0003800000 */
[----:B------:R-:W-:Y:S01]  /*14bc0*/  BPT.TRAP 0x1 ;  /* 0x000000040000795c */ /* 0x000fe20000300000 */
.L_x_1819:
[----:B------:R-:W-:Y:S01]  /*14bd0*/  IMAD R3, R18, 0x8, R7 ;  /* 0x0000000812037824 */ /* 0x000fe200078e0207 */
[----:B------:R-:W-:-:S04]  /*14be0*/  SHF.L.U32 R2, R2, 0x1f, RZ ;  /* 0x0000001f02027819 */ /* 0x000fc800000006ff */
[----:B------:R-:W4:Y:S02]  /*14bf0*/  SYNCS.PHASECHK.TRANS64.TRYWAIT P1, [R3+URZ+0x28c40], R2 ;  /* 0x028c4002030075a7 */ /* 0x000f24000802017f */
[----:B----4-:R-:W-:Y:S05]  /*14c00*/  @!P1 BRA `(.L_x_1820) ;  /* 0x0000002400889947 */ /* 0x010fea0003800000 */
.L_x_1893:
[----:B------:R-:W-:Y:S05]  /*14c10*/  @!P0 BRA `(.L_x_1821) ;  /* 0x0000000000048947 */ /* 0x000fea0003800000 */
[----:B------:R-:W-:Y:S01]  /*14c20*/  BPT.TRAP 0x1 ;  /* 0x000000040000795c */ /* 0x000fe20000300000 */
.L_x_1821:
[----:B------:R-:W0:Y:S02]  /*14c30*/  SYNCS.PHASECHK.TRANS64.TRYWAIT P1, [R5+URZ+0x28c60], R0 ;  /* 0x028c6000050075a7 */ /* 0x000e24000802017f */
[----:B0-----:R-:W-:Y:S05]  /*14c40*/  @!P1 BRA `(.L_x_1822) ;  /* 0x00000024008c9947 */ /* 0x001fea0003800000 */
.L_x_1894:
[----:B------:R-:W-:Y:S05]  /*14c50*/  @!P0 BRA `(.L_x_1823) ;  /* 0x0000000000048947 */ /* 0x000fea0003800000 */
[----:B------:R-:W-:Y:S01]  /*14c60*/  BPT.TRAP 0x1 ;  /* 0x000000040000795c */ /* 0x000fe20000300000 */
.L_x_1823:
[----:B------:R0:W0:Y:S02]  /*14c70*/  SYNCS.PHASECHK.TRANS64.TRYWAIT P0, [R3+URZ+0x28c60], R2 ;  /* 0x028c6002030075a7 */ /* 0x000024000800017f */
[----:B0-----:R-:W-:Y:S05]  /*14c80*/  @!P0 NANOSLEEP.SYNCS 0x989680 ;  /* 0x009896800000895d */ /* 0x001fea0003900000 */
[----:B------:R-:W0:Y:S02]  /*14c90*/  @!P0 SYNCS.PHASECHK.TRANS64 P0, [R3+URZ+0x28c60], R2 ;  /* 0x028c6002030085a7 */ /* 0x000e24000800007f */
[----:B0-----:R-:W-:Y:S05]  /*14ca0*/  @!P0 BRA `(.L_x_1823) ;  /* 0xfffffffc00f08947 */ /* 0x001fea000383ffff */
.L_x_1815:
[----:B------:R-:W-:Y:S05]  /*14cb0*/  BSYNC B0 ;  /* 0x0000000000007941 */ /* 0x000fea0003800000 */
.L_x_1814:
[----:B------:R-:W-:Y:S05]  /*14cc0*/  EXIT ;  /* 0x000000000000794d */ /* 0x000fea0003800000 */
.L_x_1651:
[----:B0-----:R-:W-:-:S04]  /*14cd0*/  IMAD.U32 R3, RZ, RZ, UR21 ;  /* 0x00000015ff037e24 */ /* 0x001fc8000f8e00ff */
[----:B------:R0:W1:Y:S03]  /*14ce0*/  SYNCS.PHASECHK.TRANS64.TRYWAIT P1, [R3+URZ+0x28c50], R0 ;  /* 0x028c5000030075a7 */ /* 0x000066000802017f */
[----:B-1----:R-:W-:Y:S05]  /*14cf0*/  @!P1 NANOSLEEP.SYNCS 0x989680 ;  /* 0x009896800000995d */ /* 0x002fea0003900000 */
[----:B------:R-:W1:Y:S02]  /*14d00*/  @!P1 SYNCS.PHASECHK.TRANS64 P1, [R3+URZ+0x28c50], R0 ;  /* 0x028c5000030095a7 */ /* 0x000e64000802007f */
[----:B-1----:R-:W-:Y:S05]  /*14d10*/  @!P1 BRA `(.L_x_1651) ;  /* 0xfffffffc00ec9947 */ /* 0x002fea000383ffff */
[----:B------:R-:W-:Y:S05]  /*14d20*/  BRA `(.L_x_1824) ;  /* 0xfffffecc00d47947 */ /* 0x000fea000383ffff */
.L_x_1657:
[----:B-1----:R-:W-:-:S04]  /*14d30*/  IMAD.U32 R3, RZ, RZ, UR21 ;  /* 0x00000015ff037e24 */ /* 0x002fc8000f8e00ff */
[----:B------:R1:W2:Y:S03]  /*14d40*/  SYNCS.PHASECHK.TRANS64.TRYWAIT P1, [R3+URZ+0x28c50], R0 ;  /* 0x028c5000030075a7 */ /* 0x0002a6000802017f */
[----:B--2---:R-:W-:Y:S05]  /*14d50*/  @!P1 NANOSLEEP.SYNCS 0x989680 ;  /* 0x009896800000995d */ /* 0x004fea0003900000 */
[----:B------:R-:W2:Y:S02]  /*14d60*/  @!P1 SYNCS.PHASECHK.TRANS64 P1, [R3+URZ+0x28c50], R0 ;  /* 0x028c5000030095a7 */ /* 0x000ea4000802007f */
[----:B--2---:R-:W-:Y:S05]  /*14d70*/  @!P1 BRA `(.L_x_1657) ;  /* 0xfffffffc00ec9947 */ /* 0x004fea000383ffff */
[----:B------:R-:W-:Y:S05]  /*14d80*/  BRA `(.L_x_1656) ;  /* 0xfffffed800cc7947 */ /* 0x000fea000383ffff */
.L_x_1667:
[----:B0-----:R-:W-:-:S04]  /*14d90*/  MOV R3, UR42 ;  /* 0x0000002a00037c02 */ /* 0x001fc80008000f00 */
[----:B------:R0:W1:Y:S03]  /*14da0*/  SYNCS.PHASECHK.TRANS64.TRYWAIT P1, [R3+URZ+0x28c00], R0 ;  /* 0x028c0000030075a7 */ /* 0x000066000802017f */
[----:B-1----:R-:W-:Y:S05]  /*14db0*/  @!P1 NANOSLEEP.SYNCS 0x989680 ;  /* 0x009896800000995d */ /* 0x002fea0003900000 */
[----:B------:R-:W1:Y:S02]  /*14dc0*/  @!P1 SYNCS.PHASECHK.TRANS64 P1, [R3+URZ+0x28c00], R0 ;  /* 0x028c0000030095a7 */ /* 0x000e64000802007f */
[----:B-1----:R-:W-:Y:S05]  /*14dd0*/  @!P1 BRA `(.L_x_1667) ;  /* 0xfffffffc00ec9947 */ /* 0x002fea000383ffff */
[----:B------:R-:W-:Y:S05]  /*14de0*/  BRA `(.L_x_1825) ;  /* 0xfffffef000507947 */ /* 0x000fea000383ffff */
.L_x_1671:
[----:B--2---:R2:W3:Y:S02]  /*14df0*/  SYNCS.PHASECHK.TRANS64.TRYWAIT P1, [R7+URZ+0x28c30], R8 ;  /* 0x028c3008070075a7 */ /* 0x0044e4000802017f */
[----:B---3--:R-:W-:Y:S05]  /*14e00*/  @!P1 NANOSLEEP.SYNCS 0x989680 ;  /* 0x009896800000995d */ /* 0x008fea0003900000 */
[----:B------:R-:W3:Y:S02]  /*14e10*/  @!P1 SYNCS.PHASECHK.TRANS64 P1, [R7+URZ+0x28c30], R8 ;  /* 0x028c3008070095a7 */ /* 0x000ee4000802007f */
[----:B---3--:R-:W-:Y:S05]  /*14e20*/  @!P1 BRA `(.L_x_1671) ;  /* 0xfffffffc00f09947 */ /* 0x008fea000383ffff */
[----:B------:R-:W-:Y:S05]  /*14e30*/  BRA `(.L_x_1670) ;  /* 0xfffffef0006c7947 */ /* 0x000fea000383ffff */
.L_x_1684:
[----:B--2---:R2:W3:Y:S02]  /*14e40*/  SYNCS.PHASECHK.TRANS64.TRYWAIT P1, [R7+URZ+0x28c50], R8 ;  /* 0x028c5008070075a7 */ /* 0x0044e4000802017f */
[----:B---3--:R-:W-:Y:S05]  /*14e50*/  @!P1 NANOSLEEP.SYNCS 0x989680 ;  /* 0x009896800000995d */ /* 0x008fea0003900000 */
[----:B------:R-:W3:Y:S02]  /*14e60*/  @!P1 SYNCS.PHASECHK.TRANS64 P1, [R7+URZ+0x28c50], R8 ;  /* 0x028c5008070095a7 */ /* 0x000ee4000802007f */
[----:B---3--:R-:W-:Y:S05]  /*14e70*/  @!P1 BRA `(.L_x_1684) ;  /* 0xfffffffc00f09947 */ /* 0x008fea000383ffff */
[----:B------:R-:W-:Y:S05]  /*14e80*/  BRA `(.L_x_1683) ;  /* 0xffffff10001c7947 */ /* 0x000fea000383ffff */
.L_x_1693:
[----:B--2---:R-:W-:-:S04]  /*14e90*/  IMAD.U32 R6, RZ, RZ, UR21 ;  /* 0x00000015ff067e24 */ /* 0x004fc8000f8e00ff */
[----:B------:R2:W3:Y:S03]  /*14ea0*/  SYNCS.PHASECHK.TRANS64.TRYWAIT P1, [R6+URZ+0x28c30], R7 ;  /* 0x028c3007060075a7 */ /* 0x0004e6000802017f */
[----:B---3--:R-:W-:Y:S05]  /*14eb0*/  @!P1 NANOSLEEP.SYNCS 0x989680 ;  /* 0x009896800000995d */ /* 0x008fea0003900000 */
[----:B------:R-:W3:Y:S02]  /*14ec0*/  @!P1 SYNCS.PHASECHK.TRANS64 P1, [R6+URZ+0x28c30], R7 ;  /* 0x028c3007060095a7 */ /* 0x000ee4000802007f */
[----:B---3--:R-:W-:Y:S05]  /*14ed0*/  @!P1 BRA `(.L_x_1693) ;  /* 0xfffffffc00ec9947 */ /* 0x008fea000383ffff */
[----:B------:R-:W-:Y:S05]  /*14ee0*/  BRA `(.L_x_1692) ;  /* 0xffffff1400a47947 */ /* 0x000fea000383ffff */
.L_x_1706:
[----:B--2---:R-:W-:-:S04]  /*14ef0*/  IMAD.U32 R10, RZ, RZ, UR21 ;  /* 0x00000015ff0a7e24 */ /* 0x004fc8000f8e00ff */
[----:B------:R2:W3:Y:S03]  /*14f00*/  SYNCS.PHASECHK.TRANS64.TRYWAIT P1, [R10+URZ+0x28c50], R7 ;  /* 0x028c50070a0075a7 */ /* 0x0004e6000802017f */
[----:B---3--:R-:W-:Y:S05]  /*14f10*/  @!P1 NANOSLEEP.SYNCS 0x989680 ;  /* 0x009896800000995d */ /* 0x008fea0003900000 */
[----:B------:R-:W3:Y:S02]  /*14f20*/  @!P1 SYNCS.PHASECHK.TRANS64 P1, [R10+URZ+0x28c50], R7 ;  /* 0x028c50070a0095a7 */ /* 0x000ee4000802007f */
[----:B---3--:R-:W-:Y:S05]  /*14f30*/  @!P1 BRA `(.L_x_1706) ;  /* 0xfffffffc00ec9947 */ /* 0x008fea000383ffff */
[----:B------:R-:W-:Y:S05]  /*14f40*/  BRA `(.L_x_1705) ;  /* 0xffffff3800907947 */ /* 0x000fea000383ffff */
.L_x_1716:
[----:B--2---:R-:W-:-:S04]  /*14f50*/  IMAD.U32 R5, RZ, RZ, UR21 ;  /* 0x00000015ff057e24 */ /* 0x004fc8000f8e00ff */
[----:B------:R2:W3:Y:S03]  /*14f60*/  SYNCS.PHASECHK.TRANS64.TRYWAIT P2, [R5+URZ+0x28c30], R8 ;  /* 0x028c3008050075a7 */ /* 0x0004e6000804017f */
[----:B---3--:R-:W-:Y:S05]  /*14f70*/  @!P2 NANOSLEEP.SYNCS 0x989680 ;  /* 0x009896800000a95d */ /* 0x008fea0003900000 */
[----:B------:R-:W3:Y:S02]  /*14f80*/  @!P2 SYNCS.PHASECHK.TRANS64 P2, [R5+URZ+0x28c30], R8 ;  /* 0x028c30080500a5a7 */ /* 0x000ee4000804007f */
[----:B---3--:R-:W-:Y:S05]  /*14f90*/  @!P2 BRA `(.L_x_1716) ;  /* 0xfffffffc00eca947 */ /* 0x008fea000383ffff */
[----:B------:R-:W-:Y:S05]  /*14fa0*/  BRA `(.L_x_1715) ;  /* 0xffffff4000187947 */ /* 0x000fea000383ffff */
.L_x_1721:
[----:B---3--:R-:W-:-:S04]  /*14fb0*/  IMAD.U32 R11, RZ, RZ, UR21 ;  /* 0x00000015ff0b7e24 */ /* 0x008fc8000f8e00ff */
[----:B------:R3:W4:Y:S03]  /*14fc0*/  SYNCS.PHASECHK.TRANS64.TRYWAIT P2, [R11+URZ+0x28c50], R8 ;  /* 0x028c50080b0075a7 */ /* 0x000726000804017f */
[----:B----4-:R-:W-:Y:S05]  /*14fd0*/  @!P2 NANOSLEEP.SYNCS 0x989680 ;  /* 0x009896800000a95d */ /* 0x010fea0003900000 */
[----:B------:R-:W4:Y:S02]  /*14fe0*/  @!P2 SYNCS.PHASECHK.TRANS64 P2, [R11+URZ+0x28c50], R8 ;  /* 0x028c50080b00a5a7 */ /* 0x000f24000804007f */
[----:B----4-:R-:W-:Y:S05]  /*14ff0*/  @!P2 BRA `(.L_x_1721) ;  /* 0xfffffffc00eca947 */ /* 0x010fea000383ffff */
[----:B------:R-:W-:Y:S05]  /*15000*/  BRA `(.L_x_1720) ;  /* 0xffffff58003c7947 */ /* 0x000fea000383ffff */
.L_x_1728:
[----:B---3--:R-:W-:-:S04]  /*15010*/  IMAD.U32 R6, RZ, RZ, UR20 ;  /* 0x00000014ff067e24 */ /* 0x008fc8000f8e00ff */
[----:B------:R3:W4:Y:S03]  /*15020*/  SYNCS.PHASECHK.TRANS64.TRYWAIT P1, [R6+URZ+0x28c30], R7 ;  /* 0x028c3007060075a7 */ /* 0x000726000802017f */
[----:B----4-:R-:W-:Y:S05]  /*15030*/  @!P1 NANOSLEEP.SYNCS 0x989680 ;  /* 0x009896800000995d */ /* 0x010fea0003900000 */
[----:B------:R-:W4:Y:S02]  /*15040*/  @!P1 SYNCS.PHASECHK.TRANS64 P1, [R6+URZ+0x28c30], R7 ;  /* 0x028c3007060095a7 */ /* 0x000f24000802007f */
[----:B----4-:R-:W-:Y:S05]  /*15050*/  @!P1 BRA `(.L_x_1728) ;  /* 0xfffffffc00ec9947 */ /* 0x010fea000383ffff */
[----:B------:R-:W-:Y:S05]  /*15060*/  BRA `(.L_x_1727) ;  /* 0xffffff5c00387947 */ /* 0x000fea000383ffff */
.L_x_1741:
[----:B--2---:R-:W-:-:S04]  /*15070*/  MOV R10, UR20 ;  /* 0x00000014000a7c02 */ /* 0x004fc80008000f00 */
[----:B------:R2:W3:Y:S03]  /*15080*/  SYNCS.PHASECHK.TRANS64.TRYWAIT P1, [R10+URZ+0x28c50], R7 ;  /* 0x028c50070a0075a7 */ /* 0x0004e6000802017f */
[----:B---3--:R-:W-:Y:S05]  /*15090*/  @!P1 NANOSLEEP.SYNCS 0x989680 ;  /* 0x009896800000995d */ /* 0x008fea0003900000 */
[----:B------:R-:W3:Y:S02]  /*150a0*/  @!P1 SYNCS.PHASECHK.TRANS64 P1, [R10+URZ+0x28c50], R7 ;  /* 0x028c50070a0095a7 */ /* 0x000ee4000802007f */
[----:B---3--:R-:W-:Y:S05]  /*150b0*/  @!P1 BRA `(.L_x_1741) ;  /* 0xfffffffc00ec9947 */ /* 0x008fea000383ffff */
[----:B------:R-:W-:Y:S05]  /*150c0*/  BRA `(.L_x_1740) ;  /* 0xffffff8000207947 */ /* 0x000fea000383ffff */
.L_x_1772:
[----:B------:R-:W2:Y:S01]  /*150d0*/  S2R R20, SR_TID.X ;  /* 0x0000000000147919 */ /* 0x000ea20000002100 */
[----:B------:R-:W-:Y:S02]  /*150e0*/  IMAD.MOV.U32 R12, RZ, RZ, RZ ;  /* 0x000000ffff0c7224 */ /* 0x000fe400078e00ff */
[----:B------:R-:W-:Y:S02]  /*150f0*/  IMAD.MOV.U32 R11, RZ, RZ, 0x1f ;  /* 0x0000001fff0b7424 */ /* 0x000fe400078e00ff */
[----:B------:R-:W-:Y:S01]  /*15100*/  IMAD.MOV.U32 R15, RZ, RZ, -0x1 ;  /* 0xffffffffff0f7424 */ /* 0x000fe200078e00ff */
[----:B--2---:R-:W-:-:S04]  /*15110*/  SHF.R.U32.HI R20, RZ, 0x5, R20 ;  /* 0x00000005ff147819 */ /* 0x004fc80000011614 */
[----:B------:R-:W-:-:S05]  /*15120*/  LOP3.LUT R20, R20, 0x3, RZ, 0xc0, !PT ;  /* 0x0000000314147812 */ /* 0x000fca00078ec0ff */
[----:B------:R-:W-:-:S07]  /*15130*/  IMAD.MOV.U32 R13, RZ, RZ, R20 ;  /* 0x000000ffff0d7224 */ /* 0x000fce00078e0014 */
[----:B01---5:R-:W-:Y:S05]  /*15140*/  WARPSYNC.COLLECTIVE R15, `(.L_x_1826) ;  /* 0x000000000f087348 */ /* 0x023fea0003c00000 */
[----:B------:R2:W3:Y:S02]  /*15150*/  SHFL.IDX P6, R14, R13, R12, R11 ;  /* 0x0000000c0d0e7389 */ /* 0x0004e400000c000b */
[----:B0123-5:R-:W-:Y:S01]  /*15160*/  ENDCOLLECTIVE ;  /* 0x000000000000791b */ /* 0x02ffe20003800000 */
.L_x_1826:
[----:B------:R-:W-:Y:S05]  /*15170*/  BRA `(.L_x_1827) ;  /* 0xffffffcc00207947 */ /* 0x000fea000383ffff */
.L_x_1775:
[----:B0-----:R0:W1:Y:S02]  /*15180*/  SYNCS.PHASECHK.TRANS64.TRYWAIT P0, [R25+URZ+0x28c40], R0 ;  /* 0x028c4000190075a7 */ /* 0x001064000800017f */
[----:B-1----:R-:W-:Y:S05]  /*15190*/  @!P0 NANOSLEEP.SYNCS 0x989680 ;  /* 0x009896800000895d */ /* 0x002fea0003900000 */
[----:B------:R-:W1:Y:S02]  /*151a0*/  @!P0 SYNCS.PHASECHK.TRANS64 P0, [R25+URZ+0x28c40], R0 ;  /* 0x028c4000190085a7 */ /* 0x000e64000800007f */
[----:B-1----:R-:W-:Y:S05]  /*151b0*/  @!P0 BRA `(.L_x_1775) ;  /* 0xfffffffc00f08947 */ /* 0x002fea000383ffff */
[----:B------:R-:W-:Y:S05]  /*151c0*/  BRA `(.L_x_1828) ;  /* 0xffffffcc00c87947 */ /* 0x000fea000383ffff */
.L_x_1776:
        /* <DEDUP_REMOVED lines=8> */
.L_x_1830:
[----:B------:R-:W-:Y:S05]  /*15250*/  BSYNC B0 ;  /* 0x0000000000007941 */ /* 0x000fea0003800000 */
.L_x_1829:
[----:B------:R-:W-:Y:S01]  /*15260*/  MOV R13, R0 ;  /* 0x00000000000d7202 */ /* 0x000fe20000000f00 */
[----:B------:R-:W-:Y:S01]  /*15270*/  IMAD.MOV.U32 R12, RZ, RZ, RZ ;  /* 0x000000ffff0c7224 */ /* 0x000fe200078e00ff */
[----:B------:R-:W-:Y:S01]  /*15280*/  @P0 LEA R7, R4, R17, 0x1 ;  /* 0x0000001104070211 */ /* 0x000fe200078e08ff */
[----:B------:R-:W-:Y:S02]  /*15290*/  IMAD.MOV.U32 R11, RZ, RZ, 0x181f ;  /* 0x0000181fff0b7424 */ /* 0x000fe400078e00ff */
[----:B------:R-:W-:Y:S02]  /*152a0*/  IMAD.MOV.U32 R15, RZ, RZ, -0x1 ;  /* 0xffffffffff0f7424 */ /* 0x000fe400078e00ff */
[----:B------:R-:W-:-:S07]  /*152b0*/  IMAD.MOV.U32 R2, RZ, RZ, R14 ;  /* 0x000000ffff027224 */ /* 0x000fce00078e000e */
[----:B------:R-:W-:Y:S05]  /*152c0*/  WARPSYNC.COLLECTIVE R15, `(.L_x_1831) ;  /* 0x000000000f087348 */ /* 0x000fea0003c00000 */
[----:B------:R0:W1:Y:S02]  /*152d0*/  SHFL.IDX P6, R14, R13, R12, R11 ;  /* 0x0000000c0d0e7389 */ /* 0x00006400000c000b */
[----:B01----:R-:W-:Y:S01]  /*152e0*/  ENDCOLLECTIVE ;  /* 0x000000000000791b */ /* 0x003fe20003800000 */
.L_x_1831:
[----:B------:R-:W-:Y:S02]  /*152f0*/  IMAD.MOV.U32 R13, RZ, RZ, R5 ;  /* 0x000000ffff0d7224 */ /* 0x000fe400078e0005 */
[----:B------:R-:W-:Y:S01]  /*15300*/  IMAD.MOV.U32 R12, RZ, RZ, 0x1 ;  /* 0x00000001ff0c7424 */ /* 0x000fe200078e00ff */
[----:B------:R-:W-:-:S05]  /*15310*/  @P0 LEA R14, P1, R6, R14, 0x1 ;  /* 0x0000000e060e0211 */ /* 0x000fca00078208ff */
[----:B------:R-:W-:Y:S02]  /*15320*/  @P0 IMAD.X R3, RZ, RZ, R2, P1 ;  /* 0x000000ffff030224 */ /* 0x000fe400008e0602 */
[----:B------:R-:W-:-:S07]  /*15330*/  @P0 IMAD.MOV.U32 R2, RZ, RZ, R14 ;  /* 0x000000ffff020224 */ /* 0x000fce00078e000e */
[----:B------:R-:W-:Y:S05]  /*15340*/  WARPSYNC.COLLECTIVE R15, `(.L_x_1832) ;  /* 0x000000000f087348 */ /* 0x000fea0003c00000 */
[----:B------:R0:W1:Y:S02]  /*15350*/  SHFL.IDX P6, R14, R13, R12, R11 ;  /* 0x0000000c0d0e7389 */ /* 0x00006400000c000b */
[----:B01----:R-:W-:Y:S01]  /*15360*/  ENDCOLLECTIVE ;  /* 0x000000000000791b */ /* 0x003fe20003800000 */
.L_x_1832:
[----:B------:R-:W-:Y:S01]  /*15370*/  @!PT LDS RZ, [RZ] ;  /* 0x00000000fffff984 */ /* 0x000fe20000000800 */
[----:B------:R-:W-:Y:S01]  /*15380*/  @!PT LDS RZ, [RZ] ;  /* 0x00000000fffff984 */ /* 0x000fe20000000800 */
[----:B------:R-:W-:Y:S01]  /*15390*/  @!PT LDS RZ, [RZ] ;  /* 0x00000000fffff984 */ /* 0x000fe20000000800 */
[----:B------:R0:W-:Y:S01]  /*153a0*/  @P0 LDGSTS.E.BYPASS.LTC128B.128 [R7+0x22400], desc[UR52][R2.64], !P2 ;  /* 0x2240000002070fae */ /* 0x0001e2000d101d74 */
[----:B------:R-:W-:Y:S02]  /*153b0*/  ISETP.GE.AND P0, PT, R27, 0x11, PT ;  /* 0x000000111b00780c */ /* 0x000fe40003f06270 */
[----:B------:R-:W-:-:S11]  /*153c0*/  MOV R13, R0 ;  /* 0x00000000000d7202 */ /* 0x000fd60000000f00 */
[----:B------:R-:W-:Y:S02]  /*153d0*/  @P0 IMAD R9, R4, 0x2, R17 ;  /* 0x0000000204090824 */ /* 0x000fe400078e0211 */
[----:B0-----:R-:W-:-:S07]  /*153e0*/  IMAD.MOV.U32 R2, RZ, RZ, R14 ;  /* 0x000000ffff027224 */ /* 0x001fce00078e000e */
[----:B------:R-:W-:Y:S05]  /*153f0*/  WARPSYNC.COLLECTIVE R15, `(.L_x_1833) ;  /* 0x000000000f087348 */ /* 0x000fea0003c00000 */
[----:B------:R0:W1:Y:S02]  /*15400*/  SHFL.IDX P6, R14, R13, R12, R11 ;  /* 0x0000000c0d0e7389 */ /* 0x00006400000c000b */
[----:B01----:R-:W-:Y:S01]  /*15410*/  ENDCOLLECTIVE ;  /* 0x000000000000791b */ /* 0x003fe20003800000 */
.L_x_1833:
[----:B------:R-:W-:Y:S01]  /*15420*/  IMAD.MOV.U32 R13, RZ, RZ, R5 ;  /* 0x000000ffff0d7224 */ /* 0x000fe200078e0005 */
[----:B------:R-:W-:Y:S02]  /*15430*/  MOV R12, 0x2 ;  /* 0x00000002000c7802 */ /* 0x000fe40000000f00 */
[----:B------:R-:W-:-:S05]  /*15440*/  @P0 LEA R14, P1, R6, R14, 0x1 ;  /* 0x0000000e060e0211 */ /* 0x000fca00078208ff */
[----:B------:R-:W-:Y:S02]  /*15450*/  @P0 IMAD.X R3, RZ, RZ, R2, P1 ;  /* 0x000000ffff030224 */ /* 0x000fe400008e0602 */
[----:B------:R-:W-:-:S07]  /*15460*/  @P0 IMAD.MOV.U32 R2, RZ, RZ, R14 ;  /* 0x000000ffff020224 */ /* 0x000fce00078e000e */
[----:B------:R-:W-:Y:S05]  /*15470*/  WARPSYNC.COLLECTIVE R15, `(.L_x_1834) ;  /* 0x000000000f087348 */ /* 0x000fea0003c00000 */
[----:B------:R0:W1:Y:S02]  /*15480*/  SHFL.IDX P6, R14, R13, R12, R11 ;  /* 0x0000000c0d0e7389 */ /* 0x00006400000c000b */
[----:B01----:R-:W-:Y:S01]  /*15490*/  ENDCOLLECTIVE ;  /* 0x000000000000791b */ /* 0x003fe20003800000 */
.L_x_1834:
[----:B------:R-:W-:Y:S01]  /*154a0*/  @!PT LDS RZ, [RZ] ;  /* 0x00000000fffff984 */ /* 0x000fe20000000800 */
[----:B------:R-:W-:Y:S01]  /*154b0*/  @!PT LDS RZ, [RZ] ;  /* 0x00000000fffff984 */ /* 0x000fe20000000800 */
[----:B------:R-:W-:Y:S01]  /*154c0*/  @!PT LDS RZ, [RZ] ;  /* 0x00000000fffff984 */ /* 0x000fe20000000800 */
[----:B------:R0:W-:Y:S01]  /*154d0*/  @P0 LDGSTS.E.BYPASS.LTC128B.128 [R9+0x22c00], desc[UR52][R2.64], !P2 ;  /* 0x22c0000002090fae */ /* 0x0001e2000d101d74 */
[----:B------:R-:W-:Y:S01]  /*154e0*/  ISETP.GE.AND P0, PT, R27, 0x21, PT ;  /* 0x000000211b00780c */ /* 0x000fe20003f06270 */
[----:B------:R-:W-:-:S12]  /*154f0*/  IMAD.MOV.U32 R13, RZ, RZ, R0 ;  /* 0x000000ffff0d7224 */ /* 0x000fd800078e0000 */
[----:B------:R-:W-:Y:S02]  /*15500*/  @P0 IMAD R7, R4, 0x2, R17 ;  /* 0x0000000204070824 */ /* 0x000fe400078e0211 */
[----:B0-----:R-:W-:-:S07]  /*15510*/  IMAD.MOV.U32 R2, RZ, RZ, R14 ;  /* 0x000000ffff027224 */ /* 0x001fce00078e000e */
[----:B------:R-:W-:Y:S05]  /*15520*/  WARPSYNC.COLLECTIVE R15, `(.L_x_1835) ;  /* 0x000000000f087348 */ /* 0x000fea0003c00000 */
[----:B------:R0:W1:Y:S02]  /*15530*/  SHFL.IDX P6, R14, R13, R12, R11 ;  /* 0x0000000c0d0e7389 */ /* 0x00006400000c000b */
[----:B01----:R-:W-:Y:S01]  /*15540*/  ENDCOLLECTIVE ;  /* 0x000000000000791b */ /* 0x003fe20003800000 */
.L_x_1835:
[----:B------:R-:W-:Y:S02]  /*15550*/  IMAD.MOV.U32 R13, RZ, RZ, R5 ;  /* 0x000000ffff0d7224 */ /* 0x000fe400078e0005 */
[----:B------:R-:W-:Y:S01]  /*15560*/  IMAD.MOV.U32 R12, RZ, RZ, 0x3 ;  /* 0x00000003ff0c7424 */ /* 0x000fe200078e00ff */
[----:B------:R-:W-:-:S05]  /*15570*/  @P0 LEA R14, P1, R6, R14, 0x1 ;  /* 0x0000000e060e0211 */ /* 0x000fca00078208ff */
[----:B------:R-:W-:Y:S01]  /*15580*/  @P0 IMAD.X R3, RZ, RZ, R2, P1 ;  /* 0x000000ffff030224 */ /* 0x000fe200008e0602 */
[----:B------:R-:W-:-:S07]  /*15590*/  @P0 MOV R2, R14 ;  /* 0x0000000e00020202 */ /* 0x000fce0000000f00 */
[----:B------:R-:W-:Y:S05]  /*155a0*/  WARPSYNC.COLLECTIVE R15, `(.L_x_1836) ;  /* 0x000000000f087348 */ /* 0x000fea0003c00000 */
[----:B------:R0:W1:Y:S02]  /*155b0*/  SHFL.IDX P6, R14, R13, R12, R11 ;  /* 0x0000000c0d0e7389 */ /* 0x00006400000c000b */
[----:B01----:R-:W-:Y:S01]  /*155c0*/  ENDCOLLECTIVE ;  /* 0x000000000000791b */ /* 0x003fe20003800000 */
.L_x_1836:
[----:B------:R-:W-:Y:S01]  /*155d0*/  @!PT LDS RZ, [RZ] ;  /* 0x00000000fffff984 */ /* 0x000fe20000000800 */
[----:B------:R-:W-:Y:S01]  /*155e0*/  @!PT LDS RZ, [RZ] ;  /* 0x00000000fffff984 */ /* 0x000fe20000000800 */
[----:B------:R-:W-:Y:S01]  /*155f0*/  @!PT LDS RZ, [RZ] ;  /* 0x00000000fffff984 */ /* 0x000fe20000000800 */
[----:B------:R0:W-:Y:S01]  /*15600*/  @P0 LDGSTS.E.BYPASS.LTC128B.128 [R7+0x23400], desc[UR52][R2.64], !P2 ;  /* 0x2340000002070fae */ /* 0x0001e2000d101d74 */
[----:B------:R-:W-:Y:S02]  /*15610*/  IMAD.MOV.U32 R13, RZ, RZ, R0 ;  /* 0x000000ffff0d7224 */ /* 0x000fe400078e0000 */
[----:B------:R-:W-:-:S07]  /*15620*/  IMAD.MOV.U32 R5, RZ, RZ, R14 ;  /* 0x000000ffff057224 */ /* 0x000fce00078e000e */
[----:B0-----:R-:W-:Y:S05]  /*15630*/  WARPSYNC.COLLECTIVE R15, `(.L_x_1837) ;  /* 0x000000000f087348 */ /* 0x001fea0003c00000 */
[----:B------:R1:W2:Y:S02]  /*15640*/  SHFL.IDX P6, R14, R13, R12, R11 ;  /* 0x0000000c0d0e7389 */ /* 0x0002a400000c000b */
[----:B012---:R-:W-:Y:S01]  /*15650*/  ENDCOLLECTIVE ;  /* 0x000000000000791b */ /* 0x007fe20003800000 */
.L_x_1837:
[----:B------:R-:W-:Y:S05]  /*15660*/  BRA `(.L_x_1838) ;  /* 0xffffffcc00807947 */ /* 0x000fea000383ffff */
.L_x_1781:
[----:B------:R-:W-:Y:S01]  /*15670*/  MOV R13, R5 ;  /* 0x00000005000d7202 */ /* 0x000fe20000000f00 */
[----:B------:R-:W-:Y:S02]  /*15680*/  IMAD.MOV.U32 R12, RZ, RZ, RZ ;  /* 0x000000ffff0c7224 */ /* 0x000fe400078e00ff */
[----:B------:R-:W-:Y:S02]  /*15690*/  IMAD.MOV.U32 R11, RZ, RZ, 0x181f ;  /* 0x0000181fff0b7424 */ /* 0x000fe400078e00ff */
[----:B------:R-:W-:Y:S02]  /*156a0*/  IMAD.MOV.U32 R15, RZ, RZ, -0x1 ;  /* 0xffffffffff0f7424 */ /* 0x000fe400078e00ff */
[----:B------:R-:W-:-:S07]  /*156b0*/  VIADD R4, R36, UR43 ;  /* 0x0000002b24047c36 */ /* 0x000fce0008000000 */
[----:B-1---5:R-:W-:Y:S05]  /*156c0*/  WARPSYNC.COLLECTIVE R15, `(.L_x_1839) ;  /* 0x000000000f087348 */ /* 0x022fea0003c00000 */
[----:B------:R0:W2:Y:S02]  /*156d0*/  SHFL.IDX P6, R14, R13, R12, R11 ;  /* 0x0000000c0d0e7389 */ /* 0x0000a400000c000b */
[----:B012--5:R-:W-:Y:S01]  /*156e0*/  ENDCOLLECTIVE ;  /* 0x000000000000791b */ /* 0x027fe20003800000 */
.L_x_1839:
[C---:B------:R-:W-:Y:S01]  /*156f0*/  VIADD R6, R4.reuse, 0x10 ;  /* 0x0000001004067836 */ /* 0x040fe20000000000 */
[----:B------:R-:W-:Y:S02]  /*15700*/  ISETP.GE.AND P0, PT, R4, UR36, PT ;  /* 0x0000002404007c0c */ /* 0x000fe4000bf06270 */
[----:B------:R-:W-:Y:S01]  /*15710*/  MOV R13, R0 ;  /* 0x00000000000d7202 */ /* 0x000fe20000000f00 */
[----:B------:R-:W-:-:S10]  /*15720*/  IMAD.MOV.U32 R2, RZ, RZ, R14 ;  /* 0x000000ffff027224 */ /* 0x000fd400078e000e */
[----:B------:R-:W-:Y:S05]  /*15730*/  WARPSYNC.COLLECTIVE R15, `(.L_x_1840) ;  /* 0x000000000f087348 */ /* 0x000fea0003c00000 */
[----:B------:R0:W1:Y:S02]  /*15740*/  SHFL.IDX P6, R14, R13, R12, R11 ;  /* 0x0000000c0d0e7389 */ /* 0x00006400000c000b */
[----:B01----:R-:W-:Y:S01]  /*15750*/  ENDCOLLECTIVE ;  /* 0x000000000000791b */ /* 0x003fe20003800000 */
.L_x_1840:
[----:B------:R-:W-:Y:S01]  /*15760*/  MOV R13, R5 ;  /* 0x00000005000d7202 */ /* 0x000fe20000000f00 */
[----:B------:R-:W-:Y:S01]  /*15770*/  IMAD.MOV.U32 R12, RZ, RZ, 0x1 ;  /* 0x00000001ff0c7424 */ /* 0x000fe200078e00ff */
[----:B------:R-:W-:-:S05]  /*15780*/  @!P0 LEA R14, P1, R10, R14, 0x1 ;  /* 0x0000000e0a0e8211 */ /* 0x000fca00078208ff */
[----:B------:R-:W-:Y:S02]  /*15790*/  @!P0 IMAD.X R3, RZ, RZ, R2, P1 ;  /* 0x000000ffff038224 */ /* 0x000fe400008e0602 */
[----:B------:R-:W-:-:S07]  /*157a0*/  @!P0 IMAD.MOV.U32 R2, RZ, RZ, R14 ;  /* 0x000000ffff028224 */ /* 0x000fce00078e000e */
[----:B------:R-:W-:Y:S05]  /*157b0*/  WARPSYNC.COLLECTIVE R15, `(.L_x_1841) ;  /* 0x000000000f087348 */ /* 0x000fea0003c00000 */
[----:B------:R0:W1:Y:S02]  /*157c0*/  SHFL.IDX P6, R14, R13, R12, R11 ;  /* 0x0000000c0d0e7389 */ /* 0x00006400000c000b */
[----:B01----:R-:W-:Y:S01]  /*157d0*/  ENDCOLLECTIVE ;  /* 0x000000000000791b */ /* 0x003fe20003800000 */
.L_x_1841:
[----:B------:R-:W-:Y:S01]  /*157e0*/  @!PT LDS RZ, [RZ] ;  /* 0x00000000fffff984 */ /* 0x000fe20000000800 */
[----:B------:R-:W-:Y:S01]  /*157f0*/  @!PT LDS RZ, [RZ] ;  /* 0x00000000fffff984 */ /* 0x000fe20000000800 */
[----:B------:R-:W-:Y:S01]  /*15800*/  @!PT LDS RZ, [RZ] ;  /* 0x00000000fffff984 */ /* 0x000fe20000000800 */
[----:B------:R0:W-:Y:S01]  /*15810*/  @!P0 LDGSTS.E.BYPASS.LTC128B.128 [R8+0x20400], desc[UR52][R2.64], !P5 ;  /* 0x2040000002088fae */ /* 0x0001e2000e901d74 */
[----:B------:R-:W-:Y:S01]  /*15820*/  ISETP.GE.AND P0, PT, R6, UR36, PT ;  /* 0x0000002406007c0c */ /* 0x000fe2000bf06270 */
[----:B------:R-:W-:Y:S02]  /*15830*/  VIADD R6, R4, 0x20 ;  /* 0x0000002004067836 */ /* 0x000fe40000000000 */
[----:B------:R-:W-:Y:S02]  /*15840*/  IMAD.MOV.U32 R13, RZ, RZ, R0 ;  /* 0x000000ffff0d7224 */ /* 0x000fe400078e0000 */
[----:B0-----:R-:W-:-:S08]  /*15850*/  IMAD.MOV.U32 R2, RZ, RZ, R14 ;  /* 0x000000ffff027224 */ /* 0x001fd000078e000e */
[----:B------:R-:W-:Y:S05]  /*15860*/  WARPSYNC.COLLECTIVE R15, `(.L_x_1842) ;  /* 0x000000000f087348 */ /* 0x000fea0003c00000 */
[----:B------:R0:W1:Y:S02]  /*15870*/  SHFL.IDX P6, R14, R13, R12, R11 ;  /* 0x0000000c0d0e7389 */ /* 0x00006400000c000b */
[----:B01----:R-:W-:Y:S01]  /*15880*/  ENDCOLLECTIVE ;  /* 0x000000000000791b */ /* 0x003fe20003800000 */
.L_x_1842:
[----:B------:R-:W-:Y:S02]  /*15890*/  IMAD.MOV.U32 R13, RZ, RZ, R5 ;  /* 0x000000ffff0d7224 */ /* 0x000fe400078e0005 */
[----:B------:R-:W-:Y:S01]  /*158a0*/  IMAD.MOV.U32 R12, RZ, RZ, 0x2 ;  /* 0x00000002ff0c7424 */ /* 0x000fe200078e00ff */
[----:B------:R-:W-:-:S05]  /*158b0*/  @!P0 LEA R14, P1, R10, R14, 0x1 ;  /* 0x0000000e0a0e8211 */ /* 0x000fca00078208ff */
[----:B------:R-:W-:Y:S01]  /*158c0*/  @!P0 IMAD.X R3, RZ, RZ, R2, P1 ;  /* 0x000000ffff038224 */ /* 0x000fe200008e0602 */
[----:B------:R-:W-:-:S07]  /*158d0*/  @!P0 MOV R2, R14 ;  /* 0x0000000e00028202 */ /* 0x000fce0000000f00 */
[----:B------:R-:W-:Y:S05]  /*158e0*/  WARPSYNC.COLLECTIVE R15, `(.L_x_1843) ;  /* 0x000000000f087348 */ /* 0x000fea0003c00000 */
[----:B------:R0:W1:Y:S02]  /*158f0*/  SHFL.IDX P6, R14, R13, R12, R11 ;  /* 0x0000000c0d0e7389 */ /* 0x00006400000c000b */
[----:B01----:R-:W-:Y:S01]  /*15900*/  ENDCOLLECTIVE ;  /* 0x000000000000791b */ /* 0x003fe20003800000 */
.L_x_1843:
[----:B------:R-:W-:Y:S01]  /*15910*/  @!PT LDS RZ, [RZ] ;  /* 0x00000000fffff984 */ /* 0x000fe20000000800 */
[----:B------:R-:W-:Y:S01]  /*15920*/  @!PT LDS RZ, [RZ] ;  /* 0x00000000fffff984 */ /* 0x000fe20000000800 */
[----:B------:R-:W-:Y:S01]  /*15930*/  @!PT LDS RZ, [RZ] ;  /* 0x00000000fffff984 */ /* 0x000fe20000000800 */
[----:B------:R0:W-:Y:S01]  /*15940*/  @!P0 LDGSTS.E.BYPASS.LTC128B.128 [R8+0x20c00], desc[UR52][R2.64], !P5 ;  /* 0x20c0000002088fae */ /* 0x0001e2000e901d74 */
[----:B------:R-:W-:Y:S02]  /*15950*/  ISETP.GE.AND P0, PT, R6, UR36, PT ;  /* 0x0000002406007c0c */ /* 0x000fe4000bf06270 */
[----:B------:R-:W-:Y:S01]  /*15960*/  MOV R13, R0 ;  /* 0x00000000000d7202 */ /* 0x000fe20000000f00 */
[----:B0-----:R-:W-:-:S10]  /*15970*/  IMAD.MOV.U32 R2, RZ, RZ, R14 ;  /* 0x000000ffff027224 */ /* 0x001fd400078e000e */
[----:B------:R-:W-:Y:S05]  /*15980*/  WARPSYNC.COLLECTIVE R15, `(.L_x_1844) ;  /* 0x000000000f087348 */ /* 0x000fea0003c00000 */
[----:B------:R0:W1:Y:S02]  /*15990*/  SHFL.IDX P6, R14, R13, R12, R11 ;  /* 0x0000000c0d0e7389 */ /* 0x00006400000c000b */
[----:B01----:R-:W-:Y:S01]  /*159a0*/  ENDCOLLECTIVE ;  /* 0x000000000000791b */ /* 0x003fe20003800000 */
.L_x_1844:
[----:B------:R-:W-:Y:S02]  /*159b0*/  IMAD.MOV.U32 R13, RZ, RZ, R5 ;  /* 0x000000ffff0d7224 */ /* 0x000fe400078e0005 */
[----:B------:R-:W-:Y:S01]  /*159c0*/  IMAD.MOV.U32 R12, RZ, RZ, 0x3 ;  /* 0x00000003ff0c7424 */ /* 0x000fe200078e00ff */
[----:B------:R-:W-:-:S05]  /*159d0*/  @!P0 LEA R14, P1, R10, R14, 0x1 ;  /* 0x0000000e0a0e8211 */ /* 0x000fca00078208ff */
[----:B------:R-:W-:Y:S02]  /*159e0*/  @!P0 IMAD.X R3, RZ, RZ, R2, P1 ;  /* 0x000000ffff038224 */ /* 0x000fe400008e0602 */
[----:B------:R-:W-:-:S07]  /*159f0*/  @!P0 IMAD.MOV.U32 R2, RZ, RZ, R14 ;  /* 0x000000ffff028224 */ /* 0x000fce00078e000e */
[----:B------:R-:W-:Y:S05]  /*15a00*/  WARPSYNC.COLLECTIVE R15, `(.L_x_1845) ;  /* 0x000000000f087348 */ /* 0x000fea0003c00000 */
[----:B------:R0:W1:Y:S02]  /*15a10*/  SHFL.IDX P6, R14, R13, R12, R11 ;  /* 0x0000000c0d0e7389 */ /* 0x00006400000c000b */
[----:B01----:R-:W-:Y:S01]  /*15a20*/  ENDCOLLECTIVE ;  /* 0x000000000000791b */ /* 0x003fe20003800000 */
.L_x_1845:
        /* <DEDUP_REMOVED lines=9> */
.L_x_1846:
[----:B------:R-:W-:Y:S05]  /*15ac0*/  BRA `(.L_x_1847) ;  /* 0xffffffd000547947 */ /* 0x000fea000383ffff */
.L_x_1784:
[----:B0-----:R0:W2:Y:S02]  /*15ad0*/  SYNCS.PHASECHK.TRANS64.TRYWAIT P0, [R17+URZ+0x28c20], R0 ;  /* 0x028c2000110075a7 */ /* 0x0010a4000800017f */
[----:B--2---:R-:W-:Y:S05]  /*15ae0*/  @!P0 NANOSLEEP.SYNCS 0x989680 ;  /* 0x009896800000895d */ /* 0x004fea0003900000 */
[----:B------:R-:W2:Y:S02]  /*15af0*/  @!P0 SYNCS.PHASECHK.TRANS64 P0, [R17+URZ+0x28c20], R0 ;  /* 0x028c2000110085a7 */ /* 0x000ea4000800007f */
[----:B--2---:R-:W-:Y:S05]  /*15b00*/  @!P0 BRA `(.L_x_1784) ;  /* 0xfffffffc00f08947 */ /* 0x004fea000383ffff */
[----:B------:R-:W-:Y:S05]  /*15b10*/  BRA `(.L_x_1848) ;  /* 0xffffffd000b07947 */ /* 0x000fea000383ffff */
.L_x_1787:
[----:B0-----:R0:W2:Y:S02]  /*15b20*/  SYNCS.PHASECHK.TRANS64.TRYWAIT P0, [R25+URZ+0x28c60], R0 ;  /* 0x028c6000190075a7 */ /* 0x0010a4000800017f */
[----:B--2---:R-:W-:Y:S05]  /*15b30*/  @!P0 NANOSLEEP.SYNCS 0x989680 ;  /* 0x009896800000895d */ /* 0x004fea0003900000 */
[----:B------:R-:W2:Y:S02]  /*15b40*/  @!P0 SYNCS.PHASECHK.TRANS64 P0, [R25+URZ+0x28c60], R0 ;  /* 0x028c6000190085a7 */ /* 0x000ea4000800007f */
[----:B--2---:R-:W-:Y:S05]  /*15b50*/  @!P0 BRA `(.L_x_1787) ;  /* 0xfffffffc00f08947 */ /* 0x004fea000383ffff */
[----:B------:R-:W-:Y:S05]  /*15b60*/  BRA `(.L_x_1849) ;  /* 0xffffffd000c07947 */ /* 0x000fea000383ffff */
.L_x_1788:
[----:B------:R-:W-:Y:S01]  /*15b70*/  BSSY B0, `(.L_x_1850) ;  /* 0x0000008000007945 */ /* 0x000fe20003800000 */
[----:B------:R-:W-:Y:S01]  /*15b80*/  IMAD.MOV.U32 R13, RZ, RZ, R7 ;  /* 0x000000ffff0d7224 */ /* 0x000fe200078e0007 */
[----:B------:R-:W-:Y:S01]  /*15b90*/  MOV R15, 0xffffffff ;  /* 0xffffffff000f7802 */ /* 0x000fe20000000f00 */
[----:B------:R-:W-:Y:S02]  /*15ba0*/  IMAD.MOV.U32 R12, RZ, RZ, RZ ;  /* 0x000000ffff0c7224 */ /* 0x000fe400078e00ff */
[----:B------:R-:W-:-:S07]  /*15bb0*/  IMAD.MOV.U32 R11, RZ, RZ, 0x181f ;  /* 0x0000181fff0b7424 */ /* 0x000fce00078e00ff */
[----:B-1----:R-:W-:Y:S05]  /*15bc0*/  WARPSYNC.COLLECTIVE R15, `(.L_x_1851) ;  /* 0x000000000f087348 */ /* 0x002fea0003c00000 */
[----:B------:R0:W2:Y:S02]  /*15bd0*/  SHFL.IDX P6, R14, R13, R12, R11 ;  /* 0x0000000c0d0e7389 */ /* 0x0000a400000c000b */
[----:B012---:R-:W-:Y:S01]  /*15be0*/  ENDCOLLECTIVE ;  /* 0x000000000000791b */ /* 0x007fe20003800000 */
.L_x_1851:
[----:B------:R-:W-:Y:S05]  /*15bf0*/  BSYNC B0 ;  /* 0x0000000000007941 */ /* 0x000fea0003800000 */
.L_x_1850:
        /* <DEDUP_REMOVED lines=8> */
[C---:B------:R-:W-:Y:S01]  /*15c80*/  LOP3.LUT P3, RZ, R32.reuse, 0x8, RZ, 0xc0, !PT ;  /* 0x0000000820ff7812 */ /* 0x040fe2000786c0ff */
[----:B------:R-:W-:Y:S01]  /*15c90*/  IMAD.MOV.U32 R3, RZ, RZ, R14 ;  /* 0x000000ffff037224 */ /* 0x000fe200078e000e */
[----:B------:R-:W-:Y:S01]  /*15ca0*/  LOP3.LUT P2, RZ, R32, 0x10, RZ, 0xc0, !PT ;  /* 0x0000001020ff7812 */ /* 0x000fe2000784c0ff */
[----:B------:R-:W-:-:S12]  /*15cb0*/  IMAD R5, R5, 0x2, R17 ;  /* 0x0000000205057824 */ /* 0x000fd800078e0211 */
[----:B0-----:R-:W-:Y:S05]  /*15cc0*/  WARPSYNC.COLLECTIVE R15, `(.L_x_1852) ;  /* 0x000000000f087348 */ /* 0x001fea0003c00000 */
[----:B------:R1:W2:Y:S02]  /*15cd0*/  SHFL.IDX P6, R14, R13, R12, R11 ;  /* 0x0000000c0d0e7389 */ /* 0x0002a400000c000b */
[----:B012---:R-:W-:Y:S01]  /*15ce0*/  ENDCOLLECTIVE ;  /* 0x000000000000791b */ /* 0x007fe20003800000 */
.L_x_1852:
[----:B------:R-:W-:-:S04]  /*15cf0*/  LOP3.LUT R16, R16, 0xfffffdff, RZ, 0xc0, !PT ;  /* 0xfffffdff10107812 */ /* 0x000fc800078ec0ff */
[----:B------:R-:W-:Y:S02]  /*15d00*/  @P1 LOP3.LUT R16, R16, 0x200, RZ, 0xfc, !PT ;  /* 0x0000020010101812 */ /* 0x000fe400078efcff */
[----:B------:R-:W-:Y:S01]  /*15d10*/  MOV R13, R7 ;  /* 0x00000007000d7202 */ /* 0x000fe20000000f00 */
[----:B------:R-:W-:Y:S01]  /*15d20*/  IMAD.MOV.U32 R12, RZ, RZ, 0x1 ;  /* 0x00000001ff0c7424 */ /* 0x000fe200078e00ff */
[----:B------:R-:W-:-:S04]  /*15d30*/  SHF.L.U32 R8, R8, 0x3, RZ ;  /* 0x0000000308087819 */ /* 0x000fc800000006ff */
[----:B------:R-:W-:-:S05]  /*15d40*/  LOP3.LUT R8, R8, 0x38, RZ, 0xc0, !PT ;  /* 0x0000003808087812 */ /* 0x000fca00078ec0ff */
[----:B------:R-:W-:-:S05]  /*15d50*/  IMAD.SHL.U32 R0, R8, 0x2, RZ ;  /* 0x0000000208007824 */ /* 0x000fca00078e00ff */
[----:B------:R-:W-:-:S05]  /*15d60*/  IADD3 R2, P0, R14, R0, RZ ;  /* 0x000000000e027210 */ /* 0x000fca0007f1e0ff */
[----:B------:R-:W-:Y:S01]  /*15d70*/  IMAD.X R3, RZ, RZ, R3, P0 ;  /* 0x000000ffff037224 */ /* 0x000fe200000e0603 */
[----:B------:R-:W-:Y:S02]  /*15d80*/  ISETP.LT.OR P0, PT, R27, 0x1, !P1 ;  /* 0x000000011b00780c */ /* 0x000fe40004f01670 */
[----:B------:R-:W-:-:S11]  /*15d90*/  LOP3.LUT P1, RZ, R32, 0x20, RZ, 0xc0, !PT ;  /* 0x0000002020ff7812 */ /* 0x000fd6000782c0ff */
        /* <DEDUP_REMOVED lines=17> */
[----:B------:R-:W-:-:S04]  /*15eb0*/  ISETP.GT.AND P6, PT, R4, -0x1, PT ;  /* 0xffffffff0400780c */ /* 0x000fc80003fc4270 */
[----:B------:R-:W-:-:S13]  /*15ec0*/  ISETP.LT.OR P6, PT, R27, 0x1, P6 ;  /* 0x000000011b00780c */ /* 0x000fda00037c1670 */
[----:B------:R0:W-:Y:S02]  /*15ed0*/  LDGSTS.E.BYPASS.LTC128B.128 [R5+0xe400], desc[UR52][R2.64+0x380], !P6 ;  /* 0x0e40038002057fae */ /* 0x0001e4000f101d74 */
[----:B0-----:R-:W-:Y:S05]  /*15ee0*/  WARPSYNC.COLLECTIVE R15, `(.L_x_1853) ;  /* 0x000000000f087348 */ /* 0x001fea0003c00000 */
[----:B------:R1:W2:Y:S02]  /*15ef0*/  SHFL.IDX P6, R14, R13, R12, R11 ;  /* 0x0000000c0d0e7389 */ /* 0x0002a400000c000b */
[----:B012---:R-:W-:Y:S01]  /*15f00*/  ENDCOLLECTIVE ;  /* 0x000000000000791b */ /* 0x007fe20003800000 */
.L_x_1853:
[----:B------:R-:W-:Y:S02]  /*15f10*/  IMAD.MOV.U32 R13, RZ, RZ, R6 ;  /* 0x000000ffff0d7224 */ /* 0x000fe400078e0006 */
[----:B------:R-:W-:-:S07]  /*15f20*/  IMAD.MOV.U32 R3, RZ, RZ, R14 ;  /* 0x000000ffff037224 */ /* 0x000fce00078e000e */
[----:B------:R-:W-:Y:S05]  /*15f30*/  WARPSYNC.COLLECTIVE R15, `(.L_x_1854) ;  /* 0x000000000f087348 */ /* 0x000fea0003c00000 */
[----:B------:R0:W1:Y:S02]  /*15f40*/  SHFL.IDX P6, R14, R13, R12, R11 ;  /* 0x0000000c0d0e7389 */ /* 0x00006400000c000b */
[----:B01----:R-:W-:Y:S01]  /*15f50*/  ENDCOLLECTIVE ;  /* 0x000000000000791b */ /* 0x003fe20003800000 */
.L_x_1854:
[----:B------:R-:W-:Y:S01]  /*15f60*/  MOV R13, R7 ;  /* 0x00000007000d7202 */ /* 0x000fe20000000f00 */
[----:B------:R-:W-:Y:S01]  /*15f70*/  IMAD.MOV.U32 R12, RZ, RZ, 0x2 ;  /* 0x00000002ff0c7424 */ /* 0x000fe200078e00ff */
[----:B------:R-:W-:-:S05]  /*15f80*/  IADD3 R2, P6, R14, R0, RZ ;  /* 0x000000000e027210 */ /* 0x000fca0007fde0ff */
[----:B------:R-:W-:Y:S01]  /*15f90*/  IMAD.X R3, RZ, RZ, R3, P6 ;  /* 0x000000ffff037224 */ /* 0x000fe200030e0603 */
[----:B------:R-:W-:-:S04]  /*15fa0*/  LOP3.LUT P6, RZ, R16, 0x200, RZ, 0xc0, !PT ;  /* 0x0000020010ff7812 */ /* 0x000fc800078cc0ff */
[----:B------:R-:W-:-:S13]  /*15fb0*/  ISETP.LT.OR P6, PT, R27, 0x11, !P6 ;  /* 0x000000111b00780c */ /* 0x000fda00077c1670 */
        /* <DEDUP_REMOVED lines=22> */
.L_x_1855:
[----:B------:R-:W-:Y:S02]  /*16120*/  IMAD.MOV.U32 R13, RZ, RZ, R6 ;  /* 0x000000ffff0d7224 */ /* 0x000fe400078e0006 */
[----:B------:R-:W-:-:S07]  /*16130*/  IMAD.MOV.U32 R8, RZ, RZ, R14 ;  /* 0x000000ffff087224 */ /* 0x000fce00078e000e */
[----:B------:R-:W-:Y:S05]  /*16140*/  WARPSYNC.COLLECTIVE R15, `(.L_x_1856) ;  /* 0x000000000f087348 */ /* 0x000fea0003c00000 */
[----:B------:R0:W1:Y:S02]  /*16150*/  SHFL.IDX P6, R14, R13, R12, R11 ;  /* 0x0000000c0d0e7389 */ /* 0x00006400000c000b */
[----:B01----:R-:W-:Y:S01]  /*16160*/  ENDCOLLECTIVE ;  /* 0x000000000000791b */ /* 0x003fe20003800000 */
.L_x_1856:
        /* <DEDUP_REMOVED lines=28> */
.L_x_1857:
[----:B------:R-:W-:Y:S02]  /*16330*/  IMAD.MOV.U32 R13, RZ, RZ, R6 ;  /* 0x000000ffff0d7224 */ /* 0x000fe400078e0006 */
[----:B------:R-:W-:-:S07]  /*16340*/  IMAD.MOV.U32 R7, RZ, RZ, R14 ;  /* 0x000000ffff077224 */ /* 0x000fce00078e000e */
[----:B------:R-:W-:Y:S05]  /*16350*/  WARPSYNC.COLLECTIVE R15, `(.L_x_1858) ;  /* 0x000000000f087348 */ /* 0x000fea0003c00000 */
[----:B------:R0:W1:Y:S02]  /*16360*/  SHFL.IDX P6, R14, R13, R12, R11 ;  /* 0x0000000c0d0e7389 */ /* 0x00006400000c000b */
[----:B01----:R-:W-:Y:S01]  /*16370*/  ENDCOLLECTIVE ;  /* 0x000000000000791b */ /* 0x003fe20003800000 */
.L_x_1858:
[----:B------:R-:W-:Y:S05]  /*16380*/  BRA `(.L_x_1859) ;  /* 0xffffffd000687947 */ /* 0x000fea000383ffff */
.L_x_1794:
[----:B0-----:R0:W2:Y:S02]  /*16390*/  SYNCS.PHASECHK.TRANS64.TRYWAIT P0, [R8+URZ+0x28c40], R20 ;  /* 0x028c4014080075a7 */ /* 0x0010a4000800017f */
[----:B--2---:R-:W-:Y:S05]  /*163a0*/  @!P0 NANOSLEEP.SYNCS 0x989680 ;  /* 0x009896800000895d */ /* 0x004fea0003900000 */
[----:B------:R-:W2:Y:S02]  /*163b0*/  @!P0 SYNCS.PHASECHK.TRANS64 P0, [R8+URZ+0x28c40], R20 ;  /* 0x028c4014080085a7 */ /* 0x000ea4000800007f */
[----:B--2---:R-:W-:Y:S05]  /*163c0*/  @!P0 BRA `(.L_x_1794) ;  /* 0xfffffffc00f08947 */ /* 0x004fea000383ffff */
[----:B------:R-:W-:Y:S05]  /*163d0*/  BRA `(.L_x_1860) ;  /* 0xffffffd400bc7947 */ /* 0x000fea000383ffff */
.L_x_1795:
        /* <DEDUP_REMOVED lines=8> */
.L_x_1862:
[----:B------:R-:W-:Y:S05]  /*16460*/  BSYNC B1 ;  /* 0x0000000000017941 */ /* 0x000fea0003800000 */
.L_x_1861:
[----:B------:R-:W-:Y:S01]  /*16470*/  IMAD.MOV.U32 R13, RZ, RZ, R21 ;  /* 0x000000ffff0d7224 */ /* 0x000fe200078e0015 */
[----:B------:R-:W-:Y:S01]  /*16480*/  MOV R12, RZ ;  /* 0x000000ff000c7202 */ /* 0x000fe20000000f00 */
[----:B------:R-:W-:Y:S02]  /*16490*/  IMAD.MOV.U32 R11, RZ, RZ, 0x181f ;  /* 0x0000181fff0b7424 */ /* 0x000fe400078e00ff */
[----:B------:R-:W-:Y:S02]  /*164a0*/  IMAD.MOV.U32 R15, RZ, RZ, -0x1 ;  /* 0xffffffffff0f7424 */ /* 0x000fe400078e00ff */
[----:B------:R-:W-:Y:S02]  /*164b0*/  IMAD.MOV.U32 R3, RZ, RZ, R14 ;  /* 0x000000ffff037224 */ /* 0x000fe400078e000e */
[----:B------:R-:W-:-:S07]  /*164c0*/  IMAD R25, R6, 0x2, R17 ;  /* 0x0000000206197824 */ /* 0x000fce00078e0211 */
[----:B------:R-:W-:Y:S05]  /*164d0*/  WARPSYNC.COLLECTIVE R15, `(.L_x_1863) ;  /* 0x000000000f087348 */ /* 0x000fea0003c00000 */
[----:B------:R0:W1:Y:S02]  /*164e0*/  SHFL.IDX P6, R14, R13, R12, R11 ;  /* 0x0000000c0d0e7389 */ /* 0x00006400000c000b */
[----:B01----:R-:W-:Y:S01]  /*164f0*/  ENDCOLLECTIVE ;  /* 0x000000000000791b */ /* 0x003fe20003800000 */
.L_x_1863:
[----:B------:R-:W-:Y:S01]  /*16500*/  MOV R13, R27 ;  /* 0x0000001b000d7202 */ /* 0x000fe20000000f00 */
[----:B------:R-:W-:Y:S01]  /*16510*/  IMAD.MOV.U32 R12, RZ, RZ, 0x1 ;  /* 0x00000001ff0c7424 */ /* 0x000fe200078e00ff */
[----:B------:R-:W-:-:S13]  /*16520*/  IADD3 R2, P0, R14, R0, RZ ;  /* 0x000000000e027210 */ /* 0x000fda0007f1e0ff */
[----:B------:R-:W-:Y:S05]  /*16530*/  WARPSYNC.COLLECTIVE R15, `(.L_x_1864) ;  /* 0x000000000f087348 */ /* 0x000fea0003c00000 */
[----:B------:R0:W1:Y:S02]  /*16540*/  SHFL.IDX P6, R14, R13, R12, R11 ;  /* 0x0000000c0d0e7389 */ /* 0x00006400000c000b */
[----:B01----:R-:W-:Y:S01]  /*16550*/  ENDCOLLECTIVE ;  /* 0x000000000000791b */ /* 0x003fe20003800000 */
.L_x_1864:
        /* <DEDUP_REMOVED lines=10> */
.L_x_1865:
[----:B------:R-:W-:Y:S01]  /*16600*/  MOV R13, R27 ;  /* 0x0000001b000d7202 */ /* 0x000fe20000000f00 */
[----:B------:R-:W-:Y:S01]  /*16610*/  IMAD.MOV.U32 R12, RZ, RZ, 0x2 ;  /* 0x00000002ff0c7424 */ /* 0x000fe200078e00ff */
[----:B------:R-:W-:-:S13]  /*16620*/  IADD3 R2, P0, R14, R0, RZ ;  /* 0x000000000e027210 */ /* 0x000fda0007f1e0ff */
[----:B------:R-:W-:Y:S05]  /*16630*/  WARPSYNC.COLLECTIVE R15, `(.L_x_1866) ;  /* 0x000000000f087348 */ /* 0x000fea0003c00000 */
[----:B------:R0:W1:Y:S02]  /*16640*/  SHFL.IDX P6, R14, R13, R12, R11 ;  /* 0x0000000c0d0e7389 */ /* 0x00006400000c000b */
[----:B01----:R-:W-:Y:S01]  /*16650*/  ENDCOLLECTIVE ;  /* 0x000000000000791b */ /* 0x003fe20003800000 */
.L_x_1866:
        /* <DEDUP_REMOVED lines=10> */
.L_x_1867:
[----:B------:R-:W-:Y:S01]  /*16700*/  MOV R13, R27 ;  /* 0x0000001b000d7202 */ /* 0x000fe20000000f00 */
[----:B------:R-:W-:Y:S01]  /*16710*/  IMAD.MOV.U32 R12, RZ, RZ, 0x3 ;  /* 0x00000003ff0c7424 */ /* 0x000fe200078e00ff */
[----:B------:R-:W-:-:S13]  /*16720*/  IADD3 R2, P0, R14, R0, RZ ;  /* 0x000000000e027210 */ /* 0x000fda0007f1e0ff */
[----:B------:R-:W-:Y:S05]  /*16730*/  WARPSYNC.COLLECTIVE R15, `(.L_x_1868) ;  /* 0x000000000f087348 */ /* 0x000fea0003c00000 */
[----:B------:R0:W1:Y:S02]  /*16740*/  SHFL.IDX P6, R14, R13, R12, R11 ;  /* 0x0000000c0d0e7389 */ /* 0x00006400000c000b */
[----:B01----:R-:W-:Y:S01]  /*16750*/  ENDCOLLECTIVE ;  /* 0x000000000000791b */ /* 0x003fe20003800000 */
.L_x_1868:
        /* <DEDUP_REMOVED lines=10> */
.L_x_1869:
[----:B------:R-:W-:Y:S05]  /*16800*/  BRA `(.L_x_1870) ;  /* 0xffffffd400587947 */ /* 0x000fea000383ffff */
.L_x_1800:
[----:B--2---:R2:W3:Y:S02]  /*16810*/  SYNCS.PHASECHK.TRANS64.TRYWAIT P0, [R8+URZ+0x28c60], R20 ;  /* 0x028c6014080075a7 */ /* 0x0044e4000800017f */
[----:B---3--:R-:W-:Y:S05]  /*16820*/  @!P0 NANOSLEEP.SYNCS 0x989680 ;  /* 0x009896800000895d */ /* 0x008fea0003900000 */
[----:B------:R-:W3:Y:S02]  /*16830*/  @!P0 SYNCS.PHASECHK.TRANS64 P0, [R8+URZ+0x28c60], R20 ;  /* 0x028c6014080085a7 */ /* 0x000ee4000800007f */
[----:B---3--:R-:W-:Y:S05]  /*16840*/  @!P0 BRA `(.L_x_1800) ;  /* 0xfffffffc00f08947 */ /* 0x008fea000383ffff */
[----:B------:R-:W-:Y:S05]  /*16850*/  BRA `(.L_x_1871) ;  /* 0xffffffd400a87947 */ /* 0x000fea000383ffff */
.L_x_1801:
[----:B------:R-:W-:Y:S01]  /*16860*/  BSSY B1, `(.L_x_1872) ;  /* 0x0000008000017945 */ /* 0x000fe20003800000 */
[----:B------:R-:W-:Y:S01]  /*16870*/  IMAD.MOV.U32 R13, RZ, RZ, R20 ;  /* 0x000000ffff0d7224 */ /* 0x000fe200078e0014 */
[----:B------:R-:W-:Y:S01]  /*16880*/  MOV R12, RZ ;  /* 0x000000ff000c7202 */ /* 0x000fe20000000f00 */
[----:B------:R-:W-:Y:S02]  /*16890*/  IMAD.MOV.U32 R11, RZ, RZ, 0x181f ;  /* 0x0000181fff0b7424 */ /* 0x000fe400078e00ff */
[----:B------:R-:W-:-:S07]  /*168a0*/  IMAD.MOV.U32 R15, RZ, RZ, -0x1 ;  /* 0xffffffffff0f7424 */ /* 0x000fce00078e00ff */
[----:B-1----:R-:W-:Y:S05]  /*168b0*/  WARPSYNC.COLLECTIVE R15, `(.L_x_1873) ;  /* 0x000000000f087348 */ /* 0x002fea0003c00000 */
[----:B------:R0:W2:Y:S02]  /*168c0*/  SHFL.IDX P6, R14, R13, R12, R11 ;  /* 0x0000000c0d0e7389 */ /* 0x0000a400000c000b */
[----:B012---:R-:W-:Y:S01]  /*168d0*/  ENDCOLLECTIVE ;  /* 0x000000000000791b */ /* 0x007fe20003800000 */
.L_x_1873:
[----:B------:R-:W-:Y:S05]  /*168e0*/  BSYNC B1 ;  /* 0x0000000000017941 */ /* 0x000fea0003800000 */
.L_x_1872:
[----:B------:R-:W-:Y:S01]  /*168f0*/  IMAD.MOV.U32 R13, RZ, RZ, R10 ;  /* 0x000000ffff0d7224 */ /* 0x000fe200078e000a */
[----:B------:R-:W-:Y:S01]  /*16900*/  MOV R12, RZ ;  /* 0x000000ff000c7202 */ /* 0x000fe20000000f00 */
[----:B------:R-:W-:Y:S01]  /*16910*/  IMAD.MOV.U32 R11, RZ, RZ, 0x181f ;  /* 0x0000181fff0b7424 */ /* 0x000fe200078e00ff */
[C---:B------:R-:W-:Y:S01]  /*16920*/  LOP3.LUT P2, RZ, R16.reuse, 0x40, RZ, 0xc0, !PT ;  /* 0x0000004010ff7812 */ /* 0x040fe2000784c0ff */
[----:B------:R-:W-:Y:S01]  /*16930*/  IMAD.MOV.U32 R15, RZ, RZ, -0x1 ;  /* 0xffffffffff0f7424 */ /* 0x000fe200078e00ff */
[----:B------:R-:W-:Y:S01]  /*16940*/  LOP3.LUT P1, RZ, R16, 0x20, RZ, 0xc0, !PT ;  /* 0x0000002010ff7812 */ /* 0x000fe2000782c0ff */
[----:B------:R-:W-:Y:S01]  /*16950*/  IMAD.MOV.U32 R3, RZ, RZ, R14 ;  /* 0x000000ffff037224 */ /* 0x000fe200078e000e */
[----:B------:R-:W-:Y:S01]  /*16960*/  P2R R4, PR, RZ, 0x8 ;  /* 0x00000008ff047803 */ /* 0x000fe20000000000 */
[----:B------:R-:W-:-:S10]  /*16970*/  IMAD R21, R21, 0x2, R17 ;  /* 0x0000000215157824 */ /* 0x000fd400078e0211 */
[----:B------:R-:W-:Y:S05]  /*16980*/  WARPSYNC.COLLECTIVE R15, `(.L_x_1874) ;  /* 0x000000000f087348 */ /* 0x000fea0003c00000 */
[----:B------:R0:W1:Y:S02]  /*16990*/  SHFL.IDX P6, R14, R13, R12, R11 ;  /* 0x0000000c0d0e7389 */ /* 0x00006400000c000b */
[----:B01----:R-:W-:Y:S01]  /*169a0*/  ENDCOLLECTIVE ;  /* 0x000000000000791b */ /* 0x003fe20003800000 */
.L_x_1874:
[----:B------:R-:W-:-:S04]  /*169b0*/  LOP3.LUT P3, RZ, R16, 0x10, RZ, 0xc0, !PT ;  /* 0x0000001010ff7812 */ /* 0x000fc8000786c0ff */
        /* <DEDUP_REMOVED lines=14> */
.L_x_1875:
        /* <DEDUP_REMOVED lines=17> */
.L_x_1876:
        /* <DEDUP_REMOVED lines=17> */
.L_x_1877:
        /* <DEDUP_REMOVED lines=14> */
.L_x_1878:
[----:B------:R-:W-:Y:S02]  /*16da0*/  IMAD.MOV.U32 R13, RZ, RZ, R20 ;  /* 0x000000ffff0d7224 */ /* 0x000fe400078e0014 */
[----:B------:R-:W-:Y:S02]  /*16db0*/  IMAD.MOV.U32 R12, RZ, RZ, 0x3 ;  /* 0x00000003ff0c7424 */ /* 0x000fe400078e00ff */
[----:B------:R-:W-:Y:S01]  /*16dc0*/  IMAD.MOV.U32 R2, RZ, RZ, R14 ;  /* 0x000000ffff027224 */ /* 0x000fe200078e000e */
[----:B------:R-:W-:-:S04]  /*16dd0*/  LOP3.LUT P6, RZ, R16, 0x20, RZ, 0xc0, !PT ;  /* 0x0000002010ff7812 */ /* 0x000fc800078cc0ff */
[----:B------:R-:W-:-:S04]  /*16de0*/  IADD3 R2, P2, R2, R0, RZ ;  /* 0x0000000002027210 */ /* 0x000fc80007f5e0ff */
        /* <DEDUP_REMOVED lines=12> */
.L_x_1879:
[----:B------:R-:W-:Y:S01]  /*16eb0*/  @!PT LDS RZ, [RZ] ;  /* 0x00000000fffff984 */ /* 0x000fe20000000800 */
[----:B------:R-:W-:Y:S01]  /*16ec0*/  @!PT LDS RZ, [RZ] ;  /* 0x00000000fffff984 */ /* 0x000fe20000000800 */
[----:B------:R-:W-:Y:S01]  /*16ed0*/  @!PT LDS RZ, [RZ] ;  /* 0x00000000fffff984 */ /* 0x000fe20000000800 */
[----:B------:R0:W-:Y:S01]  /*16ee0*/  LDGSTS.E.BYPASS.LTC128B.128 [R21+0x7400], desc[UR52][R2.64+0x180], !P3 ;  /* 0x0740018002157fae */ /* 0x0001e2000d901d74 */
[----:B------:R-:W-:-:S03]  /*16ef0*/  ISETP.NE.AND P3, PT, R4, RZ, PT ;  /* 0x000000ff0400720c */ /* 0x000fc60003f65270 */
        /* <DEDUP_REMOVED lines=9> */
.L_x_1880:
[----:B------:R-:W-:Y:S05]  /*16f90*/  BRA `(.L_x_1881) ;  /* 0xffffffd4000c7947 */ /* 0x000fea000383ffff */
.L_x_1809:
[----:B------:R-:W-:Y:S01]  /*16fa0*/  BSSY B0, `(.L_x_1882) ;  /* 0x0000008000007945 */ /* 0x000fe20003800000 */
[----:B------:R-:W-:Y:S01]  /*16fb0*/  MOV R13, R33 ;  /* 0x00000021000d7202 */ /* 0x000fe20000000f00 */
[----:B------:R-:W-:Y:S02]  /*16fc0*/  IMAD.MOV.U32 R12, RZ, RZ, RZ ;  /* 0x000000ffff0c7224 */ /* 0x000fe400078e00ff */
[----:B------:R-:W-:Y:S02]  /*16fd0*/  IMAD.MOV.U32 R11, RZ, RZ, 0x1f ;  /* 0x0000001fff0b7424 */ /* 0x000fe400078e00ff */
[----:B------:R-:W-:-:S07]  /*16fe0*/  IMAD.MOV.U32 R15, RZ, RZ, -0x1 ;  /* 0xffffffffff0f7424 */ /* 0x000fce00078e00ff */
[----:B01---5:R-:W-:Y:S05]  /*16ff0*/  WARPSYNC.COLLECTIVE R15, `(.L_x_1883) ;  /* 0x000000000f087348 */ /* 0x023fea0003c00000 */
[----:B------:R2:W3:Y:S02]  /*17000*/  SHFL.IDX P6, R14, R13, R12, R11 ;  /* 0x0000000c0d0e7389 */ /* 0x0004e400000c000b */
[----:B0123-5:R-:W-:Y:S01]  /*17010*/  ENDCOLLECTIVE ;  /* 0x000000000000791b */ /* 0x02ffe20003800000 */
.L_x_1883:
[----:B------:R-:W-:Y:S05]  /*17020*/  BSYNC B0 ;  /* 0x0000000000007941 */ /* 0x000fea0003800000 */
.L_x_1882:
[----:B------:R-:W-:Y:S05]  /*17030*/  BRA `(.L_x_1884) ;  /* 0xffffffd800107947 */ /* 0x000fea000383ffff */
.L_x_1812:
[----:B---3--:R3:W4:Y:S02]  /*17040*/  SYNCS.PHASECHK.TRANS64.TRYWAIT P0, [R7+URZ+0x28c20], R0 ;  /* 0x028c2000070075a7 */ /* 0x008724000800017f */
[----:B----4-:R-:W-:Y:S05]  /*17050*/  @!P0 NANOSLEEP.SYNCS 0x989680 ;  /* 0x009896800000895d */ /* 0x010fea0003900000 */
[----:B------:R-:W4:Y:S02]  /*17060*/  @!P0 SYNCS.PHASECHK.TRANS64 P0, [R7+URZ+0x28c20], R0 ;  /* 0x028c2000070085a7 */ /* 0x000f24000800007f */
[----:B----4-:R-:W-:Y:S05]  /*17070*/  @!P0 BRA `(.L_x_1812) ;  /* 0xfffffffc00f08947 */ /* 0x010fea000383ffff */
[----:B------:R-:W-:Y:S05]  /*17080*/  BRA `(.L_x_1885) ;  /* 0xffffffd800587947 */ /* 0x000fea000383ffff */
.L_x_1813:
[----:B------:R-:W4:Y:S01]  /*17090*/  S2R R2, SR_TID.X ;  /* 0x0000000000027919 */ /* 0x000f220000002100 */
[----:B------:R-:W-:Y:S01]  /*170a0*/  BSSY B0, `(.L_x_1886) ;  /* 0x000000a000007945 */ /* 0x000fe20003800000 */
[----:B------:R-:W-:Y:S01]  /*170b0*/  MOV R12, RZ ;  /* 0x000000ff000c7202 */ /* 0x000fe20000000f00 */
[----:B------:R-:W-:Y:S02]  /*170c0*/  IMAD.MOV.U32 R11, RZ, RZ, 0x1f ;  /* 0x0000001fff0b7424 */ /* 0x000fe400078e00ff */
[----:B------:R-:W-:Y:S01]  /*170d0*/  IMAD.MOV.U32 R15, RZ, RZ, -0x1 ;  /* 0xffffffffff0f7424 */ /* 0x000fe200078e00ff */
[----:B----4-:R-:W-:-:S04]  /*170e0*/  SHF.R.U32.HI R2, RZ, 0x5, R2 ;  /* 0x00000005ff027819 */ /* 0x010fc80000011602 */
[----:B------:R-:W-:-:S05]  /*170f0*/  LOP3.LUT R2, R2, 0x3, RZ, 0xc0, !PT ;  /* 0x0000000302027812 */ /* 0x000fca00078ec0ff */
[----:B------:R-:W-:-:S07]  /*17100*/  IMAD.MOV.U32 R13, RZ, RZ, R2 ;  /* 0x000000ffff0d7224 */ /* 0x000fce00078e0002 */
[----:B0123-5:R-:W-:Y:S05]  /*17110*/  WARPSYNC.COLLECTIVE R15, `(.L_x_1887) ;  /* 0x000000000f087348 */ /* 0x02ffea0003c00000 */
[----:B------:R4:W0:Y:S02]  /*17120*/  SHFL.IDX P6, R14, R13, R12, R11 ;  /* 0x0000000c0d0e7389 */ /* 0x00082400000c000b */
[----:B012345:R-:W-:Y:S01]  /*17130*/  ENDCOLLECTIVE ;  /* 0x000000000000791b */ /* 0x03ffe20003800000 */
.L_x_1887:
[----:B------:R-:W-:Y:S05]  /*17140*/  BSYNC B0 ;  /* 0x0000000000007941 */ /* 0x000fea0003800000 */
.L_x_1886:
[----:B------:R-:W-:Y:S05]  /*17150*/  BRA `(.L_x_1888) ;  /* 0xffffffd800407947 */ /* 0x000fea000383ffff */
.L_x_1816:
[----:B------:R-:W-:Y:S01]  /*17160*/  BSSY B1, `(.L_x_1889) ;  /* 0x0000006000017945 */ /* 0x000fe20003800000 */
[----:B------:R-:W-:-:S07]  /*17170*/  IMAD.MOV.U32 R15, RZ, RZ, -0x1 ;  /* 0xffffffffff0f7424 */ /* 0x000fce00078e00ff */
[----:B0123-5:R-:W-:Y:S05]  /*17180*/  WARPSYNC.COLLECTIVE R15, `(.L_x_1890) ;  /* 0x000000000f0c7348 */ /* 0x02ffea0003c00000 */
[----:B------:R-:W-:Y:S02]  /*17190*/  ELECT P6, UR62, PT ;  /* 0x00000000003e782f */ /* 0x000fe400038c0000 */
[----:B------:R-:W-:Y:S01]  /*171a0*/  MOV R14, UR62 ;  /* 0x0000003e000e7c02 */ /* 0x000fe20008000f00 */
[----:B0123-5:R-:W-:Y:S10]  /*171b0*/  ENDCOLLECTIVE ;  /* 0x000000000000791b */ /* 0x02fff40003800000 */
.L_x_1890:
[----:B------:R-:W-:Y:S05]  /*171c0*/  BSYNC B1 ;  /* 0x0000000000017941 */ /* 0x000fea0003800000 */
.L_x_1889:
[----:B------:R-:W-:Y:S05]  /*171d0*/  BRA `(.L_x_1891) ;  /* 0xffffffd800387947 */ /* 0x000fea000383ffff */
.L_x_1818:
[----:B---3--:R3:W4:Y:S02]  /*171e0*/  SYNCS.PHASECHK.TRANS64.TRYWAIT P1, [R5+URZ+0x28c40], R0 ;  /* 0x028c4000050075a7 */ /* 0x008724000802017f */
[----:B----4-:R-:W-:Y:S05]  /*171f0*/  @!P1 NANOSLEEP.SYNCS 0x989680 ;  /* 0x009896800000995d */ /* 0x010fea0003900000 */
[----:B------:R-:W4:Y:S02]  /*17200*/  @!P1 SYNCS.PHASECHK.TRANS64 P1, [R5+URZ+0x28c40], R0 ;  /* 0x028c4000050095a7 */ /* 0x000f24000802007f */
[----:B----4-:R-:W-:Y:S05]  /*17210*/  @!P1 BRA `(.L_x_1818) ;  /* 0xfffffffc00f09947 */ /* 0x010fea000383ffff */
[----:B------:R-:W-:Y:S05]  /*17220*/  BRA `(.L_x_1892) ;  /* 0xffffffd800587947 */ /* 0x000fea000383ffff */
.L_x_1820:
[----:B----4-:R4:W0:Y:S02]  /*17230*/  SYNCS.PHASECHK.TRANS64.TRYWAIT P1, [R3+URZ+0x28c40], R2 ;  /* 0x028c4002030075a7 */ /* 0x010824000802017f */
[----:B0-----:R-:W-:Y:S05]  /*17240*/  @!P1 NANOSLEEP.SYNCS 0x989680 ;  /* 0x009896800000995d */ /* 0x001fea0003900000 */
[----:B------:R-:W0:Y:S02]  /*17250*/  @!P1 SYNCS.PHASECHK.TRANS64 P1, [R3+URZ+0x28c40], R2 ;  /* 0x028c4002030095a7 */ /* 0x000e24000802007f */
[----:B0-----:R-:W-:Y:S05]  /*17260*/  @!P1 BRA `(.L_x_1820) ;  /* 0xfffffffc00f09947 */ /* 0x001fea000383ffff */
[----:B------:R-:W-:Y:S05]  /*17270*/  BRA `(.L_x_1893) ;  /* 0xffffffd800647947 */ /* 0x000fea000383ffff */
.L_x_1822:
[----:B------:R0:W0:Y:S02]  /*17280*/  SYNCS.PHASECHK.TRANS64.TRYWAIT P1, [R5+URZ+0x28c60], R0 ;  /* 0x028c6000050075a7 */ /* 0x000024000802017f */
[----:B0-----:R-:W-:Y:S05]  /*17290*/  @!P1 NANOSLEEP.SYNCS 0x989680 ;  /* 0x009896800000995d */ /* 0x001fea0003900000 */
[----:B------:R-:W0:Y:S02]  /*172a0*/  @!P1 SYNCS.PHASECHK.TRANS64 P1, [R5+URZ+0x28c60], R0 ;  /* 0x028c6000050095a7 */ /* 0x000e24000802007f */
[----:B0-----:R-:W-:Y:S05]  /*172b0*/  @!P1 BRA `(.L_x_1822) ;  /* 0xfffffffc00f09947 */ /* 0x001fea000383ffff */
[----:B------:R-:W-:Y:S05]  /*172c0*/  BRA `(.L_x_1894) ;  /* 0xffffffd800607947 */ /* 0x000fea000383ffff */
.L_x_1895:
        /* <DEDUP_REMOVED lines=11> */
.L_x_5808:


//--------------------- .text._ZN7cutlass13device_kernelIN5flash11enable_sm90INS1_16FlashAttnFwdSm90INS1_25CollectiveMainloopFwdSm90ILi2EN4cute5tupleIJNS5_1CILi1EEES8_S8_EEENS6_IJNS7_ILi64EEESA_SA_EEELi512ENS_6half_tEfNS_4arch4Sm90ELb0ELb1ELb1ELb0ELb1ELb0ELb1ELb0ELb0ELb1ELb0ELb0EEENS1_21CollectiveEpilogueFwdINS6_IJSA_NS7_ILi512EEESA_EEES9_SC_SE_Li256ELb0ELb1ELb0ELb0EEENS1_30DynamicPersistentTileSchedulerILi256ELi128ELb0ELb1ELb1EEEEEEEEEvNT_6ParamsE --------------------------
	.section	.text._ZN7cutlass13device_kernelIN5flash11enable_sm90INS1_16FlashAttnFwdSm90INS1_25CollectiveMainloopFwdSm90ILi2EN4cute5tupleIJNS5_1CILi1EEES8_S8_EEENS6_IJNS7_ILi64EEESA_SA_EEELi512ENS_6half_tEfNS_4arch4Sm90ELb0ELb1ELb1ELb0ELb1ELb0ELb1ELb0ELb0ELb1ELb0ELb0EEENS1_21CollectiveEpilogueFwdINS6_IJSA_NS7_ILi512EEESA_EEES9_SC_SE_Li256ELb0ELb1ELb0ELb0EEENS1_30DynamicPersistentTileSchedulerILi256ELi128ELb0ELb1ELb1EEEEEEEEEvNT_6ParamsE,"ax",@progbits
	.align	128
.text._ZN7cutlass13device_kernelIN5flash11enable_sm90INS1_16FlashAttnFwdSm90INS1_25CollectiveMainloopFwdSm90ILi2EN4cute5tupleIJNS5_1CILi1EEES8_S8_EEENS6_IJNS7_ILi64EEESA_SA_EEELi512ENS_6half_tEfNS_4arch4Sm90ELb0ELb1ELb1ELb0ELb1ELb0ELb1ELb0ELb0ELb1ELb0ELb0EEENS1_21CollectiveEpilogueFwdINS6_IJSA_NS7_ILi512EEESA_EEES9_SC_SE_Li256ELb0ELb1ELb0ELb0EEENS1_30DynamicPersistentTileSchedulerILi256ELi128ELb0ELb1ELb1EEEEEEEEEvNT_6ParamsE:
        .type           _ZN7cutlass13device_kernelIN5flash11enable_sm90INS1_16FlashAttnFwdSm90INS1_25CollectiveMainloopFwdSm90ILi2EN4cute5tupleIJNS5_1CILi1EEES8_S8_EEENS6_IJNS7_ILi64EEESA_SA_EEELi512ENS_6half_tEfNS_4arch4Sm90ELb0ELb1ELb1ELb0ELb1ELb0ELb1ELb0ELb0ELb1ELb0ELb0EEENS1_21CollectiveEpilogueFwdINS6_IJSA_NS7_ILi512EEESA_EEES9_SC_SE_Li256ELb0ELb1ELb0ELb0EEENS1_30DynamicPersistentTileSchedulerILi256ELi128ELb0ELb1ELb1EEEEEEEEEvNT_6ParamsE,@function
        .size           _ZN7cutlass13device_kernelIN5flash11enable_sm90INS1_16FlashAttnFwdSm90INS1_25CollectiveMainloopFwdSm90ILi2EN4cute5tupleIJNS5_1CILi1EEES8_S8_EEENS6_IJNS7_ILi64EEESA_SA_EEELi512ENS_6half_tEfNS_4arch4Sm90ELb0ELb1ELb1ELb0ELb1ELb0ELb1ELb0ELb0ELb1ELb0ELb0EEENS1_21CollectiveEpilogueFwdINS6_IJSA_NS7_ILi512EEESA_EEES9_SC_SE_Li256ELb0ELb1ELb0ELb0EEENS1_30DynamicPersistentTileSchedulerILi256ELi128ELb0ELb1ELb1EEEEEEEEEvNT_6ParamsE,(.L_x_5809 - _ZN7cutlass13device_kernelIN5flash11enable_sm90INS1_16FlashAttnFwdSm90INS1_25CollectiveMainloopFwdSm90ILi2EN4cute5tupleIJNS5_1CILi1EEES8_S8_EEENS6_IJNS7_ILi64EEESA_SA_EEELi512ENS_6half_tEfNS_4arch4Sm90ELb0ELb1ELb1ELb0ELb1ELb0ELb1ELb0ELb0ELb1ELb0ELb0EEENS1_21CollectiveEpilogueFwdINS6_IJSA_NS7_ILi512EEESA_EEES9_SC_SE_Li256ELb0ELb1ELb0ELb0EEENS1_30DynamicPersistentTileSchedulerILi256ELi128ELb0ELb1ELb1EEEEEEEEEvNT_6ParamsE)
        .other          _ZN7cutlass13device_kernelIN5flash11enable_sm90INS1_16FlashAttnFwdSm90INS1_25CollectiveMainloopFwdSm90ILi2EN4cute5tupleIJNS5_1CILi1EEES8_S8_EEENS6_IJNS7_ILi64EEESA_SA_EEELi512ENS_6half_tEfNS_4arch4Sm90ELb0ELb1ELb1ELb0ELb1ELb0ELb1ELb0ELb0ELb1ELb0ELb0EEENS1_21CollectiveEpilogueFwdINS6_IJSA_NS7_ILi512EEESA_EEES9_SC_SE_Li256ELb0ELb1ELb0ELb0EEENS1_30DynamicPersistentTileSchedulerILi256ELi128ELb0ELb1ELb1EEEEEEEEEvNT_6ParamsE,@"STO_CUDA_ENTRY STV_DEFAULT"
_ZN7cutlass13device_kernelIN5flash11enable_sm90INS1_16FlashAttnFwdSm90INS1_25CollectiveMainloopFwdSm90ILi2EN4cute5tupleIJNS5_1CILi1EEES8_S8_EEENS6_IJNS7_ILi64EEESA_SA_EEELi512ENS_6half_tEfNS_4arch4Sm90ELb0ELb1ELb1ELb0ELb1ELb0ELb1ELb0ELb0ELb1ELb0ELb0EEENS1_21CollectiveEpilogueFwdINS6_IJSA_NS7_ILi512EEESA_EEES9_SC_SE_Li256ELb0ELb1ELb0ELb0EEENS1_30DynamicPersistentTileSchedulerILi256ELi128ELb0ELb1ELb1EEEEEEEEEvNT_6ParamsE:
        /* <DEDUP_REMOVED lines=43> */
.L_x_1896:
        /* <DEDUP_REMOVED lines=22> */
.L_x_1897:
        /* <DEDUP_REMOVED lines=18> */
.L_x_1898:
        /* <DEDUP_REMOVED lines=22> */
.L_x_1899:
[----:B------:R-:W5:Y:S01]  /*0690*/  SHFL.IDX PT, R2, R0, RZ, 0x1f ;  /* 0x00001fff00027589 */ /* 0x000f6200000e0000 */
[----:B0-----:R-:W-:Y:S01]  /*06a0*/  R2UR UR4, R3 ;  /* 0x00000000030472ca */ /* 0x001fe200000e0000 */
[----:B------:R-:W-:-:S12]  /*06b0*/  NOP ;  /* 0x0000000000007918 */ /* 0x000fd80000000000 */
[----:B------:R-:W-:-:S05]  /*06c0*/  IMAD.U32 R4, RZ, RZ, UR4 ;  /* 0x00000004ff047e24 */ /* 0x000fca000f8e00ff */
[----:B------:R0:W-:Y:S01]  /*06d0*/  STL [R1+0x420], R4 ;  /* 0x0004200401007387 */ /* 0x0001e20000100800 */
[----:B-----5:R-:W-:-:S13]  /*06e0*/  ISETP.NE.AND P0, PT, R2, RZ, PT ;  /* 0x000000ff0200720c */ /* 0x020fda0003f05270 */
[----:B0-----:R-:W-:Y:S05]  /*06f0*/  @P0 BRA `(.L_x_1900) ;  /* 0x0000000000480947 */ /* 0x001fea0003800000 */
[----:B------:R-:W0:Y:S01]  /*0700*/  S2UR UR5, SR_CgaCtaId ;  /* 0x00000000000579c3 */ /* 0x000e220000008800 */
        /* <DEDUP_REMOVED lines=17> */
.L_x_1900:
[----:B0-----:R-:W-:Y:S01]  /*0820*/  R2UR UR4, R4 ;  /* 0x00000000040472ca */ /* 0x001fe200000e0000 */
[----:B------:R-:W-:Y:S01]  /*0830*/  UMOV UR61, 0x1 ;  /* 0x00000001003d7882 */ /* 0x000fe20000000000 */
[----:B------:R-:W-:Y:S01]  /*0840*/  NOP ;  /* 0x0000000000007918 */ /* 0x000fe20000000000 */
[----:B------:R-:W-:-:S10]  /*0850*/  ULDC.64 UR36, c[0x0][0x208] ;  /* 0x0000820000247ab9 */ /* 0x000fd40000000a00 */
[----:B------:R-:W-:-:S03]  /*0860*/  UISETP.NE.AND UP0, UPT, UR4, URZ, UPT ;  /* 0x0000003f0400728c */ /* 0x000fc6000bf05270 */
[----:B------:R-:W-:Y:S01]  /*0870*/  ULDC UR4, c[0x0][0x20] ;  /* 0x0000080000047ab9 */ /* 0x000fe20000000800 */
[----:B------:R-:W-:Y:S01]  /*0880*/  USEL UR61, UR61, 0x2, !UP0 ;  /* 0x000000023d3d7887 */ /* 0x000fe2000c000000 */
[----:B-1234-:R-:W-:Y:S01]  /*0890*/  BAR.SYNC.DEFER_BLOCKING 0x0 ;  /* 0x0000000000007b1d */ /* 0x01efe20000010000 */
[----:B------:R-:W-:Y:S02]  /*08a0*/  PLOP3.LUT P1, PT, PT, PT, UP0, 0x80, 0x0 ;  /* 0x000000000000781c */ /* 0x000fe40003f2f008 */
[----:B------:R-:W-:-:S03]  /*08b0*/  IADD3 R2, P0, R1, UR4, RZ ;  /* 0x0000000401027c10 */ /* 0x000fc6000ff1e0ff */
[----:B------:R-:W-:Y:S02]  /*08c0*/  ULDC UR4, c[0x0][0x24] ;  /* 0x0000090000047ab9 */ /* 0x000fe40000000800 */
[----:B------:R-:W-:-:S06]  /*08d0*/  IMAD.X R18, RZ, RZ, UR4, P0 ;  /* 0x00000004ff127e24 */ /* 0x000fcc00080e06ff */
[----:B------:R-:W-:Y:S05]  /*08e0*/  @!P1 BRA `(.L_x_1901) ;  /* 0x0000024400749947 */ /* 0x000fea0003800000 */
.L_x_1902:
[----:B------:R-:W-:-:S08]  /*08f0*/  NOP ;  /* 0x0000000000007918 */ /* 0x000fd00000000000 */
[----:B------:R-:W0:Y:S02]  /*0900*/  USETMAXREG.TRY_ALLOC.CTAPOOL UP0, 0xe8 ;  /* 0x000000e8000079c8 */ /* 0x000e240008000600 */
[----:B0-----:R-:W-:-:S13]  /*0910*/  PLOP3.LUT P0, PT, PT, PT, UP0, 0x80, 0x0 ;  /* 0x000000000000781c */ /* 0x001fda0003f0f008 */
[----:B------:R-:W-:Y:S05]  /*0920*/  @!P0 BRA `(.L_x_1902) ;  /* 0xfffffffc00f08947 */ /* 0x000fea000383ffff */
[----:B------:R-:W0:Y:S01]  /*0930*/  S2R R3, SR_TID.X ;  /* 0x0000000000037919 */ /* 0x000e220000002100 */
[----:B------:R-:W1:Y:S08]  /*0940*/  S2UR UR5, SR_CTAID.X ;  /* 0x00000000000579c3 */ /* 0x000e700000002500 */
[----:B------:R-:W-:Y:S06]  /*0950*/  BAR.ARV 0x4, 0x180 ;  /* 0x0106000000007b1d */ /* 0x000fec0000002000 */
[----:B------:R-:W-:-:S02]  /*0960*/  IADD3 R202, P1, R2, 0x1c8, RZ ;  /* 0x000001c802ca7810 */ /* 0x000fc40007f3e0ff */
[----:B------:R-:W-:Y:S01]  /*0970*/  IADD3 R204, P2, R2, 0x1d4, RZ ;  /* 0x000001d402cc7810 */ /* 0x000fe20007f5e0ff */
[----:B------:R2:W-:Y:S02]  /*0980*/  STL.64 [R1+0x1c8], RZ ;  /* 0x0001c8ff01007387 */ /* 0x0005e40000100a00 */
[--C-:B------:R-:W-:Y:S02]  /*0990*/  IMAD.X R203, RZ, RZ, R18.reuse, P1 ;  /* 0x000000ffffcb7224 */ /* 0x100fe400008e0612 */
[----:B------:R2:W-:Y:S01]  /*09a0*/  STL [R1+0x1d0], RZ ;  /* 0x0001d0ff01007387 */ /* 0x0005e20000100800 */
[----:B------:R-:W-:-:S03]  /*09b0*/  IMAD.X R199, RZ, RZ, R18, P2 ;  /* 0x000000ffffc77224 */ /* 0x000fc600010e0612 */
[----:B------:R2:W-:Y:S01]  /*09c0*/  STL [R1+0x1d4], RZ ;  /* 0x0001d4ff01007387 */ /* 0x0005e20000100800 */
[----:B0-----:R-:W-:-:S04]  /*09d0*/  LOP3.LUT R0, R3, 0xffffff80, RZ, 0xc0, !PT ;  /* 0xffffff8003007812 */ /* 0x001fc800078ec0ff */
[----:B------:R-:W-:Y:S02]  /*09e0*/  ISETP.NE.AND P0, PT, R0, 0x80, PT ;  /* 0x000000800000780c */ /* 0x000fe40003f05270 */
[----:B------:R-:W1:Y:S11]  /*09f0*/  LDC R0, c[0x0][0xd38] ;  /* 0x00034e00ff007b82 */ /* 0x000e760000000800 */
[----:B------:R-:W-:Y:S06]  /*0a00*/  @!P0 BAR.ARV 0x8, 0x100 ;  /* 0x0204000000008b1d */ /* 0x000fec0000002000 */
[----:B------:R-:W-:-:S13]  /*0a10*/  ISETP.GE.U32.AND P0, PT, R3, 0x100, PT ;  /* 0x000001000300780c */ /* 0x000fda0003f06070 */
[----:B------:R-:W-:Y:S06]  /*0a20*/  @P0 BAR.ARV 0xf, 0x100 ;  /* 0x03c4000000000b1d */ /* 0x000fec0000002000 */
[----:B-1----:R-:W-:-:S13]  /*0a30*/  ISETP.LE.AND P0, PT, R0, UR5, PT ;  /* 0x0000000500007c0c */ /* 0x002fda000bf03270 */
[----:B--2---:R-:W-:Y:S05]  /*0a40*/  @P0 EXIT ;  /* 0x000000000000094d */ /* 0x004fea0003800000 */
[----:B------:R-:W0:Y:S01]  /*0a50*/  S2R R7, SR_CgaCtaId ;  /* 0x0000000000077919 */ /* 0x000e220000008800 */
[----:B------:R-:W-:Y:S01]  /*0a60*/  VIADD R191, R3, 0xffffff80 ;  /* 0xffffff8003bf7836 */ /* 0x000fe20000000000 */
[----:B------:R-:W-:Y:S01]  /*0a70*/  MOV R4, 0x400 ;  /* 0x0000040000047802 */ /* 0x000fe20000000f00 */
[----:B------:R-:W1:Y:S01]  /*0a80*/  S2UR UR4, SR_SWINHI ;  /* 0x00000000000479c3 */ /* 0x000e620000002f00 */
[----:B------:R-:W-:Y:S02]  /*0a90*/  ULOP3.LUT UR6, UR61, 0x1, URZ, 0xfc, !UPT ;  /* 0x000000013d067892 */ /* 0x000fe4000f8efc3f */
[----:B------:R-:W-:-:S04]  /*0aa0*/  SHF.R.S32.HI R0, RZ, 0x1f, R191 ;  /* 0x0000001fff007819 */ /* 0x000fc800000114bf */
[CC--:B------:R-:W-:Y:S02]  /*0ab0*/  LEA.HI R5, R0.reuse, R191.reuse, RZ, 0x7 ;  /* 0x000000bf00057211 */ /* 0x0c0fe400078f38ff */
[----:B------:R-:W-:Y:S02]  /*0ac0*/  LEA.HI R3, R0, R191, RZ, 0x4 ;  /* 0x000000bf00037211 */ /* 0x000fe400078f20ff */
[----:B------:R-:W-:Y:S02]  /*0ad0*/  LOP3.LUT R6, R5, 0xffffff80, RZ, 0xc0, !PT ;  /* 0xffffff8005067812 */ /* 0x000fe400078ec0ff */
[----:B------:R-:W-:-:S03]  /*0ae0*/  SHF.R.S32.HI R194, RZ, 0x7, R5 ;  /* 0x00000007ffc27819 */ /* 0x000fc60000011405 */
[----:B------:R-:W-:Y:S01]  /*0af0*/  IMAD.IADD R8, R191, 0x1, -R6 ;  /* 0x00000001bf087824 */ /* 0x000fe200078e0a06 */
[----:B------:R-:W-:Y:S02]  /*0b00*/  LEA.HI R6, R0, R191, RZ, 0x2 ;  /* 0x000000bf00067211 */ /* 0x000fe400078f10ff */
[----:B------:R-:W-:Y:S02]  /*0b10*/  LEA.HI R5, R5, R194, RZ, 0x1 ;  /* 0x000000c205057211 */ /* 0x000fe400078f08ff */
[----:B------:R-:W-:Y:S02]  /*0b20*/  SHF.R.S32.HI R11, RZ, 0x1f, R8 ;  /* 0x0000001fff0b7819 */ /* 0x000fe40000011408 */
[----:B------:R-:W-:Y:S02]  /*0b30*/  LOP3.LUT R12, R6, 0xfffffffc, RZ, 0xc0, !PT ;  /* 0xfffffffc060c7812 */ /* 0x000fe400078ec0ff */
[----:B------:R-:W-:Y:S02]  /*0b40*/  SHF.R.S32.HI R6, RZ, 0x4, R3 ;  /* 0x00000004ff067819 */ /* 0x000fe40000011403 */
[----:B------:R-:W-:Y:S01]  /*0b50*/  LEA.HI R10, R11, R8, RZ, 0x2 ;  /* 0x000000080b0a7211 */ /* 0x000fe200078f10ff */
[----:B------:R-:W-:Y:S01]  /*0b60*/  IMAD.IADD R12, R191, 0x1, -R12 ;  /* 0x00000001bf0c7824 */ /* 0x000fe200078e0a0c */
[----:B0-----:R-:W-:-:S02]  /*0b70*/  LEA R4, R7, R4, 0x18 ;  /* 0x0000000407047211 */ /* 0x001fc400078ec0ff */
[----:B------:R-:W-:Y:S02]  /*0b80*/  SHF.R.S32.HI R13, RZ, 0x1f, R10 ;  /* 0x0000001fff0d7819 */ /* 0x000fe4000001140a */
[----:B------:R-:W-:Y:S02]  /*0b90*/  R2UR UR44, R4 ;  /* 0x00000000042c72ca */ /* 0x000fe400000e0000 */
[CC--:B------:R-:W-:Y:S02]  /*0ba0*/  LEA.HI R4, R0.reuse, R191.reuse, RZ, 0x5 ;  /* 0x000000bf00047211 */ /* 0x0c0fe400078f28ff */
[----:B------:R-:W-:Y:S02]  /*0bb0*/  LEA.HI R0, R0, R191, RZ, 0x3 ;  /* 0x000000bf00007211 */ /* 0x000fe400078f18ff */
[--C-:B------:R-:W-:Y:S02]  /*0bc0*/  SHF.R.S32.HI R206, RZ, 0x5, R4.reuse ;  /* 0x00000005ffce7819 */ /* 0x100fe40000011404 */
[----:B------:R-:W-:-:S02]  /*0bd0*/  SHF.R.S32.HI R9, RZ, 0x1f, R4 ;  /* 0x0000001fff097819 */ /* 0x000fc40000011404 */
[----:B------:R-:W-:Y:S02]  /*0be0*/  LOP3.LUT R4, R3, 0xfffffff0, RZ, 0xc0, !PT ;  /* 0xfffffff003047812 */ /* 0x000fe400078ec0ff */
[----:B------:R-:W-:Y:S01]  /*0bf0*/  LEA.HI R9, R9, R206, RZ, 0x2 ;  /* 0x000000ce09097211 */ /* 0x000fe200078f10ff */
[----:B------:R-:W-:Y:S01]  /*0c00*/  UMOV UR38, UR44 ;  /* 0x0000002c00267c82 */ /* 0x000fe20008000000 */
[----:B-1----:R-:W-:Y:S01]  /*0c10*/  UMOV UR39, UR4 ;  /* 0x0000000400277c82 */ /* 0x002fe20008000000 */
[----:B------:R-:W-:Y:S01]  /*0c20*/  LEA.HI R3, R3, R6, RZ, 0x1 ;  /* 0x0000000603037211 */ /* 0x000fe200078f08ff */
[----:B------:R-:W-:Y:S01]  /*0c30*/  IMAD.IADD R207, R191, 0x1, -R4 ;  /* 0x00000001bfcf7824 */ /* 0x000fe200078e0a04 */
[----:B------:R-:W-:Y:S01]  /*0c40*/  SHF.R.S32.HI R4, RZ, 0x2, R10 ;  /* 0x00000002ff047819 */ /* 0x000fe2000001140a */
[----:B------:R-:W-:Y:S01]  /*0c50*/  IMAD.U32 R200, RZ, RZ, UR38 ;  /* 0x00000026ffc87e24 */ /* 0x000fe2000f8e00ff */
[----:B------:R-:W-:Y:S01]  /*0c60*/  LOP3.LUT R9, R9, 0x3ffffc, RZ, 0xc0, !PT ;  /* 0x003ffffc09097812 */ /* 0x000fe200078ec0ff */
[----:B------:R-:W-:Y:S01]  /*0c70*/  IMAD R14, R194, 0x100, R207 ;  /* 0x00000100c20e7824 */ /* 0x000fe200078e02cf */
[----:B------:R-:W-:Y:S01]  /*0c80*/  LEA.HI R13, R13, R4, RZ, 0x3 ;  /* 0x000000040d0d7211 */ /* 0x000fe200078f18ff */
[----:B------:R-:W-:Y:S01]  /*0c90*/  IMAD.U32 R201, RZ, RZ, UR39 ;  /* 0x00000027ffc97e24 */ /* 0x000fe2000f8e00ff */
[----:B------:R-:W-:Y:S01]  /*0ca0*/  LOP3.LUT R3, R3, 0x1ffffffe, RZ, 0xc0, !PT ;  /* 0x1ffffffe03037812 */ /* 0x000fe200078ec0ff */
[----:B------:R-:W-:Y:S01]  /*0cb0*/  IMAD.IADD R9, R206, 0x1, -R9 ;  /* 0x00000001ce097824 */ /* 0x000fe200078e0a09 */
[----:B------:R-:W-:Y:S01]  /*0cc0*/  LOP3.LUT R198, R0, 0xfffffff8, RZ, 0xc0, !PT ;  /* 0xfffffff800c67812 */ /* 0x000fe200078ec0ff */
[----:B------:R-:W-:Y:S01]  /*0cd0*/  UMOV UR4, UR5 ;  /* 0x0000000500047c82 */ /* 0x000fe20008000000 */
[----:B------:R-:W-:Y:S01]  /*0ce0*/  LOP3.LUT R13, R13, 0xfffffff8, RZ, 0xc0, !PT ;  /* 0xfffffff80d0d7812 */ /* 0x000fe200078ec0ff */
[----:B------:R-:W-:Y:S01]  /*0cf0*/  IMAD.IADD R3, R6, 0x1, -R3 ;  /* 0x0000000106037824 */ /* 0x000fe200078e0a03 */
[----:B------:R-:W-:Y:S01]  /*0d00*/  LEA.HI R6, R12, R12, RZ, 0x1 ;  /* 0x0000000c0c067211 */ /* 0x000fe200078f08ff */
[----:B------:R-:W-:Y:S01]  /*0d10*/  IMAD R14, R9, 0x10, R14 ;  /* 0x00000010090e7824 */ /* 0x000fe200078e020e */
[----:B------:R-:W-:Y:S01]  /*0d20*/  LEA.HI R11, R11, R8, RZ, 0x5 ;  /* 0x000000080b0b7211 */ /* 0x000fe200078f28ff */
[----:B------:R-:W-:Y:S01]  /*0d30*/  IMAD.IADD R198, R191, 0x1, -R198 ;  /* 0x00000001bfc67824 */ /* 0x000fe200078e0ac6 */
[----:B------:R-:W-:Y:S01]  /*0d40*/  LOP3.LUT R9, R10, 0x7ffffffc, RZ, 0xc0, !PT ;  /* 0x7ffffffc0a097812 */ /* 0x000fe200078ec0ff */
[----:B------:R-:W-:Y:S01]  /*0d50*/  IMAD.IADD R22, R4, 0x1, -R13 ;  /* 0x0000000104167824 */ /* 0x000fe200078e0a0d */
[----:B------:R-:W-:Y:S01]  /*0d60*/  LOP3.LUT R5, R5, 0xfffffe, RZ, 0xc0, !PT ;  /* 0x00fffffe05057812 */ /* 0x000fe200078ec0ff */
[----:B------:R-:W-:Y:S01]  /*0d70*/  IMAD.SHL.U32 R156, R198, 0x8, RZ ;  /* 0x00000008c69c7824 */ /* 0x000fe200078e00ff */
[----:B------:R-:W-:Y:S01]  /*0d80*/  LOP3.LUT R13, R6, 0x1ffffffe, RZ, 0xc0, !PT ;  /* 0x1ffffffe060d7812 */ /* 0x000fe200078ec0ff */
[----:B------:R-:W-:Y:S01]  /*0d90*/  IMAD.IADD R9, R8, 0x1, -R9 ;  /* 0x0000000108097824 */ /* 0x000fe200078e0a09 */
[----:B------:R-:W-:Y:S01]  /*0da0*/  SHF.R.S32.HI R11, RZ, 0x5, R11 ;  /* 0x00000005ff0b7819 */ /* 0x000fe2000001140b */
[----:B------:R-:W-:Y:S01]  /*0db0*/  IMAD.IADD R5, R194, 0x1, -R5 ;  /* 0x00000001c2057824 */ /* 0x000fe200078e0a05 */
[----:B------:R-:W-:Y:S01]  /*0dc0*/  SHF.R.S32.HI R159, RZ, 0x3, R0 ;  /* 0x00000003ff9f7819 */ /* 0x000fe20000011400 */
[----:B------:R-:W-:-:S02]  /*0dd0*/  IMAD.SHL.U32 R227, R3, 0x8, RZ ;  /* 0x0000000803e37824 */ /* 0x000fc400078e00ff */
[C---:B------:R-:W-:Y:S02]  /*0de0*/  VIADD R154, R156.reuse, 0x40 ;  /* 0x000000409c9a7836 */ /* 0x040fe40000000000 */
[C---:B------:R-:W-:Y:S02]  /*0df0*/  VIADD R155, R156.reuse, 0x80 ;  /* 0x000000809c9b7836 */ /* 0x040fe40000000000 */
[C---:B------:R-:W-:Y:S01]  /*0e00*/  VIADD R153, R156.reuse, 0xc0 ;  /* 0x000000c09c997836 */ /* 0x040fe20000000000 */
[----:B------:R-:W-:Y:S01]  /*0e10*/  SHF.R.S32.HI R190, RZ, 0x1f, R154 ;  /* 0x0000001fffbe7819 */ /* 0x000fe2000001149a */
        /* <DEDUP_REMOVED lines=8> */
[----:B------:R-:W-:Y:S01]  /*0ea0*/  IMAD.IADD R13, R12, 0x1, -R13 ;  /* 0x000000010c0d7824 */ /* 0x000fe200078e0a0d */
[----:B------:R-:W-:Y:S01]  /*0eb0*/  SHF.R.S32.HI R185, RZ, 0x1f, R158 ;  /* 0x0000001fffb97819 */ /* 0x000fe2000001149e */
[----:B------:R-:W-:Y:S01]  /*0ec0*/  IMAD R22, R11, 0x10, R22 ;  /* 0x000000100b167824 */ /* 0x000fe200078e0216 */
[----:B------:R-:W-:Y:S01]  /*0ed0*/  SHF.R.S32.HI R176, RZ, 0x1f, R157 ;  /* 0x0000001fffb07819 */ /* 0x000fe2000001149d */
[----:B------:R-:W-:-:S02]  /*0ee0*/  IMAD.SHL.U32 R205, R5, 0x100, RZ ;  /* 0x0000010005cd7824 */ /* 0x000fc400078e00ff */
[----:B------:R-:W-:Y:S02]  /*0ef0*/  IMAD.U32 R17, R14, 0x40, R227 ;  /* 0x000000400e117824 */ /* 0x000fe400078e00e3 */
[----:B------:R-:W-:Y:S02]  /*0f00*/  IMAD.SHL.U32 R226, R9, 0x2, RZ ;  /* 0x0000000209e27824 */ /* 0x000fe400078e00ff */
[----:B------:R-:W-:-:S04]  /*0f10*/  IMAD.WIDE R16, R17, 0x2, R200 ;  /* 0x0000000211107825 */ /* 0x000fc800078e02c8 */
[----:B------:R-:W-:Y:S02]  /*0f20*/  IMAD.IADD R23, R226, 0x1, R205 ;  /* 0x00000001e2177824 */ /* 0x000fe400078e02cd */
[----:B------:R-:W-:-:S07]  /*0f30*/  IMAD R228, R13, 0x8, R22 ;  /* 0x000000080de47824 */ /* 0x000fce00078e0216 */
.L_x_2039:
        /* <DEDUP_REMOVED lines=12> */
[----:B01234-:R-:W-:Y:S05]  /*1000*/  @!P0 BRA `(.L_x_1903) ;  /* 0x0000000000208947 */ /* 0x01ffea0003800000 */
        /* <DEDUP_REMOVED lines=8> */
.L_x_1903:
[----:B------:R-:W-:Y:S01]  /*1090*/  ULDC UR7, c[0x0][0xd54] ;  /* 0x0003550000077ab9 */ /* 0x000fe20000000800 */
[----:B------:R-:W-:Y:S01]  /*10a0*/  UMOV UR6, UR9 ;  /* 0x0000000900067c82 */ /* 0x000fe20008000000 */
[----:B------:R-:W-:-:S11]  /*10b0*/  UISETP.NE.AND UP0, UPT, UR7, 0x1, UPT ;  /* 0x000000010700788c */ /* 0x000fd6000bf05270 */
[----:B------:R-:W-:Y:S02]  /*10c0*/  @UP0 ULDC.64 UR10, c[0x0][0xd58] ;  /* 0x00035600000a0ab9 */ /* 0x000fe40000000a00 */
[----:B------:R-:W-:-:S04]  /*10d0*/  UIMAD.WIDE.U32 UR4, UR9, UR10, URZ ;  /* 0x0000000a090472a5 */ /* 0x000fc8000f8e003f */
[----:B------:R-:W-:-:S04]  /*10e0*/  @UP0 USHF.R.U32.HI UR6, URZ, UR11, UR5 ;  /* 0x0000000b3f060299 */ /* 0x000fc80008011605 */
[----:B------:R-:W-:-:S12]  /*10f0*/  UIMAD UR4, UR6, UR7, URZ ;  /* 0x00000007060472a4 */ /* 0x000fd8000f8e023f */
.L_x_1904:
[----:B------:R-:W2:Y:S01]  /*1100*/  LDL R0, [R1+0x420] ;  /* 0x0004200001007983 */ /* 0x000ea20000100800 */
[----:B------:R-:W-:Y:S01]  /*1110*/  ULDC UR60, c[0x0][0xd48] ;  /* 0x00035200003c7ab9 */ /* 0x000fe20000000800 */
[----:B------:R-:W-:Y:S01]  /*1120*/  UIADD3 UR4, UR9, -UR4, URZ ;  /* 0x8000000409047290 */ /* 0x000fe2000fffe03f */
[----:B------:R-:W-:Y:S01]  /*1130*/  IADD3 R32, P0, R2, 0x3f0, RZ ;  /* 0x000003f002207810 */ /* 0x000fe20007f1e0ff */
[----:B------:R-:W-:Y:S01]  /*1140*/  UISETP.NE.AND UP1, UPT, UR60, 0x1, UPT ;  /* 0x000000013c00788c */ /* 0x000fe2000bf25270 */
[----:B------:R0:W-:Y:S01]  /*1150*/  STL.128 [R1+0x3f0], RZ ;  /* 0x0003f0ff01007387 */ /* 0x0001e20000100c00 */
[----:B------:R-:W-:Y:S01]  /*1160*/  ULDC UR5, c[0x0][0xd54] ;  /* 0x0003550000057ab9 */ /* 0x000fe20000000800 */
[----:B------:R-:W-:Y:S01]  /*1170*/  ULOP3.LUT UR59, URZ, UR6, URZ, 0x33, !UPT ;  /* 0x000000063f3b7292 */ /* 0x000fe2000f8e333f */
[----:B------:R-:W-:Y:S01]  /*1180*/  IMAD.X R41, RZ, RZ, R18, P0 ;  /* 0x000000ffff297224 */ /* 0x000fe200000e0612 */
[----:B------:R0:W-:Y:S01]  /*1190*/  STL.128 [R1+0x400], RZ ;  /* 0x000400ff01007387 */ /* 0x0001e20000100c00 */
[----:B------:R-:W-:Y:S01]  /*11a0*/  UIMAD UR8, UR8, UR5, UR4 ;  /* 0x00000005080872a4 */ /* 0x000fe2000f8e0204 */
[----:B------:R-:W-:-:S02]  /*11b0*/  ULDC.64 UR10, c[0x0][0x418] ;  /* 0x00010600000a7ab9 */ /* 0x000fc40000000a00 */
[----:B------:R0:W-:Y:S01]  /*11c0*/  STL.128 [R1+0x1e0], RZ ;  /* 0x0001e0ff01007387 */ /* 0x0001e20000100c00 */
[----:B------:R-:W-:Y:S01]  /*11d0*/  ULDC UR6, c[0x0][0xd3c] ;  /* 0x00034f0000067ab9 */ /* 0x000fe20000000800 */
[----:B------:R-:W-:Y:S01]  /*11e0*/  @UP1 ULDC UR4, c[0x0][0xd4c] ;  /* 0x0003530000041ab9 */ /* 0x000fe20000000800 */
[----:B------:R-:W-:Y:S01]  /*11f0*/  UISETP.NE.U32.AND UP0, UPT, UR10, URZ, UPT ;  /* 0x0000003f0a00728c */ /* 0x000fe2000bf05070 */
[----:B------:R0:W-:Y:S01]  /*1200*/  STL.128 [R1+0x1f0], RZ ;  /* 0x0001f0ff01007387 */ /* 0x0001e20000100c00 */
[----:B------:R-:W-:Y:S02]  /*1210*/  UIMAD.WIDE.U32 UR4, UR8, UR4, URZ ;  /* 0x00000004080472a5 */ /* 0x000fe4000f8e003f */
[----:B------:R-:W-:Y:S01]  /*1220*/  UIADD3 UR59, UR59, UR6, URZ ;  /* 0x000000063b3b7290 */ /* 0x000fe2000fffe03f */
[----:B------:R0:W-:Y:S01]  /*1230*/  STL.128 [R1+0x200], RZ ;  /* 0x000200ff01007387 */ /* 0x0001e20000100c00 */
[----:B------:R-:W-:Y:S01]  /*1240*/  UMOV UR58, UR8 ;  /* 0x00000008003a7c82 */ /* 0x000fe20008000000 */
[----:B------:R-:W-:Y:S01]  /*1250*/  @UP1 ULDC UR6, c[0x0][0xd50] ;  /* 0x0003540000061ab9 */ /* 0x000fe20000000800 */
[----:B------:R-:W-:Y:S01]  /*1260*/  UISETP.NE.AND.EX UP0, UPT, UR11, URZ, UPT, UP0 ;  /* 0x0000003f0b00728c */ /* 0x000fe2000bf05300 */
[----:B------:R0:W-:Y:S01]  /*1270*/  STL.128 [R1+0x210], RZ ;  /* 0x000210ff01007387 */ /* 0x0001e20000100c00 */
[----:B------:R-:W-:Y:S01]  /*1280*/  @UP1 USHF.R.U32.HI UR58, URZ, UR6, UR5 ;  /* 0x000000063f3a1299 */ /* 0x000fe20008011605 */
[----:B------:R-:W-:-:S02]  /*1290*/  ULDC UR47, c[0x0][0x424] ;  /* 0x00010900002f7ab9 */ /* 0x000fc40000000800 */
[----:B------:R0:W-:Y:S01]  /*12a0*/  STL.128 [R1+0x220], RZ ;  /* 0x000220ff01007387 */ /* 0x0001e20000100c00 */
[----:B------:R-:W-:Y:S02]  /*12b0*/  USEL UR47, UR47, 0x1, UP0 ;  /* 0x000000012f2f7887 */ /* 0x000fe40008000000 */
[----:B------:R-:W-:Y:S01]  /*12c0*/  UIADD3 UR4, -UR58, URZ, URZ ;  /* 0x0000003f3a047290 */ /* 0x000fe2000fffe13f */
[----:B------:R0:W-:Y:S01]  /*12d0*/  STL.128 [R1+0x230], RZ ;  /* 0x000230ff01007387 */ /* 0x0001e20000100c00 */
[----:B------:R-:W-:Y:S02]  /*12e0*/  ULDC UR7, c[0x0][0x2f0] ;  /* 0x0000bc0000077ab9 */ /* 0x000fe40000000800 */
[----:B------:R-:W-:Y:S01]  /*12f0*/  UIMAD UR47, UR47, UR7, URZ ;  /* 0x000000072f2f72a4 */ /* 0x000fe2000f8e023f */
[----:B------:R0:W-:Y:S01]  /*1300*/  STL.128 [R1+0x240], RZ ;  /* 0x000240ff01007387 */ /* 0x0001e20000100c00 */
[----:B------:R-:W-:-:S03]  /*1310*/  UIMAD UR60, UR60, UR4, UR8 ;  /* 0x000000043c3c72a4 */ /* 0x000fc6000f8e0208 */
[----:B------:R0:W-:Y:S04]  /*1320*/  STL.128 [R1+0x250], RZ ;  /* 0x000250ff01007387 */ /* 0x0001e80000100c00 */
        /* <DEDUP_REMOVED lines=23> */
[----:B------:R0:W-:Y:S01]  /*14a0*/  STL.128 [R1+0x3d0], RZ ;  /* 0x0003d0ff01007387 */ /* 0x0001e20000100c00 */
[----:B--2---:R-:W-:-:S02]  /*14b0*/  R2UR UR12, R0 ;  /* 0x00000000000c72ca */ /* 0x004fc400000e0000 */
[----:B------:R-:W1:Y:S11]  /*14c0*/  LDC R0, c[0x0][0xa80] ;  /* 0x0002a000ff007b82 */ /* 0x000e760000000800 */
[----:B------:R-:W-:-:S06]  /*14d0*/  UISETP.NE.AND UP2, UPT, UR12, 0x1, UPT ;  /* 0x000000010c00788c */ /* 0x000fcc000bf45270 */
[----:B------:R-:W-:Y:S01]  /*14e0*/  PLOP3.LUT P1, PT, PT, PT, UP2, 0x80, 0x0 ;  /* 0x000000000000781c */ /* 0x000fe20003f2f028 */
[----:B-1----:R0:W-:-:S12]  /*14f0*/  STL [R1+0x410], R0 ;  /* 0x0004100001007387 */ /* 0x0021d80000100800 */
[----:B------:R-:W-:Y:S05]  /*1500*/  @!P1 BRA `(.L_x_1905) ;  /* 0x0000007c00e09947 */ /* 0x000fea0003800000 */
[----:B------:R-:W1:Y:S01]  /*1510*/  LDC.64 R8, c[0x0][0xad8] ;  /* 0x0002b600ff087b82 */ /* 0x000e620000000a00 */
[----:B------:R-:W-:Y:S01]  /*1520*/  ULDC UR4, c[0x0][0x448] ;  /* 0x0001120000047ab9 */ /* 0x000fe20000000800 */
[----:B------:R-:W-:Y:S02]  /*1530*/  USHF.L.U32 UR6, UR59, 0x6, URZ ;  /* 0x000000063b067899 */ /* 0x000fe4000800063f */
[----:B------:R-:W-:Y:S01]  /*1540*/  UISETP.NE.AND UP0, UPT, UR4, 0x1, UPT ;  /* 0x000000010400788c */ /* 0x000fe2000bf05270 */
[----:B------:R-:W-:Y:S01]  /*1550*/  ULDC UR9, c[0x0][0x288] ;  /* 0x0000a20000097ab9 */ /* 0x000fe20000000800 */
[----:B------:R-:W-:Y:S02]  /*1560*/  UIADD3 UR7, UR6, 0x3f, URZ ;  /* 0x0000003f06077890 */ /* 0x000fe4000fffe03f */
[----:B------:R-:W-:-:S07]  /*1570*/  UIADD3 UR8, UR47, 0x1, -UR9 ;  /* 0x000000012f087890 */ /* 0x000fce000fffe809 */
[----:B------:R-:W-:Y:S01]  /*1580*/  @UP0 UIADD3 UR4, UR6, 0x3f, URZ ;  /* 0x0000003f06040890 */ /* 0x000fe2000fffe03f */
[----:B------:R-:W-:Y:S01]  /*1590*/  @UP0 ULDC UR5, c[0x0][0x44c] ;  /* 0x0001130000050ab9 */ /* 0x000fe20000000800 */
[----:B------:R-:W-:Y:S02]  /*15a0*/  @UP0 ULDC UR10, c[0x0][0x450] ;  /* 0x00011400000a0ab9 */ /* 0x000fe40000000800 */
[----:B------:R-:W-:-:S04]  /*15b0*/  UIMAD.WIDE.U32 UR4, UR4, UR5, URZ ;  /* 0x00000005040472a5 */ /* 0x000fc8000f8e003f */
[----:B------:R-:W-:Y:S01]  /*15c0*/  @UP0 USHF.R.U32.HI UR7, URZ, UR10, UR5 ;  /* 0x0000000a3f070299 */ /* 0x000fe20008011605 */
[----:B-1----:R-:W-:-:S03]  /*15d0*/  ISETP.GE.AND P1, PT, R9, 0x1, PT ;  /* 0x000000010900780c */ /* 0x002fc60003f26270 */
[----:B------:R-:W-:-:S06]  /*15e0*/  UIADD3 UR7, UR8, UR7, URZ ;  /* 0x0000000708077290 */ /* 0x000fcc000fffe03f */
[----:B0-----:R-:W-:-:S04]  /*15f0*/  VIADD R0, R8, UR7 ;  /* 0x0000000708007c36 */ /* 0x001fc80008000000 */
[----:B------:R-:W-:Y:S05]  /*1600*/  @!P1 BRA `(.L_x_1906) ;  /* 0x0000000000449947 */ /* 0x000fea0003800000 */
[----:B------:R-:W-:Y:S01]  /*1610*/  ISETP.LT.AND P0, PT, RZ, UR7, PT ;  /* 0x00000007ff007c0c */ /* 0x000fe2000bf01270 */
[----:B------:R-:W-:-:S06]  /*1620*/  UIADD3 UR4, UR7, -0x1, URZ ;  /* 0xffffffff07047890 */ /* 0x000fcc000fffe03f */
[----:B------:R-:W-:-:S06]  /*1630*/  IMAD.U32 R3, RZ, RZ, UR4 ;  /* 0x00000004ff037e24 */ /* 0x000fcc000f8e00ff */
[----:B------:R-:W-:Y:S05]  /*1640*/  @P0 BRA `(.L_x_1907) ;  /* 0x00000000001c0947 */ /* 0x000fea0003800000 */
[----:B------:R-:W-:Y:S01]  /*1650*/  ISETP.NE.AND P0, PT, R9, 0x1, PT ;  /* 0x000000010900780c */ /* 0x000fe20003f05270 */
[----:B------:R-:W-:-:S12]  /*1660*/  IMAD R3, RZ, RZ, -UR7 ;  /* 0x80000007ff037e24 */ /* 0x000fd8000f8e02ff */
[----:B------:R-:W0:Y:S02]  /*1670*/  @P0 LDC.64 R4, c[0x0][0xae0] ;  /* 0x0002b800ff040b82 */ /* 0x000e240000000a00 */
[----:B0-----:R-:W-:-:S05]  /*1680*/  @P0 IMAD.HI.U32 R4, R3, R4, RZ ;  /* 0x0000000403040227 */ /* 0x001fca00078e00ff */
[----:B------:R-:W-:-:S04]  /*1690*/  @P0 SHF.R.U32.HI R3, RZ, R5, R4 ;  /* 0x00000005ff030219 */ /* 0x000fc80000011604 */
[----:B------:R-:W-:Y:S01]  /*16a0*/  LOP3.LUT R3, RZ, R3, RZ, 0x33, !PT ;  /* 0x00000003ff037212 */ /* 0x000fe200078e33ff */
[----:B------:R-:W-:Y:S06]  /*16b0*/  BRA `(.L_x_1908) ;  /* 0x0000000000107947 */ /* 0x000fec0003800000 */
.L_x_1907:
[----:B------:R-:W-:-:S13]  /*16c0*/  ISETP.NE.AND P0, PT, R9, 0x1, PT ;  /* 0x000000010900780c */ /* 0x000fda0003f05270 */
[----:B------:R-:W0:Y:S02]  /*16d0*/  @P0 LDC.64 R4, c[0x0][0xae0] ;  /* 0x0002b800ff040b82 */ /* 0x000e240000000a00 */
[----:B0-----:R-:W-:-:S05]  /*16e0*/  @P0 IMAD.HI.U32 R4, R3, R4, RZ ;  /* 0x0000000403040227 */ /* 0x001fca00078e00ff */
[----:B------:R-:W-:-:S07]  /*16f0*/  @P0 SHF.R.U32.HI R3, RZ, R5, R4 ;  /* 0x00000005ff030219 */ /* 0x000fce0000011604 */
.L_x_1908:
[----:B------:R-:W-:-:S05]  /*1700*/  IMAD R3, R3, R9, R9 ;  /* 0x0000000903037224 */ /* 0x000fca00078e0209 */
[----:B------:R-:W-:-:S07]  /*1710*/  VIMNMX R0, R0, R3, PT ;  /* 0x0000000300007248 */ /* 0x000fce0003fe0100 */
.L_x_1906:
[----:B------:R-:W-:Y:S01]  /*1720*/  @UP0 ULDC UR4, c[0x0][0x44c] ;  /* 0x0001130000040ab9 */ /* 0x000fe20000000800 */
[----:B------:R-:W-:Y:S01]  /*1730*/  UIADD3 UR7, UR47, 0x3f, URZ ;  /* 0x0000003f2f077890 */ /* 0x000fe2000fffe03f */
[----:B------:R-:W-:Y:S01]  /*1740*/  VIADD R0, R0, 0x3f ;  /* 0x0000003f00007836 */ /* 0x000fe20000000000 */
[----:B------:R-:W-:Y:S01]  /*1750*/  UIMAD.WIDE.U32 UR4, UR6, UR4, URZ ;  /* 0x00000004060472a5 */ /* 0x000fe2000f8e003f */
[----:B------:R-:W-:Y:S01]  /*1760*/  @UP0 ULDC UR10, c[0x0][0x450] ;  /* 0x00011400000a0ab9 */ /* 0x000fe20000000800 */
[----:B------:R-:W-:Y:S02]  /*1770*/  USHF.R.S32.HI UR8, URZ, 0x1f, UR7 ;  /* 0x0000001f3f087899 */ /* 0x000fe40008011407 */
[----:B------:R-:W-:Y:S01]  /*1780*/  SHF.R.S32.HI R3, RZ, 0x1f, R0 ;  /* 0x0000001fff037819 */ /* 0x000fe20000011400 */
[----:B------:R-:W-:Y:S02]  /*1790*/  @UP0 USHF.R.U32.HI UR6, URZ, UR10, UR5 ;  /* 0x0000000a3f060299 */ /* 0x000fe40008011605 */
[----:B------:R-:W-:Y:S01]  /*17a0*/  ULEA.HI UR8, UR8, UR7, URZ, 0x6 ;  /* 0x0000000708087291 */ /* 0x000fe2000f8f303f */
[----:B------:R-:W-:Y:S01]  /*17b0*/  LEA.HI R3, R3, R0, RZ, 0x6 ;  /* 0x0000000003037211 */ /* 0x000fe200078f30ff */
[----:B------:R-:W-:Y:S01]  /*17c0*/  UIADD3 UR6, UR6, -UR9, UR47 ;  /* 0x8000000906067290 */ /* 0x000fe2000fffe02f */
[----:B------:R-:W-:Y:S01]  /*17d0*/  ULDC UR4, c[0x0][0xad4] ;  /* 0x0002b50000047ab9 */ /* 0x000fe20000000800 */
[----:B------:R-:W-:Y:S01]  /*17e0*/  USHF.R.S32.HI UR8, URZ, 0x6, UR8 ;  /* 0x000000063f087899 */ /* 0x000fe20008011408 */
[----:B------:R-:W-:Y:S01]  /*17f0*/  SHF.R.S32.HI R3, RZ, 0x6, R3 ;  /* 0x00000006ff037819 */ /* 0x000fe20000011403 */
[----:B------:R-:W-:-:S04]  /*1800*/  UIADD3 UR4, UR6, -UR4, URZ ;  /* 0x8000000406047290 */ /* 0x000fc8000fffe03f */
[----:B------:R-:W-:Y:S02]  /*1810*/  VIMNMX R219, R3, UR8, PT ;  /* 0x0000000803db7c48 */ /* 0x000fe4000bfe0100 */
[----:B------:R-:W-:Y:S01]  /*1820*/  IMAD.U32 R3, RZ, RZ, UR4 ;  /* 0x00000004ff037e24 */ /* 0x000fe2000f8e00ff */
[----:B------:R-:W-:Y:S06]  /*1830*/  @!P1 BRA `(.L_x_1909) ;  /* 0x0000000000409947 */ /* 0x000fec0003800000 */
[----:B------:R-:W-:-:S05]  /*1840*/  IMAD.U32 R0, RZ, RZ, UR6 ;  /* 0x00000006ff007e24 */ /* 0x000fca000f8e00ff */
        /* <DEDUP_REMOVED lines=9> */
.L_x_1910:
[----:B------:R-:W-:-:S13]  /*18e0*/  ISETP.NE.AND P0, PT, R9, 0x1, PT ;  /* 0x000000010900780c */ /* 0x000fda0003f05270 */
[----:B------:R-:W0:Y:S02]  /*18f0*/  @P0 LDC.64 R4, c[0x0][0xae0] ;  /* 0x0002b800ff040b82 */ /* 0x000e240000000a00 */
[----:B0-----:R-:W-:-:S05]  /*1900*/  @P0 IMAD.HI.U32 R4, R0, R4, RZ ;  /* 0x0000000400040227 */ /* 0x001fca00078e00ff */
[----:B------:R-:W-:-:S07]  /*1910*/  @P0 SHF.R.U32.HI R0, RZ, R5, R4 ;  /* 0x00000005ff000219 */ /* 0x000fce0000011604 */
.L_x_1911:
[----:B------:R-:W-:-:S05]  /*1920*/  IMAD R0, R0, R9, RZ ;  /* 0x0000000900007224 */ /* 0x000fca00078e02ff */
[----:B------:R-:W-:-:S07]  /*1930*/  VIMNMX R3, R3, R0, !PT ;  /* 0x0000000003037248 */ /* 0x000fce0007fe0100 */
.L_x_1909:
[----:B------:R-:W-:-:S04]  /*1940*/  SHF.R.S32.HI R0, RZ, 0x1f, R3 ;  /* 0x0000001fff007819 */ /* 0x000fc80000011403 */
[----:B------:R-:W-:Y:S02]  /*1950*/  LEA.HI R0, R0, R3, RZ, 0x6 ;  /* 0x0000000300007211 */ /* 0x000fe400078f30ff */
[----:B------:R-:W-:Y:S02]  /*1960*/  PRMT R3, RZ, 0x7610, R3 ;  /* 0x00007610ff037816 */ /* 0x000fe40000000003 */
[----:B------:R-:W-:-:S04]  /*1970*/  SHF.R.S32.HI R0, RZ, 0x6, R0 ;  /* 0x00000006ff007819 */ /* 0x000fc80000011400 */
[----:B------:R-:W-:-:S04]  /*1980*/  VIMNMX R0, RZ, R0, !PT ;  /* 0x00000000ff007248 */ /* 0x000fc80007fe0100 */
[----:B------:R-:W-:-:S13]  /*1990*/  ISETP.GT.AND P0, PT, R219, R0, PT ;  /* 0x00000000db00720c */ /* 0x000fda0003f04270 */
[----:B------:R-:W-:Y:S05]  /*19a0*/  @!P0 BRA `(.L_x_1912) ;  /* 0x0000020400e08947 */ /* 0x000fea0003800000 */
[----:B------:R-:W2:Y:S04]  /*19b0*/  LDL R24, [R1+0x1c8] ;  /* 0x0001c80001187983 */ /* 0x000ea80000100800 */
[----:B------:R-:W3:Y:S04]  /*19c0*/  LDL R26, [R1+0x1e0] ;  /* 0x0001e000011a7983 */ /* 0x000ee80000100800 */
[----:B------:R-:W4:Y:S04]  /*19d0*/  LDL R60, [R1+0x1e4] ;  /* 0x0001e400013c7983 */ /* 0x000f280000100800 */
        /* <DEDUP_REMOVED lines=126> */
[----:B------:R-:W0:Y:S02]  /*21c0*/  SHFL.IDX PT, R3, R194, RZ, 0x1f ;  /* 0x00001fffc2037589 */ /* 0x000e2400000e0000 */
[----:B0-----:R-:W-:-:S04]  /*21d0*/  LEA.HI R4, R3, R3, RZ, 0x1 ;  /* 0x0000000303047211 */ /* 0x001fc800078f08ff */
[----:B------:R-:W-:-:S05]  /*21e0*/  LOP3.LUT R4, R4, 0x1fffe, RZ, 0xc0, !PT ;  /* 0x0001fffe04047812 */ /* 0x000fca00078ec0ff */
[----:B------:R-:W-:-:S05]  /*21f0*/  IMAD.IADD R4, R3, 0x1, -R4 ;  /* 0x0000000103047824 */ /* 0x000fca00078e0a04 */
[----:B------:R-:W-:-:S05]  /*2200*/  LEA R4, R4, UR44, 0xf ;  /* 0x0000002c04047c11 */ /* 0x000fca000f8e78ff */
[----:B------:R-:W-:-:S05]  /*2210*/  VIADD R4, R4, 0x400 ;  /* 0x0000040004047836 */ /* 0x000fca0000000000 */
[----:B------:R-:W-:-:S04]  /*2220*/  SHF.R.U32.HI R4, RZ, 0x4, R4 ;  /* 0x00000004ff047819 */ /* 0x000fc80000011604 */
[----:B------:R-:W-:Y:S01]  /*2230*/  LOP3.LUT R3, R4, 0x3fff, RZ, 0xc0, !PT ;  /* 0x00003fff04037812 */ /* 0x000fe200078ec0ff */
[----:B------:R-:W-:-:S03]  /*2240*/  UIADD3 UR4, UR44, 0x36400, URZ ;  /* 0x000364002c047890 */ /* 0x000fc6000fffe03f */
[----:B------:R-:W-:Y:S01]  /*2250*/  LOP3.LUT R3, R3, 0x2000000, RZ, 0xfc, !PT ;  /* 0x0200000003037812 */ /* 0x000fe200078efcff */
[----:B------:R-:W-:Y:S01]  /*2260*/  IMAD.MOV.U32 R5, RZ, RZ, 0x40000040 ;  /* 0x40000040ff057424 */ /* 0x000fe200078e00ff */
[----:B------:R-:W-:-:S03]  /*2270*/  USHF.R.U32.HI UR4, URZ, 0x4, UR4 ;  /* 0x000000043f047899 */ /* 0x000fc60008011604 */
[----:B--2---:R-:W-:Y:S01]  /*2280*/  IMAD R4, R24, 0x1000, R3 ;  /* 0x0000100018047824 */ /* 0x004fe200078e0203 */
[----:B------:R-:W-:Y:S01]  /*2290*/  R2UR UR15, R5 ;  /* 0x00000000050f72ca */ /* 0x000fe200000e0000 */
[----:B------:R-:W-:-:S03]  /*22a0*/  ULOP3.LUT UR4, UR4, 0x3fff, URZ, 0xc0, !UPT ;  /* 0x00003fff04047892 */ /* 0x000fc6000f8ec03f */
[----:B------:R-:W-:Y:S01]  /*22b0*/  R2UR UR14, R4 ;  /* 0x00000000040e72ca */ /* 0x000fe200000e0000 */
[----:B------:R-:W-:Y:S01]  /*22c0*/  ULOP3.LUT UR12, UR4, 0x10000, URZ, 0xfc, !UPT ;  /* 0x00010000040c7892 */ /* 0x000fe2000f8efc3f */
[----:B---3--:R-:W-:Y:S04]  /*22d0*/  STL [R1+0x1e0], R26 ;  /* 0x0001e01a01007387 */ /* 0x008fe80000100800 */
[----:B----4-:R-:W-:Y:S04]  /*22e0*/  STL [R1+0x1e4], R60 ;  /* 0x0001e43c01007387 */ /* 0x010fe80000100800 */
[----:B------:R-:W-:Y:S04]  /*22f0*/  STL [R1+0x1e8], R62 ;  /* 0x0001e83e01007387 */ /* 0x000fe80000100800 */
        /* <DEDUP_REMOVED lines=66> */
[----:B------:R0:W-:Y:S01]  /*2720*/  STL [R1+0x304], R37 ;  /* 0x0003042501007387 */ /* 0x0001e20000100800 */
[----:B------:R-:W-:Y:S06]  /*2730*/  BAR.SYNC.DEFER_BLOCKING 0xe, 0x100 ;  /* 0x0384000000007b1d */ /* 0x000fec0000010000 */
[----:B------:R-:W-:Y:S01]  /*2740*/  UMOV UR13, 0x40000040 ;  /* 0x40000040000d7882 */ /* 0x000fe20000000000 */
[----:B0-----:R-:W-:-:S06]  /*2750*/  WARPGROUP.ARRIVE ;  /* 0x00000000000079c5 */ /* 0x001fcc0000000000 */
[----:B------:R-:W-:Y:S01]  /*2760*/  HGMMA.64x256x16.F32 R24, gdesc[UR12].tnspB, RZ, !UPT, gsb0 ;  /* 0x43e000000c1879f0 */ /* 0x000fe2000c0008ff */
[----:B------:R0:W-:Y:S04]  /*2770*/  STL [R1+0x30c], R8 ;  /* 0x00030c0801007387 */ /* 0x0001e80000100800 */
[----:B------:R1:W-:Y:S01]  /*2780*/  STL [R1+0x37c], R9 ;  /* 0x00037c0901007387 */ /* 0x0003e20000100800 */
[----:B0-----:R-:W-:Y:S02]  /*2790*/  VIADD R8, R4, 0x80 ;  /* 0x0000008004087836 */ /* 0x001fe40000000000 */
[----:B-1----:R-:W-:-:S03]  /*27a0*/  IMAD.MOV.U32 R9, RZ, RZ, 0x40000040 ;  /* 0x40000040ff097424 */ /* 0x002fc600078e00ff */
[----:B------:R-:W-:Y:S02]  /*27b0*/  R2UR UR18, R8 ;  /* 0x00000000081272ca */ /* 0x000fe400000e0000 */
[----:B------:R-:W-:Y:S01]  /*27c0*/  R2UR UR19, R9 ;  /* 0x00000000091372ca */ /* 0x000fe200000e0000 */
[----:B------:R-:W-:Y:S01]  /*27d0*/  UIADD3 UR16, UR12, 0x2, URZ ;  /* 0x000000020c107890 */ /* 0x000fe2000fffe03f */
        /* <DEDUP_REMOVED lines=55> */
[----:B------:R-:W-:Y:S01]  /*2b50*/  STL [R1+0x3dc], R215 ;  /* 0x0003dcd701007387 */ /* 0x000fe20000100800 */
[----:B------:R-:W-:Y:S01]  /*2b60*/  UMOV UR17, 0x40000040 ;  /* 0x4000004000117882 */ /* 0x000fe20000000000 */
[----:B------:R-:W-:-:S02]  /*2b70*/  WARPGROUP.DEPBAR.LE gsb0, 0x0 ;  /* 0x00008000000079c5 */ /* 0x000fc40000010000 */
[----:B------:R-:W-:Y:S04]  /*2b80*/  STL.128 [R1+0x1e0], R24 ;  /* 0x0001e01801007387 */ /* 0x000fe80000100c00 */
        /* <DEDUP_REMOVED lines=30> */
[----:B------:R0:W-:Y:S02]  /*2d70*/  STL.128 [R1+0x3d0], R148 ;  /* 0x0003d09401007387 */ /* 0x0001e40000100c00 */
[----:B0-----:R-:W-:-:S06]  /*2d80*/  WARPGROUP.ARRIVE ;  /* 0x00000000000079c5 */ /* 0x001fcc0000000000 */
[----:B------:R-:W-:Y:S01]  /*2d90*/  HGMMA.64x256x16.F32 R24, gdesc[UR16].tnspB, R24, gsb0 ;  /* 0x43e00000101879f0 */ /* 0x000fe20008000818 */
[----:B------:R-:W-:Y:S02]  /*2da0*/  VIADD R8, R4, 0x100 ;  /* 0x0000010004087836 */ /* 0x000fe40000000000 */
[----:B------:R-:W-:-:S03]  /*2db0*/  IMAD.MOV.U32 R9, RZ, RZ, 0x40000040 ;  /* 0x40000040ff097424 */ /* 0x000fc600078e00ff */
[----:B------:R-:W-:Y:S02]  /*2dc0*/  R2UR UR6, R8 ;  /* 0x00000000080672ca */ /* 0x000fe400000e0000 */
[----:B------:R-:W-:Y:S01]  /*2dd0*/  R2UR UR7, R9 ;  /* 0x00000000090772ca */ /* 0x000fe200000e0000 */
[----:B------:R-:W-:Y:S01]  /*2de0*/  UIADD3 UR4, UR12, 0x4, URZ ;  /* 0x000000040c047890 */ /* 0x000fe2000fffe03f */
[----:B------:R-:W-:Y:S01]  /*2df0*/  UMOV UR5, 0x40000040 ;  /* 0x4000004000057882 */ /* 0x000fe20000000000 */
[----:B------:R-:W-:Y:S02]  /*2e00*/  VIADD R4, R4, 0x180 ;  /* 0x0000018004047836 */ /* 0x000fe40000000000 */
[----:B------:R-:W-:-:S03]  /*2e10*/  IMAD.MOV.U32 R5, RZ, RZ, 0x40000040 ;  /* 0x40000040ff057424 */ /* 0x000fc600078e00ff */
[----:B------:R-:W-:Y:S02]  /*2e20*/  R2UR UR10, R4 ;  /* 0x00000000040a72ca */ /* 0x000fe400000e0000 */
[----:B------:R-:W-:Y:S01]  /*2e30*/  R2UR UR11, R5 ;  /* 0x00000000050b72ca */ /* 0x000fe200000e0000 */
[----:B------:R-:W-:Y:S01]  /*2e40*/  UIADD3 UR8, UR12, 0x6, URZ ;  /* 0x000000060c087890 */ /* 0x000fe2000fffe03f */
[----:B------:R0:W5:Y:S01]  /*2e50*/  LDL R5, [R1+0x1c8] ;  /* 0x0001c80001057983 */ /* 0x0001620000100800 */
[----:B------:R-:W-:Y:S01]  /*2e60*/  UMOV UR9, 0x40000040 ;  /* 0x4000004000097882 */ /* 0x000fe20000000000 */
[----:B------:R-:W-:Y:S02]  /*2e70*/  WARPGROUP.DEPBAR.LE gsb0, 0x0 ;  /* 0x00008000000079c5 */ /* 0x000fe40000010000 */
        /* <DEDUP_REMOVED lines=32> */
[----:B-1----:R-:W-:-:S06]  /*3080*/  WARPGROUP.ARRIVE ;  /* 0x00000000000079c5 */ /* 0x002fcc0000000000 */
[----:B------:R-:W-:Y:S03]  /*3090*/  HGMMA.64x256x16.F32 R24, gdesc[UR4].tnspB, R24, gsb0 ;  /* 0x43e00000041879f0 */ /* 0x000fe60008000818 */
        /* <DEDUP_REMOVED lines=48> */
[----:B------:R1:W-:Y:S04]  /*33a0*/  STL.128 [R1+0x2a0], R72 ;  /* 0x0002a04801007387 */ /* 0x0003e80000100c00 */
        /* <DEDUP_REMOVED lines=19> */
[----:B------:R-:W4:Y:S04]  /*34e0*/  LDL R4, [R1+0x1e0] ;  /* 0x0001e00001047983 */ /* 0x000f280000100800 */
[----:B-1----:R-:W4:Y:S04]  /*34f0*/  LDL R74, [R1+0x1e4] ;  /* 0x0001e400014a7983 */ /* 0x002f280000100800 */
[----:B--2---:R-:W2:Y:S04]  /*3500*/  LDL R76, [R1+0x1e8] ;  /* 0x0001e800014c7983 */ /* 0x004ea80000100800 */
[----:B------:R-:W2:Y:S04]  /*3510*/  LDL R78, [R1+0x1ec] ;  /* 0x0001ec00014e7983 */ /* 0x000ea80000100800 */
[----:B------:R-:W2:Y:S04]  /*3520*/  LDL R6, [R1+0x1f0] ;  /* 0x0001f00001067983 */ /* 0x000ea80000100800 */
[----:B---3--:R-:W3:Y:S04]  /*3530*/  LDL R80, [R1+0x1f4] ;  /* 0x0001f40001507983 */ /* 0x008ee80000100800 */
[----:B------:R-:W3:Y:S04]  /*3540*/  LDL R82, [R1+0x1f8] ;  /* 0x0001f80001527983 */ /* 0x000ee80000100800 */
[----:B----4-:R-:W4:Y:S04]  /*3550*/  LDL R84, [R1+0x1fc] ;  /* 0x0001fc0001547983 */ /* 0x010f280000100800 */
[----:B------:R-:W4:Y:S04]  /*3560*/  LDL R8, [R1+0x200] ;  /* 0x0002000001087983 */ /* 0x000f280000100800 */
[----:B------:R-:W4:Y:S04]  /*3570*/  LDL R86, [R1+0x204] ;  /* 0x0002040001567983 */ /* 0x000f280000100800 */
[----:B0-----:R-:W4:Y:S04]  /*3580*/  LDL R88, [R1+0x208] ;  /* 0x0002080001587983 */ /* 0x001f280000100800 */
        /* <DEDUP_REMOVED lines=116> */
[----:B------:R-:W4:Y:S01]  /*3cd0*/  LDL R81, [R1+0x3dc] ;  /* 0x0003dc0001517983 */ /* 0x000f220000100800 */
[----:B------:R-:W-:-:S03]  /*3ce0*/  ULOP3.LUT UR20, UR61, 0x1, URZ, 0xfc, !UPT ;  /* 0x000000013d147892 */ /* 0x000fc6000f8efc3f */
[----:B------:R0:W-:Y:S01]  /*3cf0*/  STL [R1+0x1e0], R4 ;  /* 0x0001e00401007387 */ /* 0x0001e20000100800 */
[----:B------:R-:W-:-:S03]  /*3d00*/  UISETP.NE.AND UP0, UPT, UR20, 0x3, UPT ;  /* 0x000000031400788c */ /* 0x000fc6000bf05270 */
[----:B------:R0:W-:Y:S04]  /*3d10*/  STL [R1+0x1e4], R74 ;  /* 0x0001e44a01007387 */ /* 0x0001e80000100800 */
[----:B--2---:R0:W-:Y:S04]  /*3d20*/  STL [R1+0x1e8], R76 ;  /* 0x0001e84c01007387 */ /* 0x0041e80000100800 */
[----:B------:R0:W-:Y:S04]  /*3d30*/  STL [R1+0x1ec], R78 ;  /* 0x0001ec4e01007387 */ /* 0x0001e80000100800 */
[----:B------:R0:W-:Y:S04]  /*3d40*/  STL [R1+0x1f0], R6 ;  /* 0x0001f00601007387 */ /* 0x0001e80000100800 */
[----:B---3--:R0:W-:Y:S04]  /*3d50*/  STL [R1+0x1f4], R80 ;  /* 0x0001f45001007387 */ /* 0x0081e80000100800 */
[----:B------:R0:W-:Y:S04]  /*3d60*/  STL [R1+0x1f8], R82 ;  /* 0x0001f85201007387 */ /* 0x0001e80000100800 */
[----:B----4-:R0:W-:Y:S04]  /*3d70*/  STL [R1+0x1fc], R84 ;  /* 0x0001fc5401007387 */ /* 0x0101e80000100800 */
[----:B------:R0:W-:Y:S04]  /*3d80*/  STL [R1+0x200], R8 ;  /* 0x0002000801007387 */ /* 0x0001e80000100800 */
        /* <DEDUP_REMOVED lines=118> */
[----:B------:R0:W-:Y:S01]  /*44f0*/  STL [R1+0x3dc], R81 ;  /* 0x0003dc5101007387 */ /* 0x0001e20000100800 */
[----:B------:R-:W-:Y:S06]  /*4500*/  BAR.ARV 0xf, 0x100 ;  /* 0x03c4000000007b1d */ /* 0x000fec0000002000 */
[----:B------:R-:W-:-:S13]  /*4510*/  PLOP3.LUT P1, PT, PT, PT, UP0, 0x80, 0x0 ;  /* 0x000000000000781c */ /* 0x000fda0003f2f008 */
[----:B0-----:R-:W-:Y:S05]  /*4520*/  @!P1 BRA `(.L_x_1913) ;  /* 0x0000000000049947 */ /* 0x001fea0003800000 */
[----:B------:R-:W-:Y:S01]  /*4530*/  BPT.TRAP 0x1 ;  /* 0x000000040000795c */ /* 0x000fe20000300000 */
.L_x_1913:
[----:B-----5:R-:W-:-:S05]  /*4540*/  LEA R5, R5, UR44, 0x3 ;  /* 0x0000002c05057c11 */ /* 0x020fca000f8e18ff */
[----:B------:R-:W-:-:S05]  /*4550*/  VIADD R4, R5, 0x38860 ;  /* 0x0003886005047836 */ /* 0x000fca0000000000 */
[----:B------:R-:W-:-:S04]  /*4560*/  PRMT R4, R7, 0x654, R4 ;  /* 0x0000065407047816 */ /* 0x000fc80000000004 */
[----:B------:R0:W-:Y:S02]  /*4570*/  SYNCS.ARRIVE.TRANS64.RED.A1T0 RZ, [R4+URZ], RZ ;  /* 0x000000ff04ff79a7 */ /* 0x0001e4000810043f */
[----:B0-----:R-:W-:-:S05]  /*4580*/  VIADD R4, R219, 0xfffffffe ;  /* 0xfffffffedb047836 */ /* 0x001fca0000000000 */
[----:B------:R-:W-:-:S13]  /*4590*/  ISETP.GE.AND P0, PT, R4, R0, PT ;  /* 0x000000000400720c */ /* 0x000fda0003f06270 */
[----:B------:R-:W-:Y:S05]  /*45a0*/  @!P0 BRA `(.L_x_1914) ;  /* 0x0000003c005c8947 */ /* 0x000fea0003800000 */
.L_x_1916:
[----:B------:R-:W2:Y:S04]  /*45b0*/  LDL R5, [R1+0x1c8] ;  /* 0x0001c80001057983 */ /* 0x000ea80000100800 */
[----:B------:R-:W3:Y:S04]  /*45c0*/  LDL.64 R122, [R1+0x280] ;  /* 0x00028000017a7983 */ /* 0x000ee80000100a00 */
[----:B------:R-:W4:Y:S04]  /*45d0*/  LDL.64 R104, [R1+0x2f0] ;  /* 0x0002f00001687983 */ /* 0x000f280000100a00 */
        /* <DEDUP_REMOVED lines=61> */
[----:B------:R-:W4:Y:S01]  /*49b0*/  LDL.64 R10, [R1+0x3d8] ;  /* 0x0003d800010a7983 */ /* 0x000f220000100a00 */
[----:B0-2---:R-:W-:-:S05]  /*49c0*/  IMAD R6, R5, 0x40, R22 ;  /* 0x0000004005067824 */ /* 0x005fca00078e0216 */
[----:B------:R-:W-:Y:S01]  /*49d0*/  LEA R128, R6, UR44, 0x2 ;  /* 0x0000002c06807c11 */ /* 0x000fe2000f8e10ff */
[----:B------:R-:W-:Y:S06]  /*49e0*/  BAR.SYNC.DEFER_BLOCKING 0xe, 0x100 ;  /* 0x0384000000007b1d */ /* 0x000fec0000010000 */
[----:B------:R-:W3:Y:S02]  /*49f0*/  LDS R6, [R128+0x38400] ;  /* 0x0384000080067984 */ /* 0x000ee40000000800 */
[C---:B---3--:R-:W-:Y:S01]  /*4a00*/  FMUL.FTZ R123, R6.reuse, R123 ;  /* 0x0000007b067b7220 */ /* 0x048fe20000410000 */
[----:B------:R-:W-:-:S05]  /*4a10*/  FMUL.FTZ R122, R6, R122 ;  /* 0x0000007a067a7220 */ /* 0x000fca0000410000 */
[----:B------:R4:W-:Y:S02]  /*4a20*/  STL.64 [R1+0x280], R122 ;  /* 0x0002807a01007387 */ /* 0x0009e40000100a00 */
[C---:B----4-:R-:W-:Y:S02]  /*4a30*/  FMUL.FTZ R122, R6.reuse, R104 ;  /* 0x00000068067a7220 */ /* 0x050fe40000410000 */
[----:B------:R-:W0:Y:S01]  /*4a40*/  LDS R104, [R128+0x38420] ;  /* 0x0384200080687984 */ /* 0x000e220000000800 */
[C---:B------:R-:W-:Y:S01]  /*4a50*/  FMUL.FTZ R131, R6.reuse, R131 ;  /* 0x0000008306837220 */ /* 0x040fe20000410000 */
        /* <DEDUP_REMOVED lines=55> */
[----:B------:R-:W-:Y:S01]  /*4dd0*/  FMUL.FTZ R100, R6, R100 ;  /* 0x0000006406647220 */ /* 0x000fe20000410000 */
[-C--:B------:R-:W-:Y:S01]  /*4de0*/  FMUL.FTZ R102, R102, R6.reuse ;  /* 0x0000000666667220 */ /* 0x080fe20000410000 */
[----:B------:R-:W-:Y:S01]  /*4df0*/  FMUL.FTZ R103, R103, R6 ;  /* 0x0000000667677220 */ /* 0x000fe20000410000 */
[C---:B------:R-:W-:Y:S01]  /*4e00*/  FMUL.FTZ R79, R6.reuse, R79 ;  /* 0x0000004f064f7220 */ /* 0x040fe20000410000 */
[----:B------:R-:W-:Y:S01]  /*4e10*/  FMUL.FTZ R78, R6, R78 ;  /* 0x0000004e064e7220 */ /* 0x000fe20000410000 */
[C---:B0-----:R-:W-:Y:S01]  /*4e20*/  FMUL.FTZ R77, R104.reuse, R77 ;  /* 0x0000004d684d7220 */ /* 0x041fe20000410000 */
        /* <DEDUP_REMOVED lines=63> */
[----:B------:R-:W-:Y:S04]  /*5220*/  STL.64 [R1+0x1f0], R130 ;  /* 0x0001f08201007387 */ /* 0x000fe80000100a00 */
        /* <DEDUP_REMOVED lines=31> */
[----:B------:R0:W-:Y:S04]  /*5420*/  STL.64 [R1+0x1f8], R74 ;  /* 0x0001f84a01007387 */ /* 0x0001e80000100a00 */
        /* <DEDUP_REMOVED lines=29> */
[----:B------:R2:W-:Y:S04]  /*5600*/  STL.64 [R1+0x3d8], R10 ;  /* 0x0003d80a01007387 */ /* 0x0005e80000100a00 */
[----:B0-----:R-:W3:Y:S04]  /*5610*/  LDL R74, [R1+0x1e4] ;  /* 0x0001e400014a7983 */ /* 0x001ee80000100800 */
[----:B------:R-:W4:Y:S04]  /*5620*/  LDL R76, [R1+0x1e8] ;  /* 0x0001e800014c7983 */ /* 0x000f280000100800 */
[----:B------:R-:W4:Y:S04]  /*5630*/  LDL R78, [R1+0x1ec] ;  /* 0x0001ec00014e7983 */ /* 0x000f280000100800 */
[----:B------:R-:W4:Y:S04]  /*5640*/  LDL R6, [R1+0x1f0] ;  /* 0x0001f00001067983 */ /* 0x000f280000100800 */
[----:B------:R-:W4:Y:S04]  /*5650*/  LDL R80, [R1+0x1f4] ;  /* 0x0001f40001507983 */ /* 0x000f280000100800 */
[----:B------:R-:W4:Y:S04]  /*5660*/  LDL R82, [R1+0x1f8] ;  /* 0x0001f80001527983 */ /* 0x000f280000100800 */
[----:B------:R-:W4:Y:S04]  /*5670*/  LDL R84, [R1+0x1fc] ;  /* 0x0001fc0001547983 */ /* 0x000f280000100800 */
[----:B-1----:R-:W4:Y:S04]  /*5680*/  LDL R8, [R1+0x200] ;  /* 0x0002000001087983 */ /* 0x002f280000100800 */
[----:B------:R-:W4:Y:S04]  /*5690*/  LDL R86, [R1+0x204] ;  /* 0x0002040001567983 */ /* 0x000f280000100800 */
[----:B------:R-:W4:Y:S04]  /*56a0*/  LDL R88, [R1+0x208] ;  /* 0x0002080001587983 */ /* 0x000f280000100800 */
[----:B------:R-:W4:Y:S04]  /*56b0*/  LDL R90, [R1+0x20c] ;  /* 0x00020c00015a7983 */ /* 0x000f280000100800 */
[----:B--2---:R-:W2:Y:S04]  /*56c0*/  LDL R10, [R1+0x210] ;  /* 0x00021000010a7983 */ /* 0x004ea80000100800 */
[----:B------:R-:W2:Y:S04]  /*56d0*/  LDL R92, [R1+0x214] ;  /* 0x00021400015c7983 */ /* 0x000ea80000100800 */
        /* <DEDUP_REMOVED lines=114> */
[----:B------:R-:W-:Y:S04]  /*5e00*/  STL [R1+0x1e0], R102 ;  /* 0x0001e06601007387 */ /* 0x000fe80000100800 */
        /* <DEDUP_REMOVED lines=11> */
[----:B--2---:R-:W-:Y:S04]  /*5ec0*/  STL [R1+0x210], R10 ;  /* 0x0002100a01007387 */ /* 0x004fe80000100800 */
        /* <DEDUP_REMOVED lines=77> */
[----:B------:R0:W-:Y:S04]  /*63a0*/  STL [R1+0x348], R27 ;  /* 0x0003481b01007387 */ /* 0x0001e80000100800 */
[----:B------:R-:W-:Y:S04]  /*63b0*/  STL [R1+0x34c], R29 ;  /* 0x00034c1d01007387 */ /* 0x000fe80000100800 */
[----:B------:R-:W-:Y:S04]  /*63c0*/  STL [R1+0x350], R56 ;  /* 0x0003503801007387 */ /* 0x000fe80000100800 */
[----:B------:R1:W-:Y:S04]  /*63d0*/  STL [R1+0x354], R31 ;  /* 0x0003541f01007387 */ /* 0x0003e80000100800 */
[----:B------:R-:W-:Y:S04]  /*63e0*/  STL [R1+0x358], R33 ;  /* 0x0003582101007387 */ /* 0x000fe80000100800 */
[----:B------:R2:W-:Y:S04]  /*63f0*/  STL [R1+0x35c], R35 ;  /* 0x00035c2301007387 */ /* 0x0005e80000100800 */
        /* <DEDUP_REMOVED lines=27> */
[----:B------:R-:W-:Y:S04]  /*65b0*/  STL [R1+0x3cc], R77 ;  /* 0x0003cc4d01007387 */ /* 0x000fe80000100800 */
[----:B------:R4:W-:Y:S04]  /*65c0*/  STL [R1+0x3d0], R72 ;  /* 0x0003d04801007387 */ /* 0x0009e80000100800 */
[----:B------:R4:W-:Y:S04]  /*65d0*/  STL [R1+0x3d4], R79 ;  /* 0x0003d44f01007387 */ /* 0x0009e80000100800 */
[----:B------:R-:W-:Y:S04]  /*65e0*/  STL [R1+0x3d8], R81 ;  /* 0x0003d85101007387 */ /* 0x000fe80000100800 */
[----:B------:R4:W-:Y:S04]  /*65f0*/  STL [R1+0x3dc], R83 ;  /* 0x0003dc5301007387 */ /* 0x0009e80000100800 */
[----:B0-----:R-:W4:Y:S04]  /*6600*/  LDL.128 R24, [R1+0x1e0] ;  /* 0x0001e00001187983 */ /* 0x001f280000100c00 */
[----:B-1----:R-:W4:Y:S04]  /*6610*/  LDL.128 R28, [R1+0x1f0] ;  /* 0x0001f000011c7983 */ /* 0x002f280000100c00 */
[----:B--2---:R-:W2:Y:S04]  /*6620*/  LDL.128 R32, [R1+0x200] ;  /* 0x0002000001207983 */ /* 0x004ea80000100c00 */
[----:B---3--:R-:W2:Y:S04]  /*6630*/  LDL.128 R36, [R1+0x210] ;  /* 0x0002100001247983 */ /* 0x008ea80000100c00 */
[----:B----4-:R-:W2:Y:S04]  /*6640*/  LDL.128 R40, [R1+0x220] ;  /* 0x0002200001287983 */ /* 0x010ea80000100c00 */
[----:B------:R-:W2:Y:S04]  /*6650*/  LDL.128 R44, [R1+0x230] ;  /* 0x00023000012c7983 */ /* 0x000ea80000100c00 */
        /* <DEDUP_REMOVED lines=25> */
[----:B------:R-:W2:Y:S01]  /*67f0*/  LDL.128 R148, [R1+0x3d0] ;  /* 0x0003d00001947983 */ /* 0x000ea20000100c00 */
[----:B------:R-:W-:-:S02]  /*6800*/  VIADD R6, R5, 0x1 ;  /* 0x0000000105067836 */ /* 0x000fc40000000000 */
[----:B------:R-:W-:Y:S01]  /*6810*/  IMAD.MOV.U32 R9, RZ, RZ, 0x40000040 ;  /* 0x40000040ff097424 */ /* 0x000fe200078e00ff */
[----:B------:R-:W3:Y:S02]  /*6820*/  LDL R5, [R1+0x1d0] ;  /* 0x0001d00001057983 */ /* 0x000ee40000100800 */
[----:B------:R-:W-:Y:S02]  /*6830*/  ISETP.NE.AND P0, PT, R6, 0x2, PT ;  /* 0x000000020600780c */ /* 0x000fe40003f05270 */
[----:B------:R0:W-:Y:S01]  /*6840*/  STL [R1+0x1c8], R6 ;  /* 0x0001c80601007387 */ /* 0x0001e20000100800 */
[----:B------:R-:W-:-:S10]  /*6850*/  R2UR UR15, R9 ;  /* 0x00000000090f72ca */ /* 0x000fd400000e0000 */
[----:B0-----:R-:W-:-:S04]  /*6860*/  @!P0 IMAD.MOV.U32 R6, RZ, RZ, RZ ;  /* 0x000000ffff068224 */ /* 0x001fc800078e00ff */
[----:B------:R-:W-:-:S05]  /*6870*/  IMAD R8, R6, 0x1000, R3 ;  /* 0x0000100006087824 */ /* 0x000fca00078e0203 */
[C---:B------:R-:W-:Y:S01]  /*6880*/  R2UR UR14, R8.reuse ;  /* 0x00000000080e72ca */ /* 0x040fe200000e0000 */
[----:B------:R-:W-:Y:S02]  /*6890*/  VIADD R10, R8, 0x80 ;  /* 0x00000080080a7836 */ /* 0x000fe40000000000 */
[----:B------:R-:W-:-:S03]  /*68a0*/  IMAD.MOV.U32 R11, RZ, RZ, 0x40000040 ;  /* 0x40000040ff0b7424 */ /* 0x000fc600078e00ff */
[----:B------:R-:W-:Y:S02]  /*68b0*/  R2UR UR18, R10 ;  /* 0x000000000a1272ca */ /* 0x000fe400000e0000 */
[----:B------:R-:W-:Y:S01]  /*68c0*/  R2UR UR19, R11 ;  /* 0x000000000b1372ca */ /* 0x000fe200000e0000 */
[----:B--2---:R-:W-:-:S06]  /*68d0*/  WARPGROUP.ARRIVE ;  /* 0x00000000000079c5 */ /* 0x004fcc0000000000 */
[----:B------:R-:W-:Y:S01]  /*68e0*/  HGMMA.64x256x16.F32 R24, gdesc[UR12].tnspB, R24, gsb0 ;  /* 0x43e000000c1879f0 */ /* 0x000fe20008000818 */
[----:B------:R-:W-:Y:S02]  /*68f0*/  VIADD R10, R8, 0x100 ;  /* 0x00000100080a7836 */ /* 0x000fe40000000000 */
[----:B------:R-:W-:-:S03]  /*6900*/  IMAD.MOV.U32 R11, RZ, RZ, 0x40000040 ;  /* 0x40000040ff0b7424 */ /* 0x000fc600078e00ff */
[----:B------:R-:W-:Y:S02]  /*6910*/  R2UR UR6, R10 ;  /* 0x000000000a0672ca */ /* 0x000fe400000e0000 */
[----:B------:R-:W-:Y:S01]  /*6920*/  R2UR UR7, R11 ;  /* 0x000000000b0772ca */ /* 0x000fe200000e0000 */
        /* <DEDUP_REMOVED lines=39> */
[----:B------:R-:W2:Y:S01]  /*6ba0*/  @!P0 LDL R8, [R1+0x1cc] ;  /* 0x0001cc0001088983 */ /* 0x000ea20000100800 */
[----:B------:R-:W-:-:S03]  /*6bb0*/  WARPGROUP.DEPBAR.LE gsb0, 0x0 ;  /* 0x00008000000079c5 */ /* 0x000fc60000010000 */
        /* <DEDUP_REMOVED lines=34> */
[----:B------:R-:W-:Y:S04]  /*6de0*/  @!P0 STL [R1+0x1c8], RZ ;  /* 0x0001c8ff01008387 */ /* 0x000fe80000100800 */
[----:B------:R0:W5:Y:S01]  /*6df0*/  LDL R9, [R1+0x1c8] ;  /* 0x0001c80001097983 */ /* 0x0001620000100800 */
        /* <DEDUP_REMOVED lines=68> */
[----:B------:R-:W2:Y:S04]  /*7240*/  LDL R10, [R1+0x1e0] ;  /* 0x0001e000010a7983 */ /* 0x000ea80000100800 */
[----:B-1----:R-:W2:Y:S04]  /*7250*/  LDL R80, [R1+0x1e4] ;  /* 0x0001e40001507983 */ /* 0x002ea80000100800 */
[----:B------:R-:W2:Y:S04]  /*7260*/  LDL R82, [R1+0x1e8] ;  /* 0x0001e80001527983 */ /* 0x000ea80000100800 */
[----:B----4-:R-:W4:Y:S04]  /*7270*/  LDL R84, [R1+0x1ec] ;  /* 0x0001ec0001547983 */ /* 0x010f280000100800 */
[----:B------:R-:W4:Y:S04]  /*7280*/  LDL R12, [R1+0x1f0] ;  /* 0x0001f000010c7983 */ /* 0x000f280000100800 */
[----:B------:R-:W4:Y:S04]  /*7290*/  LDL R86, [R1+0x1f4] ;  /* 0x0001f40001567983 */ /* 0x000f280000100800 */
[----:B---3--:R-:W3:Y:S04]  /*72a0*/  LDL R88, [R1+0x1f8] ;  /* 0x0001f80001587983 */ /* 0x008ee80000100800 */
[----:B------:R-:W3:Y:S04]  /*72b0*/  LDL R90, [R1+0x1fc] ;  /* 0x0001fc00015a7983 */ /* 0x000ee80000100800 */
[----:B------:R-:W3:Y:S04]  /*72c0*/  LDL R14, [R1+0x200] ;  /* 0x00020000010e7983 */ /* 0x000ee80000100800 */
[----:B0-----:R-:W3:Y:S04]  /*72d0*/  LDL R92, [R1+0x204] ;  /* 0x00020400015c7983 */ /* 0x001ee80000100800 */
[----:B------:R-:W3:Y:S04]  /*72e0*/  LDL R94, [R1+0x208] ;  /* 0x00020800015e7983 */ /* 0x000ee80000100800 */
        /* <DEDUP_REMOVED lines=116> */
[----:B------:R-:W2:Y:S01]  /*7a30*/  LDL R89, [R1+0x3dc] ;  /* 0x0003dc0001597983 */ /* 0x000ea20000100800 */
[----:B------:R-:W-:-:S03]  /*7a40*/  VIADD R6, R5, 0x1 ;  /* 0x0000000105067836 */ /* 0x000fc60000000000 */
[----:B------:R0:W-:Y:S04]  /*7a50*/  STL [R1+0x1e0], R10 ;  /* 0x0001e00a01007387 */ /* 0x0001e80000100800 */
[----:B------:R0:W-:Y:S04]  /*7a60*/  STL [R1+0x1d0], R6 ;  /* 0x0001d00601007387 */ /* 0x0001e80000100800 */
[----:B------:R0:W-:Y:S04]  /*7a70*/  STL [R1+0x1e4], R80 ;  /* 0x0001e45001007387 */ /* 0x0001e80000100800 */
[----:B------:R0:W-:Y:S04]  /*7a80*/  STL [R1+0x1e8], R82 ;  /* 0x0001e85201007387 */ /* 0x0001e80000100800 */
[----:B----4-:R0:W-:Y:S04]  /*7a90*/  STL [R1+0x1ec], R84 ;  /* 0x0001ec5401007387 */ /* 0x0101e80000100800 */
[----:B------:R0:W-:Y:S04]  /*7aa0*/  STL [R1+0x1f0], R12 ;  /* 0x0001f00c01007387 */ /* 0x0001e80000100800 */
[----:B------:R0:W-:Y:S04]  /*7ab0*/  STL [R1+0x1f4], R86 ;  /* 0x0001f45601007387 */ /* 0x0001e80000100800 */
[----:B---3--:R0:W-:Y:S04]  /*7ac0*/  STL [R1+0x1f8], R88 ;  /* 0x0001f85801007387 */ /* 0x0081e80000100800 */
[----:B------:R0:W-:Y:S04]  /*7ad0*/  STL [R1+0x1fc], R90 ;  /* 0x0001fc5a01007387 */ /* 0x0001e80000100800 */
[----:B------:R0:W-:Y:S04]  /*7ae0*/  STL [R1+0x200], R14 ;  /* 0x0002000e01007387 */ /* 0x0001e80000100800 */
[----:B------:R0:W-:Y:S04]  /*7af0*/  STL [R1+0x204], R92 ;  /* 0x0002045c01007387 */ /* 0x0001e80000100800 */
[----:B------:R0:W-:Y:S04]  /*7b00*/  STL [R1+0x208], R94 ;  /* 0x0002085e01007387 */ /* 0x0001e80000100800 */
[----:B--2---:R0:W-:Y:S04]  /*7b10*/  STL [R1+0x20c], R96 ;  /* 0x00020c6001007387 */ /* 0x0041e80000100800 */
        /* <DEDUP_REMOVED lines=116> */
[----:B------:R-:W-:-:S05]  /*8260*/  @!P0 LOP3.LUT R8, R8, 0x1, RZ, 0x3c, !PT ;  /* 0x0000000108088812 */ /* 0x000fca00078e3cff */
[----:B------:R0:W-:Y:S01]  /*8270*/  @!P0 STL [R1+0x1cc], R8 ;  /* 0x0001cc0801008387 */ /* 0x0001e20000100800 */
[----:B------:R-:W-:Y:S06]  /*8280*/  BAR.ARV 0xf, 0x100 ;  /* 0x03c4000000007b1d */ /* 0x000fec0000002000 */
[C---:B------:R-:W-:Y:S01]  /*8290*/  ISETP.GT.AND P0, PT, R4.reuse, R0, PT ;  /* 0x000000000400720c */ /* 0x040fe20003f04270 */
[----:B------:R-:W-:Y:S01]  /*82a0*/  VIADD R4, R4, 0xffffffff ;  /* 0xffffffff04047836 */ /* 0x000fe20000000000 */
[----:B------:R-:W-:Y:S11]  /*82b0*/  @!P1 BRA `(.L_x_1915) ;  /* 0x0000000000049947 */ /* 0x000ff60003800000 */
[----:B------:R-:W-:Y:S01]  /*82c0*/  BPT.TRAP 0x1 ;  /* 0x000000040000795c */ /* 0x000fe20000300000 */
.L_x_1915:
[----:B-----5:R-:W-:-:S05]  /*82d0*/  LEA R9, R9, UR44, 0x3 ;  /* 0x0000002c09097c11 */ /* 0x020fca000f8e18ff */
[----:B0-----:R-:W-:-:S05]  /*82e0*/  VIADD R6, R9, 0x38860 ;  /* 0x0003886009067836 */ /* 0x001fca0000000000 */
[----:B------:R-:W-:-:S04]  /*82f0*/  PRMT R6, R7, 0x654, R6 ;  /* 0x0000065407067816 */ /* 0x000fc80000000006 */
[----:B------:R0:W-:Y:S01]  /*8300*/  SYNCS.ARRIVE.TRANS64.RED.A1T0 RZ, [R6+URZ], RZ ;  /* 0x000000ff06ff79a7 */ /* 0x0001e2000810043f */
[----:B------:R-:W-:Y:S05]  /*8310*/  @P0 BRA `(.L_x_1916) ;  /* 0xffffffc000a40947 */ /* 0x000fea000383ffff */
.L_x_1914:
[----:B------:R-:W2:Y:S04]  /*8320*/  LDL R119, [R1+0x1c8] ;  /* 0x0001c80001777983 */ /* 0x000ea80000100800 */
[----:B------:R-:W3:Y:S04]  /*8330*/  LDL.64 R122, [R1+0x1e0] ;  /* 0x0001e000017a7983 */ /* 0x000ee80000100a00 */
[----:B------:R-:W4:Y:S04]  /*8340*/  LDL.64 R106, [R1+0x290] ;  /* 0x00029000016a7983 */ /* 0x000f280000100a00 */
[----:B------:R-:W5:Y:S04]  /*8350*/  LDL.64 R10, [R1+0x368] ;  /* 0x00036800010a7983 */ /* 0x000f680000100a00 */
        /* <DEDUP_REMOVED lines=60> */
[----:B0-----:R-:W5:Y:S04]  /*8720*/  LDL.64 R6, [R1+0x3d8] ;  /* 0x0003d80001067983 */ /* 0x001f680000100a00 */
[----:B------:R-:W5:Y:S04]  /*8730*/  LDL R3, [R1+0x1d0] ;  /* 0x0001d00001037983 */ /* 0x000f680000100800 */
[----:B------:R-:W5:Y:S01]  /*8740*/  LDL R0, [R1+0x1c8] ;  /* 0x0001c80001007983 */ /* 0x000f620000100800 */
[----:B--2---:R-:W-:-:S05]  /*8750*/  IMAD R118, R119, 0x40, R22 ;  /* 0x0000004077767824 */ /* 0x004fca00078e0216 */
        /* <DEDUP_REMOVED lines=8> */
[C---:B-----5:R-:W-:Y:S01]  /*87e0*/  FMUL.FTZ R125, R118.reuse, R125 ;  /* 0x0000007d767d7220 */ /* 0x060fe20000410000 */
        /* <DEDUP_REMOVED lines=33> */
[C---:B0-----:R-:W-:Y:S01]  /*8a00*/  FMUL.FTZ R11, R106.reuse, R11 ;  /* 0x0000000b6a0b7220 */ /* 0x041fe20000410000 */
[----:B------:R-:W-:Y:S01]  /*8a10*/  FMUL.FTZ R10, R106, R10 ;  /* 0x0000000a6a0a7220 */ /* 0x000fe20000410000 */
[C---:B------:R-:W-:Y:S01]  /*8a20*/  FMUL.FTZ R102, R118.reuse, R102 ;  /* 0x0000006676667220 */ /* 0x040fe20000410000 */
[C---:B------:R-:W-:Y:S01]  /*8a30*/  FMUL.FTZ R101, R118.reuse, R101 ;  /* 0x0000006576657220 */ /* 0x040fe20000410000 */
[C---:B------:R-:W-:Y:S01]  /*8a40*/  FMUL.FTZ R100, R118.reuse, R100 ;  /* 0x0000006476647220 */ /* 0x040fe20000410000 */
[C---:B------:R-:W-:Y:S01]  /*8a50*/  FMUL.FTZ R99, R118.reuse, R99 ;  /* 0x0000006376637220 */ /* 0x040fe20000410000 */
[----:B------:R0:W-:Y:S01]  /*8a60*/  STL.64 [R1+0x368], R10 ;  /* 0x0003680a01007387 */ /* 0x0001e20000100a00 */
        /* <DEDUP_REMOVED lines=85> */
[----:B0-----:R-:W-:-:S02]  /*8fc0*/  VIADD R10, R3, 0x1 ;  /* 0x00000001030a7836 */ /* 0x001fc40000000000 */
[----:B------:R-:W-:Y:S01]  /*8fd0*/  VIADD R0, R0, 0x1 ;  /* 0x0000000100007836 */ /* 0x000fe20000000000 */
[----:B------:R0:W-:Y:S04]  /*8fe0*/  STL.64 [R1+0x1f0], R124 ;  /* 0x0001f07c01007387 */ /* 0x0001e80000100a00 */
        /* <DEDUP_REMOVED lines=61> */
[----:B------:R0:W-:Y:S04]  /*93c0*/  STL [R1+0x1d0], R10 ;  /* 0x0001d00a01007387 */ /* 0x0001e80000100800 */
[----:B------:R0:W-:Y:S01]  /*93d0*/  STL [R1+0x1c8], R0 ;  /* 0x0001c80001007387 */ /* 0x0001e20000100800 */
[----:B------:R-:W-:Y:S06]  /*93e0*/  BAR.ARV 0xf, 0x100 ;  /* 0x03c4000000007b1d */ /* 0x000fec0000002000 */
[----:B------:R-:W-:Y:S01]  /*93f0*/  ISETP.NE.AND P0, PT, R0, 0x2, PT ;  /* 0x000000020000780c */ /* 0x000fe20003f05270 */
[----:B------:R-:W-:Y:S01]  /*9400*/  BSSY B0, `(.L_x_1917) ;  /* 0x0000007000007945 */ /* 0x000fe20003800000 */
[----:B------:R-:W-:-:S11]  /*9410*/  IMAD.MOV.U32 R3, RZ, RZ, 0x1 ;  /* 0x00000001ff037424 */ /* 0x000fd600078e00ff */
[----:B0-----:R-:W-:Y:S05]  /*9420*/  @P0 BRA `(.L_x_1918) ;  /* 0x0000000000100947 */ /* 0x001fea0003800000 */
[----:B------:R-:W2:Y:S04]  /*9430*/  LDL R0, [R1+0x1cc] ;  /* 0x0001cc0001007983 */ /* 0x000ea80000100800 */
[----:B------:R0:W-:Y:S01]  /*9440*/  STL [R1+0x1c8], RZ ;  /* 0x0001c8ff01007387 */ /* 0x0001e20000100800 */
[----:B--2---:R-:W-:-:S05]  /*9450*/  LOP3.LUT R0, R0, 0x1, RZ, 0x3c, !PT ;  /* 0x0000000100007812 */ /* 0x004fca00078e3cff */
[----:B------:R0:W-:Y:S02]  /*9460*/  STL [R1+0x1cc], R0 ;  /* 0x0001cc0001007387 */ /* 0x0001e40000100800 */
.L_x_1918:
[----:B------:R-:W-:Y:S05]  /*9470*/  BSYNC B0 ;  /* 0x0000000000007941 */ /* 0x000fea0003800000 */
.L_x_1917:
[----:B------:R-:W-:Y:S05]  /*9480*/  BRA `(.L_x_1912) ;  /* 0x0000018c00287947 */ /* 0x000fea0003800000 */
.L_x_1905:
[----:B------:R-:W-:Y:S01]  /*9490*/  UIADD3 UR4, UP3, UR38, 0x38860, URZ ;  /* 0x0003886026047890 */ /* 0x000fe2000ff7e03f */
[----:B------:R-:W-:Y:S01]  /*94a0*/  IMAD.MOV.U32 R9, RZ, RZ, R7 ;  /* 0x000000ffff097224 */ /* 0x000fe200078e0007 */
[----:B------:R-:W-:Y:S01]  /*94b0*/  UIADD3 UR7, UP2, UR38, 0x38850, URZ ;  /* 0x0003885026077890 */ /* 0x000fe2000ff5e03f */
[----:B------:R-:W-:Y:S01]  /*94c0*/  IMAD.MOV.U32 R8, RZ, RZ, 0x100 ;  /* 0x00000100ff087424 */ /* 0x000fe200078e00ff */
[----:B------:R-:W-:Y:S01]  /*94d0*/  UIADD3.X UR5, URZ, UR39, URZ, UP3, !UPT ;  /* 0x000000273f057290 */ /* 0x000fe20009ffe43f */
[----:B------:R-:W-:Y:S01]  /*94e0*/  IMAD.U32 R4, RZ, RZ, UR61 ;  /* 0x0000003dff047e24 */ /* 0x000fe2000f8e00ff */
[----:B------:R-:W-:Y:S01]  /*94f0*/  UIADD3 UR10, UP1, UR38, 0x38830, URZ ;  /* 0x00038830260a7890 */ /* 0x000fe2000ff3e03f */
[----:B------:R-:W-:Y:S01]  /*9500*/  IMAD.MOV.U32 R5, RZ, RZ, 0x80 ;  /* 0x00000080ff057424 */ /* 0x000fe200078e00ff */
[----:B------:R-:W-:Y:S01]  /*9510*/  UIADD3 UR9, UP0, UR38, 0x38840, URZ ;  /* 0x0003884026097890 */ /* 0x000fe2000ff1e03f */
[----:B------:R1:W-:Y:S01]  /*9520*/  STL.64 [R1+0x30], R8 ;  /* 0x0000300801007387 */ /* 0x0003e20000100a00 */
[----:B------:R-:W-:Y:S01]  /*9530*/  UIADD3.X UR8, URZ, UR39, URZ, UP2, !UPT ;  /* 0x000000273f087290 */ /* 0x000fe200097fe43f */
[----:B------:R-:W-:Y:S01]  /*9540*/  IMAD.MOV.U32 R6, RZ, RZ, 0x80 ;  /* 0x00000080ff067424 */ /* 0x000fe200078e00ff */
[----:B------:R-:W-:Y:S01]  /*9550*/  ULDC UR11, c[0x0][0x448] ;  /* 0x00011200000b7ab9 */ /* 0x000fe20000000800 */
[----:B0-----:R-:W-:Y:S01]  /*9560*/  IMAD.U32 R0, RZ, RZ, UR7 ;  /* 0x00000007ff007e24 */ /* 0x001fe2000f8e00ff */
[----:B------:R-:W-:Y:S01]  /*9570*/  UIADD3.X UR7, URZ, UR39, URZ, UP0, !UPT ;  /* 0x000000273f077290 */ /* 0x000fe200087fe43f */
[----:B------:R-:W-:Y:S01]  /*9580*/  IMAD.U32 R10, RZ, RZ, UR61 ;  /* 0x0000003dff0a7e24 */ /* 0x000fe2000f8e00ff */
[----:B------:R-:W-:Y:S01]  /*9590*/  UISETP.NE.AND UP4, UPT, UR11, 0x1, UPT ;  /* 0x000000010b00788c */ /* 0x000fe2000bf85270 */
[----:B------:R-:W-:Y:S01]  /*95a0*/  IMAD.MOV.U32 R11, RZ, RZ, 0x80 ;  /* 0x00000080ff0b7424 */ /* 0x000fe200078e00ff */
[----:B------:R0:W-:Y:S01]  /*95b0*/  STL.128 [R1], R4 ;  /* 0x0000000401007387 */ /* 0x0001e20000100c00 */
[----:B------:R-:W-:Y:S01]  /*95c0*/  IMAD.U32 R3, RZ, RZ, UR8 ;  /* 0x00000008ff037e24 */ /* 0x000fe2000f8e00ff */
[----:B------:R-:W-:Y:S01]  /*95d0*/  USHF.L.U32 UR6, UR59, 0x6, URZ ;  /* 0x000000063b067899 */ /* 0x000fe2000800063f */
[----:B-1----:R-:W-:Y:S01]  /*95e0*/  IMAD.U32 R8, RZ, RZ, UR4 ;  /* 0x00000004ff087e24 */ /* 0x002fe2000f8e00ff */
[----:B------:R-:W-:Y:S01]  /*95f0*/  UIADD3.X UR4, URZ, UR39, URZ, UP1, !UPT ;  /* 0x000000273f047290 */ /* 0x000fe20008ffe43f */
[----:B------:R-:W-:Y:S01]  /*9600*/  IMAD.U32 R9, RZ, RZ, UR5 ;  /* 0x00000005ff097e24 */ /* 0x000fe2000f8e00ff */
[----:B------:R1:W-:Y:S01]  /*9610*/  STL.64 [R1+0x28], R10 ;  /* 0x0000280a01007387 */ /* 0x0003e20000100a00 */
[----:B------:R-:W-:Y:S01]  /*9620*/  IMAD.U32 R12, RZ, RZ, UR59 ;  /* 0x0000003bff0c7e24 */ /* 0x000fe2000f8e00ff */
[----:B------:R-:W-:Y:S01]  /*9630*/  ULDC UR45, c[0x0][0x288] ;  /* 0x0000a200002d7ab9 */ /* 0x000fe20000000800 */
[----:B------:R-:W-:Y:S01]  /*9640*/  @UP4 UIADD3 UR8, UR6, 0x3f, URZ ;  /* 0x0000003f06084890 */ /* 0x000fe2000fffe03f */
[----:B------:R2:W-:Y:S01]  /*9650*/  STL [R1+0x10], RZ ;  /* 0x000010ff01007387 */ /* 0x0005e20000100800 */
[----:B------:R-:W-:Y:S01]  /*9660*/  UIADD3 UR40, UR47, 0x1, -UR45 ;  /* 0x000000012f287890 */ /* 0x000fe2000fffe82d */
[----:B------:R-:W-:Y:S01]  /*9670*/  IADD3 R48, P0, R2, 0x28, RZ ;  /* 0x0000002802307810 */ /* 0x000fe20007f1e0ff */
[----:B------:R-:W-:Y:S01]  /*9680*/  UP2UR UR41, UPR, URZ, 0x10 ;  /* 0x000000103f297883 */ /* 0x000fe20008000000 */
[----:B------:R2:W-:Y:S01]  /*9690*/  STL [R1+0x50], R12 ;  /* 0x0000500c01007387 */ /* 0x0005e20000100800 */
[----:B0-----:R-:W-:-:S02]  /*96a0*/  IMAD.MOV.U32 R6, RZ, RZ, R8 ;  /* 0x000000ffff067224 */ /* 0x001fc400078e0008 */
[----:B------:R-:W-:Y:S01]  /*96b0*/  IMAD.MOV.U32 R7, RZ, RZ, R9 ;  /* 0x000000ffff077224 */ /* 0x000fe200078e0009 */
[----:B------:R2:W-:Y:S01]  /*96c0*/  STL [R1+0x38], RZ ;  /* 0x000038ff01007387 */ /* 0x0005e20000100800 */
[----:B------:R-:W-:Y:S02]  /*96d0*/  IMAD.MOV.U32 R4, RZ, RZ, R0 ;  /* 0x000000ffff047224 */ /* 0x000fe400078e0000 */
[----:B------:R-:W-:Y:S02]  /*96e0*/  IMAD.MOV.U32 R5, RZ, RZ, R3 ;  /* 0x000000ffff057224 */ /* 0x000fe400078e0003 */
[----:B------:R-:W-:Y:S01]  /*96f0*/  IMAD.U32 R8, RZ, RZ, UR10 ;  /* 0x0000000aff087e24 */ /* 0x000fe2000f8e00ff */
[----:B------:R-:W-:Y:S01]  /*9700*/  @UP4 ULDC UR10, c[0x0][0x450] ;  /* 0x00011400000a4ab9 */ /* 0x000fe20000000800 */
[----:B------:R-:W-:Y:S01]  /*9710*/  IMAD.U32 R9, RZ, RZ, UR4 ;  /* 0x00000004ff097e24 */ /* 0x000fe2000f8e00ff */
[----:B------:R-:W-:Y:S01]  /*9720*/  ULDC.64 UR4, c[0x0][0xad8] ;  /* 0x0002b60000047ab9 */ /* 0x000fe20000000a00 */
[----:B-1----:R-:W-:Y:S01]  /*9730*/  IMAD.U32 R10, RZ, RZ, UR9 ;  /* 0x00000009ff0a7e24 */ /* 0x002fe2000f8e00ff */
[----:B------:R-:W-:Y:S01]  /*9740*/  UISETP.GE.AND UP0, UPT, UR5, 0x1, UPT ;  /* 0x000000010500788c */ /* 0x000fe2000bf06270 */
[----:B------:R-:W-:Y:S01]  /*9750*/  IMAD.U32 R11, RZ, RZ, UR7 ;  /* 0x00000007ff0b7e24 */ /* 0x000fe2000f8e00ff */
[----:B------:R2:W-:Y:S01]  /*9760*/  STL.128 [R1+0x40], R4 ;  /* 0x0000400401007387 */ /* 0x0005e20000100c00 */
[----:B------:R-:W-:Y:S01]  /*9770*/  @UP4 ULDC UR9, c[0x0][0x44c] ;  /* 0x0001130000094ab9 */ /* 0x000fe20000000800 */
[----:B------:R-:W-:Y:S01]  /*9780*/  UIADD3 UR7, UR6, 0x3f, URZ ;  /* 0x0000003f06077890 */ /* 0x000fe2000fffe03f */
[----:B------:R-:W-:Y:S01]  /*9790*/  IMAD.X R49, RZ, RZ, R18, P0 ;  /* 0x000000ffff317224 */ /* 0x000fe200000e0612 */
[----:B------:R2:W-:Y:S01]  /*97a0*/  STL.64 [R1+0x18], R8 ;  /* 0x0000180801007387 */ /* 0x0005e20000100a00 */
[----:B------:R-:W-:Y:S01]  /*97b0*/  UIMAD.WIDE.U32 UR8, UR8, UR9, URZ ;  /* 0x00000009080872a5 */ /* 0x000fe2000f8e003f */
[----:B------:R-:W-:Y:S01]  /*97c0*/  PLOP3.LUT P1, PT, PT, PT, UP0, 0x40, 0x0 ;  /* 0x000000000000781c */ /* 0x000fe20003f2e808 */
[----:B------:R-:W-:Y:S01]  /*97d0*/  UP2UR UR43, UPR, URZ, 0x1 ;  /* 0x000000013f2b7883 */ /* 0x000fe20008000000 */
[----:B------:R2:W-:Y:S01]  /*97e0*/  STL.64 [R1+0x20], R10 ;  /* 0x0000200a01007387 */ /* 0x0005e20000100a00 */
[----:B------:R-:W-:-:S04]  /*97f0*/  @UP4 USHF.R.U32.HI UR7, URZ, UR10, UR9 ;  /* 0x0000000a3f074299 */ /* 0x000fc80008011609 */
[----:B------:R-:W-:-:S04]  /*9800*/  UIADD3 UR8, UR40, UR7, URZ ;  /* 0x0000000728087290 */ /* 0x000fc8000fffe03f */
[----:B------:R-:W-:Y:S02]  /*9810*/  UIADD3 UR4, UR8, UR4, URZ ;  /* 0x0000000408047290 */ /* 0x000fe4000fffe03f */
[----:B------:R-:W-:Y:S10]  /*9820*/  @P1 BRA `(.L_x_1919) ;  /* 0x0000000000441947 */ /* 0x000ff40003800000 */
        /* <DEDUP_REMOVED lines=10> */
.L_x_1920:
[----:B------:R-:W-:-:S11]  /*98d0*/  UISETP.NE.AND UP0, UPT, UR5, 0x1, UPT ;  /* 0x000000010500788c */ /* 0x000fd6000bf05270 */
[----:B------:R-:W-:Y:S02]  /*98e0*/  @UP0 ULDC.64 UR10, c[0x0][0xae0] ;  /* 0x0002b800000a0ab9 */ /* 0x000fe40000000a00 */
[----:B------:R-:W-:-:S04]  /*98f0*/  UIMAD.WIDE.U32 UR8, UR7, UR10, URZ ;  /* 0x0000000a070872a5 */ /* 0x000fc8000f8e003f */
[----:B------:R-:W-:-:S12]  /*9900*/  @UP0 USHF.R.U32.HI UR7, URZ, UR11, UR9 ;  /* 0x0000000b3f070299 */ /* 0x000fd80008011609 */
.L_x_1921:
[----:B------:R-:W-:-:S04]  /*9910*/  UIMAD UR7, UR7, UR5, UR5 ;  /* 0x00000005070772a4 */ /* 0x000fc8000f8e0205 */
[----:B------:R-:W-:-:S04]  /*9920*/  UISETP.LT.AND UP0, UPT, UR4, UR7, UPT ;  /* 0x000000070400728c */ /* 0x000fc8000bf01270 */
[----:B------:R-:W-:-:S12]  /*9930*/  USEL UR4, UR4, UR7, UP0 ;  /* 0x0000000704047287 */ /* 0x000fd80008000000 */
.L_x_1919:
[----:B------:R-:W-:Y:S02]  /*9940*/  UISETP.NE.AND UP0, UPT, UR41, URZ, UPT ;  /* 0x0000003f2900728c */ /* 0x000fe4000bf05270 */
[----:B------:R-:W-:Y:S02]  /*9950*/  UIADD3 UR10, UR47, 0x3f, URZ ;  /* 0x0000003f2f0a7890 */ /* 0x000fe4000fffe03f */
[----:B------:R-:W-:Y:S02]  /*9960*/  UIADD3 UR4, UR4, 0x3f, URZ ;  /* 0x0000003f04047890 */ /* 0x000fe4000fffe03f */
[----:B------:R-:W-:Y:S02]  /*9970*/  UISETP.GE.AND UP1, UPT, UR5, 0x1, UPT ;  /* 0x000000010500788c */ /* 0x000fe4000bf26270 */
[----:B------:R-:W-:Y:S02]  /*9980*/  USHF.R.S32.HI UR11, URZ, 0x1f, UR10 ;  /* 0x0000001f3f0b7899 */ /* 0x000fe4000801140a */
[----:B------:R-:W-:Y:S01]  /*9990*/  USHF.R.S32.HI UR7, URZ, 0x1f, UR4 ;  /* 0x0000001f3f077899 */ /* 0x000fe20008011404 */
[----:B------:R-:W-:Y:S01]  /*99a0*/  @UP0 ULDC UR8, c[0x0][0x44c] ;  /* 0x0001130000080ab9 */ /* 0x000fe20000000800 */
[----:B------:R-:W-:Y:S01]  /*99b0*/  ULEA.HI UR11, UR11, UR10, URZ, 0x6 ;  /* 0x0000000a0b0b7291 */ /* 0x000fe2000f8f303f */
[----:B------:R-:W-:Y:S01]  /*99c0*/  PLOP3.LUT P0, PT, PT, PT, UP1, 0x40, 0x0 ;  /* 0x000000000000781c */ /* 0x000fe20003f0e818 */
[----:B------:R-:W-:-:S02]  /*99d0*/  UIMAD.WIDE.U32 UR8, UR6, UR8, URZ ;  /* 0x00000008060872a5 */ /* 0x000fc4000f8e003f */
[----:B------:R-:W-:Y:S01]  /*99e0*/  ULEA.HI UR7, UR7, UR4, URZ, 0x6 ;  /* 0x0000000407077291 */ /* 0x000fe2000f8f303f */
[----:B------:R-:W-:Y:S01]  /*99f0*/  @UP0 ULDC UR12, c[0x0][0x450] ;  /* 0x00011400000c0ab9 */ /* 0x000fe20000000800 */
[----:B------:R-:W-:Y:S02]  /*9a00*/  UIADD3 UR45, UR47, -UR45, URZ ;  /* 0x8000002d2f2d7290 */ /* 0x000fe4000fffe03f */
[----:B------:R-:W-:Y:S02]  /*9a10*/  USHF.R.S32.HI UR11, URZ, 0x6, UR11 ;  /* 0x000000063f0b7899 */ /* 0x000fe4000801140b */
        /* <DEDUP_REMOVED lines=8> */
[----:B------:R-:W-:Y:S02]  /*9aa0*/  UMOV UR4, UR6 ;  /* 0x0000000600047c82 */ /* 0x000fe40008000000 */
        /* <DEDUP_REMOVED lines=10> */
.L_x_1923:
[----:B------:R-:W-:-:S11]  /*9b50*/  UISETP.NE.AND UP0, UPT, UR5, 0x1, UPT ;  /* 0x000000010500788c */ /* 0x000fd6000bf05270 */
[----:B------:R-:W-:Y:S02]  /*9b60*/  @UP0 ULDC.64 UR10, c[0x0][0xae0] ;  /* 0x0002b800000a0ab9 */ /* 0x000fe40000000a00 */
[----:B------:R-:W-:-:S04]  /*9b70*/  UIMAD.WIDE.U32 UR6, UR4, UR10, URZ ;  /* 0x0000000a040672a5 */ /* 0x000fc8000f8e003f */
[----:B------:R-:W-:-:S12]  /*9b80*/  @UP0 USHF.R.U32.HI UR4, URZ, UR11, UR7 ;  /* 0x0000000b3f040299 */ /* 0x000fd80008011607 */
.L_x_1924:
[----:B------:R-:W-:-:S04]  /*9b90*/  UIMAD UR4, UR4, UR5, URZ ;  /* 0x00000005040472a4 */ /* 0x000fc8000f8e023f */
[----:B------:R-:W-:-:S04]  /*9ba0*/  UISETP.LT.AND UP0, UPT, UR8, UR4, UPT ;  /* 0x000000040800728c */ /* 0x000fc8000bf01270 */
[----:B------:R-:W-:-:S12]  /*9bb0*/  USEL UR8, UR8, UR4, !UP0 ;  /* 0x0000000408087287 */ /* 0x000fd8000c000000 */
.L_x_1922:
[----:B------:R-:W-:Y:S01]  /*9bc0*/  USHF.R.S32.HI UR4, URZ, 0x1f, UR8 ;  /* 0x0000001f3f047899 */ /* 0x000fe20008011408 */
[----:B------:R-:W-:-:S03]  /*9bd0*/  PRMT R3, RZ, 0x7610, R3 ;  /* 0x00007610ff037816 */ /* 0x000fc60000000003 */
[----:B------:R-:W-:-:S04]  /*9be0*/  ULEA.HI UR4, UR4, UR8, URZ, 0x6 ;  /* 0x0000000804047291 */ /* 0x000fc8000f8f303f */
[----:B------:R-:W-:-:S04]  /*9bf0*/  USHF.R.S32.HI UR4, URZ, 0x6, UR4 ;  /* 0x000000063f047899 */ /* 0x000fc80008011404 */
[----:B------:R-:W-:-:S04]  /*9c00*/  UISETP.LT.AND UP0, UPT, URZ, UR4, UPT ;  /* 0x000000043f00728c */ /* 0x000fc8000bf01270 */
[----:B------:R-:W-:-:S04]  /*9c10*/  USEL UR42, URZ, UR4, !UP0 ;  /* 0x000000043f2a7287 */ /* 0x000fc8000c000000 */
[----:B------:R-:W-:-:S06]  /*9c20*/  UISETP.GT.AND UP0, UPT, UR46, UR42, UPT ;  /* 0x0000002a2e00728c */ /* 0x000fcc000bf04270 */
[----:B------:R-:W-:-:S13]  /*9c30*/  PLOP3.LUT P0, PT, PT, PT, UP0, 0x80, 0x0 ;  /* 0x000000000000781c */ /* 0x000fda0003f0f008 */
[----:B------:R-:W-:Y:S05]  /*9c40*/  @!P0 BRA `(.L_x_1912) ;  /* 0x0000018400388947 */ /* 0x000fea0003800000 */
[----:B------:R-:W0:Y:S01]  /*9c50*/  SHFL.IDX PT, R0, R194, RZ, 0x1f ;  /* 0x00001fffc2007589 */ /* 0x000e2200000e0000 */
[----:B------:R-:W-:Y:S01]  /*9c60*/  UIADD3 UR6, UR44, 0x26400, URZ ;  /* 0x000264002c067890 */ /* 0x000fe2000fffe03f */
[----:B------:R-:W-:Y:S01]  /*9c70*/  IMAD.MOV.U32 R13, RZ, RZ, 0x40000040 ;  /* 0x40000040ff0d7424 */ /* 0x000fe200078e00ff */
[----:B------:R-:W-:Y:S01]  /*9c80*/  UIADD3 UR4, UR44, 0x20400, URZ ;  /* 0x000204002c047890 */ /* 0x000fe2000fffe03f */
[----:B------:R-:W1:Y:S01]  /*9c90*/  S2R R56, SR_TID.X ;  /* 0x0000000000387919 */ /* 0x000e620000002100 */
[----:B------:R-:W-:Y:S01]  /*9ca0*/  UIADD3 UR8, UR44, 0x400, URZ ;  /* 0x000004002c087890 */ /* 0x000fe2000fffe03f */
[----:B------:R-:W-:Y:S01]  /*9cb0*/  IMAD.MOV.U32 R15, RZ, RZ, 0x40000040 ;  /* 0x40000040ff0f7424 */ /* 0x000fe200078e00ff */
[----:B------:R-:W-:Y:S01]  /*9cc0*/  USHF.R.U32.HI UR6, URZ, 0x4, UR6 ;  /* 0x000000043f067899 */ /* 0x000fe20008011606 */
[----:B--2---:R-:W-:Y:S01]  /*9cd0*/  IMAD.MOV.U32 R7, RZ, RZ, 0x40000040 ;  /* 0x40000040ff077424 */ /* 0x004fe200078e00ff */
[----:B------:R-:W-:Y:S01]  /*9ce0*/  USHF.R.U32.HI UR4, URZ, 0x4, UR4 ;  /* 0x000000043f047899 */ /* 0x000fe20008011604 */
[C---:B------:R-:W-:Y:S01]  /*9cf0*/  IADD3 R42, P5, R2.reuse, 0x88, RZ ;  /* 0x00000088022a7810 */ /* 0x040fe20007fbe0ff */
[----:B------:R-:W-:Y:S01]  /*9d00*/  USHF.R.U32.HI UR7, URZ, 0x4, UR8 ;  /* 0x000000043f077899 */ /* 0x000fe20008011608 */
[----:B------:R-:W-:Y:S01]  /*9d10*/  IMAD.MOV.U32 R8, RZ, RZ, 0x1 ;  /* 0x00000001ff087424 */ /* 0x000fe200078e00ff */
[----:B------:R-:W-:Y:S01]  /*9d20*/  ULOP3.LUT UR6, UR6, 0x3fff, URZ, 0xc0, !UPT ;  /* 0x00003fff06067892 */ /* 0x000fe2000f8ec03f */
[----:B------:R-:W-:Y:S01]  /*9d30*/  IMAD.MOV.U32 R9, RZ, RZ, RZ ;  /* 0x000000ffff097224 */ /* 0x000fe200078e00ff */
[----:B------:R-:W-:Y:S01]  /*9d40*/  ULOP3.LUT UR4, UR4, 0x3fff, URZ, 0xc0, !UPT ;  /* 0x00003fff04047892 */ /* 0x000fe2000f8ec03f */
[----:B------:R-:W-:Y:S01]  /*9d50*/  IMAD.X R55, RZ, RZ, R18, P5 ;  /* 0x000000ffff377224 */ /* 0x000fe200028e0612 */
[----:B------:R-:W-:Y:S01]  /*9d60*/  UIADD3 UR9, UP0, UR38, 0x38400, URZ ;  /* 0x0003840026097890 */ /* 0x000fe2000ff1e03f */
[----:B------:R-:W-:Y:S01]  /*9d70*/  IMAD.MOV.U32 R10, RZ, RZ, 0x1 ;  /* 0x00000001ff0a7424 */ /* 0x000fe200078e00ff */
[----:B------:R-:W-:Y:S01]  /*9d80*/  ULOP3.LUT UR7, UR7, 0x3fff, URZ, 0xc0, !UPT ;  /* 0x00003fff07077892 */ /* 0x000fe2000f8ec03f */
[----:B------:R-:W-:Y:S01]  /*9d90*/  IMAD.MOV.U32 R11, RZ, RZ, RZ ;  /* 0x000000ffff0b7224 */ /* 0x000fe200078e00ff */
[----:B------:R-:W-:Y:S01]  /*9da0*/  ULOP3.LUT UR6, UR6, 0x10000, URZ, 0xfc, !UPT ;  /* 0x0001000006067892 */ /* 0x000fe2000f8efc3f */
[----:B------:R-:W-:Y:S01]  /*9db0*/  IADD3 R46, P1, R2, 0x98, RZ ;  /* 0x00000098022e7810 */ /* 0x000fe20007f3e0ff */
[----:B------:R-:W-:Y:S01]  /*9dc0*/  ULOP3.LUT UR4, UR4, 0x10000, URZ, 0xfc, !UPT ;  /* 0x0001000004047892 */ /* 0x000fe2000f8efc3f */
[C---:B0-----:R-:W-:Y:S01]  /*9dd0*/  LEA.HI R3, R0.reuse, R0, RZ, 0x1 ;  /* 0x0000000000037211 */ /* 0x041fe200078f08ff */
[----:B------:R-:W-:Y:S01]  /*9de0*/  UIADD3.X UR10, URZ, UR39, URZ, UP0, !UPT ;  /* 0x000000273f0a7290 */ /* 0x000fe200087fe43f */
[----:B------:R-:W-:Y:S01]  /*9df0*/  IMAD.U32 R4, RZ, RZ, UR9 ;  /* 0x00000009ff047e24 */ /* 0x000fe2000f8e00ff */
[----:B------:R-:W-:Y:S01]  /*9e00*/  ULOP3.LUT UR7, UR7, 0x10000, URZ, 0xfc, !UPT ;  /* 0x0001000007077892 */ /* 0x000fe2000f8efc3f */
[----:B------:R-:W-:Y:S01]  /*9e10*/  LOP3.LUT R3, R3, 0x6, RZ, 0xc0, !PT ;  /* 0x0000000603037812 */ /* 0x000fe200078ec0ff */
[----:B------:R-:W-:Y:S01]  /*9e20*/  IMAD.U32 R6, RZ, RZ, UR4 ;  /* 0x00000004ff067e24 */ /* 0x000fe2000f8e00ff */
[----:B------:R-:W-:Y:S01]  /*9e30*/  UIADD3 UR4, UR44, 0x36400, URZ ;  /* 0x000364002c047890 */ /* 0x000fe2000fffe03f */
[----:B------:R-:W-:Y:S01]  /*9e40*/  IMAD.U32 R5, RZ, RZ, UR10 ;  /* 0x0000000aff057e24 */ /* 0x000fe2000f8e00ff */
[----:B------:R-:W-:Y:S01]  /*9e50*/  UIADD3 UR5, UR44, 0x22400, URZ ;  /* 0x000224002c057890 */ /* 0x000fe2000fffe03f */
[----:B------:R-:W-:Y:S01]  /*9e60*/  IMAD.IADD R0, R0, 0x1, -R3 ;  /* 0x0000000100007824 */ /* 0x000fe200078e0a03 */
[----:B------:R-:W-:Y:S01]  /*9e70*/  ULOP3.LUT UP0, URZ, UR4, 0x3ff, URZ, 0xc0, !UPT ;  /* 0x000003ff043f7892 */ /* 0x000fe2000f80c03f */
[----:B------:R-:W-:Y:S01]  /*9e80*/  IMAD.U32 R3, RZ, RZ, UR6 ;  /* 0x00000006ff037e24 */ /* 0x000fe2000f8e00ff */
[----:B------:R-:W-:Y:S01]  /*9e90*/  USHF.R.U32.HI UR5, URZ, 0x4, UR5 ;  /* 0x000000043f057899 */ /* 0x000fe20008011605 */
[----:B-1----:R-:W-:Y:S01]  /*9ea0*/  VIADD R12, R56, 0xffffff80 ;  /* 0xffffff80380c7836 */ /* 0x002fe20000000000 */
[----:B------:R-:W-:Y:S01]  /*9eb0*/  LEA R0, R0, UR8, 0xf ;  /* 0x0000000800007c11 */ /* 0x000fe2000f8e78ff */
[----:B------:R-:W-:Y:S01]  /*9ec0*/  IMAD.U32 R14, RZ, RZ, UR7 ;  /* 0x00000007ff0e7e24 */ /* 0x000fe2000f8e00ff */
[----:B------:R-:W-:Y:S01]  /*9ed0*/  STL.64 [R1+0x58], R4 ;  /* 0x0000580401007387 */ /* 0x000fe20000100a00 */
[----:B------:R-:W-:Y:S01]  /*9ee0*/  ULOP3.LUT UR5, UR5, 0x3fff, URZ, 0xc0, !UPT ;  /* 0x00003fff05057892 */ /* 0x000fe2000f8ec03f */
[----:B------:R-:W-:Y:S01]  /*9ef0*/  SHF.R.U32.HI R0, RZ, 0x4, R0 ;  /* 0x00000004ff007819 */ /* 0x000fe20000011600 */
[----:B------:R-:W-:Y:S01]  /*9f00*/  IMAD.X R47, RZ, RZ, R18, P1 ;  /* 0x000000ffff2f7224 */ /* 0x000fe200008e0612 */
[----:B------:R0:W-:Y:S01]  /*9f10*/  STL [R1+0x74], R12 ;  /* 0x0000740c01007387 */ /* 0x0001e20000100800 */
[----:B------:R-:W-:Y:S01]  /*9f20*/  PLOP3.LUT P5, PT, PT, PT, UP0, 0x80, 0x0 ;  /* 0x000000000000781c */ /* 0x000fe20003faf008 */
[----:B------:R-:W-:Y:S01]  /*9f30*/  ULOP3.LUT UR5, UR5, 0x10000, URZ, 0xfc, !UPT ;  /* 0x0001000005057892 */ /* 0x000fe2000f8efc3f */
[----:B------:R-:W-:Y:S01]  /*9f40*/  LOP3.LUT R0, R0, 0x3fff, RZ, 0xc0, !PT ;  /* 0x00003fff00007812 */ /* 0x000fe200078ec0ff */
[----:B------:R-:W-:Y:S01]  /*9f50*/  STL.64 [R1+0x78], R6 ;  /* 0x0000780601007387 */ /* 0x000fe20000100a00 */
[----:B------:R-:W-:-:S02]  /*9f60*/  IADD3 R44, P6, R2, 0x90, RZ ;  /* 0x00000090022c7810 */ /* 0x000fc40007fde0ff */
[----:B------:R-:W-:Y:S01]  /*9f70*/  LOP3.LUT R0, R0, 0x2000000, RZ, 0xfc, !PT ;  /* 0x0200000000007812 */ /* 0x000fe200078efcff */
[----:B------:R1:W-:Y:S01]  /*9f80*/  STL.128 [R1+0x60], R8 ;  /* 0x0000600801007387 */ /* 0x0003e20000100c00 */
[C---:B------:R-:W-:Y:S01]  /*9f90*/  IADD3 R40, P0, R2.reuse, 0x80, RZ ;  /* 0x0000008002287810 */ /* 0x040fe20007f1e0ff */
[----:B0-----:R-:W-:Y:S01]  /*9fa0*/  IMAD.MOV.U32 R12, RZ, RZ, R3 ;  /* 0x000000ffff0c7224 */ /* 0x001fe200078e0003 */
[C---:B------:R-:W-:Y:S01]  /*9fb0*/  IADD3 R35, P4, R2.reuse, 0x78, RZ ;  /* 0x0000007802237810 */ /* 0x040fe20007f9e0ff */
[--C-:B------:R-:W-:Y:S01]  /*9fc0*/  IMAD.X R57, RZ, RZ, R18.reuse, P6 ;  /* 0x000000ffff397224 */ /* 0x100fe200030e0612 */
[C---:B------:R-:W-:Y:S01]  /*9fd0*/  IADD3 R28, P3, R2.reuse, 0x74, RZ ;  /* 0x00000074021c7810 */ /* 0x040fe20007f7e0ff */
[----:B------:R-:W-:Y:S01]  /*9fe0*/  IMAD.MOV.U32 R3, RZ, RZ, R207 ;  /* 0x000000ffff037224 */ /* 0x000fe200078e00cf */
[----:B------:R-:W-:Y:S01]  /*9ff0*/  STL.128 [R1+0x90], R12 ;  /* 0x0000900c01007387 */ /* 0x000fe20000100c00 */
[C---:B------:R-:W-:Y:S01]  /*a000*/  IADD3 R34, P2, R2.reuse, 0x68, RZ ;  /* 0x0000006802227810 */ /* 0x040fe20007f5e0ff */
[--C-:B------:R-:W-:Y:S01]  /*a010*/  IMAD.X R53, RZ, RZ, R18.reuse, P0 ;  /* 0x000000ffff357224 */ /* 0x100fe200000e0612 */
[C---:B------:R-:W-:Y:S01]  /*a020*/  IADD3 R33, P1, R2.reuse, 0x60, RZ ;  /* 0x0000006002217810 */ /* 0x040fe20007f3e0ff */
[--C-:B------:R-:W-:Y:S01]  /*a030*/  IMAD.X R54, RZ, RZ, R18.reuse, P4 ;  /* 0x000000ffff367224 */ /* 0x100fe200020e0612 */
[----:B------:R-:W-:Y:S01]  /*a040*/  IADD3 R24, P6, R2, 0x58, RZ ;  /* 0x0000005802187810 */ /* 0x000fe20007fde0ff */
[----:B------:R-:W-:-:S02]  /*a050*/  IMAD.X R29, RZ, RZ, R18, P3 ;  /* 0x000000ffff1d7224 */ /* 0x000fc400018e0612 */
[----:B------:R-:W-:Y:S02]  /*a060*/  IMAD.X R45, RZ, RZ, R18, P2 ;  /* 0x000000ffff2d7224 */ /* 0x000fe400010e0612 */
[----:B-1----:R-:W-:Y:S02]  /*a070*/  IMAD.U32 R8, RZ, RZ, UR5 ;  /* 0x00000005ff087e24 */ /* 0x002fe4000f8e00ff */
[----:B------:R-:W-:Y:S02]  /*a080*/  IMAD.MOV.U32 R9, RZ, RZ, 0x40000040 ;  /* 0x40000040ff097424 */ /* 0x000fe400078e00ff */
[----:B------:R-:W-:Y:S02]  /*a090*/  IMAD.MOV.U32 R10, RZ, RZ, R0 ;  /* 0x000000ffff0a7224 */ /* 0x000fe400078e0000 */
[----:B------:R-:W-:Y:S02]  /*a0a0*/  IMAD.MOV.U32 R11, RZ, RZ, 0x40000040 ;  /* 0x40000040ff0b7424 */ /* 0x000fe400078e00ff */
[----:B------:R-:W-:-:S02]  /*a0b0*/  IMAD.MOV.U32 R0, RZ, RZ, R206 ;  /* 0x000000ffff007224 */ /* 0x000fc400078e00ce */
[--C-:B------:R-:W-:Y:S01]  /*a0c0*/  IMAD.X R52, RZ, RZ, R18.reuse, P1 ;  /* 0x000000ffff347224 */ /* 0x100fe200008e0612 */
[----:B------:R0:W-:Y:S01]  /*a0d0*/  STL.128 [R1+0x80], R8 ;  /* 0x0000800801007387 */ /* 0x0001e20000100c00 */
[----:B------:R-:W-:Y:S02]  /*a0e0*/  IMAD.X R25, RZ, RZ, R18, P6 ;  /* 0x000000ffff197224 */ /* 0x000fe400030e0612 */
[----:B0-----:R-:W-:Y:S01]  /*a0f0*/  IMAD.MOV.U32 R10, RZ, RZ, R227 ;  /* 0x000000ffff0a7224 */ /* 0x001fe200078e00e3 */
        /* <DEDUP_REMOVED lines=17> */
.L_x_1926:
[----:B------:R-:W2:Y:S02]  /*a210*/  LDL R7, [R1+0x74] ;  /* 0x0000740001077983 */ /* 0x000ea40000100800 */
[----:B--2---:R-:W-:-:S04]  /*a220*/  SHF.R.S32.HI R0, RZ, 0x1f, R7 ;  /* 0x0000001fff007819 */ /* 0x004fc80000011407 */
[CC--:B------:R-:W-:Y:S02]  /*a230*/  LEA.HI R3, R0.reuse, R7.reuse, RZ, 0x4 ;  /* 0x0000000700037211 */ /* 0x0c0fe400078f20ff */
[----:B------:R-:W-:Y:S02]  /*a240*/  LEA.HI R0, R0, R7, RZ, 0x5 ;  /* 0x0000000700007211 */ /* 0x000fe400078f28ff */
[----:B------:R-:W-:Y:S02]  /*a250*/  SHF.R.S32.HI R4, RZ, 0x4, R3 ;  /* 0x00000004ff047819 */ /* 0x000fe40000011403 */
[----:B------:R-:W-:Y:S02]  /*a260*/  SHF.R.S32.HI R0, RZ, 0x5, R0 ;  /* 0x00000005ff007819 */ /* 0x000fe40000011400 */
[C---:B------:R-:W-:Y:S02]  /*a270*/  LEA.HI R5, R3.reuse, R4, RZ, 0x1 ;  /* 0x0000000403057211 */ /* 0x040fe400078f08ff */
[----:B------:R-:W-:-:S02]  /*a280*/  LOP3.LUT R3, R3, 0xfffffff0, RZ, 0xc0, !PT ;  /* 0xfffffff003037812 */ /* 0x000fc400078ec0ff */
[----:B------:R-:W-:-:S03]  /*a290*/  LOP3.LUT R5, R5, 0x1ffffffe, RZ, 0xc0, !PT ;  /* 0x1ffffffe05057812 */ /* 0x000fc600078ec0ff */
[----:B------:R-:W-:Y:S02]  /*a2a0*/  IMAD.IADD R3, R7, 0x1, -R3 ;  /* 0x0000000107037824 */ /* 0x000fe400078e0a03 */
[----:B------:R-:W-:-:S04]  /*a2b0*/  IMAD.IADD R5, R4, 0x1, -R5 ;  /* 0x0000000104057824 */ /* 0x000fc800078e0a05 */
[----:B------:R-:W-:-:S07]  /*a2c0*/  IMAD.SHL.U32 R10, R5, 0x8, RZ ;  /* 0x00000008050a7824 */ /* 0x000fce00078e00ff */
.L_x_1925:
[----:B------:R-:W2:Y:S01]  /*a2d0*/  LDL R43, [R1+0x1d4] ;  /* 0x0001d400012b7983 */ /* 0x000ea20000100800 */
[----:B------:R-:W-:Y:S01]  /*a2e0*/  SHF.R.S32.HI R4, RZ, 0x1f, R3 ;  /* 0x0000001fff047819 */ /* 0x000fe20000011403 */
[----:B------:R-:W0:Y:S01]  /*a2f0*/  LDC.64 R38, c[0x0][0xad0] ;  /* 0x0002b400ff267b82 */ /* 0x000e220000000a00 */
[----:B------:R-:W-:Y:S01]  /*a300*/  IADD3 R7, P0, R2, 0xfc, RZ ;  /* 0x000000fc02077810 */ /* 0x000fe20007f1e0ff */
[----:B------:R1:W-:Y:S01]  /*a310*/  STL.64 [R1+0xc0], R24 ;  /* 0x0000c01801007387 */ /* 0x0003e20000100a00 */
[----:B------:R-:W-:Y:S01]  /*a320*/  LEA.HI R4, R4, R3, RZ, 0x3 ;  /* 0x0000000304047211 */ /* 0x000fe200078f18ff */
[----:B------:R-:W-:Y:S01]  /*a330*/  IMAD.U32 R14, RZ, RZ, UR38 ;  /* 0x00000026ff0e7e24 */ /* 0x000fe2000f8e00ff */
[----:B------:R-:W-:Y:S01]  /*a340*/  IADD3 R30, P3, R2, 0xa0, RZ ;  /* 0x000000a0021e7810 */ /* 0x000fe20007f7e0ff */
[----:B------:R-:W-:Y:S01]  /*a350*/  IMAD.X R8, RZ, RZ, R18, P0 ;  /* 0x000000ffff087224 */ /* 0x000fe200000e0612 */
[C---:B------:R-:W-:Y:S01]  /*a360*/  LOP3.LUT R6, R4.reuse, 0xfffffff8, RZ, 0xc0, !PT ;  /* 0xfffffff804067812 */ /* 0x040fe200078ec0ff */
[----:B------:R-:W-:Y:S01]  /*a370*/  IMAD.SHL.U32 R4, R4, 0x40, RZ ;  /* 0x0000004004047824 */ /* 0x000fe200078e00ff */
[----:B------:R-:W-:Y:S01]  /*a380*/  IADD3 R50, P2, R2, 0xb0, RZ ;  /* 0x000000b002327810 */ /* 0x000fe20007f5e0ff */
[----:B------:R-:W-:Y:S01]  /*a390*/  IMAD.U32 R15, RZ, RZ, UR39 ;  /* 0x00000027ff0f7e24 */ /* 0x000fe2000f8e00ff */
[----:B------:R-:W-:Y:S01]  /*a3a0*/  STL.64 [R1+0xb0], R22 ;  /* 0x0000b01601007387 */ /* 0x000fe20000100a00 */
[----:B------:R-:W-:Y:S01]  /*a3b0*/  IMAD.IADD R3, R3, 0x1, -R6 ;  /* 0x0000000103037824 */ /* 0x000fe200078e0a06 */
[----:B------:R-:W-:Y:S01]  /*a3c0*/  LOP3.LUT R11, R4, 0xfffffe00, RZ, 0xc0, !PT ;  /* 0xfffffe00040b7812 */ /* 0x000fe200078ec0ff */
[----:B-1----:R-:W1:Y:S01]  /*a3d0*/  LDC R24, c[0x0][0x288] ;  /* 0x0000a200ff187b82 */ /* 0x002e620000000800 */
[----:B------:R-:W-:Y:S01]  /*a3e0*/  IADD3 R6, P1, R2, 0x70, RZ ;  /* 0x0000007002067810 */ /* 0x000fe20007f3e0ff */
[C---:B------:R-:W-:Y:S01]  /*a3f0*/  IMAD.SHL.U32 R5, R3.reuse, 0x40, RZ ;  /* 0x0000004003057824 */ /* 0x040fe200078e00ff */
[----:B------:R-:W-:Y:S01]  /*a400*/  LOP3.LUT P0, RZ, R3, 0x2, RZ, 0xc0, !PT ;  /* 0x0000000203ff7812 */ /* 0x000fe2000780c0ff */
[----:B------:R-:W-:Y:S01]  /*a410*/  IMAD R0, R0, 0x400, R11 ;  /* 0x0000040000007824 */ /* 0x000fe200078e020b */
[----:B------:R-:W-:Y:S01]  /*a420*/  STL.U8 [R1+0xc8], RZ ;  /* 0x0000c8ff01007387 */ /* 0x000fe20000100000 */
[----:B------:R-:W-:Y:S01]  /*a430*/  IMAD.X R13, RZ, RZ, R18, P1 ;  /* 0x000000ffff0d7224 */ /* 0x000fe200008e0612 */
[----:B------:R-:W-:Y:S01]  /*a440*/  LOP3.LUT R5, R5, 0x1c0, RZ, 0xc0, !PT ;  /* 0x000001c005057812 */ /* 0x000fe200078ec0ff */
[----:B------:R-:W-:Y:S01]  /*a450*/  IMAD.MOV.U32 R12, RZ, RZ, 0x10 ;  /* 0x00000010ff0c7424 */ /* 0x000fe200078e00ff */
[----:B------:R-:W-:Y:S01]  /*a460*/  LOP3.LUT P1, RZ, R3, 0x4, RZ, 0xc0, !PT ;  /* 0x0000000403ff7812 */ /* 0x000fe2000782c0ff */
[----:B0-----:R-:W-:Y:S01]  /*a470*/  IMAD.MOV.U32 R26, RZ, RZ, R39 ;  /* 0x000000ffff1a7224 */ /* 0x001fe200078e0027 */
[----:B------:R-:W-:Y:S01]  /*a480*/  LOP3.LUT R9, R5, 0x8, R10, 0xf8, !PT ;  /* 0x0000000805097812 */ /* 0x000fe200078ef80a */
[----:B------:R-:W-:Y:S01]  /*a490*/  IMAD.X R31, RZ, RZ, R18, P3 ;  /* 0x000000ffff1f7224 */ /* 0x000fe200018e0612 */
[----:B------:R-:W-:Y:S01]  /*a4a0*/  SHF.R.U32.HI R4, RZ, 0x3, R5 ;  /* 0x00000003ff047819 */ /* 0x000fe20000011605 */
[----:B------:R-:W-:Y:S01]  /*a4b0*/  IMAD.MOV.U32 R5, RZ, RZ, R8 ;  /* 0x000000ffff057224 */ /* 0x000fe200078e0008 */
[----:B------:R-:W0:Y:S01]  /*a4c0*/  LDC.64 R10, c[0x0][0xae0] ;  /* 0x0002b800ff0a7b82 */ /* 0x000e220000000a00 */
[----:B------:R-:W-:Y:S01]  /*a4d0*/  SEL R12, R12, 0xfffffff0, !P0 ;  /* 0xfffffff00c0c7807 */ /* 0x000fe20004000000 */
[----:B------:R-:W-:Y:S01]  /*a4e0*/  IMAD.X R51, RZ, RZ, R18, P2 ;  /* 0x000000ffff337224 */ /* 0x000fe200010e0612 */
[----:B------:R-:W-:Y:S01]  /*a4f0*/  LOP3.LUT R9, R9, R4, RZ, 0x3c, !PT ;  /* 0x0000000409097212 */ /* 0x000fe200078e3cff */
[----:B------:R-:W-:Y:S01]  /*a500*/  IMAD.MOV.U32 R4, RZ, RZ, R7 ;  /* 0x000000ffff047224 */ /* 0x000fe200078e0007 */
[----:B------:R-:W-:Y:S01]  /*a510*/  STL.128 [R1+0x110], R28 ;  /* 0x0001101c01007387 */ /* 0x000fe20000100c00 */
[----:B------:R-:W-:Y:S01]  /*a520*/  IMAD.MOV.U32 R7, RZ, RZ, R13 ;  /* 0x000000ffff077224 */ /* 0x000fe200078e000d */
[----:B------:R-:W-:Y:S01]  /*a530*/  BSSY B0, `(.L_x_1927) ;  /* 0x0000021000007945 */ /* 0x000fe20003800000 */
[----:B------:R-:W-:Y:S01]  /*a540*/  IMAD.IADD R3, R0, 0x1, R9 ;  /* 0x0000000100037824 */ /* 0x000fe200078e0209 */
[----:B------:R-:W-:Y:S01]  /*a550*/  STL.64 [R1+0xb8], R50 ;  /* 0x0000b83201007387 */ /* 0x000fe20000100a00 */
[----:B------:R-:W3:Y:S01]  /*a560*/  LDC.64 R8, c[0x0][0xad8] ;  /* 0x0002b600ff087b82 */ /* 0x000ee20000000a00 */
[----:B------:R-:W-:-:S02]  /*a570*/  IMAD.MOV.U32 R13, RZ, RZ, 0x20 ;  /* 0x00000020ff0d7424 */ /* 0x000fc400078e00ff */
[----:B------:R4:W-:Y:S01]  /*a580*/  STL.128 [R1+0x100], R4 ;  /* 0x0001000401007387 */ /* 0x0009e20000100c00 */
[----:B------:R-:W-:Y:S02]  /*a590*/  IMAD.WIDE.U32 R20, R3, 0x2, R14 ;  /* 0x0000000203147825 */ /* 0x000fe400078e000e */
[----:B------:R-:W-:Y:S01]  /*a5a0*/  SEL R13, R13, 0xffffffe0, !P1 ;  /* 0xffffffe00d0d7807 */ /* 0x000fe20004800000 */
[----:B------:R0:W-:Y:S01]  /*a5b0*/  STL.U8 [R1+0x120], RZ ;  /* 0x000120ff01007387 */ /* 0x0001e20000100000 */
[----:B------:R-:W-:Y:S01]  /*a5c0*/  IMAD.U32 R25, RZ, RZ, UR47 ;  /* 0x0000002fff197e24 */ /* 0x000fe2000f8e00ff */
[----:B------:R-:W-:Y:S01]  /*a5d0*/  IADD3 R20, P0, R20, 0x36400, RZ ;  /* 0x0003640014147810 */ /* 0x000fe20007f1e0ff */
[----:B------:R-:W-:Y:S01]  /*a5e0*/  IMAD.MOV.U32 R36, RZ, RZ, RZ ;  /* 0x000000ffff247224 */ /* 0x000fe200078e00ff */
[----:B------:R0:W-:Y:S01]  /*a5f0*/  STL.64 [R1+0xa0], R12 ;  /* 0x0000a00c01007387 */ /* 0x0001e20000100a00 */
[----:B------:R-:W-:Y:S02]  /*a600*/  VIADD R191, R56, 0xffffff80 ;  /* 0xffffff8038bf7836 */ /* 0x000fe40000000000 */
[----:B------:R-:W-:-:S02]  /*a610*/  IMAD.X R21, RZ, RZ, R21, P0 ;  /* 0x000000ffff157224 */ /* 0x000fc400000e0615 */
[----:B0-----:R-:W-:Y:S01]  /*a620*/  IMAD.MOV.U32 R39, RZ, RZ, R11 ;  /* 0x000000ffff277224 */ /* 0x001fe200078e000b */
[----:B------:R0:W-:Y:S01]  /*a630*/  STL [R1+0xcc], R191 ;  /* 0x0000ccbf01007387 */ /* 0x0001e20000100800 */
[----:B----4-:R-:W4:Y:S01]  /*a640*/  LDC R6, c[0x0][0x450] ;  /* 0x00011400ff067b82 */ /* 0x010f220000000800 */
[----:B------:R-:W-:Y:S02]  /*a650*/  IMAD.MOV.U32 R7, RZ, RZ, R38 ;  /* 0x000000ffff077224 */ /* 0x000fe400078e0026 */
[----:B------:R0:W-:Y:S01]  /*a660*/  STL.64 [R1+0xa8], R20 ;  /* 0x0000a81401007387 */ /* 0x0001e20000100a00 */
[----:B------:R-:W-:Y:S02]  /*a670*/  IMAD.MOV.U32 R38, RZ, RZ, R10 ;  /* 0x000000ffff267224 */ /* 0x000fe400078e000a */
[----:B---3--:R-:W-:Y:S02]  /*a680*/  IMAD.MOV.U32 R27, RZ, RZ, R8 ;  /* 0x000000ffff1b7224 */ /* 0x008fe400078e0008 */
[----:B------:R-:W-:Y:S01]  /*a690*/  IMAD.MOV.U32 R37, RZ, RZ, R9 ;  /* 0x000000ffff257224 */ /* 0x000fe200078e0009 */
[----:B------:R-:W4:Y:S02]  /*a6a0*/  LDC.64 R4, c[0x0][0x448] ;  /* 0x00011200ff047b82 */ /* 0x000f240000000a00 */
[----:B-1----:R0:W-:Y:S04]  /*a6b0*/  STL.128 [R1+0xd0], R24 ;  /* 0x0000d01801007387 */ /* 0x0021e80000100c00 */
[----:B------:R0:W-:Y:S04]  /*a6c0*/  STL.128 [R1+0xe0], R36 ;  /* 0x0000e02401007387 */ /* 0x0001e80000100c00 */
[----:B----4-:R0:W-:Y:S01]  /*a6d0*/  STL.128 [R1+0xf0], R4 ;  /* 0x0000f00401007387 */ /* 0x0101e20000100c00 */
[----:B--2---:R-:W-:-:S04]  /*a6e0*/  LEA.HI R0, R43, R43, RZ, 0x1 ;  /* 0x0000002b2b007211 */ /* 0x004fc800078f08ff */
[----:B------:R-:W-:-:S05]  /*a6f0*/  LOP3.LUT R0, R0, 0xfffffffe, RZ, 0xc0, !PT ;  /* 0xfffffffe00007812 */ /* 0x000fca00078ec0ff */
[----:B------:R-:W-:-:S05]  /*a700*/  IMAD.IADD R0, R43, 0x1, -R0 ;  /* 0x000000012b007824 */ /* 0x000fca00078e0a00 */
[----:B------:R-:W-:-:S04]  /*a710*/  SHF.L.U32 R0, R0, 0x1f, RZ ;  /* 0x0000001f00007819 */ /* 0x000fc800000006ff */
[----:B------:R-:W1:Y:S02]  /*a720*/  SYNCS.PHASECHK.TRANS64.TRYWAIT P0, [UR44+0x38800], R0 ;  /* 0x03880000ff0075a7 */ /* 0x000e64000800016c */
[----:B01----:R-:W-:Y:S05]  /*a730*/  @!P0 BRA `(.L_x_1928) ;  /* 0x000001f800248947 */ /* 0x003fea0003800000 */
.L_x_2113:
[----:B------:R-:W-:Y:S05]  /*a740*/  BSYNC B0 ;  /* 0x0000000000007941 */ /* 0x000fea0003800000 */
.L_x_1927:
[----:B------:R-:W2:Y:S04]  /*a750*/  LDL R30, [R1] ;  /* 0x00000000011e7983 */ /* 0x000ea80000100800 */
[----:B------:R1:W5:Y:S01]  /*a760*/  LDL.64 R20, [R1+0x1c8] ;  /* 0x0001c80001147983 */ /* 0x0003620000100a00 */
[C---:B------:R-:W-:Y:S01]  /*a770*/  IADD3 R26, P0, R2.reuse, 0xc8, RZ ;  /* 0x000000c8021a7810 */ /* 0x040fe20007f1e0ff */
[----:B------:R-:W-:Y:S01]  /*a780*/  IMAD.MOV.U32 R24, RZ, RZ, R33 ;  /* 0x000000ffff187224 */ /* 0x000fe200078e0021 */
[C---:B------:R-:W-:Y:S01]  /*a790*/  IADD3 R4, P1, R2.reuse, 0x100, RZ ;  /* 0x0000010002047810 */ /* 0x040fe20007f3e0ff */
[----:B------:R-:W-:Y:S01]  /*a7a0*/  IMAD.MOV.U32 R25, RZ, RZ, R52 ;  /* 0x000000ffff197224 */ /* 0x000fe200078e0034 */
[----:B------:R-:W-:Y:S01]  /*a7b0*/  STL.64 [R1+0x128], R202 ;  /* 0x000128ca01007387 */ /* 0x000fe20000100a00 */
[----:B------:R-:W-:Y:S01]  /*a7c0*/  IMAD.X R27, RZ, RZ, R18, P0 ;  /* 0x000000ffff1b7224 */ /* 0x000fe200000e0612 */
[----:B0-----:R-:W-:Y:S01]  /*a7d0*/  IADD3 R0, P0, R2, 0x3e0, RZ ;  /* 0x000003e002007810 */ /* 0x001fe20007f1e0ff */
[----:B------:R-:W-:Y:S01]  /*a7e0*/  IMAD.MOV.U32 R12, RZ, RZ, R40 ;  /* 0x000000ffff0c7224 */ /* 0x000fe200078e0028 */
[----:B------:R-:W-:Y:S01]  /*a7f0*/  BSSY B0, `(.L_x_1929) ;  /* 0x0000035000007945 */ /* 0x000fe20003800000 */
[----:B------:R-:W-:Y:S01]  /*a800*/  IMAD.MOV.U32 R13, RZ, RZ, R53 ;  /* 0x000000ffff0d7224 */ /* 0x000fe200078e0035 */
[----:B------:R0:W-:Y:S01]  /*a810*/  STL.128 [R1+0x130], R24 ;  /* 0x0001301801007387 */ /* 0x0001e20000100c00 */
[----:B------:R-:W-:-:S02]  /*a820*/  IMAD.X R3, RZ, RZ, R18, P0 ;  /* 0x000000ffff037224 */ /* 0x000fc400000e0612 */
[----:B------:R-:W-:Y:S01]  /*a830*/  IMAD.X R7, RZ, RZ, R18, P1 ;  /* 0x000000ffff077224 */ /* 0x000fe200008e0612 */
[----:B------:R3:W-:Y:S01]  /*a840*/  STL.128 [R1+0x150], R12 ;  /* 0x0001500c01007387 */ /* 0x0007e20000100c00 */
[----:B------:R-:W-:Y:S01]  /*a850*/  IADD3 R28, P1, R2, 0x120, RZ ;  /* 0x00000120021c7810 */ /* 0x000fe20007f3e0ff */
[----:B------:R-:W-:-:S04]  /*a860*/  IMAD.MOV.U32 R43, RZ, RZ, R55 ;  /* 0x000000ffff2b7224 */ /* 0x000fc800078e0037 */
[----:B------:R-:W-:-:S05]  /*a870*/  IMAD.X R29, RZ, RZ, R18, P1 ;  /* 0x000000ffff1d7224 */ /* 0x000fca00008e0612 */
[----:B------:R-:W-:Y:S01]  /*a880*/  STL.64 [R1+0x1c0], R28 ;  /* 0x0001c01c01007387 */ /* 0x000fe20000100a00 */
[----:B0-----:R-:W-:Y:S02]  /*a890*/  IMAD.MOV.U32 R26, RZ, RZ, R35 ;  /* 0x000000ffff1a7224 */ /* 0x001fe400078e0023 */
[----:B------:R-:W-:Y:S02]  /*a8a0*/  IMAD.MOV.U32 R27, RZ, RZ, R54 ;  /* 0x000000ffff1b7224 */ /* 0x000fe400078e0036 */
[----:B------:R-:W-:Y:S01]  /*a8b0*/  IMAD.MOV.U32 R24, RZ, RZ, R2 ;  /* 0x000000ffff187224 */ /* 0x000fe200078e0002 */
[C---:B---3--:R-:W-:Y:S01]  /*a8c0*/  IADD3 R14, P0, R2.reuse, 0x1e0, RZ ;  /* 0x000001e0020e7810 */ /* 0x048fe20007f1e0ff */
[----:B------:R-:W-:Y:S01]  /*a8d0*/  IMAD.MOV.U32 R25, RZ, RZ, R18 ;  /* 0x000000ffff197224 */ /* 0x000fe200078e0012 */
[----:B------:R-:W-:-:S03]  /*a8e0*/  IADD3 R12, P2, R2, 0x108, RZ ;  /* 0x00000108020c7810 */ /* 0x000fc60007f5e0ff */
[--C-:B------:R-:W-:Y:S01]  /*a8f0*/  IMAD.X R15, RZ, RZ, R18.reuse, P0 ;  /* 0x000000ffff0f7224 */ /* 0x100fe200000e0612 */
[----:B------:R0:W-:Y:S01]  /*a900*/  STL.128 [R1+0x140], R24 ;  /* 0x0001401801007387 */ /* 0x0001e20000100c00 */
[----:B------:R-:W-:Y:S02]  /*a910*/  IMAD.X R13, RZ, RZ, R18, P2 ;  /* 0x000000ffff0d7224 */ /* 0x000fe400010e0612 */
[----:B------:R-:W-:Y:S02]  /*a920*/  IMAD.MOV.U32 R40, RZ, RZ, R14 ;  /* 0x000000ffff287224 */ /* 0x000fe400078e000e */
[----:B0-----:R-:W-:Y:S02]  /*a930*/  IMAD.MOV.U32 R26, RZ, RZ, R48 ;  /* 0x000000ffff1a7224 */ /* 0x001fe400078e0030 */
[----:B------:R-:W-:Y:S02]  /*a940*/  IMAD.MOV.U32 R27, RZ, RZ, R49 ;  /* 0x000000ffff1b7224 */ /* 0x000fe400078e0031 */
[----:B------:R-:W-:-:S02]  /*a950*/  IMAD.MOV.U32 R24, RZ, RZ, R204 ;  /* 0x000000ffff187224 */ /* 0x000fc400078e00cc */
[----:B------:R-:W-:-:S05]  /*a960*/  IMAD.MOV.U32 R25, RZ, RZ, R199 ;  /* 0x000000ffff197224 */ /* 0x000fca00078e00c7 */
[----:B------:R0:W-:Y:S02]  /*a970*/  STL.128 [R1+0x160], R24 ;  /* 0x0001601801007387 */ /* 0x0001e40000100c00 */
[----:B0-----:R-:W-:Y:S02]  /*a980*/  IMAD.MOV.U32 R24, RZ, RZ, R34 ;  /* 0x000000ffff187224 */ /* 0x001fe400078e0022 */
[----:B------:R-:W-:Y:S02]  /*a990*/  IMAD.MOV.U32 R25, RZ, RZ, R45 ;  /* 0x000000ffff197224 */ /* 0x000fe400078e002d */
[----:B------:R-:W-:Y:S02]  /*a9a0*/  IMAD.MOV.U32 R26, RZ, RZ, R44 ;  /* 0x000000ffff1a7224 */ /* 0x000fe400078e002c */
[----:B------:R-:W-:-:S05]  /*a9b0*/  IMAD.MOV.U32 R27, RZ, RZ, R57 ;  /* 0x000000ffff1b7224 */ /* 0x000fca00078e0039 */
[----:B------:R0:W-:Y:S02]  /*a9c0*/  STL.128 [R1+0x170], R24 ;  /* 0x0001701801007387 */ /* 0x0001e40000100c00 */
[----:B0-----:R-:W-:Y:S02]  /*a9d0*/  IMAD.MOV.U32 R24, RZ, RZ, R46 ;  /* 0x000000ffff187224 */ /* 0x001fe400078e002e */
[----:B------:R-:W-:Y:S02]  /*a9e0*/  IMAD.MOV.U32 R25, RZ, RZ, R47 ;  /* 0x000000ffff197224 */ /* 0x000fe400078e002f */
[----:B------:R-:W-:Y:S01]  /*a9f0*/  IMAD.MOV.U32 R26, RZ, RZ, R0 ;  /* 0x000000ffff1a7224 */ /* 0x000fe200078e0000 */
[----:B------:R-:W-:Y:S01]  /*aa00*/  IADD3 R0, P3, R2, 0xb8, RZ ;  /* 0x000000b802007810 */ /* 0x000fe20007f7e0ff */
[----:B------:R-:W-:-:S04]  /*aa10*/  IMAD.MOV.U32 R27, RZ, RZ, R3 ;  /* 0x000000ffff1b7224 */ /* 0x000fc800078e0003 */
[----:B------:R-:W-:Y:S01]  /*aa20*/  IMAD.X R3, RZ, RZ, R18, P3 ;  /* 0x000000ffff037224 */ /* 0x000fe200018e0612 */
[----:B------:R0:W-:Y:S02]  /*aa30*/  STL.128 [R1+0x180], R24 ;  /* 0x0001801801007387 */ /* 0x0001e40000100c00 */
[----:B0-----:R-:W-:Y:S02]  /*aa40*/  IMAD.MOV.U32 R26, RZ, RZ, R32 ;  /* 0x000000ffff1a7224 */ /* 0x001fe400078e0020 */
[----:B------:R-:W-:Y:S02]  /*aa50*/  IMAD.MOV.U32 R27, RZ, RZ, R41 ;  /* 0x000000ffff1b7224 */ /* 0x000fe400078e0029 */
[----:B------:R-:W-:Y:S02]  /*aa60*/  IMAD.MOV.U32 R24, RZ, RZ, R4 ;  /* 0x000000ffff187224 */ /* 0x000fe400078e0004 */
[----:B------:R-:W-:Y:S02]  /*aa70*/  IMAD.MOV.U32 R25, RZ, RZ, R7 ;  /* 0x000000ffff197224 */ /* 0x000fe400078e0007 */
[----:B------:R-:W-:-:S03]  /*aa80*/  IMAD.MOV.U32 R41, RZ, RZ, R15 ;  /* 0x000000ffff297224 */ /* 0x000fc600078e000f */
[----:B------:R0:W-:Y:S04]  /*aa90*/  STL.128 [R1+0x190], R24 ;  /* 0x0001901801007387 */ /* 0x0001e80000100c00 */
[----:B------:R1:W-:Y:S01]  /*aaa0*/  STL.128 [R1+0x1b0], R40 ;  /* 0x0001b02801007387 */ /* 0x0003e20000100c00 */
[----:B0-----:R-:W-:Y:S02]  /*aab0*/  IMAD.MOV.U32 R24, RZ, RZ, R0 ;  /* 0x000000ffff187224 */ /* 0x001fe400078e0000 */
[----:B------:R-:W-:Y:S02]  /*aac0*/  IMAD.MOV.U32 R25, RZ, RZ, R3 ;  /* 0x000000ffff197224 */ /* 0x000fe400078e0003 */
[----:B------:R-:W-:Y:S02]  /*aad0*/  IMAD.MOV.U32 R26, RZ, RZ, R12 ;  /* 0x000000ffff1a7224 */ /* 0x000fe400078e000c */
[----:B------:R-:W-:-:S05]  /*aae0*/  IMAD.MOV.U32 R27, RZ, RZ, R13 ;  /* 0x000000ffff1b7224 */ /* 0x000fca00078e000d */
[----:B------:R1:W-:Y:S01]  /*aaf0*/  STL.128 [R1+0x1a0], R24 ;  /* 0x0001a01801007387 */ /* 0x0003e20000100c00 */
[----:B--2---:R-:W-:-:S04]  /*ab00*/  LOP3.LUT R0, R30, 0x1, RZ, 0xfc, !PT ;  /* 0x000000011e007812 */ /* 0x004fc800078efcff */
[----:B------:R-:W-:-:S13]  /*ab10*/  ISETP.NE.AND P1, PT, R0, 0x3, PT ;  /* 0x000000030000780c */ /* 0x000fda0003f25270 */
[----:B-1----:R-:W-:Y:S05]  /*ab20*/  @!P1 BRA `(.L_x_1930) ;  /* 0x0000000000049947 */ /* 0x002fea0003800000 */
[----:B------:R-:W-:Y:S01]  /*ab30*/  BPT.TRAP 0x1 ;  /* 0x000000040000795c */ /* 0x000fe20000300000 */
.L_x_1930:
[----:B------:R-:W-:Y:S05]  /*ab40*/  BSYNC B0 ;  /* 0x0000000000007941 */ /* 0x000fea0003800000 */
.L_x_1929:
[----:B------:R-:W2:Y:S01]  /*ab50*/  LDL.64 R12, [R1+0x18] ;  /* 0x00001800010c7983 */ /* 0x000ea20000100a00 */
[----:B-----5:R-:W-:Y:S01]  /*ab60*/  SHF.L.U32 R21, R21, 0x1f, RZ ;  /* 0x0000001f15157819 */ /* 0x020fe200000006ff */
[----:B------:R-:W-:Y:S01]  /*ab70*/  BSSY B0, `(.L_x_1931) ;  /* 0x0000006000007945 */ /* 0x000fe20003800000 */
[----:B--2---:R-:W-:-:S05]  /*ab80*/  MOV R3, R12 ;  /* 0x0000000c00037202 */ /* 0x004fca0000000f00 */
[----:B------:R-:W-:-:S04]  /*ab90*/  IMAD R20, R20, 0x8, R3 ;  /* 0x0000000814147824 */ /* 0x000fc800078e0203 */
[----:B------:R0:W1:Y:S01]  /*aba0*/  SYNCS.PHASECHK.TRANS64.TRYWAIT P0, [R20+URZ], R21 ;  /* 0x00000015140075a7 */ /* 0x000062000800017f */
[----:B------:R-:W-:Y:S05]  /*abb0*/  @!P1 BRA `(.L_x_1932) ;  /* 0x0000000000049947 */ /* 0x000fea0003800000 */
[----:B------:R-:W-:Y:S01]  /*abc0*/  BPT.TRAP 0x1 ;  /* 0x000000040000795c */ /* 0x000fe20000300000 */
.L_x_1932:
[----:B------:R-:W-:Y:S05]  /*abd0*/  BSYNC B0 ;  /* 0x0000000000007941 */ /* 0x000fea0003800000 */
.L_x_1931:
[----:B------:R-:W-:Y:S04]  /*abe0*/  BSSY B0, `(.L_x_1933) ;  /* 0x0000004000007945 */ /* 0x000fe80003800000 */
[----:B-1----:R-:W-:Y:S05]  /*abf0*/  @P0 BRA `(.L_x_1934) ;  /* 0x0000000000080947 */ /* 0x002fea0003800000 */
[----:B------:R-:W1:Y:S02]  /*ac00*/  SYNCS.PHASECHK.TRANS64.TRYWAIT P0, [R20+URZ], R21 ;  /* 0x00000015140075a7 */ /* 0x000e64000800017f */
[----:B-1----:R-:W-:Y:S05]  /*ac10*/  @!P0 BRA `(.L_x_1935) ;  /* 0x000001f400048947 */ /* 0x002fea0003800000 */
.L_x_1934:
[----:B------:R-:W-:Y:S05]  /*ac20*/  BSYNC B0 ;  /* 0x0000000000007941 */ /* 0x000fea0003800000 */
.L_x_1933:
[----:B------:R-:W2:Y:S04]  /*ac30*/  LDL R7, [R1+0x1c8] ;  /* 0x0001c80001077983 */ /* 0x000ea80000100800 */
[----:B------:R-:W2:Y:S01]  /*ac40*/  LDL.64 R12, [R1+0x80] ;  /* 0x00008000010c7983 */ /* 0x000ea20000100a00 */
[----:B------:R-:W-:Y:S05]  /*ac50*/  WARPSYNC.ALL ;  /* 0x0000000000007948 */ /* 0x000fea0003800000 */
[----:B01----:R-:W3:Y:S04]  /*ac60*/  LDL.64 R20, [R1+0x78] ;  /* 0x0000780001147983 */ /* 0x003ee80000100a00 */
[----:B------:R-:W4:Y:S04]  /*ac70*/  LDL.64 R14, [R1+0x78] ;  /* 0x00007800010e7983 */ /* 0x000f280000100a00 */
[----:B------:R-:W5:Y:S04]  /*ac80*/  LDL.64 R56, [R1+0x78] ;  /* 0x0000780001387983 */ /* 0x000f680000100a00 */
[----:B------:R-:W5:Y:S01]  /*ac90*/  LDL.64 R58, [R1+0x78] ;  /* 0x00007800013a7983 */ /* 0x000f620000100a00 */
[----:B--2---:R-:W-:Y:S01]  /*aca0*/  IMAD R12, R7, 0x200, R12 ;  /* 0x00000200070c7824 */ /* 0x004fe200078e020c */
[----:B------:R-:W-:-:S02]  /*acb0*/  R2UR UR7, R13 ;  /* 0x000000000d0772ca */ /* 0x000fc400000e0000 */
[----:B------:R-:W2:Y:S01]  /*acc0*/  LDL R3, [R1+0x1d4] ;  /* 0x0001d40001037983 */ /* 0x000ea20000100800 */
[----:B------:R-:W-:Y:S01]  /*acd0*/  WARPGROUP.ARRIVE ;  /* 0x00000000000079c5 */ /* 0x000fe20000000000 */
[----:B------:R-:W-:Y:S01]  /*ace0*/  R2UR UR6, R12 ;  /* 0x000000000c0672ca */ /* 0x000fe200000e0000 */
[----:B------:R-:W-:Y:S01]  /*acf0*/  BSSY B0, `(.L_x_1936) ;  /* 0x000002e000007945 */ /* 0x000fe20003800000 */
[----:B------:R0:W-:Y:S01]  /*ad00*/  STL [R1+0x60], RZ ;  /* 0x000060ff01007387 */ /* 0x0001e20000100800 */
[----:B---3--:R-:W-:Y:S01]  /*ad10*/  R2UR UR4, R20 ;  /* 0x00000000140472ca */ /* 0x008fe200000e0000 */
[----:B------:R-:W-:Y:S01]  /*ad20*/  VIADD R20, R12, 0x2 ;  /* 0x000000020c147836 */ /* 0x000fe20000000000 */
[----:B------:R-:W-:Y:S01]  /*ad30*/  R2UR UR5, R21 ;  /* 0x00000000150572ca */ /* 0x000fe200000e0000 */
[----:B------:R-:W-:Y:S02]  /*ad40*/  IMAD.MOV.U32 R21, RZ, RZ, R13 ;  /* 0x000000ffff157224 */ /* 0x000fe400078e000d */
[----:B----4-:R-:W-:-:S02]  /*ad50*/  VIADD R14, R14, 0x2 ;  /* 0x000000020e0e7836 */ /* 0x010fc40000000000 */
[----:B-----5:R-:W-:Y:S02]  /*ad60*/  VIADD R56, R56, 0x4 ;  /* 0x0000000438387836 */ /* 0x020fe40000000000 */
[----:B------:R-:W-:-:S06]  /*ad70*/  VIADD R58, R58, 0x6 ;  /* 0x000000063a3a7836 */ /* 0x000fcc0000000000 */
[----:B------:R-:W-:Y:S01]  /*ad80*/  HGMMA.64x64x16.F32 R24, gdesc[UR4], RZ, !UPT, gsb0 ;  /* 0x00e00000041879f0 */ /* 0x000fe2000c0008ff */
[----:B------:R-:W-:Y:S02]  /*ad90*/  R2UR UR6, R20 ;  /* 0x00000000140672ca */ /* 0x000fe400000e0000 */
[----:B------:R-:W-:Y:S02]  /*ada0*/  R2UR UR7, R21 ;  /* 0x00000000150772ca */ /* 0x000fe400000e0000 */
[----:B------:R-:W-:Y:S01]  /*adb0*/  R2UR UR4, R14 ;  /* 0x000000000e0472ca */ /* 0x000fe200000e0000 */
[C---:B------:R-:W-:Y:S01]  /*adc0*/  VIADD R14, R12.reuse, 0x4 ;  /* 0x000000040c0e7836 */ /* 0x040fe20000000000 */
[----:B------:R-:W-:Y:S01]  /*add0*/  R2UR UR5, R15 ;  /* 0x000000000f0572ca */ /* 0x000fe200000e0000 */
[----:B------:R-:W-:Y:S01]  /*ade0*/  IMAD.MOV.U32 R15, RZ, RZ, R13 ;  /* 0x000000ffff0f7224 */ /* 0x000fe200078e000d */
[----:B--2---:R-:W-:Y:S01]  /*adf0*/  LEA.HI R0, R3, R3, RZ, 0x1 ;  /* 0x0000000303007211 */ /* 0x004fe200078f08ff */
[----:B------:R-:W-:-:S03]  /*ae00*/  VIADD R12, R12, 0x6 ;  /* 0x000000060c0c7836 */ /* 0x000fc60000000000 */
[----:B------:R-:W-:Y:S01]  /*ae10*/  LOP3.LUT R4, R0, 0xfffffffe, RZ, 0xc0, !PT ;  /* 0xfffffffe00047812 */ /* 0x000fe200078ec0ff */
[----:B------:R-:W-:-:S04]  /*ae20*/  IMAD.MOV.U32 R0, RZ, RZ, 0x1 ;  /* 0x00000001ff007424 */ /* 0x000fc800078e00ff */
[----:B------:R-:W-:Y:S01]  /*ae30*/  IMAD.IADD R3, R3, 0x1, -R4 ;  /* 0x0000000103037824 */ /* 0x000fe200078e0a04 */
[----:B------:R0:W-:Y:S04]  /*ae40*/  STL [R1+0x60], R0 ;  /* 0x0000600001007387 */ /* 0x0001e80000100800 */
[----:B------:R-:W-:Y:S01]  /*ae50*/  SHF.L.U32 R3, R3, 0x1f, RZ ;  /* 0x0000001f03037819 */ /* 0x000fe200000006ff */
[----:B------:R0:W-:Y:S04]  /*ae60*/  STL [R1+0x60], R0 ;  /* 0x0000600001007387 */ /* 0x0001e80000100800 */
[----:B------:R0:W-:Y:S04]  /*ae70*/  STL [R1+0x60], R0 ;  /* 0x0000600001007387 */ /* 0x0001e80000100800 */
[----:B------:R0:W-:Y:S01]  /*ae80*/  STL [R1+0x60], R0 ;  /* 0x0000600001007387 */ /* 0x0001e20000100800 */
[----:B------:R-:W-:-:S02]  /*ae90*/  WARPGROUP.DEPBAR.LE gsb0, 0x0 ;  /* 0x00008000000079c5 */ /* 0x000fc40000010000 */
[----:B------:R-:W-:-:S06]  /*aea0*/  WARPGROUP.ARRIVE ;  /* 0x00000000000079c5 */ /* 0x000fcc0000000000 */
        /* <DEDUP_REMOVED lines=16> */
[----:B------:R-:W1:Y:S02]  /*afb0*/  SYNCS.PHASECHK.TRANS64.TRYWAIT P0, [UR44+0x38810], R3 ;  /* 0x03881003ff0075a7 */ /* 0x000e64000800016c */
[----:B01----:R-:W-:Y:S05]  /*afc0*/  @!P0 BRA `(.L_x_1937) ;  /* 0x000001f0002c8947 */ /* 0x003fea0003800000 */
.L_x_2114:
[----:B------:R-:W-:Y:S05]  /*afd0*/  BSYNC B0 ;  /* 0x0000000000007941 */ /* 0x000fea0003800000 */
.L_x_1936:
[----:B0-----:R-:W2:Y:S04]  /*afe0*/  LDL R3, [R1+0x28] ;  /* 0x0000280001037983 */ /* 0x001ea80000100800 */
[----:B------:R0:W5:Y:S01]  /*aff0*/  LDL.64 R12, [R1+0x1c8] ;  /* 0x0001c800010c7983 */ /* 0x0001620000100a00 */
[----:B------:R-:W-:Y:S01]  /*b000*/  BSSY B0, `(.L_x_1938) ;  /* 0x0000005000007945 */ /* 0x000fe20003800000 */
[----:B--2---:R-:W-:-:S04]  /*b010*/  LOP3.LUT R3, R3, 0x1, RZ, 0xfc, !PT ;  /* 0x0000000103037812 */ /* 0x004fc800078efcff */
[----:B------:R-:W-:-:S13]  /*b020*/  ISETP.NE.AND P1, PT, R3, 0x3, PT ;  /* 0x000000030300780c */ /* 0x000fda0003f25270 */
[----:B0-----:R-:W-:Y:S05]  /*b030*/  @!P1 BRA `(.L_x_1939) ;  /* 0x0000000000049947 */ /* 0x001fea0003800000 */
[----:B------:R-:W-:Y:S01]  /*b040*/  BPT.TRAP 0x1 ;  /* 0x000000040000795c */ /* 0x000fe20000300000 */
.L_x_1939:
[----:B------:R-:W-:Y:S05]  /*b050*/  BSYNC B0 ;  /* 0x0000000000007941 */ /* 0x000fea0003800000 */
.L_x_1938:
        /* <DEDUP_REMOVED lines=8> */
.L_x_1941:
[----:B------:R-:W-:Y:S05]  /*b0e0*/  BSYNC B0 ;  /* 0x0000000000007941 */ /* 0x000fea0003800000 */
.L_x_1940:
[----:B------:R-:W-:Y:S04]  /*b0f0*/  BSSY B0, `(.L_x_1942) ;  /* 0x0000004000007945 */ /* 0x000fe80003800000 */
[----:B-1----:R-:W-:Y:S05]  /*b100*/  @P0 BRA `(.L_x_1943) ;  /* 0x0000000000080947 */ /* 0x002fea0003800000 */
[----:B------:R-:W1:Y:S02]  /*b110*/  SYNCS.PHASECHK.TRANS64.TRYWAIT P0, [R12+URZ], R13 ;  /* 0x0000000d0c0075a7 */ /* 0x000e64000800017f */
[----:B-1----:R-:W-:Y:S05]  /*b120*/  @!P0 BRA `(.L_x_1944) ;  /* 0x000001ec00ec8947 */ /* 0x002fea0003800000 */
.L_x_1943:
[----:B------:R-:W-:Y:S05]  /*b130*/  BSYNC B0 ;  /* 0x0000000000007941 */ /* 0x000fea0003800000 */
.L_x_1942:
[----:B------:R-:W2:Y:S04]  /*b140*/  LDL R4, [R1+0x68] ;  /* 0x0000680001047983 */ /* 0x000ea80000100800 */
[----:B------:R-:W3:Y:S04]  /*b150*/  LDL R3, [R1+0x1c8] ;  /* 0x0001c80001037983 */ /* 0x000ee80000100800 */
[----:B01----:R-:W3:Y:S04]  /*b160*/  LDL.64 R12, [R1+0x98] ;  /* 0x00009800010c7983 */ /* 0x003ee80000100a00 */
[----:B------:R-:W4:Y:S04]  /*b170*/  LDL.64 R14, [R1+0x90] ;  /* 0x00009000010e7983 */ /* 0x000f280000100a00 */
[----:B------:R-:W4:Y:S04]  /*b180*/  LDL.64 R20, [R1+0x90] ;  /* 0x0000900001147983 */ /* 0x000f280000100a00 */
[----:B------:R-:W4:Y:S04]  /*b190*/  LDL.64 R56, [R1+0x90] ;  /* 0x0000900001387983 */ /* 0x000f280000100a00 */
[----:B------:R-:W4:Y:S01]  /*b1a0*/  LDL.64 R58, [R1+0x90] ;  /* 0x00009000013a7983 */ /* 0x000f220000100a00 */
[----:B------:R-:W-:Y:S05]  /*b1b0*/  WARPSYNC.ALL ;  /* 0x0000000000007948 */ /* 0x000fea0003800000 */
[----:B------:R-:W-:Y:S01]  /*b1c0*/  WARPGROUP.ARRIVE ;  /* 0x00000000000079c5 */ /* 0x000fe20000000000 */
[----:B------:R-:W4:Y:S04]  /*b1d0*/  LDL.64 R60, [R1+0x90] ;  /* 0x00009000013c7983 */ /* 0x000f280000100a00 */
[----:B------:R-:W4:Y:S01]  /*b1e0*/  LDL.64 R62, [R1+0x90] ;  /* 0x00009000013e7983 */ /* 0x000f220000100a00 */
[----:B------:R-:W0:Y:S03]  /*b1f0*/  S2R R7, SR_TID.X ;  /* 0x0000000000077919 */ /* 0x000e260000002100 */
[----:B------:R-:W4:Y:S04]  /*b200*/  LDL.64 R64, [R1+0x90] ;  /* 0x0000900001407983 */ /* 0x000f280000100a00 */
[----:B------:R-:W4:Y:S04]  /*b210*/  LDL.64 R66, [R1+0x90] ;  /* 0x0000900001427983 */ /* 0x000f280000100a00 */
[----:B------:R-:W4:Y:S01]  /*b220*/  LDL.64 R68, [R1+0x90] ;  /* 0x0000900001447983 */ /* 0x000f220000100a00 */
[----:B--2---:R-:W-:Y:S01]  /*b230*/  ISETP.NE.U32.AND P0, PT, R4, RZ, PT ;  /* 0x000000ff0400720c */ /* 0x004fe20003f05070 */
[----:B---3--:R-:W-:Y:S01]  /*b240*/  IMAD R12, R3, 0x1000, R12 ;  /* 0x00001000030c7824 */ /* 0x008fe200078e020c */
[----:B------:R-:W-:-:S02]  /*b250*/  R2UR UR7, R13 ;  /* 0x000000000d0772ca */ /* 0x000fc400000e0000 */
[----:B----4-:R-:W-:Y:S02]  /*b260*/  R2UR UR4, R14 ;  /* 0x000000000e0472ca */ /* 0x010fe400000e0000 */
[----:B------:R-:W-:Y:S02]  /*b270*/  R2UR UR6, R12 ;  /* 0x000000000c0672ca */ /* 0x000fe400000e0000 */
[----:B------:R-:W-:-:S05]  /*b280*/  R2UR UR5, R15 ;  /* 0x000000000f0572ca */ /* 0x000fca00000e0000 */
[----:B------:R-:W-:-:S08]  /*b290*/  VOTEU.ANY UP0, P0 ;  /* 0x00000000003f7886 */ /* 0x000fd00000000100 */
[----:B------:R-:W-:Y:S01]  /*b2a0*/  HGMMA.64x64x16.F32 R24, gdesc[UR4], R24, UP0, gsb0 ;  /* 0x00e00000041879f0 */ /* 0x000fe2000b800818 */
[----:B------:R-:W-:Y:S02]  /*b2b0*/  VIADD R20, R20, 0x2 ;  /* 0x0000000214147836 */ /* 0x000fe40000000000 */
[----:B------:R-:W-:Y:S02]  /*b2c0*/  VIADD R14, R12, 0x2 ;  /* 0x000000020c0e7836 */ /* 0x000fe40000000000 */
[----:B------:R-:W-:Y:S01]  /*b2d0*/  IMAD.MOV.U32 R15, RZ, RZ, R13 ;  /* 0x000000ffff0f7224 */ /* 0x000fe200078e000d */
[----:B------:R-:W-:Y:S02]  /*b2e0*/  R2UR UR4, R20 ;  /* 0x00000000140472ca */ /* 0x000fe400000e0000 */
[----:B------:R-:W-:Y:S02]  /*b2f0*/  R2UR UR6, R14 ;  /* 0x000000000e0672ca */ /* 0x000fe400000e0000 */
[----:B------:R-:W-:-:S02]  /*b300*/  R2UR UR7, R15 ;  /* 0x000000000f0772ca */ /* 0x000fc400000e0000 */
[----:B------:R-:W-:Y:S01]  /*b310*/  R2UR UR5, R21 ;  /* 0x00000000150572ca */ /* 0x000fe200000e0000 */
[----:B------:R-:W-:Y:S02]  /*b320*/  WARPGROUP.DEPBAR.LE gsb0, 0x0 ;  /* 0x00008000000079c5 */ /* 0x000fe40000010000 */
[----:B------:R-:W-:Y:S01]  /*b330*/  WARPGROUP.ARRIVE ;  /* 0x00000000000079c5 */ /* 0x000fe20000000000 */
[----:B------:R-:W-:Y:S01]  /*b340*/  VIADD R56, R56, 0x4 ;  /* 0x0000000438387836 */ /* 0x000fe20000000000 */
[----:B------:R-:W2:Y:S08]  /*b350*/  LDL.64 R20, [R1+0x90] ;  /* 0x0000900001147983 */ /* 0x000eb00000100a00 */
[----:B------:R-:W-:Y:S01]  /*b360*/  HGMMA.64x64x16.F32 R24, gdesc[UR4], R24, gsb0 ;  /* 0x00e00000041879f0 */ /* 0x000fe20008000818 */
[----:B------:R-:W-:-:S02]  /*b370*/  VIADD R14, R12, 0x4 ;  /* 0x000000040c0e7836 */ /* 0x000fc40000000000 */
[----:B------:R-:W-:Y:S01]  /*b380*/  IMAD.MOV.U32 R15, RZ, RZ, R13 ;  /* 0x000000ffff0f7224 */ /* 0x000fe200078e000d */
[----:B------:R-:W-:Y:S02]  /*b390*/  R2UR UR4, R56 ;  /* 0x00000000380472ca */ /* 0x000fe400000e0000 */
[----:B------:R-:W-:Y:S02]  /*b3a0*/  R2UR UR6, R14 ;  /* 0x000000000e0672ca */ /* 0x000fe400000e0000 */
[----:B------:R-:W-:Y:S02]  /*b3b0*/  R2UR UR7, R15 ;  /* 0x000000000f0772ca */ /* 0x000fe400000e0000 */
[----:B------:R-:W-:Y:S01]  /*b3c0*/  R2UR UR5, R57 ;  /* 0x00000000390572ca */ /* 0x000fe200000e0000 */
[----:B------:R-:W-:Y:S02]  /*b3d0*/  WARPGROUP.DEPBAR.LE gsb0, 0x0 ;  /* 0x00008000000079c5 */ /* 0x000fe40000010000 */
[----:B------:R-:W-:Y:S01]  /*b3e0*/  WARPGROUP.ARRIVE ;  /* 0x00000000000079c5 */ /* 0x000fe20000000000 */
[----:B------:R-:W-:Y:S01]  /*b3f0*/  VIADD R58, R58, 0x6 ;  /* 0x000000063a3a7836 */ /* 0x000fe20000000000 */
[----:B------:R-:W3:Y:S08]  /*b400*/  LDL.64 R56, [R1+0x90] ;  /* 0x0000900001387983 */ /* 0x000ef00000100a00 */
        /* <DEDUP_REMOVED lines=10> */
[----:B------:R-:W4:Y:S08]  /*b4b0*/  LDL.64 R58, [R1+0x90] ;  /* 0x00009000013a7983 */ /* 0x000f300000100a00 */
        /* <DEDUP_REMOVED lines=20> */
[----:B--2---:R-:W-:Y:S01]  /*b600*/  VIADD R20, R20, 0x204 ;  /* 0x0000020414147836 */ /* 0x004fe20000000000 */
        /* <DEDUP_REMOVED lines=10> */
[----:B---3--:R-:W-:Y:S01]  /*b6b0*/  VIADD R56, R56, 0x206 ;  /* 0x0000020638387836 */ /* 0x008fe20000000000 */
        /* <DEDUP_REMOVED lines=10> */
[----:B----4-:R-:W-:Y:S01]  /*b760*/  VIADD R58, R58, 0x400 ;  /* 0x000004003a3a7836 */ /* 0x010fe20000000000 */
        /* <DEDUP_REMOVED lines=84> */
[----:B------:R-:W-:Y:S02]  /*bcb0*/  R2UR UR5, R63 ;  /* 0x000000003f0572ca */ /* 0x000fe400000e0000 */
[----:B0-----:R-:W-:Y:S01]  /*bcc0*/  SHF.R.U32.HI R7, RZ, 0x7, R7 ;  /* 0x00000007ff077819 */ /* 0x001fe20000011607 */
[----:B------:R-:W-:-:S02]  /*bcd0*/  WARPGROUP.DEPBAR.LE gsb0, 0x0 ;  /* 0x00008000000079c5 */ /* 0x000fc40000010000 */
[----:B------:R-:W-:Y:S01]  /*bce0*/  WARPGROUP.ARRIVE ;  /* 0x00000000000079c5 */ /* 0x000fe20000000000 */
[----:B------:R-:W-:Y:S01]  /*bcf0*/  VIADD R4, R12, 0x800 ;  /* 0x000008000c047836 */ /* 0x000fe20000000000 */
[----:B------:R-:W-:Y:S01]  /*bd00*/  UMOV UR8, 0x1 ;  /* 0x0000000100087882 */ /* 0x000fe20000000000 */
[----:B------:R-:W-:Y:S01]  /*bd10*/  IMAD.MOV.U32 R15, RZ, RZ, R13 ;  /* 0x000000ffff0f7224 */ /* 0x000fe200078e000d */
[----:B------:R-:W3:Y:S04]  /*bd20*/  LDL.64 R62, [R1+0x90] ;  /* 0x00009000013e7983 */ /* 0x000ee80000100a00 */
[----:B------:R-:W-:Y:S01]  /*bd30*/  HGMMA.64x64x16.F32 R24, gdesc[UR4], R24, gsb0 ;  /* 0x00e00000041879f0 */ /* 0x000fe20008000818 */
[----:B------:R-:W0:Y:S01]  /*bd40*/  SHFL.IDX PT, R3, R7, RZ, 0x1f ;  /* 0x00001fff07037589 */ /* 0x000e2200000e0000 */
[----:B------:R-:W-:-:S02]  /*bd50*/  R2UR UR7, R15 ;  /* 0x000000000f0772ca */ /* 0x000fc400000e0000 */
[----:B----4-:R-:W-:Y:S01]  /*bd60*/  R2UR UR5, R21 ;  /* 0x00000000150572ca */ /* 0x010fe200000e0000 */
[----:B------:R-:W-:Y:S01]  /*bd70*/  UISETP.NE.U32.AND UP0, UPT, UR8, URZ, UPT ;  /* 0x0000003f0800728c */ /* 0x000fe2000bf05070 */
[----:B0-----:R-:W-:-:S04]  /*bd80*/  ISETP.GT.AND P0, PT, R3, 0x7f, PT ;  /* 0x0000007f0300780c */ /* 0x001fc80003f04270 */
[----:B------:R-:W-:-:S04]  /*bd90*/  SEL R3, RZ, 0x2, !P0 ;  /* 0x00000002ff037807 */ /* 0x000fc80004000000 */
[----:B------:R-:W-:Y:S01]  /*bda0*/  IADD3 R20, R20, 0x800, R3 ;  /* 0x0000080014147810 */ /* 0x000fe20007ffe003 */
[----:B------:R-:W-:-:S03]  /*bdb0*/  IMAD.IADD R14, R3, 0x1, R4 ;  /* 0x00000001030e7824 */ /* 0x000fc600078e0204 */
[----:B------:R-:W-:Y:S02]  /*bdc0*/  R2UR UR4, R20 ;  /* 0x00000000140472ca */ /* 0x000fe400000e0000 */
[----:B------:R-:W-:Y:S01]  /*bdd0*/  R2UR UR6, R14 ;  /* 0x000000000e0672ca */ /* 0x000fe200000e0000 */
[----:B------:R-:W-:Y:S02]  /*bde0*/  WARPGROUP.DEPBAR.LE gsb0, 0x0 ;  /* 0x00008000000079c5 */ /* 0x000fe40000010000 */
[----:B------:R-:W-:-:S10]  /*bdf0*/  WARPGROUP.ARRIVE ;  /* 0x00000000000079c5 */ /* 0x000fd40000000000 */
[----:B------:R-:W-:Y:S01]  /*be00*/  HGMMA.64x64x16.F32 R24, gdesc[UR4], R24, UP0, gsb0 ;  /* 0x00e00000041879f0 */ /* 0x000fe2000b800818 */
[----:B------:R-:W-:-:S05]  /*be10*/  IMAD.MOV.U32 R20, RZ, RZ, 0x4 ;  /* 0x00000004ff147424 */ /* 0x000fca00078e00ff */
[----:B------:R-:W-:Y:S01]  /*be20*/  SEL R7, R20, 0x2, P0 ;  /* 0x0000000214077807 */ /* 0x000fe20000000000 */
[----:B------:R-:W-:-:S03]  /*be30*/  IMAD.MOV.U32 R15, RZ, RZ, R13 ;  /* 0x000000ffff0f7224 */ /* 0x000fc600078e000d */
[----:B------:R-:W-:Y:S01]  /*be40*/  IADD3 R56, R7, 0x800, R56 ;  /* 0x0000080007387810 */ /* 0x000fe20007ffe038 */
[----:B------:R-:W-:Y:S01]  /*be50*/  IMAD.IADD R14, R4, 0x1, R7 ;  /* 0x00000001040e7824 */ /* 0x000fe200078e0207 */
[----:B------:R-:W-:Y:S02]  /*be60*/  R2UR UR7, R15 ;  /* 0x000000000f0772ca */ /* 0x000fe400000e0000 */
[----:B------:R-:W-:Y:S02]  /*be70*/  R2UR UR4, R56 ;  /* 0x00000000380472ca */ /* 0x000fe400000e0000 */
[----:B------:R-:W-:Y:S02]  /*be80*/  R2UR UR6, R14 ;  /* 0x000000000e0672ca */ /* 0x000fe400000e0000 */
[----:B------:R-:W-:Y:S01]  /*be90*/  R2UR UR5, R57 ;  /* 0x00000000390572ca */ /* 0x000fe200000e0000 */
[----:B------:R-:W-:Y:S02]  /*bea0*/  WARPGROUP.DEPBAR.LE gsb0, 0x0 ;  /* 0x00008000000079c5 */ /* 0x000fe40000010000 */
[----:B------:R-:W-:-:S10]  /*beb0*/  WARPGROUP.ARRIVE ;  /* 0x00000000000079c5 */ /* 0x000fd40000000000 */
[----:B------:R-:W-:Y:S01]  /*bec0*/  HGMMA.64x64x16.F32 R24, gdesc[UR4], R24, gsb0 ;  /* 0x00e00000041879f0 */ /* 0x000fe20008000818 */
[----:B------:R-:W-:Y:S01]  /*bed0*/  SEL R15, R20, 0x6, !P0 ;  /* 0x00000006140f7807 */ /* 0x000fe20004000000 */
[----:B------:R-:W-:-:S03]  /*bee0*/  IMAD.MOV.U32 R21, RZ, RZ, R13 ;  /* 0x000000ffff157224 */ /* 0x000fc600078e000d */
[----:B--2---:R-:W-:Y:S01]  /*bef0*/  IADD3 R58, R15, 0x800, R58 ;  /* 0x000008000f3a7810 */ /* 0x004fe20007ffe03a */
[----:B------:R-:W-:Y:S01]  /*bf00*/  IMAD.IADD R20, R4, 0x1, R15 ;  /* 0x0000000104147824 */ /* 0x000fe200078e020f */
[----:B------:R-:W-:Y:S02]  /*bf10*/  R2UR UR7, R21 ;  /* 0x00000000150772ca */ /* 0x000fe400000e0000 */
[----:B------:R-:W-:Y:S02]  /*bf20*/  R2UR UR4, R58 ;  /* 0x000000003a0472ca */ /* 0x000fe400000e0000 */
[----:B------:R-:W-:Y:S02]  /*bf30*/  R2UR UR6, R20 ;  /* 0x00000000140672ca */ /* 0x000fe400000e0000 */
[----:B------:R-:W-:Y:S01]  /*bf40*/  R2UR UR5, R59 ;  /* 0x000000003b0572ca */ /* 0x000fe200000e0000 */
[----:B------:R-:W-:Y:S01]  /*bf50*/  IMAD.MOV.U32 R4, RZ, RZ, 0x28 ;  /* 0x00000028ff047424 */ /* 0x000fe200078e00ff */
[----:B------:R-:W2:Y:S01]  /*bf60*/  LDL.64 R58, [R1+0x90] ;  /* 0x00009000013a7983 */ /* 0x000ea20000100a00 */
[----:B------:R-:W-:-:S03]  /*bf70*/  IMAD.MOV.U32 R21, RZ, RZ, 0xa00 ;  /* 0x00000a00ff157424 */ /* 0x000fc600078e00ff */
[----:B------:R-:W-:Y:S01]  /*bf80*/  SEL R4, R4, 0x26, P0 ;  /* 0x0000002604047807 */ /* 0x000fe20000000000 */
[----:B------:R-:W-:Y:S02]  /*bf90*/  WARPGROUP.DEPBAR.LE gsb0, 0x0 ;  /* 0x00008000000079c5 */ /* 0x000fe40000010000 */
[----:B------:R-:W-:-:S06]  /*bfa0*/  WARPGROUP.ARRIVE ;  /* 0x00000000000079c5 */ /* 0x000fcc0000000000 */
[----:B------:R-:W-:Y:S01]  /*bfb0*/  HGMMA.64x64x16.F32 R24, gdesc[UR4], R24, gsb0 ;  /* 0x00e00000041879f0 */ /* 0x000fe20008000818 */
[----:B------:R-:W-:-:S05]  /*bfc0*/  SEL R21, R21, 0x980, P0 ;  /* 0x0000098015157807 */ /* 0x000fca0000000000 */
[----:B------:R-:W-:-:S05]  /*bfd0*/  IMAD.IADD R4, R4, 0x1, R21 ;  /* 0x0000000104047824 */ /* 0x000fca00078e0215 */
[----:B------:R-:W-:-:S05]  /*bfe0*/  LOP3.LUT R21, R4, 0xa06, RZ, 0xc0, !PT ;  /* 0x00000a0604157812 */ /* 0x000fca00078ec0ff */
[----:B---3--:R-:W-:Y:S02]  /*bff0*/  IMAD.IADD R60, R21, 0x1, R60 ;  /* 0x00000001153c7824 */ /* 0x008fe400078e023c */
[----:B------:R-:W-:Y:S02]  /*c000*/  IMAD.IADD R20, R12, 0x1, R21 ;  /* 0x000000010c147824 */ /* 0x000fe400078e0215 */
[----:B------:R-:W-:Y:S01]  /*c010*/  IMAD.MOV.U32 R21, RZ, RZ, R13 ;  /* 0x000000ffff157224 */ /* 0x000fe200078e000d */
[----:B------:R-:W-:Y:S02]  /*c020*/  R2UR UR4, R60 ;  /* 0x000000003c0472ca */ /* 0x000fe400000e0000 */
[----:B------:R-:W-:Y:S02]  /*c030*/  R2UR UR6, R20 ;  /* 0x00000000140672ca */ /* 0x000fe400000e0000 */
[----:B------:R-:W-:Y:S02]  /*c040*/  R2UR UR7, R21 ;  /* 0x00000000150772ca */ /* 0x000fe400000e0000 */
[----:B------:R-:W-:Y:S01]  /*c050*/  R2UR UR5, R61 ;  /* 0x000000003d0572ca */ /* 0x000fe200000e0000 */
[----:B------:R-:W-:-:S02]  /*c060*/  WARPGROUP.DEPBAR.LE gsb0, 0x0 ;  /* 0x00008000000079c5 */ /* 0x000fc40000010000 */
[----:B------:R-:W-:Y:S01]  /*c070*/  WARPGROUP.ARRIVE ;  /* 0x00000000000079c5 */ /* 0x000fe20000000000 */
[----:B------:R-:W-:Y:S01]  /*c080*/  VIADD R4, R12, 0xa00 ;  /* 0x00000a000c047836 */ /* 0x000fe20000000000 */
[C---:B------:R-:W-:Y:S01]  /*c090*/  IADD3 R20, R3.reuse, 0xa00, R64 ;  /* 0x00000a0003147810 */ /* 0x040fe20007ffe040 */
[----:B------:R-:W-:Y:S01]  /*c0a0*/  IMAD.MOV.U32 R21, RZ, RZ, R65 ;  /* 0x000000ffff157224 */ /* 0x000fe200078e0041 */
[----:B------:R-:W3:Y:S06]  /*c0b0*/  LDL.64 R60, [R1+0x90] ;  /* 0x00009000013c7983 */ /* 0x000eec0000100a00 */
[----:B------:R-:W-:Y:S01]  /*c0c0*/  HGMMA.64x64x16.F32 R24, gdesc[UR4], R24, gsb0 ;  /* 0x00e00000041879f0 */ /* 0x000fe20008000818 */
[----:B------:R-:W-:-:S02]  /*c0d0*/  IMAD.IADD R56, R3, 0x1, R4 ;  /* 0x0000000103387824 */ /* 0x000fc400078e0204 */
[----:B------:R-:W-:Y:S01]  /*c0e0*/  IMAD.MOV.U32 R57, RZ, RZ, R13 ;  /* 0x000000ffff397224 */ /* 0x000fe200078e000d */
[----:B------:R-:W-:Y:S01]  /*c0f0*/  R2UR UR4, R20 ;  /* 0x00000000140472ca */ /* 0x000fe200000e0000 */
[----:B------:R-:W4:Y:S01]  /*c100*/  LDL.64 R64, [R1+0x90] ;  /* 0x0000900001407983 */ /* 0x000f220000100a00 */
[----:B------:R-:W-:Y:S02]  /*c110*/  R2UR UR6, R56 ;  /* 0x00000000380672ca */ /* 0x000fe400000e0000 */
[----:B------:R-:W-:Y:S02]  /*c120*/  R2UR UR7, R57 ;  /* 0x00000000390772ca */ /* 0x000fe400000e0000 */
[----:B------:R-:W-:Y:S01]  /*c130*/  R2UR UR5, R21 ;  /* 0x00000000150572ca */ /* 0x000fe200000e0000 */
[----:B------:R-:W-:Y:S02]  /*c140*/  WARPGROUP.DEPBAR.LE gsb0, 0x0 ;  /* 0x00008000000079c5 */ /* 0x000fe40000010000 */
[----:B------:R-:W-:-:S10]  /*c150*/  WARPGROUP.ARRIVE ;  /* 0x00000000000079c5 */ /* 0x000fd40000000000 */
[----:B------:R-:W-:Y:S01]  /*c160*/  HGMMA.64x64x16.F32 R24, gdesc[UR4], R24, gsb0 ;  /* 0x00e00000041879f0 */ /* 0x000fe20008000818 */
[C---:B------:R-:W-:Y:S01]  /*c170*/  IMAD.IADD R56, R7.reuse, 0x1, R4 ;  /* 0x0000000107387824 */ /* 0x040fe200078e0204 */
[----:B------:R-:W-:Y:S01]  /*c180*/  IADD3 R20, R7, 0xa00, R66 ;  /* 0x00000a0007147810 */ /* 0x000fe20007ffe042 */
[----:B------:R-:W-:Y:S02]  /*c190*/  IMAD.MOV.U32 R21, RZ, RZ, R67 ;  /* 0x000000ffff157224 */ /* 0x000fe400078e0043 */
[----:B------:R-:W-:Y:S01]  /*c1a0*/  IMAD.MOV.U32 R57, RZ, RZ, R13 ;  /* 0x000000ffff397224 */ /* 0x000fe200078e000d */
[----:B------:R-:W-:Y:S02]  /*c1b0*/  R2UR UR6, R56 ;  /* 0x00000000380672ca */ /* 0x000fe400000e0000 */
[----:B------:R-:W-:Y:S02]  /*c1c0*/  R2UR UR4, R20 ;  /* 0x00000000140472ca */ /* 0x000fe400000e0000 */
[----:B------:R-:W-:-:S02]  /*c1d0*/  R2UR UR7, R57 ;  /* 0x00000000390772ca */ /* 0x000fc400000e0000 */
[----:B------:R-:W-:Y:S01]  /*c1e0*/  R2UR UR5, R21 ;  /* 0x00000000150572ca */ /* 0x000fe200000e0000 */
[----:B------:R-:W-:Y:S02]  /*c1f0*/  WARPGROUP.DEPBAR.LE gsb0, 0x0 ;  /* 0x00008000000079c5 */ /* 0x000fe40000010000 */
[----:B------:R-:W-:Y:S01]  /*c200*/  WARPGROUP.ARRIVE ;  /* 0x00000000000079c5 */ /* 0x000fe20000000000 */
[C---:B------:R-:W-:Y:S01]  /*c210*/  IMAD.IADD R20, R15.reuse, 0x1, R4 ;  /* 0x000000010f147824 */ /* 0x040fe200078e0204 */
[----:B------:R-:W-:Y:S01]  /*c220*/  IADD3 R62, R15, 0xa00, R62 ;  /* 0x00000a000f3e7810 */ /* 0x000fe20007ffe03e */
[----:B------:R-:W4:Y:S07]  /*c230*/  LDL.64 R56, [R1+0x90] ;  /* 0x0000900001387983 */ /* 0x000f2e0000100a00 */
[----:B------:R-:W-:Y:S01]  /*c240*/  HGMMA.64x64x16.F32 R24, gdesc[UR4], R24, gsb0 ;  /* 0x00e00000041879f0 */ /* 0x000fe20008000818 */
[----:B------:R-:W-:Y:S01]  /*c250*/  IMAD.MOV.U32 R21, RZ, RZ, R13 ;  /* 0x000000ffff157224 */ /* 0x000fe200078e000d */
[----:B------:R-:W-:-:S02]  /*c260*/  R2UR UR6, R20 ;  /* 0x00000000140672ca */ /* 0x000fc400000e0000 */
[----:B------:R-:W-:Y:S02]  /*c270*/  R2UR UR4, R62 ;  /* 0x000000003e0472ca */ /* 0x000fe400000e0000 */
[----:B------:R-:W-:Y:S02]  /*c280*/  R2UR UR7, R21 ;  /* 0x00000000150772ca */ /* 0x000fe400000e0000 */
[----:B------:R-:W-:Y:S01]  /*c290*/  R2UR UR5, R63 ;  /* 0x000000003f0572ca */ /* 0x000fe200000e0000 */
[----:B------:R-:W-:Y:S02]  /*c2a0*/  IMAD.MOV.U32 R4, RZ, RZ, 0x30 ;  /* 0x00000030ff047424 */ /* 0x000fe400078e00ff */
[----:B------:R-:W-:-:S03]  /*c2b0*/  IMAD.MOV.U32 R21, RZ, RZ, 0xc00 ;  /* 0x00000c00ff157424 */ /* 0x000fc600078e00ff */
[----:B------:R-:W-:Y:S02]  /*c2c0*/  SEL R4, R4, 0x2e, P0 ;  /* 0x0000002e04047807 */ /* 0x000fe40000000000 */
[----:B------:R-:W-:Y:S01]  /*c2d0*/  SEL R21, R21, 0xb80, P0 ;  /* 0x00000b8015157807 */ /* 0x000fe20000000000 */
[----:B------:R-:W-:Y:S02]  /*c2e0*/  WARPGROUP.DEPBAR.LE gsb0, 0x0 ;  /* 0x00008000000079c5 */ /* 0x000fe40000010000 */
[----:B------:R-:W-:-:S06]  /*c2f0*/  WARPGROUP.ARRIVE ;  /* 0x00000000000079c5 */ /* 0x000fcc0000000000 */
[----:B------:R-:W-:Y:S01]  /*c300*/  HGMMA.64x64x16.F32 R24, gdesc[UR4], R24, gsb0 ;  /* 0x00e00000041879f0 */ /* 0x000fe20008000818 */
[----:B------:R-:W-:-:S05]  /*c310*/  IMAD.IADD R4, R4, 0x1, R21 ;  /* 0x0000000104047824 */ /* 0x000fca00078e0215 */
[----:B------:R-:W-:Y:S01]  /*c320*/  LOP3.LUT R63, R4, 0xe06, RZ, 0xc0, !PT ;  /* 0x00000e06043f7812 */ /* 0x000fe200078ec0ff */
[----:B------:R-:W-:-:S04]  /*c330*/  IMAD.MOV.U32 R21, RZ, RZ, R69 ;  /* 0x000000ffff157224 */ /* 0x000fc800078e0045 */
[----:B------:R-:W-:Y:S02]  /*c340*/  IMAD.IADD R20, R63, 0x1, R68 ;  /* 0x000000013f147824 */ /* 0x000fe400078e0244 */
        /* <DEDUP_REMOVED lines=9> */
[C---:B--2---:R-:W-:Y:S01]  /*c3e0*/  IADD3 R58, R3.reuse, 0xc00, R58 ;  /* 0x00000c00033a7810 */ /* 0x044fe20007ffe03a */
[----:B------:R-:W2:Y:S07]  /*c3f0*/  LDL.64 R62, [R1+0x90] ;  /* 0x00009000013e7983 */ /* 0x000eae0000100a00 */
[----:B------:R-:W-:Y:S01]  /*c400*/  HGMMA.64x64x16.F32 R24, gdesc[UR4], R24, gsb0 ;  /* 0x00e00000041879f0 */ /* 0x000fe20008000818 */
[----:B------:R-:W-:-:S02]  /*c410*/  IMAD.IADD R20, R3, 0x1, R4 ;  /* 0x0000000103147824 */ /* 0x000fc400078e0204 */
[--C-:B------:R-:W-:Y:S01]  /*c420*/  IMAD.MOV.U32 R21, RZ, RZ, R13.reuse ;  /* 0x000000ffff157224 */ /* 0x100fe200078e000d */
[----:B------:R-:W-:Y:S02]  /*c430*/  R2UR UR4, R58 ;  /* 0x000000003a0472ca */ /* 0x000fe400000e0000 */
[----:B------:R-:W-:Y:S02]  /*c440*/  R2UR UR6, R20 ;  /* 0x00000000140672ca */ /* 0x000fe400000e0000 */
[----:B------:R-:W-:Y:S02]  /*c450*/  R2UR UR7, R21 ;  /* 0x00000000150772ca */ /* 0x000fe400000e0000 */
[----:B------:R-:W-:Y:S01]  /*c460*/  R2UR UR5, R59 ;  /* 0x000000003b0572ca */ /* 0x000fe200000e0000 */
[----:B------:R-:W-:Y:S02]  /*c470*/  WARPGROUP.DEPBAR.LE gsb0, 0x0 ;  /* 0x00008000000079c5 */ /* 0x000fe40000010000 */
[----:B------:R-:W-:Y:S01]  /*c480*/  WARPGROUP.ARRIVE ;  /* 0x00000000000079c5 */ /* 0x000fe20000000000 */
[C---:B------:R-:W-:Y:S01]  /*c490*/  IMAD.IADD R20, R7.reuse, 0x1, R4 ;  /* 0x0000000107147824 */ /* 0x040fe200078e0204 */
[----:B---3--:R-:W-:Y:S01]  /*c4a0*/  IADD3 R60, R7, 0xc00, R60 ;  /* 0x00000c00073c7810 */ /* 0x008fe20007ffe03c */
[----:B------:R-:W-:Y:S01]  /*c4b0*/  IMAD.MOV.U32 R21, RZ, RZ, R13 ;  /* 0x000000ffff157224 */ /* 0x000fe200078e000d */
[----:B------:R-:W3:Y:S06]  /*c4c0*/  LDL.64 R58, [R1+0x90] ;  /* 0x00009000013a7983 */ /* 0x000eec0000100a00 */
[----:B------:R-:W-:Y:S01]  /*c4d0*/  HGMMA.64x64x16.F32 R24, gdesc[UR4], R24, gsb0 ;  /* 0x00e00000041879f0 */ /* 0x000fe20008000818 */
[----:B------:R-:W-:-:S02]  /*c4e0*/  R2UR UR6, R20 ;  /* 0x00000000140672ca */ /* 0x000fc400000e0000 */
[----:B------:R-:W-:Y:S02]  /*c4f0*/  R2UR UR7, R21 ;  /* 0x00000000150772ca */ /* 0x000fe400000e0000 */
[----:B------:R-:W-:Y:S02]  /*c500*/  R2UR UR4, R60 ;  /* 0x000000003c0472ca */ /* 0x000fe400000e0000 */
[----:B------:R-:W-:Y:S01]  /*c510*/  R2UR UR5, R61 ;  /* 0x000000003d0572ca */ /* 0x000fe200000e0000 */
[----:B------:R-:W-:Y:S02]  /*c520*/  WARPGROUP.DEPBAR.LE gsb0, 0x0 ;  /* 0x00008000000079c5 */ /* 0x000fe40000010000 */
[----:B------:R-:W-:Y:S01]  /*c530*/  WARPGROUP.ARRIVE ;  /* 0x00000000000079c5 */ /* 0x000fe20000000000 */
[C---:B------:R-:W-:Y:S01]  /*c540*/  IMAD.IADD R20, R15.reuse, 0x1, R4 ;  /* 0x000000010f147824 */ /* 0x040fe200078e0204 */
[----:B----4-:R-:W-:Y:S01]  /*c550*/  IADD3 R56, R15, 0xc00, R56 ;  /* 0x00000c000f387810 */ /* 0x010fe20007ffe038 */
[----:B------:R-:W-:Y:S01]  /*c560*/  IMAD.MOV.U32 R21, RZ, RZ, R13 ;  /* 0x000000ffff157224 */ /* 0x000fe200078e000d */
[----:B------:R-:W4:Y:S06]  /*c570*/  LDL.64 R60, [R1+0x90] ;  /* 0x00009000013c7983 */ /* 0x000f2c0000100a00 */
[----:B------:R-:W-:Y:S01]  /*c580*/  HGMMA.64x64x16.F32 R24, gdesc[UR4], R24, gsb0 ;  /* 0x00e00000041879f0 */ /* 0x000fe20008000818 */
        /* <DEDUP_REMOVED lines=15> */
[----:B------:R-:W-:Y:S01]  /*c680*/  IMAD.IADD R56, R12, 0x1, R57 ;  /* 0x000000010c387824 */ /* 0x000fe200078e0239 */
[----:B------:R-:W-:Y:S01]  /*c690*/  R2UR UR5, R21 ;  /* 0x00000000150572ca */ /* 0x000fe200000e0000 */
[----:B------:R-:W-:Y:S01]  /*c6a0*/  IMAD.MOV.U32 R57, RZ, RZ, R13 ;  /* 0x000000ffff397224 */ /* 0x000fe200078e000d */
[----:B------:R-:W-:Y:S01]  /*c6b0*/  R2UR UR4, R20 ;  /* 0x00000000140472ca */ /* 0x000fe200000e0000 */
[----:B------:R-:W4:Y:S01]  /*c6c0*/  LDL.64 R64, [R1+0x90] ;  /* 0x0000900001407983 */ /* 0x000f220000100a00 */
[----:B------:R-:W-:Y:S02]  /*c6d0*/  R2UR UR6, R56 ;  /* 0x00000000380672ca */ /* 0x000fe400000e0000 */
[----:B------:R-:W-:Y:S01]  /*c6e0*/  R2UR UR7, R57 ;  /* 0x00000000390772ca */ /* 0x000fe200000e0000 */
[----:B------:R-:W-:-:S02]  /*c6f0*/  WARPGROUP.DEPBAR.LE gsb0, 0x0 ;  /* 0x00008000000079c5 */ /* 0x000fc40000010000 */
[----:B------:R-:W-:Y:S01]  /*c700*/  WARPGROUP.ARRIVE ;  /* 0x00000000000079c5 */ /* 0x000fe20000000000 */
[----:B------:R-:W-:Y:S01]  /*c710*/  VIADD R4, R12, 0xe00 ;  /* 0x00000e000c047836 */ /* 0x000fe20000000000 */
[C---:B--2---:R-:W-:Y:S01]  /*c720*/  IADD3 R62, R3.reuse, 0xe00, R62 ;  /* 0x00000e00033e7810 */ /* 0x044fe20007ffe03e */
[----:B------:R-:W-:Y:S01]  /*c730*/  IMAD.MOV.U32 R21, RZ, RZ, R13 ;  /* 0x000000ffff157224 */ /* 0x000fe200078e000d */
[----:B------:R-:W2:Y:S06]  /*c740*/  LDL R57, [R1] ;  /* 0x0000000001397983 */ /* 0x000eac0000100800 */
[----:B------:R-:W-:Y:S01]  /*c750*/  HGMMA.64x64x16.F32 R24, gdesc[UR4], R24, gsb0 ;  /* 0x00e00000041879f0 */ /* 0x000fe20008000818 */
[----:B------:R-:W-:Y:S01]  /*c760*/  IMAD.IADD R20, R3, 0x1, R4 ;  /* 0x0000000103147824 */ /* 0x000fe200078e0204 */
[----:B------:R-:W-:Y:S01]  /*c770*/  R2UR UR7, R21 ;  /* 0x00000000150772ca */ /* 0x000fe200000e0000 */
[----:B------:R0:W5:Y:S01]  /*c780*/  LDL R3, [R1+0x1c8] ;  /* 0x0001c80001037983 */ /* 0x0001620000100800 */
[----:B------:R-:W-:-:S02]  /*c790*/  R2UR UR4, R62 ;  /* 0x000000003e0472ca */ /* 0x000fc400000e0000 */
[----:B------:R-:W-:Y:S01]  /*c7a0*/  R2UR UR6, R20 ;  /* 0x00000000140672ca */ /* 0x000fe200000e0000 */
[----:B------:R0:W5:Y:S01]  /*c7b0*/  LDL R56, [R1+0xc] ;  /* 0x00000c0001387983 */ /* 0x0001620000100800 */
[----:B------:R-:W-:Y:S01]  /*c7c0*/  R2UR UR5, R63 ;  /* 0x000000003f0572ca */ /* 0x000fe200000e0000 */
[----:B------:R-:W-:Y:S02]  /*c7d0*/  WARPGROUP.DEPBAR.LE gsb0, 0x0 ;  /* 0x00008000000079c5 */ /* 0x000fe40000010000 */
[----:B------:R-:W-:-:S10]  /*c7e0*/  WARPGROUP.ARRIVE ;  /* 0x00000000000079c5 */ /* 0x000fd40000000000 */
[----:B------:R-:W-:Y:S01]  /*c7f0*/  HGMMA.64x64x16.F32 R24, gdesc[UR4], R24, gsb0 ;  /* 0x00e00000041879f0 */ /* 0x000fe20008000818 */
[C---:B------:R-:W-:Y:S01]  /*c800*/  IMAD.IADD R20, R7.reuse, 0x1, R4 ;  /* 0x0000000107147824 */ /* 0x040fe200078e0204 */
[----:B---3--:R-:W-:Y:S01]  /*c810*/  IADD3 R58, R7, 0xe00, R58 ;  /* 0x00000e00073a7810 */ /* 0x008fe20007ffe03a */
[----:B------:R-:W-:Y:S01]  /*c820*/  IMAD.MOV.U32 R21, RZ, RZ, R13 ;  /* 0x000000ffff157224 */ /* 0x000fe200078e000d */
[----:B------:R-:W-:Y:S02]  /*c830*/  R2UR UR5, R59 ;  /* 0x000000003b0572ca */ /* 0x000fe400000e0000 */
[----:B------:R-:W-:Y:S02]  /*c840*/  R2UR UR6, R20 ;  /* 0x00000000140672ca */ /* 0x000fe400000e0000 */
[----:B------:R-:W-:Y:S02]  /*c850*/  R2UR UR7, R21 ;  /* 0x00000000150772ca */ /* 0x000fe400000e0000 */
[----:B------:R-:W-:Y:S01]  /*c860*/  R2UR UR4, R58 ;  /* 0x000000003a0472ca */ /* 0x000fe200000e0000 */
[----:B------:R-:W-:-:S02]  /*c870*/  WARPGROUP.DEPBAR.LE gsb0, 0x0 ;  /* 0x00008000000079c5 */ /* 0x000fc40000010000 */
[----:B------:R-:W-:-:S10]  /*c880*/  WARPGROUP.ARRIVE ;  /* 0x00000000000079c5 */ /* 0x000fd40000000000 */
[----:B------:R-:W-:Y:S01]  /*c890*/  HGMMA.64x64x16.F32 R24, gdesc[UR4], R24, gsb0 ;  /* 0x00e00000041879f0 */ /* 0x000fe20008000818 */
[C---:B----4-:R-:W-:Y:S01]  /*c8a0*/  IADD3 R60, R15.reuse, 0xe00, R60 ;  /* 0x00000e000f3c7810 */ /* 0x050fe20007ffe03c */
[----:B------:R-:W-:Y:S02]  /*c8b0*/  IMAD.IADD R14, R15, 0x1, R4 ;  /* 0x000000010f0e7824 */ /* 0x000fe400078e0204 */
[----:B------:R-:W-:Y:S01]  /*c8c0*/  IMAD.MOV.U32 R15, RZ, RZ, R13 ;  /* 0x000000ffff0f7224 */ /* 0x000fe200078e000d */
[----:B------:R-:W-:Y:S02]  /*c8d0*/  R2UR UR4, R60 ;  /* 0x000000003c0472ca */ /* 0x000fe400000e0000 */
[----:B------:R-:W-:Y:S02]  /*c8e0*/  R2UR UR6, R14 ;  /* 0x000000000e0672ca */ /* 0x000fe400000e0000 */
[----:B------:R-:W-:Y:S02]  /*c8f0*/  R2UR UR7, R15 ;  /* 0x000000000f0772ca */ /* 0x000fe400000e0000 */
[----:B------:R-:W-:Y:S01]  /*c900*/  R2UR UR5, R61 ;  /* 0x000000003d0572ca */ /* 0x000fe200000e0000 */
[----:B------:R-:W-:-:S02]  /*c910*/  IMAD.MOV.U32 R4, RZ, RZ, 0x40 ;  /* 0x00000040ff047424 */ /* 0x000fc400078e00ff */
        /* <DEDUP_REMOVED lines=8> */
[----:B------:R-:W-:Y:S02]  /*c9a0*/  IMAD.MOV.U32 R15, RZ, RZ, R13 ;  /* 0x000000ffff0f7224 */ /* 0x000fe400078e000d */
[----:B------:R-:W-:Y:S02]  /*c9b0*/  IMAD.MOV.U32 R13, RZ, RZ, R65 ;  /* 0x000000ffff0d7224 */ /* 0x000fe400078e0041 */
[----:B------:R-:W-:Y:S02]  /*c9c0*/  IMAD.IADD R14, R12, 0x1, R7 ;  /* 0x000000010c0e7824 */ /* 0x000fe400078e0207 */
[----:B------:R-:W-:Y:S01]  /*c9d0*/  IMAD.IADD R12, R7, 0x1, R64 ;  /* 0x00000001070c7824 */ /* 0x000fe200078e0240 */
[----:B------:R-:W-:Y:S02]  /*c9e0*/  R2UR UR7, R15 ;  /* 0x000000000f0772ca */ /* 0x000fe400000e0000 */
[----:B------:R-:W-:-:S02]  /*c9f0*/  R2UR UR6, R14 ;  /* 0x000000000e0672ca */ /* 0x000fc400000e0000 */
[----:B------:R-:W-:Y:S02]  /*ca00*/  R2UR UR4, R12 ;  /* 0x000000000c0472ca */ /* 0x000fe400000e0000 */
[----:B------:R-:W-:Y:S01]  /*ca10*/  R2UR UR5, R13 ;  /* 0x000000000d0572ca */ /* 0x000fe200000e0000 */
[----:B------:R0:W-:Y:S04]  /*ca20*/  STL [R1+0x68], R0 ;  /* 0x0000680001007387 */ /* 0x0001e80000100800 */
[----:B------:R0:W-:Y:S04]  /*ca30*/  STL [R1+0x68], R0 ;  /* 0x0000680001007387 */ /* 0x0001e80000100800 */
[----:B------:R0:W-:Y:S04]  /*ca40*/  STL [R1+0x68], R0 ;  /* 0x0000680001007387 */ /* 0x0001e80000100800 */
[----:B------:R0:W-:Y:S04]  /*ca50*/  STL [R1+0x68], R0 ;  /* 0x0000680001007387 */ /* 0x0001e80000100800 */
[----:B------:R0:W-:Y:S01]  /*ca60*/  STL [R1+0x68], R0 ;  /* 0x0000680001007387 */ /* 0x0001e20000100800 */
[----:B------:R-:W-:-:S02]  /*ca70*/  WARPGROUP.DEPBAR.LE gsb0, 0x0 ;  /* 0x00008000000079c5 */ /* 0x000fc40000010000 */
[----:B------:R-:W-:-:S06]  /*ca80*/  WARPGROUP.ARRIVE ;  /* 0x00000000000079c5 */ /* 0x000fcc0000000000 */
[----:B------:R-:W-:Y:S01]  /*ca90*/  HGMMA.64x64x16.F32 R24, gdesc[UR4], R24, gsb0 ;  /* 0x00e00000041879f0 */ /* 0x000fe20008000818 */
        /* <DEDUP_REMOVED lines=24> */
[----:B--2---:R-:W-:-:S03]  /*cc20*/  LOP3.LUT R4, R57, 0x1, RZ, 0xfc, !PT ;  /* 0x0000000139047812 */ /* 0x004fc600078efcff */
[----:B------:R0:W-:Y:S04]  /*cc30*/  STL [R1+0x68], R0 ;  /* 0x0000680001007387 */ /* 0x0001e80000100800 */
[----:B------:R0:W-:Y:S04]  /*cc40*/  STL [R1+0x68], R0 ;  /* 0x0000680001007387 */ /* 0x0001e80000100800 */
[----:B------:R0:W-:Y:S01]  /*cc50*/  STL [R1+0x68], R0 ;  /* 0x0000680001007387 */ /* 0x0001e20000100800 */
[----:B------:R-:W-:Y:S01]  /*cc60*/  ISETP.NE.AND P0, PT, R4, 0x3, PT ;  /* 0x000000030400780c */ /* 0x000fe20003f05270 */
[----:B------:R-:W-:-:S02]  /*cc70*/  WARPGROUP.DEPBAR.LE gsb0, 0x0 ;  /* 0x00008000000079c5 */ /* 0x000fc40000010000 */
[----:B------:R-:W-:Y:S10]  /*cc80*/  BSSY B0, `(.L_x_1945) ;  /* 0x0000003000007945 */ /* 0x000ff40003800000 */
[----:B0-----:R-:W-:Y:S05]  /*cc90*/  @!P0 BRA `(.L_x_1946) ;  /* 0x0000000000048947 */ /* 0x001fea0003800000 */
[----:B------:R-:W-:Y:S01]  /*cca0*/  BPT.TRAP 0x1 ;  /* 0x000000040000795c */ /* 0x000fe20000300000 */
.L_x_1946:
[----:B------:R-:W-:Y:S05]  /*ccb0*/  BSYNC B0 ;  /* 0x0000000000007941 */ /* 0x000fea0003800000 */
.L_x_1945:
[----:B------:R-:W2:Y:S02]  /*ccc0*/  LDL.64 R12, [R1+0x20] ;  /* 0x00002000010c7983 */ /* 0x000ea40000100a00 */
[----:B--2---:R-:W-:-:S05]  /*ccd0*/  MOV R0, R12 ;  /* 0x0000000c00007202 */ /* 0x004fca0000000f00 */
[----:B-----5:R-:W-:-:S05]  /*cce0*/  IMAD R3, R3, 0x8, R0 ;  /* 0x0000000803037824 */ /* 0x020fca00078e0200 */
[----:B------:R-:W-:-:S04]  /*ccf0*/  PRMT R3, R56, 0x654, R3 ;  /* 0x0000065438037816 */ /* 0x000fc80000000003 */
[----:B------:R0:W-:Y:S01]  /*cd00*/  SYNCS.ARRIVE.TRANS64.RED.A1T0 RZ, [R3+URZ], RZ ;  /* 0x000000ff03ff79a7 */ /* 0x0001e2000810043f */
[----:B------:R-:W2:Y:S04]  /*cd10*/  LDL.64 R60, [R1+0x100] ;  /* 0x00010000013c7983 */ /* 0x000ea80000100a00 */
[----:B------:R-:W3:Y:S04]  /*cd20*/  LDL.64 R20, [R1+0xf0] ;  /* 0x0000f00001147983 */ /* 0x000ee80000100a00 */
[----:B0-----:R-:W4:Y:S04]  /*cd30*/  LDL R3, [R1+0xcc] ;  /* 0x0000cc0001037983 */ /* 0x001f280000100800 */
[----:B------:R-:W4:Y:S04]  /*cd40*/  LDL R4, [R1+0x50] ;  /* 0x0000500001047983 */ /* 0x000f280000100800 */
[----:B------:R-:W4:Y:S04]  /*cd50*/  LDL R7, [R1+0xf8] ;  /* 0x0000f80001077983 */ /* 0x000f280000100800 */
[----:B------:R-:W4:Y:S04]  /*cd60*/  LDL.128 R12, [R1+0xd0] ;  /* 0x0000d000010c7983 */ /* 0x000f280000100c00 */
[----:B------:R-:W4:Y:S04]  /*cd70*/  LDL.128 R56, [R1+0xe0] ;  /* 0x0000e00001387983 */ /* 0x000f280000100c00 */
[----:B--2---:R-:W2:Y:S01]  /*cd80*/  LD.E R60, desc[UR36][R60.64] ;  /* 0x000000243c3c7980 */ /* 0x004ea2000c101900 */
[----:B---3--:R-:W-:Y:S01]  /*cd90*/  ISETP.NE.AND P0, PT, R20, 0x1, PT ;  /* 0x000000011400780c */ /* 0x008fe20003f05270 */
[----:B------:R-:W-:-:S02]  /*cda0*/  UMOV UR4, 0xffffffc0 ;  /* 0xffffffc000047882 */ /* 0x000fc40000000000 */
[----:B------:R-:W-:Y:S01]  /*cdb0*/  UIMAD UR4, UR46, UR4, 0x41 ;  /* 0x000000412e0474a4 */ /* 0x000fe2000f8e0204 */
[----:B------:R-:W-:Y:S01]  /*cdc0*/  BSSY B0, `(.L_x_1947) ;  /* 0x000007c000007945 */ /* 0x000fe20003800000 */
[----:B----4-:R-:W-:Y:S01]  /*cdd0*/  ISETP.GE.AND P1, PT, R57, 0x1, PT ;  /* 0x000000013900780c */ /* 0x010fe20003f26270 */
[-C--:B--2---:R-:W-:Y:S01]  /*cde0*/  FMUL.FTZ R0, R26, R60.reuse ;  /* 0x0000003c1a007220 */ /* 0x084fe20000410000 */
[-C--:B------:R-:W-:Y:S01]  /*cdf0*/  FMUL.FTZ R29, R29, R60.reuse ;  /* 0x0000003c1d1d7220 */ /* 0x080fe20000410000 */
[----:B------:R-:W-:Y:S01]  /*ce00*/  SHF.R.S32.HI R26, RZ, 0x1f, R3 ;  /* 0x0000001fff1a7819 */ /* 0x000fe20000011403 */
[----:B------:R-:W-:Y:S02]  /*ce10*/  FMUL.FTZ R30, R30, R60 ;  /* 0x0000003c1e1e7220 */ /* 0x000fe40000410000 */
[----:B------:R0:W1:Y:S02]  /*ce20*/  MUFU.TANH R61, R29 ;  /* 0x0000001d003d7308 */ /* 0x0000640000002400 */
[----:B0-----:R-:W-:-:S06]  /*ce30*/  LEA.HI R29, R26, R3, RZ, 0x7 ;  /* 0x000000031a1d7211 */ /* 0x001fcc00078f38ff */
[----:B------:R0:W2:Y:S01]  /*ce40*/  MUFU.TANH R62, R30 ;  /* 0x0000001e003e7308 */ /* 0x0000a20000002400 */
[-C--:B------:R-:W-:Y:S01]  /*ce50*/  FMUL.FTZ R32, R32, R60.reuse ;  /* 0x0000003c20207220 */ /* 0x080fe20000410000 */
[----:B0-----:R-:W-:Y:S01]  /*ce60*/  LOP3.LUT R30, R29, 0xffffff80, RZ, 0xc0, !PT ;  /* 0xffffff801d1e7812 */ /* 0x001fe200078ec0ff */
[----:B------:R-:W-:-:S04]  /*ce70*/  FMUL.FTZ R31, R31, R60 ;  /* 0x0000003c1f1f7220 */ /* 0x000fc80000410000 */
[----:B------:R-:W-:Y:S01]  /*ce80*/  IMAD.IADD R30, R3, 0x1, -R30 ;  /* 0x00000001031e7824 */ /* 0x000fe200078e0a1e */
[----:B------:R0:W3:Y:S01]  /*ce90*/  MUFU.TANH R64, R32 ;  /* 0x0000002000407308 */ /* 0x0000e20000002400 */
[----:B------:R-:W-:-:S03]  /*cea0*/  FMUL.FTZ R33, R33, R60 ;  /* 0x0000003c21217220 */ /* 0x000fc60000410000 */
[----:B------:R-:W-:-:S04]  /*ceb0*/  SHF.R.S32.HI R29, RZ, 0x1f, R30 ;  /* 0x0000001fff1d7819 */ /* 0x000fc8000001141e */
[----:B------:R4:W1:Y:S01]  /*cec0*/  MUFU.TANH R63, R31 ;  /* 0x0000001f003f7308 */ /* 0x0008620000002400 */
[----:B0-----:R-:W-:-:S04]  /*ced0*/  LEA.HI R32, R26, R3, RZ, 0x2 ;  /* 0x000000031a207211 */ /* 0x001fc800078f10ff */
[----:B------:R-:W-:Y:S02]  /*cee0*/  LOP3.LUT R32, R32, 0xfffffffc, RZ, 0xc0, !PT ;  /* 0xfffffffc20207812 */ /* 0x000fe400078ec0ff */
[-C--:B----4-:R-:W-:Y:S01]  /*cef0*/  LEA.HI R31, R29, R30.reuse, RZ, 0x2 ;  /* 0x0000001e1d1f7211 */ /* 0x090fe200078f10ff */
[----:B------:R0:W4:Y:S03]  /*cf00*/  MUFU.TANH R65, R33 ;  /* 0x0000002100417308 */ /* 0x0001260000002400 */
[--C-:B------:R-:W-:Y:S01]  /*cf10*/  SHF.R.S32.HI R26, RZ, 0x2, R31.reuse ;  /* 0x00000002ff1a7819 */ /* 0x100fe2000001141f */
[----:B------:R-:W-:Y:S01]  /*cf20*/  IMAD.IADD R32, R3, 0x1, -R32 ;  /* 0x0000000103207824 */ /* 0x000fe200078e0a20 */
[----:B------:R-:W-:Y:S02]  /*cf30*/  LEA.HI R29, R29, R30, RZ, 0x5 ;  /* 0x0000001e1d1d7211 */ /* 0x000fe400078f28ff */
[----:B0-----:R-:W-:-:S04]  /*cf40*/  SHF.R.S32.HI R33, RZ, 0x1f, R31 ;  /* 0x0000001fff217819 */ /* 0x001fc8000001141f */
[----:B------:R-:W-:Y:S02]  /*cf50*/  LEA.HI R33, R33, R26, RZ, 0x3 ;  /* 0x0000001a21217211 */ /* 0x000fe400078f18ff */
[----:B------:R-:W-:Y:S02]  /*cf60*/  LEA.HI R3, R32, R32, RZ, 0x1 ;  /* 0x0000002020037211 */ /* 0x000fe400078f08ff */
[----:B------:R-:W-:Y:S02]  /*cf70*/  LOP3.LUT R33, R33, 0xfffffff8, RZ, 0xc0, !PT ;  /* 0xfffffff821217812 */ /* 0x000fe400078ec0ff */
[----:B------:R-:W-:Y:S02]  /*cf80*/  SHF.R.S32.HI R29, RZ, 0x5, R29 ;  /* 0x00000005ff1d7819 */ /* 0x000fe4000001141d */
[----:B------:R-:W-:Y:S01]  /*cf90*/  LOP3.LUT R3, R3, 0x1ffffffe, RZ, 0xc0, !PT ;  /* 0x1ffffffe03037812 */ /* 0x000fe200078ec0ff */
[----:B------:R-:W-:Y:S02]  /*cfa0*/  IMAD.IADD R33, R26, 0x1, -R33 ;  /* 0x000000011a217824 */ /* 0x000fe400078e0a21 */
[----:B------:R-:W-:-:S02]  /*cfb0*/  IMAD R4, R4, 0x4, R29 ;  /* 0x0000000404047824 */ /* 0x000fc400078e021d */
[----:B------:R-:W-:Y:S02]  /*cfc0*/  IMAD.IADD R3, R32, 0x1, -R3 ;  /* 0x0000000120037824 */ /* 0x000fe400078e0a03 */
[----:B------:R-:W-:-:S04]  /*cfd0*/  IMAD.U32 R4, R4, 0x10, R33 ;  /* 0x0000001004047824 */ /* 0x000fc800078e0021 */
[----:B------:R-:W-:-:S04]  /*cfe0*/  IMAD R20, R3, 0x8, R4 ;  /* 0x0000000803147824 */ /* 0x000fc800078e0204 */
[----:B------:R-:W-:-:S05]  /*cff0*/  @P0 IMAD.HI.U32 R4, R20, R21, RZ ;  /* 0x0000001514040227 */ /* 0x000fca00078e00ff */
[----:B------:R-:W-:Y:S02]  /*d000*/  @P0 SHF.R.U32.HI R20, RZ, R7, R4 ;  /* 0x00000007ff140219 */ /* 0x000fe40000011604 */
[----:B------:R-:W-:-:S03]  /*d010*/  LOP3.LUT R31, R31, 0x7ffffffc, RZ, 0xc0, !PT ;  /* 0x7ffffffc1f1f7812 */ /* 0x000fc600078ec0ff */
[----:B------:R-:W0:Y:S01]  /*d020*/  SHFL.IDX PT, R7, R20, RZ, 0x1c1f ;  /* 0x001c1fff14077589 */ /* 0x000e2200000e0000 */
        /* <DEDUP_REMOVED lines=25> */
[----:B------:R-:W-:-:S02]  /*d1c0*/  IMAD.IADD R31, R30, 0x1, -R31 ;  /* 0x000000011e1f7824 */ /* 0x000fc400078e0a1f */
[----:B------:R-:W-:Y:S01]  /*d1d0*/  FMUL.FTZ R55, R55, R60 ;  /* 0x0000003c37377220 */ /* 0x000fe20000410000 */
[----:B------:R-:W-:Y:S01]  /*d1e0*/  VIADD R4, R13, UR4 ;  /* 0x000000040d047c36 */ /* 0x000fe20008000000 */
[----:B------:R-:W-:Y:S01]  /*d1f0*/  ULEA UR4, UR46, 0xffffffc0, 0x6 ;  /* 0xffffffc02e047891 */ /* 0x000fe2000f8e303f */
[----:B------:R-:W0:Y:S02]  /*d200*/  MUFU.TANH R24, R24 ;  /* 0x0000001800187308 */ /* 0x000e240000002400 */
[----:B------:R-:W-:-:S03]  /*d210*/  IMAD R3, R31, -0x2, R4 ;  /* 0xfffffffe1f037824 */ /* 0x000fc600078e0204 */
[----:B------:R-:W-:-:S03]  /*d220*/  VIADD R4, R13, -UR4 ;  /* 0x800000040d047c36 */ /* 0x000fc60008000000 */
[----:B------:R-:W0:Y:S01]  /*d230*/  MUFU.TANH R25, R25 ;  /* 0x0000001900197308 */ /* 0x000e220000002400 */
[----:B------:R-:W-:Y:S01]  /*d240*/  IMAD.IADD R26, R3, 0x1, -R12 ;  /* 0x00000001031a7824 */ /* 0x000fe200078e0a0c */
[----:B------:R-:W-:-:S06]  /*d250*/  LOP3.LUT R3, RZ, R14, RZ, 0x33, !PT ;  /* 0x0000000eff037212 */ /* 0x000fcc00078e33ff */
[----:B------:R-:W0:Y:S01]  /*d260*/  MUFU.TANH R0, R0 ;  /* 0x0000000000007308 */ /* 0x000e220000002400 */
[----:B------:R-:W-:-:S07]  /*d270*/  IMAD R21, R31, -0x2, R4 ;  /* 0xfffffffe1f157824 */ /* 0x000fce00078e0204 */
[----:B------:R-:W0:Y:S01]  /*d280*/  MUFU.TANH R27, R27 ;  /* 0x0000001b001b7308 */ /* 0x000e220000002400 */
[----:B------:R-:W-:-:S07]  /*d290*/  IMAD.IADD R30, R26, 0x1, R15 ;  /* 0x000000011a1e7824 */ /* 0x000fce00078e020f */
        /* <DEDUP_REMOVED lines=21> */
[----:B------:R-:W1:Y:S08]  /*d3f0*/  MUFU.TANH R54, R54 ;  /* 0x0000003600367308 */ /* 0x000e700000002400 */
[----:B------:R-:W1:Y:S01]  /*d400*/  MUFU.TANH R55, R55 ;  /* 0x0000003700377308 */ /* 0x000e620000002400 */
[----:B------:R-:W-:Y:S01]  /*d410*/  IMAD.IADD R26, R26, 0x1, R3 ;  /* 0x000000011a1a7824 */ /* 0x000fe200078e0203 */
[----:B0-----:R-:W-:Y:S01]  /*d420*/  VIADDMNMX R4, R7, R30, R21, PT ;  /* 0x0000001e07047246 */ /* 0x001fe20003800115 */
[----:B------:R-:W-:-:S02]  /*d430*/  VIADD R56, R56, -UR4 ;  /* 0x8000000438387c36 */ /* 0x000fc40008000000 */
[----:B------:R-:W-:Y:S01]  /*d440*/  IMAD.IADD R3, R26, 0x1, R7 ;  /* 0x000000011a037824 */ /* 0x000fe200078e0207 */
[----:B--234-:R-:W-:Y:S06]  /*d450*/  @!P1 BRA `(.L_x_1948) ;  /* 0x0000000000489947 */ /* 0x01cfec0003800000 */
[----:B------:R-:W-:Y:S01]  /*d460*/  IADD3 R7, -R12, R13, R7 ;  /* 0x0000000d0c077210 */ /* 0x000fe20007ffe107 */
[----:B------:R-:W-:Y:S03]  /*d470*/  BSSY B1, `(.L_x_1949) ;  /* 0x000000c000017945 */ /* 0x000fe60003800000 */
[----:B------:R-:W-:-:S13]  /*d480*/  ISETP.GT.AND P0, PT, R7, -0x1, PT ;  /* 0xffffffff0700780c */ /* 0x000fda0003f04270 */
[----:B------:R-:W-:Y:S05]  /*d490*/  @P0 BRA `(.L_x_1950) ;  /* 0x0000000000180947 */ /* 0x000fea0003800000 */
[----:B------:R-:W-:Y:S02]  /*d4a0*/  ISETP.NE.AND P0, PT, R57, 0x1, PT ;  /* 0x000000013900780c */ /* 0x000fe40003f05270 */
[----:B------:R-:W-:-:S11]  /*d4b0*/  LOP3.LUT R7, RZ, R7, RZ, 0x33, !PT ;  /* 0x00000007ff077212 */ /* 0x000fd600078e33ff */
[----:B------:R-:W-:-:S05]  /*d4c0*/  @P0 IMAD.HI.U32 R14, R7, R58, RZ ;  /* 0x0000003a070e0227 */ /* 0x000fca00078e00ff */
[----:B------:R-:W-:-:S04]  /*d4d0*/  @P0 SHF.R.U32.HI R7, RZ, R59, R14 ;  /* 0x0000003bff070219 */ /* 0x000fc8000001160e */
[----:B------:R-:W-:Y:S01]  /*d4e0*/  LOP3.LUT R7, RZ, R7, RZ, 0x33, !PT ;  /* 0x00000007ff077212 */ /* 0x000fe200078e33ff */
[----:B------:R-:W-:Y:S06]  /*d4f0*/  BRA `(.L_x_1951) ;  /* 0x00000000000c7947 */ /* 0x000fec0003800000 */
.L_x_1950:
[----:B------:R-:W-:-:S13]  /*d500*/  ISETP.NE.AND P0, PT, R57, 0x1, PT ;  /* 0x000000013900780c */ /* 0x000fda0003f05270 */
[----:B------:R-:W-:-:S05]  /*d510*/  @P0 IMAD.HI.U32 R14, R7, R58, RZ ;  /* 0x0000003a070e0227 */ /* 0x000fca00078e00ff */
[----:B------:R-:W-:-:S07]  /*d520*/  @P0 SHF.R.U32.HI R7, RZ, R59, R14 ;  /* 0x0000003bff070219 */ /* 0x000fce000001160e */
.L_x_1951:
[----:B------:R-:W-:Y:S05]  /*d530*/  BSYNC B1 ;  /* 0x0000000000017941 */ /* 0x000fea0003800000 */
.L_x_1949:
[----:B------:R-:W-:-:S04]  /*d540*/  IMAD R14, R7, R57, -UR4 ;  /* 0x80000004070e7e24 */ /* 0x000fc8000f8e0239 */
[----:B------:R-:W-:-:S05]  /*d550*/  IMAD R14, R31, -0x2, R14 ;  /* 0xfffffffe1f0e7824 */ /* 0x000fca00078e020e */
[----:B------:R-:W-:Y:S02]  /*d560*/  VIMNMX R3, R3, R14, !PT ;  /* 0x0000000e03037248 */ /* 0x000fe40007fe0100 */
[----:B------:R-:W-:-:S07]  /*d570*/  VIADDMNMX R4, R14, R57, R4, PT ;  /* 0x000000390e047246 */ /* 0x000fce0003800104 */
.L_x_1948:
[----:B------:R-:W-:Y:S05]  /*d580*/  BSYNC B0 ;  /* 0x0000000000007941 */ /* 0x000fea0003800000 */
.L_x_1947:
[C---:B------:R-:W-:Y:S01]  /*d590*/  ISETP.GE.AND P1, PT, R56.reuse, 0x9, PT ;  /* 0x000000093800780c */ /* 0x040fe20003f26270 */
[----:B------:R-:W0:Y:S01]  /*d5a0*/  SHFL.IDX PT, R7, R20, 0x1, 0x1c1f ;  /* 0x003c1f0014077f89 */ /* 0x000e2200000e0000 */
[----:B------:R-:W-:Y:S01]  /*d5b0*/  ISETP.GE.AND P0, PT, R56, 0x2, PT ;  /* 0x000000023800780c */ /* 0x000fe20003f06270 */
[----:B------:R-:W-:Y:S01]  /*d5c0*/  BSSY B0, `(.L_x_1952) ;  /* 0x000005f000007945 */ /* 0x000fe20003800000 */
[C---:B------:R-:W-:Y:S02]  /*d5d0*/  ISETP.GT.AND P2, PT, R3.reuse, 0x8, !P1 ;  /* 0x000000080300780c */ /* 0x040fe40004f44270 */
[----:B------:R-:W-:Y:S02]  /*d5e0*/  ISETP.GT.AND P3, PT, R3, 0x1, !P0 ;  /* 0x000000010300780c */ /* 0x000fe40004764270 */
[----:B------:R-:W-:Y:S02]  /*d5f0*/  ISETP.LT.OR P2, PT, R4, 0x9, P2 ;  /* 0x000000090400780c */ /* 0x000fe40001741670 */
[----:B------:R-:W-:-:S02]  /*d600*/  ISETP.GE.AND P4, PT, R56, 0x11, PT ;  /* 0x000000113800780c */ /* 0x000fc40003f86270 */
[----:B------:R-:W-:Y:S02]  /*d610*/  ISETP.LT.OR P3, PT, R4, 0x2, P3 ;  /* 0x000000020400780c */ /* 0x000fe40001f61670 */
[----:B------:R-:W-:Y:S02]  /*d620*/  FSEL R162, R28, -INF , !P2 ;  /* 0xff8000001ca27808 */ /* 0x000fe40005000000 */
[----:B------:R-:W-:Y:S02]  /*d630*/  ISETP.GT.AND P2, PT, R3, 0x10, !P4 ;  /* 0x000000100300780c */ /* 0x000fe40006744270 */
[----:B------:R-:W-:Y:S02]  /*d640*/  ISETP.GE.AND P5, PT, R56, 0xa, PT ;  /* 0x0000000a3800780c */ /* 0x000fe40003fa6270 */
[----:B------:R-:W-:Y:S02]  /*d650*/  FSEL R60, R25, -INF , !P3 ;  /* 0xff800000193c7808 */ /* 0x000fe40005800000 */
[----:B------:R-:W-:-:S02]  /*d660*/  P2R R25, PR, RZ, 0x10 ;  /* 0x00000010ff197803 */ /* 0x000fc40000000000 */
[----:B------:R-:W-:Y:S02]  /*d670*/  ISETP.LT.OR P2, PT, R4, 0x11, P2 ;  /* 0x000000110400780c */ /* 0x000fe40001741670 */
[C---:B------:R-:W-:Y:S02]  /*d680*/  ISETP.GT.AND P3, PT, R3.reuse, 0x9, !P5 ;  /* 0x000000090300780c */ /* 0x040fe40006f64270 */
[----:B------:R-:W-:Y:S02]  /*d690*/  ISETP.GE.AND P4, PT, R56, 0x12, PT ;  /* 0x000000123800780c */ /* 0x000fe40003f86270 */
[----:B------:R-:W-:Y:S02]  /*d6a0*/  FSEL R64, R64, -INF , !P2 ;  /* 0xff80000040407808 */ /* 0x000fe40005000000 */
[----:B------:R-:W-:Y:S02]  /*d6b0*/  ISETP.LT.OR P3, PT, R4, 0xa, P3 ;  /* 0x0000000a0400780c */ /* 0x000fe40001f61670 */
[----:B------:R-:W-:-:S02]  /*d6c0*/  ISETP.GT.AND P2, PT, R3, 0x11, !P4 ;  /* 0x000000110300780c */ /* 0x000fc40006744270 */
[----:B-1----:R-:W-:Y:S02]  /*d6d0*/  FSEL R66, R61, -INF , !P3 ;  /* 0xff8000003d427808 */ /* 0x002fe40005800000 */
        /* <DEDUP_REMOVED lines=11> */
[----:B------:R-:W-:Y:S02]  /*d790*/  ISETP.GE.AND P3, PT, R56, 0x21, PT ;  /* 0x000000213800780c */ /* 0x000fe40003f66270 */
        /* <DEDUP_REMOVED lines=14> */
[----:B------:R-:W-:Y:S02]  /*d880*/  P2R R28, PR, RZ, 0x10 ;  /* 0x00000010ff1c7803 */ /* 0x000fe40000000000 */
[----:B------:R-:W-:Y:S02]  /*d890*/  FSEL R44, R44, -INF , !P2 ;  /* 0xff8000002c2c7808 */ /* 0x000fe40005000000 */
[----:B------:R-:W-:-:S02]  /*d8a0*/  ISETP.GE.AND P2, PT, R56, 0x2a, PT ;  /* 0x0000002a3800780c */ /* 0x000fc40003f46270 */
[----:B------:R-:W-:Y:S02]  /*d8b0*/  P2R R15, PR, RZ, 0x20 ;  /* 0x00000020ff0f7803 */ /* 0x000fe40000000000 */
        /* <DEDUP_REMOVED lines=22> */
[----:B------:R-:W-:Y:S01]  /*da20*/  ISETP.GT.AND P6, PT, R3, 0x39, !P6 ;  /* 0x000000390300780c */ /* 0x000fe200077c4270 */
[----:B0-----:R-:W-:-:S03]  /*da30*/  IMAD.IADD R3, R26, 0x1, R7 ;  /* 0x000000011a037824 */ /* 0x001fc600078e0207 */
[----:B------:R-:W-:Y:S02]  /*da40*/  ISETP.LT.OR P6, PT, R4, 0x3a, P6 ;  /* 0x0000003a0400780c */ /* 0x000fe400037c1670 */
[----:B------:R-:W-:Y:S02]  /*da50*/  VIADDMNMX R4, R7, R30, R21, PT ;  /* 0x0000001e07047246 */ /* 0x000fe40003800115 */
[----:B------:R-:W-:Y:S02]  /*da60*/  FSEL R56, R53, -INF , !P6 ;  /* 0xff80000035387808 */ /* 0x000fe40007000000 */
[----:B------:R-:W-:-:S13]  /*da70*/  ISETP.GE.AND P6, PT, R57, 0x1, PT ;  /* 0x000000013900780c */ /* 0x000fda0003fc6270 */
[----:B------:R-:W-:Y:S05]  /*da80*/  @!P6 BRA `(.L_x_1953) ;  /* 0x000000000048e947 */ /* 0x000fea0003800000 */
        /* <DEDUP_REMOVED lines=10> */
.L_x_1955:
[----:B------:R-:W-:-:S13]  /*db30*/  ISETP.NE.AND P6, PT, R57, 0x1, PT ;  /* 0x000000013900780c */ /* 0x000fda0003fc5270 */
[----:B------:R-:W-:-:S05]  /*db40*/  @P6 IMAD.HI.U32 R58, R12, R58, RZ ;  /* 0x0000003a0c3a6227 */ /* 0x000fca00078e00ff */
[----:B------:R-:W-:-:S07]  /*db50*/  @P6 SHF.R.U32.HI R12, RZ, R59, R58 ;  /* 0x0000003bff0c6219 */ /* 0x000fce000001163a */
.L_x_1956:
[----:B------:R-:W-:Y:S05]  /*db60*/  BSYNC B1 ;  /* 0x0000000000017941 */ /* 0x000fea0003800000 */
.L_x_1954:
[----:B------:R-:W-:-:S04]  /*db70*/  IMAD R12, R12, R57, -UR4 ;  /* 0x800000040c0c7e24 */ /* 0x000fc8000f8e0239 */
[----:B------:R-:W-:-:S05]  /*db80*/  IMAD R12, R31, -0x2, R12 ;  /* 0xfffffffe1f0c7824 */ /* 0x000fca00078e020c */
[----:B------:R-:W-:Y:S02]  /*db90*/  VIADDMNMX R4, R12, R57, R4, PT ;  /* 0x000000390c047246 */ /* 0x000fe40003800104 */
[----:B------:R-:W-:-:S07]  /*dba0*/  VIMNMX R3, R3, R12, !PT ;  /* 0x0000000c03037248 */ /* 0x000fce0007fe0100 */
.L_x_1953:
[----:B------:R-:W-:Y:S05]  /*dbb0*/  BSYNC B0 ;  /* 0x0000000000007941 */ /* 0x000fea0003800000 */
.L_x_1952:
[C---:B------:R-:W-:Y:S01]  /*dbc0*/  ISETP.GT.AND P0, PT, R3.reuse, 0x1, !P0 ;  /* 0x000000010300780c */ /* 0x040fe20004704270 */
[----:B------:R-:W-:Y:S01]  /*dbd0*/  BAR.SYNC.DEFER_BLOCKING 0xf, 0x100 ;  /* 0x03c4000000007b1d */ /* 0x000fe20000010000 */
[----:B------:R-:W-:Y:S02]  /*dbe0*/  ISETP.GT.AND P1, PT, R3, 0x8, !P1 ;  /* 0x000000080300780c */ /* 0x000fe40004f24270 */
[C---:B------:R-:W-:Y:S02]  /*dbf0*/  ISETP.LT.OR P0, PT, R4.reuse, 0x2, P0 ;  /* 0x000000020400780c */ /* 0x040fe40000701670 */
[----:B------:R-:W-:Y:S02]  /*dc00*/  ISETP.LT.OR P1, PT, R4, 0x9, P1 ;  /* 0x000000090400780c */ /* 0x000fe40000f21670 */
[----:B------:R-:W-:Y:S01]  /*dc10*/  FSEL R27, R27, -INF , !P0 ;  /* 0xff8000001b1b7808 */ /* 0x000fe20004000000 */
[----:B------:R-:W2:Y:S01]  /*dc20*/  LDL R81, [R1+0x1c8] ;  /* 0x0001c80001517983 */ /* 0x000ea20000100800 */
[----:B------:R-:W-:-:S02]  /*dc30*/  ISETP.NE.AND P0, PT, R15, RZ, PT ;  /* 0x000000ff0f00720c */ /* 0x000fc40003f05270 */
[----:B------:R-:W-:Y:S01]  /*dc40*/  FSEL R21, R62, -INF , !P1 ;  /* 0xff8000003e157808 */ /* 0x000fe20004800000 */
[----:B------:R-:W3:Y:S01]  /*dc50*/  LDL R58, [R1+0x21c] ;  /* 0x00021c00013a7983 */ /* 0x000ee20000100800 */
[----:B------:R-:W-:Y:S02]  /*dc60*/  ISETP.GT.AND P0, PT, R3, 0x9, !P0 ;  /* 0x000000090300780c */ /* 0x000fe40004704270 */
[----:B------:R-:W-:Y:S01]  /*dc70*/  ISETP.NE.AND P1, PT, R32, RZ, PT ;  /* 0x000000ff2000720c */ /* 0x000fe20003f25270 */
[----:B------:R-:W4:Y:S01]  /*dc80*/  LDL R62, [R1+0x224] ;  /* 0x00022400013e7983 */ /* 0x000f220000100800 */
[----:B------:R-:W-:Y:S02]  /*dc90*/  ISETP.LT.OR P0, PT, R4, 0xa, P0 ;  /* 0x0000000a0400780c */ /* 0x000fe40000701670 */
[----:B------:R-:W-:Y:S01]  /*dca0*/  ISETP.NE.AND P6, PT, R14, RZ, PT ;  /* 0x000000ff0e00720c */ /* 0x000fe20003fc5270 */
[----:B------:R-:W2:Y:S01]  /*dcb0*/  LDL R78, [R1+0x244] ;  /* 0x00024400014e7983 */ /* 0x000ea20000100800 */
[----:B------:R-:W-:-:S02]  /*dcc0*/  FSEL R24, R63, -INF , !P0 ;  /* 0xff8000003f187808 */ /* 0x000fc40004000000 */
[----:B------:R-:W-:Y:S01]  /*dcd0*/  ISETP.NE.AND P0, PT, R25, RZ, PT ;  /* 0x000000ff1900720c */ /* 0x000fe20003f05270 */
[----:B------:R-:W2:Y:S01]  /*dce0*/  LDL R80, [R1+0x248] ;  /* 0x0002480001507983 */ /* 0x000ea20000100800 */
[C---:B------:R-:W-:Y:S02]  /*dcf0*/  ISETP.GT.AND P2, PT, R3.reuse, 0x29, !P2 ;  /* 0x000000290300780c */ /* 0x040fe40005744270 */
[C---:B------:R-:W-:Y:S01]  /*dd00*/  ISETP.GT.AND P0, PT, R3.reuse, 0x10, !P0 ;  /* 0x000000100300780c */ /* 0x040fe20004704270 */
[----:B------:R-:W2:Y:S01]  /*dd10*/  LDL R82, [R1+0x24c] ;  /* 0x00024c0001527983 */ /* 0x000ea20000100800 */
[----:B------:R-:W-:Y:S02]  /*dd20*/  ISETP.GT.AND P3, PT, R3, 0x30, !P3 ;  /* 0x000000300300780c */ /* 0x000fe40005f64270 */
[C---:B------:R-:W-:Y:S01]  /*dd30*/  ISETP.LT.OR P0, PT, R4.reuse, 0x11, P0 ;  /* 0x000000110400780c */ /* 0x040fe20000701670 */
[----:B------:R-:W2:Y:S01]  /*dd40*/  LDL R84, [R1+0x250] ;  /* 0x0002500001547983 */ /* 0x000ea20000100800 */
[----:B------:R-:W-:-:S02]  /*dd50*/  ISETP.LT.OR P2, PT, R4, 0x2a, P2 ;  /* 0x0000002a0400780c */ /* 0x000fc40001741670 */
[----:B------:R-:W-:Y:S01]  /*dd60*/  FSEL R25, R34, -INF , !P0 ;  /* 0xff80000022197808 */ /* 0x000fe20004000000 */
[----:B------:R-:W2:Y:S01]  /*dd70*/  LDL R86, [R1+0x254] ;  /* 0x0002540001567983 */ /* 0x000ea20000100800 */
[----:B------:R-:W-:Y:S02]  /*dd80*/  ISETP.NE.AND P0, PT, R28, RZ, PT ;  /* 0x000000ff1c00720c */ /* 0x000fe40003f05270 */
[C---:B------:R-:W-:Y:S01]  /*dd90*/  ISETP.GT.AND P4, PT, R3.reuse, 0x31, !P4 ;  /* 0x000000310300780c */ /* 0x040fe20006784270 */
[----:B------:R-:W2:Y:S01]  /*dda0*/  LDL R88, [R1+0x258] ;  /* 0x0002580001587983 */ /* 0x000ea20000100800 */
[----:B------:R-:W-:Y:S02]  /*ddb0*/  ISETP.GT.AND P0, PT, R3, 0x11, !P0 ;  /* 0x000000110300780c */ /* 0x000fe40004704270 */
[C---:B------:R-:W-:Y:S01]  /*ddc0*/  ISETP.LT.OR P3, PT, R4.reuse, 0x31, P3 ;  /* 0x000000310400780c */ /* 0x040fe20001f61670 */
[----:B------:R-:W2:Y:S01]  /*ddd0*/  LDL R90, [R1+0x25c] ;  /* 0x00025c00015a7983 */ /* 0x000ea20000100800 */
[----:B------:R-:W-:-:S02]  /*dde0*/  ISETP.LT.OR P0, PT, R4, 0x12, P0 ;  /* 0x000000120400780c */ /* 0x000fc40000701670 */
[----:B------:R-:W-:Y:S01]  /*ddf0*/  ISETP.GT.AND P5, PT, R3, 0x38, !P5 ;  /* 0x000000380300780c */ /* 0x000fe20006fa4270 */
[----:B------:R-:W2:Y:S01]  /*de00*/  LDL R92, [R1+0x260] ;  /* 0x00026000015c7983 */ /* 0x000ea20000100800 */
[----:B------:R-:W-:Y:S02]  /*de10*/  FSEL R26, R35, -INF , !P0 ;  /* 0xff800000231a7808 */ /* 0x000fe40004000000 */
[----:B------:R-:W-:Y:S01]  /*de20*/  ISETP.NE.AND P0, PT, R29, RZ, PT ;  /* 0x000000ff1d00720c */ /* 0x000fe20003f05270 */
[----:B------:R-:W2:Y:S01]  /*de30*/  LDL R94, [R1+0x264] ;  /* 0x00026400015e7983 */ /* 0x000ea20000100800 */
[----:B------:R-:W-:Y:S02]  /*de40*/  ISETP.LT.OR P4, PT, R4, 0x32, P4 ;  /* 0x000000320400780c */ /* 0x000fe40002781670 */
[----:B------:R-:W-:Y:S01]  /*de50*/  ISETP.GT.AND P0, PT, R3, 0x18, !P0 ;  /* 0x000000180300780c */ /* 0x000fe20004704270 */
[----:B------:R-:W2:Y:S01]  /*de60*/  LDL R96, [R1+0x268] ;  /* 0x0002680001607983 */ /* 0x000ea20000100800 */
[----:B------:R-:W-:-:S02]  /*de70*/  FSEL R34, R50, -INF , !P3 ;  /* 0xff80000032227808 */ /* 0x000fc40005800000 */
[C---:B------:R-:W-:Y:S01]  /*de80*/  ISETP.LT.OR P0, PT, R4.reuse, 0x19, P0 ;  /* 0x000000190400780c */ /* 0x040fe20000701670 */
[----:B------:R-:W3:Y:S01]  /*de90*/  LDL R50, [R1+0x20c] ;  /* 0x00020c0001327983 */ /* 0x000ee20000100800 */
[----:B------:R-:W-:Y:S02]  /*dea0*/  ISETP.LT.OR P5, PT, R4, 0x39, P5 ;  /* 0x000000390400780c */ /* 0x000fe40002fa1670 */
[----:B------:R-:W-:Y:S01]  /*deb0*/  FSEL R28, R38, -INF , !P0 ;  /* 0xff800000261c7808 */ /* 0x000fe20004000000 */
[----:B------:R-:W2:Y:S01]  /*dec0*/  LDL R98, [R1+0x26c] ;  /* 0x00026c0001627983 */ /* 0x000ea20000100800 */
[----:B------:R-:W-:Y:S02]  /*ded0*/  ISETP.GT.AND P0, PT, R3, 0x19, !P1 ;  /* 0x000000190300780c */ /* 0x000fe40004f04270 */
[----:B------:R-:W-:Y:S01]  /*dee0*/  ISETP.NE.AND P1, PT, R37, RZ, PT ;  /* 0x000000ff2500720c */ /* 0x000fe20003f25270 */
[----:B------:R-:W4:Y:S01]  /*def0*/  LDL R38, [R1+0x410] ;  /* 0x0004100001267983 */ /* 0x000f220000100800 */
        /* <DEDUP_REMOVED lines=10> */
[----:B------:R-:W-:Y:S01]  /*dfa0*/  ISETP.LT.OR P0, PT, R4, 0x21, P0 ;  /* 0x000000210400780c */ /* 0x000fe20000701670 */
[----:B------:R-:W3:Y:S01]  /*dfb0*/  LDL R46, [R1+0x204] ;  /* 0x00020400012e7983 */ /* 0x000ee20000100800 */
[----:B------:R-:W-:Y:S02]  /*dfc0*/  FSEL R33, R47, -INF , !P2 ;  /* 0xff8000002f217808 */ /* 0x000fe40005000000 */
[----:B------:R-:W-:Y:S01]  /*dfd0*/  FSEL R30, R42, -INF , !P0 ;  /* 0xff8000002a1e7808 */ /* 0x000fe20004000000 */
[----:B------:R-:W2:Y:S01]  /*dfe0*/  LDL R106, [R1+0x27c] ;  /* 0x00027c00016a7983 */ /* 0x000ea20000100800 */
[----:B------:R-:W-:Y:S02]  /*dff0*/  ISETP.GT.AND P0, PT, R3, RZ, !P6 ;  /* 0x000000ff0300720c */ /* 0x000fe40007704270 */
[----:B------:R-:W-:Y:S01]  /*e000*/  ISETP.NE.AND P6, PT, R41, RZ, PT ;  /* 0x000000ff2900720c */ /* 0x000fe20003fc5270 */
[----:B------:R-:W3:Y:S01]  /*e010*/  LDL R42, [R1+0x1fc] ;  /* 0x0001fc00012a7983 */ /* 0x000ee20000100800 */
[----:B------:R-:W-:-:S02]  /*e020*/  ISETP.LT.OR P0, PT, R4, 0x1, P0 ;  /* 0x000000010400780c */ /* 0x000fc40000701670 */
[----:B------:R-:W-:Y:S01]  /*e030*/  FSEL R35, R51, -INF , !P4 ;  /* 0xff80000033237808 */ /* 0x000fe20006000000 */
[----:B------:R-:W2:Y:S01]  /*e040*/  LDL R108, [R1+0x280] ;  /* 0x00028000016c7983 */ /* 0x000ea20000100800 */
[----:B------:R-:W-:Y:S02]  /*e050*/  FSEL R20, R0, -INF , !P0 ;  /* 0xff80000000147808 */ /* 0x000fe40004000000 */
[----:B------:R-:W-:Y:S01]  /*e060*/  FMNMX.FTZ R0, R160, R60, !PT ;  /* 0x0000003ca0007209 */ /* 0x000fe20007810000 */
[----:B------:R-:W2:Y:S01]  /*e070*/  LDL R110, [R1+0x284] ;  /* 0x00028400016e7983 */ /* 0x000ea20000100800 */
[----:B------:R-:W-:Y:S02]  /*e080*/  ISETP.NE.AND P0, PT, R36, RZ, PT ;  /* 0x000000ff2400720c */ /* 0x000fe40003f05270 */
[----:B------:R-:W-:Y:S01]  /*e090*/  FMNMX.FTZ R0, R162, R0, !PT ;  /* 0x00000000a2007209 */ /* 0x000fe20007810000 */
[----:B------:R-:W2:Y:S01]  /*e0a0*/  LDL R112, [R1+0x288] ;  /* 0x0002880001707983 */ /* 0x000ea20000100800 */
[----:B------:R-:W-:-:S02]  /*e0b0*/  ISETP.GT.AND P0, PT, R3, 0x21, !P0 ;  /* 0x000000210300780c */ /* 0x000fc40004704270 */
[----:B------:R-:W-:Y:S01]  /*e0c0*/  FMNMX.FTZ R0, R66, R0, !PT ;  /* 0x0000000042007209 */ /* 0x000fe20007810000 */
[----:B------:R-:W2:Y:S01]  /*e0d0*/  LDL R114, [R1+0x28c] ;  /* 0x00028c0001727983 */ /* 0x000ea20000100800 */
[----:B------:R-:W-:Y:S02]  /*e0e0*/  ISETP.LT.OR P0, PT, R4, 0x22, P0 ;  /* 0x000000220400780c */ /* 0x000fe40000701670 */
[----:B------:R-:W-:Y:S01]  /*e0f0*/  FMNMX.FTZ R0, R64, R0, !PT ;  /* 0x0000000040007209 */ /* 0x000fe20007810000 */
[----:B------:R-:W2:Y:S01]  /*e100*/  LDL R116, [R1+0x290] ;  /* 0x0002900001747983 */ /* 0x000ea20000100800 */
[----:B------:R-:W-:Y:S02]  /*e110*/  FSEL R31, R43, -INF , !P0 ;  /* 0xff8000002b1f7808 */ /* 0x000fe40004000000 */
        /* <DEDUP_REMOVED lines=11> */
[----:B------:R-:W-:-:S02]  /*e1d0*/  FSEL R37, R55, -INF , !P0 ;  /* 0xff80000037257808 */ /* 0x000fc40004000000 */
[----:B------:R-:W-:Y:S01]  /*e1e0*/  FMNMX.FTZ R0, R72, R0, !PT ;  /* 0x0000000048007209 */ /* 0x000fe20007810000 */
[----:B------:R-:W2:Y:S03]  /*e1f0*/  LDL R124, [R1+0x2a0] ;  /* 0x0002a000017c7983 */ /* 0x000ea60000100800 */
        /* <DEDUP_REMOVED lines=9> */
[----:B------:R-:W2:Y:S01]  /*e290*/  LDL R134, [R1+0x2b4] ;  /* 0x0002b40001867983 */ /* 0x000ea20000100800 */
[----:B------:R-:W-:-:S02]  /*e2a0*/  FMNMX.FTZ R0, R20, R27, !PT ;  /* 0x0000001b14007209 */ /* 0x000fc40007810000 */
[----:B------:R-:W-:Y:S01]  /*e2b0*/  FMNMX.FTZ R12, R56, R12, !PT ;  /* 0x0000000c380c7209 */ /* 0x000fe20007810000 */
[----:B------:R-:W2:Y:S01]  /*e2c0*/  LDL R136, [R1+0x2b8] ;  /* 0x0002b80001887983 */ /* 0x000ea20000100800 */
[----:B------:R-:W-:-:S03]  /*e2d0*/  FMNMX.FTZ R7, R21, R0, !PT ;  /* 0x0000000015077209 */ /* 0x000fc60007810000 */
[----:B------:R-:W0:Y:S01]  /*e2e0*/  SHFL.BFLY PT, R13, R12, 0x2, 0x1f ;  /* 0x0c401f000c0d7f89 */ /* 0x000e2200000e0000 */
[----:B------:R-:W-:-:S03]  /*e2f0*/  FMNMX.FTZ R0, R24, R7, !PT ;  /* 0x0000000718007209 */ /* 0x000fc60007810000 */
[----:B------:R-:W2:Y:S01]  /*e300*/  LDL R138, [R1+0x2bc] ;  /* 0x0002bc00018a7983 */ /* 0x000ea20000100800 */
        /* <DEDUP_REMOVED lines=8> */
[----:B------:R-:W-:Y:S02]  /*e390*/  FMNMX.FTZ R0, R30, R7, !PT ;  /* 0x000000071e007209 */ /* 0x000fe40007810000 */
[----:B0-----:R-:W-:Y:S01]  /*e3a0*/  FMNMX.FTZ R14, R12, R13, !PT ;  /* 0x0000000d0c0e7209 */ /* 0x001fe20007810000 */
        /* <DEDUP_REMOVED lines=15> */
[----:B------:R-:W2:Y:S04]  /*e4a0*/  LDL R47, [R1+0x2fc] ;  /* 0x0002fc00012f7983 */ /* 0x000ea80000100800 */
[----:B------:R-:W-:Y:S04]  /*e4b0*/  STL.64 [R1+0x3f0], R12 ;  /* 0x0003f00c01007387 */ /* 0x000fe80000100a00 */
[----:B------:R0:W-:Y:S04]  /*e4c0*/  STL [R1+0x3f0], R0 ;  /* 0x0003f00001007387 */ /* 0x0001e80000100800 */
[----:B------:R-:W4:Y:S04]  /*e4d0*/  LDL R7, [R1+0x3f0] ;  /* 0x0003f00001077983 */ /* 0x000f280000100800 */
[----:B------:R-:W3:Y:S04]  /*e4e0*/  LDL R4, [R1+0x3f4] ;  /* 0x0003f40001047983 */ /* 0x000ee80000100800 */
[----:B------:R-:W2:Y:S04]  /*e4f0*/  LDL.64 R14, [R1+0x118] ;  /* 0x00011800010e7983 */ /* 0x000ea80000100a00 */
        /* <DEDUP_REMOVED lines=48> */
[----:B----4-:R-:W-:Y:S01]  /*e800*/  FMUL.FTZ R3, R38, R7 ;  /* 0x0000000726037220 */ /* 0x010fe20000410000 */
[----:B------:R-:W-:-:S02]  /*e810*/  FSETP.NEU.FTZ.AND P0, PT, R7, -INF , PT ;  /* 0xff8000000700780b */ /* 0x000fc40003f1d000 */
[----:B---3--:R-:W1:Y:S02]  /*e820*/  SHFL.BFLY PT, R7, R4, 0x2, 0x1f ;  /* 0x0c401f0004077f89 */ /* 0x008e6400000e0000 */
[----:B------:R-:W-:-:S05]  /*e830*/  FSEL R3, R3, RZ, P0 ;  /* 0x000000ff03037208 */ /* 0x000fca0000000000 */
[----:B0-----:R-:W-:Y:S01]  /*e840*/  FFMA.FTZ R0, R66, R38, -R3 ;  /* 0x0000002642007223 */ /* 0x001fe20000010803 */
[----:B-1----:R-:W-:-:S03]  /*e850*/  FMNMX.FTZ R7, R7, R4, !PT ;  /* 0x0000000407077209 */ /* 0x002fc60007810000 */
        /* <DEDUP_REMOVED lines=9> */
[----:B0-----:R-:W0:Y:S01]  /*e8f0*/  SHFL.BFLY PT, R0, R7, 0x1, 0x1f ;  /* 0x0c201f0007007f89 */ /* 0x001e2200000e0000 */
        /* <DEDUP_REMOVED lines=8> */
[----:B------:R-:W3:Y:S04]  /*e980*/  LDL R40, [R1+0x1f8] ;  /* 0x0001f80001287983 */ /* 0x000ee80000100800 */
[----:B------:R-:W4:Y:S03]  /*e990*/  LDL R44, [R1+0x200] ;  /* 0x00020000012c7983 */ /* 0x000f260000100800 */
[----:B------:R-:W1:Y:S01]  /*e9a0*/  MUFU.EX2 R83, R83 ;  /* 0x0000005300537308 */ /* 0x000e620000000800 */
[----:B------:R-:W4:Y:S04]  /*e9b0*/  LDL R48, [R1+0x208] ;  /* 0x0002080001307983 */ /* 0x000f280000100800 */
[----:B------:R-:W4:Y:S01]  /*e9c0*/  LDL R52, [R1+0x210] ;  /* 0x0002100001347983 */ /* 0x000f220000100800 */
[----:B0-----:R-:W-:-:S02]  /*e9d0*/  FMNMX.FTZ R0, R7, R0, !PT ;  /* 0x0000000007007209 */ /* 0x001fc40007810000 */
[----:B------:R-:W-:Y:S01]  /*e9e0*/  MUFU.EX2 R162, R162 ;  /* 0x000000a200a27308 */ /* 0x000fe20000000800 */
[----:B------:R-:W4:Y:S01]  /*e9f0*/  LDL R56, [R1+0x218] ;  /* 0x0002180001387983 */ /* 0x000f220000100800 */
[C---:B------:R-:W-:Y:S01]  /*ea00*/  FSETP.NEU.FTZ.AND P0, PT, R0.reuse, -INF , PT ;  /* 0xff8000000000780b */ /* 0x040fe20003f1d000 */
[-C--:B------:R-:W-:Y:S02]  /*ea10*/  FMUL.FTZ R4, R0, R38.reuse ;  /* 0x0000002600047220 */ /* 0x080fe40000410000 */
[----:B------:R-:W4:Y:S03]  /*ea20*/  LDL R60, [R1+0x220] ;  /* 0x00022000013c7983 */ /* 0x000f260000100800 */
[----:B------:R-:W-:Y:S01]  /*ea30*/  FSEL R3, R4, RZ, P0 ;  /* 0x000000ff04037208 */ /* 0x000fe20000000000 */
[----:B------:R-:W-:Y:S01]  /*ea40*/  MUFU.EX2 R164, R164 ;  /* 0x000000a400a47308 */ /* 0x000fe20000000800 */
[----:B------:R-:W4:Y:S03]  /*ea50*/  LDL R64, [R1+0x228] ;  /* 0x0002280001407983 */ /* 0x000f260000100800 */
[-CC-:B------:R-:W-:Y:S01]  /*ea60*/  FFMA.FTZ R161, R20, R38.reuse, -R3.reuse ;  /* 0x0000002614a17223 */ /* 0x180fe20000010803 */
[-CC-:B------:R-:W-:Y:S01]  /*ea70*/  FFMA.FTZ R99, R27, R38.reuse, -R3.reuse ;  /* 0x000000261b637223 */ /* 0x180fe20000010803 */
[-CC-:B------:R-:W-:Y:S01]  /*ea80*/  FFMA.FTZ R163, R21, R38.reuse, -R3.reuse ;  /* 0x0000002615a37223 */ /* 0x180fe20000010803 */
[-CC-:B------:R-:W-:Y:S01]  /*ea90*/  FFMA.FTZ R97, R24, R38.reuse, -R3.reuse ;  /* 0x0000002618617223 */ /* 0x180fe20000010803 */
[----:B------:R-:W-:Y:S01]  /*eaa0*/  MUFU.EX2 R111, R111 ;  /* 0x0000006f006f7308 */ /* 0x000fe20000000800 */
[-CC-:B------:R-:W-:Y:S01]  /*eab0*/  FFMA.FTZ R165, R25, R38.reuse, -R3.reuse ;  /* 0x0000002619a57223 */ /* 0x180fe20000010803 */
[----:B------:R-:W4:Y:S04]  /*eac0*/  LDL R66, [R1+0x22c] ;  /* 0x00022c0001427983 */ /* 0x000f280000100800 */
[----:B------:R-:W4:Y:S02]  /*ead0*/  LDL R68, [R1+0x230] ;  /* 0x0002300001447983 */ /* 0x000f240000100800 */
[----:B------:R-:W-:Y:S02]  /*eae0*/  MUFU.EX2 R161, R161 ;  /* 0x000000a100a17308 */ /* 0x000fe40000000800 */
[----:B------:R-:W4:Y:S04]  /*eaf0*/  LDL R70, [R1+0x234] ;  /* 0x0002340001467983 */ /* 0x000f280000100800 */
[----:B------:R-:W4:Y:S02]  /*eb00*/  LDL R72, [R1+0x238] ;  /* 0x0002380001487983 */ /* 0x000f240000100800 */
[----:B------:R-:W0:Y:S01]  /*eb10*/  MUFU.EX2 R99, R99 ;  /* 0x0000006300637308 */ /* 0x000e220000000800 */
[-CC-:B------:R-:W-:Y:S01]  /*eb20*/  FFMA.FTZ R95, R26, R38.reuse, -R3.reuse ;  /* 0x000000261a5f7223 */ /* 0x180fe20000010803 */
[----:B------:R-:W4:Y:S04]  /*eb30*/  LDL R74, [R1+0x23c] ;  /* 0x00023c00014a7983 */ /* 0x000f280000100800 */
[----:B------:R-:W4:Y:S02]  /*eb40*/  LDL R76, [R1+0x240] ;  /* 0x00024000014c7983 */ /* 0x000f240000100800 */
[----:B------:R-:W0:Y:S01]  /*eb50*/  MUFU.EX2 R163, R163 ;  /* 0x000000a300a37308 */ /* 0x000e220000000800 */
[-C--:B------:R-:W-:Y:S01]  /*eb60*/  FFMA.FTZ R167, R28, R38.reuse, -R3 ;  /* 0x000000261ca77223 */ /* 0x080fe20000010803 */
[----:B-1----:R-:W-:Y:S01]  /*eb70*/  FADD.FTZ R7, R160, R83 ;  /* 0x00000053a0077221 */ /* 0x002fe20000010000 */
[-CC-:B------:R-:W-:Y:S01]  /*eb80*/  FFMA.FTZ R93, R29, R38.reuse, -R3.reuse ;  /* 0x000000261d5d7223 */ /* 0x180fe20000010803 */
[----:B------:R-:W-:-:S04]  /*eb90*/  FFMA.FTZ R169, R30, R38, -R3 ;  /* 0x000000261ea97223 */ /* 0x000fc80000010803 */
[----:B------:R-:W-:Y:S08]  /*eba0*/  MUFU.EX2 R166, R166 ;  /* 0x000000a600a67308 */ /* 0x000ff00000000800 */
[----:B------:R-:W1:Y:S01]  /*ebb0*/  MUFU.EX2 R97, R97 ;  /* 0x0000006100617308 */ /* 0x000e620000000800 */
[----:B0-----:R-:W-:-:S07]  /*ebc0*/  FADD.FTZ R4, R161, R99 ;  /* 0x00000063a1047221 */ /* 0x001fce0000010000 */
[----:B------:R-:W0:Y:S01]  /*ebd0*/  MUFU.EX2 R165, R165 ;  /* 0x000000a500a57308 */ /* 0x000e220000000800 */
[----:B------:R-:W-:Y:S01]  /*ebe0*/  FADD.FTZ R12, R162, R7 ;  /* 0x00000007a20c7221 */ /* 0x000fe20000010000 */
[----:B------:R-:W-:Y:S01]  /*ebf0*/  FADD.FTZ R4, R163, R4 ;  /* 0x00000004a3047221 */ /* 0x000fe20000010000 */
[----:B------:R-:W-:-:S05]  /*ec00*/  FFMA.FTZ R91, R31, R38, -R3 ;  /* 0x000000261f5b7223 */ /* 0x000fca0000010803 */
[----:B------:R-:W-:Y:S08]  /*ec10*/  MUFU.EX2 R107, R107 ;  /* 0x0000006b006b7308 */ /* 0x000ff00000000800 */
[----:B------:R-:W0:Y:S01]  /*ec20*/  MUFU.EX2 R95, R95 ;  /* 0x0000005f005f7308 */ /* 0x000e220000000800 */
[----:B------:R-:W-:Y:S01]  /*ec30*/  FADD.FTZ R7, R113, R12 ;  /* 0x0000000c71077221 */ /* 0x000fe20000010000 */
[----:B-1----:R-:W-:Y:S01]  /*ec40*/  FADD.FTZ R4, R97, R4 ;  /* 0x0000000461047221 */ /* 0x002fe20000010000 */
[----:B------:R-:W-:-:S05]  /*ec50*/  FFMA.FTZ R171, R32, R38, -R3 ;  /* 0x0000002620ab7223 */ /* 0x000fca0000010803 */
[----:B------:R-:W-:Y:S01]  /*ec60*/  MUFU.EX2 R168, R168 ;  /* 0x000000a800a87308 */ /* 0x000fe20000000800 */
[-CC-:B------:R-:W-:Y:S01]  /*ec70*/  FFMA.FTZ R89, R33, R38.reuse, -R3.reuse ;  /* 0x0000002621597223 */ /* 0x180fe20000010803 */
[----:B------:R-:W-:-:S06]  /*ec80*/  FFMA.FTZ R173, R34, R38, -R3 ;  /* 0x0000002622ad7223 */ /* 0x000fcc0000010803 */
[----:B------:R-:W-:Y:S01]  /*ec90*/  MUFU.EX2 R109, R109 ;  /* 0x0000006d006d7308 */ /* 0x000fe20000000800 */
[----:B------:R-:W-:-:S07]  /*eca0*/  FFMA.FTZ R87, R35, R38, -R3 ;  /* 0x0000002623577223 */ /* 0x000fce0000010803 */
[----:B------:R-:W-:Y:S01]  /*ecb0*/  MUFU.EX2 R170, R170 ;  /* 0x000000aa00aa7308 */ /* 0x000fe20000000800 */
[----:B------:R-:W-:-:S07]  /*ecc0*/  FFMA.FTZ R175, R36, R38, -R3 ;  /* 0x0000002624af7223 */ /* 0x000fce0000010803 */
[----:B------:R-:W-:Y:S01]  /*ecd0*/  MUFU.EX2 R105, R105 ;  /* 0x0000006900697308 */ /* 0x000fe20000000800 */
[----:B------:R-:W-:-:S07]  /*ece0*/  FFMA.FTZ R85, R37, R38, -R3 ;  /* 0x0000002625557223 */ /* 0x000fce0000010803 */
[----:B------:R-:W-:Y:S08]  /*ecf0*/  MUFU.EX2 R172, R172 ;  /* 0x000000ac00ac7308 */ /* 0x000ff00000000800 */
[----:B------:R-:W-:Y:S08]  /*ed00*/  MUFU.EX2 R101, R101 ;  /* 0x0000006500657308 */ /* 0x000ff00000000800 */
[----:B------:R-:W-:Y:S08]  /*ed10*/  MUFU.EX2 R174, R174 ;  /* 0x000000ae00ae7308 */ /* 0x000ff00000000800 */
[----:B------:R-:W-:Y:S01]  /*ed20*/  MUFU.EX2 R103, R103 ;  /* 0x0000006700677308 */ /* 0x000fe20000000800 */
[----:B------:R1:W-:Y:S04]  /*ed30*/  STL [R1+0x3f4], R0 ;  /* 0x0003f40001007387 */ /* 0x0003e80000100800 */
[----:B------:R-:W4:Y:S03]  /*ed40*/  LDL R28, [R1+0x1e0] ;  /* 0x0001e000011c7983 */ /* 0x000f260000100800 */
[----:B------:R-:W2:Y:S01]  /*ed50*/  MUFU.EX2 R167, R167 ;  /* 0x000000a700a77308 */ /* 0x000ea20000000800 */
[----:B------:R-:W-:Y:S01]  /*ed60*/  FADD.FTZ R12, R164, R7 ;  /* 0x00000007a40c7221 */ /* 0x000fe20000010000 */
[----:B0-----:R-:W-:Y:S01]  /*ed70*/  FADD.FTZ R4, R165, R4 ;  /* 0x00000004a5047221 */ /* 0x001fe20000010000 */
[----:B------:R-:W4:Y:S04]  /*ed80*/  LDL R30, [R1+0x1e4] ;  /* 0x0001e400011e7983 */ /* 0x000f280000100800 */
[----:B------:R-:W4:Y:S01]  /*ed90*/  LDL R29, [R1+0x2d8] ;  /* 0x0002d800011d7983 */ /* 0x000f220000100800 */
[----:B------:R-:W0:Y:S01]  /*eda0*/  MUFU.EX2 R93, R93 ;  /* 0x0000005d005d7308 */ /* 0x000e220000000800 */
[----:B------:R-:W-:Y:S01]  /*edb0*/  FADD.FTZ R7, R111, R12 ;  /* 0x0000000c6f077221 */ /* 0x000fe20000010000 */
[----:B------:R-:W-:Y:S01]  /*edc0*/  FADD.FTZ R4, R95, R4 ;  /* 0x000000045f047221 */ /* 0x000fe20000010000 */
[----:B------:R-:W4:Y:S04]  /*edd0*/  LDL R32, [R1+0x1e8] ;  /* 0x0001e80001207983 */ /* 0x000f280000100800 */
[----:B------:R-:W4:Y:S01]  /*ede0*/  LDL R31, [R1+0x2dc] ;  /* 0x0002dc00011f7983 */ /* 0x000f220000100800 */
[----:B------:R-:W1:Y:S01]  /*edf0*/  MUFU.EX2 R169, R169 ;  /* 0x000000a900a97308 */ /* 0x000e620000000800 */
[----:B------:R-:W-:Y:S01]  /*ee00*/  FADD.FTZ R12, R166, R7 ;  /* 0x00000007a60c7221 */ /* 0x000fe20000010000 */
[----:B--2---:R-:W-:Y:S01]  /*ee10*/  FADD.FTZ R4, R167, R4 ;  /* 0x00000004a7047221 */ /* 0x004fe20000010000 */
[----:B------:R-:W2:Y:S05]  /*ee20*/  LDL R34, [R1+0x1ec] ;  /* 0x0001ec0001227983 */ /* 0x000eaa0000100800 */
[----:B------:R-:W1:Y:S01]  /*ee30*/  MUFU.EX2 R91, R91 ;  /* 0x0000005b005b7308 */ /* 0x000e620000000800 */
[----:B------:R-:W-:Y:S01]  /*ee40*/  FADD.FTZ R7, R107, R12 ;  /* 0x0000000c6b077221 */ /* 0x000fe20000010000 */
[----:B0-----:R-:W-:Y:S01]  /*ee50*/  FADD.FTZ R4, R93, R4 ;  /* 0x000000045d047221 */ /* 0x001fe20000010000 */
[----:B------:R-:W2:Y:S04]  /*ee60*/  LDL R36, [R1+0x1f0] ;  /* 0x0001f00001247983 */ /* 0x000ea80000100800 */
[----:B------:R-:W2:Y:S01]  /*ee70*/  LDL R33, [R1+0x2e0] ;  /* 0x0002e00001217983 */ /* 0x000ea20000100800 */
[----:B------:R-:W0:Y:S01]  /*ee80*/  MUFU.EX2 R171, R171 ;  /* 0x000000ab00ab7308 */ /* 0x000e220000000800 */
[----:B------:R-:W-:Y:S01]  /*ee90*/  FADD.FTZ R12, R168, R7 ;  /* 0x00000007a80c7221 */ /* 0x000fe20000010000 */
[----:B-1----:R-:W-:Y:S01]  /*eea0*/  FADD.FTZ R4, R169, R4 ;  /* 0x00000004a9047221 */ /* 0x002fe20000010000 */
[----:B------:R-:W2:Y:S05]  /*eeb0*/  LDL R38, [R1+0x1f4] ;  /* 0x0001f40001267983 */ /* 0x000eaa0000100800 */
[----:B------:R-:W1:Y:S01]  /*eec0*/  MUFU.EX2 R89, R89 ;  /* 0x0000005900597308 */ /* 0x000e620000000800 */
[----:B------:R-:W-:Y:S01]  /*eed0*/  FADD.FTZ R7, R109, R12 ;  /* 0x0000000c6d077221 */ /* 0x000fe20000010000 */
[----:B------:R-:W-:Y:S01]  /*eee0*/  FADD.FTZ R4, R91, R4 ;  /* 0x000000045b047221 */ /* 0x000fe20000010000 */
[----:B------:R-:W2:Y:S05]  /*eef0*/  LDL R35, [R1+0x2e4] ;  /* 0x0002e40001237983 */ /* 0x000eaa0000100800 */
[----:B------:R-:W1:Y:S01]  /*ef00*/  MUFU.EX2 R173, R173 ;  /* 0x000000ad00ad7308 */ /* 0x000e620000000800 */
[----:B------:R-:W-:Y:S01]  /*ef10*/  FADD.FTZ R12, R170, R7 ;  /* 0x00000007aa0c7221 */ /* 0x000fe20000010000 */
[----:B0-----:R-:W-:Y:S01]  /*ef20*/  FADD.FTZ R4, R171, R4 ;  /* 0x00000004ab047221 */ /* 0x001fe20000010000 */
[----:B------:R-:W2:Y:S05]  /*ef30*/  LDL R37, [R1+0x2e8] ;  /* 0x0002e80001257983 */ /* 0x000eaa0000100800 */
        /* <DEDUP_REMOVED lines=11> */
[----:B------:R-:W2:Y:S02]  /*eff0*/  LDL.64 R12, [R1+0x88] ;  /* 0x00008800010c7983 */ /* 0x000ea40000100a00 */
[----:B------:R-:W-:-:S02]  /*f000*/  FADD.FTZ R20, R174, R3 ;  /* 0x00000003ae147221 */ /* 0x000fc40000010000 */
[----:B------:R-:W2:Y:S01]  /*f010*/  LDL R3, [R1+0x348] ;  /* 0x0003480001037983 */ /* 0x000ea20000100800 */
[----:B-1----:R-:W-:Y:S01]  /*f020*/  FADD.FTZ R4, R175, R4 ;  /* 0x00000004af047221 */ /* 0x002fe20000010000 */
[----:B------:R-:W-:-:S03]  /*f030*/  FADD.FTZ R20, R103, R20 ;  /* 0x0000001467147221 */ /* 0x000fc60000010000 */
[----:B------:R-:W-:Y:S02]  /*f040*/  FADD.FTZ R21, R85, R4 ;  /* 0x0000000455157221 */ /* 0x000fe40000010000 */
[----:B------:R-:W2:Y:S04]  /*f050*/  LDL R4, [R1+0x34c] ;  /* 0x00034c0001047983 */ /* 0x000ea80000100800 */
[----:B------:R0:W-:Y:S04]  /*f060*/  STL.64 [R1+0x400], R20 ;  /* 0x0004001401007387 */ /* 0x0001e80000100a00 */
[----:B------:R-:W2:Y:S04]  /*f070*/  LD.E.64 R26, desc[UR36][R14.64+0x8] ;  /* 0x000008240e1a7980 */ /* 0x000ea8000c101b00 */
[----:B------:R-:W2:Y:S04]  /*f080*/  LD.E.64 R24, desc[UR36][R14.64] ;  /* 0x000000240e187980 */ /* 0x000ea8000c101b00 */
[----:B0-----:R-:W2:Y:S04]  /*f090*/  LDL R20, [R1+0x35c] ;  /* 0x00035c0001147983 */ /* 0x001ea80000100800 */
[----:B------:R-:W2:Y:S04]  /*f0a0*/  LDL R21, [R1+0x360] ;  /* 0x0003600001157983 */ /* 0x000ea80000100800 */
[----:B------:R-:W2:Y:S04]  /*f0b0*/  LDL R14, [R1+0x354] ;  /* 0x00035400010e7983 */ /* 0x000ea80000100800 */
[----:B------:R-:W2:Y:S01]  /*f0c0*/  LDL R15, [R1+0x358] ;  /* 0x00035800010f7983 */ /* 0x000ea20000100800 */
        /* <DEDUP_REMOVED lines=16> */
[----:B---3--:R-:W-:Y:S04]  /*f1d0*/  STL [R1+0x1f8], R40 ;  /* 0x0001f82801007387 */ /* 0x008fe80000100800 */
[----:B------:R-:W-:Y:S04]  /*f1e0*/  STL [R1+0x1fc], R42 ;  /* 0x0001fc2a01007387 */ /* 0x000fe80000100800 */
        /* <DEDUP_REMOVED lines=52> */
[----:B------:R-:W-:Y:S01]  /*f530*/  IMAD R12, R81, 0x1000, R12 ;  /* 0x00001000510c7824 */ /* 0x000fe200078e020c */
[----:B------:R-:W-:-:S04]  /*f540*/  R2UR UR7, R13 ;  /* 0x000000000d0772ca */ /* 0x000fc800000e0000 */
[----:B------:R-:W-:Y:S01]  /*f550*/  R2UR UR6, R12 ;  /* 0x000000000c0672ca */ /* 0x000fe200000e0000 */
[----:B------:R-:W-:Y:S04]  /*f560*/  STL [R1+0x2b8], R136 ;  /* 0x0002b88801007387 */ /* 0x000fe80000100800 */
[----:B------:R-:W-:Y:S01]  /*f570*/  STL [R1+0x2bc], R138 ;  /* 0x0002bc8a01007387 */ /* 0x000fe20000100800 */
[----:B------:R-:W-:-:S05]  /*f580*/  MOV R26, R26 ;  /* 0x0000001a001a7202 */ /* 0x000fca0000000f00 */
[--C-:B------:R-:W-:Y:S02]  /*f590*/  IMAD R25, R25, 0x2, R26.reuse ;  /* 0x0000000219197824 */ /* 0x100fe400078e021a */
[C---:B------:R-:W-:Y:S02]  /*f5a0*/  IMAD R27, R24.reuse, 0x2, R26 ;  /* 0x00000002181b7824 */ /* 0x040fe400078e021a */
[----:B------:R-:W-:Y:S01]  /*f5b0*/  IMAD R24, R24, 0x2, R25 ;  /* 0x0000000218187824 */ /* 0x000fe200078e0219 */
[----:B------:R-:W-:Y:S04]  /*f5c0*/  STSM.16.M88.4 [R26], R160 ;  /* 0x000000a01a007844 */ /* 0x000fe80000000200 */
[----:B------:R-:W-:Y:S04]  /*f5d0*/  STSM.16.M88.4 [R27], R164 ;  /* 0x000000a41b007844 */ /* 0x000fe80000000200 */
[----:B------:R-:W-:Y:S04]  /*f5e0*/  STSM.16.M88.4 [R25], R168 ;  /* 0x000000a819007844 */ /* 0x000fe80000000200 */
[----:B------:R-:W-:Y:S04]  /*f5f0*/  STSM.16.M88.4 [R24], R172 ;  /* 0x000000ac18007844 */ /* 0x000fe80000000200 */
        /* <DEDUP_REMOVED lines=31> */
[----:B------:R0:W-:Y:S02]  /*f7f0*/  STL [R1+0x340], R79 ;  /* 0x0003404f01007387 */ /* 0x0001e40000100800 */
[----:B0-----:R-:W-:-:S06]  /*f800*/  WARPGROUP.ARRIVE ;  /* 0x00000000000079c5 */ /* 0x001fcc0000000000 */
[----:B------:R-:W-:Y:S01]  /*f810*/  HGMMA.64x256x16.F32 R24, R160, gdesc[UR4].tnspB, RZ, !UPT, gsb0 ;  /* 0x43e00004a0187df0 */ /* 0x000fe2000c0008ff */
[----:B------:R0:W-:Y:S04]  /*f820*/  STL [R1+0x354], R14 ;  /* 0x0003540e01007387 */ /* 0x0001e80000100800 */
[----:B------:R1:W-:Y:S01]  /*f830*/  STL [R1+0x358], R15 ;  /* 0x0003580f01007387 */ /* 0x0003e20000100800 */
[----:B0-----:R-:W-:Y:S02]  /*f840*/  VIADD R14, R12, 0x80 ;  /* 0x000000800c0e7836 */ /* 0x001fe40000000000 */
[----:B-1----:R-:W-:-:S03]  /*f850*/  IMAD.MOV.U32 R15, RZ, RZ, R13 ;  /* 0x000000ffff0f7224 */ /* 0x002fc600078e000d */
[----:B------:R-:W-:Y:S02]  /*f860*/  R2UR UR6, R14 ;  /* 0x000000000e0672ca */ /* 0x000fe400000e0000 */
[----:B------:R-:W-:Y:S01]  /*f870*/  R2UR UR7, R15 ;  /* 0x000000000f0772ca */ /* 0x000fe200000e0000 */
        /* <DEDUP_REMOVED lines=72> */
[----:B------:R-:W-:Y:S01]  /*fd00*/  HGMMA.64x256x16.F32 R24, R164, gdesc[UR4].tnspB, R24, gsb0 ;  /* 0x43e00004a4187df0 */ /* 0x000fe20008000818 */
[----:B------:R-:W-:Y:S02]  /*fd10*/  VIADD R14, R12, 0x100 ;  /* 0x000001000c0e7836 */ /* 0x000fe40000000000 */
[----:B------:R-:W-:-:S03]  /*fd20*/  IMAD.MOV.U32 R15, RZ, RZ, R13 ;  /* 0x000000ffff0f7224 */ /* 0x000fc600078e000d */
[----:B------:R-:W-:Y:S02]  /*fd30*/  R2UR UR6, R14 ;  /* 0x000000000e0672ca */ /* 0x000fe400000e0000 */
[----:B------:R-:W-:Y:S01]  /*fd40*/  R2UR UR7, R15 ;  /* 0x000000000f0772ca */ /* 0x000fe200000e0000 */
[----:B------:R-:W-:Y:S01]  /*fd50*/  VIADD R12, R12, 0x180 ;  /* 0x000001800c0c7836 */ /* 0x000fe20000000000 */
        /* <DEDUP_REMOVED lines=71> */
[----:B------:R-:W-:Y:S03]  /*101d0*/  HGMMA.64x256x16.F32 R24, R172, gdesc[UR4].tnspB, R24, gsb0 ;  /* 0x43e00004ac187df0 */ /* 0x000fe60008000818 */
        /* <DEDUP_REMOVED lines=34> */
[----:B0-----:R-:W4:Y:S04]  /*10400*/  LDL R78, [R1+0x1e4] ;  /* 0x0001e400014e7983 */ /* 0x001f280000100800 */
[----:B-1----:R-:W4:Y:S04]  /*10410*/  LDL R80, [R1+0x1e8] ;  /* 0x0001e80001507983 */ /* 0x002f280000100800 */
[----:B------:R-:W4:Y:S04]  /*10420*/  LDL R82, [R1+0x1ec] ;  /* 0x0001ec0001527983 */ /* 0x000f280000100800 */
[----:B------:R-:W4:Y:S04]  /*10430*/  LDL R4, [R1+0x1f0] ;  /* 0x0001f00001047983 */ /* 0x000f280000100800 */
[----:B--2---:R-:W2:Y:S04]  /*10440*/  LDL R84, [R1+0x1f4] ;  /* 0x0001f40001547983 */ /* 0x004ea80000100800 */
[----:B------:R-:W2:Y:S04]  /*10450*/  LDL R86, [R1+0x1f8] ;  /* 0x0001f80001567983 */ /* 0x000ea80000100800 */
[----:B---3--:R-:W3:Y:S04]  /*10460*/  LDL R88, [R1+0x1fc] ;  /* 0x0001fc0001587983 */ /* 0x008ee80000100800 */
[----:B------:R-:W3:Y:S04]  /*10470*/  LDL R12, [R1+0x200] ;  /* 0x00020000010c7983 */ /* 0x000ee80000100800 */
[----:B------:R-:W3:Y:S04]  /*10480*/  LDL R90, [R1+0x204] ;  /* 0x00020400015a7983 */ /* 0x000ee80000100800 */
[----:B----4-:R-:W4:Y:S04]  /*10490*/  LDL R92, [R1+0x208] ;  /* 0x00020800015c7983 */ /* 0x010f280000100800 */
        /* <DEDUP_REMOVED lines=117> */
[----:B------:R-:W-:Y:S01]  /*10bf0*/  @!PT LDS RZ, [RZ] ;  /* 0x00000000fffff984 */ /* 0x000fe20000000800 */
[----:B------:R-:W-:Y:S01]  /*10c00*/  @!PT LDS RZ, [RZ] ;  /* 0x00000000fffff984 */ /* 0x000fe20000000800 */
[----:B------:R-:W-:Y:S01]  /*10c10*/  @!PT LDS RZ, [RZ] ;  /* 0x00000000fffff984 */ /* 0x000fe20000000800 */
[----:B------:R-:W-:Y:S01]  /*10c20*/  @!PT LDS RZ, [RZ] ;  /* 0x00000000fffff984 */ /* 0x000fe20000000800 */
[----:B------:R0:W-:Y:S06]  /*10c30*/  MEMBAR.ALL.CTA ;  /* 0x0000000000007992 */ /* 0x0001ec0000008000 */
[----:B0-----:R-:W0:Y:S04]  /*10c40*/  FENCE.VIEW.ASYNC.S ;  /* 0x00000000000073c6 */ /* 0x001e280000000000 */
[----:B------:R-:W-:Y:S04]  /*10c50*/  STL [R1+0x1e0], R0 ;  /* 0x0001e00001007387 */ /* 0x000fe80000100800 */
[----:B------:R-:W-:Y:S04]  /*10c60*/  STL [R1+0x1e4], R78 ;  /* 0x0001e44e01007387 */ /* 0x000fe80000100800 */
[----:B------:R-:W-:Y:S04]  /*10c70*/  STL [R1+0x1e8], R80 ;  /* 0x0001e85001007387 */ /* 0x000fe80000100800 */
[----:B------:R-:W-:Y:S04]  /*10c80*/  STL [R1+0x1ec], R82 ;  /* 0x0001ec5201007387 */ /* 0x000fe80000100800 */
[----:B------:R-:W-:Y:S04]  /*10c90*/  STL [R1+0x1f0], R4 ;  /* 0x0001f00401007387 */ /* 0x000fe80000100800 */
[----:B--2---:R-:W-:Y:S04]  /*10ca0*/  STL [R1+0x1f4], R84 ;  /* 0x0001f45401007387 */ /* 0x004fe80000100800 */
[----:B------:R-:W-:Y:S04]  /*10cb0*/  STL [R1+0x1f8], R86 ;  /* 0x0001f85601007387 */ /* 0x000fe80000100800 */
[----:B---3--:R-:W-:Y:S04]  /*10cc0*/  STL [R1+0x1fc], R88 ;  /* 0x0001fc5801007387 */ /* 0x008fe80000100800 */
[----:B------:R-:W-:Y:S04]  /*10cd0*/  STL [R1+0x200], R12 ;  /* 0x0002000c01007387 */ /* 0x000fe80000100800 */
        /* <DEDUP_REMOVED lines=119> */
[----:B0-----:R-:W-:-:S03]  /*11450*/  NOP ;  /* 0x0000000000007918 */ /* 0x001fc60000000000 */
[----:B-1----:R-:W3:Y:S04]  /*11460*/  LDL R3, [R1+0x28] ;  /* 0x0000280001037983 */ /* 0x002ee80000100800 */
[----:B------:R2:W5:Y:S01]  /*11470*/  LDL R0, [R1+0x1c8] ;  /* 0x0001c80001007983 */ /* 0x0005620000100800 */
[----:B------:R-:W-:Y:S01]  /*11480*/  BSSY B0, `(.L_x_1957) ;  /* 0x0000006000007945 */ /* 0x000fe20003800000 */
[----:B------:R-:W-:Y:S06]  /*11490*/  BAR.ARV 0xe, 0x100 ;  /* 0x0384000000007b1d */ /* 0x000fec0000002000 */
[----:B---3--:R-:W-:-:S04]  /*114a0*/  LOP3.LUT R3, R3, 0x1, RZ, 0xfc, !PT ;  /* 0x0000000103037812 */ /* 0x008fc800078efcff */
[----:B------:R-:W-:-:S13]  /*114b0*/  ISETP.NE.AND P0, PT, R3, 0x3, PT ;  /* 0x000000030300780c */ /* 0x000fda0003f05270 */
[----:B--2---:R-:W-:Y:S05]  /*114c0*/  @!P0 BRA `(.L_x_1958) ;  /* 0x0000000000048947 */ /* 0x004fea0003800000 */
[----:B------:R-:W-:Y:S01]  /*114d0*/  BPT.TRAP 0x1 ;  /* 0x000000040000795c */ /* 0x000fe20000300000 */
.L_x_1958:
[----:B------:R-:W-:Y:S05]  /*114e0*/  BSYNC B0 ;  /* 0x0000000000007941 */ /* 0x000fea0003800000 */
.L_x_1957:
[----:B------:R-:W2:Y:S01]  /*114f0*/  LDL.64 R12, [R1+0x48] ;  /* 0x00004800010c7983 */ /* 0x000ea20000100a00 */
[----:B------:R-:W-:Y:S02]  /*11500*/  UISETP.NE.AND UP1, UPT, UR41, URZ, UPT ;  /* 0x0000003f2900728c */ /* 0x000fe4000bf25270 */
[----:B------:R-:W-:Y:S01]  /*11510*/  UISETP.NE.AND UP0, UPT, UR43, URZ, UPT ;  /* 0x0000003f2b00728c */ /* 0x000fe2000bf05270 */
[----:B------:R-:W3:Y:S01]  /*11520*/  LDL R3, [R1+0x34] ;  /* 0x0000340001037983 */ /* 0x000ee20000100800 */
[----:B--2---:R-:W-:-:S05]  /*11530*/  MOV R7, R12 ;  /* 0x0000000c00077202 */ /* 0x004fca0000000f00 */
[----:B-----5:R-:W-:-:S05]  /*11540*/  IMAD R0, R0, 0x8, R7 ;  /* 0x0000000800007824 */ /* 0x020fca00078e0207 */
[----:B---3--:R-:W-:-:S04]  /*11550*/  PRMT R0, R3, 0x654, R0 ;  /* 0x0000065403007816 */ /* 0x008fc80000000000 */
[----:B------:R0:W-:Y:S02]  /*11560*/  SYNCS.ARRIVE.TRANS64.RED.A1T0 RZ, [R0+URZ], RZ ;  /* 0x000000ff00ff79a7 */ /* 0x0001e4000810043f */
[----:B0-----:R-:W2:Y:S01]  /*11570*/  LDL R0, [R1+0x50] ;  /* 0x0000500001007983 */ /* 0x001ea20000100800 */
[----:B------:R-:W-:Y:S02]  /*11580*/  PLOP3.LUT P0, PT, PT, PT, UP1, 0x80, 0x0 ;  /* 0x000000000000781c */ /* 0x000fe40003f0f018 */
[----:B------:R-:W-:Y:S01]  /*11590*/  PLOP3.LUT P1, PT, PT, PT, UP1, 0x80, 0x0 ;  /* 0x000000000000781c */ /* 0x000fe20003f2f018 */
[----:B------:R-:W-:Y:S01]  /*115a0*/  UIADD3 UR46, UR46, -0x2, URZ ;  /* 0xfffffffe2e2e7890 */ /* 0x000fe2000fffe03f */
[----:B--2---:R-:W-:-:S09]  /*115b0*/  IMAD.SHL.U32 R4, R0, 0x40, RZ ;  /* 0x0000004000047824 */ /* 0x004fd200078e00ff */
[----:B------:R-:W-:Y:S01]  /*115c0*/  @P0 IMAD.HI.U32 R5, R4, R5, RZ ;  /* 0x0000000504050227 */ /* 0x000fe200078e00ff */
[----:B------:R-:W-:-:S03]  /*115d0*/  PLOP3.LUT P0, PT, PT, PT, UP0, 0x40, 0x0 ;  /* 0x000000000000781c */ /* 0x000fc60003f0e808 */
[----:B------:R-:W-:Y:S01]  /*115e0*/  IMAD.MOV.U32 R0, RZ, RZ, R4 ;  /* 0x000000ffff007224 */ /* 0x000fe200078e0004 */
[----:B------:R-:W-:-:S05]  /*115f0*/  @P1 SHF.R.U32.HI R0, RZ, R6, R5 ;  /* 0x00000006ff001219 */ /* 0x000fca0000011605 */
[----:B------:R-:W-:Y:S02]  /*11600*/  VIADD R3, R0, UR45 ;  /* 0x0000002d00037c36 */ /* 0x000fe40008000000 */
[----:B------:R-:W-:Y:S02]  /*11610*/  IMAD.U32 R0, RZ, RZ, UR46 ;  /* 0x0000002eff007e24 */ /* 0x000fe4000f8e00ff */
[----:B------:R-:W-:Y:S01]  /*11620*/  IMAD.IADD R8, R3, 0x1, R8 ;  /* 0x0000000103087824 */ /* 0x000fe200078e0208 */
[----:B------:R-:W-:Y:S06]  /*11630*/  @P0 BRA `(.L_x_1959) ;  /* 0x0000000000400947 */ /* 0x000fec0003800000 */
[C---:B------:R-:W-:Y:S01]  /*11640*/  ISETP.GT.AND P0, PT, R3.reuse, RZ, PT ;  /* 0x000000ff0300720c */ /* 0x040fe20003f04270 */
[----:B------:R-:W-:Y:S01]  /*11650*/  BSSY B0, `(.L_x_1960) ;  /* 0x000000c000007945 */ /* 0x000fe20003800000 */
[----:B------:R-:W-:-:S11]  /*11660*/  VIADD R5, R3, 0xffffffff ;  /* 0xffffffff03057836 */ /* 0x000fd60000000000 */
[----:B------:R-:W-:Y:S05]  /*11670*/  @P0 BRA `(.L_x_1961) ;  /* 0x0000000000180947 */ /* 0x000fea0003800000 */
[----:B------:R-:W-:Y:S01]  /*11680*/  ISETP.NE.AND P0, PT, R9, 0x1, PT ;  /* 0x000000010900780c */ /* 0x000fe20003f05270 */
[----:B------:R-:W-:-:S12]  /*11690*/  IMAD.MOV R3, RZ, RZ, -R3 ;  /* 0x000000ffff037224 */ /* 0x000fd800078e0a03 */
[----:B------:R-:W-:-:S05]  /*116a0*/  @P0 IMAD.HI.U32 R10, R3, R10, RZ ;  /* 0x0000000a030a0227 */ /* 0x000fca00078e00ff */
[----:B------:R-:W-:-:S04]  /*116b0*/  @P0 SHF.R.U32.HI R3, RZ, R11, R10 ;  /* 0x0000000bff030219 */ /* 0x000fc8000001160a */
[----:B------:R-:W-:Y:S01]  /*116c0*/  LOP3.LUT R5, RZ, R3, RZ, 0x33, !PT ;  /* 0x00000003ff057212 */ /* 0x000fe200078e33ff */
[----:B------:R-:W-:Y:S06]  /*116d0*/  BRA `(.L_x_1962) ;  /* 0x00000000000c7947 */ /* 0x000fec0003800000 */
.L_x_1961:
[----:B------:R-:W-:-:S13]  /*116e0*/  ISETP.NE.AND P0, PT, R9, 0x1, PT ;  /* 0x000000010900780c */ /* 0x000fda0003f05270 */
[----:B------:R-:W-:-:S05]  /*116f0*/  @P0 IMAD.HI.U32 R10, R5, R10, RZ ;  /* 0x0000000a050a0227 */ /* 0x000fca00078e00ff */
[----:B------:R-:W-:-:S07]  /*11700*/  @P0 SHF.R.U32.HI R5, RZ, R11, R10 ;  /* 0x0000000bff050219 */ /* 0x000fce000001160a */
.L_x_1962:
[----:B------:R-:W-:Y:S05]  /*11710*/  BSYNC B0 ;  /* 0x0000000000007941 */ /* 0x000fea0003800000 */
.L_x_1960:
[----:B------:R-:W-:-:S05]  /*11720*/  IMAD R5, R5, R9, R9 ;  /* 0x0000000905057224 */ /* 0x000fca00078e0209 */
[----:B------:R-:W-:-:S07]  /*11730*/  VIMNMX R8, R8, R5, PT ;  /* 0x0000000508087248 */ /* 0x000fce0003fe0100 */
.L_x_1959:
[----:B------:R-:W-:Y:S01]  /*11740*/  SHF.R.S32.HI R3, RZ, 0x1f, R8 ;  /* 0x0000001fff037819 */ /* 0x000fe20000011408 */
[----:B------:R-:W-:Y:S03]  /*11750*/  BSSY B1, `(.L_x_1963) ;  /* 0x0000014000017945 */ /* 0x000fe60003800000 */
[----:B------:R-:W-:-:S04]  /*11760*/  LEA.HI R3, R3, R8, RZ, 0x6 ;  /* 0x0000000803037211 */ /* 0x000fc800078f30ff */
[----:B------:R-:W-:-:S04]  /*11770*/  SHF.R.S32.HI R3, RZ, 0x6, R3 ;  /* 0x00000006ff037819 */ /* 0x000fc80000011403 */
[----:B------:R-:W-:-:S04]  /*11780*/  VIMNMX R6, R3, UR42, !PT ;  /* 0x0000002a03067c48 */ /* 0x000fc8000ffe0100 */
[----:B------:R-:W-:-:S13]  /*11790*/  ISETP.GE.AND P0, PT, R0, R6, PT ;  /* 0x000000060000720c */ /* 0x000fda0003f06270 */
[----:B------:R-:W-:Y:S05]  /*117a0*/  @!P0 BRA `(.L_x_1964) ;  /* 0x0000000000388947 */ /* 0x000fea0003800000 */
[----:B------:R-:W-:Y:S01]  /*117b0*/  BSSY B0, `(.L_x_1965) ;  /* 0x000000b000007945 */ /* 0x000fe20003800000 */
.L_x_1966:
[C---:B------:R-:W-:Y:S01]  /*117c0*/  IADD3 R12, P0, R2.reuse, 0x50, RZ ;  /* 0x00000050020c7810 */ /* 0x040fe20007f1e0ff */
[C---:B------:R-:W-:Y:S01]  /*117d0*/  VIADD R7, R2.reuse, 0x128 ;  /* 0x0000012802077836 */ /* 0x040fe20000000000 */
[----:B------:R-:W-:Y:S02]  /*117e0*/  IADD3 R28, P1, R2, 0xcc, RZ ;  /* 0x000000cc021c7810 */ /* 0x000fe40007f3e0ff */
[----:B------:R-:W-:Y:S01]  /*117f0*/  MOV R3, 0x11830 ;  /* 0x0001183000037802 */ /* 0x000fe20000000f00 */
[--C-:B------:R-:W-:Y:S02]  /*11800*/  IMAD.X R13, RZ, RZ, R18.reuse, P0 ;  /* 0x000000ffff0d7224 */ /* 0x100fe400000e0612 */
[----:B------:R-:W-:-:S08]  /*11810*/  IMAD.X R29, RZ, RZ, R18, P1 ;  /* 0x000000ffff1d7224 */ /* 0x000fd000008e0612 */
[----:B------:R-:W-:Y:S05]  /*11820*/  CALL.REL.NOINC `($_ZN7cutlass13device_kernelIN5flash11enable_sm90INS1_16FlashAttnFwdSm90INS1_25CollectiveMainloopFwdSm90ILi2EN4cute5tupleIJNS5_1CILi1EEES8_S8_EEENS6_IJNS7_ILi64EEESA_SA_EEELi512ENS_6half_tEfNS_4arch4Sm90ELb0ELb1ELb1ELb0ELb1ELb0ELb1ELb0ELb0ELb1ELb0ELb0EEENS1_21CollectiveEpilogueFwdINS6_IJSA_NS7_ILi512EEESA_EEES9_SC_SE_Li256ELb0ELb1ELb0ELb0EEENS1_30DynamicPersistentTileSchedulerILi256ELi128ELb0ELb1ELb1EEEEEEEEEvNT_6ParamsE$_ZZN5flash25CollectiveMainloopFwdSm90ILi2EN4cute5tupleIJNS1_1CILi1EEES4_S4_EEENS2_IJNS3_ILi64EEES6_S6_EEELi512EN7cutlass6half_tEfNS8_4arch4Sm90ELb0ELb1ELb1ELb0ELb1ELb0ELb1ELb0ELb0ELb1ELb0ELb0EE3mmaINS_16FlashAttnFwdSm90ISC_NS_21CollectiveEpilogueFwdINS2_IJS6_NS3_ILi512EEES6_EEES5_S9_SB_Li256ELb0ELb1ELb0ELb0EEENS_30DynamicPersistentTileSchedulerILi256ELi128ELb0ELb1ELb1EEEE13SharedStorageENS1_6TensorINS1_11ArrayEngineIfLm128EEENS1_6LayoutINS2_IJNS2_IJNS3_ILi2EEESR_NS3_ILi32EEEEEES4_S4_EEENS2_IJNS2_IJS4_SR_NS3_ILi4EEEEEENS3_ILi0EEESX_EEEEEEENS_7SoftmaxILi2ELi0EEEEEbRKNSC_6ParamsENS8_13PipelineAsyncILi2EEES17_RNS8_13PipelineStateILj2EEERT0_RT1_iRiRKNS_16SeqlenInfoQKNewKILb0ELb0EEENS2_IJiiiiEEERT_ENKUliT_T0_T1_E_clIZSD_ISM_S10_S12_EbS15_S17_S17_S1A_S1C_S1E_iS1F_S1J_S1K_S1M_EUlRS1N_iE1_NS3_ILb0EEENS3_ILb1EEEEEDaiS1N_S1O_S1P_) ;  /* 0x000001b4000c7944 */ /* 0x000fea0003c00000 */
[C---:B------:R-:W-:Y:S01]  /*11830*/  ISETP.GT.AND P0, PT, R0.reuse, R6, PT ;  /* 0x000000060000720c */ /* 0x040fe20003f04270 */
[----:B------:R-:W-:-:S12]  /*11840*/  VIADD R0, R0, 0xffffffff ;  /* 0xffffffff00007836 */ /* 0x000fd80000000000 */
[----:B------:R-:W-:Y:S05]  /*11850*/  @P0 BRA `(.L_x_1966) ;  /* 0xfffffffc00d80947 */ /* 0x000fea000383ffff */
[----:B------:R-:W-:Y:S05]  /*11860*/  BSYNC B0 ;  /* 0x0000000000007941 */ /* 0x000fea0003800000 */
.L_x_1965:
[----:B------:R-:W2:Y:S02]  /*11870*/  LDL R4, [R1+0x50] ;  /* 0x0000500001047983 */ /* 0x000ea40000100800 */
[----:B--2---:R-:W-:-:S07]  /*11880*/  IMAD.SHL.U32 R4, R4, 0x40, RZ ;  /* 0x0000004004047824 */ /* 0x004fce00078e00ff */
.L_x_1964:
[----:B------:R-:W-:Y:S05]  /*11890*/  BSYNC B1 ;  /* 0x0000000000017941 */ /* 0x000fea0003800000 */
.L_x_1963:
[----:B------:R-:W-:Y:S01]  /*118a0*/  UISETP.NE.AND UP1, UPT, UR41, URZ, UPT ;  /* 0x0000003f2900728c */ /* 0x000fe2000bf25270 */
[----:B------:R-:W-:Y:S01]  /*118b0*/  VIADD R4, R4, 0x3f ;  /* 0x0000003f04047836 */ /* 0x000fe20000000000 */
[----:B------:R-:W-:-:S04]  /*118c0*/  UISETP.NE.AND UP0, UPT, UR43, URZ, UPT ;  /* 0x0000003f2b00728c */ /* 0x000fc8000bf05270 */
[----:B------:R-:W-:Y:S02]  /*118d0*/  PLOP3.LUT P0, PT, PT, PT, UP1, 0x80, 0x0 ;  /* 0x000000000000781c */ /* 0x000fe40003f0f018 */
[----:B------:R-:W-:-:S03]  /*118e0*/  PLOP3.LUT P1, PT, PT, PT, UP1, 0x80, 0x0 ;  /* 0x000000000000781c */ /* 0x000fc60003f2f018 */
[----:B------:R-:W-:-:S08]  /*118f0*/  @UP1 ULDC UR4, c[0x0][0x44c] ;  /* 0x0001130000041ab9 */ /* 0x000fd00000000800 */
[----:B------:R-:W-:Y:S01]  /*11900*/  @P0 IMAD.HI.U32 R3, R4, UR4, RZ ;  /* 0x0000000404030c27 */ /* 0x000fe2000f8e00ff */
[----:B------:R-:W-:Y:S01]  /*11910*/  PLOP3.LUT P0, PT, PT, PT, UP0, 0x40, 0x0 ;  /* 0x000000000000781c */ /* 0x000fe20003f0e808 */
[----:B------:R-:W-:-:S03]  /*11920*/  @UP1 ULDC UR4, c[0x0][0x450] ;  /* 0x0001140000041ab9 */ /* 0x000fc60000000800 */
[----:B------:R-:W-:Y:S01]  /*11930*/  @P1 SHF.R.U32.HI R4, RZ, UR4, R3 ;  /* 0x00000004ff041c19 */ /* 0x000fe20008011603 */
[----:B------:R-:W-:-:S04]  /*11940*/  ULDC UR4, c[0x0][0xad4] ;  /* 0x0002b50000047ab9 */ /* 0x000fc80000000800 */
[----:B------:R-:W-:-:S04]  /*11950*/  VIADD R4, R4, UR40 ;  /* 0x0000002804047c36 */ /* 0x000fc80008000000 */
[----:B------:R-:W-:Y:S01]  /*11960*/  VIADD R3, R4, -UR4 ;  /* 0x8000000404037c36 */ /* 0x000fe20008000000 */
[----:B------:R-:W-:Y:S06]  /*11970*/  @P0 BRA `(.L_x_1967) ;  /* 0x0000000000540947 */ /* 0x000fec0003800000 */
[----:B------:R-:W-:Y:S01]  /*11980*/  ISETP.GT.AND P0, PT, R4, -0x1, PT ;  /* 0xffffffff0400780c */ /* 0x000fe20003f04270 */
[----:B------:R-:W-:-:S12]  /*11990*/  BSSY B0, `(.L_x_1968) ;  /* 0x0000011000007945 */ /* 0x000fd80003800000 */
        /* <DEDUP_REMOVED lines=10> */
.L_x_1969:
[----:B------:R-:W-:Y:S02]  /*11a40*/  ULDC UR4, c[0x0][0xadc] ;  /* 0x0002b70000047ab9 */ /* 0x000fe40000000800 */
[----:B------:R-:W-:-:S05]  /*11a50*/  IMAD.U32 R7, RZ, RZ, UR4 ;  /* 0x00000004ff077e24 */ /* 0x000fca000f8e00ff */
[----:B------:R-:W-:-:S13]  /*11a60*/  ISETP.NE.AND P0, PT, R7, 0x1, PT ;  /* 0x000000010700780c */ /* 0x000fda0003f05270 */
[----:B------:R-:W0:Y:S02]  /*11a70*/  @P0 LDC.64 R8, c[0x0][0xae0] ;  /* 0x0002b800ff080b82 */ /* 0x000e240000000a00 */
[----:B0-----:R-:W-:-:S05]  /*11a80*/  @P0 IMAD.HI.U32 R6, R4, R8, RZ ;  /* 0x0000000804060227 */ /* 0x001fca00078e00ff */
[----:B------:R-:W-:-:S07]  /*11a90*/  @P0 SHF.R.U32.HI R4, RZ, R9, R6 ;  /* 0x00000009ff040219 */ /* 0x000fce0000011606 */
.L_x_1970:
[----:B------:R-:W-:Y:S05]  /*11aa0*/  BSYNC B0 ;  /* 0x0000000000007941 */ /* 0x000fea0003800000 */
.L_x_1968:
[----:B------:R-:W-:-:S05]  /*11ab0*/  IMAD R4, R4, R7, RZ ;  /* 0x0000000704047224 */ /* 0x000fca00078e02ff */
[----:B------:R-:W-:-:S07]  /*11ac0*/  VIMNMX R3, R3, R4, !PT ;  /* 0x0000000403037248 */ /* 0x000fce0007fe0100 */
.L_x_1967:
[----:B------:R-:W-:-:S05]  /*11ad0*/  VIADD R3, R3, 0x3f ;  /* 0x0000003f03037836 */ /* 0x000fca0000000000 */
[----:B------:R-:W-:-:S04]  /*11ae0*/  SHF.R.S32.HI R4, RZ, 0x1f, R3 ;  /* 0x0000001fff047819 */ /* 0x000fc80000011403 */
[----:B------:R-:W-:-:S04]  /*11af0*/  LEA.HI R4, R4, R3, RZ, 0x6 ;  /* 0x0000000304047211 */ /* 0x000fc800078f30ff */
[----:B------:R-:W-:-:S04]  /*11b00*/  SHF.R.S32.HI R4, RZ, 0x6, R4 ;  /* 0x00000006ff047819 */ /* 0x000fc80000011404 */
[----:B------:R-:W-:-:S04]  /*11b10*/  VIMNMX R177, R4, UR42, !PT ;  /* 0x0000002a04b17c48 */ /* 0x000fc8000ffe0100 */
[----:B------:R-:W-:-:S13]  /*11b20*/  ISETP.GE.AND P0, PT, R0, R177, PT ;  /* 0x000000b10000720c */ /* 0x000fda0003f06270 */
[----:B------:R-:W-:Y:S05]  /*11b30*/  @!P0 BRA `(.L_x_1971) ;  /* 0x0000007000588947 */ /* 0x000fea0003800000 */
.L_x_1994:
[----:B------:R-:W2:Y:S04]  /*11b40*/  LDL R58, [R1+0x1c8] ;  /* 0x0001c800013a7983 */ /* 0x000ea80000100800 */
[----:B0-----:R-:W3:Y:S04]  /*11b50*/  LDL R3, [R1+0x1d0] ;  /* 0x0001d00001037983 */ /* 0x001ee80000100800 */
[----:B------:R-:W4:Y:S01]  /*11b60*/  LDL R5, [R1] ;  /* 0x0000000001057983 */ /* 0x000f220000100800 */
[----:B--2---:R-:W-:-:S05]  /*11b70*/  VIADD R6, R58, 0x1 ;  /* 0x000000013a067836 */ /* 0x004fca0000000000 */
[----:B------:R-:W-:-:S13]  /*11b80*/  ISETP.NE.AND P0, PT, R6, 0x2, PT ;  /* 0x000000020600780c */ /* 0x000fda0003f05270 */
[----:B------:R0:W5:Y:S04]  /*11b90*/  @P0 LDL R8, [R1+0x1cc] ;  /* 0x0001cc0001080983 */ /* 0x0001680000100800 */
[----:B------:R-:W2:Y:S01]  /*11ba0*/  @!P0 LDL R7, [R1+0x1cc] ;  /* 0x0001cc0001078983 */ /* 0x000ea20000100800 */
[----:B---3--:R-:W-:Y:S01]  /*11bb0*/  VIADD R4, R3, 0x1 ;  /* 0x0000000103047836 */ /* 0x008fe20000000000 */
[----:B----4-:R-:W-:Y:S02]  /*11bc0*/  LOP3.LUT R5, R5, 0x1, RZ, 0xfc, !PT ;  /* 0x0000000105057812 */ /* 0x010fe400078efcff */
[----:B------:R1:W-:Y:S04]  /*11bd0*/  STL [R1+0x1c8], R6 ;  /* 0x0001c80601007387 */ /* 0x0003e80000100800 */
[----:B------:R0:W-:Y:S04]  /*11be0*/  STL [R1+0x1d0], R4 ;  /* 0x0001d00401007387 */ /* 0x0001e80000100800 */
[----:B------:R0:W-:Y:S01]  /*11bf0*/  @!P0 STL [R1+0x1c8], RZ ;  /* 0x0001c8ff01008387 */ /* 0x0001e20000100800 */
[----:B------:R-:W-:Y:S01]  /*11c00*/  ISETP.NE.AND P1, PT, R5, 0x3, PT ;  /* 0x000000030500780c */ /* 0x000fe20003f25270 */
[----:B------:R-:W-:Y:S05]  /*11c10*/  YIELD ;  /* 0x0000000000007946 */ /* 0x000fea0003800000 */
[----:B------:R-:W-:Y:S01]  /*11c20*/  BSSY B0, `(.L_x_1972) ;  /* 0x0000006000007945 */ /* 0x000fe20003800000 */
[----:B-1----:R-:W-:Y:S01]  /*11c30*/  @!P0 IMAD.MOV.U32 R6, RZ, RZ, RZ ;  /* 0x000000ffff068224 */ /* 0x002fe200078e00ff */
[----:B--2---:R-:W-:-:S05]  /*11c40*/  @!P0 LOP3.LUT R8, R7, 0x1, RZ, 0x3c, !PT ;  /* 0x0000000107088812 */ /* 0x004fca00078e3cff */
[----:B------:R0:W-:Y:S01]  /*11c50*/  @!P0 STL [R1+0x1cc], R8 ;  /* 0x0001cc0801008387 */ /* 0x0001e20000100800 */
[----:B------:R-:W-:Y:S05]  /*11c60*/  @!P1 BRA `(.L_x_1973) ;  /* 0x0000000000049947 */ /* 0x000fea0003800000 */
[----:B------:R-:W-:Y:S01]  /*11c70*/  BPT.TRAP 0x1 ;  /* 0x000000040000795c */ /* 0x000fe20000300000 */
.L_x_1973:
[----:B------:R-:W-:Y:S05]  /*11c80*/  BSYNC B0 ;  /* 0x0000000000007941 */ /* 0x000fea0003800000 */
.L_x_1972:
[----:B0-----:R-:W2:Y:S02]  /*11c90*/  LDL.64 R4, [R1+0x18] ;  /* 0x0000180001047983 */ /* 0x001ea40000100a00 */
[----:B--2---:R-:W-:Y:S02]  /*11ca0*/  MOV R3, R4 ;  /* 0x0000000400037202 */ /* 0x004fe40000000f00 */
[----:B-----5:R-:W-:-:S03]  /*11cb0*/  SHF.L.U32 R5, R8, 0x1f, RZ ;  /* 0x0000001f08057819 */ /* 0x020fc600000006ff */
[----:B------:R-:W-:-:S04]  /*11cc0*/  IMAD R6, R6, 0x8, R3 ;  /* 0x0000000806067824 */ /* 0x000fc800078e0203 */
[----:B------:R0:W1:Y:S01]  /*11cd0*/  SYNCS.PHASECHK.TRANS64.TRYWAIT P0, [R6+URZ], R5 ;  /* 0x00000005060075a7 */ /* 0x000062000800017f */
[----:B------:R0:W5:Y:S01]  /*11ce0*/  LDL.64 R8, [R1+0x1c8] ;  /* 0x0001c80001087983 */ /* 0x0001620000100a00 */
[----:B------:R-:W-:Y:S04]  /*11cf0*/  BSSY B0, `(.L_x_1974) ;  /* 0x0000003000007945 */ /* 0x000fe80003800000 */
[----:B------:R-:W-:Y:S05]  /*11d00*/  @!P1 BRA `(.L_x_1975) ;  /* 0x0000000000049947 */ /* 0x000fea0003800000 */
[----:B------:R-:W-:Y:S01]  /*11d10*/  BPT.TRAP 0x1 ;  /* 0x000000040000795c */ /* 0x000fe20000300000 */
.L_x_1975:
[----:B------:R-:W-:Y:S05]  /*11d20*/  BSYNC B0 ;  /* 0x0000000000007941 */ /* 0x000fea0003800000 */
.L_x_1974:
[----:B------:R-:W-:Y:S04]  /*11d30*/  BSSY B0, `(.L_x_1976) ;  /* 0x0000006000007945 */ /* 0x000fe80003800000 */
[----:B-1----:R-:W-:Y:S05]  /*11d40*/  @P0 BRA `(.L_x_1977) ;  /* 0x0000000000100947 */ /* 0x002fea0003800000 */
[----:B-----5:R-:W-:Y:S01]  /*11d50*/  IMAD R8, R8, 0x8, R3 ;  /* 0x0000000808087824 */ /* 0x020fe200078e0203 */
[----:B------:R-:W-:-:S04]  /*11d60*/  SHF.L.U32 R9, R9, 0x1f, RZ ;  /* 0x0000001f09097819 */ /* 0x000fc800000006ff */
[----:B------:R-:W1:Y:S02]  /*11d70*/  SYNCS.PHASECHK.TRANS64.TRYWAIT P0, [R8+URZ], R9 ;  /* 0x00000009080075a7 */ /* 0x000e64000800017f */
[----:B-1----:R-:W-:Y:S05]  /*11d80*/  @!P0 BRA `(.L_x_1978) ;  /* 0x0000018000e88947 */ /* 0x002fea0003800000 */
.L_x_1977:
[----:B------:R-:W-:Y:S05]  /*11d90*/  BSYNC B0 ;  /* 0x0000000000007941 */ /* 0x000fea0003800000 */
.L_x_1976:
[----:B------:R-:W2:Y:S04]  /*11da0*/  LDL R3, [R1+0x1c8] ;  /* 0x0001c80001037983 */ /* 0x000ea80000100800 */
[----:B0-----:R-:W2:Y:S01]  /*11db0*/  LDL.64 R4, [R1+0x80] ;  /* 0x0000800001047983 */ /* 0x001ea20000100a00 */
[----:B------:R-:W-:Y:S05]  /*11dc0*/  WARPSYNC.ALL ;  /* 0x0000000000007948 */ /* 0x000fea0003800000 */
[----:B-1---5:R-:W3:Y:S04]  /*11dd0*/  LDL.64 R8, [R1+0x78] ;  /* 0x0000780001087983 */ /* 0x022ee80000100a00 */
[----:B------:R-:W4:Y:S04]  /*11de0*/  LDL.64 R6, [R1+0x78] ;  /* 0x0000780001067983 */ /* 0x000f280000100a00 */
[----:B------:R-:W4:Y:S04]  /*11df0*/  LDL.64 R10, [R1+0x78] ;  /* 0x00007800010a7983 */ /* 0x000f280000100a00 */
[----:B------:R-:W4:Y:S01]  /*11e00*/  LDL.64 R12, [R1+0x78] ;  /* 0x00007800010c7983 */ /* 0x000f220000100a00 */
[----:B--2---:R-:W-:Y:S01]  /*11e10*/  IMAD R4, R3, 0x200, R4 ;  /* 0x0000020003047824 */ /* 0x004fe200078e0204 */
[----:B------:R-:W-:Y:S01]  /*11e20*/  R2UR UR7, R5 ;  /* 0x00000000050772ca */ /* 0x000fe200000e0000 */
[----:B------:R-:W-:Y:S01]  /*11e30*/  WARPGROUP.ARRIVE ;  /* 0x00000000000079c5 */ /* 0x000fe20000000000 */
[----:B------:R-:W2:Y:S02]  /*11e40*/  LDL R3, [R1+0x28] ;  /* 0x0000280001037983 */ /* 0x000ea40000100800 */
[----:B------:R-:W-:-:S02]  /*11e50*/  R2UR UR6, R4 ;  /* 0x00000000040672ca */ /* 0x000fc400000e0000 */
[----:B------:R0:W5:Y:S01]  /*11e60*/  LDL.64 R14, [R1+0x1c8] ;  /* 0x0001c800010e7983 */ /* 0x0001620000100a00 */
[----:B---3--:R-:W-:Y:S02]  /*11e70*/  R2UR UR4, R8 ;  /* 0x00000000080472ca */ /* 0x008fe400000e0000 */
[----:B------:R-:W-:-:S13]  /*11e80*/  R2UR UR5, R9 ;  /* 0x00000000090572ca */ /* 0x000fda00000e0000 */
[----:B------:R-:W-:Y:S01]  /*11e90*/  HGMMA.64x64x16.F32 R24, gdesc[UR4], RZ, !UPT, gsb0 ;  /* 0x00e00000041879f0 */ /* 0x000fe2000c0008ff */
[----:B----4-:R-:W-:Y:S02]  /*11ea0*/  VIADD R6, R6, 0x2 ;  /* 0x0000000206067836 */ /* 0x010fe40000000000 */
[----:B------:R-:W-:Y:S02]  /*11eb0*/  VIADD R8, R4, 0x2 ;  /* 0x0000000204087836 */ /* 0x000fe40000000000 */
[----:B------:R-:W-:Y:S01]  /*11ec0*/  IMAD.MOV.U32 R9, RZ, RZ, R5 ;  /* 0x000000ffff097224 */ /* 0x000fe200078e0005 */
[----:B------:R-:W-:Y:S02]  /*11ed0*/  R2UR UR4, R6 ;  /* 0x00000000060472ca */ /* 0x000fe400000e0000 */
[----:B------:R-:W-:Y:S02]  /*11ee0*/  R2UR UR6, R8 ;  /* 0x00000000080672ca */ /* 0x000fe400000e0000 */
[----:B------:R-:W-:-:S02]  /*11ef0*/  R2UR UR7, R9 ;  /* 0x00000000090772ca */ /* 0x000fc400000e0000 */
[----:B------:R-:W-:Y:S01]  /*11f00*/  R2UR UR5, R7 ;  /* 0x00000000070572ca */ /* 0x000fe200000e0000 */
[----:B------:R-:W-:Y:S02]  /*11f10*/  WARPGROUP.DEPBAR.LE gsb0, 0x0 ;  /* 0x00008000000079c5 */ /* 0x000fe40000010000 */
[----:B------:R-:W-:-:S10]  /*11f20*/  WARPGROUP.ARRIVE ;  /* 0x00000000000079c5 */ /* 0x000fd40000000000 */
[----:B------:R-:W-:Y:S01]  /*11f30*/  HGMMA.64x64x16.F32 R24, gdesc[UR4], R24, gsb0 ;  /* 0x00e00000041879f0 */ /* 0x000fe20008000818 */
        /* <DEDUP_REMOVED lines=11> */
[----:B------:R-:W-:Y:S01]  /*11ff0*/  VIADD R12, R12, 0x6 ;  /* 0x000000060c0c7836 */ /* 0x000fe20000000000 */
[----:B------:R-:W-:Y:S02]  /*12000*/  R2UR UR7, R5 ;  /* 0x00000000050772ca */ /* 0x000fe400000e0000 */
[----:B------:R-:W-:Y:S02]  /*12010*/  R2UR UR6, R4 ;  /* 0x00000000040672ca */ /* 0x000fe400000e0000 */
[----:B------:R-:W-:Y:S02]  /*12020*/  R2UR UR4, R12 ;  /* 0x000000000c0472ca */ /* 0x000fe400000e0000 */
[----:B------:R-:W-:Y:S01]  /*12030*/  R2UR UR5, R13 ;  /* 0x000000000d0572ca */ /* 0x000fe200000e0000 */
[----:B------:R-:W-:Y:S01]  /*12040*/  IMAD.MOV.U32 R6, RZ, RZ, 0x1 ;  /* 0x00000001ff067424 */ /* 0x000fe200078e00ff */
[----:B------:R0:W-:Y:S01]  /*12050*/  STL [R1+0x60], RZ ;  /* 0x000060ff01007387 */ /* 0x0001e20000100800 */
[----:B------:R-:W-:-:S02]  /*12060*/  WARPGROUP.DEPBAR.LE gsb0, 0x0 ;  /* 0x00008000000079c5 */ /* 0x000fc40000010000 */
[----:B------:R-:W-:-:S08]  /*12070*/  WARPGROUP.ARRIVE ;  /* 0x00000000000079c5 */ /* 0x000fd00000000000 */
[----:B------:R-:W-:Y:S01]  /*12080*/  HGMMA.64x64x16.F32 R24, gdesc[UR4], R24, gsb0 ;  /* 0x00e00000041879f0 */ /* 0x000fe20008000818 */
[----:B------:R0:W-:Y:S01]  /*12090*/  STL [R1+0x60], R6 ;  /* 0x0000600601007387 */ /* 0x0001e20000100800 */
[----:B--2---:R-:W-:-:S03]  /*120a0*/  LOP3.LUT R3, R3, 0x1, RZ, 0xfc, !PT ;  /* 0x0000000103037812 */ /* 0x004fc600078efcff */
[----:B------:R0:W-:Y:S04]  /*120b0*/  STL [R1+0x60], R6 ;  /* 0x0000600601007387 */ /* 0x0001e80000100800 */
[----:B------:R0:W-:Y:S04]  /*120c0*/  STL [R1+0x60], R6 ;  /* 0x0000600601007387 */ /* 0x0001e80000100800 */
[----:B------:R0:W-:Y:S01]  /*120d0*/  STL [R1+0x60], R6 ;  /* 0x0000600601007387 */ /* 0x0001e20000100800 */
[----:B------:R-:W-:Y:S01]  /*120e0*/  ISETP.NE.AND P1, PT, R3, 0x3, PT ;  /* 0x000000030300780c */ /* 0x000fe20003f25270 */
[----:B------:R-:W-:Y:S01]  /*120f0*/  BSSY B0, `(.L_x_1979) ;  /* 0x0000004000007945 */ /* 0x000fe20003800000 */
[----:B------:R-:W-:-:S11]  /*12100*/  WARPGROUP.DEPBAR.LE gsb0, 0x0 ;  /* 0x00008000000079c5 */ /* 0x000fd60000010000 */
[----:B0-----:R-:W-:Y:S05]  /*12110*/  @!P1 BRA `(.L_x_1980) ;  /* 0x0000000000049947 */ /* 0x001fea0003800000 */
[----:B------:R-:W-:Y:S01]  /*12120*/  BPT.TRAP 0x1 ;  /* 0x000000040000795c */ /* 0x000fe20000300000 */
.L_x_1980:
[----:B------:R-:W-:Y:S05]  /*12130*/  BSYNC B0 ;  /* 0x0000000000007941 */ /* 0x000fea0003800000 */
.L_x_1979:
        /* <DEDUP_REMOVED lines=8> */
.L_x_1982:
[----:B------:R-:W-:Y:S05]  /*121c0*/  BSYNC B0 ;  /* 0x0000000000007941 */ /* 0x000fea0003800000 */
.L_x_1981:
[----:B------:R-:W-:Y:S04]  /*121d0*/  BSSY B0, `(.L_x_1983) ;  /* 0x0000004000007945 */ /* 0x000fe80003800000 */
[----:B-1----:R-:W-:Y:S05]  /*121e0*/  @P0 BRA `(.L_x_1984) ;  /* 0x0000000000080947 */ /* 0x002fea0003800000 */
[----:B------:R-:W1:Y:S02]  /*121f0*/  SYNCS.PHASECHK.TRANS64.TRYWAIT P0, [R14+URZ], R15 ;  /* 0x0000000f0e0075a7 */ /* 0x000e64000800017f */
[----:B-1----:R-:W-:Y:S05]  /*12200*/  @!P0 BRA `(.L_x_1985) ;  /* 0x0000017c00dc8947 */ /* 0x002fea0003800000 */
.L_x_1984:
[----:B------:R-:W-:Y:S05]  /*12210*/  BSYNC B0 ;  /* 0x0000000000007941 */ /* 0x000fea0003800000 */
.L_x_1983:
[----:B------:R-:W2:Y:S04]  /*12220*/  LDL R7, [R1+0x68] ;  /* 0x0000680001077983 */ /* 0x000ea80000100800 */
[----:B------:R-:W3:Y:S04]  /*12230*/  LDL R3, [R1+0x1c8] ;  /* 0x0001c80001037983 */ /* 0x000ee80000100800 */
[----:B------:R-:W3:Y:S04]  /*12240*/  LDL.64 R4, [R1+0x98] ;  /* 0x0000980001047983 */ /* 0x000ee80000100a00 */
[----:B------:R-:W4:Y:S04]  /*12250*/  LDL.64 R8, [R1+0x90] ;  /* 0x0000900001087983 */ /* 0x000f280000100a00 */
[----:B------:R-:W4:Y:S04]  /*12260*/  LDL.64 R10, [R1+0x90] ;  /* 0x00009000010a7983 */ /* 0x000f280000100a00 */
[----:B------:R-:W4:Y:S04]  /*12270*/  LDL.64 R12, [R1+0x90] ;  /* 0x00009000010c7983 */ /* 0x000f280000100a00 */
[----:B01----:R-:W4:Y:S01]  /*12280*/  LDL.64 R14, [R1+0x90] ;  /* 0x00009000010e7983 */ /* 0x003f220000100a00 */
        /* <DEDUP_REMOVED lines=177> */
[----:B0-----:R-:W-:-:S05]  /*12da0*/  SHF.R.U32.HI R59, RZ, 0x7, R59 ;  /* 0x00000007ff3b7819 */ /* 0x001fca000001163b */
[----:B------:R-:W0:Y:S01]  /*12db0*/  SHFL.IDX PT, R3, R59, RZ, 0x1f ;  /* 0x00001fff3b037589 */ /* 0x000e2200000e0000 */
[----:B------:R-:W-:Y:S02]  /*12dc0*/  WARPGROUP.DEPBAR.LE gsb0, 0x0 ;  /* 0x00008000000079c5 */ /* 0x000fe40000010000 */
[----:B------:R-:W-:-:S06]  /*12dd0*/  WARPGROUP.ARRIVE ;  /* 0x00000000000079c5 */ /* 0x000fcc0000000000 */
[----:B------:R-:W-:Y:S01]  /*12de0*/  HGMMA.64x64x16.F32 R24, gdesc[UR4], R24, gsb0 ;  /* 0x00e00000041879f0 */ /* 0x000fe20008000818 */
[----:B0-----:R-:W-:Y:S01]  /*12df0*/  ISETP.GT.AND P0, PT, R3, 0x7f, PT ;  /* 0x0000007f0300780c */ /* 0x001fe20003f04270 */
[----:B------:R-:W-:-:S03]  /*12e00*/  VIADD R8, R4, 0x800 ;  /* 0x0000080004087836 */ /* 0x000fc60000000000 */
[----:B------:R-:W-:Y:S01]  /*12e10*/  SEL R3, RZ, 0x2, !P0 ;  /* 0x00000002ff037807 */ /* 0x000fe20004000000 */
[----:B------:R-:W-:-:S03]  /*12e20*/  IMAD.MOV.U32 R57, RZ, RZ, R5 ;  /* 0x000000ffff397224 */ /* 0x000fc600078e0005 */
[----:B----4-:R-:W-:Y:S01]  /*12e30*/  IADD3 R10, R10, 0x800, R3 ;  /* 0x000008000a0a7810 */ /* 0x010fe20007ffe003 */
[----:B------:R-:W-:Y:S01]  /*12e40*/  IMAD.IADD R56, R3, 0x1, R8 ;  /* 0x0000000103387824 */ /* 0x000fe200078e0208 */
[----:B------:R-:W-:Y:S01]  /*12e50*/  R2UR UR11, R57 ;  /* 0x00000000390b72ca */ /* 0x000fe200000e0000 */
[----:B------:R-:W-:Y:S01]  /*12e60*/  UMOV UR4, 0x1 ;  /* 0x0000000100047882 */ /* 0x000fe20000000000 */
[----:B------:R-:W-:Y:S02]  /*12e70*/  R2UR UR8, R10 ;  /* 0x000000000a0872ca */ /* 0x000fe400000e0000 */
[----:B------:R-:W-:Y:S02]  /*12e80*/  R2UR UR10, R56 ;  /* 0x00000000380a72ca */ /* 0x000fe400000e0000 */
[----:B------:R-:W-:Y:S01]  /*12e90*/  R2UR UR9, R11 ;  /* 0x000000000b0972ca */ /* 0x000fe200000e0000 */
[----:B------:R-:W-:Y:S01]  /*12ea0*/  UISETP.NE.U32.AND UP0, UPT, UR4, URZ, UPT ;  /* 0x0000003f0400728c */ /* 0x000fe2000bf05070 */
[----:B------:R-:W-:-:S02]  /*12eb0*/  WARPGROUP.DEPBAR.LE gsb0, 0x0 ;  /* 0x00008000000079c5 */ /* 0x000fc40000010000 */
[----:B------:R-:W-:Y:S01]  /*12ec0*/  WARPGROUP.ARRIVE ;  /* 0x00000000000079c5 */ /* 0x000fe20000000000 */
[----:B------:R-:W-:Y:S01]  /*12ed0*/  IMAD.MOV.U32 R9, RZ, RZ, 0x4 ;  /* 0x00000004ff097424 */ /* 0x000fe200078e00ff */
[----:B------:R-:W-:Y:S01]  /*12ee0*/  R2UR UR5, R13 ;  /* 0x000000000d0572ca */ /* 0x000fe200000e0000 */
[----:B------:R-:W4:Y:S06]  /*12ef0*/  LDL.64 R56, [R1+0x90] ;  /* 0x0000900001387983 */ /* 0x000f2c0000100a00 */
[----:B------:R-:W-:Y:S01]  /*12f00*/  HGMMA.64x64x16.F32 R24, gdesc[UR8], R24, UP0, gsb0 ;  /* 0x00e00000081879f0 */ /* 0x000fe2000b800818 */
[----:B------:R-:W-:Y:S01]  /*12f10*/  SEL R7, R9, 0x2, P0 ;  /* 0x0000000209077807 */ /* 0x000fe20000000000 */
[----:B------:R-:W-:-:S03]  /*12f20*/  IMAD.MOV.U32 R11, RZ, RZ, R5 ;  /* 0x000000ffff0b7224 */ /* 0x000fc600078e0005 */
[----:B------:R-:W-:Y:S01]  /*12f30*/  IADD3 R12, R7, 0x800, R12 ;  /* 0x00000800070c7810 */ /* 0x000fe20007ffe00c */
[----:B------:R-:W-:Y:S01]  /*12f40*/  IMAD.IADD R10, R8, 0x1, R7 ;  /* 0x00000001080a7824 */ /* 0x000fe200078e0207 */
        /* <DEDUP_REMOVED lines=41> */
[----:B------:R-:W3:Y:S01]  /*131e0*/  LDL.64 R60, [R1+0x90] ;  /* 0x00009000013c7983 */ /* 0x000ee20000100a00 */
        /* <DEDUP_REMOVED lines=17> */
[----:B----4-:R-:W-:Y:S01]  /*13300*/  IADD3 R56, R9, 0xa00, R56 ;  /* 0x00000a0009387810 */ /* 0x010fe20007ffe038 */
        /* <DEDUP_REMOVED lines=168> */
.L_x_1987:
[----:B------:R-:W-:Y:S05]  /*13d90*/  BSYNC B0 ;  /* 0x0000000000007941 */ /* 0x000fea0003800000 */
.L_x_1986:
[----:B------:R-:W2:Y:S02]  /*13da0*/  LDL.64 R4, [R1+0x20] ;  /* 0x0000200001047983 */ /* 0x000ea40000100a00 */
[----:B--2---:R-:W-:-:S05]  /*13db0*/  MOV R4, R4 ;  /* 0x0000000400047202 */ /* 0x004fca0000000f00 */
[----:B-----5:R-:W-:-:S05]  /*13dc0*/  IMAD R3, R3, 0x8, R4 ;  /* 0x0000000803037824 */ /* 0x020fca00078e0204 */
[----:B------:R-:W-:-:S04]  /*13dd0*/  PRMT R3, R12, 0x654, R3 ;  /* 0x000006540c037816 */ /* 0x000fc80000000003 */
[----:B------:R0:W-:Y:S01]  /*13de0*/  SYNCS.ARRIVE.TRANS64.RED.A1T0 RZ, [R3+URZ], RZ ;  /* 0x000000ff03ff79a7 */ /* 0x0001e2000810043f */
[----:B------:R-:W2:Y:S04]  /*13df0*/  LDL.64 R6, [R1+0x100] ;  /* 0x0001000001067983 */ /* 0x000ea80000100a00 */
[----:B------:R-:W3:Y:S04]  /*13e00*/  LDL.64 R4, [R1+0x3f0] ;  /* 0x0003f00001047983 */ /* 0x000ee80000100a00 */
[----:B------:R-:W4:Y:S04]  /*13e10*/  LDL R15, [R1+0x410] ;  /* 0x00041000010f7983 */ /* 0x000f280000100800 */
[----:B------:R-:W4:Y:S04]  /*13e20*/  LDL.64 R20, [R1+0x400] ;  /* 0x0004000001147983 */ /* 0x000f280000100a00 */
[----:B--2---:R-:W2:Y:S02]  /*13e30*/  LD.E R6, desc[UR36][R6.64] ;  /* 0x0000002406067980 */ /* 0x004ea4000c101900 */
[-C--:B--2---:R-:W-:Y:S01]  /*13e40*/  FMUL.FTZ R11, R24, R6.reuse ;  /* 0x00000006180b7220 */ /* 0x084fe20000410000 */
[-C--:B------:R-:W-:Y:S01]  /*13e50*/  FMUL.FTZ R14, R26, R6.reuse ;  /* 0x000000061a0e7220 */ /* 0x080fe20000410000 */
[-C--:B0-----:R-:W-:Y:S01]  /*13e60*/  FMUL.FTZ R3, R25, R6.reuse ;  /* 0x0000000619037220 */ /* 0x081fe20000410000 */
[-C--:B------:R-:W-:Y:S01]  /*13e70*/  FMUL.FTZ R12, R27, R6.reuse ;  /* 0x000000061b0c7220 */ /* 0x080fe20000410000 */
[-C--:B------:R-:W-:Y:S01]  /*13e80*/  FMUL.FTZ R9, R28, R6.reuse ;  /* 0x000000061c097220 */ /* 0x080fe20000410000 */
[-C--:B------:R-:W-:Y:S01]  /*13e90*/  FMUL.FTZ R182, R30, R6.reuse ;  /* 0x000000061eb67220 */ /* 0x080fe20000410000 */
[----:B------:R-:W3:Y:S01]  /*13ea0*/  MUFU.TANH R11, R11 ;  /* 0x0000000b000b7308 */ /* 0x000ee20000002400 */
[-C--:B------:R-:W-:Y:S01]  /*13eb0*/  FMUL.FTZ R73, R29, R6.reuse ;  /* 0x000000061d497220 */ /* 0x080fe20000410000 */
[-C--:B------:R-:W-:Y:S01]  /*13ec0*/  FMUL.FTZ R180, R31, R6.reuse ;  /* 0x000000061fb47220 */ /* 0x080fe20000410000 */
[-C--:B------:R-:W-:Y:S01]  /*13ed0*/  FMUL.FTZ R77, R32, R6.reuse ;  /* 0x00000006204d7220 */ /* 0x080fe20000410000 */
[-C--:B------:R-:W-:Y:S01]  /*13ee0*/  FMUL.FTZ R192, R34, R6.reuse ;  /* 0x0000000622c07220 */ /* 0x080fe20000410000 */
[-C--:B------:R-:W-:Y:S01]  /*13ef0*/  FMUL.FTZ R83, R33, R6.reuse ;  /* 0x0000000621537220 */ /* 0x080fe20000410000 */
[-C--:B------:R-:W-:Y:S01]  /*13f00*/  FMUL.FTZ R184, R35, R6.reuse ;  /* 0x0000000623b87220 */ /* 0x080fe20000410000 */
[-C--:B------:R-:W-:Y:S01]  /*13f10*/  FMUL.FTZ R87, R36, R6.reuse ;  /* 0x0000000624577220 */ /* 0x080fe20000410000 */
[----:B------:R-:W0:Y:S01]  /*13f20*/  MUFU.TANH R14, R14 ;  /* 0x0000000e000e7308 */ /* 0x000e220000002400 */
[-C--:B------:R-:W-:Y:S01]  /*13f30*/  FMUL.FTZ R208, R38, R6.reuse ;  /* 0x0000000626d07220 */ /* 0x080fe20000410000 */
[-C--:B------:R-:W-:Y:S01]  /*13f40*/  FMUL.FTZ R93, R37, R6.reuse ;  /* 0x00000006255d7220 */ /* 0x080fe20000410000 */
[-C--:B------:R-:W-:Y:S01]  /*13f50*/  FMUL.FTZ R196, R39, R6.reuse ;  /* 0x0000000627c47220 */ /* 0x080fe20000410000 */
[-C--:B------:R-:W-:Y:S01]  /*13f60*/  FMUL.FTZ R97, R40, R6.reuse ;  /* 0x0000000628617220 */ /* 0x080fe20000410000 */
[-C--:B------:R-:W-:Y:S01]  /*13f70*/  FMUL.FTZ R212, R42, R6.reuse ;  /* 0x000000062ad47220 */ /* 0x080fe20000410000 */
[-C--:B------:R-:W-:Y:S01]  /*13f80*/  FMUL.FTZ R103, R41, R6.reuse ;  /* 0x0000000629677220 */ /* 0x080fe20000410000 */
[-C--:B------:R-:W-:Y:S01]  /*13f90*/  FMUL.FTZ R210, R43, R6.reuse ;  /* 0x000000062bd27220 */ /* 0x080fe20000410000 */
[----:B------:R-:W1:Y:S01]  /*13fa0*/  MUFU.TANH R3, R3 ;  /* 0x0000000300037308 */ /* 0x000e620000002400 */
[-C--:B------:R-:W-:Y:S01]  /*13fb0*/  FMUL.FTZ R107, R44, R6.reuse ;  /* 0x000000062c6b7220 */ /* 0x080fe20000410000 */
[-C--:B------:R-:W-:Y:S01]  /*13fc0*/  FMUL.FTZ R216, R46, R6.reuse ;  /* 0x000000062ed87220 */ /* 0x080fe20000410000 */
[-C--:B------:R-:W-:Y:S01]  /*13fd0*/  FMUL.FTZ R113, R45, R6.reuse ;  /* 0x000000062d717220 */ /* 0x080fe20000410000 */
[-C--:B------:R-:W-:Y:S01]  /*13fe0*/  FMUL.FTZ R214, R47, R6.reuse ;  /* 0x000000062fd67220 */ /* 0x080fe20000410000 */
[-C--:B------:R-:W-:Y:S01]  /*13ff0*/  FMUL.FTZ R117, R48, R6.reuse ;  /* 0x0000000630757220 */ /* 0x080fe20000410000 */
[-C--:B------:R-:W-:Y:S01]  /*14000*/  FMUL.FTZ R220, R50, R6.reuse ;  /* 0x0000000632dc7220 */ /* 0x080fe20000410000 */
[-C--:B------:R-:W-:Y:S01]  /*14010*/  FMUL.FTZ R123, R49, R6.reuse ;  /* 0x00000006317b7220 */ /* 0x080fe20000410000 */
[----:B------:R-:W2:Y:S01]  /*14020*/  MUFU.TANH R12, R12 ;  /* 0x0000000c000c7308 */ /* 0x000ea20000002400 */
[-C--:B------:R-:W-:Y:S01]  /*14030*/  FMUL.FTZ R218, R51, R6.reuse ;  /* 0x0000000633da7220 */ /* 0x080fe20000410000 */
[-C--:B------:R-:W-:Y:S01]  /*14040*/  FMUL.FTZ R125, R52, R6.reuse ;  /* 0x00000006347d7220 */ /* 0x080fe20000410000 */
[-C--:B------:R-:W-:Y:S01]  /*14050*/  FMUL.FTZ R222, R54, R6.reuse ;  /* 0x0000000636de7220 */ /* 0x080fe20000410000 */
[-C--:B------:R-:W-:Y:S01]  /*14060*/  FMUL.FTZ R135, R53, R6.reuse ;  /* 0x0000000635877220 */ /* 0x080fe20000410000 */
[----:B------:R-:W-:Y:S01]  /*14070*/  FMUL.FTZ R224, R55, R6 ;  /* 0x0000000637e07220 */ /* 0x000fe20000410000 */
[----:B------:R-:W4:Y:S02]  /*14080*/  LDL.64 R24, [R1+0xb8] ;  /* 0x0000b80001187983 */ /* 0x000f240000100a00 */
[----:B------:R-:W2:Y:S08]  /*14090*/  MUFU.TANH R9, R9 ;  /* 0x0000000900097308 */ /* 0x000eb00000002400 */
[----:B------:R-:W2:Y:S01]  /*140a0*/  MUFU.TANH R182, R182 ;  /* 0x000000b600b67308 */ /* 0x000ea20000002400 */
[----:B---3--:R-:W-:-:S02]  /*140b0*/  FMNMX.FTZ R8, R11, R4, !PT ;  /* 0x000000040b087209 */ /* 0x008fc40007810000 */
[----:B0-----:R-:W-:-:S05]  /*140c0*/  FMNMX.FTZ R7, R14, R5, !PT ;  /* 0x000000050e077209 */ /* 0x001fca0007810000 */
[----:B------:R-:W0:Y:S08]  /*140d0*/  MUFU.TANH R73, R73 ;  /* 0x0000004900497308 */ /* 0x000e300000002400 */
[----:B------:R-:W3:Y:S01]  /*140e0*/  MUFU.TANH R180, R180 ;  /* 0x000000b400b47308 */ /* 0x000ee20000002400 */
[----:B-1----:R-:W-:Y:S02]  /*140f0*/  FMNMX.FTZ R8, R3, R8, !PT ;  /* 0x0000000803087209 */ /* 0x002fe40007810000 */
[----:B--2---:R-:W-:-:S05]  /*14100*/  FMNMX.FTZ R7, R12, R7, !PT ;  /* 0x000000070c077209 */ /* 0x004fca0007810000 */
[----:B------:R-:W1:Y:S08]  /*14110*/  MUFU.TANH R77, R77 ;  /* 0x0000004d004d7308 */ /* 0x000e700000002400 */
[----:B------:R-:W2:Y:S01]  /*14120*/  MUFU.TANH R192, R192 ;  /* 0x000000c000c07308 */ /* 0x000ea20000002400 */
[----:B------:R-:W-:Y:S02]  /*14130*/  FMNMX.FTZ R8, R9, R8, !PT ;  /* 0x0000000809087209 */ /* 0x000fe40007810000 */
[----:B------:R-:W-:-:S05]  /*14140*/  FMNMX.FTZ R7, R182, R7, !PT ;  /* 0x00000007b6077209 */ /* 0x000fca0007810000 */
[----:B------:R-:W2:Y:S08]  /*14150*/  MUFU.TANH R83, R83 ;  /* 0x0000005300537308 */ /* 0x000eb00000002400 */
[----:B------:R-:W2:Y:S01]  /*14160*/  MUFU.TANH R184, R184 ;  /* 0x000000b800b87308 */ /* 0x000ea20000002400 */
[----:B0-----:R-:W-:Y:S02]  /*14170*/  FMNMX.FTZ R8, R73, R8, !PT ;  /* 0x0000000849087209 */ /* 0x001fe40007810000 */
[----:B---3--:R-:W-:-:S05]  /*14180*/  FMNMX.FTZ R7, R180, R7, !PT ;  /* 0x00000007b4077209 */ /* 0x008fca0007810000 */
        /* <DEDUP_REMOVED lines=39> */
[----:B--2---:R-:W-:-:S02]  /*14400*/  FMNMX.FTZ R7, R218, R7, !PT ;  /* 0x00000007da077209 */ /* 0x004fc40007810000 */
[----:B------:R-:W-:Y:S02]  /*14410*/  FMNMX.FTZ R6, R125, R8, !PT ;  /* 0x000000087d067209 */ /* 0x000fe40007810000 */
[----:B------:R-:W-:Y:S02]  /*14420*/  FMNMX.FTZ R7, R222, R7, !PT ;  /* 0x00000007de077209 */ /* 0x000fe40007810000 */
[----:B0-----:R-:W-:Y:S02]  /*14430*/  FMNMX.FTZ R6, R135, R6, !PT ;  /* 0x0000000687067209 */ /* 0x001fe40007810000 */
[----:B---3--:R-:W-:-:S03]  /*14440*/  FMNMX.FTZ R7, R224, R7, !PT ;  /* 0x00000007e0077209 */ /* 0x008fc60007810000 */
[----:B------:R-:W0:Y:S04]  /*14450*/  SHFL.BFLY PT, R13, R6, 0x2, 0x1f ;  /* 0x0c401f00060d7f89 */ /* 0x000e2800000e0000 */
[----:B------:R-:W-:Y:S04]  /*14460*/  STL.64 [R1+0x3f0], R6 ;  /* 0x0003f00601007387 */ /* 0x000fe80000100a00 */
[----:B------:R-:W2:Y:S01]  /*14470*/  LDL R26, [R1+0x3f4] ;  /* 0x0003f400011a7983 */ /* 0x000ea20000100800 */
[----:B0-----:R-:W-:-:S05]  /*14480*/  FMNMX.FTZ R13, R6, R13, !PT ;  /* 0x0000000d060d7209 */ /* 0x001fca0007810000 */
[----:B------:R-:W0:Y:S02]  /*14490*/  SHFL.BFLY PT, R8, R13, 0x1, 0x1f ;  /* 0x0c201f000d087f89 */ /* 0x000e2400000e0000 */
[----:B0-----:R-:W-:-:S05]  /*144a0*/  FMNMX.FTZ R8, R13, R8, !PT ;  /* 0x000000080d087209 */ /* 0x001fca0007810000 */
[----:B------:R-:W-:Y:S04]  /*144b0*/  STL [R1+0x3f0], R8 ;  /* 0x0003f00801007387 */ /* 0x000fe80000100800 */
[----:B------:R-:W3:Y:S04]  /*144c0*/  LDL R27, [R1+0x3f0] ;  /* 0x0003f000011b7983 */ /* 0x000ee80000100800 */
[----:B--2---:R-:W0:Y:S02]  /*144d0*/  SHFL.BFLY PT, R7, R26, 0x2, 0x1f ;  /* 0x0c401f001a077f89 */ /* 0x004e2400000e0000 */
[----:B0-----:R-:W-:-:S05]  /*144e0*/  FMNMX.FTZ R7, R7, R26, !PT ;  /* 0x0000001a07077209 */ /* 0x001fca0007810000 */
[----:B------:R-:W0:Y:S02]  /*144f0*/  SHFL.BFLY PT, R6, R7, 0x1, 0x1f ;  /* 0x0c201f0007067f89 */ /* 0x000e2400000e0000 */
[----:B0-----:R-:W-:Y:S01]  /*14500*/  FMNMX.FTZ R6, R7, R6, !PT ;  /* 0x0000000607067209 */ /* 0x001fe20007810000 */
[----:B---3--:R-:W-:-:S04]  /*14510*/  FADD.FTZ R4, R4, -R27 ;  /* 0x8000001b04047221 */ /* 0x008fc80000010000 */
[----:B------:R-:W-:Y:S01]  /*14520*/  FADD.FTZ R10, R5, -R6 ;  /* 0x80000006050a7221 */ /* 0x000fe20000010000 */
[----:B----4-:R-:W-:-:S03]  /*14530*/  FMUL.FTZ R4, R4, R15 ;  /* 0x0000000f04047220 */ /* 0x010fc60000410000 */
[----:B------:R-:W-:Y:S01]  /*14540*/  FMUL.FTZ R10, R15, R10 ;  /* 0x0000000a0f0a7220 */ /* 0x000fe20000410000 */
[----:B------:R-:W0:Y:S08]  /*14550*/  MUFU.EX2 R151, R4 ;  /* 0x0000000400977308 */ /* 0x000e300000000800 */
[----:B------:R-:W1:Y:S01]  /*14560*/  MUFU.EX2 R150, R10 ;  /* 0x0000000a00967308 */ /* 0x000e620000000800 */
[----:B------:R2:W-:Y:S01]  /*14570*/  STL [R1+0x3f4], R6 ;  /* 0x0003f40601007387 */ /* 0x0005e20000100800 */
[----:B0-----:R-:W-:Y:S01]  /*14580*/  FMUL.FTZ R20, R151, R20 ;  /* 0x0000001497147220 */ /* 0x001fe20000410000 */
[----:B-1----:R-:W-:-:S05]  /*14590*/  FMUL.FTZ R21, R21, R150 ;  /* 0x0000009615157220 */ /* 0x002fca0000410000 */
[----:B------:R2:W-:Y:S04]  /*145a0*/  STL.64 [R1+0x400], R20 ;  /* 0x0004001401007387 */ /* 0x0005e80000100a00 */
[----:B------:R-:W3:Y:S01]  /*145b0*/  LD.E R5, desc[UR36][R24.64+0x4] ;  /* 0x0000042418057980 */ /* 0x000ee2000c101900 */
[----:B------:R-:W-:Y:S01]  /*145c0*/  BSSY B0, `(.L_x_1988) ;  /* 0x000000c000007945 */ /* 0x000fe20003800000 */
[----:B---3--:R-:W-:-:S13]  /*145d0*/  ISETP.NE.AND P0, PT, R5, RZ, PT ;  /* 0x000000ff0500720c */ /* 0x008fda0003f05270 */
[----:B--2---:R-:W-:Y:S05]  /*145e0*/  @P0 BRA `(.L_x_1989) ;  /* 0x0000000000240947 */ /* 0x004fea0003800000 */
[----:B------:R-:W2:Y:S04]  /*145f0*/  LDL.64 R20, [R1+0xc0] ;  /* 0x0000c00001147983 */ /* 0x000ea80000100a00 */
[----:B------:R-:W3:Y:S04]  /*14600*/  LD.E R25, desc[UR36][R24.64] ;  /* 0x0000002418197980 */ /* 0x000ee8000c101900 */
[----:B--2---:R-:W2:Y:S01]  /*14610*/  LD.E.64 R6, desc[UR36][R20.64] ;  /* 0x0000002414067980 */ /* 0x004ea2000c101b00 */
[----:B---3--:R-:W-:-:S04]  /*14620*/  IMAD R4, R58, 0x40, R25 ;  /* 0x000000403a047824 */ /* 0x008fc800078e0219 */
[----:B--2---:R-:W-:-:S05]  /*14630*/  IMAD.WIDE R4, R4, 0x4, R6 ;  /* 0x0000000404047825 */ /* 0x004fca00078e0206 */
[----:B------:R0:W-:Y:S04]  /*14640*/  ST.E desc[UR36][R4.64], R151 ;  /* 0x0000009704007985 */ /* 0x0001e8000c101924 */
[----:B------:R-:W2:Y:S04]  /*14650*/  LDL.64 R24, [R1+0xb8] ;  /* 0x0000b80001187983 */ /* 0x000ea80000100a00 */
[----:B--2---:R-:W2:Y:S02]  /*14660*/  LD.E R6, desc[UR36][R24.64+0x4] ;  /* 0x0000042418067980 */ /* 0x004ea4000c101900 */
[----:B0-2---:R-:W-:-:S13]  /*14670*/  ISETP.NE.AND P0, PT, R6, RZ, PT ;  /* 0x000000ff0600720c */ /* 0x005fda0003f05270 */
.L_x_1989:
[----:B------:R-:W-:Y:S05]  /*14680*/  BSYNC B0 ;  /* 0x0000000000007941 */ /* 0x000fea0003800000 */
.L_x_1988:
[----:B------:R-:W-:Y:S04]  /*14690*/  BSSY B0, `(.L_x_1990) ;  /* 0x0000009000007945 */ /* 0x000fe80003800000 */
[----:B------:R-:W-:Y:S05]  /*146a0*/  @P0 BRA `(.L_x_1991) ;  /* 0x00000000001c0947 */ /* 0x000fea0003800000 */
[----:B------:R-:W2:Y:S04]  /*146b0*/  LDL.64 R6, [R1+0xc0] ;  /* 0x0000c00001067983 */ /* 0x000ea80000100a00 */
[----:B------:R-:W3:Y:S04]  /*146c0*/  LD.E R25, desc[UR36][R24.64] ;  /* 0x0000002418197980 */ /* 0x000ee8000c101900 */
[----:B--2---:R-:W2:Y:S01]  /*146d0*/  LD.E.64 R4, desc[UR36][R6.64] ;  /* 0x0000002406047980 */ /* 0x004ea2000c101b00 */
[----:B---3--:R-:W-:-:S04]  /*146e0*/  IMAD R58, R58, 0x40, R25 ;  /* 0x000000403a3a7824 */ /* 0x008fc800078e0219 */
[----:B------:R-:W-:-:S04]  /*146f0*/  VIADD R58, R58, 0x8 ;  /* 0x000000083a3a7836 */ /* 0x000fc80000000000 */
[----:B--2---:R-:W-:-:S05]  /*14700*/  IMAD.WIDE R4, R58, 0x4, R4 ;  /* 0x000000043a047825 */ /* 0x004fca00078e0204 */
[----:B------:R0:W-:Y:S02]  /*14710*/  ST.E desc[UR36][R4.64], R150 ;  /* 0x0000009604007985 */ /* 0x0001e4000c101924 */
.L_x_1991:
[----:B------:R-:W-:Y:S05]  /*14720*/  BSYNC B0 ;  /* 0x0000000000007941 */ /* 0x000fea0003800000 */
.L_x_1990:
[----:B------:R-:W2:Y:S04]  /*14730*/  LDL R195, [R1+0x410] ;  /* 0x0004100001c37983 */ /* 0x000ea80000100800 */
[----:B------:R-:W2:Y:S04]  /*14740*/  LDL.64 R132, [R1+0x3f0] ;  /* 0x0003f00001847983 */ /* 0x000ea80000100a00 */
[----:B0-----:R-:W3:Y:S04]  /*14750*/  LDL.64 R4, [R1+0x400] ;  /* 0x0004000001047983 */ /* 0x001ee80000100a00 */
        /* <DEDUP_REMOVED lines=51> */
[-C--:B--2---:R-:W-:Y:S01]  /*14a90*/  FMUL.FTZ R132, R132, R195.reuse ;  /* 0x000000c384847220 */ /* 0x084fe20000410000 */
[----:B------:R-:W-:-:S03]  /*14aa0*/  FMUL.FTZ R193, R133, R195 ;  /* 0x000000c385c17220 */ /* 0x000fc60000410000 */
        /* <DEDUP_REMOVED lines=15> */
[-C--:B------:R-:W-:Y:S01]  /*14ba0*/  FFMA.FTZ R174, R135, R195.reuse, -R132 ;  /* 0x000000c387ae7223 */ /* 0x080fe20000010884 */
[----:B------:R-:W2:Y:S04]  /*14bb0*/  LDL.64 R72, [R1+0x390] ;  /* 0x0003900001487983 */ /* 0x000ea80000100a00 */
        /* <DEDUP_REMOVED lines=12> */
[----:B------:R-:W2:Y:S01]  /*14c80*/  LDL.64 R134, [R1+0x398] ;  /* 0x0003980001867983 */ /* 0x000ea20000100a00 */
[-CC-:B------:R-:W-:Y:S01]  /*14c90*/  FFMA.FTZ R161, R14, R195.reuse, -R193.reuse ;  /* 0x000000c30ea17223 */ /* 0x180fe200000108c1 */
[-CC-:B------:R-:W-:Y:S01]  /*14ca0*/  FFMA.FTZ R20, R12, R195.reuse, -R193.reuse ;  /* 0x000000c30c147223 */ /* 0x180fe200000108c1 */
[----:B------:R-:W-:Y:S01]  /*14cb0*/  MUFU.EX2 R21, R21 ;  /* 0x0000001500157308 */ /* 0x000fe20000000800 */
[-CC-:B------:R-:W-:Y:S01]  /*14cc0*/  FFMA.FTZ R163, R182, R195.reuse, -R193.reuse ;  /* 0x000000c3b6a37223 */ /* 0x180fe200000108c1 */
[----:B------:R-:W-:-:S06]  /*14cd0*/  FFMA.FTZ R14, R180, R195, -R193 ;  /* 0x000000c3b40e7223 */ /* 0x000fcc00000108c1 */
[----:B------:R-:W3:Y:S01]  /*14ce0*/  MUFU.EX2 R161, R161 ;  /* 0x000000a100a17308 */ /* 0x000ee20000000800 */
[----:B------:R-:W-:-:S07]  /*14cf0*/  FFMA.FTZ R165, R192, R195, -R193 ;  /* 0x000000c3c0a57223 */ /* 0x000fce00000108c1 */
[----:B------:R-:W0:Y:S08]  /*14d00*/  MUFU.EX2 R20, R20 ;  /* 0x0000001400147308 */ /* 0x000e300000000800 */
[----:B------:R-:W1:Y:S01]  /*14d10*/  MUFU.EX2 R160, R160 ;  /* 0x000000a000a07308 */ /* 0x000e620000000800 */
[----:B------:R-:W-:-:S07]  /*14d20*/  FFMA.FTZ R12, R184, R195, -R193 ;  /* 0x000000c3b80c7223 */ /* 0x000fce00000108c1 */
[----:B------:R-:W1:Y:S08]  /*14d30*/  MUFU.EX2 R163, R163 ;  /* 0x000000a300a37308 */ /* 0x000e700000000800 */
[----:B------:R-:W1:Y:S01]  /*14d40*/  MUFU.EX2 R162, R162 ;  /* 0x000000a200a27308 */ /* 0x000e620000000800 */
[----:B---3--:R-:W-:Y:S01]  /*14d50*/  FADD.FTZ R173, R161, R5 ;  /* 0x00000005a1ad7221 */ /* 0x008fe20000010000 */
[----:B------:R-:W-:-:S06]  /*14d60*/  FFMA.FTZ R167, R208, R195, -R193 ;  /* 0x000000c3d0a77223 */ /* 0x000fcc00000108c1 */
[----:B------:R-:W3:Y:S01]  /*14d70*/  MUFU.EX2 R14, R14 ;  /* 0x0000000e000e7308 */ /* 0x000ee20000000800 */
[----:B------:R-:W-:-:S07]  /*14d80*/  FADD.FTZ R5, R21, R4 ;  /* 0x0000000415057221 */ /* 0x000fce0000010000 */
[----:B------:R-:W3:Y:S01]  /*14d90*/  MUFU.EX2 R15, R15 ;  /* 0x0000000f000f7308 */ /* 0x000ee20000000800 */
[----:B0-----:R-:W-:Y:S01]  /*14da0*/  FADD.FTZ R4, R20, R173 ;  /* 0x000000ad14047221 */ /* 0x001fe20000010000 */
[----:B------:R-:W-:-:S06]  /*14db0*/  FFMA.FTZ R184, R196, R195, -R193 ;  /* 0x000000c3c4b87223 */ /* 0x000fcc00000108c1 */
[----:B------:R-:W0:Y:S01]  /*14dc0*/  MUFU.EX2 R165, R165 ;  /* 0x000000a500a57308 */ /* 0x000e220000000800 */
[----:B-1----:R-:W-:-:S07]  /*14dd0*/  FADD.FTZ R5, R160, R5 ;  /* 0x00000005a0057221 */ /* 0x002fce0000010000 */
[----:B------:R-:W1:Y:S01]  /*14de0*/  MUFU.EX2 R164, R164 ;  /* 0x000000a400a47308 */ /* 0x000e620000000800 */
[----:B------:R-:W-:Y:S01]  /*14df0*/  FADD.FTZ R173, R163, R4 ;  /* 0x00000004a3ad7221 */ /* 0x000fe20000010000 */
[----:B------:R-:W-:-:S06]  /*14e00*/  FFMA.FTZ R169, R212, R195, -R193 ;  /* 0x000000c3d4a97223 */ /* 0x000fcc00000108c1 */
[----:B------:R-:W1:Y:S01]  /*14e10*/  MUFU.EX2 R12, R12 ;  /* 0x0000000c000c7308 */ /* 0x000e620000000800 */
[----:B------:R-:W-:-:S07]  /*14e20*/  FADD.FTZ R4, R162, R5 ;  /* 0x00000005a2047221 */ /* 0x000fce0000010000 */
        /* <DEDUP_REMOVED lines=13> */
[----:B------:R-:W4:Y:S01]  /*14f00*/  MUFU.EX2 R169, R169 ;  /* 0x000000a900a97308 */ /* 0x000f220000000800 */
[----:B------:R-:W-:-:S07]  /*14f10*/  FADD.FTZ R5, R13, R4 ;  /* 0x000000040d057221 */ /* 0x000fce0000010000 */
[----:B------:R-:W4:Y:S01]  /*14f20*/  MUFU.EX2 R168, R168 ;  /* 0x000000a800a87308 */ /* 0x000f220000000800 */
        /* <DEDUP_REMOVED lines=10> */
[----:B----4-:R-:W-:Y:S01]  /*14fd0*/  FADD.FTZ R180, R169, R180 ;  /* 0x000000b4a9b47221 */ /* 0x010fe20000010000 */
[----:B------:R-:W-:-:S06]  /*14fe0*/  FADD.FTZ R5, R168, R5 ;  /* 0x00000005a8057221 */ /* 0x000fcc0000010000 */
[----:B------:R-:W4:Y:S01]  /*14ff0*/  MUFU.EX2 R182, R182 ;  /* 0x000000b600b67308 */ /* 0x000f220000000800 */
[----:B------:R-:W-:-:S07]  /*15000*/  FFMA.FTZ R175, R222, R195, -R193 ;  /* 0x000000c3deaf7223 */ /* 0x000fce00000108c1 */
[----:B------:R-:W4:Y:S01]  /*15010*/  MUFU.EX2 R170, R170 ;  /* 0x000000aa00aa7308 */ /* 0x000f220000000800 */
[----:B---3--:R-:W-:Y:S01]  /*15020*/  FADD.FTZ R192, R183, R180 ;  /* 0x000000b4b7c07221 */ /* 0x008fe20000010000 */
[----:B------:R-:W-:-:S06]  /*15030*/  FADD.FTZ R4, R10, R5 ;  /* 0x000000050a047221 */ /* 0x000fcc0000010000 */
[----:B------:R-:W3:Y:S01]  /*15040*/  MUFU.EX2 R173, R173 ;  /* 0x000000ad00ad7308 */ /* 0x000ee20000000800 */
[----:B------:R-:W-:-:S07]  /*15050*/  FFMA.FTZ R180, R224, R195, -R193 ;  /* 0x000000c3e0b47223 */ /* 0x000fce00000108c1 */
[----:B------:R-:W3:Y:S01]  /*15060*/  MUFU.EX2 R8, R8 ;  /* 0x0000000800087308 */ /* 0x000ee20000000800 */
[----:B0-----:R-:W-:Y:S01]  /*15070*/  FADD.FTZ R193, R171, R192 ;  /* 0x000000c0abc17221 */ /* 0x001fe20000010000 */
[----:B-1----:R-:W-:-:S06]  /*15080*/  FADD.FTZ R5, R9, R4 ;  /* 0x0000000409057221 */ /* 0x002fcc0000010000 */
[----:B------:R-:W0:Y:S08]  /*15090*/  MUFU.EX2 R181, R181 ;  /* 0x000000b500b57308 */ /* 0x000e300000000800 */
[----:B------:R-:W1:Y:S01]  /*150a0*/  MUFU.EX2 R172, R172 ;  /* 0x000000ac00ac7308 */ /* 0x000e620000000800 */
[----:B----4-:R-:W-:Y:S01]  /*150b0*/  FADD.FTZ R4, R182, R193 ;  /* 0x000000c1b6047221 */ /* 0x010fe20000010000 */
[----:B------:R-:W-:-:S06]  /*150c0*/  FADD.FTZ R5, R170, R5 ;  /* 0x00000005aa057221 */ /* 0x000fcc0000010000 */
[----:B------:R-:W-:Y:S08]  /*150d0*/  MUFU.EX2 R3, R3 ;  /* 0x0000000300037308 */ /* 0x000ff00000000800 */
[----:B------:R-:W4:Y:S01]  /*150e0*/  MUFU.EX2 R175, R175 ;  /* 0x000000af00af7308 */ /* 0x000f220000000800 */
[----:B---3--:R-:W-:Y:S01]  /*150f0*/  FADD.FTZ R4, R173, R4 ;  /* 0x00000004ad047221 */ /* 0x008fe20000010000 */
[----:B------:R-:W-:-:S06]  /*15100*/  FADD.FTZ R5, R8, R5 ;  /* 0x0000000508057221 */ /* 0x000fcc0000010000 */
[----:B------:R-:W3:Y:S08]  /*15110*/  MUFU.EX2 R174, R174 ;  /* 0x000000ae00ae7308 */ /* 0x000ef00000000800 */
[----:B------:R-:W3:Y:S01]  /*15120*/  MUFU.EX2 R180, R180 ;  /* 0x000000b400b47308 */ /* 0x000ee20000000800 */
[----:B0-----:R-:W-:Y:S01]  /*15130*/  FADD.FTZ R192, R181, R4 ;  /* 0x00000004b5c07221 */ /* 0x001fe20000010000 */
[----:B-1----:R-:W-:-:S03]  /*15140*/  FADD.FTZ R4, R172, R5 ;  /* 0x00000005ac047221 */ /* 0x002fc60000010000 */
[----:B----4-:R-:W-:Y:S01]  /*15150*/  FADD.FTZ R5, R175, R192 ;  /* 0x000000c0af057221 */ /* 0x010fe20000010000 */
[----:B------:R-:W-:Y:S01]  /*15160*/  FADD.FTZ R193, R3, R4 ;  /* 0x0000000403c17221 */ /* 0x000fe20000010000 */
[----:B------:R-:W-:-:S03]  /*15170*/  FMUL.FTZ R147, R151, R147 ;  /* 0x0000009397937220 */ /* 0x000fc60000410000 */
[----:B---3--:R-:W-:Y:S01]  /*15180*/  FADD.FTZ R4, R174, R193 ;  /* 0x000000c1ae047221 */ /* 0x008fe20000010000 */
[C---:B------:R-:W-:Y:S01]  /*15190*/  FMUL.FTZ R146, R151.reuse, R146 ;  /* 0x0000009297927220 */ /* 0x040fe20000410000 */
[C---:B------:R-:W-:Y:S01]  /*151a0*/  FMUL.FTZ R7, R151.reuse, R7 ;  /* 0x0000000797077220 */ /* 0x040fe20000410000 */
[C---:B------:R-:W-:Y:S01]  /*151b0*/  FMUL.FTZ R6, R151.reuse, R6 ;  /* 0x0000000697067220 */ /* 0x040fe20000410000 */
[C---:B------:R-:W-:Y:S01]  /*151c0*/  FMUL.FTZ R109, R150.reuse, R109 ;  /* 0x0000006d966d7220 */ /* 0x040fe20000410000 */
[----:B------:R-:W-:Y:S01]  /*151d0*/  FMUL.FTZ R108, R150, R108 ;  /* 0x0000006c966c7220 */ /* 0x000fe20000410000 */
[C---:B------:R-:W-:Y:S01]  /*151e0*/  FMUL.FTZ R143, R151.reuse, R143 ;  /* 0x0000008f978f7220 */ /* 0x040fe20000410000 */
[----:B------:R-:W-:Y:S01]  /*151f0*/  FADD.FTZ R5, R180, R5 ;  /* 0x00000005b4057221 */ /* 0x000fe20000010000 */
[C---:B------:R-:W-:Y:S01]  /*15200*/  FMUL.FTZ R142, R151.reuse, R142 ;  /* 0x0000008e978e7220 */ /* 0x040fe20000410000 */
[C---:B------:R-:W-:Y:S01]  /*15210*/  FMUL.FTZ R145, R150.reuse, R145 ;  /* 0x0000009196917220 */ /* 0x040fe20000410000 */
[C---:B------:R-:W-:Y:S01]  /*15220*/  FMUL.FTZ R144, R150.reuse, R144 ;  /* 0x0000009096907220 */ /* 0x040fe20000410000 */
[C---:B------:R-:W-:Y:S01]  /*15230*/  FMUL.FTZ R149, R151.reuse, R149 ;  /* 0x0000009597957220 */ /* 0x040fe20000410000 */
[----:B------:R0:W-:Y:S01]  /*15240*/  STL.64 [R1+0x400], R4 ;  /* 0x0004000401007387 */ /* 0x0001e20000100a00 */
[----:B------:R-:W-:Y:S01]  /*15250*/  BAR.SYNC.DEFER_BLOCKING 0xf, 0x100 ;  /* 0x03c4000000007b1d */ /* 0x000fe20000010000 */
        /* <DEDUP_REMOVED lines=23> */
[----:B0-----:R-:W3:Y:S01]  /*153d0*/  LD.E.64 R4, desc[UR36][R178.64+0x8] ;  /* 0x00000824b2047980 */ /* 0x001ee2000c101b00 */
        /* <DEDUP_REMOVED lines=9> */
[----:B------:R-:W4:Y:S04]  /*15470*/  LD.E.64 R178, desc[UR36][R178.64] ;  /* 0x00000024b2b27980 */ /* 0x000f28000c101b00 */
[----:B------:R-:W-:Y:S04]  /*15480*/  STL.64 [R1+0x1e0], R146 ;  /* 0x0001e09201007387 */ /* 0x000fe80000100a00 */
[----:B------:R0:W-:Y:S04]  /*15490*/  STL.64 [R1+0x200], R6 ;  /* 0x0002000601007387 */ /* 0x0001e80000100a00 */
[----:B------:R-:W-:Y:S01]  /*154a0*/  STL.64 [R1+0x2c8], R108 ;  /* 0x0002c86c01007387 */ /* 0x000fe20000100a00 */
[C---:B------:R-:W-:Y:S01]  /*154b0*/  FMUL.FTZ R54, R151.reuse, R54 ;  /* 0x0000003697367220 */ /* 0x040fe20000410000 */
[C---:B------:R-:W-:Y:S01]  /*154c0*/  FMUL.FTZ R57, R151.reuse, R57 ;  /* 0x0000003997397220 */ /* 0x040fe20000410000 */
[C---:B------:R-:W-:Y:S01]  /*154d0*/  FMUL.FTZ R56, R151.reuse, R56 ;  /* 0x0000003897387220 */ /* 0x040fe20000410000 */
[C---:B------:R-:W-:Y:S01]  /*154e0*/  FMUL.FTZ R59, R151.reuse, R59 ;  /* 0x0000003b973b7220 */ /* 0x040fe20000410000 */
[C---:B------:R-:W-:Y:S01]  /*154f0*/  FMUL.FTZ R58, R151.reuse, R58 ;  /* 0x0000003a973a7220 */ /* 0x040fe20000410000 */
[C---:B------:R-:W-:Y:S01]  /*15500*/  FMUL.FTZ R61, R151.reuse, R61 ;  /* 0x0000003d973d7220 */ /* 0x040fe20000410000 */
[C---:B------:R-:W-:Y:S01]  /*15510*/  FMUL.FTZ R60, R151.reuse, R60 ;  /* 0x0000003c973c7220 */ /* 0x040fe20000410000 */
[----:B0-----:R-:W3:Y:S04]  /*15520*/  LDL R6, [R1+0x1e0] ;  /* 0x0001e00001067983 */ /* 0x001ee80000100800 */
[----:B------:R-:W4:Y:S01]  /*15530*/  LDL R7, [R1+0x2cc] ;  /* 0x0002cc0001077983 */ /* 0x000f220000100800 */
        /* <DEDUP_REMOVED lines=10> */
[C---:B--2---:R-:W-:Y:S01]  /*155e0*/  FMUL.FTZ R73, R151.reuse, R73 ;  /* 0x0000004997497220 */ /* 0x044fe20000410000 */
        /* <DEDUP_REMOVED lines=128> */
[----:B0-----:R-:W4:Y:S04]  /*15df0*/  LDL R86, [R1+0x1e4] ;  /* 0x0001e40001567983 */ /* 0x001f280000100800 */
[----:B-1----:R-:W4:Y:S04]  /*15e00*/  LDL R88, [R1+0x1e8] ;  /* 0x0001e80001587983 */ /* 0x002f280000100800 */
        /* <DEDUP_REMOVED lines=10> */
[----:B---3--:R-:W3:Y:S04]  /*15eb0*/  LDL R104, [R1+0x214] ;  /* 0x0002140001687983 */ /* 0x008ee80000100800 */
[----:B------:R-:W3:Y:S04]  /*15ec0*/  LDL R106, [R1+0x218] ;  /* 0x00021800016a7983 */ /* 0x000ee80000100800 */
[----:B------:R-:W3:Y:S04]  /*15ed0*/  LDL R108, [R1+0x21c] ;  /* 0x00021c00016c7983 */ /* 0x000ee80000100800 */
[----:B------:R-:W3:Y:S04]  /*15ee0*/  LDL R30, [R1+0x220] ;  /* 0x00022000011e7983 */ /* 0x000ee80000100800 */
        /* <DEDUP_REMOVED lines=110> */
[----:B------:R-:W-:Y:S04]  /*165d0*/  STL [R1+0x1e0], R6 ;  /* 0x0001e00601007387 */ /* 0x000fe80000100800 */
[----:B------:R0:W-:Y:S04]  /*165e0*/  STL [R1+0x2cc], R7 ;  /* 0x0002cc0701007387 */ /* 0x0001e80000100800 */
[----:B------:R-:W4:Y:S04]  /*165f0*/  LDL R193, [R1+0x1c8] ;  /* 0x0001c80001c17983 */ /* 0x000f280000100800 */
[----:B0-----:R-:W4:Y:S04]  /*16600*/  LDL.64 R6, [R1+0x88] ;  /* 0x0000880001067983 */ /* 0x001f280000100a00 */
        /* <DEDUP_REMOVED lines=12> */
[----:B---3--:R-:W-:Y:S04]  /*166d0*/  STL [R1+0x214], R104 ;  /* 0x0002146801007387 */ /* 0x008fe80000100800 */
[----:B------:R-:W-:Y:S04]  /*166e0*/  STL [R1+0x218], R106 ;  /* 0x0002186a01007387 */ /* 0x000fe80000100800 */
[----:B------:R-:W-:Y:S04]  /*166f0*/  STL [R1+0x21c], R108 ;  /* 0x00021c6c01007387 */ /* 0x000fe80000100800 */
[----:B------:R-:W-:Y:S04]  /*16700*/  STL [R1+0x220], R30 ;  /* 0x0002201e01007387 */ /* 0x000fe80000100800 */
        /* <DEDUP_REMOVED lines=106> */
[----:B------:R4:W-:Y:S04]  /*16db0*/  STL [R1+0x3d0], R84 ;  /* 0x0003d05401007387 */ /* 0x0009e80000100800 */
[----:B------:R-:W-:Y:S04]  /*16dc0*/  STL [R1+0x3d4], R121 ;  /* 0x0003d47901007387 */ /* 0x000fe80000100800 */
[----:B------:R4:W-:Y:S04]  /*16dd0*/  STL [R1+0x3d8], R123 ;  /* 0x0003d87b01007387 */ /* 0x0009e80000100800 */
        /* <DEDUP_REMOVED lines=33> */
[----:B------:R-:W-:Y:S01]  /*16ff0*/  MOV R5, R4 ;  /* 0x0000000400057202 */ /* 0x000fe20000000f00 */
[----:B------:R-:W-:Y:S01]  /*17000*/  IMAD R6, R193, 0x1000, R6 ;  /* 0x00001000c1067824 */ /* 0x000fe200078e0206 */
[----:B------:R-:W-:-:S02]  /*17010*/  F2FP.F16.F32.PACK_AB R160, R160, R21 ;  /* 0x00000015a0a0723e */ /* 0x000fc400000000ff */
[----:B------:R-:W-:Y:S01]  /*17020*/  F2FP.F16.F32.PACK_AB R161, R20, R161 ;  /* 0x000000a114a1723e */ /* 0x000fe200000000ff */
[--C-:B------:R-:W-:Y:S01]  /*17030*/  IMAD R179, R179, 0x2, R5.reuse ;  /* 0x00000002b3b37824 */ /* 0x100fe200078e0205 */
[----:B------:R-:W-:Y:S01]  /*17040*/  F2FP.F16.F32.PACK_AB R162, R15, R162 ;  /* 0x000000a20fa2723e */ /* 0x000fe200000000ff */
[----:B------:R-:W-:Y:S01]  /*17050*/  IMAD R4, R178, 0x2, R5 ;  /* 0x00000002b2047824 */ /* 0x000fe200078e0205 */
[----:B------:R-:W-:Y:S02]  /*17060*/  F2FP.F16.F32.PACK_AB R163, R14, R163 ;  /* 0x000000a30ea3723e */ /* 0x000fe400000000ff */
[----:B------:R-:W-:Y:S02]  /*17070*/  F2FP.F16.F32.PACK_AB R164, R13, R164 ;  /* 0x000000a40da4723e */ /* 0x000fe400000000ff */
[----:B------:R-:W-:Y:S02]  /*17080*/  F2FP.F16.F32.PACK_AB R165, R12, R165 ;  /* 0x000000a50ca5723e */ /* 0x000fe400000000ff */
[----:B------:R-:W-:-:S02]  /*17090*/  F2FP.F16.F32.PACK_AB R166, R11, R166 ;  /* 0x000000a60ba6723e */ /* 0x000fc400000000ff */
[----:B------:R-:W-:Y:S01]  /*170a0*/  F2FP.F16.F32.PACK_AB R167, R184, R167 ;  /* 0x000000a7b8a7723e */ /* 0x000fe200000000ff */
[----:B------:R-:W-:Y:S01]  /*170b0*/  IMAD R178, R178, 0x2, R179 ;  /* 0x00000002b2b27824 */ /* 0x000fe200078e02b3 */
[----:B------:R-:W-:Y:S02]  /*170c0*/  R2UR UR6, R6 ;  /* 0x00000000060672ca */ /* 0x000fe400000e0000 */
[----:B------:R-:W-:Y:S02]  /*170d0*/  R2UR UR7, R7 ;  /* 0x00000000070772ca */ /* 0x000fe400000e0000 */
        /* <DEDUP_REMOVED lines=8> */
[----:B------:R-:W-:Y:S04]  /*17160*/  STSM.16.M88.4 [R5], R160 ;  /* 0x000000a005007844 */ /* 0x000fe80000000200 */
[----:B------:R0:W-:Y:S04]  /*17170*/  STSM.16.M88.4 [R4], R164 ;  /* 0x000000a404007844 */ /* 0x0001e80000000200 */
[----:B------:R-:W-:Y:S04]  /*17180*/  STSM.16.M88.4 [R179], R168 ;  /* 0x000000a8b3007844 */ /* 0x000fe80000000200 */
[----:B------:R-:W-:Y:S01]  /*17190*/  STSM.16.M88.4 [R178], R172 ;  /* 0x000000acb2007844 */ /* 0x000fe20000000200 */
[----:B------:R-:W-:-:S02]  /*171a0*/  VIADD R8, R6, 0x80 ;  /* 0x0000008006087836 */ /* 0x000fc40000000000 */
[----:B------:R-:W-:Y:S01]  /*171b0*/  IMAD.MOV.U32 R9, RZ, RZ, R7 ;  /* 0x000000ffff097224 */ /* 0x000fe200078e0007 */
[----:B--2---:R-:W-:-:S06]  /*171c0*/  WARPGROUP.ARRIVE ;  /* 0x00000000000079c5 */ /* 0x004fcc0000000000 */
[----:B------:R-:W-:Y:S01]  /*171d0*/  HGMMA.64x256x16.F32 R24, R160, gdesc[UR4].tnspB, R24, gsb0 ;  /* 0x43e00004a0187df0 */ /* 0x000fe20008000818 */
[----:B------:R-:W-:Y:S02]  /*171e0*/  R2UR UR6, R8 ;  /* 0x00000000080672ca */ /* 0x000fe400000e0000 */
[----:B------:R-:W-:Y:S01]  /*171f0*/  R2UR UR7, R9 ;  /* 0x00000000090772ca */ /* 0x000fe200000e0000 */
[----:B0-----:R-:W-:Y:S02]  /*17200*/  VIADD R4, R6, 0x100 ;  /* 0x0000010006047836 */ /* 0x001fe40000000000 */
[----:B------:R-:W-:Y:S01]  /*17210*/  IMAD.MOV.U32 R5, RZ, RZ, R7 ;  /* 0x000000ffff057224 */ /* 0x000fe200078e0007 */
        /* <DEDUP_REMOVED lines=277> */
[----:B------:R1:W-:Y:S04]  /*18370*/  STL [R1+0x1e0], R4 ;  /* 0x0001e00401007387 */ /* 0x0003e80000100800 */
        /* <DEDUP_REMOVED lines=128> */
[----:B-1----:R-:W4:Y:S04]  /*18b80*/  LDL R4, [R1+0x28] ;  /* 0x0000280001047983 */ /* 0x002f280000100800 */
[----:B--2---:R3:W5:Y:S01]  /*18b90*/  LDL R3, [R1+0x1c8] ;  /* 0x0001c80001037983 */ /* 0x0047620000100800 */
[----:B------:R-:W-:Y:S01]  /*18ba0*/  BSSY B0, `(.L_x_1992) ;  /* 0x0000006000007945 */ /* 0x000fe20003800000 */
[----:B------:R-:W-:Y:S06]  /*18bb0*/  BAR.ARV 0xe, 0x100 ;  /* 0x0384000000007b1d */ /* 0x000fec0000002000 */
[----:B----4-:R-:W-:-:S04]  /*18bc0*/  LOP3.LUT R4, R4, 0x1, RZ, 0xfc, !PT ;  /* 0x0000000104047812 */ /* 0x010fc800078efcff */
[----:B------:R-:W-:-:S13]  /*18bd0*/  ISETP.NE.AND P0, PT, R4, 0x3, PT ;  /* 0x000000030400780c */ /* 0x000fda0003f05270 */
[----:B---3--:R-:W-:Y:S05]  /*18be0*/  @!P0 BRA `(.L_x_1993) ;  /* 0x0000000000048947 */ /* 0x008fea0003800000 */
[----:B------:R-:W-:Y:S01]  /*18bf0*/  BPT.TRAP 0x1 ;  /* 0x000000040000795c */ /* 0x000fe20000300000 */
.L_x_1993:
[----:B------:R-:W-:Y:S05]  /*18c00*/  BSYNC B0 ;  /* 0x0000000000007941 */ /* 0x000fea0003800000 */
.L_x_1992:
[----:B------:R-:W2:Y:S04]  /*18c10*/  LDL.64 R6, [R1+0x48] ;  /* 0x0000480001067983 */ /* 0x000ea80000100a00 */
[----:B------:R-:W3:Y:S01]  /*18c20*/  LDL R4, [R1+0x34] ;  /* 0x0000340001047983 */ /* 0x000ee20000100800 */
[C---:B------:R-:W-:Y:S01]  /*18c30*/  ISETP.GT.AND P0, PT, R0.reuse, R177, PT ;  /* 0x000000b10000720c */ /* 0x040fe20003f04270 */
[----:B------:R-:W-:Y:S01]  /*18c40*/  VIADD R0, R0, 0xffffffff ;  /* 0xffffffff00007836 */ /* 0x000fe20000000000 */
[----:B--2---:R-:W-:-:S05]  /*18c50*/  MOV R6, R6 ;  /* 0x0000000600067202 */ /* 0x004fca0000000f00 */
[----:B-----5:R-:W-:-:S05]  /*18c60*/  IMAD R3, R3, 0x8, R6 ;  /* 0x0000000803037824 */ /* 0x020fca00078e0206 */
[----:B---3--:R-:W-:-:S04]  /*18c70*/  PRMT R3, R4, 0x654, R3 ;  /* 0x0000065404037816 */ /* 0x008fc80000000003 */
[----:B------:R0:W-:Y:S01]  /*18c80*/  SYNCS.ARRIVE.TRANS64.RED.A1T0 RZ, [R3+URZ], RZ ;  /* 0x000000ff03ff79a7 */ /* 0x0001e2000810043f */
[----:B------:R-:W-:Y:S05]  /*18c90*/  @P0 BRA `(.L_x_1994) ;  /* 0xffffff8c00a80947 */ /* 0x000fea000383ffff */
.L_x_1971:
[----:B------:R-:W-:-:S13]  /*18ca0*/  ISETP.GE.AND P0, PT, R0, UR42, PT ;  /* 0x0000002a00007c0c */ /* 0x000fda000bf06270 */
[----:B------:R-:W-:Y:S05]  /*18cb0*/  @!P0 BRA `(.L_x_1995) ;  /* 0x0000007c00f48947 */ /* 0x000fea0003800000 */
.L_x_2028:
[----:B------:R-:W2:Y:S04]  /*18cc0*/  LDL R58, [R1+0x1c8] ;  /* 0x0001c800013a7983 */ /* 0x000ea80000100800 */
[----:B01----:R-:W3:Y:S04]  /*18cd0*/  LDL R3, [R1+0x1d0] ;  /* 0x0001d00001037983 */ /* 0x003ee80000100800 */
        /* <DEDUP_REMOVED lines=18> */
.L_x_1997:
[----:B------:R-:W-:Y:S05]  /*18e00*/  BSYNC B0 ;  /* 0x0000000000007941 */ /* 0x000fea0003800000 */
.L_x_1996:
        /* <DEDUP_REMOVED lines=9> */
.L_x_1999:
[----:B------:R-:W-:Y:S05]  /*18ea0*/  BSYNC B0 ;  /* 0x0000000000007941 */ /* 0x000fea0003800000 */
.L_x_1998:
[----:B------:R-:W-:Y:S04]  /*18eb0*/  BSSY B0, `(.L_x_2000) ;  /* 0x0000006000007945 */ /* 0x000fe80003800000 */
[----:B-1----:R-:W-:Y:S05]  /*18ec0*/  @P0 BRA `(.L_x_2001) ;  /* 0x0000000000100947 */ /* 0x002fea0003800000 */
[----:B-----5:R-:W-:Y:S01]  /*18ed0*/  IMAD R8, R8, 0x8, R3 ;  /* 0x0000000808087824 */ /* 0x020fe200078e0203 */
[----:B------:R-:W-:-:S04]  /*18ee0*/  SHF.L.U32 R9, R9, 0x1f, RZ ;  /* 0x0000001f09097819 */ /* 0x000fc800000006ff */
[----:B------:R-:W1:Y:S02]  /*18ef0*/  SYNCS.PHASECHK.TRANS64.TRYWAIT P0, [R8+URZ], R9 ;  /* 0x00000009080075a7 */ /* 0x000e64000800017f */
[----:B-1----:R-:W-:Y:S05]  /*18f00*/  @!P0 BRA `(.L_x_2002) ;  /* 0x0000011000b08947 */ /* 0x002fea0003800000 */
.L_x_2001:
[----:B------:R-:W-:Y:S05]  /*18f10*/  BSYNC B0 ;  /* 0x0000000000007941 */ /* 0x000fea0003800000 */
.L_x_2000:
        /* <DEDUP_REMOVED lines=57> */
.L_x_2004:
[----:B------:R-:W-:Y:S05]  /*192b0*/  BSYNC B0 ;  /* 0x0000000000007941 */ /* 0x000fea0003800000 */
.L_x_2003:
        /* <DEDUP_REMOVED lines=8> */
.L_x_2006:
[----:B------:R-:W-:Y:S05]  /*19340*/  BSYNC B0 ;  /* 0x0000000000007941 */ /* 0x000fea0003800000 */
.L_x_2005:
[----:B------:R-:W-:Y:S04]  /*19350*/  BSSY B0, `(.L_x_2007) ;  /* 0x0000004000007945 */ /* 0x000fe80003800000 */
[----:B-1----:R-:W-:Y:S05]  /*19360*/  @P0 BRA `(.L_x_2008) ;  /* 0x0000000000080947 */ /* 0x002fea0003800000 */
[----:B------:R-:W1:Y:S02]  /*19370*/  SYNCS.PHASECHK.TRANS64.TRYWAIT P0, [R14+URZ], R15 ;  /* 0x0000000f0e0075a7 */ /* 0x000e64000800017f */
[----:B-1----:R-:W-:Y:S05]  /*19380*/  @!P0 BRA `(.L_x_2009) ;  /* 0x0000010c00a48947 */ /* 0x002fea0003800000 */
.L_x_2008:
[----:B------:R-:W-:Y:S05]  /*19390*/  BSYNC B0 ;  /* 0x0000000000007941 */ /* 0x000fea0003800000 */
.L_x_2007:
        /* <DEDUP_REMOVED lines=439> */
.L_x_2011:
[----:B------:R-:W-:Y:S05]  /*1af10*/  BSYNC B0 ;  /* 0x0000000000007941 */ /* 0x000fea0003800000 */
.L_x_2010:
[----:B------:R-:W2:Y:S02]  /*1af20*/  LDL.64 R4, [R1+0x20] ;  /* 0x0000200001047983 */ /* 0x000ea40000100a00 */
[----:B--2---:R-:W-:-:S05]  /*1af30*/  MOV R4, R4 ;  /* 0x0000000400047202 */ /* 0x004fca0000000f00 */
[----:B-----5:R-:W-:-:S05]  /*1af40*/  IMAD R3, R3, 0x8, R4 ;  /* 0x0000000803037824 */ /* 0x020fca00078e0204 */
[----:B------:R-:W-:-:S04]  /*1af50*/  PRMT R3, R12, 0x654, R3 ;  /* 0x000006540c037816 */ /* 0x000fc80000000003 */
[----:B------:R0:W-:Y:S01]  /*1af60*/  SYNCS.ARRIVE.TRANS64.RED.A1T0 RZ, [R3+URZ], RZ ;  /* 0x000000ff03ff79a7 */ /* 0x0001e2000810043f */
[----:B------:R-:W2:Y:S04]  /*1af70*/  LDL.64 R14, [R1+0x100] ;  /* 0x00010000010e7983 */ /* 0x000ea80000100a00 */
[----:B------:R-:W3:Y:S04]  /*1af80*/  LDL R20, [R1+0xcc] ;  /* 0x0000cc0001147983 */ /* 0x000ee80000100800 */
[----:B------:R-:W4:Y:S04]  /*1af90*/  LDL.64 R12, [R1+0xf0] ;  /* 0x0000f000010c7983 */ /* 0x000f280000100a00 */
[----:B------:R-:W4:Y:S04]  /*1afa0*/  LDL R21, [R1+0x50] ;  /* 0x0000500001157983 */ /* 0x000f280000100800 */
[----:B------:R-:W4:Y:S04]  /*1afb0*/  LDL R56, [R1+0xf8] ;  /* 0x0000f80001387983 */ /* 0x000f280000100800 */
[----:B------:R-:W4:Y:S04]  /*1afc0*/  LDL.128 R8, [R1+0xe0] ;  /* 0x0000e00001087983 */ /* 0x000f280000100c00 */
[----:B------:R-:W4:Y:S04]  /*1afd0*/  LDL.128 R4, [R1+0xd0] ;  /* 0x0000d00001047983 */ /* 0x000f280000100c00 */
[----:B--2---:R3:W0:Y:S02]  /*1afe0*/  LD.E R14, desc[UR36][R14.64] ;  /* 0x000000240e0e7980 */ /* 0x004624000c101900 */
[----:B---3--:R-:W-:-:S02]  /*1aff0*/  SHF.R.S32.HI R15, RZ, 0x1f, R20 ;  /* 0x0000001fff0f7819 */ /* 0x008fc40000011414 */
[----:B----4-:R-:W-:Y:S02]  /*1b000*/  ISETP.NE.AND P0, PT, R12, 0x1, PT ;  /* 0x000000010c00780c */ /* 0x010fe40003f05270 */
[----:B------:R-:W-:Y:S01]  /*1b010*/  ISETP.GE.AND P1, PT, R9, 0x1, PT ;  /* 0x000000010900780c */ /* 0x000fe20003f26270 */
[----:B------:R-:W-:Y:S01]  /*1b020*/  BSSY B0, `(.L_x_2012) ;  /* 0x0000078000007945 */ /* 0x000fe20003800000 */
[-C--:B0-----:R-:W-:Y:S01]  /*1b030*/  FMUL.FTZ R3, R26, R14.reuse ;  /* 0x0000000e1a037220 */ /* 0x081fe20000410000 */
[----:B------:R-:W-:Y:S01]  /*1b040*/  FMUL.FTZ R29, R29, R14 ;  /* 0x0000000e1d1d7220 */ /* 0x000fe20000410000 */
[----:B------:R-:W-:-:S03]  /*1b050*/  LEA.HI R26, R15, R20, RZ, 0x7 ;  /* 0x000000140f1a7211 */ /* 0x000fc600078f38ff */
[----:B------:R0:W1:Y:S01]  /*1b060*/  MUFU.TANH R57, R29 ;  /* 0x0000001d00397308 */ /* 0x0000620000002400 */
[-C--:B------:R-:W-:Y:S01]  /*1b070*/  FMUL.FTZ R31, R31, R14.reuse ;  /* 0x0000000e1f1f7220 */ /* 0x080fe20000410000 */
[----:B0-----:R-:W-:Y:S01]  /*1b080*/  LOP3.LUT R29, R26, 0xffffff80, RZ, 0xc0, !PT ;  /* 0xffffff801a1d7812 */ /* 0x001fe200078ec0ff */
[----:B------:R-:W-:-:S04]  /*1b090*/  FMUL.FTZ R30, R30, R14 ;  /* 0x0000000e1e1e7220 */ /* 0x000fc80000410000 */
[----:B------:R-:W-:Y:S01]  /*1b0a0*/  IMAD.IADD R29, R20, 0x1, -R29 ;  /* 0x00000001141d7824 */ /* 0x000fe200078e0a1d */
[----:B------:R0:W2:Y:S01]  /*1b0b0*/  MUFU.TANH R59, R31 ;  /* 0x0000001f003b7308 */ /* 0x0000a20000002400 */
[----:B------:R-:W-:-:S03]  /*1b0c0*/  FMUL.FTZ R32, R32, R14 ;  /* 0x0000000e20207220 */ /* 0x000fc60000410000 */
[----:B------:R-:W-:-:S04]  /*1b0d0*/  SHF.R.S32.HI R26, RZ, 0x1f, R29 ;  /* 0x0000001fff1a7819 */ /* 0x000fc8000001141d */
[----:B------:R3:W4:Y:S01]  /*1b0e0*/  MUFU.TANH R210, R30 ;  /* 0x0000001e00d27308 */ /* 0x0007220000002400 */
[----:B0-----:R-:W-:-:S04]  /*1b0f0*/  LEA.HI R31, R15, R20, RZ, 0x2 ;  /* 0x000000140f1f7211 */ /* 0x001fc800078f10ff */
[----:B------:R-:W-:Y:S02]  /*1b100*/  LOP3.LUT R31, R31, 0xfffffffc, RZ, 0xc0, !PT ;  /* 0xfffffffc1f1f7812 */ /* 0x000fe400078ec0ff */
[-C--:B---3--:R-:W-:Y:S01]  /*1b110*/  LEA.HI R30, R26, R29.reuse, RZ, 0x2 ;  /* 0x0000001d1a1e7211 */ /* 0x088fe200078f10ff */
[----:B------:R0:W3:Y:S03]  /*1b120*/  MUFU.TANH R77, R32 ;  /* 0x00000020004d7308 */ /* 0x0000e60000002400 */
[--C-:B------:R-:W-:Y:S01]  /*1b130*/  SHF.R.S32.HI R15, RZ, 0x2, R30.reuse ;  /* 0x00000002ff0f7819 */ /* 0x100fe2000001141e */
[----:B------:R-:W-:Y:S01]  /*1b140*/  IMAD.IADD R31, R20, 0x1, -R31 ;  /* 0x00000001141f7824 */ /* 0x000fe200078e0a1f */
[----:B0-----:R-:W-:Y:S02]  /*1b150*/  SHF.R.S32.HI R32, RZ, 0x1f, R30 ;  /* 0x0000001fff207819 */ /* 0x001fe4000001141e */
[----:B------:R-:W-:-:S02]  /*1b160*/  LEA.HI R26, R26, R29, RZ, 0x5 ;  /* 0x0000001d1a1a7211 */ /* 0x000fc400078f28ff */
        /* <DEDUP_REMOVED lines=11> */
[----:B------:R-:W-:Y:S01]  /*1b220*/  @P0 SHF.R.U32.HI R20, RZ, R56, R13 ;  /* 0x00000038ff140219 */ /* 0x000fe2000001160d */
[----:B------:R-:W-:Y:S01]  /*1b230*/  IMAD.SHL.U32 R31, R0, 0x40, RZ ;  /* 0x00000040001f7824 */ /* 0x000fe200078e00ff */
[----:B------:R-:W-:-:S03]  /*1b240*/  LOP3.LUT R30, R30, 0x7ffffffc, RZ, 0xc0, !PT ;  /* 0x7ffffffc1e1e7812 */ /* 0x000fc600078ec0ff */
[----:B------:R-:W0:Y:S01]  /*1b250*/  SHFL.IDX PT, R15, R20, RZ, 0x1c1f ;  /* 0x001c1fff140f7589 */ /* 0x000e2200000e0000 */
[----:B------:R-:W-:Y:S01]  /*1b260*/  IADD3 R13, -R31, 0x1, RZ ;  /* 0x000000011f0d7810 */ /* 0x000fe20007ffe1ff */
[----:B------:R-:W-:Y:S02]  /*1b270*/  IMAD.IADD R30, R29, 0x1, -R30 ;  /* 0x000000011d1e7824 */ /* 0x000fe400078e0a1e */
        /* <DEDUP_REMOVED lines=27> */
[----:B------:R-:W-:Y:S01]  /*1b430*/  IMAD R13, R30, -0x2, R13 ;  /* 0xfffffffe1e0d7824 */ /* 0x000fe200078e020d */
[----:B------:R-:W0:Y:S04]  /*1b440*/  MUFU.TANH R24, R24 ;  /* 0x0000001800187308 */ /* 0x000e280000002400 */
[----:B------:R-:W-:-:S04]  /*1b450*/  IADD3 R12, -R4, R13, R5 ;  /* 0x0000000d040c7210 */ /* 0x000fc80007ffe105 */
[----:B------:R-:W0:Y:S01]  /*1b460*/  MUFU.TANH R25, R25 ;  /* 0x0000001900197308 */ /* 0x000e220000002400 */
[----:B------:R-:W-:-:S07]  /*1b470*/  LOP3.LUT R13, RZ, R6, RZ, 0x33, !PT ;  /* 0x00000006ff0d7212 */ /* 0x000fce00078e33ff */
        /* <DEDUP_REMOVED lines=25> */
[----:B------:R1:W1:Y:S01]  /*1b610*/  MUFU.TANH R196, R14 ;  /* 0x0000000e00c47308 */ /* 0x0002620000002400 */
[----:B------:R-:W-:-:S02]  /*1b620*/  IMAD.IADD R26, R12, 0x1, R7 ;  /* 0x000000010c1a7824 */ /* 0x000fc400078e0207 */
[----:B------:R-:W-:Y:S02]  /*1b630*/  IMAD.IADD R29, R12, 0x1, R13 ;  /* 0x000000010c1d7824 */ /* 0x000fe400078e020d */
[----:B------:R-:W-:Y:S02]  /*1b640*/  IMAD.IADD R32, R8, 0x1, -R31 ;  /* 0x0000000108207824 */ /* 0x000fe400078e0a1f */
[--C-:B0-----:R-:W-:Y:S02]  /*1b650*/  IMAD.IADD R6, R26, 0x1, R15.reuse ;  /* 0x000000011a067824 */ /* 0x101fe400078e020f */
        /* <DEDUP_REMOVED lines=12> */
.L_x_2015:
[----:B------:R-:W-:-:S13]  /*1b720*/  ISETP.NE.AND P0, PT, R9, 0x1, PT ;  /* 0x000000010900780c */ /* 0x000fda0003f05270 */
[----:B------:R-:W-:-:S05]  /*1b730*/  @P0 IMAD.HI.U32 R12, R8, R10, RZ ;  /* 0x0000000a080c0227 */ /* 0x000fca00078e00ff */
[----:B------:R-:W-:-:S07]  /*1b740*/  @P0 SHF.R.U32.HI R8, RZ, R11, R12 ;  /* 0x0000000bff080219 */ /* 0x000fce000001160c */
.L_x_2016:
[----:B------:R-:W-:Y:S05]  /*1b750*/  BSYNC B1 ;  /* 0x0000000000017941 */ /* 0x000fea0003800000 */
.L_x_2014:
[----:B------:R-:W-:-:S04]  /*1b760*/  IMAD R13, R8, R9, -R31 ;  /* 0x00000009080d7224 */ /* 0x000fc800078e0a1f */
[----:B------:R-:W-:-:S05]  /*1b770*/  IMAD R8, R30, -0x2, R13 ;  /* 0xfffffffe1e087824 */ /* 0x000fca00078e020d */
[----:B------:R-:W-:Y:S02]  /*1b780*/  VIMNMX R7, R7, R8, !PT ;  /* 0x0000000807077248 */ /* 0x000fe40007fe0100 */
[----:B------:R-:W-:-:S07]  /*1b790*/  VIADDMNMX R6, R8, R9, R6, PT ;  /* 0x0000000908067246 */ /* 0x000fce0003800106 */
.L_x_2013:
[----:B------:R-:W-:Y:S05]  /*1b7a0*/  BSYNC B0 ;  /* 0x0000000000007941 */ /* 0x000fea0003800000 */
.L_x_2012:
        /* <DEDUP_REMOVED lines=13> */
[----:B-1----:R-:W-:-:S02]  /*1b880*/  P2R R14, PR, RZ, 0x10 ;  /* 0x00000010ff0e7803 */ /* 0x002fc40000000000 */
[----:B------:R-:W-:Y:S02]  /*1b890*/  ISETP.LT.OR P2, PT, R6, 0x11, P2 ;  /* 0x000000110600780c */ /* 0x000fe40001741670 */
        /* <DEDUP_REMOVED lines=60> */
[----:B------:R-:W-:Y:S01]  /*1bc60*/  ISETP.LT.OR P6, PT, R6, 0x3a, P6 ;  /* 0x0000003a0600780c */ /* 0x000fe200037c1670 */
[----:B------:R-:W-:-:S03]  /*1bc70*/  IMAD.IADD R6, R26, 0x1, R20 ;  /* 0x000000011a067824 */ /* 0x000fc600078e0214 */
        /* <DEDUP_REMOVED lines=13> */
.L_x_2020:
[----:B------:R-:W-:-:S13]  /*1bd50*/  ISETP.NE.AND P6, PT, R9, 0x1, PT ;  /* 0x000000010900780c */ /* 0x000fda0003fc5270 */
[----:B------:R-:W-:-:S05]  /*1bd60*/  @P6 IMAD.HI.U32 R10, R4, R10, RZ ;  /* 0x0000000a040a6227 */ /* 0x000fca00078e00ff */
[----:B------:R-:W-:-:S07]  /*1bd70*/  @P6 SHF.R.U32.HI R4, RZ, R11, R10 ;  /* 0x0000000bff046219 */ /* 0x000fce000001160a */
.L_x_2021:
[----:B------:R-:W-:Y:S05]  /*1bd80*/  BSYNC B1 ;  /* 0x0000000000017941 */ /* 0x000fea0003800000 */
.L_x_2019:
[----:B------:R-:W-:-:S04]  /*1bd90*/  IMAD R5, R4, R9, -R31 ;  /* 0x0000000904057224 */ /* 0x000fc800078e0a1f */
[----:B------:R-:W-:-:S05]  /*1bda0*/  IMAD R30, R30, -0x2, R5 ;  /* 0xfffffffe1e1e7824 */ /* 0x000fca00078e0205 */
[----:B------:R-:W-:Y:S02]  /*1bdb0*/  VIADDMNMX R6, R30, R9, R6, PT ;  /* 0x000000091e067246 */ /* 0x000fe40003800106 */
[----:B------:R-:W-:-:S07]  /*1bdc0*/  VIMNMX R7, R7, R30, !PT ;  /* 0x0000001e07077248 */ /* 0x000fce0007fe0100 */
.L_x_2018:
[----:B------:R-:W-:Y:S05]  /*1bdd0*/  BSYNC B0 ;  /* 0x0000000000007941 */ /* 0x000fea0003800000 */
.L_x_2017:
[C---:B------:R-:W-:Y:S01]  /*1bde0*/  ISETP.GT.AND P0, PT, R7.reuse, 0x1, !P0 ;  /* 0x000000010700780c */ /* 0x040fe20004704270 */
[----:B------:R-:W2:Y:S01]  /*1bdf0*/  LDL.64 R10, [R1+0x400] ;  /* 0x00040000010a7983 */ /* 0x000ea20000100a00 */
[----:B------:R-:W-:Y:S02]  /*1be00*/  ISETP.GT.AND P1, PT, R7, 0x8, !P1 ;  /* 0x000000080700780c */ /* 0x000fe40004f24270 */
[C---:B------:R-:W-:Y:S02]  /*1be10*/  ISETP.LT.OR P0, PT, R6.reuse, 0x2, P0 ;  /* 0x000000020600780c */ /* 0x040fe40000701670 */
[----:B------:R-:W-:Y:S02]  /*1be20*/  ISETP.LT.OR P1, PT, R6, 0x9, P1 ;  /* 0x000000090600780c */ /* 0x000fe40000f21670 */
[----:B------:R-:W-:Y:S02]  /*1be30*/  FSEL R20, R27, -INF , !P0 ;  /* 0xff8000001b147808 */ /* 0x000fe40004000000 */
[----:B------:R-:W-:-:S02]  /*1be40*/  ISETP.NE.AND P0, PT, R12, RZ, PT ;  /* 0x000000ff0c00720c */ /* 0x000fc40003f05270 */
[----:B------:R-:W-:Y:S02]  /*1be50*/  FSEL R210, R210, -INF , !P1 ;  /* 0xff800000d2d27808 */ /* 0x000fe40004800000 */
[----:B------:R-:W-:Y:S02]  /*1be60*/  ISETP.GT.AND P0, PT, R7, 0x9, !P0 ;  /* 0x000000090700780c */ /* 0x000fe40004704270 */
[----:B------:R-:W-:Y:S02]  /*1be70*/  ISETP.NE.AND P1, PT, R14, RZ, PT ;  /* 0x000000ff0e00720c */ /* 0x000fe40003f25270 */
[----:B------:R-:W-:Y:S02]  /*1be80*/  ISETP.LT.OR P0, PT, R6, 0xa, P0 ;  /* 0x0000000a0600780c */ /* 0x000fe40000701670 */
[----:B------:R-:W-:Y:S02]  /*1be90*/  ISETP.NE.AND P6, PT, R33, RZ, PT ;  /* 0x000000ff2100720c */ /* 0x000fe40003fc5270 */
[----:B------:R-:W-:-:S02]  /*1bea0*/  FSEL R14, R59, -INF , !P0 ;  /* 0xff8000003b0e7808 */ /* 0x000fc40004000000 */
[----:B------:R-:W-:Y:S02]  /*1beb0*/  ISETP.GT.AND P0, PT, R7, 0x10, !P1 ;  /* 0x000000100700780c */ /* 0x000fe40004f04270 */
[----:B------:R-:W-:Y:S02]  /*1bec0*/  ISETP.NE.AND P1, PT, R40, RZ, PT ;  /* 0x000000ff2800720c */ /* 0x000fe40003f25270 */
[----:B------:R-:W-:-:S04]  /*1bed0*/  ISETP.LT.OR P0, PT, R6, 0x11, P0 ;  /* 0x000000110600780c */ /* 0x000fc80000701670 */
[----:B------:R-:W-:Y:S02]  /*1bee0*/  FSEL R192, R34, -INF , !P0 ;  /* 0xff80000022c07808 */ /* 0x000fe40004000000 */
[----:B------:R-:W-:-:S04]  /*1bef0*/  ISETP.NE.AND P0, PT, R25, RZ, PT ;  /* 0x000000ff1900720c */ /* 0x000fc80003f05270 */
[----:B------:R-:W-:-:S04]  /*1bf00*/  ISETP.GT.AND P0, PT, R7, 0x11, !P0 ;  /* 0x000000110700780c */ /* 0x000fc80004704270 */
[----:B------:R-:W-:-:S04]  /*1bf10*/  ISETP.LT.OR P0, PT, R6, 0x12, P0 ;  /* 0x000000120600780c */ /* 0x000fc80000701670 */
[----:B------:R-:W-:Y:S02]  /*1bf20*/  FSEL R12, R35, -INF , !P0 ;  /* 0xff800000230c7808 */ /* 0x000fe40004000000 */
[----:B------:R-:W-:Y:S02]  /*1bf30*/  ISETP.NE.AND P0, PT, R28, RZ, PT ;  /* 0x000000ff1c00720c */ /* 0x000fe40003f05270 */
[----:B------:R-:W3:Y:S02]  /*1bf40*/  LDL.64 R28, [R1+0x3f0] ;  /* 0x0003f000011c7983 */ /* 0x000ee40000100a00 */
[----:B------:R-:W-:-:S04]  /*1bf50*/  ISETP.GT.AND P0, PT, R7, 0x18, !P0 ;  /* 0x000000180700780c */ /* 0x000fc80004704270 */
[----:B------:R-:W-:-:S04]  /*1bf60*/  ISETP.LT.OR P0, PT, R6, 0x19, P0 ;  /* 0x000000190600780c */ /* 0x000fc80000701670 */
[----:B------:R-:W-:Y:S02]  /*1bf70*/  FSEL R184, R38, -INF , !P0 ;  /* 0xff80000026b87808 */ /* 0x000fe40004000000 */
[C---:B------:R-:W-:Y:S02]  /*1bf80*/  ISETP.GT.AND P0, PT, R7.reuse, 0x19, !P6 ;  /* 0x000000190700780c */ /* 0x040fe40007704270 */
[C---:B------:R-:W-:Y:S02]  /*1bf90*/  ISETP.GT.AND P1, PT, R7.reuse, 0x28, !P1 ;  /* 0x000000280700780c */ /* 0x040fe40004f24270 */
[----:B------:R-:W-:Y:S02]  /*1bfa0*/  ISETP.LT.OR P0, PT, R6, 0x1a, P0 ;  /* 0x0000001a0600780c */ /* 0x000fe40000701670 */
[----:B------:R-:W-:Y:S02]  /*1bfb0*/  ISETP.GT.AND P2, PT, R7, 0x29, !P2 ;  /* 0x000000290700780c */ /* 0x000fe40005744270 */
[----:B------:R-:W-:-:S02]  /*1bfc0*/  FSEL R182, R39, -INF , !P0 ;  /* 0xff80000027b67808 */ /* 0x000fc40004000000 */
[----:B------:R-:W-:Y:S02]  /*1bfd0*/  ISETP.NE.AND P0, PT, R36, RZ, PT ;  /* 0x000000ff2400720c */ /* 0x000fe40003f05270 */
[C---:B------:R-:W-:Y:S02]  /*1bfe0*/  ISETP.GT.AND P3, PT, R7.reuse, 0x30, !P3 ;  /* 0x000000300700780c */ /* 0x040fe40005f64270 */
[C---:B------:R-:W-:Y:S02]  /*1bff0*/  ISETP.GT.AND P0, PT, R7.reuse, 0x20, !P0 ;  /* 0x000000200700780c */ /* 0x040fe40004704270 */
[----:B------:R-:W-:Y:S02]  /*1c000*/  ISETP.GT.AND P4, PT, R7, 0x31, !P4 ;  /* 0x000000310700780c */ /* 0x000fe40006784270 */
[----:B------:R-:W-:Y:S02]  /*1c010*/  ISETP.LT.OR P0, PT, R6, 0x21, P0 ;  /* 0x000000210600780c */ /* 0x000fe40000701670 */
[----:B------:R-:W-:-:S02]  /*1c020*/  ISETP.NE.AND P6, PT, R24, RZ, PT ;  /* 0x000000ff1800720c */ /* 0x000fc40003fc5270 */
[----:B------:R-:W-:Y:S01]  /*1c030*/  FSEL R180, R42, -INF , !P0 ;  /* 0xff8000002ab47808 */ /* 0x000fe20004000000 */
[----:B------:R-:W4:Y:S01]  /*1c040*/  LDL.64 R24, [R1+0xb8] ;  /* 0x0000b80001187983 */ /* 0x000f220000100a00 */
[----:B------:R-:W-:Y:S02]  /*1c050*/  ISETP.NE.AND P0, PT, R8, RZ, PT ;  /* 0x000000ff0800720c */ /* 0x000fe40003f05270 */
[----:B------:R-:W-:Y:S01]  /*1c060*/  ISETP.LT.OR P1, PT, R6, 0x29, P1 ;  /* 0x000000290600780c */ /* 0x000fe20000f21670 */
[----:B------:R-:W5:Y:S01]  /*1c070*/  LDL R8, [R1+0x410] ;  /* 0x0004100001087983 */ /* 0x000f620000100800 */
[----:B------:R-:W-:-:S04]  /*1c080*/  ISETP.GT.AND P0, PT, R7, RZ, !P0 ;  /* 0x000000ff0700720c */ /* 0x000fc80004704270 */
[----:B------:R-:W-:-:S04]  /*1c090*/  ISETP.LT.OR P0, PT, R6, 0x1, P0 ;  /* 0x000000010600780c */ /* 0x000fc80000701670 */
[----:B------:R-:W-:Y:S02]  /*1c0a0*/  FSEL R132, R3, -INF , !P0 ;  /* 0xff80000003847808 */ /* 0x000fe40004000000 */
[----:B------:R-:W-:-:S04]  /*1c0b0*/  ISETP.NE.AND P0, PT, R37, RZ, PT ;  /* 0x000000ff2500720c */ /* 0x000fc80003f05270 */
[----:B------:R-:W-:-:S04]  /*1c0c0*/  ISETP.GT.AND P0, PT, R7, 0x21, !P0 ;  /* 0x000000210700780c */ /* 0x000fc80004704270 */
[----:B------:R-:W-:-:S04]  /*1c0d0*/  ISETP.LT.OR P0, PT, R6, 0x22, P0 ;  /* 0x000000220600780c */ /* 0x000fc80000701670 */
[----:B------:R-:W-:Y:S02]  /*1c0e0*/  FSEL R220, R43, -INF , !P0 ;  /* 0xff8000002bdc7808 */ /* 0x000fe40004000000 */
[----:B------:R-:W-:Y:S02]  /*1c0f0*/  ISETP.LT.OR P2, PT, R6, 0x2a, P2 ;  /* 0x0000002a0600780c */ /* 0x000fe40001741670 */
[----:B------:R-:W-:Y:S02]  /*1c100*/  FSEL R218, R46, -INF , !P1 ;  /* 0xff8000002eda7808 */ /* 0x000fe40004800000 */
[----:B------:R-:W-:Y:S02]  /*1c110*/  ISETP.LT.OR P3, PT, R6, 0x31, P3 ;  /* 0x000000310600780c */ /* 0x000fe40001f61670 */
[----:B------:R-:W-:Y:S02]  /*1c120*/  FSEL R216, R47, -INF , !P2 ;  /* 0xff8000002fd87808 */ /* 0x000fe40005000000 */
[----:B------:R-:W-:-:S02]  /*1c130*/  ISETP.GT.AND P5, PT, R7, 0x38, !P5 ;  /* 0x000000380700780c */ /* 0x000fc40006fa4270 */
[----:B------:R-:W-:Y:S02]  /*1c140*/  ISETP.LT.OR P4, PT, R6, 0x32, P4 ;  /* 0x000000320600780c */ /* 0x000fe40002781670 */
[----:B------:R-:W-:Y:S02]  /*1c150*/  FSEL R214, R50, -INF , !P3 ;  /* 0xff80000032d67808 */ /* 0x000fe40005800000 */
[----:B------:R-:W-:Y:S02]  /*1c160*/  ISETP.GT.AND P6, PT, R7, 0x39, !P6 ;  /* 0x000000390700780c */ /* 0x000fe400077c4270 */
[C---:B------:R-:W-:Y:S02]  /*1c170*/  ISETP.LT.OR P5, PT, R6.reuse, 0x39, P5 ;  /* 0x000000390600780c */ /* 0x040fe40002fa1670 */
[----:B------:R-:W-:Y:S02]  /*1c180*/  FSEL R212, R51, -INF , !P4 ;  /* 0xff80000033d47808 */ /* 0x000fe40006000000 */
[----:B------:R-:W-:-:S02]  /*1c190*/  ISETP.LT.OR P6, PT, R6, 0x3a, P6 ;  /* 0x0000003a0600780c */ /* 0x000fc400037c1670 */
[----:B------:R-:W-:Y:S02]  /*1c1a0*/  FSEL R208, R54, -INF , !P5 ;  /* 0xff80000036d07808 */ /* 0x000fe40006800000 */
[----:B------:R-:W-:Y:S02]  /*1c1b0*/  FSEL R196, R196, -INF , !P6 ;  /* 0xff800000c4c47808 */ /* 0x000fe40007000000 */
[----:B---3--:R-:W-:-:S04]  /*1c1c0*/  FMNMX.FTZ R3, R21, R28, !PT ;  /* 0x0000001c15037209 */ /* 0x008fc80007810000 */
[----:B------:R-:W-:Y:S02]  /*1c1d0*/  FMNMX.FTZ R4, R63, R3, !PT ;  /* 0x000000033f047209 */ /* 0x000fe40007810000 */
[----:B------:R-:W-:Y:S02]  /*1c1e0*/  FMNMX.FTZ R3, R132, R29, !PT ;  /* 0x0000001d84037209 */ /* 0x000fe40007810000 */
[----:B------:R-:W-:Y:S02]  /*1c1f0*/  FMNMX.FTZ R4, R67, R4, !PT ;  /* 0x0000000443047209 */ /* 0x000fe40007810000 */
[----:B------:R-:W-:Y:S02]  /*1c200*/  FMNMX.FTZ R3, R20, R3, !PT ;  /* 0x0000000314037209 */ /* 0x000fe40007810000 */
[----:B------:R-:W-:Y:S02]  /*1c210*/  FMNMX.FTZ R4, R15, R4, !PT ;  /* 0x000000040f047209 */ /* 0x000fe40007810000 */
[----:B------:R-:W-:-:S02]  /*1c220*/  FMNMX.FTZ R3, R210, R3, !PT ;  /* 0x00000003d2037209 */ /* 0x000fc40007810000 */
        /* <DEDUP_REMOVED lines=23> */
[----:B------:R-:W-:-:S03]  /*1c3a0*/  FMNMX.FTZ R3, R208, R3, !PT ;  /* 0x00000003d0037209 */ /* 0x000fc60007810000 */
[----:B------:R-:W0:Y:S01]  /*1c3b0*/  SHFL.BFLY PT, R7, R4, 0x2, 0x1f ;  /* 0x0c401f0004077f89 */ /* 0x000e2200000e0000 */
[----:B------:R-:W-:-:S05]  /*1c3c0*/  FMNMX.FTZ R5, R196, R3, !PT ;  /* 0x00000003c4057209 */ /* 0x000fca0007810000 */
[----:B------:R-:W-:Y:S04]  /*1c3d0*/  STL.64 [R1+0x3f0], R4 ;  /* 0x0003f00401007387 */ /* 0x000fe80000100a00 */
[----:B------:R-:W3:Y:S01]  /*1c3e0*/  LDL R26, [R1+0x3f4] ;  /* 0x0003f400011a7983 */ /* 0x000ee20000100800 */
[----:B0-----:R-:W-:-:S05]  /*1c3f0*/  FMNMX.FTZ R3, R4, R7, !PT ;  /* 0x0000000704037209 */ /* 0x001fca0007810000 */
[----:B------:R-:W0:Y:S02]  /*1c400*/  SHFL.BFLY PT, R6, R3, 0x1, 0x1f ;  /* 0x0c201f0003067f89 */ /* 0x000e2400000e0000 */
[----:B0-----:R-:W-:-:S05]  /*1c410*/  FMNMX.FTZ R6, R3, R6, !PT ;  /* 0x0000000603067209 */ /* 0x001fca0007810000 */
[----:B------:R-:W-:Y:S04]  /*1c420*/  STL [R1+0x3f0], R6 ;  /* 0x0003f00601007387 */ /* 0x000fe80000100800 */
[----:B------:R-:W2:Y:S04]  /*1c430*/  LDL R9, [R1+0x3f0] ;  /* 0x0003f00001097983 */ /* 0x000ea80000100800 */
[----:B---3--:R-:W0:Y:S02]  /*1c440*/  SHFL.BFLY PT, R7, R26, 0x2, 0x1f ;  /* 0x0c401f001a077f89 */ /* 0x008e2400000e0000 */
[----:B0-----:R-:W-:-:S05]  /*1c450*/  FMNMX.FTZ R7, R7, R26, !PT ;  /* 0x0000001a07077209 */ /* 0x001fca0007810000 */
[----:B------:R-:W0:Y:S01]  /*1c460*/  SHFL.BFLY PT, R4, R7, 0x1, 0x1f ;  /* 0x0c201f0007047f89 */ /* 0x000e2200000e0000 */
[----:B--2---:R-:W-:Y:S02]  /*1c470*/  FSETP.NEU.FTZ.AND P0, PT, R9, -INF , PT ;  /* 0xff8000000900780b */ /* 0x004fe40003f1d000 */
[----:B0-----:R-:W-:Y:S02]  /*1c480*/  FMNMX.FTZ R4, R7, R4, !PT ;  /* 0x0000000407047209 */ /* 0x001fe40007810000 */
[----:B------:R-:W-:Y:S02]  /*1c490*/  FSEL R3, R9, RZ, P0 ;  /* 0x000000ff09037208 */ /* 0x000fe40000000000 */
[----:B------:R-:W-:-:S04]  /*1c4a0*/  FSETP.NEU.FTZ.AND P0, PT, R4, -INF , PT ;  /* 0xff8000000400780b */ /* 0x000fc80003f1d000 */
[----:B------:R-:W-:Y:S01]  /*1c4b0*/  FSEL R6, R4, RZ, P0 ;  /* 0x000000ff04067208 */ /* 0x000fe20000000000 */
[----:B------:R-:W-:-:S04]  /*1c4c0*/  FADD.FTZ R3, R28, -R3 ;  /* 0x800000031c037221 */ /* 0x000fc80000010000 */
[----:B------:R-:W-:Y:S01]  /*1c4d0*/  FADD.FTZ R29, R29, -R6 ;  /* 0x800000061d1d7221 */ /* 0x000fe20000010000 */
[----:B-----5:R-:W-:-:S03]  /*1c4e0*/  FMUL.FTZ R3, R3, R8 ;  /* 0x0000000803037220 */ /* 0x020fc60000410000 */
[----:B------:R-:W-:Y:S01]  /*1c4f0*/  FMUL.FTZ R29, R8, R29 ;  /* 0x0000001d081d7220 */ /* 0x000fe20000410000 */
[----:B------:R-:W0:Y:S08]  /*1c500*/  MUFU.EX2 R150, R3 ;  /* 0x0000000300967308 */ /* 0x000e300000000800 */
[----:B------:R-:W1:Y:S01]  /*1c510*/  MUFU.EX2 R151, R29 ;  /* 0x0000001d00977308 */ /* 0x000e620000000800 */
[----:B------:R2:W-:Y:S01]  /*1c520*/  STL [R1+0x3f4], R4 ;  /* 0x0003f40401007387 */ /* 0x0005e20000100800 */
[----:B0-----:R-:W-:Y:S01]  /*1c530*/  FMUL.FTZ R10, R150, R10 ;  /* 0x0000000a960a7220 */ /* 0x001fe20000410000 */
[----:B-1----:R-:W-:-:S05]  /*1c540*/  FMUL.FTZ R11, R11, R151 ;  /* 0x000000970b0b7220 */ /* 0x002fca0000410000 */
[----:B------:R2:W-:Y:S04]  /*1c550*/  STL.64 [R1+0x400], R10 ;  /* 0x0004000a01007387 */ /* 0x0005e80000100a00 */
[----:B----4-:R-:W3:Y:S01]  /*1c560*/  LD.E R5, desc[UR36][R24.64+0x4] ;  /* 0x0000042418057980 */ /* 0x010ee2000c101900 */
        /* <DEDUP_REMOVED lines=12> */
.L_x_2023:
[----:B------:R-:W-:Y:S05]  /*1c630*/  BSYNC B0 ;  /* 0x0000000000007941 */ /* 0x000fea0003800000 */
.L_x_2022:
        /* <DEDUP_REMOVED lines=9> */
.L_x_2025:
[----:B------:R-:W-:Y:S05]  /*1c6d0*/  BSYNC B0 ;  /* 0x0000000000007941 */ /* 0x000fea0003800000 */
.L_x_2024:
        /* <DEDUP_REMOVED lines=52> */
[CC--:B--2---:R-:W-:Y:S01]  /*1ca20*/  FMUL.FTZ R3, R126.reuse, R193.reuse ;  /* 0x000000c17e037220 */ /* 0x0c4fe20000410000 */
[----:B------:R-:W-:Y:S01]  /*1ca30*/  FSETP.NEU.FTZ.AND P0, PT, R126, -INF , PT ;  /* 0xff8000007e00780b */ /* 0x000fe20003f1d000 */
[----:B------:R-:W-:-:S03]  /*1ca40*/  FMUL.FTZ R177, R127, R193 ;  /* 0x000000c17fb17220 */ /* 0x000fc60000410000 */
[----:B------:R-:W-:Y:S02]  /*1ca50*/  FSEL R134, R3, RZ, P0 ;  /* 0x000000ff03867208 */ /* 0x000fe40000000000 */
[----:B------:R-:W-:Y:S02]  /*1ca60*/  FSETP.NEU.FTZ.AND P0, PT, R127, -INF , PT ;  /* 0xff8000007f00780b */ /* 0x000fe40003f1d000 */
[----:B------:R-:W2:Y:S02]  /*1ca70*/  LDL.64 R126, [R1+0x358] ;  /* 0x00035800017e7983 */ /* 0x000ea40000100a00 */
[----:B------:R-:W-:Y:S01]  /*1ca80*/  FSEL R177, R177, RZ, P0 ;  /* 0x000000ffb1b17208 */ /* 0x000fe20000000000 */
        /* <DEDUP_REMOVED lines=16> */
[-CC-:B------:R-:W-:Y:S01]  /*1cb90*/  FFMA.FTZ R161, R132, R193.reuse, -R177.reuse ;  /* 0x000000c184a17223 */ /* 0x180fe200000108b1 */
        /* <DEDUP_REMOVED lines=16> */
[----:B------:R-:W3:Y:S01]  /*1cca0*/  MUFU.EX2 R161, R161 ;  /* 0x000000a100a17308 */ /* 0x000ee20000000800 */
[-CC-:B------:R-:W-:Y:S01]  /*1ccb0*/  FFMA.FTZ R163, R210, R193.reuse, -R177.reuse ;  /* 0x000000c1d2a37223 */ /* 0x180fe200000108b1 */
[----:B------:R-:W-:-:S06]  /*1ccc0*/  FFMA.FTZ R14, R14, R193, -R177 ;  /* 0x000000c10e0e7223 */ /* 0x000fcc00000108b1 */
[----:B------:R-:W0:Y:S01]  /*1ccd0*/  MUFU.EX2 R21, R21 ;  /* 0x0000001500157308 */ /* 0x000e220000000800 */
[----:B------:R-:W-:-:S07]  /*1cce0*/  FFMA.FTZ R165, R192, R193, -R177 ;  /* 0x000000c1c0a57223 */ /* 0x000fce00000108b1 */
[----:B------:R-:W1:Y:S08]  /*1ccf0*/  MUFU.EX2 R20, R20 ;  /* 0x0000001400147308 */ /* 0x000e700000000800 */
[----:B------:R-:W1:Y:S01]  /*1cd00*/  MUFU.EX2 R160, R160 ;  /* 0x000000a000a07308 */ /* 0x000e620000000800 */
[----:B------:R-:W-:-:S07]  /*1cd10*/  FFMA.FTZ R12, R12, R193, -R177 ;  /* 0x000000c10c0c7223 */ /* 0x000fce00000108b1 */
[----:B------:R-:W1:Y:S08]  /*1cd20*/  MUFU.EX2 R163, R163 ;  /* 0x000000a300a37308 */ /* 0x000e700000000800 */
[----:B------:R-:W1:Y:S01]  /*1cd30*/  MUFU.EX2 R162, R162 ;  /* 0x000000a200a27308 */ /* 0x000e620000000800 */
[----:B---3--:R-:W-:Y:S01]  /*1cd40*/  FADD.FTZ R173, R161, R5 ;  /* 0x00000005a1ad7221 */ /* 0x008fe20000010000 */
[----:B0-----:R-:W-:-:S06]  /*1cd50*/  FADD.FTZ R5, R21, R4 ;  /* 0x0000000415057221 */ /* 0x001fcc0000010000 */
[----:B------:R-:W-:Y:S01]  /*1cd60*/  MUFU.EX2 R15, R15 ;  /* 0x0000000f000f7308 */ /* 0x000fe20000000800 */
[----:B------:R-:W-:-:S07]  /*1cd70*/  FFMA.FTZ R167, R184, R193, -R177 ;  /* 0x000000c1b8a77223 */ /* 0x000fce00000108b1 */
[----:B------:R-:W0:Y:S01]  /*1cd80*/  MUFU.EX2 R14, R14 ;  /* 0x0000000e000e7308 */ /* 0x000e220000000800 */
[----:B-1----:R-:W-:Y:S01]  /*1cd90*/  FADD.FTZ R4, R20, R173 ;  /* 0x000000ad14047221 */ /* 0x002fe20000010000 */
[----:B------:R-:W-:-:S06]  /*1cda0*/  FADD.FTZ R5, R160, R5 ;  /* 0x00000005a0057221 */ /* 0x000fcc0000010000 */
[----:B------:R-:W-:Y:S01]  /*1cdb0*/  MUFU.EX2 R164, R164 ;  /* 0x000000a400a47308 */ /* 0x000fe20000000800 */
[----:B------:R-:W-:-:S07]  /*1cdc0*/  FFMA.FTZ R183, R182, R193, -R177 ;  /* 0x000000c1b6b77223 */ /* 0x000fce00000108b1 */
[----:B------:R-:W1:Y:S01]  /*1cdd0*/  MUFU.EX2 R165, R165 ;  /* 0x000000a500a57308 */ /* 0x000e620000000800 */
[----:B------:R-:W-:Y:S01]  /*1cde0*/  FADD.FTZ R173, R163, R4 ;  /* 0x00000004a3ad7221 */ /* 0x000fe20000010000 */
[----:B------:R-:W-:-:S06]  /*1cdf0*/  FADD.FTZ R4, R162, R5 ;  /* 0x00000005a2047221 */ /* 0x000fcc0000010000 */
[----:B------:R-:W-:Y:S01]  /*1ce00*/  MUFU.EX2 R13, R13 ;  /* 0x0000000d000d7308 */ /* 0x000fe20000000800 */
[----:B------:R-:W-:-:S07]  /*1ce10*/  FFMA.FTZ R169, R180, R193, -R177 ;  /* 0x000000c1b4a97223 */ /* 0x000fce00000108b1 */
[----:B------:R-:W3:Y:S01]  /*1ce20*/  MUFU.EX2 R12, R12 ;  /* 0x0000000c000c7308 */ /* 0x000ee20000000800 */
[----:B0-----:R-:W-:Y:S01]  /*1ce30*/  FADD.FTZ R180, R14, R173 ;  /* 0x000000ad0eb47221 */ /* 0x001fe20000010000 */
[----:B------:R-:W-:-:S06]  /*1ce40*/  FADD.FTZ R5, R15, R4 ;  /* 0x000000040f057221 */ /* 0x000fcc0000010000 */
        /* <DEDUP_REMOVED lines=8> */
[----:B---3--:R-:W-:Y:S01]  /*1ced0*/  FADD.FTZ R184, R12, R175 ;  /* 0x000000af0cb87221 */ /* 0x008fe20000010000 */
        /* <DEDUP_REMOVED lines=26> */
[----:B------:R-:W-:Y:S08]  /*1d080*/  MUFU.EX2 R172, R172 ;  /* 0x000000ac00ac7308 */ /* 0x000ff00000000800 */
[----:B------:R-:W1:Y:S01]  /*1d090*/  MUFU.EX2 R180, R180 ;  /* 0x000000b400b47308 */ /* 0x000e620000000800 */
[----:B---3--:R-:W-:Y:S01]  /*1d0a0*/  FADD.FTZ R184, R181, R184 ;  /* 0x000000b8b5b87221 */ /* 0x008fe20000010000 */
[----:B------:R-:W-:-:S06]  /*1d0b0*/  FADD.FTZ R5, R170, R5 ;  /* 0x00000005aa057221 */ /* 0x000fcc0000010000 */
[----:B------:R-:W-:Y:S08]  /*1d0c0*/  MUFU.EX2 R3, R3 ;  /* 0x0000000300037308 */ /* 0x000ff00000000800 */
[----:B------:R-:W3:Y:S01]  /*1d0d0*/  MUFU.EX2 R175, R175 ;  /* 0x000000af00af7308 */ /* 0x000ee20000000800 */
[----:B0-----:R-:W-:Y:S01]  /*1d0e0*/  FADD.FTZ R193, R173, R184 ;  /* 0x000000b8adc17221 */ /* 0x001fe20000010000 */
[----:B------:R-:W-:-:S06]  /*1d0f0*/  FADD.FTZ R5, R8, R5 ;  /* 0x0000000508057221 */ /* 0x000fcc0000010000 */
[----:B------:R-:W0:Y:S08]  /*1d100*/  MUFU.EX2 R174, R174 ;  /* 0x000000ae00ae7308 */ /* 0x000e300000000800 */
[----:B------:R-:W0:Y:S01]  /*1d110*/  MUFU.EX2 R177, R177 ;  /* 0x000000b100b17308 */ /* 0x000e220000000800 */
[----:B-1----:R-:W-:Y:S01]  /*1d120*/  FADD.FTZ R184, R180, R193 ;  /* 0x000000c1b4b87221 */ /* 0x002fe20000010000 */
[----:B------:R-:W-:-:S03]  /*1d130*/  FADD.FTZ R4, R172, R5 ;  /* 0x00000005ac047221 */ /* 0x000fc60000010000 */
[----:B---3--:R-:W-:Y:S01]  /*1d140*/  FADD.FTZ R184, R175, R184 ;  /* 0x000000b8afb87221 */ /* 0x008fe20000010000 */
[----:B------:R-:W-:Y:S01]  /*1d150*/  FADD.FTZ R193, R3, R4 ;  /* 0x0000000403c17221 */ /* 0x000fe20000010000 */
[----:B----4-:R-:W-:-:S03]  /*1d160*/  FMUL.FTZ R147, R150, R147 ;  /* 0x0000009396937220 */ /* 0x010fc60000410000 */
[----:B0-----:R-:W-:Y:S01]  /*1d170*/  FADD.FTZ R4, R174, R193 ;  /* 0x000000c1ae047221 */ /* 0x001fe20000010000 */
[C---:B------:R-:W-:Y:S01]  /*1d180*/  FMUL.FTZ R146, R150.reuse, R146 ;  /* 0x0000009296927220 */ /* 0x040fe20000410000 */
[C---:B------:R-:W-:Y:S01]  /*1d190*/  FMUL.FTZ R7, R150.reuse, R7 ;  /* 0x0000000796077220 */ /* 0x040fe20000410000 */
[C---:B------:R-:W-:Y:S01]  /*1d1a0*/  FMUL.FTZ R6, R150.reuse, R6 ;  /* 0x0000000696067220 */ /* 0x040fe20000410000 */
[C---:B------:R-:W-:Y:S01]  /*1d1b0*/  FMUL.FTZ R49, R150.reuse, R49 ;  /* 0x0000003196317220 */ /* 0x040fe20000410000 */
[C---:B------:R-:W-:Y:S01]  /*1d1c0*/  FMUL.FTZ R48, R150.reuse, R48 ;  /* 0x0000003096307220 */ /* 0x040fe20000410000 */
        /* <DEDUP_REMOVED lines=50> */
[C---:B--2---:R-:W-:Y:S01]  /*1d4f0*/  FMUL.FTZ R63, R150.reuse, R63 ;  /* 0x0000003f963f7220 */ /* 0x044fe20000410000 */
[C---:B------:R-:W-:Y:S01]  /*1d500*/  FMUL.FTZ R62, R150.reuse, R62 ;  /* 0x0000003e963e7220 */ /* 0x040fe20000410000 */
[----:B0-----:R-:W2:Y:S04]  /*1d510*/  LDL R6, [R1+0x1e0] ;  /* 0x0001e00001067983 */ /* 0x001ea80000100800 */
[----:B------:R-:W3:Y:S01]  /*1d520*/  LDL R7, [R1+0x2d4] ;  /* 0x0002d40001077983 */ /* 0x000ee20000100800 */
        /* <DEDUP_REMOVED lines=139> */
[----:B0-----:R-:W3:Y:S04]  /*1dde0*/  LDL R86, [R1+0x1e4] ;  /* 0x0001e40001567983 */ /* 0x001ee80000100800 */
[----:B-1----:R-:W3:Y:S04]  /*1ddf0*/  LDL R88, [R1+0x1e8] ;  /* 0x0001e80001587983 */ /* 0x002ee80000100800 */
[----:B------:R-:W3:Y:S04]  /*1de00*/  LDL R90, [R1+0x1ec] ;  /* 0x0001ec00015a7983 */ /* 0x000ee80000100800 */
[----:B------:R-:W3:Y:S04]  /*1de10*/  LDL R24, [R1+0x1f0] ;  /* 0x0001f00001187983 */ /* 0x000ee80000100800 */
        /* <DEDUP_REMOVED lines=122> */
[----:B------:R-:W-:Y:S04]  /*1e5c0*/  STL [R1+0x1e0], R6 ;  /* 0x0001e00601007387 */ /* 0x000fe80000100800 */
[----:B------:R0:W-:Y:S04]  /*1e5d0*/  STL [R1+0x2d4], R7 ;  /* 0x0002d40701007387 */ /* 0x0001e80000100800 */
[----:B------:R-:W3:Y:S04]  /*1e5e0*/  LDL R193, [R1+0x1c8] ;  /* 0x0001c80001c17983 */ /* 0x000ee80000100800 */
[----:B0-----:R-:W3:Y:S04]  /*1e5f0*/  LDL.64 R6, [R1+0x88] ;  /* 0x0000880001067983 */ /* 0x001ee80000100a00 */
        /* <DEDUP_REMOVED lines=607> */
.L_x_2027:
[----:B------:R-:W-:Y:S05]  /*20bf0*/  BSYNC B0 ;  /* 0x0000000000007941 */ /* 0x000fea0003800000 */
.L_x_2026:
[----:B------:R-:W2:Y:S04]  /*20c00*/  LDL.64 R6, [R1+0x48] ;  /* 0x0000480001067983 */ /* 0x000ea80000100a00 */
[----:B------:R-:W3:Y:S01]  /*20c10*/  LDL R4, [R1+0x34] ;  /* 0x0000340001047983 */ /* 0x000ee20000100800 */
[C---:B------:R-:W-:Y:S01]  /*20c20*/  ISETP.GT.AND P0, PT, R0.reuse, UR42, PT ;  /* 0x0000002a00007c0c */ /* 0x040fe2000bf04270 */
[----:B------:R-:W-:Y:S01]  /*20c30*/  VIADD R0, R0, 0xffffffff ;  /* 0xffffffff00007836 */ /* 0x000fe20000000000 */
[----:B--2---:R-:W-:-:S05]  /*20c40*/  MOV R6, R6 ;  /* 0x0000000600067202 */ /* 0x004fca0000000f00 */
[----:B-----5:R-:W-:-:S05]  /*20c50*/  IMAD R3, R3, 0x8, R6 ;  /* 0x0000000803037824 */ /* 0x020fca00078e0206 */
[----:B---3--:R-:W-:-:S04]  /*20c60*/  PRMT R3, R4, 0x654, R3 ;  /* 0x0000065404037816 */ /* 0x008fc80000000003 */
[----:B------:R1:W-:Y:S01]  /*20c70*/  SYNCS.ARRIVE.TRANS64.RED.A1T0 RZ, [R3+URZ], RZ ;  /* 0x000000ff03ff79a7 */ /* 0x0003e2000810043f */
[----:B------:R-:W-:Y:S05]  /*20c80*/  @P0 BRA `(.L_x_2028) ;  /* 0xffffff80000c0947 */ /* 0x000fea000383ffff */
.L_x_1995:
[----:B------:R-:W-:Y:S05]  /*20c90*/  WARPSYNC.ALL ;  /* 0x0000000000007948 */ /* 0x000fea0003800000 */
[----:B------:R-:W2:Y:S04]  /*20ca0*/  LDL R5, [R1+0x400] ;  /* 0x0004000001057983 */ /* 0x000ea80000100800 */
[----:B------:R-:W3:Y:S04]  /*20cb0*/  LDL R8, [R1+0x404] ;  /* 0x0004040001087983 */ /* 0x000ee80000100800 */
[----:B------:R-:W4:Y:S01]  /*20cc0*/  LDL.64 R14, [R1+0xb8] ;  /* 0x0000b800010e7983 */ /* 0x000f220000100a00 */
[----:B------:R-:W-:Y:S08]  /*20cd0*/  BAR.ARV 0x8, 0x100 ;  /* 0x0204000000007b1d */ /* 0x000ff00000002000 */
[----:B------:R-:W-:Y:S06]  /*20ce0*/  BAR.SYNC.DEFER_BLOCKING 0xf, 0x100 ;  /* 0x03c4000000007b1d */ /* 0x000fec0000010000 */
[----:B--2---:R-:W2:Y:S02]  /*20cf0*/  SHFL.BFLY PT, R0, R5, 0x2, 0x1f ;  /* 0x0c401f0005007f89 */ /* 0x004ea400000e0000 */
[----:B--2---:R-:W-:-:S05]  /*20d00*/  FADD.FTZ R0, R5, R0 ;  /* 0x0000000005007221 */ /* 0x004fca0000010000 */
[----:B01----:R-:W0:Y:S02]  /*20d10*/  SHFL.BFLY PT, R3, R0, 0x1, 0x1f ;  /* 0x0c201f0000037f89 */ /* 0x003e2400000e0000 */
[----:B0-----:R-:W-:-:S05]  /*20d20*/  FADD.FTZ R4, R0, R3 ;  /* 0x0000000300047221 */ /* 0x001fca0000010000 */
[----:B------:R-:W-:Y:S04]  /*20d30*/  STL [R1+0x400], R4 ;  /* 0x0004000401007387 */ /* 0x000fe80000100800 */
[----:B------:R-:W2:Y:S04]  /*20d40*/  LDL R20, [R1+0x400] ;  /* 0x0004000001147983 */ /* 0x000ea80000100800 */
[----:B---3--:R-:W0:Y:S02]  /*20d50*/  SHFL.BFLY PT, R3, R8, 0x2, 0x1f ;  /* 0x0c401f0008037f89 */ /* 0x008e2400000e0000 */
[----:B0-----:R-:W-:-:S05]  /*20d60*/  FADD.FTZ R3, R3, R8 ;  /* 0x0000000803037221 */ /* 0x001fca0000010000 */
[----:B------:R-:W0:Y:S02]  /*20d70*/  SHFL.BFLY PT, R6, R3, 0x1, 0x1f ;  /* 0x0c201f0003067f89 */ /* 0x000e2400000e0000 */
[----:B0-----:R-:W-:-:S05]  /*20d80*/  FADD.FTZ R6, R3, R6 ;  /* 0x0000000603067221 */ /* 0x001fca0000010000 */
[----:B------:R-:W-:-:S13]  /*20d90*/  FSETP.NE.FTZ.AND P2, PT, R6, RZ, PT ;  /* 0x000000ff0600720b */ /* 0x000fda0003f55000 */
[----:B------:R-:W3:Y:S04]  /*20da0*/  @P2 LDL R9, [R1+0x410] ;  /* 0x0004100001092983 */ /* 0x000ee80000100800 */
[----:B------:R-:W5:Y:S01]  /*20db0*/  @P2 LDL R10, [R1+0x3f4] ;  /* 0x0003f400010a2983 */ /* 0x000f620000100800 */
[----:B--2---:R-:W-:-:S13]  /*20dc0*/  FSETP.NE.FTZ.AND P1, PT, R20, RZ, PT ;  /* 0x000000ff1400720b */ /* 0x004fda0003f35000 */
[----:B------:R-:W2:Y:S04]  /*20dd0*/  @P1 LDL R0, [R1+0x410] ;  /* 0x0004100001001983 */ /* 0x000ea80000100800 */
[----:B------:R-:W4:Y:S01]  /*20de0*/  @P1 LDL R5, [R1+0x3f0] ;  /* 0x0003f00001051983 */ /* 0x000f220000100800 */
[----:B------:R-:W0:Y:S08]  /*20df0*/  @P2 MUFU.LG2 R11, R6 ;  /* 0x00000006000b2308 */ /* 0x000e300000000c00 */
[----:B------:R-:W1:Y:S01]  /*20e00*/  @P1 MUFU.LG2 R7, R20 ;  /* 0x0000001400071308 */ /* 0x000e620000000c00 */
[----:B------:R-:W-:-:S02]  /*20e10*/  IMAD.MOV.U32 R4, RZ, RZ, -0x800000 ;  /* 0xff800000ff047424 */ /* 0x000fc400078e00ff */
[----:B------:R-:W-:Y:S02]  /*20e20*/  IMAD.MOV.U32 R8, RZ, RZ, -0x800000 ;  /* 0xff800000ff087424 */ /* 0x000fe400078e00ff */
[----:B0-----:R-:W-:Y:S01]  /*20e30*/  @P2 FMUL.FTZ R12, R11, 0.69314718246459960938 ;  /* 0x3f3172180b0c2820 */ /* 0x001fe20000410000 */
[----:B-1----:R-:W-:Y:S01]  /*20e40*/  @P1 FMUL.FTZ R7, R7, 0.69314718246459960938 ;  /* 0x3f31721807071820 */ /* 0x002fe20000410000 */
[----:B------:R-:W-:Y:S01]  /*20e50*/  STL [R1+0x404], R6 ;  /* 0x0004040601007387 */ /* 0x000fe20000100800 */
[----:B---3--:R-:W-:-:S04]  /*20e60*/  @P2 FMUL.FTZ R9, R9, 0.69314718246459960938 ;  /* 0x3f31721809092820 */ /* 0x008fc80000410000 */
[----:B-----5:R-:W-:-:S05]  /*20e70*/  @P2 FFMA.FTZ R8, R9, R10, R12 ;  /* 0x0000000a09082223 */ /* 0x020fca000001000c */
[----:B------:R0:W-:Y:S01]  /*20e80*/  STL [R1+0x404], R8 ;  /* 0x0004040801007387 */ /* 0x0001e20000100800 */
[----:B--2---:R-:W-:-:S04]  /*20e90*/  @P1 FMUL.FTZ R0, R0, 0.69314718246459960938 ;  /* 0x3f31721800001820 */ /* 0x004fc80000410000 */
[----:B----4-:R-:W-:Y:S02]  /*20ea0*/  @P1 FFMA.FTZ R4, R0, R5, R7 ;  /* 0x0000000500041223 */ /* 0x010fe40000010007 */
[----:B------:R-:W2:Y:S04]  /*20eb0*/  LDL R5, [R1+0x1c8] ;  /* 0x0001c80001057983 */ /* 0x000ea80000100800 */
[----:B------:R1:W-:Y:S04]  /*20ec0*/  STL [R1+0x400], R4 ;  /* 0x0004000401007387 */ /* 0x0003e80000100800 */
[----:B------:R-:W3:Y:S02]  /*20ed0*/  LD.E R0, desc[UR36][R14.64+0x4] ;  /* 0x000004240e007980 */ /* 0x000ee4000c101900 */
[----:B---3--:R-:W-:-:S13]  /*20ee0*/  ISETP.NE.AND P0, PT, R0, RZ, PT ;  /* 0x000000ff0000720c */ /* 0x008fda0003f05270 */
[----:B------:R-:W3:Y:S04]  /*20ef0*/  @!P0 LDL.64 R12, [R1+0xc0] ;  /* 0x0000c000010c8983 */ /* 0x000ee80000100a00 */
[----:B------:R-:W2:Y:S01]  /*20f00*/  @!P0 LD.E R10, desc[UR36][R14.64] ;  /* 0x000000240e0a8980 */ /* 0x000ea2000c101900 */
[----:B------:R-:W-:-:S06]  /*20f10*/  IMAD.MOV.U32 R0, RZ, RZ, RZ ;  /* 0x000000ffff007224 */ /* 0x000fcc00078e00ff */
[----:B------:R-:W4:Y:S01]  /*20f20*/  @P1 MUFU.RCP R0, R20 ;  /* 0x0000001400001308 */ /* 0x000f220000001000 */
[----:B---3--:R-:W3:Y:S01]  /*20f30*/  @!P0 LD.E.64 R12, desc[UR36][R12.64] ;  /* 0x000000240c0c8980 */ /* 0x008ee2000c101b00 */
[----:B--2---:R-:W-:-:S04]  /*20f40*/  @!P0 IMAD R10, R5, 0x40, R10 ;  /* 0x00000040050a8824 */ /* 0x004fc800078e020a */
[----:B---3--:R-:W-:-:S05]  /*20f50*/  @!P0 IMAD.WIDE R10, R10, 0x4, R12 ;  /* 0x000000040a0a8825 */ /* 0x008fca00078e020c */
[----:B----4-:R2:W-:Y:S04]  /*20f60*/  @!P0 ST.E desc[UR36][R10.64], R0 ;  /* 0x000000000a008985 */ /* 0x0105e8000c101924 */
[----:B------:R-:W3:Y:S04]  /*20f70*/  @!P0 LDL.64 R14, [R1+0xb8] ;  /* 0x0000b800010e8983 */ /* 0x000ee80000100a00 */
[----:B---3--:R-:W3:Y:S02]  /*20f80*/  @!P0 LD.E R3, desc[UR36][R14.64+0x4] ;  /* 0x000004240e038980 */ /* 0x008ee4000c101900 */
[----:B---3--:R-:W-:-:S13]  /*20f90*/  @!P0 ISETP.NE.AND P0, PT, R3, RZ, PT ;  /* 0x000000ff0300820c */ /* 0x008fda0003f05270 */
[----:B0-----:R-:W3:Y:S04]  /*20fa0*/  @!P0 LDL.64 R8, [R1+0xc0] ;  /* 0x0000c00001088983 */ /* 0x001ee80000100a00 */
[----:B-1----:R-:W4:Y:S01]  /*20fb0*/  @!P0 LD.E R4, desc[UR36][R14.64] ;  /* 0x000000240e048980 */ /* 0x002f22000c101900 */
[----:B------:R-:W-:-:S06]  /*20fc0*/  IMAD.MOV.U32 R3, RZ, RZ, RZ ;  /* 0x000000ffff037224 */ /* 0x000fcc00078e00ff */
[----:B------:R-:W0:Y:S01]  /*20fd0*/  @P2 MUFU.RCP R3, R6 ;  /* 0x0000000600032308 */ /* 0x000e220000001000 */
[----:B---3--:R-:W3:Y:S01]  /*20fe0*/  @!P0 LD.E.64 R8, desc[UR36][R8.64] ;  /* 0x0000002408088980 */ /* 0x008ee2000c101b00 */
[----:B----4-:R-:W-:-:S04]  /*20ff0*/  @!P0 IMAD R4, R5, 0x40, R4 ;  /* 0x0000004005048824 */ /* 0x010fc800078e0204 */
[----:B------:R-:W-:-:S04]  /*21000*/  @!P0 VIADD R4, R4, 0x8 ;  /* 0x0000000804048836 */ /* 0x000fc80000000000 */
[----:B---3--:R-:W-:-:S05]  /*21010*/  @!P0 IMAD.WIDE R4, R4, 0x4, R8 ;  /* 0x0000000404048825 */ /* 0x008fca00078e0208 */
[----:B0-----:R0:W-:Y:S04]  /*21020*/  @!P0 ST.E desc[UR36][R4.64], R3 ;  /* 0x0000000304008985 */ /* 0x0011e8000c101924 */
[----:B------:R-:W3:Y:S04]  /*21030*/  LDL R114, [R1+0x1c8] ;  /* 0x0001c80001727983 */ /* 0x000ee80000100800 */
        /* <DEDUP_REMOVED lines=59> */
[----:B--2---:R-:W2:Y:S04]  /*213f0*/  LDL.64 R10, [R1+0x388] ;  /* 0x00038800010a7983 */ /* 0x004ea80000100a00 */
[----:B------:R-:W2:Y:S04]  /*21400*/  LDL.64 R6, [R1+0x398] ;  /* 0x0003980001067983 */ /* 0x000ea80000100a00 */
[----:B------:R-:W2:Y:S04]  /*21410*/  LDL.64 R12, [R1+0x3a8] ;  /* 0x0003a800010c7983 */ /* 0x000ea80000100a00 */
[----:B0-----:R-:W2:Y:S04]  /*21420*/  LDL.64 R4, [R1+0x3b8] ;  /* 0x0003b80001047983 */ /* 0x001ea80000100a00 */
[----:B------:R-:W2:Y:S04]  /*21430*/  LDL.64 R8, [R1+0x3c8] ;  /* 0x0003c80001087983 */ /* 0x000ea80000100a00 */
[----:B------:R-:W2:Y:S04]  /*21440*/  LDL R115, [R1+0x1d0] ;  /* 0x0001d00001737983 */ /* 0x000ea80000100800 */
[----:B------:R-:W2:Y:S01]  /*21450*/  LDL R112, [R1+0x1d4] ;  /* 0x0001d40001707983 */ /* 0x000ea20000100800 */
[----:B---3--:R-:W-:-:S05]  /*21460*/  VIADD R114, R114, 0x1 ;  /* 0x0000000172727836 */ /* 0x008fca0000000000 */
[----:B------:R-:W-:-:S13]  /*21470*/  ISETP.NE.AND P0, PT, R114, 0x2, PT ;  /* 0x000000027200780c */ /* 0x000fda0003f05270 */
[----:B------:R-:W3:Y:S01]  /*21480*/  @!P0 LDL R113, [R1+0x1cc] ;  /* 0x0001cc0001718983 */ /* 0x000ee20000100800 */
[-C--:B----4-:R-:W-:Y:S01]  /*21490*/  FMUL.FTZ R15, R15, R3.reuse ;  /* 0x000000030f0f7220 */ /* 0x090fe20000410000 */
[-C--:B------:R-:W-:Y:S01]  /*214a0*/  FMUL.FTZ R14, R14, R3.reuse ;  /* 0x000000030e0e7220 */ /* 0x080fe20000410000 */
[-C--:B-----5:R-:W-:Y:S01]  /*214b0*/  FMUL.FTZ R139, R139, R0.reuse ;  /* 0x000000008b8b7220 */ /* 0x0a0fe20000410000 */
        /* <DEDUP_REMOVED lines=13> */
[----:B------:R3:W-:Y:S01]  /*21590*/  STL.64 [R1+0x338], R14 ;  /* 0x0003380e01007387 */ /* 0x0007e20000100a00 */
        /* <DEDUP_REMOVED lines=113> */
[----:B------:R-:W-:Y:S01]  /*21cb0*/  VIADD R112, R112, 0x1 ;  /* 0x0000000170707836 */ /* 0x000fe20000000000 */
[----:B------:R1:W-:Y:S04]  /*21cc0*/  STL [R1+0x1c8], R114 ;  /* 0x0001c87201007387 */ /* 0x0003e80000100800 */
        /* <DEDUP_REMOVED lines=11> */
[----:B------:R1:W-:Y:S01]  /*21d80*/  STL.64 [R1+0x270], R118 ;  /* 0x0002707601007387 */ /* 0x0003e20000100a00 */
[----:B---3--:R-:W-:-:S03]  /*21d90*/  @!P0 LOP3.LUT R14, R113, 0x1, RZ, 0x3c, !PT ;  /* 0x00000001710e8812 */ /* 0x008fc600078e3cff */
        /* <DEDUP_REMOVED lines=52> */
[----:B------:R1:W-:Y:S04]  /*220e0*/  @!P0 STL [R1+0x1cc], R14 ;  /* 0x0001cc0e01008387 */ /* 0x0003e80000100800 */
[----:B------:R1:W-:Y:S04]  /*220f0*/  STL [R1+0x1d4], R112 ;  /* 0x0001d47001007387 */ /* 0x0003e80000100800 */
[----:B------:R1:W-:Y:S01]  /*22100*/  @!P0 STL [R1+0x1c8], RZ ;  /* 0x0001c8ff01008387 */ /* 0x0003e20000100800 */
[----:B------:R-:W-:Y:S01]  /*22110*/  IMAD.MOV.U32 R3, RZ, RZ, 0x1 ;  /* 0x00000001ff037424 */ /* 0x000fe200078e00ff */
[----:B------:R-:W-:Y:S06]  /*22120*/  BAR.ARV 0xe, 0x100 ;  /* 0x0384000000007b1d */ /* 0x000fec0000002000 */
.L_x_1912:
[----:B-12---:R-:W1:Y:S01]  /*22130*/  S2R R7, SR_CgaCtaId ;  /* 0x0000000000077919 */ /* 0x006e620000008800 */
[----:B0-----:R-:W-:Y:S01]  /*22140*/  MOV R0, 0x400 ;  /* 0x0000040000007802 */ /* 0x001fe20000000f00 */
[----:B------:R-:W-:Y:S01]  /*22150*/  BSSY B0, `(.L_x_2029) ;  /* 0x00002d1000007945 */ /* 0x000fe20003800000 */
[----:B------:R-:W-:Y:S02]  /*22160*/  BAR.SYNC.DEFER_BLOCKING 0x5, 0x180 ;  /* 0x0146000000007b1d */ /* 0x000fe40000010000 */
[----:B-1----:R-:W-:-:S04]  /*22170*/  LEA R0, R7, R0, 0x18 ;  /* 0x0000000007007211 */ /* 0x002fc800078ec0ff */
[----:B------:R-:W-:Y:S02]  /*22180*/  R2UR UR44, R0 ;  /* 0x00000000002c72ca */ /* 0x000fe400000e0000 */
[----:B------:R-:W-:-:S04]  /*22190*/  PRMT R0, R3, 0x9910, RZ ;  /* 0x0000991003007816 */ /* 0x000fc800000000ff */
[----:B------:R-:W-:-:S07]  /*221a0*/  ISETP.NE.AND P0, PT, R0, RZ, PT ;  /* 0x000000ff0000720c */ /* 0x000fce0003f05270 */
[----:B------:R-:W0:Y:S02]  /*221b0*/  LDS R4, [UR44+0x388d0] ;  /* 0x0388d02cff047984 */ /* 0x000e240008000800 */
[----:B0-----:R-:W-:Y:S01]  /*221c0*/  R2UR UR4, R4 ;  /* 0x00000000040472ca */ /* 0x001fe200000e0000 */
[----:B------:R-:W-:Y:S06]  /*221d0*/  BAR.ARV 0x4, 0x180 ;  /* 0x0106000000007b1d */ /* 0x000fec0000002000 */
[----:B------:R-:W-:Y:S08]  /*221e0*/  @!P0 BRA `(.L_x_2030) ;  /* 0x0000002000188947 */ /* 0x000ff00003800000 */
[----:B------:R-:W2:Y:S04]  /*221f0*/  LDL.128 R144, [R1+0x1e0] ;  /* 0x0001e00001907983 */ /* 0x000ea80000100c00 */
[----:B------:R-:W3:Y:S04]  /*22200*/  LDL.128 R132, [R1+0x200] ;  /* 0x0002000001847983 */ /* 0x000ee80000100c00 */
[----:B------:R-:W4:Y:S04]  /*22210*/  LDL.128 R136, [R1+0x1f0] ;  /* 0x0001f00001887983 */ /* 0x000f280000100c00 */
[----:B------:R-:W5:Y:S04]  /*22220*/  LDL.128 R124, [R1+0x220] ;  /* 0x00022000017c7983 */ /* 0x000f680000100c00 */
        /* <DEDUP_REMOVED lines=27> */
[----:B------:R-:W5:Y:S01]  /*223e0*/  LDL.128 R8, [R1+0x3d0] ;  /* 0x0003d00001087983 */ /* 0x000f620000100c00 */
[----:B------:R-:W-:-:S04]  /*223f0*/  IADD3 R209, P1, R16, 0x20, RZ ;  /* 0x0000002010d17810 */ /* 0x000fc80007f3e0ff */
[----:B------:R-:W-:-:S04]  /*22400*/  LOP3.LUT R208, R209, 0x380, RZ, 0xc0, !PT ;  /* 0x00000380d1d07812 */ /* 0x000fc800078ec0ff */
[----:B------:R-:W-:-:S04]  /*22410*/  SHF.R.U64 R208, R208, 0x3, RZ ;  /* 0x00000003d0d07819 */ /* 0x000fc800000012ff */
[----:B------:R-:W-:Y:S01]  /*22420*/  LOP3.LUT R208, R208, R209, RZ, 0x3c, !PT ;  /* 0x000000d1d0d07212 */ /* 0x000fe200078e3cff */
[----:B------:R-:W-:Y:S01]  /*22430*/  IMAD.X R209, RZ, RZ, R17, P1 ;  /* 0x000000ffffd17224 */ /* 0x000fe200008e0611 */
[C---:B------:R-:W-:Y:S02]  /*22440*/  IADD3 R163, P1, R16.reuse, 0x4000, RZ ;  /* 0x0000400010a37810 */ /* 0x040fe40007f3e0ff */
[----:B------:R-:W-:Y:S02]  /*22450*/  IADD3 R175, P0, R16, 0x40, RZ ;  /* 0x0000004010af7810 */ /* 0x000fe40007f1e0ff */
[----:B------:R-:W-:Y:S02]  /*22460*/  LOP3.LUT R162, R163, 0x380, RZ, 0xc0, !PT ;  /* 0x00000380a3a27812 */ /* 0x000fe400078ec0ff */
[----:B------:R-:W-:Y:S02]  /*22470*/  LOP3.LUT R174, R175, 0x380, RZ, 0xc0, !PT ;  /* 0x00000380afae7812 */ /* 0x000fe400078ec0ff */
[----:B------:R-:W-:-:S02]  /*22480*/  SHF.R.U64 R162, R162, 0x3, RZ ;  /* 0x00000003a2a27819 */ /* 0x000fc400000012ff */
[----:B------:R-:W-:Y:S02]  /*22490*/  SHF.R.U64 R174, R174, 0x3, RZ ;  /* 0x00000003aeae7819 */ /* 0x000fe400000012ff */
[----:B------:R-:W-:Y:S01]  /*224a0*/  LOP3.LUT R162, R162, R163, RZ, 0x3c, !PT ;  /* 0x000000a3a2a27212 */ /* 0x000fe200078e3cff */
[--C-:B------:R-:W-:Y:S01]  /*224b0*/  IMAD.X R163, RZ, RZ, R17.reuse, P1 ;  /* 0x000000ffffa37224 */ /* 0x100fe200008e0611 */
[----:B------:R-:W-:Y:S01]  /*224c0*/  LOP3.LUT R174, R174, R175, RZ, 0x3c, !PT ;  /* 0x000000afaeae7212 */ /* 0x000fe200078e3cff */
[----:B------:R-:W-:Y:S01]  /*224d0*/  IMAD.X R175, RZ, RZ, R17, P0 ;  /* 0x000000ffffaf7224 */ /* 0x000fe200000e0611 */
[C---:B------:R-:W-:Y:S02]  /*224e0*/  IADD3 R141, P1, R16.reuse, 0x6060, RZ ;  /* 0x00006060108d7810 */ /* 0x040fe40007f3e0ff */
[C---:B------:R-:W-:Y:S02]  /*224f0*/  IADD3 R161, P0, R16.reuse, 0x4020, RZ ;  /* 0x0000402010a17810 */ /* 0x040fe40007f1e0ff */
[----:B------:R-:W-:-:S02]  /*22500*/  IADD3 R167, P5, R16, 0x2040, RZ ;  /* 0x0000204010a77810 */ /* 0x000fc40007fbe0ff */
[C---:B------:R-:W-:Y:S02]  /*22510*/  IADD3 R165, P6, R16.reuse, 0x2060, RZ ;  /* 0x0000206010a57810 */ /* 0x040fe40007fde0ff */
[----:B------:R-:W-:Y:S01]  /*22520*/  LOP3.LUT R140, R141, 0x380, RZ, 0xc0, !PT ;  /* 0x000003808d8c7812 */ /* 0x000fe200078ec0ff */
[----:B------:R-:W-:Y:S01]  /*22530*/  IMAD R193, R159, 0x40, R156 ;  /* 0x000000409fc17824 */ /* 0x000fe200078e029c */
[----:B------:R-:W-:Y:S02]  /*22540*/  IADD3 R173, P2, R16, 0x60, RZ ;  /* 0x0000006010ad7810 */ /* 0x000fe40007f5e0ff */
[----:B------:R-:W-:Y:S02]  /*22550*/  LOP3.LUT R160, R161, 0x380, RZ, 0xc0, !PT ;  /* 0x00000380a1a07812 */ /* 0x000fe400078ec0ff */
[----:B------:R-:W-:Y:S02]  /*22560*/  LOP3.LUT R166, R167, 0x380, RZ, 0xc0, !PT ;  /* 0x00000380a7a67812 */ /* 0x000fe400078ec0ff */
[----:B------:R-:W-:-:S02]  /*22570*/  LOP3.LUT R164, R165, 0x380, RZ, 0xc0, !PT ;  /* 0x00000380a5a47812 */ /* 0x000fc400078ec0ff */
[----:B------:R-:W-:Y:S01]  /*22580*/  SHF.R.U64 R140, R140, 0x3, RZ ;  /* 0x000000038c8c7819 */ /* 0x000fe200000012ff */
[----:B------:R-:W-:Y:S01]  /*22590*/  IMAD.WIDE R192, R193, 0x2, R200 ;  /* 0x00000002c1c07825 */ /* 0x000fe200078e02c8 */
[----:B------:R-:W-:Y:S02]  /*225a0*/  LOP3.LUT R172, R173, 0x380, RZ, 0xc0, !PT ;  /* 0x00000380adac7812 */ /* 0x000fe400078ec0ff */
[----:B------:R-:W-:Y:S02]  /*225b0*/  SHF.R.U64 R160, R160, 0x3, RZ ;  /* 0x00000003a0a07819 */ /* 0x000fe400000012ff */
[----:B------:R-:W-:Y:S02]  /*225c0*/  SHF.R.U64 R166, R166, 0x3, RZ ;  /* 0x00000003a6a67819 */ /* 0x000fe400000012ff */
[----:B------:R-:W-:Y:S02]  /*225d0*/  SHF.R.U64 R164, R164, 0x3, RZ ;  /* 0x00000003a4a47819 */ /* 0x000fe400000012ff */
[----:B------:R-:W-:Y:S01]  /*225e0*/  LOP3.LUT R140, R140, R141, RZ, 0x3c, !PT ;  /* 0x0000008d8c8c7212 */ /* 0x000fe200078e3cff */
[----:B------:R-:W-:Y:S01]  /*225f0*/  IMAD.X R141, RZ, RZ, R17, P1 ;  /* 0x000000ffff8d7224 */ /* 0x000fe200008e0611 */
[----:B------:R-:W-:-:S02]  /*22600*/  SHF.R.U64 R172, R172, 0x3, RZ ;  /* 0x00000003acac7819 */ /* 0x000fc400000012ff */
[----:B------:R-:W-:Y:S01]  /*22610*/  LOP3.LUT R160, R160, R161, RZ, 0x3c, !PT ;  /* 0x000000a1a0a07212 */ /* 0x000fe200078e3cff */
[--C-:B------:R-:W-:Y:S01]  /*22620*/  IMAD.X R161, RZ, RZ, R17.reuse, P0 ;  /* 0x000000ffffa17224 */ /* 0x100fe200000e0611 */
[----:B------:R-:W-:Y:S02]  /*22630*/  IADD3 R171, P3, R16, 0x2000, RZ ;  /* 0x0000200010ab7810 */ /* 0x000fe40007f7e0ff */
[----:B------:R-:W-:Y:S01]  /*22640*/  LOP3.LUT R166, R166, R167, RZ, 0x3c, !PT ;  /* 0x000000a7a6a67212 */ /* 0x000fe200078e3cff */
[--C-:B------:R-:W-:Y:S01]  /*22650*/  IMAD.X R167, RZ, RZ, R17.reuse, P5 ;  /* 0x000000ffffa77224 */ /* 0x100fe200028e0611 */
[----:B------:R-:W-:Y:S02]  /*22660*/  IADD3 R181, P0, R192, 0x1000, RZ ;  /* 0x00001000c0b57810 */ /* 0x000fe40007f1e0ff */
[----:B------:R-:W-:Y:S01]  /*22670*/  LOP3.LUT R164, R164, R165, RZ, 0x3c, !PT ;  /* 0x000000a5a4a47212 */ /* 0x000fe200078e3cff */
[--C-:B------:R-:W-:Y:S01]  /*22680*/  IMAD.X R165, RZ, RZ, R17.reuse, P6 ;  /* 0x000000ffffa57224 */ /* 0x100fe200030e0611 */
[----:B------:R-:W-:Y:S01]  /*22690*/  LOP3.LUT R172, R172, R173, RZ, 0x3c, !PT ;  /* 0x000000adacac7212 */ /* 0x000fe200078e3cff */
[----:B------:R-:W-:Y:S01]  /*226a0*/  IMAD.X R173, RZ, RZ, R17, P2 ;  /* 0x000000ffffad7224 */ /* 0x000fe200010e0611 */
[----:B------:R-:W-:-:S02]  /*226b0*/  IADD3 R5, P5, R16, 0x6020, RZ ;  /* 0x0000602010057810 */ /* 0x000fc40007fbe0ff */
[C---:B------:R-:W-:Y:S02]  /*226c0*/  IADD3 R169, P4, R16.reuse, 0x2020, RZ ;  /* 0x0000202010a97810 */ /* 0x040fe40007f9e0ff */
[----:B------:R-:W-:Y:S02]  /*226d0*/  LOP3.LUT R170, R171, 0x380, RZ, 0xc0, !PT ;  /* 0x00000380abaa7812 */ /* 0x000fe400078ec0ff */
[C---:B------:R-:W-:Y:S02]  /*226e0*/  IADD3 R143, P6, R16.reuse, 0x6040, RZ ;  /* 0x00006040108f7810 */ /* 0x040fe40007fde0ff */
[----:B------:R-:W-:Y:S02]  /*226f0*/  MOV R3, R140 ;  /* 0x0000008c00037202 */ /* 0x000fe40000000f00 */
[----:B------:R-:W-:Y:S01]  /*22700*/  IADD3 R21, P2, R16, 0x4040, RZ ;  /* 0x0000404010157810 */ /* 0x000fe20007f5e0ff */
[----:B------:R-:W0:Y:S01]  /*22710*/  SHFL.IDX PT, R141, R194, RZ, 0x1f ;  /* 0x00001fffc28d7589 */ /* 0x000e2200000e0000 */
[----:B------:R-:W-:-:S02]  /*22720*/  LOP3.LUT R180, R181, 0x380, RZ, 0xc0, !PT ;  /* 0x00000380b5b47812 */ /* 0x000fc400078ec0ff */
[----:B------:R-:W-:Y:S02]  /*22730*/  LOP3.LUT R4, R5, 0x380, RZ, 0xc0, !PT ;  /* 0x0000038005047812 */ /* 0x000fe400078ec0ff */
[----:B------:R-:W-:Y:S02]  /*22740*/  LOP3.LUT R168, R169, 0x380, RZ, 0xc0, !PT ;  /* 0x00000380a9a87812 */ /* 0x000fe400078ec0ff */
[----:B------:R-:W-:Y:S02]  /*22750*/  SHF.R.U64 R170, R170, 0x3, RZ ;  /* 0x00000003aaaa7819 */ /* 0x000fe400000012ff */
[----:B------:R-:W-:Y:S02]  /*22760*/  LOP3.LUT R142, R143, 0x380, RZ, 0xc0, !PT ;  /* 0x000003808f8e7812 */ /* 0x000fe400078ec0ff */
[----:B------:R-:W-:Y:S02]  /*22770*/  LOP3.LUT R20, R21, 0x380, RZ, 0xc0, !PT ;  /* 0x0000038015147812 */ /* 0x000fe400078ec0ff */
[----:B------:R-:W-:-:S02]  /*22780*/  SHF.R.U64 R180, R180, 0x3, RZ ;  /* 0x00000003b4b47819 */ /* 0x000fc400000012ff */
[----:B------:R-:W-:Y:S02]  /*22790*/  SHF.R.U64 R4, R4, 0x3, RZ ;  /* 0x0000000304047819 */ /* 0x000fe400000012ff */
[----:B------:R-:W-:Y:S02]  /*227a0*/  SHF.R.U64 R168, R168, 0x3, RZ ;  /* 0x00000003a8a87819 */ /* 0x000fe400000012ff */
[----:B------:R-:W-:Y:S01]  /*227b0*/  LOP3.LUT R170, R170, R171, RZ, 0x3c, !PT ;  /* 0x000000abaaaa7212 */ /* 0x000fe200078e3cff */
[----:B------:R-:W-:Y:S01]  /*227c0*/  IMAD.X R171, RZ, RZ, R17, P3 ;  /* 0x000000ffffab7224 */ /* 0x000fe200018e0611 */
[----:B------:R-:W-:Y:S02]  /*227d0*/  SHF.R.U64 R142, R142, 0x3, RZ ;  /* 0x000000038e8e7819 */ /* 0x000fe400000012ff */
[----:B------:R-:W-:Y:S02]  /*227e0*/  SHF.R.U64 R20, R20, 0x3, RZ ;  /* 0x0000000314147819 */ /* 0x000fe400000012ff */
[----:B------:R-:W-:Y:S01]  /*227f0*/  LOP3.LUT R180, R180, R181, RZ, 0x3c, !PT ;  /* 0x000000b5b4b47212 */ /* 0x000fe200078e3cff */
[----:B------:R-:W-:Y:S01]  /*22800*/  IMAD.X R181, RZ, RZ, R193, P0 ;  /* 0x000000ffffb57224 */ /* 0x000fe200000e06c1 */
[----:B------:R-:W-:-:S02]  /*22810*/  IADD3 R151, P3, R16, 0x4060, RZ ;  /* 0x0000406010977810 */ /* 0x000fc40007f7e0ff */
[----:B------:R-:W-:Y:S02]  /*22820*/  MOV R6, R164 ;  /* 0x000000a400067202 */ /* 0x000fe40000000f00 */
[----:B------:R-:W-:Y:S01]  /*22830*/  LOP3.LUT R4, R4, R5, RZ, 0x3c, !PT ;  /* 0x0000000504047212 */ /* 0x000fe200078e3cff */
[--C-:B------:R-:W-:Y:S01]  /*22840*/  IMAD.X R5, RZ, RZ, R17.reuse, P5 ;  /* 0x000000ffff057224 */ /* 0x100fe200028e0611 */
[----:B------:R-:W-:Y:S02]  /*22850*/  IADD3 R165, P0, R192, 0x8000, RZ ;  /* 0x00008000c0a57810 */ /* 0x000fe40007f1e0ff */
[----:B------:R-:W-:Y:S01]  /*22860*/  LOP3.LUT R168, R168, R169, RZ, 0x3c, !PT ;  /* 0x000000a9a8a87212 */ /* 0x000fe200078e3cff */
[--C-:B------:R-:W-:Y:S01]  /*22870*/  IMAD.X R169, RZ, RZ, R17.reuse, P4 ;  /* 0x000000ffffa97224 */ /* 0x100fe200020e0611 */
[----:B------:R-:W-:Y:S01]  /*22880*/  LOP3.LUT R142, R142, R143, RZ, 0x3c, !PT ;  /* 0x0000008f8e8e7212 */ /* 0x000fe200078e3cff */
[--C-:B------:R-:W-:Y:S01]  /*22890*/  IMAD.X R143, RZ, RZ, R17.reuse, P6 ;  /* 0x000000ffff8f7224 */ /* 0x100fe200030e0611 */
[----:B------:R-:W-:Y:S01]  /*228a0*/  LOP3.LUT R20, R20, R21, RZ, 0x3c, !PT ;  /* 0x0000001514147212 */ /* 0x000fe200078e3cff */
[----:B------:R-:W-:Y:S01]  /*228b0*/  IMAD.X R21, RZ, RZ, R17, P2 ;  /* 0x000000ffff157224 */ /* 0x000fe200010e0611 */
[----:B------:R-:W-:-:S02]  /*228c0*/  LOP3.LUT R150, R151, 0x380, RZ, 0xc0, !PT ;  /* 0x0000038097967812 */ /* 0x000fc400078ec0ff */
[----:B------:R-:W-:Y:S02]  /*228d0*/  IADD3 R149, P4, R16, 0x6000, RZ ;  /* 0x0000600010957810 */ /* 0x000fe40007f9e0ff */
[----:B------:R-:W-:Y:S02]  /*228e0*/  MOV R197, R172 ;  /* 0x000000ac00c57202 */ /* 0x000fe40000000f00 */
[C---:B------:R-:W-:Y:S02]  /*228f0*/  IADD3 R179, P6, R192.reuse, 0x2000, RZ ;  /* 0x00002000c0b37810 */ /* 0x040fe40007fde0ff */
[----:B------:R-:W-:Y:S02]  /*22900*/  IADD3 R173, P2, R192, 0x4000, RZ ;  /* 0x00004000c0ad7810 */ /* 0x000fe40007f5e0ff */
[----:B------:R-:W-:Y:S02]  /*22910*/  LOP3.LUT R164, R165, 0x380, RZ, 0xc0, !PT ;  /* 0x00000380a5a47812 */ /* 0x000fe400078ec0ff */
[----:B------:R-:W-:-:S02]  /*22920*/  MOV R5, R4 ;  /* 0x0000000400057202 */ /* 0x000fc40000000f00 */
[----:B------:R-:W-:Y:S02]  /*22930*/  SHF.R.U64 R150, R150, 0x3, RZ ;  /* 0x0000000396967819 */ /* 0x000fe400000012ff */
[----:B------:R-:W-:Y:S02]  /*22940*/  LOP3.LUT R148, R149, 0x380, RZ, 0xc0, !PT ;  /* 0x0000038095947812 */ /* 0x000fe400078ec0ff */
[----:B------:R-:W-:Y:S02]  /*22950*/  MOV R4, R142 ;  /* 0x0000008e00047202 */ /* 0x000fe40000000f00 */
[----:B------:R-:W-:Y:S02]  /*22960*/  LOP3.LUT R178, R179, 0x380, RZ, 0xc0, !PT ;  /* 0x00000380b3b27812 */ /* 0x000fe400078ec0ff */
[----:B------:R-:W-:Y:S02]  /*22970*/  LOP3.LUT R172, R173, 0x380, RZ, 0xc0, !PT ;  /* 0x00000380adac7812 */ /* 0x000fe400078ec0ff */
[----:B------:R-:W-:-:S02]  /*22980*/  SHF.R.U64 R164, R164, 0x3, RZ ;  /* 0x00000003a4a47819 */ /* 0x000fc400000012ff */
[----:B------:R-:W-:Y:S02]  /*22990*/  LOP3.LUT R143, R16, 0x380, RZ, 0xc0, !PT ;  /* 0x00000380108f7812 */ /* 0x000fe400078ec0ff */
[----:B------:R-:W-:Y:S01]  /*229a0*/  LOP3.LUT R150, R150, R151, RZ, 0x3c, !PT ;  /* 0x0000009796967212 */ /* 0x000fe200078e3cff */
[----:B------:R-:W-:Y:S01]  /*229b0*/  IMAD.X R151, RZ, RZ, R17, P3 ;  /* 0x000000ffff977224 */ /* 0x000fe200018e0611 */
[----:B------:R-:W-:Y:S02]  /*229c0*/  SHF.R.U64 R148, R148, 0x3, RZ ;  /* 0x0000000394947819 */ /* 0x000fe400000012ff */
[----:B------:R-:W-:Y:S02]  /*229d0*/  SHF.R.U64 R178, R178, 0x3, RZ ;  /* 0x00000003b2b27819 */ /* 0x000fe400000012ff */
[----:B------:R-:W-:Y:S02]  /*229e0*/  SHF.R.U64 R172, R172, 0x3, RZ ;  /* 0x00000003acac7819 */ /* 0x000fe400000012ff */
[----:B------:R-:W-:Y:S01]  /*229f0*/  LOP3.LUT R164, R164, R165, RZ, 0x3c, !PT ;  /* 0x000000a5a4a47212 */ /* 0x000fe200078e3cff */
[----:B------:R-:W-:Y:S01]  /*22a00*/  IMAD.X R165, RZ, RZ, R193, P0 ;  /* 0x000000ffffa57224 */ /* 0x000fe200000e06c1 */
[----:B------:R-:W-:-:S02]  /*22a10*/  SHF.R.U64 R143, R143, 0x3, RZ ;  /* 0x000000038f8f7819 */ /* 0x000fc400000012ff */
[----:B0-----:R-:W-:Y:S01]  /*22a20*/  ISETP.NE.AND P0, PT, R141, RZ, PT ;  /* 0x000000ff8d00720c */ /* 0x001fe20003f05270 */
[--C-:B------:R-:W-:Y:S01]  /*22a30*/  IMAD.MOV.U32 R141, RZ, RZ, R17.reuse ;  /* 0x000000ffff8d7224 */ /* 0x100fe200078e0011 */
[----:B------:R-:W-:Y:S01]  /*22a40*/  LOP3.LUT R148, R148, R149, RZ, 0x3c, !PT ;  /* 0x0000009594947212 */ /* 0x000fe200078e3cff */
[----:B------:R-:W-:Y:S01]  /*22a50*/  IMAD.X R149, RZ, RZ, R17, P4 ;  /* 0x000000ffff957224 */ /* 0x000fe200020e0611 */
[----:B------:R-:W-:Y:S02]  /*22a60*/  MOV R183, R174 ;  /* 0x000000ae00b77202 */ /* 0x000fe40000000f00 */
[----:B------:R-:W-:Y:S02]  /*22a70*/  MOV R196, R170 ;  /* 0x000000aa00c47202 */ /* 0x000fe40000000f00 */
[----:B------:R-:W-:Y:S02]  /*22a80*/  MOV R195, R168 ;  /* 0x000000a800c37202 */ /* 0x000fe40000000f00 */
[----:B------:R-:W-:-:S02]  /*22a90*/  MOV R184, R166 ;  /* 0x000000a600b87202 */ /* 0x000fc40000000f00 */
[----:B------:R-:W-:Y:S02]  /*22aa0*/  MOV R21, R20 ;  /* 0x0000001400157202 */ /* 0x000fe40000000f00 */
[----:B------:R-:W-:Y:S01]  /*22ab0*/  LOP3.LUT R178, R178, R179, RZ, 0x3c, !PT ;  /* 0x000000b3b2b27212 */ /* 0x000fe200078e3cff */
[--C-:B------:R-:W-:Y:S01]  /*22ac0*/  IMAD.X R179, RZ, RZ, R193.reuse, P6 ;  /* 0x000000ffffb37224 */ /* 0x100fe200030e06c1 */
[----:B------:R-:W-:Y:S01]  /*22ad0*/  LOP3.LUT R172, R172, R173, RZ, 0x3c, !PT ;  /* 0x000000adacac7212 */ /* 0x000fe200078e3cff */
[----:B------:R-:W-:Y:S01]  /*22ae0*/  IMAD.X R173, RZ, RZ, R193, P2 ;  /* 0x000000ffffad7224 */ /* 0x000fe200010e06c1 */
[----:B------:R-:W-:Y:S02]  /*22af0*/  LOP3.LUT R140, R143, R16, RZ, 0x3c, !PT ;  /* 0x000000108f8c7212 */ /* 0x000fe400078e3cff */
[----:B------:R-:W-:Y:S02]  /*22b00*/  MOV R182, R162 ;  /* 0x000000a200b67202 */ /* 0x000fe40000000f00 */
[----:B------:R-:W-:-:S02]  /*22b10*/  MOV R20, R150 ;  /* 0x0000009600147202 */ /* 0x000fc40000000f00 */
[C---:B------:R-:W-:Y:S02]  /*22b20*/  IADD3 R175, P1, R192.reuse, 0x3000, RZ ;  /* 0x00003000c0af7810 */ /* 0x040fe40007f3e0ff */
[C---:B------:R-:W-:Y:S02]  /*22b30*/  IADD3 R171, P5, R192.reuse, 0x5000, RZ ;  /* 0x00005000c0ab7810 */ /* 0x040fe40007fbe0ff */
[C---:B------:R-:W-:Y:S02]  /*22b40*/  IADD3 R169, P4, R192.reuse, 0x6000, RZ ;  /* 0x00006000c0a97810 */ /* 0x040fe40007f9e0ff */
[C---:B------:R-:W-:Y:S02]  /*22b50*/  IADD3 R167, P3, R192.reuse, 0x7000, RZ ;  /* 0x00007000c0a77810 */ /* 0x040fe40007f7e0ff */
[C---:B------:R-:W-:Y:S02]  /*22b60*/  IADD3 R163, P6, R192.reuse, 0x9000, RZ ;  /* 0x00009000c0a37810 */ /* 0x040fe40007fde0ff */
[----:B------:R-:W-:-:S02]  /*22b70*/  IADD3 R151, P2, R192, 0xb000, RZ ;  /* 0x0000b000c0977810 */ /* 0x000fc40007f5e0ff */
[----:B--2---:R-:W-:Y:S02]  /*22b80*/  F2FP.F16.F32.PACK_AB R144, R145, R144 ;  /* 0x000000909190723e */ /* 0x004fe400000000ff */
[----:B------:R-:W-:Y:S02]  /*22b90*/  MOV R208, R208 ;  /* 0x000000d000d07202 */ /* 0x000fe40000000f00 */
[----:B------:R-:W-:Y:S02]  /*22ba0*/  F2FP.F16.F32.PACK_AB R145, R147, R146 ;  /* 0x000000929391723e */ /* 0x000fe400000000ff */
[----:B---3--:R-:W-:Y:S02]  /*22bb0*/  F2FP.F16.F32.PACK_AB R132, R133, R132 ;  /* 0x000000848584723e */ /* 0x008fe400000000ff */
[----:B------:R-:W-:Y:S02]  /*22bc0*/  MOV R209, R140 ;  /* 0x0000008c00d17202 */ /* 0x000fe40000000f00 */
[----:B----4-:R-:W-:-:S02]  /*22bd0*/  F2FP.F16.F32.PACK_AB R146, R137, R136 ;  /* 0x000000888992723e */ /* 0x010fc400000000ff */
[----:B------:R-:W-:Y:S01]  /*22be0*/  F2FP.F16.F32.PACK_AB R147, R139, R138 ;  /* 0x0000008a8b93723e */ /* 0x000fe200000000ff */
[----:B------:R-:W-:Y:S01]  /*22bf0*/  BAR.SYNC.DEFER_BLOCKING 0x1, 0x100 ;  /* 0x0044000000007b1d */ /* 0x000fe20000010000 */
[----:B------:R-:W-:Y:S02]  /*22c00*/  F2FP.F16.F32.PACK_AB R133, R135, R134 ;  /* 0x000000868785723e */ /* 0x000fe400000000ff */
[----:B-----5:R-:W-:Y:S02]  /*22c10*/  F2FP.F16.F32.PACK_AB R124, R125, R124 ;  /* 0x0000007c7d7c723e */ /* 0x020fe400000000ff */
[----:B------:R-:W-:Y:S02]  /*22c20*/  LOP3.LUT R174, R175, 0x380, RZ, 0xc0, !PT ;  /* 0x00000380afae7812 */ /* 0x000fe400078ec0ff */
[----:B------:R-:W-:Y:S02]  /*22c30*/  LOP3.LUT R170, R171, 0x380, RZ, 0xc0, !PT ;  /* 0x00000380abaa7812 */ /* 0x000fe400078ec0ff */
[----:B------:R-:W-:-:S02]  /*22c40*/  LOP3.LUT R168, R169, 0x380, RZ, 0xc0, !PT ;  /* 0x00000380a9a87812 */ /* 0x000fc400078ec0ff */
[----:B------:R-:W-:Y:S02]  /*22c50*/  LOP3.LUT R166, R167, 0x380, RZ, 0xc0, !PT ;  /* 0x00000380a7a67812 */ /* 0x000fe400078ec0ff */
[----:B------:R-:W-:Y:S02]  /*22c60*/  F2FP.F16.F32.PACK_AB R134, R129, R128 ;  /* 0x000000808186723e */ /* 0x000fe400000000ff */
[----:B------:R-:W-:Y:S02]  /*22c70*/  F2FP.F16.F32.PACK_AB R135, R131, R130 ;  /* 0x000000828387723e */ /* 0x000fe400000000ff */
[----:B------:R-:W-:Y:S02]  /*22c80*/  F2FP.F16.F32.PACK_AB R125, R127, R126 ;  /* 0x0000007e7f7d723e */ /* 0x000fe400000000ff */
[----:B------:R-:W-:Y:S02]  /*22c90*/  F2FP.F16.F32.PACK_AB R116, R117, R116 ;  /* 0x000000747574723e */ /* 0x000fe400000000ff */
[----:B------:R-:W-:-:S02]  /*22ca0*/  LOP3.LUT R162, R163, 0x380, RZ, 0xc0, !PT ;  /* 0x00000380a3a27812 */ /* 0x000fc400078ec0ff */
[----:B------:R-:W-:Y:S02]  /*22cb0*/  LOP3.LUT R150, R151, 0x380, RZ, 0xc0, !PT ;  /* 0x0000038097967812 */ /* 0x000fe400078ec0ff */
        /* <DEDUP_REMOVED lines=8> */
[----:B------:R0:W-:Y:S01]  /*22d40*/  STSM.16.M88.4 [R209], R144 ;  /* 0x00000090d1007844 */ /* 0x0001e20000000200 */
[----:B------:R-:W-:Y:S02]  /*22d50*/  F2FP.F16.F32.PACK_AB R110, R105, R104 ;  /* 0x00000068696e723e */ /* 0x000fe400000000ff */
[----:B------:R-:W-:Y:S02]  /*22d60*/  F2FP.F16.F32.PACK_AB R111, R107, R106 ;  /* 0x0000006a6b6f723e */ /* 0x000fe400000000ff */
[----:B------:R-:W-:-:S02]  /*22d70*/  F2FP.F16.F32.PACK_AB R101, R103, R102 ;  /* 0x000000666765723e */ /* 0x000fc400000000ff */
[----:B------:R-:W-:Y:S01]  /*22d80*/  F2FP.F16.F32.PACK_AB R92, R93, R92 ;  /* 0x0000005c5d5c723e */ /* 0x000fe200000000ff */
[----:B------:R0:W-:Y:S01]  /*22d90*/  STSM.16.M88.4 [R208], R132 ;  /* 0x00000084d0007844 */ /* 0x0001e20000000200 */
[----:B------:R-:W-:Y:S02]  /*22da0*/  SHF.R.U64 R174, R174, 0x3, RZ ;  /* 0x00000003aeae7819 */ /* 0x000fe400000012ff */
[----:B------:R-:W-:Y:S02]  /*22db0*/  SHF.R.U64 R170, R170, 0x3, RZ ;  /* 0x00000003aaaa7819 */ /* 0x000fe400000012ff */
[----:B------:R-:W-:Y:S02]  /*22dc0*/  SHF.R.U64 R168, R168, 0x3, RZ ;  /* 0x00000003a8a87819 */ /* 0x000fe400000012ff */
[----:B------:R-:W-:Y:S02]  /*22dd0*/  SHF.R.U64 R166, R166, 0x3, RZ ;  /* 0x00000003a6a67819 */ /* 0x000fe400000012ff */
[----:B------:R-:W-:-:S02]  /*22de0*/  F2FP.F16.F32.PACK_AB R102, R97, R96 ;  /* 0x000000606166723e */ /* 0x000fc400000000ff */
[----:B------:R-:W-:Y:S02]  /*22df0*/  F2FP.F16.F32.PACK_AB R103, R99, R98 ;  /* 0x000000626367723e */ /* 0x000fe400000000ff */
[----:B------:R-:W-:Y:S02]  /*22e00*/  F2FP.F16.F32.PACK_AB R93, R95, R94 ;  /* 0x0000005e5f5d723e */ /* 0x000fe400000000ff */
[----:B------:R-:W-:Y:S01]  /*22e10*/  F2FP.F16.F32.PACK_AB R84, R85, R84 ;  /* 0x000000545554723e */ /* 0x000fe200000000ff */
[----:B------:R0:W-:Y:S01]  /*22e20*/  STSM.16.M88.4 [R183], R124 ;  /* 0x0000007cb7007844 */ /* 0x0001e20000000200 */
[----:B------:R-:W-:Y:S02]  /*22e30*/  SHF.R.U64 R162, R162, 0x3, RZ ;  /* 0x00000003a2a27819 */ /* 0x000fe400000012ff */
[----:B------:R-:W-:Y:S02]  /*22e40*/  SHF.R.U64 R150, R150, 0x3, RZ ;  /* 0x0000000396967819 */ /* 0x000fe400000012ff */
        /* <DEDUP_REMOVED lines=10> */
[----:B------:R-:W-:Y:S02]  /*22ef0*/  F2FP.F16.F32.PACK_AB R78, R73, R72 ;  /* 0x00000048494e723e */ /* 0x000fe400000000ff */
[----:B------:R-:W-:Y:S02]  /*22f00*/  F2FP.F16.F32.PACK_AB R79, R75, R74 ;  /* 0x0000004a4b4f723e */ /* 0x000fe400000000ff */
[----:B------:R-:W-:Y:S02]  /*22f10*/  F2FP.F16.F32.PACK_AB R69, R71, R70 ;  /* 0x000000464745723e */ /* 0x000fe400000000ff */
[----:B------:R-:W-:Y:S01]  /*22f20*/  F2FP.F16.F32.PACK_AB R60, R61, R60 ;  /* 0x0000003c3d3c723e */ /* 0x000fe200000000ff */
[----:B------:R0:W-:Y:S01]  /*22f30*/  STSM.16.M88.4 [R195], R100 ;  /* 0x00000064c3007844 */ /* 0x0001e20000000200 */
[----:B------:R-:W-:-:S02]  /*22f40*/  MOV R177, R160 ;  /* 0x000000a000b17202 */ /* 0x000fc40000000f00 */
        /* <DEDUP_REMOVED lines=8> */
[----:B------:R-:W-:Y:S02]  /*22fd0*/  F2FP.F16.F32.PACK_AB R70, R65, R64 ;  /* 0x000000404146723e */ /* 0x000fe400000000ff */
[----:B------:R-:W-:-:S02]  /*22fe0*/  F2FP.F16.F32.PACK_AB R71, R67, R66 ;  /* 0x000000424347723e */ /* 0x000fc400000000ff */
[----:B------:R-:W-:Y:S02]  /*22ff0*/  F2FP.F16.F32.PACK_AB R61, R63, R62 ;  /* 0x0000003e3f3d723e */ /* 0x000fe400000000ff */
[----:B------:R-:W-:Y:S01]  /*23000*/  F2FP.F16.F32.PACK_AB R52, R53, R52 ;  /* 0x000000343534723e */ /* 0x000fe200000000ff */
[----:B------:R0:W-:Y:S01]  /*23010*/  STSM.16.M88.4 [R184], R92 ;  /* 0x0000005cb8007844 */ /* 0x0001e20000000200 */
[----:B------:R-:W-:Y:S02]  /*23020*/  MOV R0, R148 ;  /* 0x0000009400007202 */ /* 0x000fe40000000f00 */
[----:B------:R-:W-:Y:S01]  /*23030*/  LOP3.LUT R162, R162, R163, RZ, 0x3c, !PT ;  /* 0x000000a3a2a27212 */ /* 0x000fe200078e3cff */
[----:B------:R-:W-:Y:S01]  /*23040*/  IMAD.X R163, RZ, RZ, R193, P6 ;  /* 0x000000ffffa37224 */ /* 0x000fe200030e06c1 */
[----:B------:R-:W-:Y:S02]  /*23050*/  LOP3.LUT R150, R150, R151, RZ, 0x3c, !PT ;  /* 0x0000009796967212 */ /* 0x000fe400078e3cff */
[----:B------:R-:W-:-:S02]  /*23060*/  F2FP.F16.F32.PACK_AB R62, R57, R56 ;  /* 0x00000038393e723e */ /* 0x000fc400000000ff */
[----:B------:R-:W-:Y:S02]  /*23070*/  F2FP.F16.F32.PACK_AB R63, R59, R58 ;  /* 0x0000003a3b3f723e */ /* 0x000fe400000000ff */
[----:B------:R-:W-:Y:S02]  /*23080*/  F2FP.F16.F32.PACK_AB R53, R55, R54 ;  /* 0x000000363735723e */ /* 0x000fe400000000ff */
[----:B------:R-:W-:Y:S01]  /*23090*/  F2FP.F16.F32.PACK_AB R44, R45, R44 ;  /* 0x0000002c2d2c723e */ /* 0x000fe200000000ff */
[----:B------:R0:W-:Y:S01]  /*230a0*/  STSM.16.M88.4 [R6], R84 ;  /* 0x0000005406007844 */ /* 0x0001e20000000200 */
[C---:B------:R-:W-:Y:S02]  /*230b0*/  IADD3 R161, P1, R192.reuse, 0xa000, RZ ;  /* 0x0000a000c0a17810 */ /* 0x040fe40007f3e0ff */
[C---:B------:R-:W-:Y:S02]  /*230c0*/  IADD3 R151, P5, R192.reuse, 0xc000, RZ ;  /* 0x0000c000c0977810 */ /* 0x040fe40007fbe0ff */
[----:B------:R-:W-:-:S02]  /*230d0*/  IADD3 R149, P4, R192, 0xd000, RZ ;  /* 0x0000d000c0957810 */ /* 0x000fc40007f9e0ff */
[C---:B------:R-:W-:Y:S02]  /*230e0*/  IADD3 R210, P3, R192.reuse, 0xe000, RZ ;  /* 0x0000e000c0d27810 */ /* 0x040fe40007f7e0ff */
[----:B------:R-:W-:Y:S02]  /*230f0*/  F2FP.F16.F32.PACK_AB R54, R49, R48 ;  /* 0x000000303136723e */ /* 0x000fe400000000ff */
[----:B------:R-:W-:Y:S02]  /*23100*/  F2FP.F16.F32.PACK_AB R55, R51, R50 ;  /* 0x000000323337723e */ /* 0x000fe400000000ff */
[----:B------:R-:W-:Y:S02]  /*23110*/  F2FP.F16.F32.PACK_AB R45, R47, R46 ;  /* 0x0000002e2f2d723e */ /* 0x000fe400000000ff */
[----:B------:R-:W-:Y:S01]  /*23120*/  F2FP.F16.F32.PACK_AB R36, R37, R36 ;  /* 0x000000242524723e */ /* 0x000fe200000000ff */
[----:B------:R0:W-:Y:S01]  /*23130*/  STSM.16.M88.4 [R182], R76 ;  /* 0x0000004cb6007844 */ /* 0x0001e20000000200 */
[----:B------:R-:W-:-:S02]  /*23140*/  IADD3 R137, P6, R192, 0xf000, RZ ;  /* 0x0000f000c0897810 */ /* 0x000fc40007fde0ff */
[----:B------:R-:W-:Y:S02]  /*23150*/  F2FP.F16.F32.PACK_AB R46, R41, R40 ;  /* 0x00000028292e723e */ /* 0x000fe400000000ff */
[----:B------:R-:W-:Y:S02]  /*23160*/  F2FP.F16.F32.PACK_AB R47, R43, R42 ;  /* 0x0000002a2b2f723e */ /* 0x000fe400000000ff */
[----:B------:R-:W-:Y:S02]  /*23170*/  F2FP.F16.F32.PACK_AB R37, R39, R38 ;  /* 0x000000262725723e */ /* 0x000fe400000000ff */
[----:B------:R-:W-:Y:S01]  /*23180*/  F2FP.F16.F32.PACK_AB R28, R29, R28 ;  /* 0x0000001c1d1c723e */ /* 0x000fe200000000ff */
[----:B------:R0:W-:Y:S01]  /*23190*/  STSM.16.M88.4 [R177], R68 ;  /* 0x00000044b1007844 */ /* 0x0001e20000000200 */
[----:B------:R-:W-:Y:S02]  /*231a0*/  F2FP.F16.F32.PACK_AB R38, R33, R32 ;  /* 0x000000202126723e */ /* 0x000fe400000000ff */
[----:B------:R-:W-:-:S02]  /*231b0*/  F2FP.F16.F32.PACK_AB R39, R35, R34 ;  /* 0x000000222327723e */ /* 0x000fc400000000ff */
[----:B------:R-:W-:Y:S02]  /*231c0*/  F2FP.F16.F32.PACK_AB R29, R31, R30 ;  /* 0x0000001e1f1d723e */ /* 0x000fe400000000ff */
[----:B------:R-:W-:Y:S01]  /*231d0*/  F2FP.F16.F32.PACK_AB R12, R13, R12 ;  /* 0x0000000c0d0c723e */ /* 0x000fe200000000ff */
[----:B------:R0:W-:Y:S01]  /*231e0*/  STSM.16.M88.4 [R21], R60 ;  /* 0x0000003c15007844 */ /* 0x0001e20000000200 */
[----:B------:R-:W-:Y:S02]  /*231f0*/  F2FP.F16.F32.PACK_AB R30, R25, R24 ;  /* 0x00000018191e723e */ /* 0x000fe400000000ff */
[----:B------:R-:W-:Y:S02]  /*23200*/  F2FP.F16.F32.PACK_AB R31, R27, R26 ;  /* 0x0000001a1b1f723e */ /* 0x000fe400000000ff */
[----:B------:R-:W-:Y:S01]  /*23210*/  F2FP.F16.F32.PACK_AB R13, R15, R14 ;  /* 0x0000000e0f0d723e */ /* 0x000fe200000000ff */
[----:B------:R0:W-:Y:S01]  /*23220*/  STSM.16.M88.4 [R20], R52 ;  /* 0x0000003414007844 */ /* 0x0001e20000000200 */
[----:B------:R-:W-:-:S02]  /*23230*/  LOP3.LUT R160, R161, 0x380, RZ, 0xc0, !PT ;  /* 0x00000380a1a07812 */ /* 0x000fc400078ec0ff */
[----:B------:R-:W-:Y:S02]  /*23240*/  LOP3.LUT R148, R151, 0x380, RZ, 0xc0, !PT ;  /* 0x0000038097947812 */ /* 0x000fe400078ec0ff */
[----:B------:R-:W-:Y:S02]  /*23250*/  LOP3.LUT R142, R149, 0x380, RZ, 0xc0, !PT ;  /* 0x00000380958e7812 */ /* 0x000fe400078ec0ff */
[----:B------:R-:W-:Y:S02]  /*23260*/  LOP3.LUT R143, R210, 0x380, RZ, 0xc0, !PT ;  /* 0x00000380d28f7812 */ /* 0x000fe400078ec0ff */
[----:B------:R-:W-:Y:S02]  /*23270*/  LOP3.LUT R129, R192, 0x380, RZ, 0xc0, !PT ;  /* 0x00000380c0817812 */ /* 0x000fe400078ec0ff */
[----:B------:R-:W-:Y:S02]  /*23280*/  F2FP.F16.F32.PACK_AB R14, R9, R8 ;  /* 0x00000008090e723e */ /* 0x000fe400000000ff */
[----:B------:R-:W-:Y:S01]  /*23290*/  F2FP.F16.F32.PACK_AB R15, R11, R10 ;  /* 0x0000000a0b0f723e */ /* 0x000fe200000000ff */
[----:B------:R0:W-:Y:S01]  /*232a0*/  STSM.16.M88.4 [R0], R44 ;  /* 0x0000002c00007844 */ /* 0x0001e20000000200 */
[----:B------:R-:W-:-:S02]  /*232b0*/  LOP3.LUT R130, R137, 0x380, RZ, 0xc0, !PT ;  /* 0x0000038089827812 */ /* 0x000fc400078ec0ff */
[----:B------:R-:W-:Y:S01]  /*232c0*/  SHF.R.U64 R160, R160, 0x3, RZ ;  /* 0x00000003a0a07819 */ /* 0x000fe200000012ff */
[----:B------:R0:W-:Y:S01]  /*232d0*/  STSM.16.M88.4 [R5], R36 ;  /* 0x0000002405007844 */ /* 0x0001e20000000200 */
[----:B------:R-:W-:Y:S02]  /*232e0*/  SHF.R.U64 R148, R148, 0x3, RZ ;  /* 0x0000000394947819 */ /* 0x000fe400000012ff */
[----:B------:R-:W-:Y:S01]  /*232f0*/  SHF.R.U64 R142, R142, 0x3, RZ ;  /* 0x000000038e8e7819 */ /* 0x000fe200000012ff */
[----:B------:R0:W-:Y:S01]  /*23300*/  STSM.16.M88.4 [R4], R28 ;  /* 0x0000001c04007844 */ /* 0x0001e20000000200 */
[----:B------:R-:W-:Y:S02]  /*23310*/  SHF.R.U64 R143, R143, 0x3, RZ ;  /* 0x000000038f8f7819 */ /* 0x000fe400000012ff */
[----:B------:R-:W-:Y:S01]  /*23320*/  SHF.R.U64 R129, R129, 0x3, RZ ;  /* 0x0000000381817819 */ /* 0x000fe200000012ff */
[----:B------:R0:W-:Y:S01]  /*23330*/  STSM.16.M88.4 [R3], R12 ;  /* 0x0000000c03007844 */ /* 0x0001e20000000200 */
[----:B------:R-:W-:Y:S01]  /*23340*/  SHF.R.U64 R130, R130, 0x3, RZ ;  /* 0x0000000382827819 */ /* 0x000fe200000012ff */
[----:B------:R-:W-:-:S02]  /*23350*/  USHF.R.S32.HI UR12, URZ, 0x1f, UR60 ;  /* 0x0000001f3f0c7899 */ /* 0x000fc4000801143c */
[----:B------:R-:W-:Y:S01]  /*23360*/  USHF.R.S32.HI UR13, URZ, 0x1f, UR58 ;  /* 0x0000001f3f0d7899 */ /* 0x000fe2000801143a */
        /* <DEDUP_REMOVED lines=11> */
[----:B------:R-:W-:-:S02]  /*23420*/  IMAD.X R131, RZ, RZ, R193, P6 ;  /* 0x000000ffff837224 */ /* 0x000fc400030e06c1 */
[----:B------:R-:W-:Y:S01]  /*23430*/  IMAD.MOV.U32 R129, RZ, RZ, R193 ;  /* 0x000000ffff817224 */ /* 0x000fe200078e00c1 */
[----:B------:R-:W-:Y:S06]  /*23440*/  BAR.SYNC.DEFER_BLOCKING 0x1, 0x100 ;  /* 0x0044000000007b1d */ /* 0x000fec0000010000 */
[----:B0-----:R-:W-:Y:S05]  /*23450*/  @P0 BRA `(.L_x_2031) ;  /* 0x0000000000c80947 */ /* 0x001fea0003800000 */
[----:B------:R-:W0:Y:S01]  /*23460*/  LDC R8, c[0x0][0xce8] ;  /* 0x00033a00ff087b82 */ /* 0x000e220000000800 */
[----:B------:R-:W-:Y:S01]  /*23470*/  IMAD.MOV R3, RZ, RZ, -R205 ;  /* 0x000000ffff037224 */ /* 0x000fe200078e0acd */
[----:B------:R-:W-:Y:S01]  /*23480*/  ULDC UR5, c[0x0][0xb88] ;  /* 0x0002e20000057ab9 */ /* 0x000fe20000000800 */
[----:B------:R-:W-:Y:S01]  /*23490*/  IMAD.U32 R13, RZ, RZ, UR59 ;  /* 0x0000003bff0d7e24 */ /* 0x000fe2000f8e00ff */
[----:B------:R-:W-:Y:S01]  /*234a0*/  ULDC.64 UR8, c[0x0][0xc90] ;  /* 0x0003240000087ab9 */ /* 0x000fe20000000a00 */
[----:B------:R-:W-:Y:S01]  /*234b0*/  IMAD.U32 R5, RZ, RZ, UR59 ;  /* 0x0000003bff057e24 */ /* 0x000fe2000f8e00ff */
[----:B------:R-:W-:Y:S01]  /*234c0*/  ISETP.NE.AND P0, PT, R226, R3, PT ;  /* 0x00000003e200720c */ /* 0x000fe20003f05270 */
[----:B------:R-:W-:Y:S01]  /*234d0*/  IMAD R13, R13, 0x40, R22 ;  /* 0x000000400d0d7824 */ /* 0x000fe200078e0216 */
[----:B------:R-:W-:Y:S01]  /*234e0*/  ULDC.64 UR10, c[0x0][0xc98] ;  /* 0x00032600000a7ab9 */ /* 0x000fe20000000a00 */
[----:B0-----:R-:W-:-:S05]  /*234f0*/  IMAD R6, R8, UR5, RZ ;  /* 0x0000000508067c24 */ /* 0x001fca000f8e02ff */
[----:B------:R-:W-:-:S13]  /*23500*/  ISETP.GE.OR P1, PT, R13, R6, P0 ;  /* 0x000000060d00720c */ /* 0x000fda0000726670 */
[----:B------:R-:W2:Y:S01]  /*23510*/  @!P1 LDL R11, [R1+0x400] ;  /* 0x00040000010b9983 */ /* 0x000ea20000100800 */
[----:B------:R-:W-:Y:S01]  /*23520*/  ISETP.NE.AND P2, PT, R8, 0x1, PT ;  /* 0x000000010800780c */ /* 0x000fe20003f45270 */
[----:B------:R-:W-:Y:S01]  /*23530*/  IMAD R5, R5, 0x40, R228 ;  /* 0x0000004005057824 */ /* 0x000fe200078e02e4 */
[----:B------:R-:W-:Y:S02]  /*23540*/  UIMAD UR5, UR12, UR8, URZ ;  /* 0x000000080c0572a4 */ /* 0x000fe4000f8e023f */
[----:B------:R-:W-:Y:S01]  /*23550*/  UIMAD.WIDE.U32 UR6, UR60, UR8, URZ ;  /* 0x000000083c0672a5 */ /* 0x000fe2000f8e003f */
[----:B------:R-:W-:Y:S01]  /*23560*/  IMAD.MOV.U32 R4, RZ, RZ, R5 ;  /* 0x000000ffff047224 */ /* 0x000fe200078e0005 */
[----:B------:R-:W-:Y:S02]  /*23570*/  UIMAD UR5, UR60, UR9, UR5 ;  /* 0x000000093c0572a4 */ /* 0x000fe4000f8e0205 */
[----:B------:R-:W-:Y:S02]  /*23580*/  UIMAD UR8, UR13, UR10, URZ ;  /* 0x0000000a0d0872a4 */ /* 0x000fe4000f8e023f */
[----:B------:R-:W-:-:S02]  /*23590*/  UIADD3 UR7, UR7, UR5, URZ ;  /* 0x0000000507077290 */ /* 0x000fc4000fffe03f */
[----:B------:R-:W-:Y:S01]  /*235a0*/  UIMAD UR8, UR58, UR11, UR8 ;  /* 0x0000000b3a0872a4 */ /* 0x000fe2000f8e0208 */
[----:B------:R-:W0:Y:S01]  /*235b0*/  @P2 LDC R0, c[0x0][0xcec] ;  /* 0x00033b00ff002b82 */ /* 0x000e220000000800 */
[----:B------:R-:W-:-:S07]  /*235c0*/  UIMAD.WIDE.U32 UR6, UR58, UR10, UR6 ;  /* 0x0000000a3a0672a5 */ /* 0x000fce000f8e0006 */
[----:B------:R-:W1:Y:S01]  /*235d0*/  @P2 LDC R3, c[0x0][0xcf0] ;  /* 0x00033c00ff032b82 */ /* 0x000e620000000800 */
[----:B0-----:R-:W-:-:S05]  /*235e0*/  @P2 IMAD.HI.U32 R0, R5, R0, RZ ;  /* 0x0000000005002227 */ /* 0x001fca00078e00ff */
[----:B-1----:R-:W-:-:S05]  /*235f0*/  @P2 SHF.R.U32.HI R4, RZ, R3, R0 ;  /* 0x00000003ff042219 */ /* 0x002fca0000011600 */
        /* <DEDUP_REMOVED lines=14> */
[----:B------:R-:W-:Y:S01]  /*236e0*/  SHFL.IDX PT, R8, R0, RZ, 0x1c1f ;  /* 0x001c1fff00087589 */ /* 0x000fe200000e0000 */
[----:B------:R-:W-:Y:S01]  /*236f0*/  LEA.HI.X R10, R4, UR7, R3, 0x2, P2 ;  /* 0x00000007040a7c11 */ /* 0x000fe200090f1403 */
[----:B------:R-:W-:-:S04]  /*23700*/  VIADD R3, R13, 0x8 ;  /* 0x000000080d037836 */ /* 0x000fc80000000000 */
[----:B------:R-:W2:Y:S01]  /*23710*/  SHFL.IDX PT, R9, R10, RZ, 0x1c1f ;  /* 0x001c1fff0a097589 */ /* 0x000ea200000e0000 */
[----:B------:R-:W-:-:S03]  /*23720*/  ISETP.GE.OR P0, PT, R3, R6, P0 ;  /* 0x000000060300720c */ /* 0x000fc60000706670 */
[----:B--2---:R-:W-:Y:S10]  /*23730*/  @!P1 ST.E desc[UR36][R8.64], R11 ;  /* 0x0000000b08009985 */ /* 0x004ff4000c101924 */
[----:B------:R-:W2:Y:S04]  /*23740*/  @!P0 LDL R3, [R1+0x404] ;  /* 0x0004040001038983 */ /* 0x000ea80000100800 */
[----:B------:R-:W-:Y:S04]  /*23750*/  SHFL.IDX PT, R4, R0, 0x1, 0x1c1f ;  /* 0x003c1f0000047f89 */ /* 0x000fe800000e0000 */
[----:B------:R-:W2:Y:S04]  /*23760*/  SHFL.IDX PT, R5, R10, 0x1, 0x1c1f ;  /* 0x003c1f000a057f89 */ /* 0x000ea800000e0000 */
[----:B--2---:R0:W-:Y:S02]  /*23770*/  @!P0 ST.E desc[UR36][R4.64], R3 ;  /* 0x0000000304008985 */ /* 0x0041e4000c101924 */
.L_x_2031:
[----:B------:R-:W1:Y:S01]  /*23780*/  LDC R74, c[0x0][0xce8] ;  /* 0x00033a00ff4a7b82 */ /* 0x000e620000000800 */
[----:B------:R-:W-:Y:S01]  /*23790*/  ULDC UR10, c[0x0][0xbc8] ;  /* 0x0002f200000a7ab9 */ /* 0x000fe20000000800 */
[----:B------:R-:W-:Y:S01]  /*237a0*/  IMAD R0, R198, 0x20, R159 ;  /* 0x00000020c6007824 */ /* 0x000fe200078e029f */
[----:B------:R-:W-:Y:S01]  /*237b0*/  ISETP.GE.AND P1, PT, R154, UR10, PT ;  /* 0x0000000a9a007c0c */ /* 0x000fe2000bf26270 */
[----:B0-----:R-:W-:Y:S01]  /*237c0*/  IMAD.U32 R5, RZ, RZ, UR59 ;  /* 0x0000003bff057e24 */ /* 0x001fe2000f8e00ff */
[----:B------:R-:W-:Y:S01]  /*237d0*/  ULDC.64 UR8, c[0x0][0xbe8] ;  /* 0x0002fa0000087ab9 */ /* 0x000fe20000000a00 */
[----:B------:R0:W5:Y:S04]  /*237e0*/  LD.E.128 R8, desc[UR36][R128.64] ;  /* 0x0000002480087980 */ /* 0x000168000c101d00 */
[----:B------:R-:W5:Y:S04]  /*237f0*/  LD.E.128 R180, desc[UR36][R180.64] ;  /* 0x00000024b4b47980 */ /* 0x000f68000c101d00 */
[----:B------:R0:W5:Y:S04]  /*23800*/  LD.E.128 R12, desc[UR36][R178.64] ;  /* 0x00000024b20c7980 */ /* 0x000168000c101d00 */
[----:B------:R0:W5:Y:S04]  /*23810*/  LD.E.128 R24, desc[UR36][R174.64] ;  /* 0x00000024ae187980 */ /* 0x000168000c101d00 */
[----:B------:R0:W5:Y:S01]  /*23820*/  LD.E.128 R28, desc[UR36][R172.64] ;  /* 0x00000024ac1c7980 */ /* 0x000162000c101d00 */
[----:B-1----:R-:W-:-:S02]  /*23830*/  ISETP.NE.AND P3, PT, R74, 0x1, PT ;  /* 0x000000014a00780c */ /* 0x002fc40003f65270 */
[----:B------:R-:W-:Y:S01]  /*23840*/  SEL R4, RZ, 0xffffffff, P1 ;  /* 0xffffffffff047807 */ /* 0x000fe20000800000 */
[----:B------:R0:W5:Y:S01]  /*23850*/  LD.E.128 R32, desc[UR36][R170.64] ;  /* 0x00000024aa207980 */ /* 0x000162000c101d00 */
[----:B------:R-:W-:Y:S02]  /*23860*/  ISETP.GE.AND P0, PT, R155, UR10, PT ;  /* 0x0000000a9b007c0c */ /* 0x000fe4000bf06270 */
[----:B------:R-:W-:Y:S01]  /*23870*/  ISETP.GE.AND P2, PT, R156, UR10, PT ;  /* 0x0000000a9c007c0c */ /* 0x000fe2000bf46270 */
[----:B------:R-:W-:Y:S01]  /*23880*/  IMAD R72, R5, 0x40, R0 ;  /* 0x0000004005487824 */ /* 0x000fe200078e0200 */
[----:B------:R-:W-:Y:S01]  /*23890*/  UIMAD UR5, UR12, UR8, URZ ;  /* 0x000000080c0572a4 */ /* 0x000fe2000f8e023f */
[----:B------:R0:W5:Y:S04]  /*238a0*/  LD.E.128 R36, desc[UR36][R168.64] ;  /* 0x00000024a8247980 */ /* 0x000168000c101d00 */
[----:B------:R-:W1:Y:S01]  /*238b0*/  @P3 LDC R21, c[0x0][0xcec] ;  /* 0x00033b00ff153b82 */ /* 0x000e620000000800 */
[----:B------:R-:W-:Y:S01]  /*238c0*/  UIMAD.WIDE.U32 UR6, UR60, UR8, URZ ;  /* 0x000000083c0672a5 */ /* 0x000fe2000f8e003f */
[----:B------:R0:W5:Y:S04]  /*238d0*/  LD.E.128 R40, desc[UR36][R166.64] ;  /* 0x00000024a6287980 */ /* 0x000168000c101d00 */
[----:B------:R0:W5:Y:S02]  /*238e0*/  LD.E.128 R44, desc[UR36][R164.64] ;  /* 0x00000024a42c7980 */ /* 0x000164000c101d00 */
[----:B------:R-:W2:Y:S01]  /*238f0*/  @P3 LDC R73, c[0x0][0xcf0] ;  /* 0x00033c00ff493b82 */ /* 0x000ea20000000800 */
[----:B------:R-:W-:Y:S01]  /*23900*/  ISETP.GE.AND P1, PT, R153, UR10, PT ;  /* 0x0000000a99007c0c */ /* 0x000fe2000bf26270 */
[----:B------:R-:W-:Y:S01]  /*23910*/  IMAD.SHL.U32 R6, R4, 0x2, RZ ;  /* 0x0000000204067824 */ /* 0x000fe200078e00ff */
[----:B------:R-:W-:Y:S01]  /*23920*/  SEL R4, RZ, 0xffffffff, P0 ;  /* 0xffffffffff047807 */ /* 0x000fe20000000000 */
[----:B------:R0:W5:Y:S01]  /*23930*/  LD.E.128 R48, desc[UR36][R162.64] ;  /* 0x00000024a2307980 */ /* 0x000162000c101d00 */
[----:B------:R-:W-:-:S02]  /*23940*/  SEL R0, RZ, 0xffffffff, P1 ;  /* 0xffffffffff007807 */ /* 0x000fc40000800000 */
[----:B------:R-:W-:Y:S01]  /*23950*/  SEL R3, RZ, 0x1, P2 ;  /* 0x00000001ff037807 */ /* 0x000fe20001000000 */
[----:B------:R-:W-:Y:S01]  /*23960*/  UIMAD UR5, UR60, UR9, UR5 ;  /* 0x000000093c0572a4 */ /* 0x000fe2000f8e0205 */
[----:B------:R-:W-:Y:S01]  /*23970*/  IMAD.SHL.U32 R4, R4, 0x4, RZ ;  /* 0x0000000404047824 */ /* 0x000fe200078e00ff */
[----:B------:R-:W-:Y:S01]  /*23980*/  ISETP.GE.AND P0, PT, R152, UR10, PT ;  /* 0x0000000a98007c0c */ /* 0x000fe2000bf06270 */
[----:B------:R-:W-:Y:S01]  /*23990*/  IMAD.SHL.U32 R75, R0, 0x8, RZ ;  /* 0x00000008004b7824 */ /* 0x000fe200078e00ff */
[----:B------:R-:W-:Y:S01]  /*239a0*/  LOP3.LUT R3, R6, 0x2, R3, 0xe2, !PT ;  /* 0x0000000206037812 */ /* 0x000fe200078ee203 */
[----:B------:R-:W-:Y:S01]  /*239b0*/  ULDC.64 UR8, c[0x0][0xbf0] ;  /* 0x0002fc0000087ab9 */ /* 0x000fe20000000a00 */
[----:B------:R-:W-:Y:S01]  /*239c0*/  UIADD3 UR7, UR7, UR5, URZ ;  /* 0x0000000507077290 */ /* 0x000fe2000fffe03f */
[----:B------:R0:W5:Y:S01]  /*239d0*/  LD.E.128 R52, desc[UR36][R160.64] ;  /* 0x00000024a0347980 */ /* 0x000162000c101d00 */
[----:B-1----:R-:W-:Y:S01]  /*239e0*/  @P3 IMAD.HI.U32 R0, R72, R21, RZ ;  /* 0x0000001548003227 */ /* 0x002fe200078e00ff */
[----:B------:R-:W-:Y:S01]  /*239f0*/  UIMAD UR5, UR13, UR8, URZ ;  /* 0x000000080d0572a4 */ /* 0x000fe2000f8e023f */
[----:B------:R-:W-:Y:S01]  /*23a00*/  SEL R5, RZ, 0xffffffff, P0 ;  /* 0xffffffffff057807 */ /* 0x000fe20000000000 */
[----:B------:R0:W5:Y:S01]  /*23a10*/  LD.E.128 R56, desc[UR36][R150.64] ;  /* 0x0000002496387980 */ /* 0x000162000c101d00 */
[----:B------:R-:W-:Y:S01]  /*23a20*/  LOP3.LUT R4, R4, 0x4, R3, 0xe2, !PT ;  /* 0x0000000404047812 */ /* 0x000fe200078ee203 */
[----:B------:R-:W-:Y:S01]  /*23a30*/  IMAD.MOV.U32 R3, RZ, RZ, R72 ;  /* 0x000000ffff037224 */ /* 0x000fe200078e0048 */
[----:B------:R-:W-:Y:S01]  /*23a40*/  UIMAD UR5, UR58, UR9, UR5 ;  /* 0x000000093a0572a4 */ /* 0x000fe2000f8e0205 */
[----:B------:R0:W5:Y:S01]  /*23a50*/  LD.E.128 R60, desc[UR36][R148.64] ;  /* 0x00000024943c7980 */ /* 0x000162000c101d00 */
[----:B--2---:R-:W-:Y:S01]  /*23a60*/  @P3 SHF.R.U32.HI R3, RZ, R73, R0 ;  /* 0x00000049ff033219 */ /* 0x004fe20000011600 */
[----:B------:R-:W-:Y:S01]  /*23a70*/  UIMAD.WIDE.U32 UR6, UR58, UR8, UR6 ;  /* 0x000000083a0672a5 */ /* 0x000fe2000f8e0006 */
[----:B------:R-:W-:Y:S01]  /*23a80*/  IMAD.SHL.U32 R5, R5, 0x10, RZ ;  /* 0x0000001005057824 */ /* 0x000fe200078e00ff */
[----:B------:R-:W-:Y:S01]  /*23a90*/  LOP3.LUT R4, R75, 0x8, R4, 0xe2, !PT ;  /* 0x000000084b047812 */ /* 0x000fe200078ee204 */
[----:B------:R0:W5:Y:S01]  /*23aa0*/  LD.E.128 R64, desc[UR36][R142.64] ;  /* 0x000000248e407980 */ /* 0x000162000c101d00 */
[----:B------:R-:W-:Y:S01]  /*23ab0*/  ISETP.GE.AND P0, PT, R19, UR10, PT ;  /* 0x0000000a13007c0c */ /* 0x000fe2000bf06270 */
[----:B------:R-:W-:Y:S01]  /*23ac0*/  UIADD3 UR5, UR7, UR5, URZ ;  /* 0x0000000507057290 */ /* 0x000fe2000fffe03f */
[--C-:B------:R-:W-:Y:S01]  /*23ad0*/  IMAD.MOV R21, RZ, RZ, -R3.reuse ;  /* 0x000000ffff157224 */ /* 0x100fe200078e0a03 */
[----:B------:R-:W-:Y:S01]  /*23ae0*/  SHF.R.S32.HI R20, RZ, 0x1f, R3 ;  /* 0x0000001fff147819 */ /* 0x000fe20000011403 */
[----:B------:R0:W5:Y:S01]  /*23af0*/  LD.E.128 R68, desc[UR36][R140.64] ;  /* 0x000000248c447980 */ /* 0x000162000c101d00 */
[----:B------:R-:W-:Y:S01]  /*23b00*/  LOP3.LUT R0, R5, 0x10, R4, 0xe2, !PT ;  /* 0x0000001005007812 */ /* 0x000fe200078ee204 */
[----:B------:R-:W-:Y:S01]  /*23b10*/  IMAD.U32 R4, RZ, RZ, UR6 ;  /* 0x00000006ff047e24 */ /* 0x000fe2000f8e00ff */
[----:B------:R-:W-:Y:S01]  /*23b20*/  SEL R6, RZ, 0xffffffff, P0 ;  /* 0xffffffffff067807 */ /* 0x000fe20000000000 */
[----:B------:R-:W-:Y:S01]  /*23b30*/  IMAD.U32 R5, RZ, RZ, UR7 ;  /* 0x00000007ff057e24 */ /* 0x000fe2000f8e00ff */
[----:B------:R-:W-:Y:S01]  /*23b40*/  ULDC.64 UR6, c[0x0][0xbe0] ;  /* 0x0002f80000067ab9 */ /* 0x000fe20000000a00 */
[----:B------:R-:W-:Y:S01]  /*23b50*/  IMAD R21, R74, R21, R72 ;  /* 0x000000154a157224 */ /* 0x000fe200078e0248 */
[----:B------:R-:W5:Y:S01]  /*23b60*/  LD.E.128 R128, desc[UR36][R130.64] ;  /* 0x0000002482807980 */ /* 0x000f62000c101d00 */
[----:B------:R-:W-:Y:S01]  /*23b70*/  IMAD.U32 R5, RZ, RZ, UR5 ;  /* 0x00000005ff057e24 */ /* 0x000fe2000f8e00ff */
[----:B------:R-:W-:Y:S01]  /*23b80*/  ISETP.GE.AND P0, PT, R158, UR10, PT ;  /* 0x0000000a9e007c0c */ /* 0x000fe2000bf06270 */
[----:B------:R-:W-:Y:S01]  /*23b90*/  IMAD R20, R20, UR6, RZ ;  /* 0x0000000614147c24 */ /* 0x000fe2000f8e02ff */
[----:B------:R-:W-:Y:S01]  /*23ba0*/  @!PT LDS RZ, [RZ] ;  /* 0x00000000fffff984 */ /* 0x000fe20000000800 */
[----:B------:R-:W-:Y:S01]  /*23bb0*/  @!PT LDS RZ, [RZ] ;  /* 0x00000000fffff984 */ /* 0x000fe20000000800 */
[----:B------:R-:W-:Y:S01]  /*23bc0*/  @!PT LDS RZ, [RZ] ;  /* 0x00000000fffff984 */ /* 0x000fe20000000800 */
[----:B------:R-:W-:Y:S01]  /*23bd0*/  @!PT LDS RZ, [RZ] ;  /* 0x00000000fffff984 */ /* 0x000fe20000000800 */
[----:B------:R1:W-:Y:S06]  /*23be0*/  MEMBAR.ALL.CTA ;  /* 0x0000000000007992 */ /* 0x0003ec0000008000 */
[----:B-1----:R-:W1:Y:S01]  /*23bf0*/  FENCE.VIEW.ASYNC.S ;  /* 0x00000000000073c6 */ /* 0x002e620000000000 */
[----:B------:R-:W-:Y:S01]  /*23c00*/  IMAD.SHL.U32 R75, R6, 0x20, RZ ;  /* 0x00000020064b7824 */ /* 0x000fe200078e00ff */
[----:B------:R-:W-:Y:S01]  /*23c10*/  SHF.R.S32.HI R6, RZ, 0x1f, R21 ;  /* 0x0000001fff067819 */ /* 0x000fe20000011415 */
[C---:B------:R-:W-:Y:S01]  /*23c20*/  IMAD R73, R3.reuse, UR7, R20 ;  /* 0x0000000703497c24 */ /* 0x040fe2000f8e0214 */
[----:B------:R-:W-:Y:S01]  /*23c30*/  ULDC UR8, c[0x0][0xb88] ;  /* 0x0002e20000087ab9 */ /* 0x000fe20000000800 */
[----:B------:R-:W-:Y:S01]  /*23c40*/  IMAD.WIDE.U32 R4, R3, UR6, R4 ;  /* 0x0000000603047c25 */ /* 0x000fe2000f8e0004 */
[----:B------:R-:W-:Y:S01]  /*23c50*/  ULDC.64 UR6, c[0x0][0xbd8] ;  /* 0x0002f60000067ab9 */ /* 0x000fe20000000a00 */
[----:B------:R-:W-:Y:S01]  /*23c60*/  LOP3.LUT R0, R75, 0x20, R0, 0xe2, !PT ;  /* 0x000000204b007812 */ /* 0x000fe200078ee200 */
[----:B------:R-:W-:Y:S01]  /*23c70*/  UIADD3 UR5, UR44, 0x38820, URZ ;  /* 0x000388202c057890 */ /* 0x000fe2000fffe03f */
[----:B------:R-:W-:Y:S01]  /*23c80*/  IMAD.U32 R20, RZ, RZ, UR59 ;  /* 0x0000003bff147e24 */ /* 0x000fe2000f8e00ff */
[----:B------:R-:W-:Y:S01]  /*23c90*/  SEL R3, RZ, 0x40, P0 ;  /* 0x00000040ff037807 */ /* 0x000fe20000000000 */
[----:B------:R-:W-:Y:S01]  /*23ca0*/  IMAD.IADD R5, R5, 0x1, R73 ;  /* 0x0000000105057824 */ /* 0x000fe200078e0249 */
[----:B------:R-:W-:Y:S01]  /*23cb0*/  ISETP.GE.AND P0, PT, R157, UR10, PT ;  /* 0x0000000a9d007c0c */ /* 0x000fe2000bf06270 */
[----:B------:R-:W-:Y:S01]  /*23cc0*/  IMAD R6, R6, UR6, RZ ;  /* 0x0000000606067c24 */ /* 0x000fe2000f8e02ff */
[----:B------:R-:W-:Y:S01]  /*23cd0*/  LOP3.LUT R0, R0, R3, RZ, 0xfc, !PT ;  /* 0x0000000300007212 */ /* 0x000fe200078efcff */
[----:B------:R-:W-:Y:S01]  /*23ce0*/  IMAD R79, R20, 0x40, R159 ;  /* 0x00000040144f7824 */ /* 0x000fe200078e029f */
[----:B------:R-:W-:Y:S01]  /*23cf0*/  SEL R3, RZ, 0x80, P0 ;  /* 0x00000080ff037807 */ /* 0x000fe20000000000 */
[----:B------:R-:W-:Y:S01]  /*23d00*/  IMAD R80, R74, UR8, RZ ;  /* 0x000000084a507c24 */ /* 0x000fe2000f8e02ff */
[----:B------:R-:W-:Y:S01]  /*23d10*/  UPRMT UR5, URZ, 0x654, UR5 ;  /* 0x000006543f057896 */ /* 0x000fe20008000005 */
[C---:B------:R-:W-:Y:S01]  /*23d20*/  IMAD R73, R21.reuse, UR7, R6 ;  /* 0x0000000715497c24 */ /* 0x040fe2000f8e0206 */
[----:B------:R-:W-:Y:S01]  /*23d30*/  BSSY B1, `(.L_x_2032) ;  /* 0x000002b000017945 */ /* 0x000fe20003800000 */
[----:B------:R-:W-:Y:S01]  /*23d40*/  IMAD.WIDE.U32 R4, R21, UR6, R4 ;  /* 0x0000000615047c25 */ /* 0x000fe2000f8e0004 */
[----:B------:R-:W-:Y:S01]  /*23d50*/  ISETP.GE.AND P0, PT, R79, R80, PT ;  /* 0x000000504f00720c */ /* 0x000fe20003f06270 */
[----:B------:R-:W-:Y:S01]  /*23d60*/  ULDC.64 UR6, c[0x0][0xb80] ;  /* 0x0002e00000067ab9 */ /* 0x000fe20000000a00 */
[----:B------:R-:W-:Y:S01]  /*23d70*/  LOP3.LUT R3, R0, R3, RZ, 0xfc, !PT ;  /* 0x0000000300037212 */ /* 0x000fe200078efcff */
[----:B------:R-:W-:Y:S01]  /*23d80*/  IMAD.IADD R5, R5, 0x1, R73 ;  /* 0x0000000105057824 */ /* 0x000fe200078e0249 */
[C---:B------:R-:W-:Y:S01]  /*23d90*/  LEA R6, P1, R4.reuse, UR6, 0x1 ;  /* 0x0000000604067c11 */ /* 0x040fe2000f8208ff */
[----:B-1----:R-:W-:Y:S03]  /*23da0*/  SYNCS.ARRIVE.TRANS64.RED.A1T0 RZ, [UR5], RZ ;  /* 0x000000ffffff79a7 */ /* 0x002fe60008100405 */
        /* <DEDUP_REMOVED lines=27> */
[----:B--2---:R-:W-:Y:S02]  /*23f60*/  @P4 LEA R12, P5, R157, R20, 0x1 ;  /* 0x000000149d0c4211 */ /* 0x004fe400078a08ff */
[-C--:B------:R-:W-:Y:S01]  /*23f70*/  @!P1 LEA.HI.X R9, R19, R21.reuse, R186, 0x1, P6 ;  /* 0x0000001513099211 */ /* 0x080fe200030f0cba */
[----:B------:R3:W-:Y:S01]  /*23f80*/  @!P2 ST.E.128 desc[UR36][R4.64], R44 ;  /* 0x0000002c0400a985 */ /* 0x0007e2000c101d24 */
[----:B------:R-:W-:-:S02]  /*23f90*/  @P0 LEA.HI.X R11, R158, R21, R185, 0x1, P3 ;  /* 0x000000159e0b0211 */ /* 0x000fc400018f0cb9 */
[----:B------:R-:W-:Y:S01]  /*23fa0*/  @P4 LEA.HI.X R13, R157, R21, R176, 0x1, P5 ;  /* 0x000000159d0d4211 */ /* 0x000fe200028f0cb0 */
[----:B------:R3:W-:Y:S04]  /*23fb0*/  @!P1 ST.E.128 desc[UR36][R8.64], R52 ;  /* 0x0000003408009985 */ /* 0x0007e8000c101d24 */
[----:B------:R3:W-:Y:S04]  /*23fc0*/  @P0 ST.E.128 desc[UR36][R10.64], R60 ;  /* 0x0000003c0a000985 */ /* 0x0007e8000c101d24 */
[----:B------:R3:W-:Y:S02]  /*23fd0*/  @P4 ST.E.128 desc[UR36][R12.64], R68 ;  /* 0x000000440c004985 */ /* 0x0007e4000c101d24 */
.L_x_2033:
[----:B------:R-:W-:Y:S05]  /*23fe0*/  BSYNC B1 ;  /* 0x0000000000017941 */ /* 0x000fea0003800000 */
.L_x_2032:
        /* <DEDUP_REMOVED lines=11> */
[CC--:B------:R-:W-:Y:S02]  /*240a0*/  @!P5 LEA R10, P4, R154.reuse, R8.reuse, 0x1 ;  /* 0x000000089a0ad211 */ /* 0x0c0fe400078808ff */
        /* <DEDUP_REMOVED lines=9> */
[-C--:B------:R-:W-:Y:S02]  /*24140*/  @!P2 LEA.HI.X R15, R153, R9.reuse, R188, 0x1, P5 ;  /* 0x00000009990fa211 */ /* 0x080fe400028f0cbc */
[CC--:B-1----:R-:W-:Y:S02]  /*24150*/  @!P0 LEA R20, P3, R19.reuse, R8.reuse, 0x1 ;  /* 0x0000000813148211 */ /* 0x0c2fe400078608ff */
[-C--:B0-----:R-:W-:Y:S01]  /*24160*/  @!P1 LEA R4, P6, R152, R8.reuse, 0x1 ;  /* 0x0000000898049211 */ /* 0x081fe200078c08ff */
[----:B------:R4:W-:Y:S01]  /*24170*/  @!P2 ST.E.128 desc[UR36][R14.64], R40 ;  /* 0x000000280e00a985 */ /* 0x0009e2000c101d24 */
[----:B------:R-:W-:Y:S02]  /*24180*/  @P4 LEA R28, P5, R158, R8, 0x1 ;  /* 0x000000089e1c4211 */ /* 0x000fe400078a08ff */
[-C--:B------:R-:W-:Y:S02]  /*24190*/  @!P1 LEA.HI.X R5, R152, R9.reuse, R187, 0x1, P6 ;  /* 0x0000000998059211 */ /* 0x080fe400030f0cbb */
[----:B--2---:R-:W-:-:S02]  /*241a0*/  @!P0 LEA.HI.X R21, R19, R9, R186, 0x1, P3 ;  /* 0x0000000913158211 */ /* 0x004fc400018f0cba */
        /* <DEDUP_REMOVED lines=10> */
.L_x_2030:
[----:B------:R-:W0:Y:S01]  /*24250*/  LDC R12, c[0x0][0xce8] ;  /* 0x00033a00ff0c7b82 */ /* 0x000e220000000800 */
[----:B------:R-:W-:Y:S01]  /*24260*/  ISETP.GE.AND P2, PT, R191, 0x40, PT ;  /* 0x00000040bf00780c */ /* 0x000fe20003f46270 */
[----:B------:R-:W-:Y:S01]  /*24270*/  ULDC UR12, c[0x0][0xbc8] ;  /* 0x0002f200000c7ab9 */ /* 0x000fe20000000800 */
[----:B------:R-:W-:Y:S01]  /*24280*/  IMAD R0, R198, 0x20, R159 ;  /* 0x00000020c6007824 */ /* 0x000fe200078e029f */
[----:B------:R-:W-:Y:S01]  /*24290*/  ISETP.GE.AND P4, PT, R156, UR12, PT ;  /* 0x0000000c9c007c0c */ /* 0x000fe2000bf86270 */
[----:B------:R-:W-:Y:S01]  /*242a0*/  IMAD.U32 R3, RZ, RZ, UR59 ;  /* 0x0000003bff037e24 */ /* 0x000fe2000f8e00ff */
[----:B------:R-:W-:Y:S01]  /*242b0*/  ISETP.GE.AND P3, PT, R154, UR12, PT ;  /* 0x0000000c9a007c0c */ /* 0x000fe2000bf66270 */
[----:B------:R-:W-:Y:S01]  /*242c0*/  USHF.R.S32.HI UR8, URZ, 0x1f, UR60 ;  /* 0x0000001f3f087899 */ /* 0x000fe2000801143c */
[----:B------:R-:W-:Y:S01]  /*242d0*/  BSSY B1, `(.L_x_2035) ;  /* 0x0000033000017945 */ /* 0x000fe20003800000 */
[----:B------:R-:W-:Y:S01]  /*242e0*/  USHF.R.S32.HI UR9, URZ, 0x1f, UR58 ;  /* 0x0000001f3f097899 */ /* 0x000fe2000801143a */
[----:B------:R-:W-:Y:S01]  /*242f0*/  ISETP.GE.AND P1, PT, R155, UR12, PT ;  /* 0x0000000c9b007c0c */ /* 0x000fe2000bf26270 */
[----:B------:R-:W-:Y:S01]  /*24300*/  IMAD R10, R3, 0x40, R0 ;  /* 0x00000040030a7824 */ /* 0x000fe200078e0200 */
[----:B------:R-:W-:-:S02]  /*24310*/  SEL R14, RZ, 0x1, P4 ;  /* 0x00000001ff0e7807 */ /* 0x000fc40002000000 */
[----:B------:R-:W-:Y:S02]  /*24320*/  SEL R15, RZ, 0xffffffff, P3 ;  /* 0xffffffffff0f7807 */ /* 0x000fe40001800000 */
[----:B0-----:R-:W-:-:S13]  /*24330*/  ISETP.NE.AND P0, PT, R12, 0x1, PT ;  /* 0x000000010c00780c */ /* 0x001fda0003f05270 */
[----:B------:R-:W0:Y:S08]  /*24340*/  @P0 LDC R11, c[0x0][0xcec] ;  /* 0x00033b00ff0b0b82 */ /* 0x000e300000000800 */
[----:B------:R-:W1:Y:S01]  /*24350*/  @P0 LDC R13, c[0x0][0xcf0] ;  /* 0x00033c00ff0d0b82 */ /* 0x000e620000000800 */
[----:B------:R-:W-:Y:S05]  /*24360*/  @P2 BRA `(.L_x_2036) ;  /* 0x0000000000a42947 */ /* 0x000fea0003800000 */
[----:B------:R-:W2:Y:S01]  /*24370*/  S2R R4, SR_TID.X ;  /* 0x0000000000047919 */ /* 0x000ea20000002100 */
[----:B------:R-:W3:Y:S01]  /*24380*/  LDC R5, c[0x0][0xce8] ;  /* 0x00033a00ff057b82 */ /* 0x000ee20000000800 */
[----:B------:R-:W-:Y:S01]  /*24390*/  IMAD.U32 R0, RZ, RZ, UR59 ;  /* 0x0000003bff007e24 */ /* 0x000fe2000f8e00ff */
[----:B------:R-:W-:Y:S02]  /*243a0*/  ULDC UR5, c[0x0][0xb88] ;  /* 0x0002e20000057ab9 */ /* 0x000fe40000000800 */
[----:B---3--:R-:W-:Y:S02]  /*243b0*/  IMAD R3, R5, UR5, RZ ;  /* 0x0000000505037c24 */ /* 0x008fe4000f8e02ff */
[----:B--2---:R-:W-:-:S04]  /*243c0*/  IMAD R0, R0, 0x40, R4 ;  /* 0x0000004000007824 */ /* 0x004fc800078e0204 */
[----:B------:R-:W-:-:S05]  /*243d0*/  VIADD R6, R0, 0xffffff80 ;  /* 0xffffff8000067836 */ /* 0x000fca0000000000 */
        /* <DEDUP_REMOVED lines=34> */
.L_x_2036:
[----:B------:R-:W-:Y:S05]  /*24600*/  BSYNC B1 ;  /* 0x0000000000017941 */ /* 0x000fea0003800000 */
.L_x_2035:
[----:B------:R-:W-:Y:S01]  /*24610*/  SEL R0, RZ, 0xffffffff, P1 ;  /* 0xffffffffff007807 */ /* 0x000fe20000800000 */
[----:B------:R-:W-:Y:S01]  /*24620*/  ULDC.64 UR10, c[0x0][0xbe8] ;  /* 0x0002fa00000a7ab9 */ /* 0x000fe20000000a00 */
[----:B------:R-:W-:Y:S01]  /*24630*/  IMAD.SHL.U32 R15, R15, 0x2, RZ ;  /* 0x000000020f0f7824 */ /* 0x000fe200078e00ff */
[----:B------:R-:W-:Y:S01]  /*24640*/  UIMAD UR5, UR8, UR10, URZ ;  /* 0x0000000a080572a4 */ /* 0x000fe2000f8e023f */
[----:B------:R-:W-:Y:S01]  /*24650*/  ISETP.GE.AND P1, PT, R153, UR12, PT ;  /* 0x0000000c99007c0c */ /* 0x000fe2000bf26270 */
[----:B------:R-:W-:Y:S01]  /*24660*/  IMAD.SHL.U32 R5, R0, 0x4, RZ ;  /* 0x0000000400057824 */ /* 0x000fe200078e00ff */
[----:B------:R-:W-:Y:S01]  /*24670*/  UIMAD.WIDE.U32 UR6, UR60, UR10, URZ ;  /* 0x0000000a3c0672a5 */ /* 0x000fe2000f8e003f */
[----:B0-----:R-:W-:Y:S01]  /*24680*/  @P0 IMAD.HI.U32 R0, R10, R11, RZ ;  /* 0x0000000b0a000227 */ /* 0x001fe200078e00ff */
[----:B------:R-:W-:Y:S01]  /*24690*/  UIMAD UR5, UR60, UR11, UR5 ;  /* 0x0000000b3c0572a4 */ /* 0x000fe2000f8e0205 */
[----:B------:R-:W-:Y:S01]  /*246a0*/  LOP3.LUT R14, R15, 0x2, R14, 0xe2, !PT ;  /* 0x000000020f0e7812 */ /* 0x000fe200078ee20e */
[----:B------:R-:W-:Y:S01]  /*246b0*/  BSSY B1, `(.L_x_2037) ;  /* 0x0000056000017945 */ /* 0x000fe20003800000 */
[----:B--2---:R-:W-:Y:S01]  /*246c0*/  IMAD.MOV.U32 R3, RZ, RZ, R10 ;  /* 0x000000ffff037224 */ /* 0x004fe200078e000a */
[----:B-1----:R-:W-:Y:S01]  /*246d0*/  @P0 SHF.R.U32.HI R3, RZ, R13, R0 ;  /* 0x0000000dff030219 */ /* 0x002fe20000011600 */
[----:B------:R-:W-:Y:S01]  /*246e0*/  ULDC.64 UR10, c[0x0][0xbf0] ;  /* 0x0002fc00000a7ab9 */ /* 0x000fe20000000a00 */
[----:B------:R-:W-:Y:S01]  /*246f0*/  SEL R0, RZ, 0xffffffff, P1 ;  /* 0xffffffffff007807 */ /* 0x000fe20000800000 */
[----:B------:R-:W-:Y:S01]  /*24700*/  UIADD3 UR7, UR7, UR5, URZ ;  /* 0x0000000507077290 */ /* 0x000fe2000fffe03f */
[----:B------:R-:W-:Y:S01]  /*24710*/  LOP3.LUT R14, R5, 0x4, R14, 0xe2, !PT ;  /* 0x00000004050e7812 */ /* 0x000fe200078ee20e */
[----:B------:R-:W-:Y:S01]  /*24720*/  UIMAD UR5, UR9, UR10, URZ ;  /* 0x0000000a090572a4 */ /* 0x000fe2000f8e023f */
[----:B------:R-:W-:Y:S01]  /*24730*/  ISETP.GE.AND P1, PT, R152, UR12, PT ;  /* 0x0000000c98007c0c */ /* 0x000fe2000bf26270 */
[----:B------:R-:W-:Y:S01]  /*24740*/  UIMAD.WIDE.U32 UR6, UR58, UR10, UR6 ;  /* 0x0000000a3a0672a5 */ /* 0x000fe2000f8e0006 */
[----:B------:R-:W-:Y:S01]  /*24750*/  IMAD.SHL.U32 R5, R0, 0x8, RZ ;  /* 0x0000000800057824 */ /* 0x000fe200078e00ff */
[----:B------:R-:W-:Y:S01]  /*24760*/  UIMAD UR5, UR58, UR11, UR5 ;  /* 0x0000000b3a0572a4 */ /* 0x000fe2000f8e0205 */
[--C-:B------:R-:W-:Y:S01]  /*24770*/  SHF.R.S32.HI R0, RZ, 0x1f, R3.reuse ;  /* 0x0000001fff007819 */ /* 0x100fe20000011403 */
[----:B------:R-:W-:Y:S01]  /*24780*/  IMAD.MOV R9, RZ, RZ, -R3 ;  /* 0x000000ffff097224 */ /* 0x000fe200078e0a03 */
[----:B------:R-:W-:Y:S01]  /*24790*/  ISETP.GE.AND P0, PT, R19, UR12, PT ;  /* 0x0000000c13007c0c */ /* 0x000fe2000bf06270 */
[----:B------:R-:W-:Y:S01]  /*247a0*/  UIADD3 UR5, UR7, UR5, URZ ;  /* 0x0000000507057290 */ /* 0x000fe2000fffe03f */
[----:B------:R-:W-:Y:S01]  /*247b0*/  LOP3.LUT R14, R5, 0x8, R14, 0xe2, !PT ;  /* 0x00000008050e7812 */ /* 0x000fe200078ee20e */
[----:B------:R-:W-:Y:S01]  /*247c0*/  IMAD.U32 R4, RZ, RZ, UR6 ;  /* 0x00000006ff047e24 */ /* 0x000fe2000f8e00ff */
[----:B------:R-:W-:Y:S01]  /*247d0*/  SEL R6, RZ, 0xffffffff, P1 ;  /* 0xffffffffff067807 */ /* 0x000fe20000800000 */
[----:B------:R-:W-:Y:S01]  /*247e0*/  IMAD.U32 R5, RZ, RZ, UR7 ;  /* 0x00000007ff057e24 */ /* 0x000fe2000f8e00ff */
[----:B------:R-:W-:Y:S01]  /*247f0*/  ULDC.64 UR6, c[0x0][0xbe0] ;  /* 0x0002f80000067ab9 */ /* 0x000fe20000000a00 */
[----:B------:R-:W-:Y:S01]  /*24800*/  IMAD R9, R12, R9, R10 ;  /* 0x000000090c097224 */ /* 0x000fe200078e020a */
[----:B------:R-:W-:Y:S01]  /*24810*/  SEL R8, RZ, 0xffffffff, P0 ;  /* 0xffffffffff087807 */ /* 0x000fe20000000000 */
[----:B------:R-:W-:Y:S01]  /*24820*/  IMAD R0, R0, UR6, RZ ;  /* 0x0000000600007c24 */ /* 0x000fe2000f8e02ff */
[----:B------:R-:W-:Y:S01]  /*24830*/  ISETP.GE.AND P0, PT, R158, UR12, PT ;  /* 0x0000000c9e007c0c */ /* 0x000fe2000bf06270 */
[----:B------:R-:W-:Y:S01]  /*24840*/  IMAD.U32 R5, RZ, RZ, UR5 ;  /* 0x00000005ff057e24 */ /* 0x000fe2000f8e00ff */
[----:B------:R-:W-:Y:S01]  /*24850*/  ULDC UR5, c[0x0][0xb88] ;  /* 0x0002e20000057ab9 */ /* 0x000fe20000000800 */
[----:B------:R-:W-:Y:S01]  /*24860*/  IMAD.SHL.U32 R13, R6, 0x10, RZ ;  /* 0x00000010060d7824 */ /* 0x000fe200078e00ff */
[----:B------:R-:W-:Y:S01]  /*24870*/  ISETP.GE.AND P2, PT, R157, UR12, PT ;  /* 0x0000000c9d007c0c */ /* 0x000fe2000bf46270 */
[C---:B------:R-:W-:Y:S01]  /*24880*/  IMAD R11, R3.reuse, UR7, R0 ;  /* 0x00000007030b7c24 */ /* 0x040fe2000f8e0200 */
[----:B------:R-:W-:Y:S01]  /*24890*/  SHF.R.S32.HI R0, RZ, 0x1f, R9 ;  /* 0x0000001fff007819 */ /* 0x000fe20000011409 */
[----:B------:R-:W-:Y:S01]  /*248a0*/  IMAD.WIDE.U32 R4, R3, UR6, R4 ;  /* 0x0000000603047c25 */ /* 0x000fe2000f8e0004 */
[----:B------:R-:W-:Y:S01]  /*248b0*/  ULDC.64 UR6, c[0x0][0xbd8] ;  /* 0x0002f60000067ab9 */ /* 0x000fe20000000a00 */
[----:B------:R-:W-:-:S02]  /*248c0*/  LOP3.LUT R14, R13, 0x10, R14, 0xe2, !PT ;  /* 0x000000100d0e7812 */ /* 0x000fc400078ee20e */
[----:B------:R-:W-:Y:S02]  /*248d0*/  IMAD.SHL.U32 R3, R8, 0x20, RZ ;  /* 0x0000002008037824 */ /* 0x000fe400078e00ff */
[----:B------:R-:W-:Y:S02]  /*248e0*/  IMAD R0, R0, UR6, RZ ;  /* 0x0000000600007c24 */ /* 0x000fe4000f8e02ff */
[----:B------:R-:W-:Y:S01]  /*248f0*/  IMAD.IADD R5, R5, 0x1, R11 ;  /* 0x0000000105057824 */ /* 0x000fe200078e020b */
[----:B------:R-:W-:Y:S01]  /*24900*/  LOP3.LUT R14, R3, 0x20, R14, 0xe2, !PT ;  /* 0x00000020030e7812 */ /* 0x000fe200078ee20e */
[----:B------:R-:W-:Y:S02]  /*24910*/  IMAD R3, R9, UR7, R0 ;  /* 0x0000000709037c24 */ /* 0x000fe4000f8e0200 */
[----:B------:R-:W-:Y:S02]  /*24920*/  IMAD.U32 R0, RZ, RZ, UR59 ;  /* 0x0000003bff007e24 */ /* 0x000fe4000f8e00ff */
[----:B------:R-:W-:-:S02]  /*24930*/  IMAD R27, R12, UR5, RZ ;  /* 0x000000050c1b7c24 */ /* 0x000fc4000f8e02ff */
[----:B------:R-:W-:Y:S02]  /*24940*/  IMAD R0, R0, 0x40, R159 ;  /* 0x0000004000007824 */ /* 0x000fe400078e029f */
[----:B------:R-:W-:Y:S01]  /*24950*/  IMAD.WIDE.U32 R4, R9, UR6, R4 ;  /* 0x0000000609047c25 */ /* 0x000fe2000f8e0004 */
        /* <DEDUP_REMOVED lines=43> */
.L_x_2038:
[----:B------:R-:W-:Y:S05]  /*24c10*/  BSYNC B1 ;  /* 0x0000000000017941 */ /* 0x000fea0003800000 */
.L_x_2037:
        /* <DEDUP_REMOVED lines=13> */
[C---:B------:R-:W-:Y:S01]  /*24cf0*/  @!P5 LEA R12, P0, R155.reuse, R8, 0x1 ;  /* 0x000000089b0cd211 */ /* 0x040fe200078008ff */
        /* <DEDUP_REMOVED lines=22> */
.L_x_2034:
[----:B------:R-:W-:Y:S05]  /*24e60*/  BSYNC B0 ;  /* 0x0000000000007941 */ /* 0x000fea0003800000 */
.L_x_2029:
[----:B------:R-:W-:Y:S02]  /*24e70*/  ULDC UR5, c[0x0][0xd38] ;  /* 0x00034e0000057ab9 */ /* 0x000fe40000000800 */
[----:B------:R-:W-:-:S06]  /*24e80*/  UISETP.GE.AND UP0, UPT, UR4, UR5, UPT ;  /* 0x000000050400728c */ /* 0x000fcc000bf06270 */
[----:B------:R-:W-:-:S13]  /*24e90*/  PLOP3.LUT P0, PT, PT, PT, UP0, 0x80, 0x0 ;  /* 0x000000000000781c */ /* 0x000fda0003f0f008 */
[----:B------:R-:W-:Y:S05]  /*24ea0*/  @!P0 BRA `(.L_x_2039) ;  /* 0xfffffdc000248947 */ /* 0x000fea000383ffff */
[----:B------:R-:W-:Y:S05]  /*24eb0*/  EXIT ;  /* 0x000000000000794d */ /* 0x000fea0003800000 */
.L_x_1901:
[----:B------:R-:W-:-:S08]  /*24ec0*/  NOP ;  /* 0x0000000000007918 */ /* 0x000fd00000000000 */
[----:B------:R-:W0:-:S00]  /*24ed0*/  USETMAXREG.DEALLOC.CTAPOOL 0x28 ;  /* 0x00000028000079c8 */ /* 0x000e0000080e0500 */
[----:B0-----:R-:W-:-:S06]  /*24ee0*/  LOP3.LUT R0, R0, 0x3, RZ, 0xc0, !PT ;  /* 0x0000000300007812 */ /* 0x001fcc00078ec0ff */
[----:B------:R-:W0:Y:S01]  /*24ef0*/  S2UR UR8, SR_CTAID.X ;  /* 0x00000000000879c3 */ /* 0x000e220000002500 */
[----:B------:R-:W-:Y:S01]  /*24f00*/  LOP3.LUT R16, R16, 0xffdfffff, RZ, 0xc0, !PT ;  /* 0xffdfffff10107812 */ /* 0x000fe200078ec0ff */
[----:B------:R-:W-:Y:S01]  /*24f10*/  STL [R1+0x440], RZ ;  /* 0x000440ff01007387 */ /* 0x000fe20000100800 */
[----:B------:R-:W-:Y:S02]  /*24f20*/  IMAD.MOV.U32 R18, RZ, RZ, RZ ;  /* 0x000000ffff127224 */ /* 0x000fe400078e00ff */
[----:B------:R-:W-:Y:S01]  /*24f30*/  IMAD.MOV.U32 R23, RZ, RZ, 0x1 ;  /* 0x00000001ff177424 */ /* 0x000fe200078e00ff */
[----:B------:R1:W2:Y:S02]  /*24f40*/  SHFL.IDX PT, R2, R0, RZ, 0x1f ;  /* 0x00001fff00027589 */ /* 0x0002a400000e0000 */
[----:B-1----:R-:W0:Y:S01]  /*24f50*/  LDC R0, c[0x0][0xd38] ;  /* 0x00034e00ff007b82 */ /* 0x002e220000000800 */
[----:B--2---:R-:W-:-:S13]  /*24f60*/  ISETP.NE.AND P0, PT, R2, RZ, PT ;  /* 0x000000ff0200720c */ /* 0x004fda0003f05270 */
[----:B------:R-:W-:Y:S01]  /*24f70*/  @P0 LOP3.LUT R16, R16, 0x200000, RZ, 0xfc, !PT ;  /* 0x0020000010100812 */ /* 0x000fe200078efcff */
[----:B------:R-:W-:Y:S06]  /*24f80*/  @P0 BAR.ARV 0x4, 0x180 ;  /* 0x0106000000000b1d */ /* 0x000fec0000002000 */
[----:B0-----:R-:W-:-:S13]  /*24f90*/  ISETP.LE.AND P0, PT, R0, UR8, PT ;  /* 0x0000000800007c0c */ /* 0x001fda000bf03270 */
[----:B------:R-:W-:Y:S05]  /*24fa0*/  @P0 BRA `(.L_x_2040) ;  /* 0x0000004c00200947 */ /* 0x000fea0003800000 */
[----:B------:R-:W0:Y:S01]  /*24fb0*/  S2R R13, SR_TID.X ;  /* 0x00000000000d7919 */ /* 0x000e220000002100 */
[----:B------:R-:W-:Y:S01]  /*24fc0*/  ULDC UR4, c[0x0][0x320] ;  /* 0x0000c80000047ab9 */ /* 0x000fe20000000800 */
[----:B------:R-:W-:Y:S01]  /*24fd0*/  ULDC UR5, c[0x0][0x3b8] ;  /* 0x0000ee0000057ab9 */ /* 0x000fe20000000800 */
[----:B------:R-:W-:Y:S01]  /*24fe0*/  LOP3.LUT R16, R16, 0xfffffdff, RZ, 0xc0, !PT ;  /* 0xfffffdff10107812 */ /* 0x000fe200078ec0ff */
[----:B------:R-:W1:Y:S01]  /*24ff0*/  S2UR UR6, SR_CgaCtaId ;  /* 0x00000000000679c3 */ /* 0x000e620000008800 */
[----:B------:R-:W-:Y:S01]  /*25000*/  ULDC.64 UR10, c[0x0][0x418] ;  /* 0x00010600000a7ab9 */ /* 0x000fe20000000a00 */
[----:B------:R2:W-:Y:S01]  /*25010*/  STL [R1+0x440], RZ ;  /* 0x000440ff01007387 */ /* 0x0005e20000100800 */
[----:B------:R-:W-:Y:S01]  /*25020*/  UISETP.NE.U32.AND UP0, UPT, UR10, URZ, UPT ;  /* 0x0000003f0a00728c */ /* 0x000fe2000bf05070 */
[----:B------:R-:W-:Y:S01]  /*25030*/  IMAD.U32 R36, RZ, RZ, UR8 ;  /* 0x00000008ff247e24 */ /* 0x000fe2000f8e00ff */
[----:B------:R-:W-:Y:S01]  /*25040*/  ULDC.64 UR42, c[0x0][0x2f0] ;  /* 0x0000bc00002a7ab9 */ /* 0x000fe20000000a00 */
[----:B------:R-:W-:Y:S01]  /*25050*/  ULDC UR7, c[0x0][0x2b8] ;  /* 0x0000ae0000077ab9 */ /* 0x000fe20000000800 */
[----:B------:R-:W-:Y:S01]  /*25060*/  UISETP.NE.AND.EX UP0, UPT, UR11, URZ, UPT, UP0 ;  /* 0x0000003f0b00728c */ /* 0x000fe2000bf05300 */
[----:B------:R-:W-:Y:S01]  /*25070*/  IMAD.MOV.U32 R23, RZ, RZ, 0x1 ;  /* 0x00000001ff177424 */ /* 0x000fe200078e00ff */
[----:B------:R-:W-:Y:S01]  /*25080*/  ULDC UR40, c[0x0][0x288] ;  /* 0x0000a20000287ab9 */ /* 0x000fe20000000800 */
[----:B------:R-:W-:Y:S01]  /*25090*/  ULDC UR41, c[0x0][0x448] ;  /* 0x0001120000297ab9 */ /* 0x000fe20000000800 */
[----:B------:R-:W-:Y:S01]  /*250a0*/  IMAD.MOV.U32 R18, RZ, RZ, RZ ;  /* 0x000000ffff127224 */ /* 0x000fe200078e00ff */
[----:B------:R-:W-:Y:S01]  /*250b0*/  UIMAD UR41, UR41, UR40, URZ ;  /* 0x00000028292972a4 */ /* 0x000fe2000f8e023f */
[----:B------:R-:W-:Y:S01]  /*250c0*/  ULDC UR48, c[0x0][0xc] ;  /* 0x0000030000307ab9 */ /* 0x000fe20000000800 */
[----:B------:R-:W-:Y:S01]  /*250d0*/  ULOP3.LUT UR47, UR61, 0x2, URZ, 0xfc, !UPT ;  /* 0x000000023d2f7892 */ /* 0x000fe2000f8efc3f */
[C---:B0-----:R-:W-:Y:S01]  /*250e0*/  IMAD.SHL.U32 R32, R13.reuse, 0x8, RZ ;  /* 0x000000080d207824 */ /* 0x041fe200078e00ff */
[----:B------:R-:W-:-:S04]  /*250f0*/  LOP3.LUT R12, R13, 0x7f, RZ, 0xc0, !PT ;  /* 0x0000007f0d0c7812 */ /* 0x000fc800078ec0ff */
[----:B------:R-:W-:-:S04]  /*25100*/  LOP3.LUT R11, R32, 0x38, RZ, 0xc0, !PT ;  /* 0x00000038200b7812 */ /* 0x000fc800078ec0ff */
[C---:B------:R-:W-:Y:S02]  /*25110*/  LOP3.LUT R0, R11.reuse, 0x40, RZ, 0xfc, !PT ;  /* 0x000000400b007812 */ /* 0x040fe400078efcff */
[C---:B------:R-:W-:Y:S02]  /*25120*/  ISETP.GE.AND P6, PT, R11.reuse, UR4, PT ;  /* 0x000000040b007c0c */ /* 0x040fe4000bfc6270 */
[C---:B------:R-:W-:Y:S02]  /*25130*/  ISETP.GE.AND P1, PT, R0.reuse, UR4, PT ;  /* 0x0000000400007c0c */ /* 0x040fe4000bf26270 */
[----:B------:R-:W-:Y:S02]  /*25140*/  ISETP.GE.AND P0, PT, R0, UR5, PT ;  /* 0x0000000500007c0c */ /* 0x000fe4000bf06270 */
[C---:B------:R-:W-:Y:S02]  /*25150*/  ISETP.GE.AND P5, PT, R11.reuse, UR5, PT ;  /* 0x000000050b007c0c */ /* 0x040fe4000bfa6270 */
[----:B------:R-:W-:-:S02]  /*25160*/  LOP3.LUT R2, R11, 0x180, RZ, 0xfc, !PT ;  /* 0x000001800b027812 */ /* 0x000fc400078efcff */
[C---:B------:R-:W-:Y:S02]  /*25170*/  LOP3.LUT R8, R11.reuse, 0x80, RZ, 0xfc, !PT ;  /* 0x000000800b087812 */ /* 0x040fe400078efcff */
[----:B------:R-:W-:Y:S02]  /*25180*/  LOP3.LUT R3, R11, 0x1c0, RZ, 0xfc, !PT ;  /* 0x000001c00b037812 */ /* 0x000fe400078efcff */
[----:B------:R-:W-:Y:S02]  /*25190*/  ISETP.GE.AND P2, PT, R2, UR5, PT ;  /* 0x0000000502007c0c */ /* 0x000fe4000bf46270 */
[----:B------:R-:W-:Y:S02]  /*251a0*/  @P1 LOP3.LUT R16, R16, 0x200, RZ, 0xfc, !PT ;  /* 0x0000020010101812 */ /* 0x000fe400078efcff */
[----:B------:R-:W-:Y:S02]  /*251b0*/  ISETP.GE.AND P4, PT, R8, UR4, PT ;  /* 0x0000000408007c0c */ /* 0x000fe4000bf86270 */
[----:B------:R-:W-:-:S02]  /*251c0*/  LOP3.LUT R16, R16, 0xfffbffff, RZ, 0xc0, !PT ;  /* 0xfffbffff10107812 */ /* 0x000fc400078ec0ff */
[----:B------:R-:W-:Y:S02]  /*251d0*/  ISETP.GE.AND P3, PT, R2, UR4, PT ;  /* 0x0000000402007c0c */ /* 0x000fe4000bf66270 */
[----:B------:R-:W-:Y:S02]  /*251e0*/  @P0 LOP3.LUT R16, R16, 0x40000, RZ, 0xfc, !PT ;  /* 0x0004000010100812 */ /* 0x000fe400078efcff */
[----:B------:R-:W-:Y:S02]  /*251f0*/  ISETP.GE.AND P1, PT, R3, UR4, PT ;  /* 0x0000000403007c0c */ /* 0x000fe4000bf26270 */
[----:B------:R-:W-:Y:S02]  /*25200*/  LOP3.LUT R16, R16, 0xfffffbff, RZ, 0xc0, !PT ;  /* 0xfffffbff10107812 */ /* 0x000fe400078ec0ff */
[----:B------:R-:W-:Y:S02]  /*25210*/  SEL R2, RZ, 0x40, P2 ;  /* 0x00000040ff027807 */ /* 0x000fe40001000000 */
[----:B------:R-:W-:-:S02]  /*25220*/  @P6 LOP3.LUT R16, R16, 0x400, RZ, 0xfc, !PT ;  /* 0x0000040010106812 */ /* 0x000fc400078efcff */
[----:B------:R-:W-:Y:S02]  /*25230*/  LOP3.LUT R10, R11, 0xc0, RZ, 0xfc, !PT ;  /* 0x000000c00b0a7812 */ /* 0x000fe400078efcff */
[----:B------:R-:W-:Y:S02]  /*25240*/  LOP3.LUT R16, R16, 0xfff7ffff, RZ, 0xc0, !PT ;  /* 0xfff7ffff10107812 */ /* 0x000fe400078ec0ff */
[----:B------:R-:W-:Y:S02]  /*25250*/  ISETP.GE.AND P2, PT, R0, UR4, PT ;  /* 0x0000000400007c0c */ /* 0x000fe4000bf46270 */
[----:B------:R-:W-:Y:S02]  /*25260*/  @P5 LOP3.LUT R16, R16, 0x80000, RZ, 0xfc, !PT ;  /* 0x0008000010105812 */ /* 0x000fe400078efcff */
[----:B------:R-:W-:Y:S02]  /*25270*/  SEL R7, RZ, 0x40, P3 ;  /* 0x00000040ff077807 */ /* 0x000fe40001800000 */
[----:B------:R-:W-:-:S02]  /*25280*/  SEL R33, RZ, 0x80, P1 ;  /* 0x00000080ff217807 */ /* 0x000fc40000800000 */
[----:B------:R-:W-:Y:S02]  /*25290*/  ISETP.GE.AND P3, PT, R0, UR5, PT ;  /* 0x0000000500007c0c */ /* 0x000fe4000bf66270 */
[----:B------:R-:W-:Y:S02]  /*252a0*/  ISETP.GE.AND P1, PT, R10, UR4, PT ;  /* 0x000000040a007c0c */ /* 0x000fe4000bf26270 */
[----:B------:R-:W-:Y:S02]  /*252b0*/  SEL R0, RZ, 0xffffffff, P2 ;  /* 0xffffffffff007807 */ /* 0x000fe40001000000 */
[----:B------:R-:W-:Y:S02]  /*252c0*/  LOP3.LUT R16, R16, 0xffffffdf, RZ, 0xc0, !PT ;  /* 0xffffffdf10107812 */ /* 0x000fe400078ec0ff */
[----:B------:R-:W-:Y:S01]  /*252d0*/  ISETP.GE.AND P0, PT, R3, UR5, PT ;  /* 0x0000000503007c0c */ /* 0x000fe2000bf06270 */
[----:B------:R-:W-:Y:S01]  /*252e0*/  IMAD.SHL.U32 R6, R0, 0x2, RZ ;  /* 0x0000000200067824 */ /* 0x000fe200078e00ff */
[----:B------:R-:W-:-:S02]  /*252f0*/  @P4 LOP3.LUT R16, R16, 0x20, RZ, 0xfc, !PT ;  /* 0x0000002010104812 */ /* 0x000fc400078efcff */
[----:B------:R-:W-:Y:S02]  /*25300*/  SEL R0, RZ, 0xffffff80, P0 ;  /* 0xffffff80ff007807 */ /* 0x000fe40000000000 */
[----:B------:R-:W-:Y:S02]  /*25310*/  ISETP.GE.AND P0, PT, R8, UR5, PT ;  /* 0x0000000508007c0c */ /* 0x000fe4000bf06270 */
[----:B------:R-:W-:Y:S02]  /*25320*/  LOP3.LUT R16, R16, 0xffffffef, RZ, 0xc0, !PT ;  /* 0xffffffef10107812 */ /* 0x000fe400078ec0ff */
[----:B------:R-:W-:Y:S02]  /*25330*/  SEL R5, RZ, 0xffffffff, P3 ;  /* 0xffffffffff057807 */ /* 0x000fe40001800000 */
[----:B------:R-:W-:Y:S02]  /*25340*/  @P1 LOP3.LUT R16, R16, 0x10, RZ, 0xfc, !PT ;  /* 0x0000001010101812 */ /* 0x000fe400078efcff */
[----:B------:R-:W-:Y:S01]  /*25350*/  SEL R9, RZ, 0x4, P0 ;  /* 0x00000004ff097807 */ /* 0x000fe20000000000 */
[----:B------:R-:W-:Y:S01]  /*25360*/  IMAD.SHL.U32 R5, R5, 0x2, RZ ;  /* 0x0000000205057824 */ /* 0x000fe200078e00ff */
[----:B------:R-:W-:-:S02]  /*25370*/  LOP3.LUT R16, R16, 0xfffdffff, RZ, 0xc0, !PT ;  /* 0xfffdffff10107812 */ /* 0x000fc400078ec0ff */
[----:B------:R-:W-:Y:S02]  /*25380*/  SEL R3, RZ, 0x1, P6 ;  /* 0x00000001ff037807 */ /* 0x000fe40003000000 */
[----:B------:R-:W-:Y:S02]  /*25390*/  @P0 LOP3.LUT R16, R16, 0x20000, RZ, 0xfc, !PT ;  /* 0x0002000010100812 */ /* 0x000fe400078efcff */
[----:B------:R-:W-:Y:S02]  /*253a0*/  ISETP.GE.AND P0, PT, R10, UR5, PT ;  /* 0x000000050a007c0c */ /* 0x000fe4000bf06270 */
[----:B------:R-:W-:Y:S02]  /*253b0*/  SEL R4, RZ, 0x1, P5 ;  /* 0x00000001ff047807 */ /* 0x000fe40002800000 */
[----:B------:R-:W-:Y:S02]  /*253c0*/  LOP3.LUT R3, R6, 0x2, R3, 0xe2, !PT ;  /* 0x0000000206037812 */ /* 0x000fe400078ee203 */
[----:B------:R-:W-:-:S02]  /*253d0*/  LOP3.LUT R6, R5, 0x2, R4, 0xe2, !PT ;  /* 0x0000000205067812 */ /* 0x000fc400078ee204 */
[----:B------:R-:W-:Y:S02]  /*253e0*/  SEL R8, RZ, 0x8, P0 ;  /* 0x00000008ff087807 */ /* 0x000fe40000000000 */
[----:B------:R-:W-:Y:S02]  /*253f0*/  LOP3.LUT R16, R16, 0xfffeffff, RZ, 0xc0, !PT ;  /* 0xfffeffff10107812 */ /* 0x000fe400078ec0ff */
[----:B------:R-:W-:Y:S02]  /*25400*/  LOP3.LUT R8, R8, R6, R9, 0xfe, !PT ;  /* 0x0000000608087212 */ /* 0x000fe400078efe09 */
[----:B------:R-:W-:Y:S02]  /*25410*/  LOP3.LUT R9, R11, 0x100, RZ, 0xfc, !PT ;  /* 0x000001000b097812 */ /* 0x000fe400078efcff */
[----:B------:R-:W-:Y:S02]  /*25420*/  @P0 LOP3.LUT R16, R16, 0x10000, RZ, 0xfc, !PT ;  /* 0x0001000010100812 */ /* 0x000fe400078efcff */
[----:B------:R-:W-:-:S02]  /*25430*/  ISETP.GE.AND P0, PT, R9, UR4, PT ;  /* 0x0000000409007c0c */ /* 0x000fc4000bf06270 */
[----:B------:R-:W-:Y:S02]  /*25440*/  SEL R4, RZ, 0x4, P4 ;  /* 0x00000004ff047807 */ /* 0x000fe40002000000 */
[----:B------:R-:W-:Y:S02]  /*25450*/  SEL R5, RZ, 0x8, P1 ;  /* 0x00000008ff057807 */ /* 0x000fe40000800000 */
[----:B------:R-:W-:Y:S02]  /*25460*/  LOP3.LUT R16, R16, 0xfffffff7, RZ, 0xc0, !PT ;  /* 0xfffffff710107812 */ /* 0x000fe400078ec0ff */
[----:B------:R-:W-:Y:S02]  /*25470*/  LOP3.LUT R10, R11, 0x140, RZ, 0xfc, !PT ;  /* 0x000001400b0a7812 */ /* 0x000fe400078efcff */
[----:B------:R-:W-:Y:S02]  /*25480*/  LOP3.LUT R4, R5, R3, R4, 0xfe, !PT ;  /* 0x0000000305047212 */ /* 0x000fe400078efe04 */
[----:B------:R-:W-:-:S02]  /*25490*/  SEL R5, RZ, 0x10, P0 ;  /* 0x00000010ff057807 */ /* 0x000fc40000000000 */
[----:B------:R-:W-:Y:S02]  /*254a0*/  @P0 LOP3.LUT R16, R16, 0x8, RZ, 0xfc, !PT ;  /* 0x0000000810100812 */ /* 0x000fe400078efcff */
[----:B------:R-:W-:Y:S01]  /*254b0*/  ISETP.GE.AND P0, PT, R10, UR4, PT ;  /* 0x000000040a007c0c */ /* 0x000fe2000bf06270 */
[----:B------:R-:W-:Y:S01]  /*254c0*/  ULDC UR4, c[0x0][0x424] ;  /* 0x0001090000047ab9 */ /* 0x000fe20000000800 */
[----:B------:R-:W-:Y:S01]  /*254d0*/  LOP3.LUT R16, R16, 0xfffffffb, RZ, 0xc0, !PT ;  /* 0xfffffffb10107812 */ /* 0x000fe200078ec0ff */
[----:B------:R-:W-:Y:S01]  /*254e0*/  USEL UR4, UR4, 0x1, UP0 ;  /* 0x0000000104047887 */ /* 0x000fe20008000000 */
[----:B------:R-:W-:Y:S02]  /*254f0*/  SEL R6, RZ, 0x20, P0 ;  /* 0x00000020ff067807 */ /* 0x000fe40000000000 */
[----:B------:R-:W-:Y:S01]  /*25500*/  LOP3.LUT R3, R32, 0x1f8, RZ, 0xc0, !PT ;  /* 0x000001f820037812 */ /* 0x000fe200078ec0ff */
[----:B------:R-:W-:Y:S01]  /*25510*/  UIMAD UR42, UR4, UR42, URZ ;  /* 0x0000002a042a72a4 */ /* 0x000fe2000f8e023f */
[----:B------:R-:W-:-:S02]  /*25520*/  ISETP.GE.AND P1, PT, R11, UR43, PT ;  /* 0x0000002b0b007c0c */ /* 0x000fc4000bf26270 */
[----:B------:R-:W-:Y:S01]  /*25530*/  LOP3.LUT R3, R3, 0x38, R13, 0x78, !PT ;  /* 0x0000003803037812 */ /* 0x000fe200078e780d */
[----:B------:R-:W-:Y:S01]  /*25540*/  UIADD3 UR4, UR42, 0x3f, URZ ;  /* 0x0000003f2a047890 */ /* 0x000fe2000fffe03f */
[----:B------:R-:W-:Y:S01]  /*25550*/  LOP3.LUT R4, R6, R4, R5, 0xfe, !PT ;  /* 0x0000000406047212 */ /* 0x000fe200078efe05 */
[----:B------:R-:W-:Y:S01]  /*25560*/  UIADD3 UR46, UR42, 0x1, -UR40 ;  /* 0x000000012a2e7890 */ /* 0x000fe2000fffe828 */
[----:B------:R-:W-:Y:S01]  /*25570*/  @P0 LOP3.LUT R16, R16, 0x4, RZ, 0xfc, !PT ;  /* 0x0000000410100812 */ /* 0x000fe200078efcff */
[----:B------:R-:W-:Y:S01]  /*25580*/  UIADD3 UR40, UR42, -UR40, URZ ;  /* 0x800000282a287290 */ /* 0x000fe2000fffe03f */
[----:B------:R-:W-:Y:S02]  /*25590*/  ISETP.GE.AND P0, PT, R9, UR5, PT ;  /* 0x0000000509007c0c */ /* 0x000fe4000bf06270 */
[----:B------:R-:W-:Y:S02]  /*255a0*/  LOP3.LUT R16, R16, 0xffff7fff, RZ, 0xc0, !PT ;  /* 0xffff7fff10107812 */ /* 0x000fe400078ec0ff */
[----:B------:R-:W-:-:S02]  /*255b0*/  SEL R9, RZ, 0x10, P0 ;  /* 0x00000010ff097807 */ /* 0x000fc40000000000 */
[----:B------:R-:W-:Y:S02]  /*255c0*/  LOP3.LUT R32, R3, 0x200, R32, 0xf8, !PT ;  /* 0x0000020003207812 */ /* 0x000fe400078ef820 */
[----:B------:R-:W-:Y:S02]  /*255d0*/  SHF.R.U32.HI R3, RZ, 0x3, R12 ;  /* 0x00000003ff037819 */ /* 0x000fe4000001160c */
[----:B------:R-:W-:-:S03]  /*255e0*/  LOP3.LUT R4, R4, R7, RZ, 0xfc, !PT ;  /* 0x0000000704047212 */ /* 0x000fc600078efcff */
[----:B------:R-:W-:Y:S02]  /*255f0*/  @P0 LOP3.LUT R16, R16, 0x8000, RZ, 0xfc, !PT ;  /* 0x0000800010100812 */ /* 0x000fe400078efcff */
[----:B------:R-:W-:Y:S01]  /*25600*/  ISETP.GE.AND P0, PT, R10, UR5, PT ;  /* 0x000000050a007c0c */ /* 0x000fe2000bf06270 */
[----:B------:R-:W-:Y:S01]  /*25610*/  UMOV UR5, 0x400 ;  /* 0x0000040000057882 */ /* 0x000fe20000000000 */
[----:B------:R-:W-:Y:S01]  /*25620*/  LOP3.LUT R16, R16, 0xffffbfff, RZ, 0xc0, !PT ;  /* 0xffffbfff10107812 */ /* 0x000fe200078ec0ff */
[----:B-1----:R-:W-:Y:S01]  /*25630*/  ULEA UR5, UR6, UR5, 0x18 ;  /* 0x0000000506057291 */ /* 0x002fe2000f8ec03f */
[----:B------:R-:W-:Y:S02]  /*25640*/  SEL R10, RZ, 0x20, P0 ;  /* 0x00000020ff0a7807 */ /* 0x000fe40000000000 */
[----:B------:R-:W-:Y:S02]  /*25650*/  LOP3.LUT R33, R4, R33, RZ, 0xfc, !PT ;  /* 0x0000002104217212 */ /* 0x000fe400078efcff */
[----:B------:R-:W-:Y:S01]  /*25660*/  LOP3.LUT R9, R10, R8, R9, 0xfe, !PT ;  /* 0x000000080a097212 */ /* 0x000fe200078efe09 */
[----:B------:R-:W-:Y:S01]  /*25670*/  IMAD.U32 R17, RZ, RZ, UR5 ;  /* 0x00000005ff117e24 */ /* 0x000fe2000f8e00ff */
[----:B------:R-:W-:Y:S01]  /*25680*/  USHF.R.S32.HI UR5, URZ, 0x1f, UR4 ;  /* 0x0000001f3f057899 */ /* 0x000fe20008011404 */
[----:B------:R-:W-:-:S02]  /*25690*/  LOP3.LUT R29, R4, 0x40, RZ, 0xc0, !PT ;  /* 0x00000040041d7812 */ /* 0x000fc400078ec0ff */
[----:B------:R-:W-:Y:S01]  /*256a0*/  LOP3.LUT R9, R9, R2, RZ, 0xfc, !PT ;  /* 0x0000000209097212 */ /* 0x000fe200078efcff */
[----:B------:R-:W-:Y:S01]  /*256b0*/  IMAD.SHL.U32 R2, R13, 0x10, RZ ;  /* 0x000000100d027824 */ /* 0x000fe200078e00ff */
[----:B------:R-:W-:Y:S01]  /*256c0*/  @P0 LOP3.LUT R16, R16, 0x4000, RZ, 0xfc, !PT ;  /* 0x0000400010100812 */ /* 0x000fe200078efcff */
[----:B------:R-:W-:Y:S01]  /*256d0*/  ULEA.HI UR5, UR5, UR4, URZ, 0x6 ;  /* 0x0000000405057291 */ /* 0x000fe2000f8f303f */
[C---:B------:R-:W-:Y:S01]  /*256e0*/  LOP3.LUT R0, R9.reuse, 0x80, R0, 0xc8, !PT ;  /* 0x0000008009007812 */ /* 0x040fe200078ec800 */
[----:B------:R-:W-:Y:S01]  /*256f0*/  IMAD R22, R32, 0x2, R17 ;  /* 0x0000000220167824 */ /* 0x000fe200078e0211 */
[----:B------:R-:W-:Y:S01]  /*25700*/  LOP3.LUT R9, R9, 0x40, RZ, 0xc0, !PT ;  /* 0x0000004009097812 */ /* 0x000fe200078ec0ff */
[----:B------:R-:W-:Y:S01]  /*25710*/  USHF.R.S32.HI UR39, URZ, 0x6, UR5 ;  /* 0x000000063f277899 */ /* 0x000fe20008011405 */
[----:B------:R-:W-:Y:S02]  /*25720*/  LOP3.LUT R2, R3, 0x70, R2, 0xf8, !PT ;  /* 0x0000007003027812 */ /* 0x000fe400078ef802 */
[----:B------:R-:W-:-:S02]  /*25730*/  SHF.R.U32.HI R2, RZ, 0x2, R9 ;  /* 0x00000002ff027819 */ /* 0x000fc40000011609 */
[----:B------:R-:W-:Y:S02]  /*25740*/  SHF.R.U32.HI R0, RZ, 0x3, R0 ;  /* 0x00000003ff007819 */ /* 0x000fe40000011600 */
[----:B------:R-:W-:Y:S01]  /*25750*/  ISETP.GE.AND P0, PT, R11, UR7, PT ;  /* 0x000000070b007c0c */ /* 0x000fe2000bf06270 */
[----:B------:R2:W-:Y:S01]  /*25760*/  STL [R1+0x424], R2 ;  /* 0x0004240201007387 */ /* 0x0005e20000100800 */
[----:B------:R-:W-:Y:S02]  /*25770*/  LOP3.LUT R16, R16, 0xffefffff, RZ, 0xc0, !PT ;  /* 0xffefffff10107812 */ /* 0x000fe400078ec0ff */
[----:B------:R-:W-:Y:S01]  /*25780*/  LOP3.LUT R28, R33, 0x80, RZ, 0xc0, !PT ;  /* 0x00000080211c7812 */ /* 0x000fe200078ec0ff */
[----:B------:R2:W-:Y:S01]  /*25790*/  STL [R1+0x420], R0 ;  /* 0x0004200001007387 */ /* 0x0005e20000100800 */
[----:B------:R-:W-:Y:S02]  /*257a0*/  LOP3.LUT R16, R16, 0xfffffffd, RZ, 0xc0, !PT ;  /* 0xfffffffd10107812 */ /* 0x000fe400078ec0ff */
[----:B------:R-:W-:-:S02]  /*257b0*/  SHF.R.U32.HI R29, RZ, 0x2, R29 ;  /* 0x00000002ff1d7819 */ /* 0x000fc4000001161d */
[----:B------:R-:W-:Y:S02]  /*257c0*/  @P1 LOP3.LUT R16, R16, 0x2, RZ, 0xfc, !PT ;  /* 0x0000000210101812 */ /* 0x000fe400078efcff */
[----:B------:R-:W-:Y:S02]  /*257d0*/  SHF.R.U32.HI R28, RZ, 0x3, R28 ;  /* 0x00000003ff1c7819 */ /* 0x000fe4000001161c */
[----:B------:R-:W-:-:S07]  /*257e0*/  @P0 LOP3.LUT R16, R16, 0x100000, RZ, 0xfc, !PT ;  /* 0x0010000010100812 */ /* 0x000fce00078efcff */
.L_x_2099:
        /* <DEDUP_REMOVED lines=13> */
[----:B-12345:R-:W-:Y:S05]  /*258c0*/  @P0 BRA `(.L_x_2041) ;  /* 0x0000000000200947 */ /* 0x03efea0003800000 */
        /* <DEDUP_REMOVED lines=8> */
.L_x_2041:
[----:B------:R-:W-:Y:S01]  /*25950*/  ULDC UR8, c[0x0][0xd54] ;  /* 0x0003550000087ab9 */ /* 0x000fe20000000800 */
[----:B------:R-:W-:Y:S01]  /*25960*/  UMOV UR6, UR7 ;  /* 0x0000000700067c82 */ /* 0x000fe20008000000 */
[----:B------:R-:W-:-:S11]  /*25970*/  UISETP.NE.AND UP0, UPT, UR8, 0x1, UPT ;  /* 0x000000010800788c */ /* 0x000fd6000bf05270 */
[----:B------:R-:W-:Y:S02]  /*25980*/  @UP0 ULDC.64 UR10, c[0x0][0xd58] ;  /* 0x00035600000a0ab9 */ /* 0x000fe40000000a00 */
[----:B------:R-:W-:-:S04]  /*25990*/  UIMAD.WIDE.U32 UR4, UR7, UR10, URZ ;  /* 0x0000000a070472a5 */ /* 0x000fc8000f8e003f */
[----:B------:R-:W-:-:S04]  /*259a0*/  @UP0 USHF.R.U32.HI UR6, URZ, UR11, UR5 ;  /* 0x0000000b3f060299 */ /* 0x000fc80008011605 */
[----:B------:R-:W-:-:S12]  /*259b0*/  UIMAD UR4, UR6, UR8, URZ ;  /* 0x00000008060472a4 */ /* 0x000fd8000f8e023f */
.L_x_2042:
        /* <DEDUP_REMOVED lines=20> */
[----:B--2---:R-:W-:Y:S01]  /*25b00*/  IMAD.U32 R2, RZ, RZ, UR4 ;  /* 0x00000004ff027e24 */ /* 0x004fe2000f8e00ff */
        /* <DEDUP_REMOVED lines=15> */
[----:B------:R-:W-:Y:S02]  /*25c00*/  PLOP3.LUT P0, PT, PT, PT, UP0, 0x40, 0x0 ;  /* 0x000000000000781c */ /* 0x000fe40003f0e808 */
[----:B------:R-:W-:-:S11]  /*25c10*/  IMAD.U32 R0, RZ, RZ, UR4 ;  /* 0x00000004ff007e24 */ /* 0x000fd6000f8e00ff */
        /* <DEDUP_REMOVED lines=11> */
.L_x_2044:
[----:B------:R-:W-:-:S11]  /*25cd0*/  UISETP.NE.AND UP1, UPT, UR5, 0x1, UPT ;  /* 0x000000010500788c */ /* 0x000fd6000bf25270 */
[----:B------:R-:W-:Y:S02]  /*25ce0*/  @UP1 ULDC.64 UR8, c[0x0][0xae0] ;  /* 0x0002b80000081ab9 */ /* 0x000fe40000000a00 */
[----:B------:R-:W-:-:S04]  /*25cf0*/  UIMAD.WIDE.U32 UR6, UR4, UR8, URZ ;  /* 0x00000008040672a5 */ /* 0x000fc8000f8e003f */
[----:B------:R-:W-:-:S12]  /*25d00*/  @UP1 USHF.R.U32.HI UR4, URZ, UR9, UR7 ;  /* 0x000000093f041299 */ /* 0x000fd80008011607 */
.L_x_2045:
[----:B------:R-:W-:-:S06]  /*25d10*/  UIMAD UR4, UR4, UR5, UR5 ;  /* 0x00000005040472a4 */ /* 0x000fcc000f8e0205 */
[----:B------:R-:W-:-:S07]  /*25d20*/  VIMNMX R0, R0, UR4, PT ;  /* 0x0000000400007c48 */ /* 0x000fce000bfe0100 */
.L_x_2043:
[----:B------:R-:W-:Y:S01]  /*25d30*/  VIADD R0, R0, 0x3f ;  /* 0x0000003f00007836 */ /* 0x000fe20000000000 */
[----:B------:R-:W-:Y:S01]  /*25d40*/  UISETP.NE.AND UP1, UPT, UR49, URZ, UPT ;  /* 0x0000003f3100728c */ /* 0x000fe2000bf25270 */
[----:B------:R-:W-:Y:S01]  /*25d50*/  PLOP3.LUT P0, PT, PT, PT, UP0, 0x40, 0x0 ;  /* 0x000000000000781c */ /* 0x000fe20003f0e808 */
[----:B------:R-:W-:Y:S02]  /*25d60*/  UMOV UR4, UR43 ;  /* 0x0000002b00047c82 */ /* 0x000fe40008000000 */
[----:B------:R-:W-:-:S04]  /*25d70*/  SHF.R.S32.HI R3, RZ, 0x1f, R0 ;  /* 0x0000001fff037819 */ /* 0x000fc80000011400 */
[----:B------:R-:W-:-:S03]  /*25d80*/  LEA.HI R3, R3, R0, RZ, 0x6 ;  /* 0x0000000003037211 */ /* 0x000fc600078f30ff */
[----:B------:R-:W-:Y:S01]  /*25d90*/  @UP1 ULDC UR6, c[0x0][0x44c] ;  /* 0x0001130000061ab9 */ /* 0x000fe20000000800 */
[----:B------:R-:W-:Y:S01]  /*25da0*/  SHF.R.S32.HI R3, RZ, 0x6, R3 ;  /* 0x00000006ff037819 */ /* 0x000fe20000011403 */
[----:B------:R-:W-:Y:S01]  /*25db0*/  UIMAD.WIDE.U32 UR6, UR43, UR6, URZ ;  /* 0x000000062b0672a5 */ /* 0x000fe2000f8e003f */
[----:B------:R-:W-:Y:S02]  /*25dc0*/  @UP1 ULDC UR8, c[0x0][0x450] ;  /* 0x0001140000081ab9 */ /* 0x000fe40000000800 */
[----:B------:R-:W-:Y:S01]  /*25dd0*/  VIMNMX R24, R3, UR39, PT ;  /* 0x0000002703187c48 */ /* 0x000fe2000bfe0100 */
[----:B------:R-:W-:-:S03]  /*25de0*/  @UP1 USHF.R.U32.HI UR4, URZ, UR8, UR7 ;  /* 0x000000083f041299 */ /* 0x000fc60008011607 */
[----:B------:R-:W-:Y:S01]  /*25df0*/  ULDC UR8, c[0x0][0xad4] ;  /* 0x0002b50000087ab9 */ /* 0x000fe20000000800 */
[----:B------:R0:W-:Y:S01]  /*25e00*/  STL [R1+0x428], R24 ;  /* 0x0004281801007387 */ /* 0x0001e20000100800 */
[----:B------:R-:W-:-:S04]  /*25e10*/  UIADD3 UR4, UR40, UR4, URZ ;  /* 0x0000000428047290 */ /* 0x000fc8000fffe03f */
        /* <DEDUP_REMOVED lines=12> */
.L_x_2047:
[----:B------:R-:W-:-:S11]  /*25ee0*/  UISETP.NE.AND UP0, UPT, UR5, 0x1, UPT ;  /* 0x000000010500788c */ /* 0x000fd6000bf05270 */
[----:B------:R-:W-:Y:S02]  /*25ef0*/  @UP0 ULDC.64 UR10, c[0x0][0xae0] ;  /* 0x0002b800000a0ab9 */ /* 0x000fe40000000a00 */
[----:B------:R-:W-:-:S04]  /*25f00*/  UIMAD.WIDE.U32 UR6, UR4, UR10, URZ ;  /* 0x0000000a040672a5 */ /* 0x000fc8000f8e003f */
[----:B------:R-:W-:-:S12]  /*25f10*/  @UP0 USHF.R.U32.HI UR4, URZ, UR11, UR7 ;  /* 0x0000000b3f040299 */ /* 0x000fd80008011607 */
.L_x_2048:
[----:B------:R-:W-:-:S04]  /*25f20*/  UIMAD UR4, UR4, UR5, URZ ;  /* 0x00000005040472a4 */ /* 0x000fc8000f8e023f */
[----:B------:R-:W-:-:S04]  /*25f30*/  UISETP.LT.AND UP0, UPT, UR8, UR4, UPT ;  /* 0x000000040800728c */ /* 0x000fc8000bf01270 */
[----:B------:R-:W-:-:S12]  /*25f40*/  USEL UR8, UR8, UR4, !UP0 ;  /* 0x0000000408087287 */ /* 0x000fd8000c000000 */
.L_x_2046:
[----:B------:R-:W-:Y:S01]  /*25f50*/  USHF.R.S32.HI UR4, URZ, 0x1f, UR8 ;  /* 0x0000001f3f047899 */ /* 0x000fe20008011408 */
[----:B------:R-:W-:Y:S03]  /*25f60*/  BSSY B7, `(.L_x_2049) ;  /* 0x00003b3000077945 */ /* 0x000fe60003800000 */
[----:B------:R-:W-:-:S04]  /*25f70*/  ULEA.HI UR4, UR4, UR8, URZ, 0x6 ;  /* 0x0000000804047291 */ /* 0x000fc8000f8f303f */
[----:B------:R-:W-:-:S04]  /*25f80*/  USHF.R.S32.HI UR4, URZ, 0x6, UR4 ;  /* 0x000000063f047899 */ /* 0x000fc80008011404 */
[----:B------:R-:W-:-:S04]  /*25f90*/  UISETP.LT.AND UP0, UPT, URZ, UR4, UPT ;  /* 0x000000043f00728c */ /* 0x000fc8000bf01270 */
[----:B------:R-:W-:-:S06]  /*25fa0*/  USEL UR44, URZ, UR4, !UP0 ;  /* 0x000000043f2c7287 */ /* 0x000fcc000c000000 */
[----:B------:R-:W-:-:S13]  /*25fb0*/  ISETP.GT.AND P0, PT, R24, UR44, PT ;  /* 0x0000002c18007c0c */ /* 0x000fda000bf04270 */
        /* <DEDUP_REMOVED lines=8> */
[----:B------:R-:W1:Y:S08]  /*26040*/  FLO.U32 R0, UR4 ;  /* 0x0000000400007d00 */ /* 0x000e7000080e0000 */
[----:B------:R-:W2:Y:S01]  /*26050*/  POPC R5, UR4 ;  /* 0x0000000400057d09 */ /* 0x000ea20008000000 */
[----:B-1----:R-:W-:-:S13]  /*26060*/  ISETP.EQ.U32.AND P0, PT, R0, R7, PT ;  /* 0x000000070000720c */ /* 0x002fda0003f02070 */
[----:B--2---:R-:W2:Y:S01]  /*26070*/  @P0 ATOMG.E.ADD.STRONG.GPU PT, R3, desc[UR36][R2.64], R5 ;  /* 0x00000005020309a8 */ /* 0x004ea200081ee1e4 */
[----:B------:R-:W1:Y:S02]  /*26080*/  S2R R4, SR_LTMASK ;  /* 0x0000000000047919 */ /* 0x000e640000003900 */
[----:B-1----:R-:W-:-:S04]  /*26090*/  LOP3.LUT R4, R4, UR4, RZ, 0xc0, !PT ;  /* 0x0000000404047c12 */ /* 0x002fc8000f8ec0ff */
[----:B------:R-:W1:Y:S01]  /*260a0*/  POPC R7, R4 ;  /* 0x0000000400077309 */ /* 0x000e620000000000 */
[----:B--2---:R-:W1:Y:S02]  /*260b0*/  SHFL.IDX PT, R0, R3, R0, 0x1f ;  /* 0x00001f0003007589 */ /* 0x004e6400000e0000 */
[----:B-1----:R-:W-:Y:S01]  /*260c0*/  IADD3 R36, R0, UR48, R7 ;  /* 0x0000003000247c10 */ /* 0x002fe2000fffe007 */
[----:B------:R-:W-:Y:S06]  /*260d0*/  BRA `(.L_x_2051) ;  /* 0x00000038006c7947 */ /* 0x000fec0003800000 */
.L_x_2050:
        /* <DEDUP_REMOVED lines=8> */
[----:B------:R-:W-:Y:S02]  /*26160*/  IMAD.U32 R4, RZ, RZ, UR6 ;  /* 0x00000006ff047e24 */ /* 0x000fe4000f8e00ff */
[----:B------:R-:W1:Y:S01]  /*26170*/  LDC.64 R2, c[0x4][R2] ;  /* 0x0100000002027b82 */ /* 0x000e620000000a00 */
        /* <DEDUP_REMOVED lines=9> */
[----:B01---5:R-:W-:Y:S05]  /*26210*/  CALL.ABS.NOINC R2 ;  /* 0x0000000002007343 */ /* 0x023fea0003c00000 */
.L_x_2053:
[----:B------:R-:W-:Y:S05]  /*26220*/  BSYNC B6 ;  /* 0x0000000000067941 */ /* 0x000fea0003800000 */
.L_x_2052:
        /* <DEDUP_REMOVED lines=17> */
[----:B-1----:R-:W-:-:S07]  /*26340*/  IMAD.MOV.U32 R13, RZ, RZ, RZ ;  /* 0x000000ffff0d7224 */ /* 0x002fce00078e00ff */
[----:B------:R-:W-:-:S07]  /*26350*/  LEPC R20, `(.L_x_2056) ;  /* 0x000000001014794e */ /* 0x000fce0000000000 */
[----:B0-2--5:R-:W-:Y:S05]  /*26360*/  CALL.ABS.NOINC R2 ;  /* 0x0000000002007343 */ /* 0x025fea0003c00000 */
.L_x_2056:
        /* <DEDUP_REMOVED lines=15> */
.L_x_2055:
[----:B------:R-:W-:Y:S05]  /*26460*/  BSYNC B6 ;  /* 0x0000000000067941 */ /* 0x000fea0003800000 */
.L_x_2054:
[----:B------:R-:W-:Y:S01]  /*26470*/  ULDC.64 UR4, c[0x0][0xaf0] ;  /* 0x0002bc0000047ab9 */ /* 0x000fe20000000a00 */
[----:B------:R-:W-:Y:S01]  /*26480*/  IMAD.U32 R26, RZ, RZ, UR38 ;  /* 0x00000026ff1a7e24 */ /* 0x000fe2000f8e00ff */
[----:B------:R-:W-:Y:S01]  /*26490*/  UISETP.NE.U32.AND UP0, UPT, UR4, URZ, UPT ;  /* 0x0000003f0400728c */ /* 0x000fe2000bf05070 */
[----:B------:R-:W1:Y:S03]  /*264a0*/  LDC R10, c[0x0][0x430] ;  /* 0x00010c00ff0a7b82 */ /* 0x000e660000000800 */
[----:B------:R-:W-:-:S06]  /*264b0*/  UISETP.NE.AND.EX UP0, UPT, UR5, URZ, UPT, UP0 ;  /* 0x0000003f0500728c */ /* 0x000fcc000bf05300 */
[----:B------:R-:W-:-:S05]  /*264c0*/  PLOP3.LUT P0, PT, PT, PT, UP0, 0x80, 0x0 ;  /* 0x000000000000781c */ /* 0x000fca0003f0f008 */
[----:B------:R-:W-:Y:S02]  /*264d0*/  @UP0 ULDC.64 UR4, c[0x0][0xaf0] ;  /* 0x0002bc0000040ab9 */ /* 0x000fe40000000a00 */
[----:B------:R-:W-:-:S06]  /*264e0*/  @UP0 UIMAD.WIDE UR4, UR38, 0x4, UR4 ;  /* 0x00000004260408a5 */ /* 0x000fcc000f8e0204 */
[----:B------:R-:W-:Y:S01]  /*264f0*/  IMAD.U32 R2, RZ, RZ, UR4 ;  /* 0x00000004ff027e24 */ /* 0x000fe2000f8e00ff */
[----:B------:R-:W-:Y:S01]  /*26500*/  ULDC UR4, c[0x0][0xd48] ;  /* 0x0003520000047ab9 */ /* 0x000fe20000000800 */
[----:B------:R-:W-:-:S05]  /*26510*/  IMAD.U32 R3, RZ, RZ, UR5 ;  /* 0x00000005ff037e24 */ /* 0x000fca000f8e00ff */
[----:B------:R2:W5:Y:S01]  /*26520*/  @P0 LDG.E R26, desc[UR36][R2.64] ;  /* 0x00000024021a0981 */ /* 0x000562000c1e1900 */
[----:B------:R-:W-:Y:S01]  /*26530*/  UMOV UR5, 0xffffffff ;  /* 0xffffffff00057882 */ /* 0x000fe20000000000 */
[----:B------:R-:W-:Y:S01]  /*26540*/  IMAD.U32 R19, RZ, RZ, UR4 ;  /* 0x00000004ff137e24 */ /* 0x000fe2000f8e00ff */
[----:B------:R-:W-:Y:S01]  /*26550*/  LEA R25, R24, 0xffffffc0, 0x6 ;  /* 0xffffffc018197811 */ /* 0x000fe200078e30ff */
[----:B------:R-:W-:Y:S06]  /*26560*/  BRA.DIV UR5, `(.L_x_2057) ;  /* 0x0000003e05407947 */ /* 0x000fec000b800000 */
.L_x_2116:
[----:B------:R-:W3:Y:S01]  /*26570*/  S2R R0, SR_TID.X ;  /* 0x0000000000007919 */ /* 0x000ee20000002100 */
[----:B-1----:R-:W-:Y:S01]  /*26580*/  ISETP.NE.AND P1, PT, R10, 0x1, PT ;  /* 0x000000010a00780c */ /* 0x002fe20003f25270 */
[----:B------:R-:W-:Y:S01]  /*26590*/  IMAD.MOV.U32 R35, RZ, RZ, RZ ;  /* 0x000000ffff237224 */ /* 0x000fe200078e00ff */
[----:B-----5:R-:W-:Y:S01]  /*265a0*/  SHF.R.S32.HI R30, RZ, 0x1f, R26 ;  /* 0x0000001fff1e7819 */ /* 0x020fe2000001141a */
[----:B--2---:R-:W1:Y:S01]  /*265b0*/  S2R R2, SR_TID.X ;  /* 0x0000000000027919 */ /* 0x004e620000002100 */
[----:B------:R-:W-:-:S09]  /*265c0*/  LOP3.LUT R16, R16, 0xffffdfff, RZ, 0xc0, !PT ;  /* 0xffffdfff10107812 */ /* 0x000fd200078ec0ff */
[----:B------:R-:W2:Y:S01]  /*265d0*/  @P1 LDC R4, c[0x0][0x434] ;  /* 0x00010d00ff041b82 */ /* 0x000ea20000000800 */
[----:B------:R-:W-:-:S07]  /*265e0*/  @P1 LOP3.LUT R16, R16, 0x2000, RZ, 0xfc, !PT ;  /* 0x0000200010101812 */ /* 0x000fce00078efcff */
[----:B------:R-:W4:Y:S01]  /*265f0*/  @P1 LDC R5, c[0x0][0x438] ;  /* 0x00010e00ff051b82 */ /* 0x000f220000000800 */
[----:B---3--:R-:W-:Y:S01]  /*26600*/  LOP3.LUT R0, R0, 0x7f, RZ, 0xc0, !PT ;  /* 0x0000007f00007812 */ /* 0x008fe200078ec0ff */
[----:B-1----:R-:W-:-:S03]  /*26610*/  IMAD.SHL.U32 R8, R2, 0x10, RZ ;  /* 0x0000001002087824 */ /* 0x002fc600078e00ff */
[----:B------:R-:W-:-:S04]  /*26620*/  SHF.R.U32.HI R0, RZ, 0x3, R0 ;  /* 0x00000003ff007819 */ /* 0x000fc80000011600 */
[----:B------:R-:W-:-:S05]  /*26630*/  LOP3.LUT R8, R0, 0x70, R8, 0xf8, !PT ;  /* 0x0000007000087812 */ /* 0x000fca00078ef808 */
[----:B------:R-:W-:-:S04]  /*26640*/  IMAD.IADD R0, R8, 0x1, R25 ;  /* 0x0000000108007824 */ /* 0x000fc800078e0219 */
[C---:B------:R-:W-:Y:S01]  /*26650*/  IMAD.IADD R37, R0.reuse, 0x1, R31 ;  /* 0x0000000100257824 */ /* 0x040fe200078e021f */
[----:B------:R-:W-:-:S03]  /*26660*/  ISETP.GE.AND P0, PT, R0, UR42, PT ;  /* 0x0000002a00007c0c */ /* 0x000fc6000bf06270 */
[----:B--2---:R-:W-:Y:S01]  /*26670*/  @P1 IMAD.HI.U32 R4, R37, R4, RZ ;  /* 0x0000000425041227 */ /* 0x004fe200078e00ff */
[----:B------:R-:W-:-:S03]  /*26680*/  ISETP.GT.U32.OR P0, PT, R8, 0x3f, P0 ;  /* 0x0000003f0800780c */ /* 0x000fc60000704470 */
[----:B------:R-:W-:Y:S01]  /*26690*/  IMAD.MOV.U32 R0, RZ, RZ, R37 ;  /* 0x000000ffff007224 */ /* 0x000fe200078e0025 */
[----:B----4-:R-:W-:-:S09]  /*266a0*/  @P1 SHF.R.U32.HI R0, RZ, R5, R4 ;  /* 0x00000005ff001219 */ /* 0x010fd20000011604 */
[----:B------:R-:W1:Y:S01]  /*266b0*/  @!P0 LDC.64 R2, c[0x0][0x428] ;  /* 0x00010a00ff028b82 */ /* 0x000e620000000a00 */
[----:B------:R-:W-:-:S07]  /*266c0*/  @!P0 SHF.R.S32.HI R7, RZ, 0x1f, R0 ;  /* 0x0000001fff078819 */ /* 0x000fce0000011400 */
[----:B------:R-:W2:Y:S01]  /*266d0*/  @!P0 LDC.64 R4, c[0x0][0x418] ;  /* 0x00010600ff048b82 */ /* 0x000ea20000000a00 */
[----:B-1----:R-:W-:-:S04]  /*266e0*/  @!P0 IMAD R6, R30, R2, RZ ;  /* 0x000000021e068224 */ /* 0x002fc800078e02ff */
[C---:B------:R-:W-:Y:S02]  /*266f0*/  @!P0 IMAD R9, R26.reuse, R3, R6 ;  /* 0x000000031a098224 */ /* 0x040fe400078e0206 */
[--C-:B------:R-:W-:Y:S02]  /*26700*/  @!P0 IMAD.MOV.U32 R6, RZ, RZ, R0.reuse ;  /* 0x000000ffff068224 */ /* 0x100fe400078e0000 */
[----:B------:R-:W-:Y:S02]  /*26710*/  IMAD.MOV R0, RZ, RZ, -R0 ;  /* 0x000000ffff007224 */ /* 0x000fe400078e0a00 */
[----:B------:R-:W-:-:S04]  /*26720*/  @!P0 IMAD.WIDE.U32 R2, R26, R2, R6 ;  /* 0x000000021a028225 */ /* 0x000fc800078e0006 */
[----:B------:R-:W-:Y:S01]  /*26730*/  IMAD R37, R10, R0, R37 ;  /* 0x000000000a257224 */ /* 0x000fe200078e0225 */
[C---:B--2---:R-:W-:Y:S01]  /*26740*/  @!P0 LEA R4, P1, R2.reuse, R4, 0x2 ;  /* 0x0000000402048211 */ /* 0x044fe200078210ff */
[----:B------:R-:W-:Y:S02]  /*26750*/  IMAD R0, RZ, RZ, -UR38 ;  /* 0x80000026ff007e24 */ /* 0x000fe4000f8e02ff */
[----:B------:R-:W-:Y:S02]  /*26760*/  @!P0 IMAD.IADD R3, R3, 0x1, R9 ;  /* 0x0000000103038824 */ /* 0x000fe400078e0209 */
[----:B------:R-:W-:Y:S02]  /*26770*/  IMAD R19, R19, R0, UR45 ;  /* 0x0000002d13137e24 */ /* 0x000fe4000f8e0200 */
[----:B------:R-:W-:Y:S01]  /*26780*/  IMAD.U32 R0, RZ, RZ, UR47 ;  /* 0x0000002fff007e24 */ /* 0x000fe2000f8e00ff */
[----:B------:R-:W-:-:S04]  /*26790*/  @!P0 LEA.HI.X R5, R2, R5, R3, 0x2, P1 ;  /* 0x0000000502058211 */ /* 0x000fc800008f1403 */
[----:B------:R-:W-:Y:S01]  /*267a0*/  ISETP.NE.AND P2, PT, R0, 0x3, PT ;  /* 0x000000030000780c */ /* 0x000fe20003f45270 */
[----:B------:R1:W5:Y:S01]  /*267b0*/  @!P0 LDG.E R35, desc[UR36][R4.64] ;  /* 0x0000002404238981 */ /* 0x000362000c1e1900 */
[----:B------:R-:W-:Y:S02]  /*267c0*/  ISETP.GT.U32.AND P0, PT, R8, 0x3f, PT ;  /* 0x0000003f0800780c */ /* 0x000fe40003f04070 */
[----:B------:R-:W-:Y:S02]  /*267d0*/  LOP3.LUT R16, R16, 0xfffff7ff, RZ, 0xc0, !PT ;  /* 0xfffff7ff10107812 */ /* 0x000fe400078ec0ff */
[----:B0-----:R-:W-:-:S07]  /*267e0*/  SHF.R.S32.HI R24, RZ, 0x1f, R19 ;  /* 0x0000001fff187819 */ /* 0x001fce0000011413 */
[----:B------:R-:W-:-:S04]  /*267f0*/  @P2 LOP3.LUT R16, R16, 0x800, RZ, 0xfc, !PT ;  /* 0x0000080010102812 */ /* 0x000fc800078efcff */
[----:B------:R-:W-:-:S04]  /*26800*/  LOP3.LUT R16, R16, 0xfffffffe, RZ, 0xc0, !PT ;  /* 0xfffffffe10107812 */ /* 0x000fc800078ec0ff */
[----:B------:R-:W-:Y:S01]  /*26810*/  @P0 LOP3.LUT R16, R16, 0x1, RZ, 0xfc, !PT ;  /* 0x0000000110100812 */ /* 0x000fe200078efcff */
[----:B-1----:R-:W-:Y:S06]  /*26820*/  @!P2 BRA `(.L_x_2058) ;  /* 0x000000000004a947 */ /* 0x002fec0003800000 */
[----:B------:R-:W-:Y:S01]  /*26830*/  BPT.TRAP 0x1 ;  /* 0x000000040000795c */ /* 0x000fe20000300000 */
.L_x_2058:
[----:B------:R-:W-:Y:S01]  /*26840*/  IMAD R27, R18, 0x8, R17 ;  /* 0x00000008121b7824 */ /* 0x000fe200078e0211 */
[----:B------:R-:W-:Y:S01]  /*26850*/  SHF.L.U32 R0, R23, 0x1f, RZ ;  /* 0x0000001f17007819 */ /* 0x000fe200000006ff */
[----:B------:R-:W-:Y:S03]  /*26860*/  BSSY B0, `(.L_x_2059) ;  /* 0x0000003000007945 */ /* 0x000fe60003800000 */
[----:B------:R-:W0:Y:S02]  /*26870*/  SYNCS.PHASECHK.TRANS64.TRYWAIT P0, [R27+URZ+0x38840], R0 ;  /* 0x038840001b0075a7 */ /* 0x000e24000800017f */
[----:B0-----:R-:W-:Y:S05]  /*26880*/  @!P0 BRA `(.L_x_2060) ;  /* 0x0000003800a48947 */ /* 0x001fea0003800000 */
.L_x_2117:
[----:B------:R-:W-:Y:S05]  /*26890*/  BSYNC B0 ;  /* 0x0000000000007941 */ /* 0x000fea0003800000 */
.L_x_2059:
[----:B0-----:R-:W-:Y:S01]  /*268a0*/  SHF.R.S32.HI R0, RZ, 0x1f, R37 ;  /* 0x0000001fff007819 */ /* 0x001fe20000011425 */
[----:B------:R-:W-:Y:S01]  /*268b0*/  ULDC.64 UR4, c[0x0][0x300] ;  /* 0x0000c00000047ab9 */ /* 0x000fe20000000a00 */
[----:B-----5:R-:W-:Y:S01]  /*268c0*/  SHF.R.S32.HI R4, RZ, 0x1f, R35 ;  /* 0x0000001fff047819 */ /* 0x020fe20000011423 */
[----:B------:R-:W-:Y:S01]  /*268d0*/  IMAD.WIDE.U32 R2, R37, UR4, RZ ;  /* 0x0000000425027c25 */ /* 0x000fe2000f8e00ff */
[----:B------:R-:W0:Y:S01]  /*268e0*/  S2R R6, SR_TID.X ;  /* 0x0000000000067919 */ /* 0x000e220000002100 */
[----:B------:R-:W-:Y:S01]  /*268f0*/  LOP3.LUT P2, RZ, R16, 0x2, RZ, 0xc0, !PT ;  /* 0x0000000210ff7812 */ /* 0x000fe2000784c0ff */
[----:B------:R1:W-:Y:S04]  /*26900*/  STL [R1+0x438], R0 ;  /* 0x0004380001007387 */ /* 0x0003e80000100800 */
[----:B------:R2:W-:Y:S01]  /*26910*/  STL [R1+0x43c], R4 ;  /* 0x00043c0401007387 */ /* 0x0005e20000100800 */
[----:B-1----:R-:W-:-:S04]  /*26920*/  IMAD R0, R0, UR4, RZ ;  /* 0x0000000400007c24 */ /* 0x002fc8000f8e02ff */
[----:B------:R-:W-:Y:S01]  /*26930*/  IMAD R5, R37, UR5, R0 ;  /* 0x0000000525057c24 */ /* 0x000fe2000f8e0200 */
[----:B------:R-:W-:Y:S02]  /*26940*/  ULDC.64 UR4, c[0x0][0x310] ;  /* 0x0000c40000047ab9 */ /* 0x000fe40000000a00 */
[----:B------:R-:W-:Y:S02]  /*26950*/  IMAD R0, R4, UR4, RZ ;  /* 0x0000000404007c24 */ /* 0x000fe4000f8e02ff */
[----:B--2---:R-:W1:Y:S01]  /*26960*/  S2R R4, SR_TID.X ;  /* 0x0000000000047919 */ /* 0x004e620000002100 */
[----:B------:R-:W-:Y:S02]  /*26970*/  IMAD.IADD R3, R3, 0x1, R5 ;  /* 0x0000000103037824 */ /* 0x000fe400078e0205 */
        /* <DEDUP_REMOVED lines=8> */
[----:B0-----:R-:W-:Y:S01]  /*26a00*/  IMAD.SHL.U32 R8, R6, 0x8, RZ ;  /* 0x0000000806087824 */ /* 0x001fe200078e00ff */
[----:B------:R-:W-:Y:S01]  /*26a10*/  LEA R0, P0, R2, UR4, 0x1 ;  /* 0x0000000402007c11 */ /* 0x000fe2000f8008ff */
[----:B------:R-:W-:Y:S01]  /*26a20*/  IMAD.IADD R5, R3, 0x1, R5 ;  /* 0x0000000103057824 */ /* 0x000fe200078e0205 */
[----:B------:R-:W-:Y:S02]  /*26a30*/  UMOV UR4, 0xffffffff ;  /* 0xffffffff00047882 */ /* 0x000fe40000000000 */
[----:B------:R-:W-:Y:S02]  /*26a40*/  LOP3.LUT R8, R8, 0x38, RZ, 0xc0, !PT ;  /* 0x0000003808087812 */ /* 0x000fe400078ec0ff */
[----:B------:R-:W-:Y:S02]  /*26a50*/  LEA.HI.X R5, R2, UR5, R5, 0x1, P0 ;  /* 0x0000000502057c11 */ /* 0x000fe400080f0c05 */
[----:B-1----:R-:W-:-:S04]  /*26a60*/  LOP3.LUT R4, R4, 0x7f, RZ, 0xc0, !PT ;  /* 0x0000007f04047812 */ /* 0x002fc800078ec0ff */
[----:B------:R-:W-:-:S04]  /*26a70*/  SHF.R.U32.HI R4, RZ, 0x3, R4 ;  /* 0x00000003ff047819 */ /* 0x000fc80000011604 */
[----:B------:R-:W-:Y:S01]  /*26a80*/  IADD3 R25, -R4, UR42, -R25 ;  /* 0x0000002a04197c10 */ /* 0x000fe2000fffe919 */
[----:B------:R-:W-:-:S03]  /*26a90*/  IMAD R4, R18, 0x1000, R32 ;  /* 0x0000100012047824 */ /* 0x000fc600078e0220 */
[----:B------:R-:W-:Y:S01]  /*26aa0*/  ISETP.GE.AND P0, PT, R25, 0x1, PT ;  /* 0x000000011900780c */ /* 0x000fe20003f06270 */
[----:B------:R-:W-:-:S12]  /*26ab0*/  BRA.DIV UR4, `(.L_x_2061) ;  /* 0x0000003a042c7947 */ /* 0x000fd8000b800000 */
[----:B------:R-:W0:Y:S01]  /*26ac0*/  SHFL.IDX PT, R14, R0, RZ, 0x181f ;  /* 0x00181fff000e7589 */ /* 0x000e2200000e0000 */
[----:B------:R-:W-:-:S03]  /*26ad0*/  @P0 IMAD R7, R4, 0x2, R17 ;  /* 0x0000000204070824 */ /* 0x000fc600078e0211 */
[----:B------:R-:W1:Y:S01]  /*26ae0*/  SHFL.IDX PT, R2, R5, RZ, 0x181f ;  /* 0x00181fff05027589 */ /* 0x000e6200000e0000 */
[----:B0-----:R-:W-:-:S03]  /*26af0*/  @P0 LEA R6, P1, R8, R14, 0x1 ;  /* 0x0000000e08060211 */ /* 0x001fc600078208ff */
[----:B------:R-:W0:Y:S02]  /*26b00*/  SHFL.IDX PT, R14, R0, 0x1, 0x181f ;  /* 0x00381f00000e7f89 */ /* 0x000e2400000e0000 */
[----:B-1----:R-:W-:Y:S02]  /*26b10*/  @P0 IMAD.X R3, RZ, RZ, R2, P1 ;  /* 0x000000ffff030224 */ /* 0x002fe400008e0602 */
[----:B------:R-:W-:-:S05]  /*26b20*/  @P0 IMAD.MOV.U32 R2, RZ, RZ, R6 ;  /* 0x000000ffff020224 */ /* 0x000fca00078e0006 */
[----:B------:R1:W-:Y:S01]  /*26b30*/  @P0 LDGSTS.E.BYPASS.LTC128B.128 [R7+0x22400], desc[UR36][R2.64], !P2 ;  /* 0x2240000002070fae */ /* 0x0003e2000d101d64 */
[----:B------:R-:W-:-:S03]  /*26b40*/  ISETP.GE.AND P0, PT, R25, 0x11, PT ;  /* 0x000000111900780c */ /* 0x000fc60003f06270 */
[----:B-1----:R-:W1:Y:S10]  /*26b50*/  SHFL.IDX PT, R2, R5, 0x1, 0x181f ;  /* 0x00381f0005027f89 */ /* 0x002e7400000e0000 */
[----:B0-----:R-:W-:Y:S01]  /*26b60*/  @P0 LEA R6, P1, R8, R14, 0x1 ;  /* 0x0000000e08060211 */ /* 0x001fe200078208ff */
[----:B------:R-:W-:Y:S01]  /*26b70*/  @P0 IMAD R9, R4, 0x2, R17 ;  /* 0x0000000204090824 */ /* 0x000fe200078e0211 */
[----:B------:R-:W0:Y:S03]  /*26b80*/  SHFL.IDX PT, R14, R0, 0x2, 0x181f ;  /* 0x00581f00000e7f89 */ /* 0x000e2600000e0000 */
[----:B-1----:R-:W-:-:S02]  /*26b90*/  @P0 IMAD.X R3, RZ, RZ, R2, P1 ;  /* 0x000000ffff030224 */ /* 0x002fc400008e0602 */
[----:B------:R-:W-:-:S05]  /*26ba0*/  @P0 IMAD.MOV.U32 R2, RZ, RZ, R6 ;  /* 0x000000ffff020224 */ /* 0x000fca00078e0006 */
[----:B------:R1:W-:Y:S01]  /*26bb0*/  @P0 LDGSTS.E.BYPASS.LTC128B.128 [R9+0x22c00], desc[UR36][R2.64], !P2 ;  /* 0x22c0000002090fae */ /* 0x0003e2000d101d64 */
[----:B------:R-:W-:-:S03]  /*26bc0*/  ISETP.GE.AND P0, PT, R25, 0x21, PT ;  /* 0x000000211900780c */ /* 0x000fc60003f06270 */
[----:B-1----:R-:W1:Y:S10]  /*26bd0*/  SHFL.IDX PT, R2, R5, 0x2, 0x181f ;  /* 0x00581f0005027f89 */ /* 0x002e7400000e0000 */
[----:B0-----:R-:W-:Y:S01]  /*26be0*/  @P0 LEA R6, P1, R8, R14, 0x1 ;  /* 0x0000000e08060211 */ /* 0x001fe200078208ff */
[----:B------:R-:W-:Y:S01]  /*26bf0*/  @P0 IMAD R7, R4, 0x2, R17 ;  /* 0x0000000204070824 */ /* 0x000fe200078e0211 */
[----:B------:R-:W0:Y:S04]  /*26c00*/  SHFL.IDX PT, R5, R5, 0x3, 0x181f ;  /* 0x00781f0005057f89 */ /* 0x000e2800000e0000 */
[----:B------:R2:W3:Y:S01]  /*26c10*/  SHFL.IDX PT, R14, R0, 0x3, 0x181f ;  /* 0x00781f00000e7f89 */ /* 0x0004e200000e0000 */
[----:B-1----:R-:W-:-:S02]  /*26c20*/  @P0 IMAD.X R3, RZ, RZ, R2, P1 ;  /* 0x000000ffff030224 */ /* 0x002fc400008e0602 */
[----:B------:R-:W-:-:S05]  /*26c30*/  @P0 IMAD.MOV.U32 R2, RZ, RZ, R6 ;  /* 0x000000ffff020224 */ /* 0x000fca00078e0006 */
[----:B0-----:R2:W-:Y:S02]  /*26c40*/  @P0 LDGSTS.E.BYPASS.LTC128B.128 [R7+0x23400], desc[UR36][R2.64], !P2 ;  /* 0x2340000002070fae */ /* 0x0015e4000d101d64 */
.L_x_2127:
[----:B------:R-:W-:-:S13]  /*26c50*/  ISETP.GE.AND P0, PT, R25, 0x31, PT ;  /* 0x000000311900780c */ /* 0x000fda0003f06270 */
[----:B--23--:R-:W-:-:S05]  /*26c60*/  @P0 LEA R2, P1, R8, R14, 0x1 ;  /* 0x0000000e08020211 */ /* 0x00cfca00078208ff */
[----:B------:R-:W-:Y:S02]  /*26c70*/  @P0 IMAD.X R3, RZ, RZ, R5, P1 ;  /* 0x000000ffff030224 */ /* 0x000fe400008e0605 */
[----:B------:R-:W-:-:S05]  /*26c80*/  @P0 IMAD R5, R4, 0x2, R17 ;  /* 0x0000000204050824 */ /* 0x000fca00078e0211 */
[----:B------:R-:W-:Y:S01]  /*26c90*/  @!PT LDS RZ, [RZ] ;  /* 0x00000000fffff984 */ /* 0x000fe20000000800 */
[----:B------:R-:W-:Y:S01]  /*26ca0*/  @!PT LDS RZ, [RZ] ;  /* 0x00000000fffff984 */ /* 0x000fe20000000800 */
[----:B------:R-:W-:Y:S01]  /*26cb0*/  @!PT LDS RZ, [RZ] ;  /* 0x00000000fffff984 */ /* 0x000fe20000000800 */
[----:B------:R0:W-:Y:S01]  /*26cc0*/  @P0 LDGSTS.E.BYPASS.LTC128B.128 [R5+0x23c00], desc[UR36][R2.64], !P2 ;  /* 0x23c0000002050fae */ /* 0x0001e2000d101d64 */
[----:B------:R-:W-:Y:S01]  /*26cd0*/  PLOP3.LUT P0, PT, PT, PT, PT, 0x80, 0x0 ;  /* 0x000000000000781c */ /* 0x000fe20003f0f070 */
[----:B------:R-:W-:-:S12]  /*26ce0*/  NOP ;  /* 0x0000000000007918 */ /* 0x000fd80000000000 */
.L_x_2062:
[----:B------:R-:W-:Y:S02]  /*26cf0*/  PLOP3.LUT P1, PT, P1, P0, PT, 0xa2, 0x0 ;  /* 0x000000000000781c */ /* 0x000fe40000f21472 */
[----:B------:R-:W-:-:S08]  /*26d00*/  @P0 R2UR P1, UR4, R27 ;  /* 0x000000001b0402ca */ /* 0x000fd00000020000 */
[----:B------:R-:W-:-:S05]  /*26d10*/  @P0 PLOP3.LUT P0, PT, P1, PT, PT, 0x80, 0x0 ;  /* 0x000000000000081c */ /* 0x000fca0000f0f070 */
[----:B------:R-:W-:Y:S01]  /*26d20*/  @!P1 SYNCS.ARRIVE.TRANS64.RED.A0T1 RZ, [UR4+0x38830], RZ ;  /* 0x038830ffffff99a7 */ /* 0x000fe20008200404 */
[----:B------:R-:W-:Y:S07]  /*26d30*/  @!P1 ARRIVES.LDGSTSBAR.64.TRANSCNT [UR4+0x38830] ;  /* 0x03883000ff0099b0 */ /* 0x000fee0008000a84 */
[----:B------:R-:W-:Y:S05]  /*26d40*/  @P0 BRA.U.ANY `(.L_x_2062) ;  /* 0xfffffffd00e80947 */ /* 0x000fea000393ffff */
[----:B------:R-:W-:Y:S01]  /*26d50*/  NOP ;  /* 0x0000000000007918 */ /* 0x000fe20000000000 */
[----:B------:R-:W-:-:S13]  /*26d60*/  LOP3.LUT P2, RZ, R16, 0x800, RZ, 0xc0, !PT ;  /* 0x0000080010ff7812 */ /* 0x000fda000784c0ff */
[----:B------:R-:W-:Y:S05]  /*26d70*/  @!P2 BRA `(.L_x_2063) ;  /* 0x000000000004a947 */ /* 0x000fea0003800000 */
[----:B------:R-:W-:Y:S01]  /*26d80*/  BPT.TRAP 0x1 ;  /* 0x000000040000795c */ /* 0x000fe20000300000 */
.L_x_2063:
[----:B------:R1:W-:Y:S02]  /*26d90*/  SYNCS.ARRIVE.TRANS64.A1T0 RZ, [R27+URZ+0x38830], RZ ;  /* 0x038830ff1bff79a7 */ /* 0x0003e4000810003f */
[----:B------:R-:W-:Y:S05]  /*26da0*/  WARPSYNC.ALL ;  /* 0x0000000000007948 */ /* 0x000fea0003800000 */
[----:B------:R-:W-:Y:S01]  /*26db0*/  VIADD R0, R17, 0x20400 ;  /* 0x0002040011007836 */ /* 0x000fe20000000000 */
[----:B------:R-:W-:Y:S01]  /*26dc0*/  BAR.SYNC.DEFER_BLOCKING 0x8, 0x100 ;  /* 0x0204000000007b1d */ /* 0x000fe20000010000 */
[----:B------:R-:W-:-:S03]  /*26dd0*/  USHF.R.S32.HI UR50, URZ, 0x1f, UR38 ;  /* 0x0000001f3f327899 */ /* 0x000fc60008011426 */
[----:B------:R-:W-:Y:S02]  /*26de0*/  LOP3.LUT P0, RZ, R0, 0x3ff, RZ, 0xc0, !PT ;  /* 0x000003ff00ff7812 */ /* 0x000fe4000780c0ff */
[----:B------:R-:W-:Y:S11]  /*26df0*/  BSSY B6, `(.L_x_2064) ;  /* 0x0000012000067945 */ /* 0x000ff60003800000 */
        /* <DEDUP_REMOVED lines=17> */
.L_x_2065:
[----:B------:R-:W-:Y:S05]  /*26f10*/  BSYNC B6 ;  /* 0x0000000000067941 */ /* 0x000fea0003800000 */
.L_x_2064:
[----:B0-----:R-:W0:Y:S01]  /*26f20*/  S2R R2, SR_TID.X ;  /* 0x0000000000027919 */ /* 0x001e220000002100 */
[----:B------:R-:W-:Y:S01]  /*26f30*/  UISETP.NE.AND UP0, UPT, UR49, URZ, UPT ;  /* 0x0000003f3100728c */ /* 0x000fe2000bf05270 */
[----:B------:R-:W-:Y:S01]  /*26f40*/  R2UR UR6, R24 ;  /* 0x00000000180672ca */ /* 0x000fe200000e0000 */
[----:B------:R-:W-:Y:S01]  /*26f50*/  ULDC.64 UR8, c[0x0][0x2d8] ;  /* 0x0000b60000087ab9 */ /* 0x000fe20000000a00 */
[----:B------:R-:W-:Y:S01]  /*26f60*/  R2UR UR7, R19 ;  /* 0x00000000130772ca */ /* 0x000fe200000e0000 */
[----:B------:R-:W2:Y:S01]  /*26f70*/  S2R R21, SR_TID.X ;  /* 0x0000000000157919 */ /* 0x000ea20000002100 */
[----:B------:R-:W-:Y:S02]  /*26f80*/  LOP3.LUT P5, RZ, R16, 0x100000, RZ, 0xc0, !PT ;  /* 0x0010000010ff7812 */ /* 0x000fe400078ac0ff */
[----:B------:R-:W-:-:S04]  /*26f90*/  PLOP3.LUT P0, PT, PT, PT, UP0, 0x80, 0x0 ;  /* 0x000000000000781c */ /* 0x000fc80003f0f008 */
[----:B------:R-:W-:-:S03]  /*26fa0*/  @UP0 ULDC UR4, c[0x0][0x44c] ;  /* 0x0001130000040ab9 */ /* 0x000fc60000000800 */
[----:B------:R-:W-:-:S04]  /*26fb0*/  UIMAD UR6, UR6, UR8, URZ ;  /* 0x00000008060672a4 */ /* 0x000fc8000f8e023f */
[----:B------:R-:W-:Y:S01]  /*26fc0*/  UIMAD UR6, UR7, UR9, UR6 ;  /* 0x00000009070672a4 */ /* 0x000fe2000f8e0206 */
[C---:B0-----:R-:W-:Y:S01]  /*26fd0*/  LOP3.LUT R20, R2.reuse, 0x7f, RZ, 0xc0, !PT ;  /* 0x0000007f02147812 */ /* 0x041fe200078ec0ff */
[----:B------:R-:W-:-:S03]  /*26fe0*/  IMAD.SHL.U32 R2, R2, 0x10, RZ ;  /* 0x0000001002027824 */ /* 0x000fc600078e00ff */
[----:B------:R-:W-:Y:S01]  /*26ff0*/  SHF.R.U32.HI R20, RZ, 0x3, R20 ;  /* 0x00000003ff147819 */ /* 0x000fe20000011614 */
[----:B--2---:R-:W-:-:S03]  /*27000*/  IMAD.SHL.U32 R7, R21, 0x8, RZ ;  /* 0x0000000815077824 */ /* 0x004fc600078e00ff */
[----:B------:R-:W-:Y:S02]  /*27010*/  LOP3.LUT R2, R20, 0x70, R2, 0xf8, !PT ;  /* 0x0000007014027812 */ /* 0x000fe400078ef802 */
[----:B------:R-:W-:Y:S02]  /*27020*/  LOP3.LUT R20, R21, 0x7f, RZ, 0xc0, !PT ;  /* 0x0000007f15147812 */ /* 0x000fe400078ec0ff */
[----:B------:R-:W-:Y:S01]  /*27030*/  LOP3.LUT R7, R7, 0x38, RZ, 0xc0, !PT ;  /* 0x0000003807077812 */ /* 0x000fe200078ec0ff */
[----:B------:R-:W-:Y:S01]  /*27040*/  VIADD R34, R2, UR43 ;  /* 0x0000002b02227c36 */ /* 0x000fe20008000000 */
[----:B------:R-:W-:-:S03]  /*27050*/  SHF.R.U32.HI R8, RZ, 0x3, R20 ;  /* 0x00000003ff087819 */ /* 0x000fc60000011614 */
[----:B------:R-:W-:Y:S01]  /*27060*/  @P0 IMAD.HI.U32 R2, R34, UR4, RZ ;  /* 0x0000000422020c27 */ /* 0x000fe2000f8e00ff */
[----:B------:R-:W-:Y:S01]  /*27070*/  PLOP3.LUT P0, PT, PT, PT, UP0, 0x80, 0x0 ;  /* 0x000000000000781c */ /* 0x000fe20003f0f008 */
[----:B------:R-:W-:Y:S02]  /*27080*/  @UP0 ULDC UR4, c[0x0][0x450] ;  /* 0x0001140000040ab9 */ /* 0x000fe40000000800 */
[----:B------:R-:W-:-:S10]  /*27090*/  IMAD.MOV.U32 R0, RZ, RZ, R34 ;  /* 0x000000ffff007224 */ /* 0x000fd400078e0022 */
[----:B------:R-:W-:Y:S02]  /*270a0*/  @P0 SHF.R.U32.HI R0, RZ, UR4, R2 ;  /* 0x00000004ff000c19 */ /* 0x000fe40008011602 */
[----:B------:R-:W-:-:S13]  /*270b0*/  R2UR UR4, R19 ;  /* 0x00000000130472ca */ /* 0x000fda00000e0000 */
[----:B------:R-:W-:-:S03]  /*270c0*/  UIMAD.WIDE.U32 UR4, UR4, UR8, URZ ;  /* 0x00000008040472a5 */ /* 0x000fc6000f8e003f */
[----:B------:R-:W-:Y:S01]  /*270d0*/  ULDC.64 UR8, c[0x0][0x2e0] ;  /* 0x0000b80000087ab9 */ /* 0x000fe20000000a00 */
[----:B------:R-:W-:Y:S02]  /*270e0*/  UIADD3 UR5, UR5, UR6, URZ ;  /* 0x0000000605057290 */ /* 0x000fe4000fffe03f */
[----:B------:R-:W-:Y:S02]  /*270f0*/  UIMAD UR6, UR50, UR8, URZ ;  /* 0x00000008320672a4 */ /* 0x000fe4000f8e023f */
[----:B------:R-:W-:Y:S02]  /*27100*/  UIMAD.WIDE.U32 UR4, UR38, UR8, UR4 ;  /* 0x00000008260472a5 */ /* 0x000fe4000f8e0004 */
[----:B------:R-:W-:-:S04]  /*27110*/  UIMAD UR6, UR38, UR9, UR6 ;  /* 0x00000009260672a4 */ /* 0x000fc8000f8e0206 */
[----:B------:R-:W-:Y:S01]  /*27120*/  IMAD.U32 R4, RZ, RZ, UR4 ;  /* 0x00000004ff047e24 */ /* 0x000fe2000f8e00ff */
[----:B------:R-:W-:Y:S02]  /*27130*/  UIADD3 UR6, UR5, UR6, URZ ;  /* 0x0000000605067290 */ /* 0x000fe4000fffe03f */
[----:B------:R-:W-:Y:S02]  /*27140*/  IMAD.U32 R5, RZ, RZ, UR5 ;  /* 0x00000005ff057e24 */ /* 0x000fe4000f8e00ff */
[----:B------:R-:W-:Y:S01]  /*27150*/  IMAD.MOV.U32 R2, RZ, RZ, R4 ;  /* 0x000000ffff027224 */ /* 0x000fe200078e0004 */
[----:B------:R-:W-:Y:S01]  /*27160*/  SHF.R.S32.HI R4, RZ, 0x1f, R0 ;  /* 0x0000001fff047819 */ /* 0x000fe20000011400 */
[----:B------:R-:W-:Y:S01]  /*27170*/  ULDC.64 UR4, c[0x0][0x2d0] ;  /* 0x0000b40000047ab9 */ /* 0x000fe20000000a00 */
[----:B------:R-:W-:-:S03]  /*27180*/  IMAD.U32 R3, RZ, RZ, UR6 ;  /* 0x00000006ff037e24 */ /* 0x000fc6000f8e00ff */
[----:B------:R-:W-:Y:S02]  /*27190*/  IMAD R5, R4, UR4, RZ ;  /* 0x0000000404057c24 */ /* 0x000fe4000f8e02ff */
[----:B------:R-:W-:Y:S01]  /*271a0*/  IMAD.WIDE.U32 R2, R0, UR4, R2 ;  /* 0x0000000400027c25 */ /* 0x000fe2000f8e0002 */
[----:B------:R-:W-:-:S03]  /*271b0*/  ULDC UR4, c[0x0][0x448] ;  /* 0x0001120000047ab9 */ /* 0x000fc60000000800 */
[----:B------:R-:W-:Y:S02]  /*271c0*/  IMAD R4, R0, UR5, R5 ;  /* 0x0000000500047c24 */ /* 0x000fe4000f8e0205 */
[----:B------:R-:W-:Y:S02]  /*271d0*/  IMAD.MOV R0, RZ, RZ, -R0 ;  /* 0x000000ffff007224 */ /* 0x000fe400078e0a00 */
[----:B------:R-:W-:Y:S02]  /*271e0*/  IMAD.IADD R3, R3, 0x1, R4 ;  /* 0x0000000103037824 */ /* 0x000fe400078e0204 */
[----:B------:R-:W-:Y:S01]  /*271f0*/  IMAD R0, R0, UR4, R34 ;  /* 0x0000000400007c24 */ /* 0x000fe2000f8e0222 */
[----:B------:R-:W-:-:S03]  /*27200*/  ULDC.64 UR4, c[0x0][0x2c8] ;  /* 0x0000b20000047ab9 */ /* 0x000fc60000000a00 */
[----:B------:R-:W-:Y:S01]  /*27210*/  IMAD.WIDE.U32 R2, R0, UR4, R2 ;  /* 0x0000000400027c25 */ /* 0x000fe2000f8e0002 */
[----:B------:R-:W-:-:S05]  /*27220*/  SHF.R.S32.HI R4, RZ, 0x1f, R0 ;  /* 0x0000001fff047819 */ /* 0x000fca0000011400 */
[----:B------:R-:W-:-:S04]  /*27230*/  IMAD R5, R4, UR4, RZ ;  /* 0x0000000404057c24 */ /* 0x000fc8000f8e02ff */
        /* <DEDUP_REMOVED lines=8> */
[----:B------:R-:W-:Y:S01]  /*272c0*/  VIADD R4, R8, UR43 ;  /* 0x0000002b08047c36 */ /* 0x000fe20008000000 */
[----:B------:R-:W-:Y:S02]  /*272d0*/  LOP3.LUT R16, R16, 0xfffffeff, RZ, 0xc0, !PT ;  /* 0xfffffeff10107812 */ /* 0x000fe400078ec0ff */
[----:B------:R-:W2:Y:S02]  /*272e0*/  SHFL.IDX PT, R2, R5, RZ, 0x181f ;  /* 0x00181fff05027589 */ /* 0x000ea400000e0000 */
[----:B------:R-:W-:-:S13]  /*272f0*/  ISETP.GE.AND P1, PT, R4, UR41, PT ;  /* 0x0000002904007c0c */ /* 0x000fda000bf26270 */
[----:B------:R-:W-:-:S04]  /*27300*/  @P1 LOP3.LUT R16, R16, 0x100, RZ, 0xfc, !PT ;  /* 0x0000010010101812 */ /* 0x000fc800078efcff */
[----:B------:R-:W-:Y:S02]  /*27310*/  LOP3.LUT R16, R16, 0xffffff7f, RZ, 0xc0, !PT ;  /* 0xffffff7f10107812 */ /* 0x000fe400078ec0ff */
[----:B0-----:R-:W-:Y:S02]  /*27320*/  @!P1 LEA R6, P0, R7, R14, 0x1 ;  /* 0x0000000e07069211 */ /* 0x001fe400078008ff */
[----:B------:R-:W0:Y:S03]  /*27330*/  SHFL.IDX PT, R14, R0, 0x1, 0x181f ;  /* 0x00381f00000e7f89 */ /* 0x000e2600000e0000 */
[----:B--2---:R-:W-:Y:S02]  /*27340*/  @!P1 IMAD.X R3, RZ, RZ, R2, P0 ;  /* 0x000000ffff039224 */ /* 0x004fe400000e0602 */
[----:B------:R-:W-:Y:S02]  /*27350*/  @!P1 IMAD.MOV.U32 R2, RZ, RZ, R6 ;  /* 0x000000ffff029224 */ /* 0x000fe400078e0006 */
[----:B------:R-:W-:-:S03]  /*27360*/  VIADD R6, R4, 0x10 ;  /* 0x0000001004067836 */ /* 0x000fc60000000000 */
[----:B------:R2:W-:Y:S02]  /*27370*/  @!P1 LDGSTS.E.BYPASS.LTC128B.128 [R22+0x20400], desc[UR36][R2.64], !P5 ;  /* 0x2040000002169fae */ /* 0x0005e4000e901d64 */
[----:B------:R-:W-:Y:S02]  /*27380*/  ISETP.GE.AND P1, PT, R6, UR41, PT ;  /* 0x0000002906007c0c */ /* 0x000fe4000bf26270 */
[----:B--2---:R-:W2:Y:S11]  /*27390*/  SHFL.IDX PT, R2, R5, 0x1, 0x181f ;  /* 0x00381f0005027f89 */ /* 0x004eb600000e0000 */
[----:B0-----:R-:W-:-:S02]  /*273a0*/  @!P1 LEA R6, P0, R7, R14, 0x1 ;  /* 0x0000000e07069211 */ /* 0x001fc400078008ff */
[----:B------:R-:W0:Y:S01]  /*273b0*/  SHFL.IDX PT, R14, R0, 0x2, 0x181f ;  /* 0x00581f00000e7f89 */ /* 0x000e2200000e0000 */
[----:B------:R-:W-:-:S04]  /*273c0*/  @P1 LOP3.LUT R16, R16, 0x80, RZ, 0xfc, !PT ;  /* 0x0000008010101812 */ /* 0x000fc800078efcff */
[----:B------:R-:W-:Y:S01]  /*273d0*/  LOP3.LUT R16, R16, 0xffffffbf, RZ, 0xc0, !PT ;  /* 0xffffffbf10107812 */ /* 0x000fe200078ec0ff */
[----:B--2---:R-:W-:Y:S02]  /*273e0*/  @!P1 IMAD.X R3, RZ, RZ, R2, P0 ;  /* 0x000000ffff039224 */ /* 0x004fe400000e0602 */
[----:B------:R-:W-:Y:S02]  /*273f0*/  @!P1 IMAD.MOV.U32 R2, RZ, RZ, R6 ;  /* 0x000000ffff029224 */ /* 0x000fe400078e0006 */
[----:B------:R-:W-:-:S03]  /*27400*/  VIADD R6, R4, 0x20 ;  /* 0x0000002004067836 */ /* 0x000fc60000000000 */
[----:B------:R2:W-:Y:S02]  /*27410*/  @!P1 LDGSTS.E.BYPASS.LTC128B.128 [R22+0x20c00], desc[UR36][R2.64], !P5 ;  /* 0x20c0000002169fae */ /* 0x0005e4000e901d64 */
[----:B------:R-:W-:Y:S02]  /*27420*/  ISETP.GE.AND P1, PT, R6, UR41, PT ;  /* 0x0000002906007c0c */ /* 0x000fe4000bf26270 */
[----:B--2---:R-:W2:Y:S11]  /*27430*/  SHFL.IDX PT, R2, R5, 0x2, 0x181f ;  /* 0x00581f0005027f89 */ /* 0x004eb600000e0000 */
[----:B0-----:R-:W-:Y:S01]  /*27440*/  @!P1 LEA R6, P0, R7, R14, 0x1 ;  /* 0x0000000e07069211 */ /* 0x001fe200078008ff */
[----:B------:R-:W0:Y:S01]  /*27450*/  SHFL.IDX PT, R5, R5, 0x3, 0x181f ;  /* 0x00781f0005057f89 */ /* 0x000e2200000e0000 */
[----:B------:R-:W-:-:S03]  /*27460*/  @P1 LOP3.LUT R16, R16, 0x40, RZ, 0xfc, !PT ;  /* 0x0000004010101812 */ /* 0x000fc600078efcff */
[----:B------:R3:W4:Y:S01]  /*27470*/  SHFL.IDX PT, R14, R0, 0x3, 0x181f ;  /* 0x00781f00000e7f89 */ /* 0x00072200000e0000 */
[----:B--2---:R-:W-:Y:S02]  /*27480*/  @!P1 IMAD.X R3, RZ, RZ, R2, P0 ;  /* 0x000000ffff039224 */ /* 0x004fe400000e0602 */
[----:B------:R-:W-:-:S05]  /*27490*/  @!P1 IMAD.MOV.U32 R2, RZ, RZ, R6 ;  /* 0x000000ffff029224 */ /* 0x000fca00078e0006 */
[----:B0-----:R3:W-:Y:S02]  /*274a0*/  @!P1 LDGSTS.E.BYPASS.LTC128B.128 [R22+0x21400], desc[UR36][R2.64], !P5 ;  /* 0x2140000002169fae */ /* 0x0017e4000e901d64 */
.L_x_2136:
[----:B------:R-:W-:Y:S01]  /*274b0*/  VIADD R4, R4, 0x30 ;  /* 0x0000003004047836 */ /* 0x000fe20000000000 */
[----:B------:R-:W-:-:S04]  /*274c0*/  LOP3.LUT R16, R16, 0xffffefff, RZ, 0xc0, !PT ;  /* 0xffffefff10107812 */ /* 0x000fc800078ec0ff */
[----:B------:R-:W-:-:S13]  /*274d0*/  ISETP.GE.AND P1, PT, R4, UR41, PT ;  /* 0x0000002904007c0c */ /* 0x000fda000bf26270 */
[----:B---34-:R-:W-:Y:S02]  /*274e0*/  @!P1 LEA R2, P0, R7, R14, 0x1 ;  /* 0x0000000e07029211 */ /* 0x018fe400078008ff */
[----:B------:R-:W-:-:S03]  /*274f0*/  @P1 LOP3.LUT R16, R16, 0x1000, RZ, 0xfc, !PT ;  /* 0x0000100010101812 */ /* 0x000fc600078efcff */
[----:B------:R-:W-:Y:S01]  /*27500*/  @!P1 IMAD.X R3, RZ, RZ, R5, P0 ;  /* 0x000000ffff039224 */ /* 0x000fe200000e0605 */
[----:B------:R-:W-:-:S04]  /*27510*/  PLOP3.LUT P0, PT, PT, PT, PT, 0x80, 0x0 ;  /* 0x000000000000781c */ /* 0x000fc80003f0f070 */
[----:B------:R-:W-:Y:S01]  /*27520*/  @!PT LDS RZ, [RZ] ;  /* 0x00000000fffff984 */ /* 0x000fe20000000800 */
[----:B------:R-:W-:Y:S01]  /*27530*/  @!PT LDS RZ, [RZ] ;  /* 0x00000000fffff984 */ /* 0x000fe20000000800 */
[----:B------:R-:W-:Y:S01]  /*27540*/  @!PT LDS RZ, [RZ] ;  /* 0x00000000fffff984 */ /* 0x000fe20000000800 */
[----:B------:R0:W-:Y:S01]  /*27550*/  @!P1 LDGSTS.E.BYPASS.LTC128B.128 [R22+0x21c00], desc[UR36][R2.64], !P5 ;  /* 0x21c0000002169fae */ /* 0x0001e2000e901d64 */
[----:B------:R-:W-:-:S08]  /*27560*/  NOP ;  /* 0x0000000000007918 */ /* 0x000fd00000000000 */
.L_x_2067:
[----:B------:R-:W-:Y:S02]  /*27570*/  PLOP3.LUT P1, PT, P1, P0, PT, 0xa2, 0x0 ;  /* 0x000000000000781c */ /* 0x000fe40000f21472 */
[----:B------:R-:W-:-:S08]  /*27580*/  @P0 R2UR P1, UR4, R17 ;  /* 0x00000000110402ca */ /* 0x000fd00000020000 */
[----:B------:R-:W-:-:S05]  /*27590*/  @P0 PLOP3.LUT P0, PT, P1, PT, PT, 0x80, 0x0 ;  /* 0x000000000000081c */ /* 0x000fca0000f0f070 */
[----:B------:R-:W-:Y:S01]  /*275a0*/  @!P1 SYNCS.ARRIVE.TRANS64.RED.A0T1 RZ, [UR4+0x38800], RZ ;  /* 0x038800ffffff99a7 */ /* 0x000fe20008200404 */
[----:B------:R-:W-:Y:S07]  /*275b0*/  @!P1 ARRIVES.LDGSTSBAR.64.TRANSCNT [UR4+0x38800] ;  /* 0x03880000ff0099b0 */ /* 0x000fee0008000a84 */
[----:B------:R-:W-:Y:S05]  /*275c0*/  @P0 BRA.U.ANY `(.L_x_2067) ;  /* 0xfffffffd00e80947 */ /* 0x000fea000393ffff */
[----:B------:R-:W-:Y:S01]  /*275d0*/  ULDC.64 UR4, c[0x0][0x3d8] ;  /* 0x0000f60000047ab9 */ /* 0x000fe20000000a00 */
[----:B------:R-:W-:Y:S01]  /*275e0*/  NOP ;  /* 0x0000000000007918 */ /* 0x000fe20000000000 */
[----:B------:R-:W-:Y:S01]  /*275f0*/  IMAD R0, R24, UR4, RZ ;  /* 0x0000000418007c24 */ /* 0x000fe2000f8e02ff */
[----:B------:R2:W-:Y:S01]  /*27600*/  SYNCS.ARRIVE.TRANS64.A1T0 RZ, [R17+URZ+0x38800], RZ ;  /* 0x038800ff11ff79a7 */ /* 0x0005e2000810003f */
[C---:B------:R-:W-:Y:S01]  /*27610*/  IMAD.WIDE.U32 R4, R19.reuse, UR4, RZ ;  /* 0x0000000413047c25 */ /* 0x040fe2000f8e00ff */
[----:B------:R-:W-:Y:S03]  /*27620*/  BSSY B6, `(.L_x_2068) ;  /* 0x0000018000067945 */ /* 0x000fe60003800000 */
[----:B------:R-:W-:Y:S01]  /*27630*/  IMAD R0, R19, UR5, R0 ;  /* 0x0000000513007c24 */ /* 0x000fe2000f8e0200 */
[----:B------:R2:W-:Y:S01]  /*27640*/  STL.64 [R1+0x430], R4 ;  /* 0x0004300401007387 */ /* 0x0005e20000100a00 */
[----:B0-----:R-:W-:-:S02]  /*27650*/  VIADD R2, R17, 0x26400 ;  /* 0x0002640011027836 */ /* 0x001fc40000000000 */
[----:B------:R-:W-:-:S03]  /*27660*/  IMAD.IADD R0, R5, 0x1, R0 ;  /* 0x0000000105007824 */ /* 0x000fc600078e0200 */
[----:B------:R-:W-:Y:S02]  /*27670*/  LOP3.LUT P0, RZ, R2, 0x3ff, RZ, 0xc0, !PT ;  /* 0x000003ff02ff7812 */ /* 0x000fe4000780c0ff */
[----:B------:R2:W-:Y:S11]  /*27680*/  STL [R1+0x444], R0 ;  /* 0x0004440001007387 */ /* 0x0005f60000100800 */
[----:B--2---:R-:W-:Y:S05]  /*27690*/  @!P0 BRA `(.L_x_2069) ;  /* 0x0000000000408947 */ /* 0x004fea0003800000 */
        /* <DEDUP_REMOVED lines=16> */
.L_x_2069:
[----:B------:R-:W-:Y:S05]  /*277a0*/  BSYNC B6 ;  /* 0x0000000000067941 */ /* 0x000fea0003800000 */
.L_x_2068:
[----:B------:R-:W2:Y:S04]  /*277b0*/  LDL.LU.64 R4, [R1+0x430] ;  /* 0x0004300001047983 */ /* 0x000ea80000300a00 */
[----:B------:R-:W3:Y:S01]  /*277c0*/  LDL.LU R20, [R1+0x444] ;  /* 0x0004440001147983 */ /* 0x000ee20000300800 */
[----:B------:R-:W-:Y:S01]  /*277d0*/  UISETP.NE.AND UP0, UPT, UR49, URZ, UPT ;  /* 0x0000003f3100728c */ /* 0x000fe2000bf05270 */
[----:B------:R-:W-:Y:S01]  /*277e0*/  IMAD.MOV.U32 R2, RZ, RZ, R34 ;  /* 0x000000ffff027224 */ /* 0x000fe200078e0022 */
[----:B------:R-:W-:Y:S01]  /*277f0*/  ULDC UR6, c[0x0][0x448] ;  /* 0x0001120000067ab9 */ /* 0x000fe20000000800 */
[----:B------:R0:W5:Y:S01]  /*27800*/  LDL R8, [R1+0x424] ;  /* 0x0004240001087983 */ /* 0x0001620000100800 */
[----:B------:R-:W-:Y:S01]  /*27810*/  ULDC.64 UR8, c[0x0][0x3e0] ;  /* 0x0000f80000087ab9 */ /* 0x000fe20000000a00 */
[----:B------:R-:W-:-:S02]  /*27820*/  LOP3.LUT P2, RZ, R16, 0x20000, RZ, 0xc0, !PT ;  /* 0x0002000010ff7812 */ /* 0x000fc4000784c0ff */
[----:B------:R0:W5:Y:S01]  /*27830*/  LDL R6, [R1+0x420] ;  /* 0x0004200001067983 */ /* 0x0001620000100800 */
[----:B------:R-:W-:Y:S02]  /*27840*/  PLOP3.LUT P0, PT, PT, PT, UP0, 0x80, 0x0 ;  /* 0x000000000000781c */ /* 0x000fe40003f0f008 */
[C---:B------:R-:W-:Y:S01]  /*27850*/  LOP3.LUT P3, RZ, R16.reuse, 0x10000, RZ, 0xc0, !PT ;  /* 0x0001000010ff7812 */ /* 0x040fe2000786c0ff */
[----:B------:R-:W-:Y:S01]  /*27860*/  @UP0 ULDC UR4, c[0x0][0x44c] ;  /* 0x0001130000040ab9 */ /* 0x000fe20000000800 */
[C---:B------:R-:W-:Y:S02]  /*27870*/  LOP3.LUT P4, RZ, R16.reuse, 0x8000, RZ, 0xc0, !PT ;  /* 0x0000800010ff7812 */ /* 0x040fe4000788c0ff */
[----:B------:R-:W-:-:S07]  /*27880*/  LOP3.LUT P5, RZ, R16, 0x4000, RZ, 0xc0, !PT ;  /* 0x0000400010ff7812 */ /* 0x000fce00078ac0ff */
[----:B------:R-:W-:Y:S01]  /*27890*/  @P0 IMAD.HI.U32 R0, R34, UR4, RZ ;  /* 0x0000000422000c27 */ /* 0x000fe2000f8e00ff */
[----:B------:R-:W-:Y:S01]  /*278a0*/  PLOP3.LUT P0, PT, PT, PT, UP0, 0x80, 0x0 ;  /* 0x000000000000781c */ /* 0x000fe20003f0f008 */
[----:B------:R-:W-:-:S12]  /*278b0*/  @UP0 ULDC UR4, c[0x0][0x450] ;  /* 0x0001140000040ab9 */ /* 0x000fd80000000800 */
[----:B------:R-:W-:-:S04]  /*278c0*/  @P0 SHF.R.U32.HI R2, RZ, UR4, R0 ;  /* 0x00000004ff020c19 */ /* 0x000fc80008011600 */
[--C-:B------:R-:W-:Y:S02]  /*278d0*/  SHF.R.S32.HI R0, RZ, 0x1f, R2.reuse ;  /* 0x0000001fff007819 */ /* 0x100fe40000011402 */
[----:B--2---:R-:W-:Y:S02]  /*278e0*/  R2UR UR5, R5 ;  /* 0x00000000050572ca */ /* 0x004fe400000e0000 */
[----:B------:R-:W-:Y:S02]  /*278f0*/  R2UR UR4, R4 ;  /* 0x00000000040472ca */ /* 0x000fe400000e0000 */
[----:B---3--:R-:W-:Y:S01]  /*27900*/  R2UR UR5, R20 ;  /* 0x00000000140572ca */ /* 0x008fe200000e0000 */
[----:B------:R-:W-:Y:S01]  /*27910*/  IMAD.MOV R5, RZ, RZ, -R2 ;  /* 0x000000ffff057224 */ /* 0x000fe200078e0a02 */
[----:B------:R-:W2:Y:S03]  /*27920*/  S2R R20, SR_TID.X ;  /* 0x0000000000147919 */ /* 0x000ea60000002100 */
[----:B------:R-:W-:Y:S01]  /*27930*/  IMAD R5, R5, UR6, R34 ;  /* 0x0000000605057c24 */ /* 0x000fe2000f8e0222 */
[----:B------:R-:W-:-:S04]  /*27940*/  UIMAD UR6, UR50, UR8, URZ ;  /* 0x00000008320672a4 */ /* 0x000fc8000f8e023f */
[----:B------:R-:W-:-:S03]  /*27950*/  UIMAD UR6, UR38, UR9, UR6 ;  /* 0x00000009260672a4 */ /* 0x000fc6000f8e0206 */
[----:B------:R-:W-:-:S03]  /*27960*/  UIMAD.WIDE.U32 UR4, UR38, UR8, UR4 ;  /* 0x00000008260472a5 */ /* 0x000fc6000f8e0004 */
[----:B------:R-:W-:Y:S01]  /*27970*/  ULDC.64 UR8, c[0x0][0x3d0] ;  /* 0x0000f40000087ab9 */ /* 0x000fe20000000a00 */
[----:B------:R-:W-:Y:S01]  /*27980*/  UIADD3 UR5, UR5, UR6, URZ ;  /* 0x0000000605057290 */ /* 0x000fe2000fffe03f */
[----:B------:R-:W-:Y:S02]  /*27990*/  IMAD R7, R0, UR8, RZ ;  /* 0x0000000800077c24 */ /* 0x000fe4000f8e02ff */
[----:B------:R-:W-:Y:S01]  /*279a0*/  IMAD.U32 R3, RZ, RZ, UR8 ;  /* 0x00000008ff037e24 */ /* 0x000fe2000f8e00ff */
[----:B------:R-:W-:Y:S01]  /*279b0*/  SHF.R.S32.HI R0, RZ, 0x1f, R5 ;  /* 0x0000001fff007819 */ /* 0x000fe20000011405 */
        /* <DEDUP_REMOVED lines=10> */
[----:B------:R-:W-:Y:S01]  /*27a60*/  UMOV UR4, 0xffffffff ;  /* 0xffffffff00047882 */ /* 0x000fe20000000000 */
[----:B--2---:R-:W-:-:S03]  /*27a70*/  IMAD.SHL.U32 R9, R20, 0x8, RZ ;  /* 0x0000000814097824 */ /* 0x004fc600078e00ff */
[----:B------:R-:W-:Y:S02]  /*27a80*/  LEA.HI.X R4, R2, UR5, R3, 0x1, P0 ;  /* 0x0000000502047c11 */ /* 0x000fe400080f0c03 */
[----:B------:R-:W-:Y:S01]  /*27a90*/  LOP3.LUT R9, R9, 0x38, RZ, 0xc0, !PT ;  /* 0x0000003809097812 */ /* 0x000fe200078ec0ff */
[----:B0-----:R-:W-:Y:S06]  /*27aa0*/  BRA.DIV UR4, `(.L_x_2070) ;  /* 0x0000003204887947 */ /* 0x001fec000b800000 */
[C---:B------:R-:W-:Y:S01]  /*27ab0*/  LOP3.LUT P1, RZ, R16.reuse, 0x40, RZ, 0xc0, !PT ;  /* 0x0000004010ff7812 */ /* 0x040fe2000782c0ff */
[----:B------:R-:W0:Y:S01]  /*27ac0*/  SHFL.IDX PT, R14, R0, RZ, 0x181f ;  /* 0x00181fff000e7589 */ /* 0x000e2200000e0000 */
[C---:B------:R-:W-:Y:S02]  /*27ad0*/  LOP3.LUT P6, RZ, R16.reuse, 0x40000, RZ, 0xc0, !PT ;  /* 0x0004000010ff7812 */ /* 0x040fe400078cc0ff */
[----:B------:R-:W-:Y:S01]  /*27ae0*/  LOP3.LUT R16, R16, 0xffbfffff, RZ, 0xc0, !PT ;  /* 0xffbfffff10107812 */ /* 0x000fe200078ec0ff */
[----:B------:R-:W2:Y:S04]  /*27af0*/  SHFL.IDX PT, R2, R4, RZ, 0x181f ;  /* 0x00181fff04027589 */ /* 0x000ea800000e0000 */
[----:B------:R-:W-:Y:S04]  /*27b00*/  SHFL.IDX PT, R5, R4, 0x1, 0x181f ;  /* 0x00381f0004057f89 */ /* 0x000fe800000e0000 */
[----:B------:R-:W-:-:S04]  /*27b10*/  @P1 LOP3.LUT R16, R16, 0x400000, RZ, 0xfc, !PT ;  /* 0x0040000010101812 */ /* 0x000fc800078efcff */
[C---:B------:R-:W-:Y:S02]  /*27b20*/  LOP3.LUT P1, RZ, R16.reuse, 0x80, RZ, 0xc0, !PT ;  /* 0x0000008010ff7812 */ /* 0x040fe4000782c0ff */
[----:B------:R-:W-:-:S11]  /*27b30*/  LOP3.LUT R16, R16, 0xff7fffff, RZ, 0xc0, !PT ;  /* 0xff7fffff10107812 */ /* 0x000fd600078ec0ff */
[----:B------:R-:W-:-:S04]  /*27b40*/  @P1 LOP3.LUT R16, R16, 0x800000, RZ, 0xfc, !PT ;  /* 0x0080000010101812 */ /* 0x000fc800078efcff */
[----:B------:R-:W-:-:S13]  /*27b50*/  LOP3.LUT P1, RZ, R16, 0x100, RZ, 0xc0, !PT ;  /* 0x0000010010ff7812 */ /* 0x000fda000782c0ff */
[----:B0-----:R-:W-:-:S05]  /*27b60*/  @!P1 LEA R14, P0, R9, R14, 0x1 ;  /* 0x0000000e090e9211 */ /* 0x001fca00078008ff */
[----:B--2---:R-:W-:Y:S01]  /*27b70*/  @!P1 IMAD.X R3, RZ, RZ, R2, P0 ;  /* 0x000000ffff039224 */ /* 0x004fe200000e0602 */
[----:B------:R-:W-:Y:S01]  /*27b80*/  LOP3.LUT P0, RZ, R16, 0x80000, RZ, 0xc0, !PT ;  /* 0x0008000010ff7812 */ /* 0x000fe2000780c0ff */
[----:B------:R-:W-:Y:S02]  /*27b90*/  @!P1 IMAD.MOV.U32 R2, RZ, RZ, R14 ;  /* 0x000000ffff029224 */ /* 0x000fe400078e000e */
[----:B------:R-:W0:Y:S10]  /*27ba0*/  SHFL.IDX PT, R14, R0, 0x1, 0x181f ;  /* 0x00381f00000e7f89 */ /* 0x000e3400000e0000 */
        /* <DEDUP_REMOVED lines=11> */
[----:B0-----:R-:W-:-:S05]  /*27c60*/  @!P1 LEA R14, P0, R9, R14, 0x1 ;  /* 0x0000000e090e9211 */ /* 0x001fca00078008ff */
[----:B------:R-:W-:Y:S01]  /*27c70*/  @!P1 IMAD.X R5, RZ, RZ, R5, P0 ;  /* 0x000000ffff059224 */ /* 0x000fe200000e0605 */
[----:B------:R-:W-:Y:S01]  /*27c80*/  LOP3.LUT P0, RZ, R16, 0x80000, RZ, 0xc0, !PT ;  /* 0x0008000010ff7812 */ /* 0x000fe2000780c0ff */
[----:B--2---:R-:W-:Y:S02]  /*27c90*/  @!P1 IMAD.MOV.U32 R2, RZ, RZ, R14 ;  /* 0x000000ffff029224 */ /* 0x004fe400078e000e */
[----:B------:R-:W-:Y:S01]  /*27ca0*/  @!P1 IMAD.MOV.U32 R3, RZ, RZ, R5 ;  /* 0x000000ffff039224 */ /* 0x000fe200078e0005 */
[----:B------:R-:W0:Y:S04]  /*27cb0*/  SHFL.IDX PT, R14, R0, 0x2, 0x181f ;  /* 0x00581f00000e7f89 */ /* 0x000e2800000e0000 */
[----:B------:R-:W2:Y:S04]  /*27cc0*/  SHFL.IDX PT, R5, R4, 0x2, 0x181f ;  /* 0x00581f0004057f89 */ /* 0x000ea800000e0000 */
[----:B------:R-:W3:Y:S04]  /*27cd0*/  SHFL.IDX PT, R4, R4, 0x3, 0x181f ;  /* 0x00781f0004047f89 */ /* 0x000ee800000e0000 */
        /* <DEDUP_REMOVED lines=12> */
[----:B--2---:R-:W-:Y:S01]  /*27da0*/  @!P1 IMAD.X R5, RZ, RZ, R5, P0 ;  /* 0x000000ffff059224 */ /* 0x004fe200000e0605 */
[----:B------:R-:W-:Y:S01]  /*27db0*/  LOP3.LUT P0, RZ, R16, 0x80000, RZ, 0xc0, !PT ;  /* 0x0008000010ff7812 */ /* 0x000fe2000780c0ff */
[----:B----4-:R-:W-:Y:S02]  /*27dc0*/  @!P1 IMAD.MOV.U32 R2, RZ, RZ, R14 ;  /* 0x000000ffff029224 */ /* 0x010fe400078e000e */
[----:B------:R-:W-:Y:S01]  /*27dd0*/  @!P1 IMAD.MOV.U32 R3, RZ, RZ, R5 ;  /* 0x000000ffff039224 */ /* 0x000fe200078e0005 */
[----:B------:R2:W4:Y:S09]  /*27de0*/  SHFL.IDX PT, R14, R0, 0x3, 0x181f ;  /* 0x00781f00000e7f89 */ /* 0x00053200000e0000 */
        /* <DEDUP_REMOVED lines=9> */
[----:B---34-:R2:W-:Y:S02]  /*27e80*/  @!P1 LDGSTS.E.BYPASS.LTC128B.128 [R22+0x35400], desc[UR36][R2.64+0x380], P0 ;  /* 0x3540038002169fae */ /* 0x0185e40008101d64 */
.L_x_2146:
[C---:B------:R-:W-:Y:S02]  /*27e90*/  LOP3.LUT P1, RZ, R16.reuse, 0x1000, RZ, 0xc0, !PT ;  /* 0x0000100010ff7812 */ /* 0x040fe4000782c0ff */
[----:B------:R-:W-:-:S11]  /*27ea0*/  LOP3.LUT P6, RZ, R16, 0x40000, RZ, 0xc0, !PT ;  /* 0x0004000010ff7812 */ /* 0x000fd600078cc0ff */
[----:B0-2---:R-:W-:-:S05]  /*27eb0*/  @!P1 LEA R2, P0, R9, R14, 0x1 ;  /* 0x0000000e09029211 */ /* 0x005fca00078008ff */
        /* <DEDUP_REMOVED lines=15> */
[----:B------:R-:W-:Y:S01]  /*27fb0*/  PLOP3.LUT P0, PT, PT, PT, PT, 0x80, 0x0 ;  /* 0x000000000000781c */ /* 0x000fe20003f0f070 */
[----:B------:R-:W-:-:S12]  /*27fc0*/  NOP ;  /* 0x0000000000007918 */ /* 0x000fd80000000000 */
.L_x_2071:
        /* <DEDUP_REMOVED lines=18> */
.L_x_2147:
[----:B------:R-:W-:Y:S05]  /*280f0*/  BSYNC B0 ;  /* 0x0000000000007941 */ /* 0x000fea0003800000 */
.L_x_2072:
[----:B------:R-:W-:-:S13]  /*28100*/  LOP3.LUT P0, RZ, R16, 0x800, RZ, 0xc0, !PT ;  /* 0x0000080010ff7812 */ /* 0x000fda000780c0ff */
[----:B------:R-:W-:Y:S05]  /*28110*/  @!P0 BRA `(.L_x_2074) ;  /* 0x0000000000048947 */ /* 0x000fea0003800000 */
[----:B------:R-:W-:Y:S01]  /*28120*/  BPT.TRAP 0x1 ;  /* 0x000000040000795c */ /* 0x000fe20000300000 */
.L_x_2074:
[----:B0-----:R-:W-:Y:S01]  /*28130*/  SHF.L.U32 R0, R23, 0x1f, RZ ;  /* 0x0000001f17007819 */ /* 0x001fe200000006ff */
[----:B------:R-:W-:Y:S03]  /*28140*/  BSSY B0, `(.L_x_2075) ;  /* 0x0000003000007945 */ /* 0x000fe60003800000 */
[----:B------:R-:W0:Y:S02]  /*28150*/  SYNCS.PHASECHK.TRANS64.TRYWAIT P0, [R27+URZ+0x38860], R0 ;  /* 0x038860001b0075a7 */ /* 0x000e24000800017f */
[----:B0-----:R-:W-:Y:S05]  /*28160*/  @!P0 BRA `(.L_x_2076) ;  /* 0x0000003000c88947 */ /* 0x001fea0003800000 */
.L_x_2148:
[----:B------:R-:W-:Y:S05]  /*28170*/  BSYNC B0 ;  /* 0x0000000000007941 */ /* 0x000fea0003800000 */
.L_x_2075:
[----:B------:R-:W0:Y:S01]  /*28180*/  LDL.LU R2, [R1+0x438] ;  /* 0x0004380001027983 */ /* 0x000e220000300800 */
[----:B------:R-:W-:-:S03]  /*28190*/  ULDC.64 UR4, c[0x0][0x328] ;  /* 0x0000ca0000047ab9 */ /* 0x000fc60000000a00 */
[----:B------:R-:W2:Y:S01]  /*281a0*/  LDL.LU R4, [R1+0x43c] ;  /* 0x00043c0001047983 */ /* 0x000ea20000300800 */
[----:B------:R-:W-:Y:S01]  /*281b0*/  LOP3.LUT R16, R16, 0xffffff7f, RZ, 0xc0, !PT ;  /* 0xffffff7f10107812 */ /* 0x000fe200078ec0ff */
[----:B0-----:R-:W-:Y:S02]  /*281c0*/  IMAD R0, R2, UR4, RZ ;  /* 0x0000000402007c24 */ /* 0x001fe4000f8e02ff */
[----:B------:R-:W-:-:S04]  /*281d0*/  IMAD.WIDE.U32 R2, R37, UR4, RZ ;  /* 0x0000000425027c25 */ /* 0x000fc8000f8e00ff */
[----:B------:R-:W-:Y:S01]  /*281e0*/  IMAD R5, R37, UR5, R0 ;  /* 0x0000000525057c24 */ /* 0x000fe2000f8e0200 */
[----:B------:R-:W-:Y:S02]  /*281f0*/  ULDC.64 UR4, c[0x0][0x338] ;  /* 0x0000ce0000047ab9 */ /* 0x000fe40000000a00 */
[----:B--2---:R-:W-:Y:S01]  /*28200*/  IMAD R0, R4, UR4, RZ ;  /* 0x0000000404007c24 */ /* 0x004fe2000f8e02ff */
[----:B------:R-:W-:Y:S01]  /*28210*/  PRMT R4, R33, 0x8880, RZ ;  /* 0x0000888021047816 */ /* 0x000fe200000000ff */
        /* <DEDUP_REMOVED lines=13> */
[----:B------:R-:W-:Y:S02]  /*282f0*/  LEA.HI.X R7, R2, UR5, R7, 0x1, P0 ;  /* 0x0000000502077c11 */ /* 0x000fe400080f0c07 */
[----:B------:R-:W-:-:S13]  /*28300*/  ISETP.GT.AND P0, PT, R4, -0x1, PT ;  /* 0xffffffff0400780c */ /* 0x000fda0003f04270 */
[----:B------:R-:W-:Y:S01]  /*28310*/  @P0 LOP3.LUT R16, R16, 0x80, RZ, 0xfc, !PT ;  /* 0x0000008010100812 */ /* 0x000fe200078efcff */
[----:B------:R-:W-:Y:S06]  /*28320*/  BRA.DIV UR4, `(.L_x_2077) ;  /* 0x00000032046c7947 */ /* 0x000fec000b800000 */
[----:B------:R-:W0:Y:S01]  /*28330*/  S2R R2, SR_TID.X ;  /* 0x0000000000027919 */ /* 0x000e220000002100 */
[----:B------:R-:W-:Y:S01]  /*28340*/  LOP3.LUT P1, RZ, R33, 0x1, RZ, 0xc0, !PT ;  /* 0x0000000121ff7812 */ /* 0x000fe2000782c0ff */
        /* <DEDUP_REMOVED lines=39> */
[----:B--2---:R-:W-:Y:S01]  /*285c0*/  IMAD.X R3, RZ, RZ, R3, P6 ;  /* 0x000000ffff037224 */ /* 0x004fe200030e0603 */
        /* <DEDUP_REMOVED lines=39> */
.L_x_2158:
        /* <DEDUP_REMOVED lines=25> */
.L_x_2078:
        /* <DEDUP_REMOVED lines=10> */
.L_x_2079:
[----:B0-----:R-:W2:Y:S01]  /*28a70*/  LDL.LU R2, [R1+0x428] ;  /* 0x0004280001027983 */ /* 0x001ea20000300800 */
[----:B------:R0:W-:Y:S01]  /*28a80*/  SYNCS.ARRIVE.TRANS64.A1T0 RZ, [R27+URZ+0x38850], RZ ;  /* 0x038850ff1bff79a7 */ /* 0x0001e2000810003f */
[----:B--2---:R-:W-:-:S05]  /*28a90*/  VIADD R9, R2, 0xfffffffe ;  /* 0xfffffffe02097836 */ /* 0x004fca0000000000 */
[----:B------:R-:W-:-:S13]  /*28aa0*/  ISETP.GE.AND P0, PT, R9, UR44, PT ;  /* 0x0000002c09007c0c */ /* 0x000fda000bf06270 */
[----:B0-----:R-:W-:Y:S05]  /*28ab0*/  @!P0 BRA `(.L_x_2080) ;  /* 0x0000000c00988947 */ /* 0x001fea0003800000 */
[----:B------:R-:W-:Y:S01]  /*28ac0*/  BSSY B0, `(.L_x_2080) ;  /* 0x00000e5000007945 */ /* 0x000fe20003800000 */
.L_x_2093:
[----:B0-----:R-:W0:Y:S01]  /*28ad0*/  S2R R2, SR_TID.X ;  /* 0x0000000000027919 */ /* 0x001e220000002100 */
[----:B--23--:R-:W-:Y:S01]  /*28ae0*/  IMAD R8, R9, 0x40, R31 ;  /* 0x0000004009087824 */ /* 0x00cfe200078e021f */
[----:B------:R-:W-:Y:S01]  /*28af0*/  LOP3.LUT P1, RZ, R16, 0x800, RZ, 0xc0, !PT ;  /* 0x0000080010ff7812 */ /* 0x000fe2000782c0ff */
[----:B------:R-:W-:Y:S01]  /*28b00*/  VIADD R18, R18, 0x1 ;  /* 0x0000000112127836 */ /* 0x000fe20000000000 */
[C---:B0-----:R-:W-:Y:S01]  /*28b10*/  LOP3.LUT R3, R2.reuse, 0x7f, RZ, 0xc0, !PT ;  /* 0x0000007f02037812 */ /* 0x041fe200078ec0ff */
[----:B------:R-:W-:-:S03]  /*28b20*/  IMAD.SHL.U32 R2, R2, 0x10, RZ ;  /* 0x0000001002027824 */ /* 0x000fc600078e00ff */
[----:B------:R-:W-:Y:S02]  /*28b30*/  SHF.R.U32.HI R4, RZ, 0x3, R3 ;  /* 0x00000003ff047819 */ /* 0x000fe40000011603 */
[----:B------:R-:W0:Y:S02]  /*28b40*/  LDC R3, c[0x0][0x430] ;  /* 0x00010c00ff037b82 */ /* 0x000e240000000800 */
[----:B------:R-:W-:-:S04]  /*28b50*/  LOP3.LUT R2, R4, 0x70, R2, 0xf8, !PT ;  /* 0x0000007004027812 */ /* 0x000fc800078ef802 */
[C---:B------:R-:W-:Y:S01]  /*28b60*/  ISETP.GT.U32.AND P2, PT, R2.reuse, 0x3f, PT ;  /* 0x0000003f0200780c */ /* 0x040fe20003f44070 */
[----:B------:R-:W-:-:S04]  /*28b70*/  IMAD.IADD R8, R2, 0x1, R8 ;  /* 0x0000000102087824 */ /* 0x000fc800078e0208 */
[----:B------:R-:W-:-:S08]  /*28b80*/  IMAD.MOV.U32 R10, RZ, RZ, R8 ;  /* 0x000000ffff0a7224 */ /* 0x000fd000078e0008 */
[----:B------:R-:W2:Y:S01]  /*28b90*/  @!P2 LDC.64 R4, c[0x0][0x428] ;  /* 0x00010a00ff04ab82 */ /* 0x000ea20000000a00 */
[----:B0-----:R-:W-:-:S13]  /*28ba0*/  ISETP.NE.AND P0, PT, R3, 0x1, PT ;  /* 0x000000010300780c */ /* 0x001fda0003f05270 */
[----:B------:R-:W0:Y:S08]  /*28bb0*/  @P0 LDC R3, c[0x0][0x434] ;  /* 0x00010d00ff030b82 */ /* 0x000e300000000800 */
[----:B------:R-:W3:Y:S01]  /*28bc0*/  @P0 LDC R7, c[0x0][0x438] ;  /* 0x00010e00ff070b82 */ /* 0x000ee20000000800 */
[----:B0-----:R-:W-:-:S05]  /*28bd0*/  @P0 IMAD.HI.U32 R2, R8, R3, RZ ;  /* 0x0000000308020227 */ /* 0x001fca00078e00ff */
[----:B---3--:R-:W-:Y:S01]  /*28be0*/  @P0 SHF.R.U32.HI R10, RZ, R7, R2 ;  /* 0x00000007ff0a0219 */ /* 0x008fe20000011602 */
[----:B--2---:R-:W-:Y:S01]  /*28bf0*/  @!P2 IMAD R2, R30, R4, RZ ;  /* 0x000000041e02a224 */ /* 0x004fe200078e02ff */
[----:B------:R-:W0:Y:S02]  /*28c00*/  @!P2 LDC.64 R6, c[0x0][0x418] ;  /* 0x00010600ff06ab82 */ /* 0x000e240000000a00 */
[----:B------:R-:W-:Y:S01]  /*28c10*/  @!P2 SHF.R.S32.HI R3, RZ, 0x1f, R10 ;  /* 0x0000001fff03a819 */ /* 0x000fe2000001140a */
[----:B------:R-:W-:Y:S02]  /*28c20*/  @!P2 IMAD R5, R26, R5, R2 ;  /* 0x000000051a05a224 */ /* 0x000fe400078e0202 */
[----:B------:R-:W-:-:S04]  /*28c30*/  @!P2 IMAD.MOV.U32 R2, RZ, RZ, R10 ;  /* 0x000000ffff02a224 */ /* 0x000fc800078e000a */
[----:B------:R-:W-:-:S04]  /*28c40*/  @!P2 IMAD.WIDE.U32 R2, R26, R4, R2 ;  /* 0x000000041a02a225 */ /* 0x000fc800078e0002 */
[----:B------:R-:W-:Y:S02]  /*28c50*/  @!P2 IMAD.IADD R3, R5, 0x1, R3 ;  /* 0x000000010503a824 */ /* 0x000fe400078e0203 */
[----:B------:R-:W-:Y:S01]  /*28c60*/  IMAD.MOV.U32 R4, RZ, RZ, RZ ;  /* 0x000000ffff047224 */ /* 0x000fe200078e00ff */
[----:B0-----:R-:W-:-:S04]  /*28c70*/  @!P2 LEA R6, P0, R2, R6, 0x2 ;  /* 0x000000060206a211 */ /* 0x001fc800078010ff */
[----:B------:R-:W-:Y:S02]  /*28c80*/  @!P2 LEA.HI.X R7, R2, R7, R3, 0x2, P0 ;  /* 0x000000070207a211 */ /* 0x000fe400000f1403 */
[----:B------:R-:W-:-:S03]  /*28c90*/  ISETP.NE.AND P0, PT, R18, 0x2, PT ;  /* 0x000000021200780c */ /* 0x000fc60003f05270 */
[----:B------:R0:W5:Y:S01]  /*28ca0*/  @!P2 LDG.E R4, desc[UR36][R6.64] ;  /* 0x000000240604a981 */ /* 0x000162000c1e1900 */
[----:B------:R-:W-:Y:S01]  /*28cb0*/  SEL R2, RZ, 0x1, P0 ;  /* 0x00000001ff027807 */ /* 0x000fe20000000000 */
[----:B------:R-:W-:Y:S01]  /*28cc0*/  IMAD.MOV R5, RZ, RZ, -R10 ;  /* 0x000000ffff057224 */ /* 0x000fe200078e0a0a */
[----:B------:R-:W-:Y:S05]  /*28cd0*/  YIELD ;  /* 0x0000000000007946 */ /* 0x000fea0003800000 */
[----:B------:R-:W-:Y:S01]  /*28ce0*/  LOP3.LUT R23, R23, R2, RZ, 0x3c, !PT ;  /* 0x0000000217177212 */ /* 0x000fe200078e3cff */
[----:B------:R-:W-:Y:S01]  /*28cf0*/  ULDC UR4, c[0x0][0x430] ;  /* 0x00010c0000047ab9 */ /* 0x000fe20000000800 */
[----:B------:R-:W-:Y:S01]  /*28d00*/  IMAD.MOV.U32 R2, RZ, RZ, R9 ;  /* 0x000000ffff027224 */ /* 0x000fe200078e0009 */
[----:B------:R-:W-:Y:S01]  /*28d10*/  SEL R18, R18, RZ, P0 ;  /* 0x000000ff12127207 */ /* 0x000fe20000000000 */
[----:B------:R-:W-:-:S02]  /*28d20*/  IMAD R5, R5, UR4, R8 ;  /* 0x0000000405057c24 */ /* 0x000fc4000f8e0208 */
[----:B------:R-:W-:Y:S01]  /*28d30*/  VIADD R9, R9, 0xffffffff ;  /* 0xffffffff09097836 */ /* 0x000fe20000000000 */
[----:B------:R-:W-:Y:S01]  /*28d40*/  ISETP.GT.AND P3, PT, R2, UR44, PT ;  /* 0x0000002c02007c0c */ /* 0x000fe2000bf64270 */
[----:B0-----:R-:W-:-:S12]  /*28d50*/  @!P1 BRA `(.L_x_2081) ;  /* 0x0000000000049947 */ /* 0x001fd80003800000 */
[----:B------:R-:W-:Y:S01]  /*28d60*/  BPT.TRAP 0x1 ;  /* 0x000000040000795c */ /* 0x000fe20000300000 */
.L_x_2081:
[----:B------:R-:W-:Y:S01]  /*28d70*/  IMAD R8, R18, 0x8, R17 ;  /* 0x0000000812087824 */ /* 0x000fe200078e0211 */
[----:B------:R-:W-:Y:S01]  /*28d80*/  SHF.L.U32 R20, R23, 0x1f, RZ ;  /* 0x0000001f17147819 */ /* 0x000fe200000006ff */
[----:B------:R-:W-:Y:S01]  /*28d90*/  BSSY B1, `(.L_x_2082) ;  /* 0x0000004000017945 */ /* 0x000fe20003800000 */
[----:B------:R-:W-:Y:S02]  /*28da0*/  SHF.R.S32.HI R7, RZ, 0x1f, R5 ;  /* 0x0000001fff077819 */ /* 0x000fe40000011405 */
[----:B------:R-:W0:Y:S02]  /*28db0*/  SYNCS.PHASECHK.TRANS64.TRYWAIT P0, [R8+URZ+0x38840], R20 ;  /* 0x03884014080075a7 */ /* 0x000e24000800017f */
[----:B0-----:R-:W-:Y:S05]  /*28dc0*/  @!P0 BRA `(.L_x_2083) ;  /* 0x0000002c00cc8947 */ /* 0x001fea0003800000 */
.L_x_2159:
[----:B------:R-:W-:Y:S05]  /*28dd0*/  BSYNC B1 ;  /* 0x0000000000017941 */ /* 0x000fea0003800000 */
.L_x_2082:
[----:B------:R-:W-:Y:S01]  /*28de0*/  ULDC.64 UR4, c[0x0][0x300] ;  /* 0x0000c00000047ab9 */ /* 0x000fe20000000a00 */
[----:B-----5:R-:W-:Y:S01]  /*28df0*/  SHF.R.S32.HI R10, RZ, 0x1f, R4 ;  /* 0x0000001fff0a7819 */ /* 0x020fe20000011404 */
[----:B------:R-:W-:Y:S01]  /*28e00*/  IMAD R2, R7, UR4, RZ ;  /* 0x0000000407027c24 */ /* 0x000fe2000f8e02ff */
[----:B------:R-:W-:-:S03]  /*28e10*/  LOP3.LUT P1, RZ, R16, 0x2, RZ, 0xc0, !PT ;  /* 0x0000000210ff7812 */ /* 0x000fc6000782c0ff */
        /* <DEDUP_REMOVED lines=10> */
[C---:B-1----:R-:W-:Y:S02]  /*28ec0*/  IMAD R27, R19.reuse, UR5, R6 ;  /* 0x00000005131b7c24 */ /* 0x042fe4000f8e0206 */
[----:B------:R-:W-:Y:S01]  /*28ed0*/  IMAD.WIDE.U32 R2, R19, UR4, R2 ;  /* 0x0000000413027c25 */ /* 0x000fe2000f8e0002 */
[----:B------:R-:W-:-:S03]  /*28ee0*/  ULDC.64 UR4, c[0x0][0x2e8] ;  /* 0x0000ba0000047ab9 */ /* 0x000fc60000000a00 */
[----:B------:R-:W-:Y:S01]  /*28ef0*/  IMAD.IADD R27, R27, 0x1, R3 ;  /* 0x000000011b1b7824 */ /* 0x000fe200078e0203 */
[----:B------:R-:W-:Y:S01]  /*28f00*/  LEA R21, P0, R2, UR4, 0x1 ;  /* 0x0000000402157c11 */ /* 0x000fe2000f8008ff */
[----:B------:R-:W-:Y:S01]  /*28f10*/  UMOV UR4, 0xffffffff ;  /* 0xffffffff00047882 */ /* 0x000fe20000000000 */
[----:B------:R-:W-:Y:S02]  /*28f20*/  IMAD R6, R18, 0x1000, R32 ;  /* 0x0000100012067824 */ /* 0x000fe400078e0220 */
[----:B------:R-:W-:Y:S01]  /*28f30*/  LEA.HI.X R27, R2, UR5, R27, 0x1, P0 ;  /* 0x00000005021b7c11 */ /* 0x000fe200080f0c1b */
[----:B------:R-:W-:Y:S08]  /*28f40*/  BRA.DIV UR4, `(.L_x_2084) ;  /* 0x0000002e04807947 */ /* 0x000ff0000b800000 */
[----:B------:R-:W1:Y:S01]  /*28f50*/  SHFL.IDX PT, R14, R21, RZ, 0x181f ;  /* 0x00181fff150e7589 */ /* 0x000e6200000e0000 */
[----:B------:R-:W-:-:S03]  /*28f60*/  IMAD R25, R6, 0x2, R17 ;  /* 0x0000000206197824 */ /* 0x000fc600078e0211 */
[----:B------:R-:W2:Y:S01]  /*28f70*/  SHFL.IDX PT, R3, R27, RZ, 0x181f ;  /* 0x00181fff1b037589 */ /* 0x000ea200000e0000 */
[----:B-1----:R-:W-:-:S03]  /*28f80*/  IADD3 R2, P0, R14, R0, RZ ;  /* 0x000000000e027210 */ /* 0x002fc60007f1e0ff */
[----:B------:R-:W-:Y:S02]  /*28f90*/  SHFL.IDX PT, R14, R21, 0x3, 0x181f ;  /* 0x00781f00150e7f89 */ /* 0x000fe400000e0000 */
[----:B--2---:R-:W-:-:S05]  /*28fa0*/  IMAD.X R3, RZ, RZ, R3, P0 ;  /* 0x000000ffff037224 */ /* 0x004fca00000e0603 */
        /* <DEDUP_REMOVED lines=11> */
[----:B---3--:R1:W-:Y:S03]  /*29060*/  LDGSTS.E.BYPASS.LTC128B.128 [R25+0x23400], desc[UR36][R2.64], !P1 ;  /* 0x2340000002197fae */ /* 0x0083e6000c901d64 */
.L_x_2169:
[----:B-1----:R-:W-:-:S05]  /*29070*/  IADD3 R2, P0, R14, R0, RZ ;  /* 0x000000000e027210 */ /* 0x002fca0007f1e0ff */
[----:B------:R-:W-:Y:S01]  /*29080*/  IMAD.X R3, RZ, RZ, R27, P0 ;  /* 0x000000ffff037224 */ /* 0x000fe200000e061b */
[----:B------:R-:W-:-:S04]  /*29090*/  PLOP3.LUT P0, PT, PT, PT, PT, 0x80, 0x0 ;  /* 0x000000000000781c */ /* 0x000fc80003f0f070 */
[----:B------:R-:W-:Y:S01]  /*290a0*/  @!PT LDS RZ, [RZ] ;  /* 0x00000000fffff984 */ /* 0x000fe20000000800 */
[----:B------:R-:W-:Y:S01]  /*290b0*/  @!PT LDS RZ, [RZ] ;  /* 0x00000000fffff984 */ /* 0x000fe20000000800 */
[----:B------:R-:W-:Y:S01]  /*290c0*/  @!PT LDS RZ, [RZ] ;  /* 0x00000000fffff984 */ /* 0x000fe20000000800 */
[----:B------:R1:W-:Y:S01]  /*290d0*/  LDGSTS.E.BYPASS.LTC128B.128 [R25+0x23c00], desc[UR36][R2.64], !P1 ;  /* 0x23c0000002197fae */ /* 0x0003e2000c901d64 */
[----:B------:R-:W-:-:S08]  /*290e0*/  NOP ;  /* 0x0000000000007918 */ /* 0x000fd00000000000 */
.L_x_2085:
        /* <DEDUP_REMOVED lines=10> */
.L_x_2086:
[----:B------:R2:W-:Y:S01]  /*29190*/  SYNCS.ARRIVE.TRANS64.A1T0 RZ, [R8+URZ+0x38830], RZ ;  /* 0x038830ff08ff79a7 */ /* 0x0005e2000810003f */
[----:B------:R-:W-:Y:S05]  /*291a0*/  @!P2 BRA `(.L_x_2087) ;  /* 0x000000000004a947 */ /* 0x000fea0003800000 */
[----:B------:R-:W-:Y:S01]  /*291b0*/  BPT.TRAP 0x1 ;  /* 0x000000040000795c */ /* 0x000fe20000300000 */
.L_x_2087:
[----:B------:R-:W3:Y:S01]  /*291c0*/  SYNCS.PHASECHK.TRANS64.TRYWAIT P0, [R8+URZ+0x38860], R20 ;  /* 0x03886014080075a7 */ /* 0x000ee2000800017f */
[----:B------:R-:W-:Y:S04]  /*291d0*/  BSSY B1, `(.L_x_2088) ;  /* 0x0000002000017945 */ /* 0x000fe80003800000 */
[----:B---3--:R-:W-:Y:S05]  /*291e0*/  @!P0 BRA `(.L_x_2089) ;  /* 0x0000002c00ec8947 */ /* 0x008fea0003800000 */
.L_x_2170:
[----:B------:R-:W-:Y:S05]  /*291f0*/  BSYNC B1 ;  /* 0x0000000000017941 */ /* 0x000fea0003800000 */
.L_x_2088:
[----:B------:R-:W-:Y:S01]  /*29200*/  ULDC.64 UR4, c[0x0][0x328] ;  /* 0x0000ca0000047ab9 */ /* 0x000fe20000000a00 */
[C---:B------:R-:W-:Y:S01]  /*29210*/  LOP3.LUT P5, RZ, R16.reuse, 0x8, RZ, 0xc0, !PT ;  /* 0x0000000810ff7812 */ /* 0x040fe200078ac0ff */
[----:B-1----:R-:W-:Y:S01]  /*29220*/  IMAD R2, R7, UR4, RZ ;  /* 0x0000000407027c24 */ /* 0x002fe2000f8e02ff */
        /* <DEDUP_REMOVED lines=18> */
[----:B0--3--:R-:W-:Y:S01]  /*29350*/  LEA.HI.X R20, R2, UR5, R3, 0x1, P0 ;  /* 0x0000000502147c11 */ /* 0x009fe200080f0c03 */
[----:B------:R-:W-:Y:S08]  /*29360*/  BRA.DIV UR4, `(.L_x_2090) ;  /* 0x0000002e04a07947 */ /* 0x000ff0000b800000 */
[----:B------:R-:W0:Y:S01]  /*29370*/  SHFL.IDX PT, R14, R10, RZ, 0x181f ;  /* 0x00181fff0a0e7589 */ /* 0x000e2200000e0000 */
[C---:B------:R-:W-:Y:S01]  /*29380*/  LOP3.LUT P1, RZ, R16.reuse, 0x400, RZ, 0xc0, !PT ;  /* 0x0000040010ff7812 */ /* 0x040fe2000782c0ff */
[----:B------:R-:W-:Y:S01]  /*29390*/  IMAD R21, R21, 0x2, R17 ;  /* 0x0000000215157824 */ /* 0x000fe200078e0211 */
[----:B------:R-:W-:Y:S01]  /*293a0*/  LOP3.LUT R16, R16, 0xffbfffff, RZ, 0xc0, !PT ;  /* 0xffbfffff10107812 */ /* 0x000fe200078ec0ff */
[----:B------:R-:W1:Y:S03]  /*293b0*/  SHFL.IDX PT, R3, R20, RZ, 0x181f ;  /* 0x00181fff14037589 */ /* 0x000e6600000e0000 */
[----:B------:R-:W-:Y:S01]  /*293c0*/  @P3 LOP3.LUT R16, R16, 0x400000, RZ, 0xfc, !PT ;  /* 0x0040000010103812 */ /* 0x000fe200078efcff */
[----:B------:R-:W-:Y:S03]  /*293d0*/  SHFL.IDX PT, R2, R10, 0x2, 0x181f ;  /* 0x00581f000a027f89 */ /* 0x000fe600000e0000 */
[----:B------:R-:W-:-:S02]  /*293e0*/  LOP3.LUT P3, RZ, R16, 0x200, RZ, 0xc0, !PT ;  /* 0x0000020010ff7812 */ /* 0x000fc4000786c0ff */
[C---:B------:R-:W-:Y:S02]  /*293f0*/  LOP3.LUT P6, RZ, R16.reuse, 0x20, RZ, 0xc0, !PT ;  /* 0x0000002010ff7812 */ /* 0x040fe400078cc0ff */
[C---:B------:R-:W-:Y:S02]  /*29400*/  LOP3.LUT P2, RZ, R16.reuse, 0x10, RZ, 0xc0, !PT ;  /* 0x0000001010ff7812 */ /* 0x040fe4000784c0ff */
[----:B------:R-:W-:Y:S02]  /*29410*/  LOP3.LUT R16, R16, 0xff7fffff, RZ, 0xc0, !PT ;  /* 0xff7fffff10107812 */ /* 0x000fe400078ec0ff */
[----:B0-----:R-:W-:Y:S02]  /*29420*/  IADD3 R6, P0, R14, R0, RZ ;  /* 0x000000000e067210 */ /* 0x001fe40007f1e0ff */
[----:B------:R-:W0:Y:S03]  /*29430*/  SHFL.IDX PT, R14, R10, 0x1, 0x181f ;  /* 0x00381f000a0e7f89 */ /* 0x000e2600000e0000 */
[----:B------:R-:W-:Y:S01]  /*29440*/  @P3 LOP3.LUT R16, R16, 0x800000, RZ, 0xfc, !PT ;  /* 0x0080000010103812 */ /* 0x000fe200078efcff */
[----:B-1----:R-:W-:-:S02]  /*29450*/  IMAD.X R7, RZ, RZ, R3, P0 ;  /* 0x000000ffff077224 */ /* 0x002fc400000e0603 */
[----:B------:R-:W1:Y:S04]  /*29460*/  SHFL.IDX PT, R3, R20, 0x1, 0x181f ;  /* 0x00381f0014037f89 */ /* 0x000e6800000e0000 */
        /* <DEDUP_REMOVED lines=8> */
[----:B-1----:R-:W-:Y:S01]  /*294f0*/  IMAD.X R5, RZ, RZ, R3, P0 ;  /* 0x000000ffff057224 */ /* 0x002fe200000e0603 */
        /* <DEDUP_REMOVED lines=10> */
[----:B------:R-:W-:-:S04]  /*295a0*/  LOP3.LUT P3, RZ, R16, 0x800000, RZ, 0xc0, !PT ;  /* 0x0080000010ff7812 */ /* 0x000fc8000786c0ff */
        /* <DEDUP_REMOVED lines=12> */
[----:B------:R-:W-:-:S03]  /*29670*/  LOP3.LUT P3, RZ, R16, 0x400000, RZ, 0xc0, !PT ;  /* 0x0040000010ff7812 */ /* 0x000fc6000786c0ff */
[----:B------:R1:W-:Y:S04]  /*29680*/  LDGSTS.E.BYPASS.LTC128B.128 [R21+0x5400], desc[UR36][R2.64+0x100], !P6 ;  /* 0x0540010002157fae */ /* 0x0003e8000f101d64 */
[----:B------:R1:W-:Y:S04]  /*29690*/  LDGSTS.E.BYPASS.LTC128B.128 [R21+0x7400], desc[UR36][R2.64+0x180], !P2 ;  /* 0x0740018002157fae */ /* 0x0003e8000d101d64 */
[----:B------:R1:W-:Y:S04]  /*296a0*/  LDGSTS.E.BYPASS.LTC128B.128 [R21+0x9400], desc[UR36][R2.64+0x200], !P5 ;  /* 0x0940020002157fae */ /* 0x0003e8000e901d64 */
[----:B------:R1:W-:Y:S04]  /*296b0*/  LDGSTS.E.BYPASS.LTC128B.128 [R21+0xb400], desc[UR36][R2.64+0x280], !P4 ;  /* 0x0b40028002157fae */ /* 0x0003e8000e101d64 */
[----:B------:R1:W-:Y:S04]  /*296c0*/  LDGSTS.E.BYPASS.LTC128B.128 [R21+0xd400], desc[UR36][R2.64+0x300], P0 ;  /* 0x0d40030002157fae */ /* 0x0003e80008101d64 */
[----:B---34-:R1:W-:Y:S02]  /*296d0*/  LDGSTS.E.BYPASS.LTC128B.128 [R21+0xf400], desc[UR36][R2.64+0x380], P1 ;  /* 0x0f40038002157fae */ /* 0x0183e40008901d64 */
.L_x_2180:
[----:B-1----:R-:W-:Y:S02]  /*296e0*/  P2R R4, PR, RZ, 0x2 ;  /* 0x00000002ff047803 */ /* 0x002fe40000000000 */
        /* <DEDUP_REMOVED lines=22> */
.L_x_2091:
        /* <DEDUP_REMOVED lines=10> */
.L_x_2092:
[----:B------:R3:W-:Y:S01]  /*298f0*/  SYNCS.ARRIVE.TRANS64.A1T0 RZ, [R8+URZ+0x38850], RZ ;  /* 0x038850ff08ff79a7 */ /* 0x0007e2000810003f */
[----:B------:R-:W-:Y:S05]  /*29900*/  @P3 BRA `(.L_x_2093) ;  /* 0xfffffff000703947 */ /* 0x000fea000383ffff */
[----:B------:R-:W-:Y:S05]  /*29910*/  BSYNC B0 ;  /* 0x0000000000007941 */ /* 0x000fea0003800000 */
.L_x_2080:
[----:B------:R-:W0:Y:S01]  /*29920*/  S2R R0, SR_TID.X ;  /* 0x0000000000007919 */ /* 0x000e220000002100 */
[----:B------:R-:W-:Y:S01]  /*29930*/  VIADD R18, R18, 0x1 ;  /* 0x0000000112127836 */ /* 0x000fe20000000000 */
[----:B------:R-:W-:Y:S04]  /*29940*/  BSSY B0, `(.L_x_2094) ;  /* 0x0000013000007945 */ /* 0x000fe80003800000 */
[----:B------:R-:W-:-:S04]  /*29950*/  ISETP.NE.AND P0, PT, R18, 0x2, PT ;  /* 0x000000021200780c */ /* 0x000fc80003f05270 */
[----:B------:R-:W-:Y:S02]  /*29960*/  SEL R18, R18, RZ, P0 ;  /* 0x000000ff12127207 */ /* 0x000fe40000000000 */
[----:B0-----:R-:W-:Y:S02]  /*29970*/  LOP3.LUT R2, R0, 0x7f, RZ, 0xc0, !PT ;  /* 0x0000007f00027812 */ /* 0x001fe400078ec0ff */
[----:B------:R-:W-:Y:S02]  /*29980*/  SEL R0, RZ, 0x1, P0 ;  /* 0x00000001ff007807 */ /* 0x000fe40000000000 */
[----:B------:R-:W-:-:S13]  /*29990*/  ISETP.NE.AND P1, PT, R2, RZ, PT ;  /* 0x000000ff0200720c */ /* 0x000fda0003f25270 */
[----:B------:R-:W-:Y:S05]  /*299a0*/  @P1 BRA `(.L_x_2095) ;  /* 0x0000000000301947 */ /* 0x000fea0003800000 */
[----:B------:R-:W0:Y:S01]  /*299b0*/  S2R R7, SR_LANEID ;  /* 0x0000000000077919 */ /* 0x000e220000000000 */
[----:B------:R-:W-:Y:S01]  /*299c0*/  VOTEU.ANY UR4, UPT, PT ;  /* 0x0000000000047886 */ /* 0x000fe200038e0100 */
[----:B------:R-:W4:Y:S01]  /*299d0*/  LDC.64 R2, c[0x0][0xd80] ;  /* 0x00036000ff027b82 */ /* 0x000f220000000a00 */
[----:B------:R-:W0:Y:S08]  /*299e0*/  FLO.U32 R4, UR4 ;  /* 0x0000000400047d00 */ /* 0x000e3000080e0000 */
[----:B------:R-:W4:Y:S01]  /*299f0*/  POPC R5, UR4 ;  /* 0x0000000400057d09 */ /* 0x000f220008000000 */
[----:B0-----:R-:W-:-:S13]  /*29a00*/  ISETP.EQ.U32.AND P0, PT, R4, R7, PT ;  /* 0x000000070400720c */ /* 0x001fda0003f02070 */
[----:B----4-:R-:W4:Y:S01]  /*29a10*/  @P0 ATOMG.E.ADD.STRONG.GPU PT, R3, desc[UR36][R2.64], R5 ;  /* 0x00000005020309a8 */ /* 0x010f2200081ee1e4 */
[----:B------:R-:W0:Y:S02]  /*29a20*/  S2R R6, SR_LTMASK ;  /* 0x0000000000067919 */ /* 0x000e240000003900 */
[----:B0-----:R-:W-:-:S04]  /*29a30*/  LOP3.LUT R6, R6, UR4, RZ, 0xc0, !PT ;  /* 0x0000000406067c12 */ /* 0x001fc8000f8ec0ff */
[----:B------:R-:W0:Y:S01]  /*29a40*/  POPC R7, R6 ;  /* 0x0000000600077309 */ /* 0x000e220000000000 */
[----:B----4-:R-:W0:Y:S02]  /*29a50*/  SHFL.IDX PT, R4, R3, R4, 0x1f ;  /* 0x00001f0403047589 */ /* 0x010e2400000e0000 */
[----:B0-----:R-:W-:-:S07]  /*29a60*/  IADD3 R36, R4, UR48, R7 ;  /* 0x0000003004247c10 */ /* 0x001fce000fffe007 */
.L_x_2095:
[----:B------:R-:W-:Y:S05]  /*29a70*/  BSYNC B0 ;  /* 0x0000000000007941 */ /* 0x000fea0003800000 */
.L_x_2094:
[----:B------:R-:W-:-:S07]  /*29a80*/  LOP3.LUT R23, R23, R0, RZ, 0x3c, !PT ;  /* 0x0000000017177212 */ /* 0x000fce00078e3cff */
.L_x_2051:
[----:B------:R-:W-:Y:S05]  /*29a90*/  BSYNC B7 ;  /* 0x0000000000077941 */ /* 0x000fea0003800000 */
.L_x_2049:
        /* <DEDUP_REMOVED lines=8> */
[----:B------:R4:W0:Y:S01]  /*29b20*/  LDS R36, [R17+0x388d0] ;  /* 0x0388d00011247984 */ /* 0x0008220000000800 */
[----:B------:R-:W-:Y:S06]  /*29b30*/  BAR.ARV 0x4, 0x180 ;  /* 0x0106000000007b1d */ /* 0x000fec0000002000 */
[----:B------:R-:W-:Y:S05]  /*29b40*/  BRA `(.L_x_2097) ;  /* 0x00000000002c7947 */ /* 0x000fea0003800000 */
.L_x_2096:
[----:B------:R-:W-:-:S03]  /*29b50*/  UMOV UR4, 0xffffffff ;  /* 0xffffffff00047882 */ /* 0x000fc60000000000 */
[----:B------:R-:W-:Y:S05]  /*29b60*/  BRA.DIV UR4, `(.L_x_2098) ;  /* 0x0000002e04707947 */ /* 0x000fea000b800000 */
[----:B------:R4:W0:Y:S02]  /*29b70*/  SHFL.IDX PT, R14, R36, RZ, 0x1f ;  /* 0x00001fff240e7589 */ /* 0x00082400000e0000 */
.L_x_2183:
[----:B------:R-:W1:Y:S01]  /*29b80*/  @!P1 S2R R3, SR_CgaCtaId ;  /* 0x0000000000039919 */ /* 0x000e620000008800 */
[----:B------:R-:W-:Y:S05]  /*29b90*/  WARPSYNC.ALL ;  /* 0x0000000000007948 */ /* 0x000fea0003800000 */
[----:B------:R-:W-:Y:S01]  /*29ba0*/  BAR.SYNC.DEFER_BLOCKING 0x4, 0x180 ;  /* 0x0106000000007b1d */ /* 0x000fe20000010000 */
[----:B------:R-:W-:-:S04]  /*29bb0*/  @!P1 MOV R0, 0x400 ;  /* 0x0000040000009802 */ /* 0x000fc80000000f00 */
[----:B-1----:R-:W-:-:S05]  /*29bc0*/  @!P1 LEA R17, R3, R0, 0x18 ;  /* 0x0000000003119211 */ /* 0x002fca00078ec0ff */
[----:B------:R0:W-:Y:S02]  /*29bd0*/  @!P1 STS [R17+0x388d0], R36 ;  /* 0x0388d02411009388 */ /* 0x0001e40000000800 */
[----:B0---4-:R-:W-:Y:S01]  /*29be0*/  IMAD.MOV.U32 R36, RZ, RZ, R14 ;  /* 0x000000ffff247224 */ /* 0x011fe200078e000e */
[----:B------:R-:W-:Y:S06]  /*29bf0*/  BAR.ARV 0x5, 0x180 ;  /* 0x0146000000007b1d */ /* 0x000fec0000002000 */
.L_x_2097:
[----:B------:R-:W-:Y:S02]  /*29c00*/  ULDC UR4, c[0x0][0xd38] ;  /* 0x00034e0000047ab9 */ /* 0x000fe40000000800 */
[----:B0-----:R-:W-:-:S13]  /*29c10*/  ISETP.GE.AND P0, PT, R36, UR4, PT ;  /* 0x0000000424007c0c */ /* 0x001fda000bf06270 */
[----:B------:R-:W-:Y:S05]  /*29c20*/  @!P0 BRA `(.L_x_2099) ;  /* 0xffffffb800f08947 */ /* 0x000fea000383ffff */
.L_x_2040:
[----:B------:R-:W2:Y:S01]  /*29c30*/  LDL.LU R0, [R1+0x440] ;  /* 0x0004400001007983 */ /* 0x000ea20000300800 */
[----:B------:R-:W-:Y:S01]  /*29c40*/  BSSY B0, `(.L_x_2100) ;  /* 0x000000b000007945 */ /* 0x000fe20003800000 */
[----:B------:R-:W0:Y:S01]  /*29c50*/  S2R R5, SR_CgaCtaId ;  /* 0x0000000000057919 */ /* 0x000e220000008800 */
[----:B--2---:R-:W-:-:S05]  /*29c60*/  VIADD R0, R0, 0x1 ;  /* 0x0000000100007836 */ /* 0x004fca0000000000 */
        /* <DEDUP_REMOVED lines=8> */
.L_x_2184:
[----:B------:R-:W-:Y:S05]  /*29cf0*/  BSYNC B0 ;  /* 0x0000000000007941 */ /* 0x000fea0003800000 */
.L_x_2100:
[----:B------:R-:W-:-:S03]  /*29d00*/  UMOV UR4, 0xffffffff ;  /* 0xffffffff00047882 */ /* 0x000fc60000000000 */
[----:B------:R-:W-:Y:S05]  /*29d10*/  BRA.DIV UR4, `(.L_x_2102) ;  /* 0x0000002e04407947 */ /* 0x000fea000b800000 */
[----:B0-----:R-:W0:Y:S02]  /*29d20*/  S2R R0, SR_TID.X ;  /* 0x0000000000007919 */ /* 0x001e240000002100 */
[----:B0-----:R-:W-:-:S04]  /*29d30*/  SHF.R.U32.HI R0, RZ, 0x5, R0 ;  /* 0x00000005ff007819 */ /* 0x001fc80000011600 */
[----:B------:R-:W-:-:S05]  /*29d40*/  LOP3.LUT R0, R0, 0x3, RZ, 0xc0, !PT ;  /* 0x0000000300007812 */ /* 0x000fca00078ec0ff */
[----:B------:R0:W2:Y:S02]  /*29d50*/  SHFL.IDX PT, R14, R0, RZ, 0x1f ;  /* 0x00001fff000e7589 */ /* 0x0000a400000e0000 */
.L_x_2187:
[----:B--2---:R-:W-:Y:S01]  /*29d60*/  ISETP.NE.AND P0, PT, R14, RZ, PT ;  /* 0x000000ff0e00720c */ /* 0x004fe20003f05270 */
[----:B------:R-:W-:-:S12]  /*29d70*/  BSSY B0, `(.L_x_2103) ;  /* 0x0000024000007945 */ /* 0x000fd80003800000 */
[----:B------:R-:W-:Y:S05]  /*29d80*/  @P0 BRA `(.L_x_2104) ;  /* 0x0000000000880947 */ /* 0x000fea0003800000 */
[----:B------:R-:W-:-:S03]  /*29d90*/  UMOV UR4, 0xffffffff ;  /* 0xffffffff00047882 */ /* 0x000fc60000000000 */
[----:B------:R-:W-:Y:S05]  /*29da0*/  BRA.DIV UR4, `(.L_x_2105) ;  /* 0x0000002e04507947 */ /* 0x000fea000b800000 */
[----:B------:R-:W-:-:S13]  /*29db0*/  ELECT P6, URZ, PT ;  /* 0x00000000003f782f */ /* 0x000fda00038c0000 */
.L_x_2190:
[----:B------:R-:W-:Y:S05]  /*29dc0*/  @!P6 BRA `(.L_x_2104) ;  /* 0x000000000078e947 */ /* 0x000fea0003800000 */
[----:B------:R-:W-:-:S06]  /*29dd0*/  ULOP3.LUT UR4, UR61, 0x2, URZ, 0xfc, !UPT ;  /* 0x000000023d047892 */ /* 0x000fcc000f8efc3f */
[----:B0-----:R-:W-:-:S05]  /*29de0*/  IMAD.U32 R0, RZ, RZ, UR4 ;  /* 0x00000004ff007e24 */ /* 0x001fca000f8e00ff */
[----:B------:R-:W-:-:S13]  /*29df0*/  ISETP.NE.AND P0, PT, R0, 0x3, PT ;  /* 0x000000030000780c */ /* 0x000fda0003f05270 */
[----:B------:R-:W-:Y:S05]  /*29e00*/  @!P0 BRA `(.L_x_2106) ;  /* 0x0000000000048947 */ /* 0x000fea0003800000 */
[----:B------:R-:W-:Y:S01]  /*29e10*/  BPT.TRAP 0x1 ;  /* 0x000000040000795c */ /* 0x000fe20000300000 */
.L_x_2106:
[C---:B------:R-:W-:Y:S01]  /*29e20*/  IMAD R3, R18.reuse, 0x8, R5 ;  /* 0x0000000812037824 */ /* 0x040fe200078e0205 */
[----:B------:R-:W-:Y:S01]  /*29e30*/  SHF.L.U32 R2, R23, 0x1f, RZ ;  /* 0x0000001f17027819 */ /* 0x000fe200000006ff */
[----:B------:R-:W-:-:S03]  /*29e40*/  VIADD R18, R18, 0x1 ;  /* 0x0000000112127836 */ /* 0x000fc60000000000 */
[----:B------:R-:W0:Y:S02]  /*29e50*/  SYNCS.PHASECHK.TRANS64.TRYWAIT P1, [R3+URZ+0x38840], R2 ;  /* 0x03884002030075a7 */ /* 0x000e24000802017f */
[----:B------:R-:W-:-:S04]  /*29e60*/  ISETP.NE.AND P2, PT, R18, 0x2, PT ;  /* 0x000000021200780c */ /* 0x000fc80003f45270 */
[----:B------:R-:W-:Y:S01]  /*29e70*/  SEL R0, RZ, 0x1, P2 ;  /* 0x00000001ff007807 */ /* 0x000fe20001000000 */
[----:B0-----:R-:W-:Y:S08]  /*29e80*/  @!P1 BRA `(.L_x_2107) ;  /* 0x0000002c00389947 */ /* 0x001ff00003800000 */
.L_x_2191:
[----:B------:R-:W-:Y:S02]  /*29e90*/  SEL R18, R18, RZ, P2 ;  /* 0x000000ff12127207 */ /* 0x000fe40001000000 */
[----:B------:R-:W-:Y:S01]  /*29ea0*/  LOP3.LUT R0, R23, R0, RZ, 0x3c, !PT ;  /* 0x0000000017007212 */ /* 0x000fe200078e3cff */
[----:B------:R-:W-:Y:S06]  /*29eb0*/  @!P0 BRA `(.L_x_2108) ;  /* 0x0000000000048947 */ /* 0x000fec0003800000 */
[----:B------:R-:W-:Y:S01]  /*29ec0*/  BPT.TRAP 0x1 ;  /* 0x000000040000795c */ /* 0x000fe20000300000 */
.L_x_2108:
[----:B------:R-:W-:Y:S01]  /*29ed0*/  IMAD R5, R18, 0x8, R5 ;  /* 0x0000000812057824 */ /* 0x000fe200078e0205 */
[----:B------:R-:W-:-:S04]  /*29ee0*/  SHF.L.U32 R0, R0, 0x1f, RZ ;  /* 0x0000001f00007819 */ /* 0x000fc800000006ff */
[----:B------:R-:W2:Y:S02]  /*29ef0*/  SYNCS.PHASECHK.TRANS64.TRYWAIT P1, [R5+URZ+0x38840], R0 ;  /* 0x03884000050075a7 */ /* 0x000ea4000802017f */
[----:B--2---:R-:W-:Y:S05]  /*29f00*/  @!P1 BRA `(.L_x_2109) ;  /* 0x0000002c002c9947 */ /* 0x004fea0003800000 */
.L_x_2192:
[----:B------:R-:W-:Y:S05]  /*29f10*/  @!P0 BRA `(.L_x_2110) ;  /* 0x0000000000048947 */ /* 0x000fea0003800000 */
[----:B------:R-:W-:Y:S01]  /*29f20*/  BPT.TRAP 0x1 ;  /* 0x000000040000795c */ /* 0x000fe20000300000 */
.L_x_2110:
[----:B------:R-:W0:Y:S02]  /*29f30*/  SYNCS.PHASECHK.TRANS64.TRYWAIT P1, [R3+URZ+0x38860], R2 ;  /* 0x03886002030075a7 */ /* 0x000e24000802017f */
[----:B0-----:R-:W-:Y:S05]  /*29f40*/  @!P1 BRA `(.L_x_2111) ;  /* 0x0000002c00309947 */ /* 0x001fea0003800000 */
.L_x_2193:
[----:B------:R-:W-:Y:S05]  /*29f50*/  @!P0 BRA `(.L_x_2112) ;  /* 0x0000000000048947 */ /* 0x000fea0003800000 */
[----:B------:R-:W-:Y:S01]  /*29f60*/  BPT.TRAP 0x1 ;  /* 0x000000040000795c */ /* 0x000fe20000300000 */
.L_x_2112:
[----:B------:R0:W0:Y:S02]  /*29f70*/  SYNCS.PHASECHK.TRANS64.TRYWAIT P0, [R5+URZ+0x38860], R0 ;  /* 0x03886000050075a7 */ /* 0x000024000800017f */
[----:B0-----:R-:W-:Y:S05]  /*29f80*/  @!P0 NANOSLEEP.SYNCS 0x989680 ;  /* 0x009896800000895d */ /* 0x001fea0003900000 */
[----:B------:R-:W0:Y:S02]  /*29f90*/  @!P0 SYNCS.PHASECHK.TRANS64 P0, [R5+URZ+0x38860], R0 ;  /* 0x03886000050085a7 */ /* 0x000e24000800007f */
[----:B0-----:R-:W-:Y:S05]  /*29fa0*/  @!P0 BRA `(.L_x_2112) ;  /* 0xfffffffc00f08947 */ /* 0x001fea000383ffff */
.L_x_2104:
[----:B------:R-:W-:Y:S05]  /*29fb0*/  BSYNC B0 ;  /* 0x0000000000007941 */ /* 0x000fea0003800000 */
.L_x_2103:
[----:B------:R-:W-:Y:S05]  /*29fc0*/  EXIT ;  /* 0x000000000000794d */ /* 0x000fea0003800000 */
.L_x_1928:
[----:B0-----:R-:W-:-:S04]  /*29fd0*/  IMAD.U32 R3, RZ, RZ, UR44 ;  /* 0x0000002cff037e24 */ /* 0x001fc8000f8e00ff */
[----:B------:R0:W1:Y:S03]  /*29fe0*/  SYNCS.PHASECHK.TRANS64.TRYWAIT P0, [R3+URZ+0x38800], R0 ;  /* 0x03880000030075a7 */ /* 0x000066000800017f */
[----:B-1----:R-:W-:Y:S05]  /*29ff0*/  @!P0 NANOSLEEP.SYNCS 0x989680 ;  /* 0x009896800000895d */ /* 0x002fea0003900000 */
[----:B------:R-:W1:Y:S02]  /*2a000*/  @!P0 SYNCS.PHASECHK.TRANS64 P0, [R3+URZ+0x38800], R0 ;  /* 0x03880000030085a7 */ /* 0x000e64000800007f */
[----:B-1----:R-:W-:Y:S05]  /*2a010*/  @!P0 BRA `(.L_x_1928) ;  /* 0xfffffffc00ec8947 */ /* 0x002fea000383ffff */
[----:B------:R-:W-:Y:S05]  /*2a020*/  BRA `(.L_x_2113) ;  /* 0xfffffe0400c47947 */ /* 0x000fea000383ffff */
.L_x_1935:
[----:B-1----:R1:W2:Y:S02]  /*2a030*/  SYNCS.PHASECHK.TRANS64.TRYWAIT P0, [R20+URZ], R21 ;  /* 0x00000015140075a7 */ /* 0x0022a4000800017f */
[----:B--2---:R-:W-:Y:S05]  /*2a040*/  @!P0 NANOSLEEP.SYNCS 0x989680 ;  /* 0x009896800000895d */ /* 0x004fea0003900000 */
[----:B------:R-:W2:Y:S02]  /*2a050*/  @!P0 SYNCS.PHASECHK.TRANS64 P0, [R20+URZ], R21 ;  /* 0x00000015140085a7 */ /* 0x000ea4000800007f */
[----:B--2---:R-:W-:Y:S05]  /*2a060*/  @!P0 BRA `(.L_x_1935) ;  /* 0xfffffffc00f08947 */ /* 0x004fea000383ffff */
[----:B------:R-:W-:Y:S05]  /*2a070*/  BRA `(.L_x_1934) ;  /* 0xfffffe0800e87947 */ /* 0x000fea000383ffff */
.L_x_1937:
[----:B0-----:R-:W-:-:S04]  /*2a080*/  IMAD.U32 R4, RZ, RZ, UR44 ;  /* 0x0000002cff047e24 */ /* 0x001fc8000f8e00ff */
[----:B------:R0:W1:Y:S03]  /*2a090*/  SYNCS.PHASECHK.TRANS64.TRYWAIT P0, [R4+URZ+0x38810], R3 ;  /* 0x03881003040075a7 */ /* 0x000066000800017f */
[----:B-1----:R-:W-:Y:S05]  /*2a0a0*/  @!P0 NANOSLEEP.SYNCS 0x989680 ;  /* 0x009896800000895d */ /* 0x002fea0003900000 */
[----:B------:R-:W1:Y:S02]  /*2a0b0*/  @!P0 SYNCS.PHASECHK.TRANS64 P0, [R4+URZ+0x38810], R3 ;  /* 0x03881003040085a7 */ /* 0x000e64000800007f */
[----:B-1----:R-:W-:Y:S05]  /*2a0c0*/  @!P0 BRA `(.L_x_1937) ;  /* 0xfffffffc00ec8947 */ /* 0x002fea000383ffff */
[----:B------:R-:W-:Y:S05]  /*2a0d0*/  BRA `(.L_x_2114) ;  /* 0xfffffe0c00bc7947 */ /* 0x000fea000383ffff */
.L_x_1944:
[----:B-1----:R1:W2:Y:S02]  /*2a0e0*/  SYNCS.PHASECHK.TRANS64.TRYWAIT P0, [R12+URZ], R13 ;  /* 0x0000000d0c0075a7 */ /* 0x0022a4000800017f */
[----:B--2---:R-:W-:Y:S05]  /*2a0f0*/  @!P0 NANOSLEEP.SYNCS 0x989680 ;  /* 0x009896800000895d */ /* 0x004fea0003900000 */
[----:B------:R-:W2:Y:S02]  /*2a100*/  @!P0 SYNCS.PHASECHK.TRANS64 P0, [R12+URZ], R13 ;  /* 0x0000000d0c0085a7 */ /* 0x000ea4000800007f */
[----:B--2---:R-:W-:Y:S05]  /*2a110*/  @!P0 BRA `(.L_x_1944) ;  /* 0xfffffffc00f08947 */ /* 0x004fea000383ffff */
[----:B------:R-:W-:Y:S05]  /*2a120*/  BRA `(.L_x_1943) ;  /* 0xfffffe1000007947 */ /* 0x000fea000383ffff */
.L_x_1978:
[----:B-1----:R1:W2:Y:S02]  /*2a130*/  SYNCS.PHASECHK.TRANS64.TRYWAIT P0, [R8+URZ], R9 ;  /* 0x00000009080075a7 */ /* 0x0022a4000800017f */
[----:B--2---:R-:W-:Y:S05]  /*2a140*/  @!P0 NANOSLEEP.SYNCS 0x989680 ;  /* 0x009896800000895d */ /* 0x004fea0003900000 */
[----:B------:R-:W2:Y:S02]  /*2a150*/  @!P0 SYNCS.PHASECHK.TRANS64 P0, [R8+URZ], R9 ;  /* 0x00000009080085a7 */ /* 0x000ea4000800007f */
[----:B--2---:R-:W-:Y:S05]  /*2a160*/  @!P0 BRA `(.L_x_1978) ;  /* 0xfffffffc00f08947 */ /* 0x004fea000383ffff */
[----:B------:R-:W-:Y:S05]  /*2a170*/  BRA `(.L_x_1977) ;  /* 0xfffffe7c00047947 */ /* 0x000fea000383ffff */
.L_x_1985:
[----:B-1----:R1:W2:Y:S02]  /*2a180*/  SYNCS.PHASECHK.TRANS64.TRYWAIT P0, [R14+URZ], R15 ;  /* 0x0000000f0e0075a7 */ /* 0x0022a4000800017f */
[----:B--2---:R-:W-:Y:S05]  /*2a190*/  @!P0 NANOSLEEP.SYNCS 0x989680 ;  /* 0x009896800000895d */ /* 0x004fea0003900000 */
[----:B------:R-:W2:Y:S02]  /*2a1a0*/  @!P0 SYNCS.PHASECHK.TRANS64 P0, [R14+URZ], R15 ;  /* 0x0000000f0e0085a7 */ /* 0x000ea4000800007f */
[----:B--2---:R-:W-:Y:S05]  /*2a1b0*/  @!P0 BRA `(.L_x_1985) ;  /* 0xfffffffc00f08947 */ /* 0x004fea000383ffff */
[----:B------:R-:W-:Y:S05]  /*2a1c0*/  BRA `(.L_x_1984) ;  /* 0xfffffe8000107947 */ /* 0x000fea000383ffff */
.L_x_2002:
[----:B-1----:R1:W2:Y:S02]  /*2a1d0*/  SYNCS.PHASECHK.TRANS64.TRYWAIT P0, [R8+URZ], R9 ;  /* 0x00000009080075a7 */ /* 0x0022a4000800017f */
[----:B--2---:R-:W-:Y:S05]  /*2a1e0*/  @!P0 NANOSLEEP.SYNCS 0x989680 ;  /* 0x009896800000895d */ /* 0x004fea0003900000 */
[----:B------:R-:W2:Y:S02]  /*2a1f0*/  @!P0 SYNCS.PHASECHK.TRANS64 P0, [R8+URZ], R9 ;  /* 0x00000009080085a7 */ /* 0x000ea4000800007f */
[----:B--2---:R-:W-:Y:S05]  /*2a200*/  @!P0 BRA `(.L_x_2002) ;  /* 0xfffffffc00f08947 */ /* 0x004fea000383ffff */
[----:B------:R-:W-:Y:S05]  /*2a210*/  BRA `(.L_x_2001) ;  /* 0xfffffeec003c7947 */ /* 0x000fea000383ffff */
.L_x_2009:
[----:B-1----:R1:W2:Y:S02]  /*2a220*/  SYNCS.PHASECHK.TRANS64.TRYWAIT P0, [R14+URZ], R15 ;  /* 0x0000000f0e0075a7 */ /* 0x0022a4000800017f */
[----:B--2---:R-:W-:Y:S05]  /*2a230*/  @!P0 NANOSLEEP.SYNCS 0x989680 ;  /* 0x009896800000895d */ /* 0x004fea0003900000 */
[----:B------:R-:W2:Y:S02]  /*2a240*/  @!P0 SYNCS.PHASECHK.TRANS64 P0, [R14+URZ], R15 ;  /* 0x0000000f0e0085a7 */ /* 0x000ea4000800007f */
[----:B--2---:R-:W-:Y:S05]  /*2a250*/  @!P0 BRA `(.L_x_2009) ;  /* 0xfffffffc00f08947 */ /* 0x004fea000383ffff */
[----:B------:R-:W-:Y:S05]  /*2a260*/  BRA `(.L_x_2008) ;  /* 0xfffffef000487947 */ /* 0x000fea000383ffff */
.L_x_2057:
[----:B------:R-:W3:Y:S01]  /*2a270*/  S2R R20, SR_TID.X ;  /* 0x0000000000147919 */ /* 0x000ee20000002100 */
[----:B------:R-:W-:Y:S02]  /*2a280*/  IMAD.MOV.U32 R12, RZ, RZ, RZ ;  /* 0x000000ffff0c7224 */ /* 0x000fe400078e00ff */
[----:B------:R-:W-:Y:S02]  /*2a290*/  IMAD.MOV.U32 R11, RZ, RZ, 0x1f ;  /* 0x0000001fff0b7424 */ /* 0x000fe400078e00ff */
[----:B------:R-:W-:Y:S01]  /*2a2a0*/  IMAD.MOV.U32 R15, RZ, RZ, -0x1 ;  /* 0xffffffffff0f7424 */ /* 0x000fe200078e00ff */
[----:B---3--:R-:W-:-:S04]  /*2a2b0*/  SHF.R.U32.HI R20, RZ, 0x5, R20 ;  /* 0x00000005ff147819 */ /* 0x008fc80000011614 */
[----:B------:R-:W-:-:S05]  /*2a2c0*/  LOP3.LUT R20, R20, 0x3, RZ, 0xc0, !PT ;  /* 0x0000000314147812 */ /* 0x000fca00078ec0ff */
[----:B------:R-:W-:-:S07]  /*2a2d0*/  IMAD.MOV.U32 R13, RZ, RZ, R20 ;  /* 0x000000ffff0d7224 */ /* 0x000fce00078e0014 */
[----:B012--5:R-:W-:Y:S05]  /*2a2e0*/  WARPSYNC.COLLECTIVE R15, `(.L_x_2115) ;  /* 0x000000000f087348 */ /* 0x027fea0003c00000 */
[----:B------:R3:W4:Y:S02]  /*2a2f0*/  SHFL.IDX P6, R14, R13, R12, R11 ;  /* 0x0000000c0d0e7389 */ /* 0x00072400000c000b */
[----:B012345:R-:W-:Y:S01]  /*2a300*/  ENDCOLLECTIVE ;  /* 0x000000000000791b */ /* 0x03ffe20003800000 */
.L_x_2115:
[----:B------:R-:W-:Y:S05]  /*2a310*/  BRA `(.L_x_2116) ;  /* 0xffffffc000947947 */ /* 0x000fea000383ffff */
.L_x_2060:
[----:B0-----:R0:W1:Y:S02]  /*2a320*/  SYNCS.PHASECHK.TRANS64.TRYWAIT P0, [R27+URZ+0x38840], R0 ;  /* 0x038840001b0075a7 */ /* 0x001064000800017f */
[----:B-1----:R-:W-:Y:S05]  /*2a330*/  @!P0 NANOSLEEP.SYNCS 0x989680 ;  /* 0x009896800000895d */ /* 0x002fea0003900000 */
[----:B------:R-:W1:Y:S02]  /*2a340*/  @!P0 SYNCS.PHASECHK.TRANS64 P0, [R27+URZ+0x38840], R0 ;  /* 0x038840001b0085a7 */ /* 0x000e64000800007f */
[----:B-1----:R-:W-:Y:S05]  /*2a350*/  @!P0 BRA `(.L_x_2060) ;  /* 0xfffffffc00f08947 */ /* 0x002fea000383ffff */
[----:B------:R-:W-:Y:S05]  /*2a360*/  BRA `(.L_x_2117) ;  /* 0xffffffc400487947 */ /* 0x000fea000383ffff */
.L_x_2061:
        /* <DEDUP_REMOVED lines=8> */
.L_x_2119:
[----:B------:R-:W-:Y:S05]  /*2a3f0*/  BSYNC B0 ;  /* 0x0000000000007941 */ /* 0x000fea0003800000 */
.L_x_2118:
        /* <DEDUP_REMOVED lines=9> */
.L_x_2120:
[----:B------:R-:W-:Y:S02]  /*2a490*/  IMAD.MOV.U32 R13, RZ, RZ, R5 ;  /* 0x000000ffff0d7224 */ /* 0x000fe400078e0005 */
[----:B------:R-:W-:Y:S01]  /*2a4a0*/  IMAD.MOV.U32 R12, RZ, RZ, 0x1 ;  /* 0x00000001ff0c7424 */ /* 0x000fe200078e00ff */
[----:B------:R-:W-:-:S13]  /*2a4b0*/  @P0 LEA R6, P1, R8, R14, 0x1 ;  /* 0x0000000e08060211 */ /* 0x000fda00078208ff */
[----:B------:R-:W-:Y:S05]  /*2a4c0*/  WARPSYNC.COLLECTIVE R15, `(.L_x_2121) ;  /* 0x000000000f087348 */ /* 0x000fea0003c00000 */
[----:B------:R0:W1:Y:S02]  /*2a4d0*/  SHFL.IDX P6, R14, R13, R12, R11 ;  /* 0x0000000c0d0e7389 */ /* 0x00006400000c000b */
[----:B01----:R-:W-:Y:S01]  /*2a4e0*/  ENDCOLLECTIVE ;  /* 0x000000000000791b */ /* 0x003fe20003800000 */
.L_x_2121:
[----:B------:R-:W-:Y:S02]  /*2a4f0*/  @P0 IMAD.X R3, RZ, RZ, R2, P1 ;  /* 0x000000ffff030224 */ /* 0x000fe400008e0602 */
[----:B------:R-:W-:-:S05]  /*2a500*/  @P0 IMAD.MOV.U32 R2, RZ, RZ, R6 ;  /* 0x000000ffff020224 */ /* 0x000fca00078e0006 */
[----:B------:R-:W-:Y:S01]  /*2a510*/  @!PT LDS RZ, [RZ] ;  /* 0x00000000fffff984 */ /* 0x000fe20000000800 */
[----:B------:R-:W-:Y:S01]  /*2a520*/  @!PT LDS RZ, [RZ] ;  /* 0x00000000fffff984 */ /* 0x000fe20000000800 */
[----:B------:R-:W-:Y:S01]  /*2a530*/  @!PT LDS RZ, [RZ] ;  /* 0x00000000fffff984 */ /* 0x000fe20000000800 */
[----:B------:R0:W-:Y:S01]  /*2a540*/  @P0 LDGSTS.E.BYPASS.LTC128B.128 [R7+0x22400], desc[UR36][R2.64], !P2 ;  /* 0x2240000002070fae */ /* 0x0001e2000d101d64 */
[----:B------:R-:W-:Y:S01]  /*2a550*/  ISETP.GE.AND P0, PT, R25, 0x11, PT ;  /* 0x000000111900780c */ /* 0x000fe20003f06270 */
[----:B------:R-:W-:Y:S02]  /*2a560*/  IMAD.MOV.U32 R13, RZ, RZ, R0 ;  /* 0x000000ffff0d7224 */ /* 0x000fe400078e0000 */
[----:B0-----:R-:W-:-:S10]  /*2a570*/  IMAD.MOV.U32 R2, RZ, RZ, R14 ;  /* 0x000000ffff027224 */ /* 0x001fd400078e000e */
[----:B------:R-:W-:Y:S05]  /*2a580*/  WARPSYNC.COLLECTIVE R15, `(.L_x_2122) ;  /* 0x000000000f087348 */ /* 0x000fea0003c00000 */
[----:B------:R0:W1:Y:S02]  /*2a590*/  SHFL.IDX P6, R14, R13, R12, R11 ;  /* 0x0000000c0d0e7389 */ /* 0x00006400000c000b */
[----:B01----:R-:W-:Y:S01]  /*2a5a0*/  ENDCOLLECTIVE ;  /* 0x000000000000791b */ /* 0x003fe20003800000 */
.L_x_2122:
[----:B------:R-:W-:Y:S02]  /*2a5b0*/  @P0 IMAD R9, R4, 0x2, R17 ;  /* 0x0000000204090824 */ /* 0x000fe400078e0211 */
[----:B------:R-:W-:Y:S02]  /*2a5c0*/  IMAD.MOV.U32 R13, RZ, RZ, R5 ;  /* 0x000000ffff0d7224 */ /* 0x000fe400078e0005 */
[----:B------:R-:W-:Y:S01]  /*2a5d0*/  IMAD.MOV.U32 R12, RZ, RZ, 0x2 ;  /* 0x00000002ff0c7424 */ /* 0x000fe200078e00ff */
[----:B------:R-:W-:-:S13]  /*2a5e0*/  @P0 LEA R6, P1, R8, R14, 0x1 ;  /* 0x0000000e08060211 */ /* 0x000fda00078208ff */
[----:B------:R-:W-:Y:S05]  /*2a5f0*/  WARPSYNC.COLLECTIVE R15, `(.L_x_2123) ;  /* 0x000000000f087348 */ /* 0x000fea0003c00000 */
[----:B------:R0:W1:Y:S02]  /*2a600*/  SHFL.IDX P6, R14, R13, R12, R11 ;  /* 0x0000000c0d0e7389 */ /* 0x00006400000c000b */
[----:B01----:R-:W-:Y:S01]  /*2a610*/  ENDCOLLECTIVE ;  /* 0x000000000000791b */ /* 0x003fe20003800000 */
.L_x_2123:
        /* <DEDUP_REMOVED lines=12> */
.L_x_2124:
[----:B------:R-:W-:Y:S02]  /*2a6e0*/  @P0 IMAD R7, R4, 0x2, R17 ;  /* 0x0000000204070824 */ /* 0x000fe400078e0211 */
[----:B------:R-:W-:Y:S02]  /*2a6f0*/  IMAD.MOV.U32 R13, RZ, RZ, R5 ;  /* 0x000000ffff0d7224 */ /* 0x000fe400078e0005 */
[----:B------:R-:W-:Y:S01]  /*2a700*/  IMAD.MOV.U32 R12, RZ, RZ, 0x3 ;  /* 0x00000003ff0c7424 */ /* 0x000fe200078e00ff */
[----:B------:R-:W-:-:S13]  /*2a710*/  @P0 LEA R6, P1, R8, R14, 0x1 ;  /* 0x0000000e08060211 */ /* 0x000fda00078208ff */
[----:B------:R-:W-:Y:S05]  /*2a720*/  WARPSYNC.COLLECTIVE R15, `(.L_x_2125) ;  /* 0x000000000f087348 */ /* 0x000fea0003c00000 */
[----:B------:R0:W1:Y:S02]  /*2a730*/  SHFL.IDX P6, R14, R13, R12, R11 ;  /* 0x0000000c0d0e7389 */ /* 0x00006400000c000b */
[----:B01----:R-:W-:Y:S01]  /*2a740*/  ENDCOLLECTIVE ;  /* 0x000000000000791b */ /* 0x003fe20003800000 */
.L_x_2125:
[----:B------:R-:W-:Y:S02]  /*2a750*/  @P0 IMAD.X R3, RZ, RZ, R2, P1 ;  /* 0x000000ffff030224 */ /* 0x000fe400008e0602 */
[----:B------:R-:W-:-:S05]  /*2a760*/  @P0 IMAD.MOV.U32 R2, RZ, RZ, R6 ;  /* 0x000000ffff020224 */ /* 0x000fca00078e0006 */
        /* <DEDUP_REMOVED lines=9> */
.L_x_2126:
[----:B------:R-:W-:Y:S05]  /*2a800*/  BRA `(.L_x_2127) ;  /* 0xffffffc400107947 */ /* 0x000fea000383ffff */
.L_x_2066:
[----:B------:R-:W-:Y:S01]  /*2a810*/  IMAD.MOV.U32 R13, RZ, RZ, R5 ;  /* 0x000000ffff0d7224 */ /* 0x000fe200078e0005 */
[----:B------:R-:W-:Y:S01]  /*2a820*/  LOP3.LUT R16, R16, 0xfffffeff, RZ, 0xc0, !PT ;  /* 0xfffffeff10107812 */ /* 0x000fe200078ec0ff */
[----:B------:R-:W-:Y:S02]  /*2a830*/  IMAD.MOV.U32 R12, RZ, RZ, RZ ;  /* 0x000000ffff0c7224 */ /* 0x000fe400078e00ff */
[----:B------:R-:W-:Y:S02]  /*2a840*/  IMAD.MOV.U32 R11, RZ, RZ, 0x181f ;  /* 0x0000181fff0b7424 */ /* 0x000fe400078e00ff */
[----:B------:R-:W-:Y:S02]  /*2a850*/  IMAD.MOV.U32 R15, RZ, RZ, -0x1 ;  /* 0xffffffffff0f7424 */ /* 0x000fe400078e00ff */
[----:B------:R-:W-:-:S07]  /*2a860*/  VIADD R4, R8, UR43 ;  /* 0x0000002b08047c36 */ /* 0x000fce0008000000 */
[----:B-1----:R-:W-:Y:S05]  /*2a870*/  WARPSYNC.COLLECTIVE R15, `(.L_x_2128) ;  /* 0x000000000f087348 */ /* 0x002fea0003c00000 */
[----:B------:R0:W2:Y:S02]  /*2a880*/  SHFL.IDX P6, R14, R13, R12, R11 ;  /* 0x0000000c0d0e7389 */ /* 0x0000a400000c000b */
[----:B012---:R-:W-:Y:S01]  /*2a890*/  ENDCOLLECTIVE ;  /* 0x000000000000791b */ /* 0x007fe20003800000 */
.L_x_2128:
[----:B------:R-:W-:Y:S01]  /*2a8a0*/  ISETP.GE.AND P1, PT, R4, UR41, PT ;  /* 0x0000002904007c0c */ /* 0x000fe2000bf26270 */
[----:B------:R-:W-:-:S12]  /*2a8b0*/  IMAD.MOV.U32 R13, RZ, RZ, R0 ;  /* 0x000000ffff0d7224 */ /* 0x000fd800078e0000 */
[----:B------:R-:W-:-:S04]  /*2a8c0*/  @P1 LOP3.LUT R16, R16, 0x100, RZ, 0xfc, !PT ;  /* 0x0000010010101812 */ /* 0x000fc800078efcff */
[----:B------:R-:W-:Y:S01]  /*2a8d0*/  LOP3.LUT R16, R16, 0xffffff7f, RZ, 0xc0, !PT ;  /* 0xffffff7f10107812 */ /* 0x000fe200078ec0ff */
[----:B------:R-:W-:-:S07]  /*2a8e0*/  IMAD.MOV.U32 R2, RZ, RZ, R14 ;  /* 0x000000ffff027224 */ /* 0x000fce00078e000e */
[----:B------:R-:W-:Y:S05]  /*2a8f0*/  WARPSYNC.COLLECTIVE R15, `(.L_x_2129) ;  /* 0x000000000f087348 */ /* 0x000fea0003c00000 */
[----:B------:R0:W1:Y:S02]  /*2a900*/  SHFL.IDX P6, R14, R13, R12, R11 ;  /* 0x0000000c0d0e7389 */ /* 0x00006400000c000b */
[----:B01----:R-:W-:Y:S01]  /*2a910*/  ENDCOLLECTIVE ;  /* 0x000000000000791b */ /* 0x003fe20003800000 */
.L_x_2129:
[----:B------:R-:W-:Y:S02]  /*2a920*/  IMAD.MOV.U32 R13, RZ, RZ, R5 ;  /* 0x000000ffff0d7224 */ /* 0x000fe400078e0005 */
[----:B------:R-:W-:Y:S01]  /*2a930*/  IMAD.MOV.U32 R12, RZ, RZ, 0x1 ;  /* 0x00000001ff0c7424 */ /* 0x000fe200078e00ff */
[----:B------:R-:W-:-:S13]  /*2a940*/  @!P1 LEA R6, P0, R7, R14, 0x1 ;  /* 0x0000000e07069211 */ /* 0x000fda00078008ff */
[----:B------:R-:W-:Y:S05]  /*2a950*/  WARPSYNC.COLLECTIVE R15, `(.L_x_2130) ;  /* 0x000000000f087348 */ /* 0x000fea0003c00000 */
[----:B------:R0:W1:Y:S02]  /*2a960*/  SHFL.IDX P6, R14, R13, R12, R11 ;  /* 0x0000000c0d0e7389 */ /* 0x00006400000c000b */
[----:B01----:R-:W-:Y:S01]  /*2a970*/  ENDCOLLECTIVE ;  /* 0x000000000000791b */ /* 0x003fe20003800000 */
.L_x_2130:
[----:B------:R-:W-:Y:S02]  /*2a980*/  @!P1 IMAD.X R3, RZ, RZ, R2, P0 ;  /* 0x000000ffff039224 */ /* 0x000fe400000e0602 */
[----:B------:R-:W-:Y:S02]  /*2a990*/  @!P1 IMAD.MOV.U32 R2, RZ, RZ, R6 ;  /* 0x000000ffff029224 */ /* 0x000fe400078e0006 */
[----:B------:R-:W-:-:S03]  /*2a9a0*/  VIADD R6, R4, 0x10 ;  /* 0x0000001004067836 */ /* 0x000fc60000000000 */
[----:B------:R-:W-:Y:S01]  /*2a9b0*/  @!PT LDS RZ, [RZ] ;  /* 0x00000000fffff984 */ /* 0x000fe20000000800 */
[----:B------:R-:W-:Y:S01]  /*2a9c0*/  @!PT LDS RZ, [RZ] ;  /* 0x00000000fffff984 */ /* 0x000fe20000000800 */
[----:B------:R-:W-:Y:S01]  /*2a9d0*/  @!PT LDS RZ, [RZ] ;  /* 0x00000000fffff984 */ /* 0x000fe20000000800 */
[----:B------:R0:W-:Y:S02]  /*2a9e0*/  @!P1 LDGSTS.E.BYPASS.LTC128B.128 [R22+0x20400], desc[UR36][R2.64], !P5 ;  /* 0x2040000002169fae */ /* 0x0001e4000e901d64 */
[----:B------:R-:W-:Y:S01]  /*2a9f0*/  ISETP.GE.AND P1, PT, R6, UR41, PT ;  /* 0x0000002906007c0c */ /* 0x000fe2000bf26270 */
[----:B------:R-:W-:Y:S02]  /*2aa00*/  IMAD.MOV.U32 R13, RZ, RZ, R0 ;  /* 0x000000ffff0d7224 */ /* 0x000fe400078e0000 */
[----:B0-----:R-:W-:-:S10]  /*2aa10*/  IMAD.MOV.U32 R2, RZ, RZ, R14 ;  /* 0x000000ffff027224 */ /* 0x001fd400078e000e */
[----:B------:R-:W-:-:S07]  /*2aa20*/  @P1 LOP3.LUT R16, R16, 0x80, RZ, 0xfc, !PT ;  /* 0x0000008010101812 */ /* 0x000fce00078efcff */
[----:B------:R-:W-:Y:S05]  /*2aa30*/  WARPSYNC.COLLECTIVE R15, `(.L_x_2131) ;  /* 0x000000000f087348 */ /* 0x000fea0003c00000 */
[----:B------:R0:W1:Y:S02]  /*2aa40*/  SHFL.IDX P6, R14, R13, R12, R11 ;  /* 0x0000000c0d0e7389 */ /* 0x00006400000c000b */
[----:B01----:R-:W-:Y:S01]  /*2aa50*/  ENDCOLLECTIVE ;  /* 0x000000000000791b */ /* 0x003fe20003800000 */
.L_x_2131:
[----:B------:R-:W-:Y:S01]  /*2aa60*/  LOP3.LUT R16, R16, 0xffffffbf, RZ, 0xc0, !PT ;  /* 0xffffffbf10107812 */ /* 0x000fe200078ec0ff */
[----:B------:R-:W-:Y:S02]  /*2aa70*/  IMAD.MOV.U32 R13, RZ, RZ, R5 ;  /* 0x000000ffff0d7224 */ /* 0x000fe400078e0005 */
[----:B------:R-:W-:Y:S01]  /*2aa80*/  IMAD.MOV.U32 R12, RZ, RZ, 0x2 ;  /* 0x00000002ff0c7424 */ /* 0x000fe200078e00ff */
[----:B------:R-:W-:-:S13]  /*2aa90*/  @!P1 LEA R6, P0, R7, R14, 0x1 ;  /* 0x0000000e07069211 */ /* 0x000fda00078008ff */
[----:B------:R-:W-:Y:S05]  /*2aaa0*/  WARPSYNC.COLLECTIVE R15, `(.L_x_2132) ;  /* 0x000000000f087348 */ /* 0x000fea0003c00000 */
[----:B------:R0:W1:Y:S02]  /*2aab0*/  SHFL.IDX P6, R14, R13, R12, R11 ;  /* 0x0000000c0d0e7389 */ /* 0x00006400000c000b */
[----:B01----:R-:W-:Y:S01]  /*2aac0*/  ENDCOLLECTIVE ;  /* 0x000000000000791b */ /* 0x003fe20003800000 */
.L_x_2132:
        /* <DEDUP_REMOVED lines=14> */
.L_x_2133:
[----:B------:R-:W-:Y:S02]  /*2abb0*/  IMAD.MOV.U32 R13, RZ, RZ, R5 ;  /* 0x000000ffff0d7224 */ /* 0x000fe400078e0005 */
[----:B------:R-:W-:Y:S01]  /*2abc0*/  IMAD.MOV.U32 R12, RZ, RZ, 0x3 ;  /* 0x00000003ff0c7424 */ /* 0x000fe200078e00ff */
[----:B------:R-:W-:-:S13]  /*2abd0*/  @!P1 LEA R6, P0, R7, R14, 0x1 ;  /* 0x0000000e07069211 */ /* 0x000fda00078008ff */
[----:B------:R-:W-:Y:S05]  /*2abe0*/  WARPSYNC.COLLECTIVE R15, `(.L_x_2134) ;  /* 0x000000000f087348 */ /* 0x000fea0003c00000 */
[----:B------:R0:W1:Y:S02]  /*2abf0*/  SHFL.IDX P6, R14, R13, R12, R11 ;  /* 0x0000000c0d0e7389 */ /* 0x00006400000c000b */
[----:B01----:R-:W-:Y:S01]  /*2ac00*/  ENDCOLLECTIVE ;  /* 0x000000000000791b */ /* 0x003fe20003800000 */
.L_x_2134:
[----:B------:R-:W-:Y:S02]  /*2ac10*/  @!P1 IMAD.X R3, RZ, RZ, R2, P0 ;  /* 0x000000ffff039224 */ /* 0x000fe400000e0602 */
[----:B------:R-:W-:-:S05]  /*2ac20*/  @!P1 IMAD.MOV.U32 R2, RZ, RZ, R6 ;  /* 0x000000ffff029224 */ /* 0x000fca00078e0006 */
[----:B------:R-:W-:Y:S01]  /*2ac30*/  @!PT LDS RZ, [RZ] ;  /* 0x00000000fffff984 */ /* 0x000fe20000000800 */
[----:B------:R-:W-:Y:S01]  /*2ac40*/  @!PT LDS RZ, [RZ] ;  /* 0x00000000fffff984 */ /* 0x000fe20000000800 */
[----:B------:R-:W-:Y:S01]  /*2ac50*/  @!PT LDS RZ, [RZ] ;  /* 0x00000000fffff984 */ /* 0x000fe20000000800 */
[----:B------:R0:W-:Y:S01]  /*2ac60*/  @!P1 LDGSTS.E.BYPASS.LTC128B.128 [R22+0x21400], desc[UR36][R2.64], !P5 ;  /* 0x2140000002169fae */ /* 0x0001e2000e901d64 */
[----:B------:R-:W-:Y:S02]  /*2ac70*/  IMAD.MOV.U32 R13, RZ, RZ, R0 ;  /* 0x000000ffff0d7224 */ /* 0x000fe400078e0000 */
[----:B------:R-:W-:-:S07]  /*2ac80*/  IMAD.MOV.U32 R5, RZ, RZ, R14 ;  /* 0x000000ffff057224 */ /* 0x000fce00078e000e */
[----:B0-----:R-:W-:Y:S05]  /*2ac90*/  WARPSYNC.COLLECTIVE R15, `(.L_x_2135) ;  /* 0x000000000f087348 */ /* 0x001fea0003c00000 */
[----:B------:R1:W2:Y:S02]  /*2aca0*/  SHFL.IDX P6, R14, R13, R12, R11 ;  /* 0x0000000c0d0e7389 */ /* 0x0002a400000c000b */
[----:B012---:R-:W-:Y:S01]  /*2acb0*/  ENDCOLLECTIVE ;  /* 0x000000000000791b */ /* 0x007fe20003800000 */
.L_x_2135:
[----:B------:R-:W-:Y:S05]  /*2acc0*/  BRA `(.L_x_2136) ;  /* 0xffffffc400f87947 */ /* 0x000fea000383ffff */
.L_x_2070:
        /* <DEDUP_REMOVED lines=8> */
.L_x_2138:
[----:B------:R-:W-:Y:S05]  /*2ad50*/  BSYNC B0 ;  /* 0x0000000000007941 */ /* 0x000fea0003800000 */
.L_x_2137:
[----:B------:R-:W-:Y:S01]  /*2ad60*/  IMAD.MOV.U32 R13, RZ, RZ, R0 ;  /* 0x000000ffff0d7224 */ /* 0x000fe200078e0000 */
[----:B------:R-:W-:Y:S01]  /*2ad70*/  LOP3.LUT P1, RZ, R16, 0x100, RZ, 0xc0, !PT ;  /* 0x0000010010ff7812 */ /* 0x000fe2000782c0ff */
[----:B------:R-:W-:Y:S02]  /*2ad80*/  IMAD.MOV.U32 R12, RZ, RZ, RZ ;  /* 0x000000ffff0c7224 */ /* 0x000fe400078e00ff */
[----:B------:R-:W-:Y:S02]  /*2ad90*/  IMAD.MOV.U32 R11, RZ, RZ, 0x181f ;  /* 0x0000181fff0b7424 */ /* 0x000fe400078e00ff */
[----:B------:R-:W-:Y:S02]  /*2ada0*/  IMAD.MOV.U32 R15, RZ, RZ, -0x1 ;  /* 0xffffffffff0f7424 */ /* 0x000fe400078e00ff */
[----:B------:R-:W-:-:S07]  /*2adb0*/  IMAD.MOV.U32 R2, RZ, RZ, R14 ;  /* 0x000000ffff027224 */ /* 0x000fce00078e000e */
[----:B------:R-:W-:Y:S05]  /*2adc0*/  WARPSYNC.COLLECTIVE R15, `(.L_x_2139) ;  /* 0x000000000f087348 */ /* 0x000fea0003c00000 */
[----:B------:R0:W1:Y:S02]  /*2add0*/  SHFL.IDX P6, R14, R13, R12, R11 ;  /* 0x0000000c0d0e7389 */ /* 0x00006400000c000b */
[----:B01----:R-:W-:Y:S01]  /*2ade0*/  ENDCOLLECTIVE ;  /* 0x000000000000791b */ /* 0x003fe20003800000 */
.L_x_2139:
[----:B------:R-:W-:Y:S02]  /*2adf0*/  IMAD.MOV.U32 R13, RZ, RZ, R4 ;  /* 0x000000ffff0d7224 */ /* 0x000fe400078e0004 */
[----:B------:R-:W-:Y:S01]  /*2ae00*/  IMAD.MOV.U32 R12, RZ, RZ, 0x1 ;  /* 0x00000001ff0c7424 */ /* 0x000fe200078e00ff */
[----:B------:R-:W-:Y:S02]  /*2ae10*/  @!P1 LEA R14, P0, R9, R14, 0x1 ;  /* 0x0000000e090e9211 */ /* 0x000fe400078008ff */
[----:B------:R-:W-:-:S03]  /*2ae20*/  LOP3.LUT P6, RZ, R16, 0x40000, RZ, 0xc0, !PT ;  /* 0x0004000010ff7812 */ /* 0x000fc600078cc0ff */
[----:B------:R-:W-:Y:S01]  /*2ae30*/  @!P1 IMAD.X R3, RZ, RZ, R2, P0 ;  /* 0x000000ffff039224 */ /* 0x000fe200000e0602 */
[C---:B------:R-:W-:Y:S01]  /*2ae40*/  LOP3.LUT P0, RZ, R16.reuse, 0x80000, RZ, 0xc0, !PT ;  /* 0x0008000010ff7812 */ /* 0x040fe2000780c0ff */
[----:B------:R-:W-:Y:S01]  /*2ae50*/  @!P1 IMAD.MOV.U32 R2, RZ, RZ, R14 ;  /* 0x000000ffff029224 */ /* 0x000fe200078e000e */
[----:B------:R-:W-:-:S04]  /*2ae60*/  LOP3.LUT R16, R16, 0xffbfffff, RZ, 0xc0, !PT ;  /* 0xffbfffff10107812 */ /* 0x000fc800078ec0ff */
[----:B------:R-:W-:-:S07]  /*2ae70*/  @P2 LOP3.LUT R16, R16, 0x400000, RZ, 0xfc, !PT ;  /* 0x0040000010102812 */ /* 0x000fce00078efcff */
        /* <DEDUP_REMOVED lines=9> */
.L_x_2140:
        /* <DEDUP_REMOVED lines=15> */
.L_x_2141:
        /* <DEDUP_REMOVED lines=11> */
[----:B0-----:R-:W-:Y:S02]  /*2b0b0*/  @!P6 IMAD.MOV.U32 R2, RZ, RZ, R14 ;  /* 0x000000ffff02e224 */ /* 0x001fe400078e000e */
[----:B------:R-:W-:-:S05]  /*2b0c0*/  @!P6 IMAD.MOV.U32 R3, RZ, RZ, R5 ;  /* 0x000000ffff03e224 */ /* 0x000fca00078e0005 */
[----:B------:R0:W-:Y:S01]  /*2b0d0*/  @!P6 LDGSTS.E.BYPASS.LTC128B.128 [R22+0x26c00], desc[UR36][R2.64], !P2 ;  /* 0x26c000000216efae */ /* 0x0001e2000d101d64 */
[----:B------:R-:W-:-:S04]  /*2b0e0*/  LOP3.LUT P2, RZ, R16, 0x400000, RZ, 0xc0, !PT ;  /* 0x0040000010ff7812 */ /* 0x000fc8000784c0ff */
[----:B------:R0:W-:Y:S01]  /*2b0f0*/  @!P6 LDGSTS.E.BYPASS.LTC128B.128 [R22+0x28c00], desc[UR36][R2.64+0x80], !P0 ;  /* 0x28c000800216efae */ /* 0x0001e2000c101d64 */
[----:B------:R-:W-:-:S08]  /*2b100*/  @!P6 ISETP.NE.U32.AND P0, PT, R8, RZ, PT ;  /* 0x000000ff0800e20c */ /* 0x000fd00003f05070 */
        /* <DEDUP_REMOVED lines=10> */
.L_x_2142:
[----:B------:R-:W-:Y:S02]  /*2b1b0*/  IMAD.MOV.U32 R13, RZ, RZ, R0 ;  /* 0x000000ffff0d7224 */ /* 0x000fe400078e0000 */
[----:B------:R-:W-:-:S07]  /*2b1c0*/  IMAD.MOV.U32 R5, RZ, RZ, R14 ;  /* 0x000000ffff057224 */ /* 0x000fce00078e000e */
[----:B------:R-:W-:Y:S05]  /*2b1d0*/  WARPSYNC.COLLECTIVE R15, `(.L_x_2143) ;  /* 0x000000000f087348 */ /* 0x000fea0003c00000 */
[----:B------:R0:W1:Y:S02]  /*2b1e0*/  SHFL.IDX P6, R14, R13, R12, R11 ;  /* 0x0000000c0d0e7389 */ /* 0x00006400000c000b */
[----:B01----:R-:W-:Y:S01]  /*2b1f0*/  ENDCOLLECTIVE ;  /* 0x000000000000791b */ /* 0x003fe20003800000 */
.L_x_2143:
        /* <DEDUP_REMOVED lines=17> */
.L_x_2144:
[----:B------:R-:W-:Y:S01]  /*2b310*/  @!PT LDS RZ, [RZ] ;  /* 0x00000000fffff984 */ /* 0x000fe20000000800 */
[----:B------:R-:W-:Y:S01]  /*2b320*/  @!PT LDS RZ, [RZ] ;  /* 0x00000000fffff984 */ /* 0x000fe20000000800 */
[----:B------:R-:W-:Y:S01]  /*2b330*/  @!PT LDS RZ, [RZ] ;  /* 0x00000000fffff984 */ /* 0x000fe20000000800 */
[----:B------:R0:W-:Y:S04]  /*2b340*/  @!P1 LDGSTS.E.BYPASS.LTC128B.128 [R22+0x2b400], desc[UR36][R2.64+0x100], !P2 ;  /* 0x2b40010002169fae */ /* 0x0001e8000d101d64 */
        /* <DEDUP_REMOVED lines=10> */
.L_x_2145:
[----:B------:R-:W-:Y:S01]  /*2b3f0*/  @!PT LDS RZ, [RZ] ;  /* 0x00000000fffff984 */ /* 0x000fe20000000800 */
[----:B------:R-:W-:Y:S01]  /*2b400*/  @!PT LDS RZ, [RZ] ;  /* 0x00000000fffff984 */ /* 0x000fe20000000800 */
[----:B------:R-:W-:Y:S01]  /*2b410*/  @!PT LDS RZ, [RZ] ;  /* 0x00000000fffff984 */ /* 0x000fe20000000800 */
[----:B------:R0:W-:Y:S01]  /*2b420*/  @!P1 LDGSTS.E.BYPASS.LTC128B.128 [R22+0x35400], desc[UR36][R2.64+0x380], P0 ;  /* 0x3540038002169fae */ /* 0x0001e20008101d64 */
[----:B------:R-:W-:Y:S05]  /*2b430*/  BRA `(.L_x_2146) ;  /* 0xffffffc800947947 */ /* 0x000fea000383ffff */
.L_x_2073:
[----:B0-----:R0:W2:Y:S02]  /*2b440*/  SYNCS.PHASECHK.TRANS64.TRYWAIT P0, [R17+URZ+0x38820], R0 ;  /* 0x03882000110075a7 */ /* 0x0010a4000800017f */
[----:B--2---:R-:W-:Y:S05]  /*2b450*/  @!P0 NANOSLEEP.SYNCS 0x989680 ;  /* 0x009896800000895d */ /* 0x004fea0003900000 */
[----:B------:R-:W2:Y:S02]  /*2b460*/  @!P0 SYNCS.PHASECHK.TRANS64 P0, [R17+URZ+0x38820], R0 ;  /* 0x03882000110085a7 */ /* 0x000ea4000800007f */
[----:B--2---:R-:W-:Y:S05]  /*2b470*/  @!P0 BRA `(.L_x_2073) ;  /* 0xfffffffc00f08947 */ /* 0x004fea000383ffff */
[----:B------:R-:W-:Y:S05]  /*2b480*/  BRA `(.L_x_2147) ;  /* 0xffffffcc00187947 */ /* 0x000fea000383ffff */
.L_x_2076:
[----:B0-----:R0:W2:Y:S02]  /*2b490*/  SYNCS.PHASECHK.TRANS64.TRYWAIT P0, [R27+URZ+0x38860], R0 ;  /* 0x038860001b0075a7 */ /* 0x0010a4000800017f */
[----:B--2---:R-:W-:Y:S05]  /*2b4a0*/  @!P0 NANOSLEEP.SYNCS 0x989680 ;  /* 0x009896800000895d */ /* 0x004fea0003900000 */
[----:B------:R-:W2:Y:S02]  /*2b4b0*/  @!P0 SYNCS.PHASECHK.TRANS64 P0, [R27+URZ+0x38860], R0 ;  /* 0x038860001b0085a7 */ /* 0x000ea4000800007f */
[----:B--2---:R-:W-:Y:S05]  /*2b4c0*/  @!P0 BRA `(.L_x_2076) ;  /* 0xfffffffc00f08947 */ /* 0x004fea000383ffff */
[----:B------:R-:W-:Y:S05]  /*2b4d0*/  BRA `(.L_x_2148) ;  /* 0xffffffcc00247947 */ /* 0x000fea000383ffff */
.L_x_2077:
[----:B------:R-:W-:Y:S01]  /*2b4e0*/  BSSY B0, `(.L_x_2149) ;  /* 0x0000008000007945 */ /* 0x000fe20003800000 */
[----:B------:R-:W-:Y:S02]  /*2b4f0*/  IMAD.MOV.U32 R13, RZ, RZ, R7 ;  /* 0x000000ffff0d7224 */ /* 0x000fe400078e0007 */
[----:B------:R-:W-:Y:S02]  /*2b500*/  IMAD.MOV.U32 R12, RZ, RZ, RZ ;  /* 0x000000ffff0c7224 */ /* 0x000fe400078e00ff */
[----:B------:R-:W-:Y:S02]  /*2b510*/  IMAD.MOV.U32 R11, RZ, RZ, 0x181f ;  /* 0x0000181fff0b7424 */ /* 0x000fe400078e00ff */
[----:B------:R-:W-:-:S07]  /*2b520*/  IMAD.MOV.U32 R15, RZ, RZ, -0x1 ;  /* 0xffffffffff0f7424 */ /* 0x000fce00078e00ff */
[----:B-1----:R-:W-:Y:S05]  /*2b530*/  WARPSYNC.COLLECTIVE R15, `(.L_x_2150) ;  /* 0x000000000f087348 */ /* 0x002fea0003c00000 */
[----:B------:R0:W2:Y:S02]  /*2b540*/  SHFL.IDX P6, R14, R13, R12, R11 ;  /* 0x0000000c0d0e7389 */ /* 0x0000a400000c000b */
[----:B012---:R-:W-:Y:S01]  /*2b550*/  ENDCOLLECTIVE ;  /* 0x000000000000791b */ /* 0x007fe20003800000 */
.L_x_2150:
[----:B------:R-:W-:Y:S05]  /*2b560*/  BSYNC B0 ;  /* 0x0000000000007941 */ /* 0x000fea0003800000 */
.L_x_2149:
        /* <DEDUP_REMOVED lines=15> */
.L_x_2151:
[----:B------:R-:W-:-:S04]  /*2b660*/  LOP3.LUT R16, R16, 0xffffffbf, RZ, 0xc0, !PT ;  /* 0xffffffbf10107812 */ /* 0x000fc800078ec0ff */
[----:B------:R-:W-:Y:S01]  /*2b670*/  @P1 LOP3.LUT R16, R16, 0x40, RZ, 0xfc, !PT ;  /* 0x0000004010101812 */ /* 0x000fe200078efcff */
[----:B------:R-:W-:Y:S02]  /*2b680*/  IMAD.MOV.U32 R13, RZ, RZ, R7 ;  /* 0x000000ffff0d7224 */ /* 0x000fe400078e0007 */
[----:B------:R-:W-:Y:S02]  /*2b690*/  IMAD.MOV.U32 R12, RZ, RZ, 0x1 ;  /* 0x00000001ff0c7424 */ /* 0x000fe400078e00ff */
[----:B------:R-:W-:-:S05]  /*2b6a0*/  IMAD.SHL.U32 R8, R8, 0x8, RZ ;  /* 0x0000000808087824 */ /* 0x000fca00078e00ff */
        /* <DEDUP_REMOVED lines=29> */
.L_x_2152:
[----:B------:R-:W-:Y:S02]  /*2b880*/  IMAD.MOV.U32 R13, RZ, RZ, R6 ;  /* 0x000000ffff0d7224 */ /* 0x000fe400078e0006 */
[----:B------:R-:W-:-:S07]  /*2b890*/  IMAD.MOV.U32 R3, RZ, RZ, R14 ;  /* 0x000000ffff037224 */ /* 0x000fce00078e000e */
[----:B------:R-:W-:Y:S05]  /*2b8a0*/  WARPSYNC.COLLECTIVE R15, `(.L_x_2153) ;  /* 0x000000000f087348 */ /* 0x000fea0003c00000 */
[----:B------:R0:W1:Y:S02]  /*2b8b0*/  SHFL.IDX P6, R14, R13, R12, R11 ;  /* 0x0000000c0d0e7389 */ /* 0x00006400000c000b */
[----:B01----:R-:W-:Y:S01]  /*2b8c0*/  ENDCOLLECTIVE ;  /* 0x000000000000791b */ /* 0x003fe20003800000 */
.L_x_2153:
[----:B------:R-:W-:Y:S02]  /*2b8d0*/  IMAD.MOV.U32 R13, RZ, RZ, R7 ;  /* 0x000000ffff0d7224 */ /* 0x000fe400078e0007 */
        /* <DEDUP_REMOVED lines=27> */
.L_x_2154:
[----:B------:R-:W-:Y:S02]  /*2ba90*/  IMAD.MOV.U32 R13, RZ, RZ, R6 ;  /* 0x000000ffff0d7224 */ /* 0x000fe400078e0006 */
[----:B------:R-:W-:-:S07]  /*2baa0*/  IMAD.MOV.U32 R8, RZ, RZ, R14 ;  /* 0x000000ffff087224 */ /* 0x000fce00078e000e */
[----:B------:R-:W-:Y:S05]  /*2bab0*/  WARPSYNC.COLLECTIVE R15, `(.L_x_2155) ;  /* 0x000000000f087348 */ /* 0x000fea0003c00000 */
[----:B------:R0:W1:Y:S02]  /*2bac0*/  SHFL.IDX P6, R14, R13, R12, R11 ;  /* 0x0000000c0d0e7389 */ /* 0x00006400000c000b */
[----:B01----:R-:W-:Y:S01]  /*2bad0*/  ENDCOLLECTIVE ;  /* 0x000000000000791b */ /* 0x003fe20003800000 */
.L_x_2155:
        /* <DEDUP_REMOVED lines=28> */
.L_x_2156:
[----:B------:R-:W-:Y:S02]  /*2bca0*/  IMAD.MOV.U32 R13, RZ, RZ, R6 ;  /* 0x000000ffff0d7224 */ /* 0x000fe400078e0006 */
[----:B------:R-:W-:-:S07]  /*2bcb0*/  IMAD.MOV.U32 R7, RZ, RZ, R14 ;  /* 0x000000ffff077224 */ /* 0x000fce00078e000e */
[----:B------:R-:W-:Y:S05]  /*2bcc0*/  WARPSYNC.COLLECTIVE R15, `(.L_x_2157) ;  /* 0x000000000f087348 */ /* 0x000fea0003c00000 */
[----:B------:R0:W1:Y:S02]  /*2bcd0*/  SHFL.IDX P6, R14, R13, R12, R11 ;  /* 0x0000000c0d0e7389 */ /* 0x00006400000c000b */
[----:B01----:R-:W-:Y:S01]  /*2bce0*/  ENDCOLLECTIVE ;  /* 0x000000000000791b */ /* 0x003fe20003800000 */
.L_x_2157:
[----:B------:R-:W-:Y:S05]  /*2bcf0*/  BRA `(.L_x_2158) ;  /* 0xffffffc800d07947 */ /* 0x000fea000383ffff */
.L_x_2083:
[----:B0-----:R0:W2:Y:S02]  /*2bd00*/  SYNCS.PHASECHK.TRANS64.TRYWAIT P0, [R8+URZ+0x38840], R20 ;  /* 0x03884014080075a7 */ /* 0x0010a4000800017f */
[----:B--2---:R-:W-:Y:S05]  /*2bd10*/  @!P0 NANOSLEEP.SYNCS 0x989680 ;  /* 0x009896800000895d */ /* 0x004fea0003900000 */
[----:B------:R-:W2:Y:S02]  /*2bd20*/  @!P0 SYNCS.PHASECHK.TRANS64 P0, [R8+URZ+0x38840], R20 ;  /* 0x03884014080085a7 */ /* 0x000ea4000800007f */
[----:B--2---:R-:W-:Y:S05]  /*2bd30*/  @!P0 BRA `(.L_x_2083) ;  /* 0xfffffffc00f08947 */ /* 0x004fea000383ffff */
[----:B------:R-:W-:Y:S05]  /*2bd40*/  BRA `(.L_x_2159) ;  /* 0xffffffd000207947 */ /* 0x000fea000383ffff */
.L_x_2084:
        /* <DEDUP_REMOVED lines=8> */
.L_x_2161:
[----:B------:R-:W-:Y:S05]  /*2bdd0*/  BSYNC B1 ;  /* 0x0000000000017941 */ /* 0x000fea0003800000 */
.L_x_2160:
        /* <DEDUP_REMOVED lines=9> */
.L_x_2162:
[----:B------:R-:W-:Y:S02]  /*2be70*/  IMAD.MOV.U32 R13, RZ, RZ, R27 ;  /* 0x000000ffff0d7224 */ /* 0x000fe400078e001b */
[----:B------:R-:W-:Y:S01]  /*2be80*/  IMAD.MOV.U32 R12, RZ, RZ, 0x1 ;  /* 0x00000001ff0c7424 */ /* 0x000fe200078e00ff */
[----:B------:R-:W-:-:S13]  /*2be90*/  IADD3 R2, P0, R14, R0, RZ ;  /* 0x000000000e027210 */ /* 0x000fda0007f1e0ff */
[----:B------:R-:W-:Y:S05]  /*2bea0*/  WARPSYNC.COLLECTIVE R15, `(.L_x_2163) ;  /* 0x000000000f087348 */ /* 0x000fea0003c00000 */
[----:B------:R0:W1:Y:S02]  /*2beb0*/  SHFL.IDX P6, R14, R13, R12, R11 ;  /* 0x0000000c0d0e7389 */ /* 0x00006400000c000b */
[----:B01----:R-:W-:Y:S01]  /*2bec0*/  ENDCOLLECTIVE ;  /* 0x000000000000791b */ /* 0x003fe20003800000 */
.L_x_2163:
        /* <DEDUP_REMOVED lines=10> */
.L_x_2164:
[----:B------:R-:W-:Y:S02]  /*2bf70*/  IMAD.MOV.U32 R13, RZ, RZ, R27 ;  /* 0x000000ffff0d7224 */ /* 0x000fe400078e001b */
[----:B------:R-:W-:Y:S02]  /*2bf80*/  IMAD.MOV.U32 R12, RZ, RZ, 0x2 ;  /* 0x00000002ff0c7424 */ /* 0x000fe400078e00ff */
[----:B------:R-:W-:-:S07]  /*2bf90*/  IMAD.MOV.U32 R2, RZ, RZ, R14 ;  /* 0x000000ffff027224 */ /* 0x000fce00078e000e */
[----:B------:R-:W-:Y:S05]  /*2bfa0*/  WARPSYNC.COLLECTIVE R15, `(.L_x_2165) ;  /* 0x000000000f087348 */ /* 0x000fea0003c00000 */
[----:B------:R0:W1:Y:S02]  /*2bfb0*/  SHFL.IDX P6, R14, R13, R12, R11 ;  /* 0x0000000c0d0e7389 */ /* 0x00006400000c000b */
[----:B01----:R-:W-:Y:S01]  /*2bfc0*/  ENDCOLLECTIVE ;  /* 0x000000000000791b */ /* 0x003fe20003800000 */
.L_x_2165:
        /* <DEDUP_REMOVED lines=11> */
.L_x_2166:
[----:B------:R-:W-:Y:S02]  /*2c080*/  IMAD.MOV.U32 R13, RZ, RZ, R27 ;  /* 0x000000ffff0d7224 */ /* 0x000fe400078e001b */
[----:B------:R-:W-:Y:S02]  /*2c090*/  IMAD.MOV.U32 R12, RZ, RZ, 0x3 ;  /* 0x00000003ff0c7424 */ /* 0x000fe400078e00ff */
[----:B------:R-:W-:-:S07]  /*2c0a0*/  IMAD.MOV.U32 R2, RZ, RZ, R14 ;  /* 0x000000ffff027224 */ /* 0x000fce00078e000e */
[----:B------:R-:W-:Y:S05]  /*2c0b0*/  WARPSYNC.COLLECTIVE R15, `(.L_x_2167) ;  /* 0x000000000f087348 */ /* 0x000fea0003c00000 */
[----:B------:R0:W1:Y:S02]  /*2c0c0*/  SHFL.IDX P6, R14, R13, R12, R11 ;  /* 0x0000000c0d0e7389 */ /* 0x00006400000c000b */
[----:B01----:R-:W-:Y:S01]  /*2c0d0*/  ENDCOLLECTIVE ;  /* 0x000000000000791b */ /* 0x003fe20003800000 */
.L_x_2167:
        /* <DEDUP_REMOVED lines=11> */
.L_x_2168:
[----:B------:R-:W-:Y:S05]  /*2c190*/  BRA `(.L_x_2169) ;  /* 0xffffffcc00b47947 */ /* 0x000fea000383ffff */
.L_x_2089:
[----:B---3--:R3:W4:Y:S02]  /*2c1a0*/  SYNCS.PHASECHK.TRANS64.TRYWAIT P0, [R8+URZ+0x38860], R20 ;  /* 0x03886014080075a7 */ /* 0x008724000800017f */
[----:B----4-:R-:W-:Y:S05]  /*2c1b0*/  @!P0 NANOSLEEP.SYNCS 0x989680 ;  /* 0x009896800000895d */ /* 0x010fea0003900000 */
[----:B------:R-:W4:Y:S02]  /*2c1c0*/  @!P0 SYNCS.PHASECHK.TRANS64 P0, [R8+URZ+0x38860], R20 ;  /* 0x03886014080085a7 */ /* 0x000f24000800007f */
[----:B----4-:R-:W-:Y:S05]  /*2c1d0*/  @!P0 BRA `(.L_x_2089) ;  /* 0xfffffffc00f08947 */ /* 0x010fea000383ffff */
[----:B------:R-:W-:Y:S05]  /*2c1e0*/  BRA `(.L_x_2170) ;  /* 0xffffffd000007947 */ /* 0x000fea000383ffff */
.L_x_2090:
[----:B------:R-:W-:Y:S01]  /*2c1f0*/  BSSY B1, `(.L_x_2171) ;  /* 0x0000008000017945 */ /* 0x000fe20003800000 */
[----:B------:R-:W-:Y:S02]  /*2c200*/  IMAD.MOV.U32 R13, RZ, RZ, R20 ;  /* 0x000000ffff0d7224 */ /* 0x000fe400078e0014 */
[----:B------:R-:W-:Y:S02]  /*2c210*/  IMAD.MOV.U32 R12, RZ, RZ, RZ ;  /* 0x000000ffff0c7224 */ /* 0x000fe400078e00ff */
[----:B------:R-:W-:Y:S02]  /*2c220*/  IMAD.MOV.U32 R11, RZ, RZ, 0x181f ;  /* 0x0000181fff0b7424 */ /* 0x000fe400078e00ff */
[----:B------:R-:W-:-:S07]  /*2c230*/  IMAD.MOV.U32 R15, RZ, RZ, -0x1 ;  /* 0xffffffffff0f7424 */ /* 0x000fce00078e00ff */
[----:B--2---:R-:W-:Y:S05]  /*2c240*/  WARPSYNC.COLLECTIVE R15, `(.L_x_2172) ;  /* 0x000000000f087348 */ /* 0x004fea0003c00000 */
[----:B------:R0:W1:Y:S02]  /*2c250*/  SHFL.IDX P6, R14, R13, R12, R11 ;  /* 0x0000000c0d0e7389 */ /* 0x00006400000c000b */
[----:B012---:R-:W-:Y:S01]  /*2c260*/  ENDCOLLECTIVE ;  /* 0x000000000000791b */ /* 0x007fe20003800000 */
.L_x_2172:
[----:B------:R-:W-:Y:S05]  /*2c270*/  BSYNC B1 ;  /* 0x0000000000017941 */ /* 0x000fea0003800000 */
.L_x_2171:
[----:B------:R-:W-:Y:S01]  /*2c280*/  IMAD.MOV.U32 R13, RZ, RZ, R10 ;  /* 0x000000ffff0d7224 */ /* 0x000fe200078e000a */
[C---:B------:R-:W-:Y:S01]  /*2c290*/  LOP3.LUT P2, RZ, R16.reuse, 0x200, RZ, 0xc0, !PT ;  /* 0x0000020010ff7812 */ /* 0x040fe2000784c0ff */
[----:B------:R-:W-:Y:S01]  /*2c2a0*/  IMAD.MOV.U32 R12, RZ, RZ, RZ ;  /* 0x000000ffff0c7224 */ /* 0x000fe200078e00ff */
[C---:B------:R-:W-:Y:S01]  /*2c2b0*/  LOP3.LUT P1, RZ, R16.reuse, 0x20, RZ, 0xc0, !PT ;  /* 0x0000002010ff7812 */ /* 0x040fe2000782c0ff */
[----:B------:R-:W-:Y:S01]  /*2c2c0*/  IMAD.MOV.U32 R11, RZ, RZ, 0x181f ;  /* 0x0000181fff0b7424 */ /* 0x000fe200078e00ff */
[----:B------:R-:W-:Y:S01]  /*2c2d0*/  P2R R4, PR, RZ, 0x8 ;  /* 0x00000008ff047803 */ /* 0x000fe20000000000 */
[----:B------:R-:W-:Y:S01]  /*2c2e0*/  IMAD.MOV.U32 R15, RZ, RZ, -0x1 ;  /* 0xffffffffff0f7424 */ /* 0x000fe200078e00ff */
[----:B------:R-:W-:Y:S01]  /*2c2f0*/  LOP3.LUT P3, RZ, R16, 0x10, RZ, 0xc0, !PT ;  /* 0x0000001010ff7812 */ /* 0x000fe2000786c0ff */
[----:B------:R-:W-:Y:S02]  /*2c300*/  IMAD.MOV.U32 R3, RZ, RZ, R14 ;  /* 0x000000ffff037224 */ /* 0x000fe400078e000e */
[----:B------:R-:W-:-:S10]  /*2c310*/  IMAD R21, R21, 0x2, R17 ;  /* 0x0000000215157824 */ /* 0x000fd400078e0211 */
[----:B------:R-:W-:Y:S05]  /*2c320*/  WARPSYNC.COLLECTIVE R15, `(.L_x_2173) ;  /* 0x000000000f087348 */ /* 0x000fea0003c00000 */
[----:B------:R0:W1:Y:S02]  /*2c330*/  SHFL.IDX P6, R14, R13, R12, R11 ;  /* 0x0000000c0d0e7389 */ /* 0x00006400000c000b */
[----:B01----:R-:W-:Y:S01]  /*2c340*/  ENDCOLLECTIVE ;  /* 0x000000000000791b */ /* 0x003fe20003800000 */
.L_x_2173:
[----:B------:R-:W-:Y:S01]  /*2c350*/  P2R R5, PR, RZ, 0x8 ;  /* 0x00000008ff057803 */ /* 0x000fe20000000000 */
[----:B------:R-:W-:Y:S02]  /*2c360*/  IMAD.MOV.U32 R13, RZ, RZ, R20 ;  /* 0x000000ffff0d7224 */ /* 0x000fe400078e0014 */
        /* <DEDUP_REMOVED lines=12> */
.L_x_2174:
        /* <DEDUP_REMOVED lines=17> */
.L_x_2175:
        /* <DEDUP_REMOVED lines=17> */
.L_x_2176:
        /* <DEDUP_REMOVED lines=14> */
.L_x_2177:
        /* <DEDUP_REMOVED lines=17> */
.L_x_2178:
        /* <DEDUP_REMOVED lines=14> */
.L_x_2179:
[----:B------:R-:W-:Y:S05]  /*2c920*/  BRA `(.L_x_2180) ;  /* 0xffffffcc006c7947 */ /* 0x000fea000383ffff */
.L_x_2098:
[----:B------:R-:W-:Y:S01]  /*2c930*/  BSSY B0, `(.L_x_2181) ;  /* 0x0000008000007945 */ /* 0x000fe20003800000 */
[----:B------:R-:W-:Y:S02]  /*2c940*/  IMAD.MOV.U32 R13, RZ, RZ, R36 ;  /* 0x000000ffff0d7224 */ /* 0x000fe400078e0024 */
[----:B------:R-:W-:Y:S02]  /*2c950*/  IMAD.MOV.U32 R12, RZ, RZ, RZ ;  /* 0x000000ffff0c7224 */ /* 0x000fe400078e00ff */
[----:B------:R-:W-:Y:S02]  /*2c960*/  IMAD.MOV.U32 R11, RZ, RZ, 0x1f ;  /* 0x0000001fff0b7424 */ /* 0x000fe400078e00ff */
[----:B------:R-:W-:-:S07]  /*2c970*/  IMAD.MOV.U32 R15, RZ, RZ, -0x1 ;  /* 0xffffffffff0f7424 */ /* 0x000fce00078e00ff */
[----:B0123-5:R-:W-:Y:S05]  /*2c980*/  WARPSYNC.COLLECTIVE R15, `(.L_x_2182) ;  /* 0x000000000f087348 */ /* 0x02ffea0003c00000 */
[----:B------:R4:W0:Y:S02]  /*2c990*/  SHFL.IDX P6, R14, R13, R12, R11 ;  /* 0x0000000c0d0e7389 */ /* 0x00082400000c000b */
[----:B012345:R-:W-:Y:S01]  /*2c9a0*/  ENDCOLLECTIVE ;  /* 0x000000000000791b */ /* 0x03ffe20003800000 */
.L_x_2182:
[----:B------:R-:W-:Y:S05]  /*2c9b0*/  BSYNC B0 ;  /* 0x0000000000007941 */ /* 0x000fea0003800000 */
.L_x_2181:
[----:B------:R-:W-:Y:S05]  /*2c9c0*/  BRA `(.L_x_2183) ;  /* 0xffffffd0006c7947 */ /* 0x000fea000383ffff */
.L_x_2101:
[----:B0-----:R0:W2:Y:S02]  /*2c9d0*/  SYNCS.PHASECHK.TRANS64.TRYWAIT P0, [R5+URZ+0x38820], R0 ;  /* 0x03882000050075a7 */ /* 0x0010a4000800017f */
[----:B--2---:R-:W-:Y:S05]  /*2c9e0*/  @!P0 NANOSLEEP.SYNCS 0x989680 ;  /* 0x009896800000895d */ /* 0x004fea0003900000 */
[----:B------:R-:W2:Y:S02]  /*2c9f0*/  @!P0 SYNCS.PHASECHK.TRANS64 P0, [R5+URZ+0x38820], R0 ;  /* 0x03882000050085a7 */ /* 0x000ea4000800007f */
[----:B--2---:R-:W-:Y:S05]  /*2ca00*/  @!P0 BRA `(.L_x_2101) ;  /* 0xfffffffc00f08947 */ /* 0x004fea000383ffff */
[----:B------:R-:W-:Y:S05]  /*2ca10*/  BRA `(.L_x_2184) ;  /* 0xffffffd000b47947 */ /* 0x000fea000383ffff */
.L_x_2102:
        /* <DEDUP_REMOVED lines=8> */
[----:B01-345:R-:W-:Y:S05]  /*2caa0*/  WARPSYNC.COLLECTIVE R15, `(.L_x_2186) ;  /* 0x000000000f087348 */ /* 0x03bfea0003c00000 */
[----:B------:R2:W0:Y:S02]  /*2cab0*/  SHFL.IDX P6, R14, R13, R12, R11 ;  /* 0x0000000c0d0e7389 */ /* 0x00042400000c000b */
[----:B012345:R-:W-:Y:S01]  /*2cac0*/  ENDCOLLECTIVE ;  /* 0x000000000000791b */ /* 0x03ffe20003800000 */
.L_x_2186:
[----:B------:R-:W-:Y:S05]  /*2cad0*/  BSYNC B0 ;  /* 0x0000000000007941 */ /* 0x000fea0003800000 */
.L_x_2185:
[----:B------:R-:W-:Y:S05]  /*2cae0*/  BRA `(.L_x_2187) ;  /* 0xffffffd0009c7947 */ /* 0x000fea000383ffff */
.L_x_2105:
[----:B------:R-:W-:Y:S01]  /*2caf0*/  BSSY B1, `(.L_x_2188) ;  /* 0x0000006000017945 */ /* 0x000fe20003800000 */
[----:B------:R-:W-:-:S07]  /*2cb00*/  IMAD.MOV.U32 R15, RZ, RZ, -0x1 ;  /* 0xffffffffff0f7424 */ /* 0x000fce00078e00ff */
[----:B01-345:R-:W-:Y:S05]  /*2cb10*/  WARPSYNC.COLLECTIVE R15, `(.L_x_2189) ;  /* 0x000000000f0c7348 */ /* 0x03bfea0003c00000 */
[----:B------:R-:W-:Y:S02]  /*2cb20*/  ELECT P6, UR62, PT ;  /* 0x00000000003e782f */ /* 0x000fe400038c0000 */
[----:B------:R-:W-:Y:S01]  /*2cb30*/  MOV R14, UR62 ;  /* 0x0000003e000e7c02 */ /* 0x000fe20008000f00 */
[----:B01-345:R-:W-:Y:S10]  /*2cb40*/  ENDCOLLECTIVE ;  /* 0x000000000000791b */ /* 0x03bff40003800000 */
.L_x_2189:
[----:B------:R-:W-:Y:S05]  /*2cb50*/  BSYNC B1 ;  /* 0x0000000000017941 */ /* 0x000fea0003800000 */
.L_x_2188:
[----:B------:R-:W-:Y:S05]  /*2cb60*/  BRA `(.L_x_2190) ;  /* 0xffffffd000947947 */ /* 0x000fea000383ffff */
.L_x_2107:
[----:B0-----:R0:W2:Y:S02]  /*2cb70*/  SYNCS.PHASECHK.TRANS64.TRYWAIT P1, [R3+URZ+0x38840], R2 ;  /* 0x03884002030075a7 */ /* 0x0010a4000802017f */
[----:B--2---:R-:W-:Y:S05]  /*2cb80*/  @!P1 NANOSLEEP.SYNCS 0x989680 ;  /* 0x009896800000995d */ /* 0x004fea0003900000 */
[----:B------:R-:W2:Y:S02]  /*2cb90*/  @!P1 SYNCS.PHASECHK.TRANS64 P1, [R3+URZ+0x38840], R2 ;  /* 0x03884002030095a7 */ /* 0x000ea4000802007f */
[----:B--2---:R-:W-:Y:S05]  /*2cba0*/  @!P1 BRA `(.L_x_2107) ;  /* 0xfffffffc00f09947 */ /* 0x004fea000383ffff */
[----:B------:R-:W-:Y:S05]  /*2cbb0*/  BRA `(.L_x_2191) ;  /* 0xffffffd000b47947 */ /* 0x000fea000383ffff */
.L_x_2109:
[----:B--2---:R2:W0:Y:S02]  /*2cbc0*/  SYNCS.PHASECHK.TRANS64.TRYWAIT P1, [R5+URZ+0x38840], R0 ;  /* 0x03884000050075a7 */ /* 0x004424000802017f */
[----:B0-----:R-:W-:Y:S05]  /*2cbd0*/  @!P1 NANOSLEEP.SYNCS 0x989680 ;  /* 0x009896800000995d */ /* 0x001fea0003900000 */
[----:B------:R-:W0:Y:S02]  /*2cbe0*/  @!P1 SYNCS.PHASECHK.TRANS64 P1, [R5+URZ+0x38840], R0 ;  /* 0x03884000050095a7 */ /* 0x000e24000802007f */
[----:B0-----:R-:W-:Y:S05]  /*2cbf0*/  @!P1 BRA `(.L_x_2109) ;  /* 0xfffffffc00f09947 */ /* 0x001fea000383ffff */
[----:B------:R-:W-:Y:S05]  /*2cc00*/  BRA `(.L_x_2192) ;  /* 0xffffffd000c07947 */ /* 0x000fea000383ffff */
.L_x_2111:
[----:B------:R0:W0:Y:S02]  /*2cc10*/  SYNCS.PHASECHK.TRANS64.TRYWAIT P1, [R3+URZ+0x38860], R2 ;  /* 0x03886002030075a7 */ /* 0x000024000802017f */
[----:B0-----:R-:W-:Y:S05]  /*2cc20*/  @!P1 NANOSLEEP.SYNCS 0x989680 ;  /* 0x009896800000995d */ /* 0x001fea0003900000 */
[----:B------:R-:W0:Y:S02]  /*2cc30*/  @!P1 SYNCS.PHASECHK.TRANS64 P1, [R3+URZ+0x38860], R2 ;  /* 0x03886002030095a7 */ /* 0x000e24000802007f */
[----:B0-----:R-:W-:Y:S05]  /*2cc40*/  @!P1 BRA `(.L_x_2111) ;  /* 0xfffffffc00f09947 */ /* 0x001fea000383ffff */
[----:B------:R-:W-:Y:S05]  /*2cc50*/  BRA `(.L_x_2193) ;  /* 0xffffffd000bc7947 */ /* 0x000fea000383ffff */
        .type           $_ZN7cutlass13device_kernelIN5flash11enable_sm90INS1_16FlashAttnFwdSm90INS1_25CollectiveMainloopFwdSm90ILi2EN4cute5tupleIJNS5_1CILi1EEES8_S8_EEENS6_IJNS7_ILi64EEESA_SA_EEELi512ENS_6half_tEfNS_4arch4Sm90ELb0ELb1ELb1ELb0ELb1ELb0ELb1ELb0ELb0ELb1ELb0ELb0EEENS1_21CollectiveEpilogueFwdINS6_IJSA_NS7_ILi512EEESA_EEES9_SC_SE_Li256ELb0ELb1ELb0ELb0EEENS1_30DynamicPersistentTileSchedulerILi256ELi128ELb0ELb1ELb1EEEEEEEEEvNT_6ParamsE$_ZZN5flash25CollectiveMainloopFwdSm90ILi2EN4cute5tupleIJNS1_1CILi1EEES4_S4_EEENS2_IJNS3_ILi64EEES6_S6_EEELi512EN7cutlass6half_tEfNS8_4arch4Sm90ELb0ELb1ELb1ELb0ELb1ELb0ELb1ELb0ELb0ELb1ELb0ELb0EE3mmaINS_16FlashAttnFwdSm90ISC_NS_21CollectiveEpilogueFwdINS2_IJS6_NS3_ILi512EEES6_EEES5_S9_SB_Li256ELb0ELb1ELb0ELb0EEENS_30DynamicPersistentTileSchedulerILi256ELi128ELb0ELb1ELb1EEEE13SharedStorageENS1_6TensorINS1_11ArrayEngineIfLm128EEENS1_6LayoutINS2_IJNS2_IJNS3_ILi2EEESR_NS3_ILi32EEEEEES4_S4_EEENS2_IJNS2_IJS4_SR_NS3_ILi4EEEEEENS3_ILi0EEESX_EEEEEEENS_7SoftmaxILi2ELi0EEEEEbRKNSC_6ParamsENS8_13PipelineAsyncILi2EEES17_RNS8_13PipelineStateILj2EEERT0_RT1_iRiRKNS_16SeqlenInfoQKNewKILb0ELb0EEENS2_IJiiiiEEERT_ENKUliT_T0_T1_E_clIZSD_ISM_S10_S12_EbS15_S17_S17_S1A_S1C_S1E_iS1F_S1J_S1K_S1M_EUlRS1N_iE1_NS3_ILb0EEENS3_ILb1EEEEEDaiS1N_S1O_S1P_,@function
        .size           $_ZN7cutlass13device_kernelIN5flash11enable_sm90INS1_16FlashAttnFwdSm90INS1_25CollectiveMainloopFwdSm90ILi2EN4cute5tupleIJNS5_1CILi1EEES8_S8_EEENS6_IJNS7_ILi64EEESA_SA_EEELi512ENS_6half_tEfNS_4arch4Sm90ELb0ELb1ELb1ELb0ELb1ELb0ELb1ELb0ELb0ELb1ELb0ELb0EEENS1_21CollectiveEpilogueFwdINS6_IJSA_NS7_ILi512EEESA_EEES9_SC_SE_Li256ELb0ELb1ELb0ELb0EEENS1_30DynamicPersistentTileSchedulerILi256ELi128ELb0ELb1ELb1EEEEEEEEEvNT_6ParamsE$_ZZN5flash25CollectiveMainloopFwdSm90ILi2EN4cute5tupleIJNS1_1CILi1EEES4_S4_EEENS2_IJNS3_ILi64EEES6_S6_EEELi512EN7cutlass6half_tEfNS8_4arch4Sm90ELb0ELb1ELb1ELb0ELb1ELb0ELb1ELb0ELb0ELb1ELb0ELb0EE3mmaINS_16FlashAttnFwdSm90ISC_NS_21CollectiveEpilogueFwdINS2_IJS6_NS3_ILi512EEES6_EEES5_S9_SB_Li256ELb0ELb1ELb0ELb0EEENS_30DynamicPersistentTileSchedulerILi256ELi128ELb0ELb1ELb1EEEE13SharedStorageENS1_6TensorINS1_11ArrayEngineIfLm128EEENS1_6LayoutINS2_IJNS2_IJNS3_ILi2EEESR_NS3_ILi32EEEEEES4_S4_EEENS2_IJNS2_IJS4_SR_NS3_ILi4EEEEEENS3_ILi0EEESX_EEEEEEENS_7SoftmaxILi2ELi0EEEEEbRKNSC_6ParamsENS8_13PipelineAsyncILi2EEES17_RNS8_13PipelineStateILj2EEERT0_RT1_iRiRKNS_16SeqlenInfoQKNewKILb0ELb0EEENS2_IJiiiiEEERT_ENKUliT_T0_T1_E_clIZSD_ISM_S10_S12_EbS15_S17_S17_S1A_S1C_S1E_iS1F_S1J_S1K_S1M_EUlRS1N_iE1_NS3_ILb0EEENS3_ILb1EEEEEDaiS1N_S1O_S1P_,(.L_x_5809 - $_ZN7cutlass13device_kernelIN5flash11enable_sm90INS1_16FlashAttnFwdSm90INS1_25CollectiveMainloopFwdSm90ILi2EN4cute5tupleIJNS5_1CILi1EEES8_S8_EEENS6_IJNS7_ILi64EEESA_SA_EEELi512ENS_6half_tEfNS_4arch4Sm90ELb0ELb1ELb1ELb0ELb1ELb0ELb1ELb0ELb0ELb1ELb0ELb0EEENS1_21CollectiveEpilogueFwdINS6_IJSA_NS7_ILi512EEESA_EEES9_SC_SE_Li256ELb0ELb1ELb0ELb0EEENS1_30DynamicPersistentTileSchedulerILi256ELi128ELb0ELb1ELb1EEEEEEEEEvNT_6ParamsE$_ZZN5flash25CollectiveMainloopFwdSm90ILi2EN4cute5tupleIJNS1_1CILi1EEES4_S4_EEENS2_IJNS3_ILi64EEES6_S6_EEELi512EN7cutlass6half_tEfNS8_4arch4Sm90ELb0ELb1ELb1ELb0ELb1ELb0ELb1ELb0ELb0ELb1ELb0ELb0EE3mmaINS_16FlashAttnFwdSm90ISC_NS_21CollectiveEpilogueFwdINS2_IJS6_NS3_ILi512EEES6_EEES5_S9_SB_Li256ELb0ELb1ELb0ELb0EEENS_30DynamicPersistentTileSchedulerILi256ELi128ELb0ELb1ELb1EEEE13SharedStorageENS1_6TensorINS1_11ArrayEngineIfLm128EEENS1_6LayoutINS2_IJNS2_IJNS3_ILi2EEESR_NS3_ILi32EEEEEES4_S4_EEENS2_IJNS2_IJS4_SR_NS3_ILi4EEEEEENS3_ILi0EEESX_EEEEEEENS_7SoftmaxILi2ELi0EEEEEbRKNSC_6ParamsENS8_13PipelineAsyncILi2EEES17_RNS8_13PipelineStateILj2EEERT0_RT1_iRiRKNS_16SeqlenInfoQKNewKILb0ELb0EEENS2_IJiiiiEEERT_ENKUliT_T0_T1_E_clIZSD_ISM_S10_S12_EbS15_S17_S17_S1A_S1C_S1E_iS1F_S1J_S1K_S1M_EUlRS1N_iE1_NS3_ILb0EEENS3_ILb1EEEEEDaiS1N_S1O_S1P_)
$_ZN7cutlass13device_kernelIN5flash11enable_sm90INS1_16FlashAttnFwdSm90INS1_25CollectiveMainloopFwdSm90ILi2EN4cute5tupleIJNS5_1CILi1EEES8_S8_EEENS6_IJNS7_ILi64EEESA_SA_EEELi512ENS_6half_tEfNS_4arch4Sm90ELb0ELb1ELb1ELb0ELb1ELb0ELb1ELb0ELb0ELb1ELb0ELb0EEENS1_21CollectiveEpilogueFwdINS6_IJSA_NS7_ILi512EEESA_EEES9_SC_SE_Li256ELb0ELb1ELb0ELb0EEENS1_30DynamicPersistentTileSchedulerILi256ELi128ELb0ELb1ELb1EEEEEEEEEvNT_6ParamsE$_ZZN5flash25CollectiveMainloopFwdSm90ILi2EN4cute5tupleIJNS1_1CILi1EEES4_S4_EEENS2_IJNS3_ILi64EEES6_S6_EEELi512EN7cutlass6half_tEfNS8_4arch4Sm90ELb0ELb1ELb1ELb0ELb1ELb0ELb1ELb0ELb0ELb1ELb0ELb0EE3mmaINS_16FlashAttnFwdSm90ISC_NS_21CollectiveEpilogueFwdINS2_IJS6_NS3_ILi512EEES6_EEES5_S9_SB_Li256ELb0ELb1ELb0ELb0EEENS_30DynamicPersistentTileSchedulerILi256ELi128ELb0ELb1ELb1EEEE13SharedStorageENS1_6TensorINS1_11ArrayEngineIfLm128EEENS1_6LayoutINS2_IJNS2_IJNS3_ILi2EEESR_NS3_ILi32EEEEEES4_S4_EEENS2_IJNS2_IJS4_SR_NS3_ILi4EEEEEENS3_ILi0EEESX_EEEEEEENS_7SoftmaxILi2ELi0EEEEEbRKNSC_6ParamsENS8_13PipelineAsyncILi2EEES17_RNS8_13PipelineStateILj2EEERT0_RT1_iRiRKNS_16SeqlenInfoQKNewKILb0ELb0EEENS2_IJiiiiEEERT_ENKUliT_T0_T1_E_clIZSD_ISM_S10_S12_EbS15_S17_S17_S1A_S1C_S1E_iS1F_S1J_S1K_S1M_EUlRS1N_iE1_NS3_ILb0EEENS3_ILb1EEEEEDaiS1N_S1O_S1P_:
[----:B------:R-:W-:Y:S05]  /*2cc60*/  YIELD ;  /* 0x0000000000007946 */ /* 0x000fea0003800000 */
[----:B------:R-:W-:Y:S02]  /*2cc70*/  ULDC UR4, c[0x0][0x20] ;  /* 0x0000080000047ab9 */ /* 0x000fe40000000800 */
[----:B------:R-:W-:-:S05]  /*2cc80*/  VIADD R7, R7, -UR4 ;  /* 0x8000000407077c36 */ /* 0x000fca0008000000 */
[----:B------:R-:W2:Y:S01]  /*2cc90*/  LDL.64 R8, [R7] ;  /* 0x0000000007087983 */ /* 0x000ea20000100a00 */
[----:B------:R-:W0:Y:S02]  /*2cca0*/  LDC.64 R4, c[0x0][0x208] ;  /* 0x00008200ff047b82 */ /* 0x000e240000000a00 */
[----:B0-----:R-:W-:Y:S02]  /*2ccb0*/  R2UR UR4, R4 ;  /* 0x00000000040472ca */ /* 0x001fe400000e0000 */
[----:B------:R-:W-:-:S13]  /*2ccc0*/  R2UR UR5, R5 ;  /* 0x00000000050572ca */ /* 0x000fda00000e0000 */
[----:B--2---:R-:W2:Y:S01]  /*2ccd0*/  LD.E R10, desc[UR4][R8.64] ;  /* 0x00000004080a7980 */ /* 0x004ea2000c101900 */
[----:B------:R-:W-:Y:S02]  /*2cce0*/  R2UR UR4, R4 ;  /* 0x00000000040472ca */ /* 0x000fe400000e0000 */
[----:B------:R-:W-:-:S13]  /*2ccf0*/  R2UR UR5, R5 ;  /* 0x00000000050572ca */ /* 0x000fda00000e0000 */
[----:B------:R-:W3:Y:S01]  /*2cd00*/  LD.E R14, desc[UR4][R8.64+0x8] ;  /* 0x00000804080e7980 */ /* 0x000ee2000c101900 */
[----:B--2---:R-:W-:-:S05]  /*2cd10*/  VIADD R11, R10, 0x1 ;  /* 0x000000010a0b7836 */ /* 0x004fca0000000000 */
[----:B------:R-:W-:-:S13]  /*2cd20*/  ISETP.NE.AND P0, PT, R11, 0x2, PT ;  /* 0x000000020b00780c */ /* 0x000fda0003f05270 */
[----:B------:R-:W-:Y:S02]  /*2cd30*/  @!P0 R2UR UR6, R4 ;  /* 0x00000000040682ca */ /* 0x000fe400000e0000 */
[----:B------:R-:W-:-:S13]  /*2cd40*/  @!P0 R2UR UR7, R5 ;  /* 0x00000000050782ca */ /* 0x000fda00000e0000 */
[----:B------:R-:W2:Y:S01]  /*2cd50*/  @!P0 LD.E R15, desc[UR6][R8.64+0x4] ;  /* 0x00000406080f8980 */ /* 0x000ea2000c101900 */
[C---:B------:R-:W-:Y:S02]  /*2cd60*/  R2UR UR4, R4.reuse ;  /* 0x00000000040472ca */ /* 0x040fe400000e0000 */
[C---:B------:R-:W-:Y:S02]  /*2cd70*/  R2UR UR5, R5.reuse ;  /* 0x00000000050572ca */ /* 0x040fe400000e0000 */
[C---:B------:R-:W-:Y:S02]  /*2cd80*/  R2UR UR6, R4.reuse ;  /* 0x00000000040672ca */ /* 0x040fe400000e0000 */
[C---:B------:R-:W-:Y:S02]  /*2cd90*/  R2UR UR7, R5.reuse ;  /* 0x00000000050772ca */ /* 0x040fe400000e0000 */
[----:B------:R-:W-:Y:S02]  /*2cda0*/  @!P0 R2UR UR8, R4 ;  /* 0x00000000040882ca */ /* 0x000fe400000e0000 */
[----:B------:R-:W-:-:S02]  /*2cdb0*/  @!P0 R2UR UR9, R5 ;  /* 0x00000000050982ca */ /* 0x000fc400000e0000 */
[----:B------:R-:W-:Y:S02]  /*2cdc0*/  @!P0 R2UR UR10, R4 ;  /* 0x00000000040a82ca */ /* 0x000fe400000e0000 */
[----:B------:R-:W-:Y:S01]  /*2cdd0*/  @!P0 R2UR UR11, R5 ;  /* 0x00000000050b82ca */ /* 0x000fe200000e0000 */
[----:B---3--:R-:W-:Y:S01]  /*2cde0*/  VIADD R25, R14, 0x1 ;  /* 0x000000010e197836 */ /* 0x008fe20000000000 */
[----:B------:R-:W-:Y:S04]  /*2cdf0*/  ST.E desc[UR4][R8.64], R11 ;  /* 0x0000000b08007985 */ /* 0x000fe8000c101904 */
[----:B------:R-:W-:Y:S04]  /*2ce00*/  ST.E desc[UR6][R8.64+0x8], R25 ;  /* 0x0000081908007985 */ /* 0x000fe8000c101906 */
[----:B------:R-:W-:Y:S01]  /*2ce10*/  @!P0 ST.E desc[UR8][R8.64], RZ ;  /* 0x000000ff08008985 */ /* 0x000fe2000c101908 */
[----:B--2---:R-:W-:-:S05]  /*2ce20*/  @!P0 LOP3.LUT R27, R15, 0x1, RZ, 0x3c, !PT ;  /* 0x000000010f1b8812 */ /* 0x004fca00078e3cff */
[----:B------:R0:W-:Y:S04]  /*2ce30*/  @!P0 ST.E desc[UR10][R8.64+0x4], R27 ;  /* 0x0000041b08008985 */ /* 0x0001e8000c10190a */
[----:B------:R-:W2:Y:S01]  /*2ce40*/  LDL.64 R20, [R7+0x18] ;  /* 0x0000180007147983 */ /* 0x000ea20000100a00 */
[----:B------:R-:W-:Y:S02]  /*2ce50*/  R2UR UR4, R4 ;  /* 0x00000000040472ca */ /* 0x000fe400000e0000 */
[----:B------:R-:W-:Y:S01]  /*2ce60*/  R2UR UR5, R5 ;  /* 0x00000000050572ca */ /* 0x000fe200000e0000 */
[----:B------:R-:W3:-:S12]  /*2ce70*/  LDL.64 R14, [R7] ;  /* 0x00000000070e7983 */ /* 0x000ed80000100a00 */
[----:B--2---:R-:W2:Y:S01]  /*2ce80*/  LD.E R24, desc[UR4][R20.64] ;  /* 0x0000000414187980 */ /* 0x004ea2000c101900 */
[C---:B------:R-:W-:Y:S02]  /*2ce90*/  R2UR UR4, R4.reuse ;  /* 0x00000000040472ca */ /* 0x040fe400000e0000 */
[C---:B------:R-:W-:Y:S02]  /*2cea0*/  R2UR UR5, R5.reuse ;  /* 0x00000000050572ca */ /* 0x040fe400000e0000 */
[----:B------:R-:W-:Y:S02]  /*2ceb0*/  R2UR UR6, R4 ;  /* 0x00000000040672ca */ /* 0x000fe400000e0000 */
[----:B------:R-:W-:Y:S01]  /*2cec0*/  R2UR UR7, R5 ;  /* 0x00000000050772ca */ /* 0x000fe200000e0000 */
[----:B------:R-:W-:Y:S01]  /*2ced0*/  BSSY B2, `(.L_x_2194) ;  /* 0x0000009000027945 */ /* 0x000fe20003800000 */
[----:B0-----:R-:W-:Y:S02]  /*2cee0*/  IMAD.MOV.U32 R8, RZ, RZ, R28 ;  /* 0x000000ffff087224 */ /* 0x001fe400078e001c */
[----:B------:R-:W-:-:S05]  /*2cef0*/  IMAD.MOV.U32 R9, RZ, RZ, R29 ;  /* 0x000000ffff097224 */ /* 0x000fca00078e001d */
[----:B---3--:R0:W5:Y:S04]  /*2cf00*/  LD.E R26, desc[UR4][R14.64] ;  /* 0x000000040e1a7980 */ /* 0x008168000c101900 */
[----:B------:R0:W5:Y:S01]  /*2cf10*/  LD.E R11, desc[UR6][R14.64+0x4] ;  /* 0x000004060e0b7980 */ /* 0x000162000c101900 */
[----:B--2---:R-:W-:-:S04]  /*2cf20*/  LOP3.LUT R24, R24, 0x1, RZ, 0xfc, !PT ;  /* 0x0000000118187812 */ /* 0x004fc800078efcff */
[----:B------:R-:W-:-:S13]  /*2cf30*/  ISETP.NE.AND P0, PT, R24, 0x3, PT ;  /* 0x000000031800780c */ /* 0x000fda0003f05270 */
[----:B0-----:R-:W-:Y:S05]  /*2cf40*/  @!P0 BRA `(.L_x_2195) ;  /* 0x0000000000048947 */ /* 0x001fea0003800000 */
[----:B------:R-:W-:Y:S01]  /*2cf50*/  BPT.TRAP 0x1 ;  /* 0x000000040000795c */ /* 0x000fe20000300000 */
.L_x_2195:
[----:B------:R-:W-:Y:S05]  /*2cf60*/  BSYNC B2 ;  /* 0x0000000000027941 */ /* 0x000fea0003800000 */
.L_x_2194:
[----:B------:R-:W-:Y:S02]  /*2cf70*/  R2UR UR4, R4 ;  /* 0x00000000040472ca */ /* 0x000fe400000e0000 */
[----:B------:R-:W-:-:S13]  /*2cf80*/  R2UR UR5, R5 ;  /* 0x00000000050572ca */ /* 0x000fda00000e0000 */
[----:B------:R-:W2:Y:S01]  /*2cf90*/  LD.E.64 R24, desc[UR4][R20.64+0x18] ;  /* 0x0000180414187980 */ /* 0x000ea2000c101b00 */
[----:B-----5:R-:W-:Y:S02]  /*2cfa0*/  SHF.L.U32 R27, R11, 0x1f, RZ ;  /* 0x0000001f0b1b7819 */ /* 0x020fe400000006ff */
[----:B--2---:R-:W-:-:S05]  /*2cfb0*/  MOV R25, R24 ;  /* 0x0000001800197202 */ /* 0x004fca0000000f00 */
[----:B------:R-:W-:-:S04]  /*2cfc0*/  IMAD R26, R26, 0x8, R25 ;  /* 0x000000081a1a7824 */ /* 0x000fc800078e0219 */
[----:B------:R0:W1:Y:S01]  /*2cfd0*/  SYNCS.PHASECHK.TRANS64.TRYWAIT P0, [R26+URZ], R27 ;  /* 0x0000001b1a0075a7 */ /* 0x000062000800017f */
[----:B------:R-:W2:Y:S01]  /*2cfe0*/  LD.E R25, desc[UR4][R20.64] ;  /* 0x0000000414197980 */ /* 0x000ea2000c101900 */
[----:B------:R-:W-:Y:S02]  /*2cff0*/  R2UR UR6, R4 ;  /* 0x00000000040672ca */ /* 0x000fe400000e0000 */
[----:B------:R-:W-:Y:S01]  /*2d000*/  R2UR UR7, R5 ;  /* 0x00000000050772ca */ /* 0x000fe200000e0000 */
[----:B------:R0:W5:Y:S01]  /*2d010*/  LD.E R11, desc[UR4][R14.64] ;  /* 0x000000040e0b7980 */ /* 0x000162000c101900 */
[----:B------:R-:W-:Y:S11]  /*2d020*/  BSSY B2, `(.L_x_2196) ;  /* 0x0000006000027945 */ /* 0x000ff60003800000 */
[----:B------:R0:W5:Y:S01]  /*2d030*/  LD.E R24, desc[UR6][R14.64+0x4] ;  /* 0x000004060e187980 */ /* 0x000162000c101900 */
[----:B--2---:R-:W-:-:S04]  /*2d040*/  LOP3.LUT R25, R25, 0x1, RZ, 0xfc, !PT ;  /* 0x0000000119197812 */ /* 0x004fc800078efcff */
[----:B------:R-:W-:-:S13]  /*2d050*/  ISETP.NE.AND P1, PT, R25, 0x3, PT ;  /* 0x000000031900780c */ /* 0x000fda0003f25270 */
[----:B01----:R-:W-:Y:S05]  /*2d060*/  @!P1 BRA `(.L_x_2197) ;  /* 0x0000000000049947 */ /* 0x003fea0003800000 */
[----:B------:R-:W-:Y:S01]  /*2d070*/  BPT.TRAP 0x1 ;  /* 0x000000040000795c */ /* 0x000fe20000300000 */
.L_x_2197:
[----:B------:R-:W-:Y:S05]  /*2d080*/  BSYNC B2 ;  /* 0x0000000000027941 */ /* 0x000fea0003800000 */
.L_x_2196:
[----:B------:R-:W-:Y:S04]  /*2d090*/  BSSY B2, `(.L_x_2198) ;  /* 0x000000a000027945 */ /* 0x000fe80003800000 */
[----:B------:R-:W-:Y:S05]  /*2d0a0*/  @P0 BRA `(.L_x_2199) ;  /* 0x0000000000200947 */ /* 0x000fea0003800000 */
[----:B------:R-:W-:Y:S02]  /*2d0b0*/  R2UR UR4, R4 ;  /* 0x00000000040472ca */ /* 0x000fe400000e0000 */
[----:B------:R-:W-:-:S13]  /*2d0c0*/  R2UR UR5, R5 ;  /* 0x00000000050572ca */ /* 0x000fda00000e0000 */
[----:B------:R-:W2:Y:S01]  /*2d0d0*/  LD.E.64 R20, desc[UR4][R20.64+0x18] ;  /* 0x0000180414147980 */ /* 0x000ea2000c101b00 */
[----:B-----5:R-:W-:Y:S02]  /*2d0e0*/  SHF.L.U32 R24, R24, 0x1f, RZ ;  /* 0x0000001f18187819 */ /* 0x020fe400000006ff */
[----:B--2---:R-:W-:-:S05]  /*2d0f0*/  MOV R14, R20 ;  /* 0x00000014000e7202 */ /* 0x004fca0000000f00 */
[----:B------:R-:W-:-:S04]  /*2d100*/  IMAD R11, R11, 0x8, R14 ;  /* 0x000000080b0b7824 */ /* 0x000fc800078e020e */
[----:B------:R-:W0:Y:S02]  /*2d110*/  SYNCS.PHASECHK.TRANS64.TRYWAIT P0, [R11+URZ], R24 ;  /* 0x000000180b0075a7 */ /* 0x000e24000800017f */
[----:B0-----:R-:W-:Y:S05]  /*2d120*/  @!P0 BRA `(.L_x_2200) ;  /* 0x0000011800188947 */ /* 0x001fea0003800000 */
.L_x_2199:
[----:B------:R-:W-:Y:S05]  /*2d130*/  BSYNC B2 ;  /* 0x0000000000027941 */ /* 0x000fea0003800000 */
.L_x_2198:
[----:B0----5:R-:W2:Y:S04]  /*2d140*/  LDL.64 R24, [R7] ;  /* 0x0000000007187983 */ /* 0x021ea80000100a00 */
[----:B------:R-:W3:Y:S01]  /*2d150*/  LDL.64 R20, [R7+0x28] ;  /* 0x0000280007147983 */ /* 0x000ee20000100a00 */
[C---:B------:R-:W-:Y:S02]  /*2d160*/  R2UR UR6, R4.reuse ;  /* 0x00000000040672ca */ /* 0x040fe400000e0000 */
[C---:B------:R-:W-:Y:S01]  /*2d170*/  R2UR UR7, R5.reuse ;  /* 0x00000000050772ca */ /* 0x040fe200000e0000 */
[----:B------:R-:W4:Y:S01]  /*2d180*/  LDL.64 R14, [R7+0x20] ;  /* 0x00002000070e7983 */ /* 0x000f220000100a00 */
[C---:B------:R-:W-:Y:S02]  /*2d190*/  R2UR UR4, R4.reuse ;  /* 0x00000000040472ca */ /* 0x040fe400000e0000 */
[----:B------:R-:W-:Y:S01]  /*2d1a0*/  R2UR UR5, R5 ;  /* 0x00000000050572ca */ /* 0x000fe200000e0000 */
[----:B------:R-:W4:Y:S08]  /*2d1b0*/  LDL.64 R56, [R7+0x8] ;  /* 0x0000080007387983 */ /* 0x000f300000100a00 */
[----:B--2---:R-:W2:Y:S04]  /*2d1c0*/  LD.E R25, desc[UR6][R24.64] ;  /* 0x0000000618197980 */ /* 0x004ea8000c101900 */
[----:B---3--:R-:W2:Y:S01]  /*2d1d0*/  LD.E.64 R58, desc[UR4][R20.64] ;  /* 0x00000004143a7980 */ /* 0x008ea2000c101b00 */
[----:B------:R-:W-:Y:S05]  /*2d1e0*/  WARPSYNC.ALL ;  /* 0x0000000000007948 */ /* 0x000fea0003800000 */
[----:B------:R-:W-:-:S02]  /*2d1f0*/  R2UR UR4, R4 ;  /* 0x00000000040472ca */ /* 0x000fc400000e0000 */
[C---:B------:R-:W-:Y:S02]  /*2d200*/  R2UR UR5, R5.reuse ;  /* 0x00000000050572ca */ /* 0x040fe400000e0000 */
[----:B------:R-:W-:Y:S02]  /*2d210*/  R2UR UR6, R4 ;  /* 0x00000000040672ca */ /* 0x000fe400000e0000 */
[----:B------:R-:W-:-:S09]  /*2d220*/  R2UR UR7, R5 ;  /* 0x00000000050772ca */ /* 0x000fd200000e0000 */
[----:B----4-:R0:W-:Y:S04]  /*2d230*/  ST.E desc[UR4][R56.64], RZ ;  /* 0x000000ff38007985 */ /* 0x0101e8000c101904 */
[----:B------:R-:W3:Y:S01]  /*2d240*/  LD.E.64 R20, desc[UR6][R14.64] ;  /* 0x000000060e147980 */ /* 0x000ee2000c101b00 */
[----:B--2---:R-:W-:Y:S01]  /*2d250*/  IMAD R58, R25, 0x200, R58 ;  /* 0x00000200193a7824 */ /* 0x004fe200078e023a */
[----:B------:R-:W-:Y:S01]  /*2d260*/  R2UR UR7, R59 ;  /* 0x000000003b0772ca */ /* 0x000fe200000e0000 */
[----:B------:R-:W-:Y:S01]  /*2d270*/  WARPGROUP.ARRIVE ;  /* 0x00000000000079c5 */ /* 0x000fe20000000000 */
[----:B------:R-:W-:Y:S01]  /*2d280*/  R2UR UR8, R4 ;  /* 0x00000000040872ca */ /* 0x000fe200000e0000 */
[----:B------:R-:W-:Y:S01]  /*2d290*/  IMAD.MOV.U32 R11, RZ, RZ, 0x1 ;  /* 0x00000001ff0b7424 */ /* 0x000fe200078e00ff */
[----:B------:R-:W-:-:S02]  /*2d2a0*/  R2UR UR6, R58 ;  /* 0x000000003a0672ca */ /* 0x000fc400000e0000 */
[C---:B------:R-:W-:Y:S02]  /*2d2b0*/  R2UR UR9, R5.reuse ;  /* 0x00000000050972ca */ /* 0x040fe400000e0000 */
[----:B------:R-:W-:Y:S02]  /*2d2c0*/  R2UR UR10, R4 ;  /* 0x00000000040a72ca */ /* 0x000fe400000e0000 */
[----:B------:R-:W-:Y:S02]  /*2d2d0*/  R2UR UR11, R5 ;  /* 0x00000000050b72ca */ /* 0x000fe400000e0000 */
[----:B---3--:R-:W-:Y:S02]  /*2d2e0*/  R2UR UR4, R20 ;  /* 0x00000000140472ca */ /* 0x008fe400000e0000 */
[----:B------:R-:W-:-:S13]  /*2d2f0*/  R2UR UR5, R21 ;  /* 0x00000000150572ca */ /* 0x000fda00000e0000 */
[----:B------:R-:W-:Y:S03]  /*2d300*/  HGMMA.64x64x16.F32 R24, gdesc[UR4], RZ, !UPT, gsb0 ;  /* 0x00e00000041879f0 */ /* 0x000fe6000c0008ff */
[----:B------:R-:W-:Y:S02]  /*2d310*/  WARPGROUP.DEPBAR.LE gsb0, 0x0 ;  /* 0x00008000000079c5 */ /* 0x000fe40000010000 */
[----:B------:R0:W-:Y:S04]  /*2d320*/  ST.E desc[UR8][R56.64], R11 ;  /* 0x0000000b38007985 */ /* 0x0001e8000c101908 */
[----:B------:R-:W2:Y:S01]  /*2d330*/  LD.E.64 R20, desc[UR10][R14.64] ;  /* 0x0000000a0e147980 */ /* 0x000ea2000c101b00 */
[----:B------:R-:W-:Y:S01]  /*2d340*/  VIADD R60, R58, 0x2 ;  /* 0x000000023a3c7836 */ /* 0x000fe20000000000 */
[----:B------:R-:W-:Y:S01]  /*2d350*/  WARPGROUP.ARRIVE ;  /* 0x00000000000079c5 */ /* 0x000fe20000000000 */
[----:B------:R-:W-:Y:S01]  /*2d360*/  IMAD.MOV.U32 R61, RZ, RZ, R59 ;  /* 0x000000ffff3d7224 */ /* 0x000fe200078e003b */
[----:B------:R-:W-:-:S02]  /*2d370*/  R2UR UR8, R4 ;  /* 0x00000000040872ca */ /* 0x000fc400000e0000 */
[----:B------:R-:W-:Y:S02]  /*2d380*/  R2UR UR6, R60 ;  /* 0x000000003c0672ca */ /* 0x000fe400000e0000 */
[----:B------:R-:W-:Y:S02]  /*2d390*/  R2UR UR7, R61 ;  /* 0x000000003d0772ca */ /* 0x000fe400000e0000 */
[C---:B------:R-:W-:Y:S02]  /*2d3a0*/  R2UR UR9, R5.reuse ;  /* 0x00000000050972ca */ /* 0x040fe400000e0000 */
[----:B------:R-:W-:Y:S02]  /*2d3b0*/  R2UR UR10, R4 ;  /* 0x00000000040a72ca */ /* 0x000fe400000e0000 */
[----:B------:R-:W-:Y:S01]  /*2d3c0*/  R2UR UR11, R5 ;  /* 0x00000000050b72ca */ /* 0x000fe200000e0000 */
[----:B--2---:R-:W-:Y:S01]  /*2d3d0*/  VIADD R20, R20, 0x2 ;  /* 0x0000000214147836 */ /* 0x004fe20000000000 */
[----:B------:R-:W-:-:S04]  /*2d3e0*/  R2UR UR5, R21 ;  /* 0x00000000150572ca */ /* 0x000fc800000e0000 */
[----:B------:R-:W-:-:S13]  /*2d3f0*/  R2UR UR4, R20 ;  /* 0x00000000140472ca */ /* 0x000fda00000e0000 */
[----:B------:R-:W-:Y:S03]  /*2d400*/  HGMMA.64x64x16.F32 R24, gdesc[UR4], R24, gsb0 ;  /* 0x00e00000041879f0 */ /* 0x000fe60008000818 */
        /* <DEDUP_REMOVED lines=20> */
[----:B------:R-:W-:Y:S01]  /*2d550*/  R2UR UR7, R59 ;  /* 0x000000003b0772ca */ /* 0x000fe200000e0000 */
[----:B------:R-:W-:Y:S01]  /*2d560*/  WARPGROUP.ARRIVE ;  /* 0x00000000000079c5 */ /* 0x000fe20000000000 */
[----:B------:R-:W-:-:S02]  /*2d570*/  R2UR UR8, R4 ;  /* 0x00000000040872ca */ /* 0x000fc400000e0000 */
        /* <DEDUP_REMOVED lines=8> */
[----:B------:R-:W2:Y:S01]  /*2d600*/  LDL.64 R20, [R7+0x40] ;  /* 0x0000400007147983 */ /* 0x000ea20000100a00 */
[----:B------:R-:W-:-:S02]  /*2d610*/  R2UR UR4, R4 ;  /* 0x00000000040472ca */ /* 0x000fc400000e0000 */
[----:B------:R-:W-:Y:S01]  /*2d620*/  R2UR UR5, R5 ;  /* 0x00000000050572ca */ /* 0x000fe200000e0000 */
[----:B------:R-:W3:-:S12]  /*2d630*/  LDL.64 R14, [R7] ;  /* 0x00000000070e7983 */ /* 0x000ed80000100a00 */
[----:B--2---:R-:W2:Y:S01]  /*2d640*/  LD.E R60, desc[UR4][R20.64] ;  /* 0x00000004143c7980 */ /* 0x004ea2000c101900 */
[C---:B------:R-:W-:Y:S02]  /*2d650*/  R2UR UR4, R4.reuse ;  /* 0x00000000040472ca */ /* 0x040fe400000e0000 */
[C---:B------:R-:W-:Y:S02]  /*2d660*/  R2UR UR5, R5.reuse ;  /* 0x00000000050572ca */ /* 0x040fe400000e0000 */
[----:B------:R-:W-:Y:S02]  /*2d670*/  R2UR UR6, R4 ;  /* 0x00000000040672ca */ /* 0x000fe400000e0000 */
[----:B------:R-:W-:Y:S01]  /*2d680*/  R2UR UR7, R5 ;  /* 0x00000000050772ca */ /* 0x000fe200000e0000 */
[----:B------:R-:W-:Y:S08]  /*2d690*/  BSSY B2, `(.L_x_2201) ;  /* 0x0000007000027945 */ /* 0x000ff00003800000 */
[----:B---3--:R0:W5:Y:S04]  /*2d6a0*/  LD.E R58, desc[UR4][R14.64] ;  /* 0x000000040e3a7980 */ /* 0x008168000c101900 */
[----:B------:R0:W5:Y:S01]  /*2d6b0*/  LD.E R59, desc[UR6][R14.64+0x4] ;  /* 0x000004060e3b7980 */ /* 0x000162000c101900 */
[----:B--2---:R-:W-:-:S04]  /*2d6c0*/  LOP3.LUT R60, R60, 0x1, RZ, 0xfc, !PT ;  /* 0x000000013c3c7812 */ /* 0x004fc800078efcff */
[----:B------:R-:W-:-:S13]  /*2d6d0*/  ISETP.NE.AND P0, PT, R60, 0x3, PT ;  /* 0x000000033c00780c */ /* 0x000fda0003f05270 */
[----:B0-----:R-:W-:Y:S05]  /*2d6e0*/  @!P0 BRA `(.L_x_2202) ;  /* 0x0000000000048947 */ /* 0x001fea0003800000 */
[----:B------:R-:W-:Y:S01]  /*2d6f0*/  BPT.TRAP 0x1 ;  /* 0x000000040000795c */ /* 0x000fe20000300000 */
.L_x_2202:
[----:B------:R-:W-:Y:S05]  /*2d700*/  BSYNC B2 ;  /* 0x0000000000027941 */ /* 0x000fea0003800000 */
.L_x_2201:
        /* <DEDUP_REMOVED lines=17> */
.L_x_2204:
[----:B------:R-:W-:Y:S05]  /*2d820*/  BSYNC B2 ;  /* 0x0000000000027941 */ /* 0x000fea0003800000 */
.L_x_2203:
        /* <DEDUP_REMOVED lines=10> */
.L_x_2206:
[----:B------:R-:W-:Y:S05]  /*2d8d0*/  BSYNC B2 ;  /* 0x0000000000027941 */ /* 0x000fea0003800000 */
.L_x_2205:
[----:B------:R-:W2:Y:S04]  /*2d8e0*/  LDL.64 R60, [R7] ;  /* 0x00000000073c7983 */ /* 0x000ea80000100a00 */
[----:B------:R-:W0:Y:S04]  /*2d8f0*/  LDL.64 R58, [R7+0x58] ;  /* 0x00005800073a7983 */ /* 0x000e280000100a00 */
[----:B------:R-:W3:Y:S04]  /*2d900*/  LDL.64 R14, [R7+0x48] ;  /* 0x00004800070e7983 */ /* 0x000ee80000100a00 */
[----:B------:R-:W4:Y:S01]  /*2d910*/  LDL.64 R20, [R7+0x50] ;  /* 0x0000500007147983 */ /* 0x000f220000100a00 */
[----:B------:R-:W-:-:S02]  /*2d920*/  R2UR UR6, R4 ;  /* 0x00000000040672ca */ /* 0x000fc400000e0000 */
[C---:B------:R-:W-:Y:S02]  /*2d930*/  R2UR UR7, R5.reuse ;  /* 0x00000000050772ca */ /* 0x040fe400000e0000 */
[----:B------:R-:W-:Y:S02]  /*2d940*/  R2UR UR4, R4 ;  /* 0x00000000040472ca */ /* 0x000fe400000e0000 */
[----:B------:R-:W-:-:S09]  /*2d950*/  R2UR UR5, R5 ;  /* 0x00000000050572ca */ /* 0x000fd200000e0000 */
[----:B--2---:R-:W2:Y:S04]  /*2d960*/  LD.E R61, desc[UR6][R60.64] ;  /* 0x000000063c3d7980 */ /* 0x004ea8000c101900 */
[----:B0----5:R-:W2:Y:S01]  /*2d970*/  LD.E.64 R56, desc[UR4][R58.64] ;  /* 0x000000043a387980 */ /* 0x021ea2000c101b00 */
[----:B------:R-:W-:Y:S05]  /*2d980*/  WARPSYNC.ALL ;  /* 0x0000000000007948 */ /* 0x000fea0003800000 */
[----:B------:R-:W-:-:S02]  /*2d990*/  R2UR UR6, R4 ;  /* 0x00000000040672ca */ /* 0x000fc400000e0000 */
[C---:B------:R-:W-:Y:S02]  /*2d9a0*/  R2UR UR7, R5.reuse ;  /* 0x00000000050772ca */ /* 0x040fe400000e0000 */
[----:B------:R-:W-:Y:S02]  /*2d9b0*/  R2UR UR4, R4 ;  /* 0x00000000040472ca */ /* 0x000fe400000e0000 */
[----:B------:R-:W-:-:S09]  /*2d9c0*/  R2UR UR5, R5 ;  /* 0x00000000050572ca */ /* 0x000fd200000e0000 */
[----:B---3--:R-:W3:Y:S04]  /*2d9d0*/  LD.E R64, desc[UR6][R14.64] ;  /* 0x000000060e407980 */ /* 0x008ee8000c101900 */
[----:B----4-:R-:W4:Y:S01]  /*2d9e0*/  LD.E.64 R62, desc[UR4][R20.64] ;  /* 0x00000004143e7980 */ /* 0x010f22000c101b00 */
[----:B------:R-:W-:Y:S01]  /*2d9f0*/  WARPGROUP.ARRIVE ;  /* 0x00000000000079c5 */ /* 0x000fe20000000000 */
[C---:B------:R-:W-:Y:S02]  /*2da00*/  R2UR UR8, R4.reuse ;  /* 0x00000000040872ca */ /* 0x040fe400000e0000 */
[----:B------:R-:W-:Y:S02]  /*2da10*/  R2UR UR9, R5 ;  /* 0x00000000050972ca */ /* 0x000fe400000e0000 */
[----:B------:R-:W-:-:S02]  /*2da20*/  R2UR UR10, R4 ;  /* 0x00000000040a72ca */ /* 0x000fc400000e0000 */
[----:B------:R-:W-:Y:S01]  /*2da30*/  R2UR UR11, R5 ;  /* 0x00000000050b72ca */ /* 0x000fe200000e0000 */
[----:B--2---:R-:W-:Y:S01]  /*2da40*/  IMAD R56, R61, 0x1000, R56 ;  /* 0x000010003d387824 */ /* 0x004fe200078e0238 */
[----:B------:R-:W-:-:S04]  /*2da50*/  R2UR UR7, R57 ;  /* 0x00000000390772ca */ /* 0x000fc800000e0000 */
[----:B------:R-:W-:Y:S02]  /*2da60*/  R2UR UR6, R56 ;  /* 0x00000000380672ca */ /* 0x000fe400000e0000 */
[----:B---3--:R-:W-:Y:S02]  /*2da70*/  ISETP.NE.U32.AND P0, PT, R64, RZ, PT ;  /* 0x000000ff4000720c */ /* 0x008fe40003f05070 */
[----:B----4-:R-:W-:Y:S02]  /*2da80*/  R2UR UR4, R62 ;  /* 0x000000003e0472ca */ /* 0x010fe400000e0000 */
[----:B------:R-:W-:-:S09]  /*2da90*/  R2UR UR5, R63 ;  /* 0x000000003f0572ca */ /* 0x000fd200000e0000 */
[----:B------:R-:W-:-:S05]  /*2daa0*/  VOTEU.ANY UP0, P0 ;  /* 0x00000000003f7886 */ /* 0x000fca0000000100 */
[----:B------:R-:W-:Y:S03]  /*2dab0*/  HGMMA.64x64x16.F32 R24, gdesc[UR4], R24, UP0, gsb0 ;  /* 0x00e00000041879f0 */ /* 0x000fe6000b800818 */
[----:B------:R-:W-:Y:S02]  /*2dac0*/  WARPGROUP.DEPBAR.LE gsb0, 0x0 ;  /* 0x00008000000079c5 */ /* 0x000fe40000010000 */
[----:B------:R-:W-:Y:S04]  /*2dad0*/  ST.E desc[UR8][R14.64], R11 ;  /* 0x0000000b0e007985 */ /* 0x000fe8000c101908 */
        /* <DEDUP_REMOVED lines=242> */
[----:B------:R-:W-:Y:S01]  /*2ea00*/  UMOV UR8, 0x1 ;  /* 0x0000000100087882 */ /* 0x000fe20000000000 */
[----:B------:R-:W-:Y:S01]  /*2ea10*/  IMAD.MOV.U32 R61, RZ, RZ, R57 ;  /* 0x000000ffff3d7224 */ /* 0x000fe200078e0039 */
[----:B------:R-:W0:Y:S01]  /*2ea20*/  S2R R62, SR_TID.X ;  /* 0x00000000003e7919 */ /* 0x000e220000002100 */
[----:B------:R-:W-:Y:S01]  /*2ea30*/  UISETP.NE.U32.AND UP0, UPT, UR8, URZ, UPT ;  /* 0x0000003f0800728c */ /* 0x000fe2000bf05070 */
[----:B------:R-:W-:Y:S01]  /*2ea40*/  WARPGROUP.ARRIVE ;  /* 0x00000000000079c5 */ /* 0x000fe20000000000 */
[----:B------:R-:W-:-:S02]  /*2ea50*/  R2UR UR10, R4 ;  /* 0x00000000040a72ca */ /* 0x000fc400000e0000 */
[----:B------:R-:W-:Y:S02]  /*2ea60*/  R2UR UR7, R61 ;  /* 0x000000003d0772ca */ /* 0x000fe400000e0000 */
[C---:B------:R-:W-:Y:S02]  /*2ea70*/  R2UR UR11, R5.reuse ;  /* 0x00000000050b72ca */ /* 0x040fe400000e0000 */
[----:B------:R-:W-:Y:S02]  /*2ea80*/  R2UR UR12, R4 ;  /* 0x00000000040c72ca */ /* 0x000fe400000e0000 */
[----:B------:R-:W-:Y:S02]  /*2ea90*/  R2UR UR13, R5 ;  /* 0x00000000050d72ca */ /* 0x000fe400000e0000 */
[----:B0-----:R-:W-:-:S06]  /*2eaa0*/  SHF.R.U32.HI R62, RZ, 0x7, R62 ;  /* 0x00000007ff3e7819 */ /* 0x001fcc000001163e */
[----:B------:R-:W0:Y:S02]  /*2eab0*/  SHFL.IDX PT, R62, R62, RZ, 0x1f ;  /* 0x00001fff3e3e7589 */ /* 0x000e2400000e0000 */
[----:B0-----:R-:W-:-:S04]  /*2eac0*/  ISETP.GT.AND P0, PT, R62, 0x7f, PT ;  /* 0x0000007f3e00780c */ /* 0x001fc80003f04270 */
[----:B------:R-:W-:-:S05]  /*2ead0*/  SEL R63, RZ, 0x2, !P0 ;  /* 0x00000002ff3f7807 */ /* 0x000fca0004000000 */
[----:B------:R-:W-:-:S05]  /*2eae0*/  IMAD.IADD R60, R63, 0x1, R64 ;  /* 0x000000013f3c7824 */ /* 0x000fca00078e0240 */
[----:B------:R-:W-:Y:S02]  /*2eaf0*/  R2UR UR6, R60 ;  /* 0x000000003c0672ca */ /* 0x000fe400000e0000 */
[----:B--2---:R-:W-:Y:S02]  /*2eb00*/  IADD3 R58, R63, 0x800, R58 ;  /* 0x000008003f3a7810 */ /* 0x004fe40007ffe03a */
[----:B------:R-:W-:Y:S02]  /*2eb10*/  R2UR UR5, R59 ;  /* 0x000000003b0572ca */ /* 0x000fe400000e0000 */
[----:B------:R-:W-:-:S13]  /*2eb20*/  R2UR UR4, R58 ;  /* 0x000000003a0472ca */ /* 0x000fda00000e0000 */
[----:B------:R-:W-:Y:S03]  /*2eb30*/  HGMMA.64x64x16.F32 R24, gdesc[UR4], R24, UP0, gsb0 ;  /* 0x00e00000041879f0 */ /* 0x000fe6000b800818 */
[----:B------:R-:W-:Y:S02]  /*2eb40*/  WARPGROUP.DEPBAR.LE gsb0, 0x0 ;  /* 0x00008000000079c5 */ /* 0x000fe40000010000 */
[----:B------:R0:W-:Y:S04]  /*2eb50*/  ST.E desc[UR10][R14.64], R11 ;  /* 0x0000000b0e007985 */ /* 0x0001e8000c10190a */
[----:B------:R-:W2:Y:S01]  /*2eb60*/  LD.E.64 R58, desc[UR12][R20.64] ;  /* 0x0000000c143a7980 */ /* 0x000ea2000c101b00 */
[----:B------:R-:W-:Y:S01]  /*2eb70*/  IMAD.MOV.U32 R67, RZ, RZ, 0x4 ;  /* 0x00000004ff437424 */ /* 0x000fe200078e00ff */
[----:B------:R-:W-:Y:S01]  /*2eb80*/  WARPGROUP.ARRIVE ;  /* 0x00000000000079c5 */ /* 0x000fe20000000000 */
[----:B------:R-:W-:Y:S01]  /*2eb90*/  IMAD.MOV.U32 R61, RZ, RZ, R57 ;  /* 0x000000ffff3d7224 */ /* 0x000fe200078e0039 */
[----:B------:R-:W-:-:S02]  /*2eba0*/  R2UR UR8, R4 ;  /* 0x00000000040872ca */ /* 0x000fc400000e0000 */
[----:B------:R-:W-:Y:S02]  /*2ebb0*/  SEL R65, R67, 0x2, P0 ;  /* 0x0000000243417807 */ /* 0x000fe40000000000 */
[----:B------:R-:W-:Y:S02]  /*2ebc0*/  R2UR UR7, R61 ;  /* 0x000000003d0772ca */ /* 0x000fe400000e0000 */
[C---:B------:R-:W-:Y:S01]  /*2ebd0*/  R2UR UR9, R5.reuse ;  /* 0x00000000050972ca */ /* 0x040fe200000e0000 */
[----:B------:R-:W-:Y:S01]  /*2ebe0*/  IMAD.IADD R60, R64, 0x1, R65 ;  /* 0x00000001403c7824 */ /* 0x000fe200078e0241 */
[----:B------:R-:W-:Y:S02]  /*2ebf0*/  R2UR UR10, R4 ;  /* 0x00000000040a72ca */ /* 0x000fe400000e0000 */
[----:B------:R-:W-:Y:S02]  /*2ec00*/  R2UR UR11, R5 ;  /* 0x00000000050b72ca */ /* 0x000fe400000e0000 */
[----:B------:R-:W-:-:S02]  /*2ec10*/  R2UR UR6, R60 ;  /* 0x000000003c0672ca */ /* 0x000fc400000e0000 */
[----:B--2---:R-:W-:Y:S02]  /*2ec20*/  IADD3 R58, R65, 0x800, R58 ;  /* 0x00000800413a7810 */ /* 0x004fe40007ffe03a */
[----:B------:R-:W-:Y:S02]  /*2ec30*/  R2UR UR5, R59 ;  /* 0x000000003b0572ca */ /* 0x000fe400000e0000 */
[----:B------:R-:W-:-:S13]  /*2ec40*/  R2UR UR4, R58 ;  /* 0x000000003a0472ca */ /* 0x000fda00000e0000 */
[----:B------:R-:W-:Y:S03]  /*2ec50*/  HGMMA.64x64x16.F32 R24, gdesc[UR4], R24, gsb0 ;  /* 0x00e00000041879f0 */ /* 0x000fe60008000818 */
[----:B------:R-:W-:Y:S02]  /*2ec60*/  WARPGROUP.DEPBAR.LE gsb0, 0x0 ;  /* 0x00008000000079c5 */ /* 0x000fe40000010000 */
[----:B------:R0:W-:Y:S04]  /*2ec70*/  ST.E desc[UR8][R14.64], R11 ;  /* 0x0000000b0e007985 */ /* 0x0001e8000c101908 */
[----:B------:R-:W2:Y:S01]  /*2ec80*/  LD.E.64 R58, desc[UR10][R20.64] ;  /* 0x0000000a143a7980 */ /* 0x000ea2000c101b00 */
[----:B------:R-:W-:Y:S01]  /*2ec90*/  SEL R67, R67, 0x6, !P0 ;  /* 0x0000000643437807 */ /* 0x000fe20004000000 */
[----:B------:R-:W-:Y:S01]  /*2eca0*/  IMAD.MOV.U32 R61, RZ, RZ, R57 ;  /* 0x000000ffff3d7224 */ /* 0x000fe200078e0039 */
[----:B------:R-:W-:Y:S01]  /*2ecb0*/  WARPGROUP.ARRIVE ;  /* 0x00000000000079c5 */ /* 0x000fe20000000000 */
[----:B------:R-:W-:-:S02]  /*2ecc0*/  R2UR UR8, R4 ;  /* 0x00000000040872ca */ /* 0x000fc400000e0000 */
[----:B------:R-:W-:Y:S01]  /*2ecd0*/  IMAD.IADD R60, R64, 0x1, R67 ;  /* 0x00000001403c7824 */ /* 0x000fe200078e0243 */
[----:B------:R-:W-:Y:S02]  /*2ece0*/  R2UR UR7, R61 ;  /* 0x000000003d0772ca */ /* 0x000fe400000e0000 */
[C---:B------:R-:W-:Y:S02]  /*2ecf0*/  R2UR UR9, R5.reuse ;  /* 0x00000000050972ca */ /* 0x040fe400000e0000 */
[----:B------:R-:W-:Y:S02]  /*2ed00*/  R2UR UR6, R60 ;  /* 0x000000003c0672ca */ /* 0x000fe400000e0000 */
[----:B------:R-:W-:Y:S02]  /*2ed10*/  R2UR UR10, R4 ;  /* 0x00000000040a72ca */ /* 0x000fe400000e0000 */
[----:B------:R-:W-:Y:S02]  /*2ed20*/  R2UR UR11, R5 ;  /* 0x00000000050b72ca */ /* 0x000fe400000e0000 */
[----:B--2---:R-:W-:-:S02]  /*2ed30*/  IADD3 R58, R67, 0x800, R58 ;  /* 0x00000800433a7810 */ /* 0x004fc40007ffe03a */
[----:B------:R-:W-:Y:S02]  /*2ed40*/  R2UR UR5, R59 ;  /* 0x000000003b0572ca */ /* 0x000fe400000e0000 */
[----:B------:R-:W-:-:S13]  /*2ed50*/  R2UR UR4, R58 ;  /* 0x000000003a0472ca */ /* 0x000fda00000e0000 */
[----:B------:R-:W-:Y:S03]  /*2ed60*/  HGMMA.64x64x16.F32 R24, gdesc[UR4], R24, gsb0 ;  /* 0x00e00000041879f0 */ /* 0x000fe60008000818 */
[----:B------:R-:W-:Y:S02]  /*2ed70*/  WARPGROUP.DEPBAR.LE gsb0, 0x0 ;  /* 0x00008000000079c5 */ /* 0x000fe40000010000 */
[----:B------:R0:W-:Y:S04]  /*2ed80*/  ST.E desc[UR8][R14.64], R11 ;  /* 0x0000000b0e007985 */ /* 0x0001e8000c101908 */
[----:B------:R-:W2:Y:S01]  /*2ed90*/  LD.E.64 R68, desc[UR10][R20.64] ;  /* 0x0000000a14447980 */ /* 0x000ea2000c101b00 */
[----:B------:R-:W-:Y:S01]  /*2eda0*/  IMAD.MOV.U32 R58, RZ, RZ, 0x28 ;  /* 0x00000028ff3a7424 */ /* 0x000fe200078e00ff */
[----:B------:R-:W-:Y:S01]  /*2edb0*/  WARPGROUP.ARRIVE ;  /* 0x00000000000079c5 */ /* 0x000fe20000000000 */
[----:B------:R-:W-:Y:S01]  /*2edc0*/  IMAD.MOV.U32 R59, RZ, RZ, 0xa00 ;  /* 0x00000a00ff3b7424 */ /* 0x000fe200078e00ff */
[----:B------:R-:W-:Y:S01]  /*2edd0*/  R2UR UR8, R4 ;  /* 0x00000000040872ca */ /* 0x000fe200000e0000 */
[----:B------:R-:W-:Y:S01]  /*2ede0*/  IMAD.MOV.U32 R61, RZ, RZ, R57 ;  /* 0x000000ffff3d7224 */ /* 0x000fe200078e0039 */
[----:B------:R-:W-:-:S02]  /*2edf0*/  SEL R58, R58, 0x26, P0 ;  /* 0x000000263a3a7807 */ /* 0x000fc40000000000 */
[----:B------:R-:W-:Y:S02]  /*2ee00*/  SEL R59, R59, 0x980, P0 ;  /* 0x000009803b3b7807 */ /* 0x000fe40000000000 */
[----:B------:R-:W-:Y:S02]  /*2ee10*/  R2UR UR7, R61 ;  /* 0x000000003d0772ca */ /* 0x000fe400000e0000 */
[C---:B------:R-:W-:Y:S01]  /*2ee20*/  R2UR UR9, R5.reuse ;  /* 0x00000000050972ca */ /* 0x040fe200000e0000 */
[----:B------:R-:W-:Y:S01]  /*2ee30*/  IMAD.IADD R58, R58, 0x1, R59 ;  /* 0x000000013a3a7824 */ /* 0x000fe200078e023b */
[----:B------:R-:W-:Y:S02]  /*2ee40*/  R2UR UR10, R4 ;  /* 0x00000000040a72ca */ /* 0x000fe400000e0000 */
[----:B------:R-:W-:Y:S02]  /*2ee50*/  R2UR UR11, R5 ;  /* 0x00000000050b72ca */ /* 0x000fe400000e0000 */
[----:B------:R-:W-:-:S05]  /*2ee60*/  LOP3.LUT R59, R58, 0xa06, RZ, 0xc0, !PT ;  /* 0x00000a063a3b7812 */ /* 0x000fca00078ec0ff */
[----:B------:R-:W-:-:S05]  /*2ee70*/  IMAD.IADD R60, R56, 0x1, R59 ;  /* 0x00000001383c7824 */ /* 0x000fca00078e023b */
[----:B------:R-:W-:Y:S01]  /*2ee80*/  R2UR UR6, R60 ;  /* 0x000000003c0672ca */ /* 0x000fe200000e0000 */
[----:B--2---:R-:W-:Y:S02]  /*2ee90*/  IMAD.IADD R58, R59, 0x1, R68 ;  /* 0x000000013b3a7824 */ /* 0x004fe400078e0244 */
[----:B------:R-:W-:-:S03]  /*2eea0*/  IMAD.MOV.U32 R59, RZ, RZ, R69 ;  /* 0x000000ffff3b7224 */ /* 0x000fc600078e0045 */
[----:B------:R-:W-:Y:S02]  /*2eeb0*/  R2UR UR4, R58 ;  /* 0x000000003a0472ca */ /* 0x000fe400000e0000 */
        /* <DEDUP_REMOVED lines=8> */
[----:B------:R-:W-:Y:S01]  /*2ef40*/  R2UR UR8, R4 ;  /* 0x00000000040872ca */ /* 0x000fe200000e0000 */
[----:B------:R-:W-:Y:S01]  /*2ef50*/  IMAD.IADD R60, R63, 0x1, R62 ;  /* 0x000000013f3c7824 */ /* 0x000fe200078e023e */
[----:B------:R-:W-:-:S02]  /*2ef60*/  R2UR UR9, R5 ;  /* 0x00000000050972ca */ /* 0x000fc400000e0000 */
[----:B------:R-:W-:Y:S02]  /*2ef70*/  R2UR UR7, R61 ;  /* 0x000000003d0772ca */ /* 0x000fe400000e0000 */
[----:B------:R-:W-:Y:S02]  /*2ef80*/  R2UR UR6, R60 ;  /* 0x000000003c0672ca */ /* 0x000fe400000e0000 */
[----:B------:R-:W-:Y:S02]  /*2ef90*/  R2UR UR10, R4 ;  /* 0x00000000040a72ca */ /* 0x000fe400000e0000 */
[----:B------:R-:W-:Y:S02]  /*2efa0*/  R2UR UR11, R5 ;  /* 0x00000000050b72ca */ /* 0x000fe400000e0000 */
[----:B--2---:R-:W-:Y:S02]  /*2efb0*/  IADD3 R58, R63, 0xa00, R58 ;  /* 0x00000a003f3a7810 */ /* 0x004fe40007ffe03a */
[----:B------:R-:W-:-:S02]  /*2efc0*/  R2UR UR5, R59 ;  /* 0x000000003b0572ca */ /* 0x000fc400000e0000 */
[----:B------:R-:W-:-:S13]  /*2efd0*/  R2UR UR4, R58 ;  /* 0x000000003a0472ca */ /* 0x000fda00000e0000 */
[----:B------:R-:W-:Y:S03]  /*2efe0*/  HGMMA.64x64x16.F32 R24, gdesc[UR4], R24, gsb0 ;  /* 0x00e00000041879f0 */ /* 0x000fe60008000818 */
[----:B------:R-:W-:Y:S02]  /*2eff0*/  WARPGROUP.DEPBAR.LE gsb0, 0x0 ;  /* 0x00008000000079c5 */ /* 0x000fe40000010000 */
[----:B------:R0:W-:Y:S04]  /*2f000*/  ST.E desc[UR8][R14.64], R11 ;  /* 0x0000000b0e007985 */ /* 0x0001e8000c101908 */
[----:B------:R-:W2:Y:S01]  /*2f010*/  LD.E.64 R58, desc[UR10][R20.64] ;  /* 0x0000000a143a7980 */ /* 0x000ea2000c101b00 */
[----:B------:R-:W-:Y:S01]  /*2f020*/  IMAD.IADD R60, R65, 0x1, R62 ;  /* 0x00000001413c7824 */ /* 0x000fe200078e023e */
[----:B------:R-:W-:Y:S01]  /*2f030*/  WARPGROUP.ARRIVE ;  /* 0x00000000000079c5 */ /* 0x000fe20000000000 */
[----:B------:R-:W-:Y:S01]  /*2f040*/  IMAD.MOV.U32 R61, RZ, RZ, R57 ;  /* 0x000000ffff3d7224 */ /* 0x000fe200078e0039 */
[----:B------:R-:W-:-:S02]  /*2f050*/  R2UR UR8, R4 ;  /* 0x00000000040872ca */ /* 0x000fc400000e0000 */
[----:B------:R-:W-:Y:S02]  /*2f060*/  R2UR UR6, R60 ;  /* 0x000000003c0672ca */ /* 0x000fe400000e0000 */
[----:B------:R-:W-:Y:S02]  /*2f070*/  R2UR UR7, R61 ;  /* 0x000000003d0772ca */ /* 0x000fe400000e0000 */
[C---:B------:R-:W-:Y:S02]  /*2f080*/  R2UR UR9, R5.reuse ;  /* 0x00000000050972ca */ /* 0x040fe400000e0000 */
        /* <DEDUP_REMOVED lines=172> */
[----:B------:R-:W-:-:S02]  /*2fb50*/  R2UR UR8, R4 ;  /* 0x00000000040872ca */ /* 0x000fc400000e0000 */
[----:B------:R-:W-:Y:S02]  /*2fb60*/  SEL R58, R58, 0x3e, P0 ;  /* 0x0000003e3a3a7807 */ /* 0x000fe40000000000 */
[----:B------:R-:W-:Y:S02]  /*2fb70*/  SEL R59, R59, 0xf80, P0 ;  /* 0x00000f803b3b7807 */ /* 0x000fe40000000000 */
[----:B------:R-:W-:-:S03]  /*2fb80*/  R2UR UR9, R5 ;  /* 0x00000000050972ca */ /* 0x000fc600000e0000 */
[----:B------:R-:W-:-:S05]  /*2fb90*/  IMAD.IADD R58, R58, 0x1, R59 ;  /* 0x000000013a3a7824 */ /* 0x000fca00078e023b */
[----:B------:R-:W-:-:S05]  /*2fba0*/  LOP3.LUT R59, R58, 0x1e06, RZ, 0xc0, !PT ;  /* 0x00001e063a3b7812 */ /* 0x000fca00078ec0ff */
[----:B------:R-:W-:-:S05]  /*2fbb0*/  IMAD.IADD R58, R56, 0x1, R59 ;  /* 0x00000001383a7824 */ /* 0x000fca00078e023b */
[----:B------:R-:W-:Y:S01]  /*2fbc0*/  R2UR UR6, R58 ;  /* 0x000000003a0672ca */ /* 0x000fe200000e0000 */
[----:B--2---:R-:W-:Y:S02]  /*2fbd0*/  IMAD.IADD R56, R59, 0x1, R20 ;  /* 0x000000013b387824 */ /* 0x004fe400078e0214 */
[----:B------:R-:W-:Y:S02]  /*2fbe0*/  IMAD.MOV.U32 R59, RZ, RZ, R57 ;  /* 0x000000ffff3b7224 */ /* 0x000fe400078e0039 */
[----:B------:R-:W-:Y:S01]  /*2fbf0*/  IMAD.MOV.U32 R57, RZ, RZ, R21 ;  /* 0x000000ffff397224 */ /* 0x000fe200078e0015 */
[----:B------:R-:W-:Y:S02]  /*2fc00*/  R2UR UR4, R56 ;  /* 0x00000000380472ca */ /* 0x000fe400000e0000 */
[----:B------:R-:W-:Y:S02]  /*2fc10*/  R2UR UR7, R59 ;  /* 0x000000003b0772ca */ /* 0x000fe400000e0000 */
        /* <DEDUP_REMOVED lines=9> */
[----:B------:R-:W-:Y:S02]  /*2fcb0*/  R2UR UR4, R4 ;  /* 0x00000000040472ca */ /* 0x000fe400000e0000 */
[----:B------:R-:W-:Y:S01]  /*2fcc0*/  R2UR UR5, R5 ;  /* 0x00000000050572ca */ /* 0x000fe200000e0000 */
[----:B------:R-:W-:-:S12]  /*2fcd0*/  BSSY B2, `(.L_x_2208) ;  /* 0x0000006000027945 */ /* 0x000fd80003800000 */
[----:B---3--:R0:W5:Y:S01]  /*2fce0*/  LD.E R20, desc[UR4][R20.64] ;  /* 0x0000000414147980 */ /* 0x008162000c101900 */
[----:B--2---:R-:W-:-:S04]  /*2fcf0*/  LOP3.LUT R58, R58, 0x1, RZ, 0xfc, !PT ;  /* 0x000000013a3a7812 */ /* 0x004fc800078efcff */
[----:B------:R-:W-:-:S13]  /*2fd00*/  ISETP.NE.AND P0, PT, R58, 0x3, PT ;  /* 0x000000033a00780c */ /* 0x000fda0003f05270 */
[----:B0-----:R-:W-:Y:S05]  /*2fd10*/  @!P0 BRA `(.L_x_2209) ;  /* 0x0000000000048947 */ /* 0x001fea0003800000 */
[----:B------:R-:W-:Y:S01]  /*2fd20*/  BPT.TRAP 0x1 ;  /* 0x000000040000795c */ /* 0x000fe20000300000 */
.L_x_2209:
[----:B------:R-:W-:Y:S05]  /*2fd30*/  BSYNC B2 ;  /* 0x0000000000027941 */ /* 0x000fea0003800000 */
.L_x_2208:
[C---:B------:R-:W-:Y:S02]  /*2fd40*/  R2UR UR6, R4.reuse ;  /* 0x00000000040672ca */ /* 0x040fe400000e0000 */
[C---:B------:R-:W-:Y:S02]  /*2fd50*/  R2UR UR7, R5.reuse ;  /* 0x00000000050772ca */ /* 0x040fe400000e0000 */
[----:B------:R-:W-:Y:S02]  /*2fd60*/  R2UR UR4, R4 ;  /* 0x00000000040472ca */ /* 0x000fe400000e0000 */
[----:B------:R-:W-:-:S09]  /*2fd70*/  R2UR UR5, R5 ;  /* 0x00000000050572ca */ /* 0x000fd200000e0000 */
[----:B------:R-:W2:Y:S04]  /*2fd80*/  LD.E.64 R14, desc[UR6][R56.64+0x20] ;  /* 0x00002006380e7980 */ /* 0x000ea8000c101b00 */
[----:B------:R-:W3:Y:S01]  /*2fd90*/  LD.E R11, desc[UR4][R56.64+0xc] ;  /* 0x00000c04380b7980 */ /* 0x000ee2000c101900 */
[----:B--2---:R-:W-:-:S05]  /*2fda0*/  MOV R15, R14 ;  /* 0x0000000e000f7202 */ /* 0x004fca0000000f00 */
[----:B-----5:R-:W-:-:S05]  /*2fdb0*/  IMAD R20, R20, 0x8, R15 ;  /* 0x0000000814147824 */ /* 0x020fca00078e020f */
[----:B---3--:R-:W-:-:S04]  /*2fdc0*/  PRMT R11, R11, 0x654, R20 ;  /* 0x000006540b0b7816 */ /* 0x008fc80000000014 */
[----:B------:R0:W-:Y:S01]  /*2fdd0*/  SYNCS.ARRIVE.TRANS64.RED.A1T0 RZ, [R11+URZ], RZ ;  /* 0x000000ff0bff79a7 */ /* 0x0001e2000810043f */
[----:B------:R-:W2:Y:S04]  /*2fde0*/  LDL.64 R14, [R7+0x68] ;  /* 0x00006800070e7983 */ /* 0x000ea80000100a00 */
[----:B------:R-:W3:Y:S04]  /*2fdf0*/  LD.E R21, desc[UR4][R8.64] ;  /* 0x0000000408157980 */ /* 0x000ee8000c101900 */
[----:B0-----:R-:W4:Y:S04]  /*2fe00*/  LD.E R11, desc[UR4][R8.64+0x24] ;  /* 0x00002404080b7980 */ /* 0x001f28000c101900 */
[----:B------:R-:W3:Y:S04]  /*2fe10*/  LD.E R58, desc[UR4][R12.64] ;  /* 0x000000040c3a7980 */ /* 0x000ee8000c101900 */
[----:B--2---:R-:W2:Y:S01]  /*2fe20*/  LD.E.64 R14, desc[UR4][R14.64] ;  /* 0x000000040e0e7980 */ /* 0x004ea2000c101b00 */
[----:B----4-:R-:W-:-:S13]  /*2fe30*/  ISETP.NE.AND P0, PT, R11, 0x1, PT ;  /* 0x000000010b00780c */ /* 0x010fda0003f05270 */
[C---:B------:R-:W-:Y:S02]  /*2fe40*/  @P0 R2UR UR6, R4.reuse ;  /* 0x00000000040602ca */ /* 0x040fe400000e0000 */
[C---:B------:R-:W-:Y:S02]  /*2fe50*/  @P0 R2UR UR7, R5.reuse ;  /* 0x00000000050702ca */ /* 0x040fe400000e0000 */
[C---:B------:R-:W-:Y:S02]  /*2fe60*/  R2UR UR14, R4.reuse ;  /* 0x00000000040e72ca */ /* 0x040fe400000e0000 */
[----:B------:R-:W-:Y:S02]  /*2fe70*/  R2UR UR15, R5 ;  /* 0x00000000050f72ca */ /* 0x000fe400000e0000 */
[----:B------:R-:W-:-:S07]  /*2fe80*/  R2UR UR10, R4 ;  /* 0x00000000040a72ca */ /* 0x000fce00000e0000 */
[----:B------:R-:W4:Y:S01]  /*2fe90*/  @P0 LD.E R59, desc[UR6][R8.64+0x2c] ;  /* 0x00002c06083b0980 */ /* 0x000f22000c101900 */
[C---:B------:R-:W-:Y:S02]  /*2fea0*/  R2UR UR6, R4.reuse ;  /* 0x00000000040672ca */ /* 0x040fe400000e0000 */
[C---:B------:R-:W-:Y:S01]  /*2feb0*/  R2UR UR7, R5.reuse ;  /* 0x00000000050772ca */ /* 0x040fe200000e0000 */
[----:B------:R-:W4:Y:S01]  /*2fec0*/  LD.E R12, desc[UR14][R8.64+0x18] ;  /* 0x0000180e080c7980 */ /* 0x000f22000c101900 */
[C---:B------:R-:W-:Y:S02]  /*2fed0*/  R2UR UR11, R5.reuse ;  /* 0x00000000050b72ca */ /* 0x040fe400000e0000 */
[C---:B------:R-:W-:Y:S02]  /*2fee0*/  R2UR UR8, R4.reuse ;  /* 0x00000000040872ca */ /* 0x040fe400000e0000 */
[----:B------:R-:W-:Y:S02]  /*2fef0*/  R2UR UR9, R5 ;  /* 0x00000000050972ca */ /* 0x000fe400000e0000 */
[----:B------:R-:W-:-:S02]  /*2ff00*/  R2UR UR12, R4 ;  /* 0x00000000040c72ca */ /* 0x000fc400000e0000 */
[----:B------:R-:W-:-:S03]  /*2ff10*/  R2UR UR13, R5 ;  /* 0x00000000050d72ca */ /* 0x000fc600000e0000 */
[----:B------:R-:W4:Y:S04]  /*2ff20*/  LD.E R56, desc[UR6][R8.64+0x4] ;  /* 0x0000040608387980 */ /* 0x000f28000c101900 */
[----:B------:R-:W4:Y:S04]  /*2ff30*/  LD.E R61, desc[UR10][R8.64+0xc] ;  /* 0x00000c0a083d7980 */ /* 0x000f28000c101900 */
[----:B------:R-:W4:Y:S04]  /*2ff40*/  LD.E R62, desc[UR8][R8.64+0x10] ;  /* 0x00001008083e7980 */ /* 0x000f28000c101900 */
[----:B------:R-:W4:Y:S04]  /*2ff50*/  LD.E R63, desc[UR12][R8.64+0x14] ;  /* 0x0000140c083f7980 */ /* 0x000f28000c101900 */
[----:B--2---:R3:W2:Y:S01]  /*2ff60*/  LD.E R20, desc[UR4][R14.64] ;  /* 0x000000040e147980 */ /* 0x0046a2000c101900 */
[----:B------:R-:W-:-:S02]  /*2ff70*/  @P0 R2UR UR4, R4 ;  /* 0x00000000040402ca */ /* 0x000fc400000e0000 */
[----:B------:R-:W-:-:S13]  /*2ff80*/  @P0 R2UR UR5, R5 ;  /* 0x00000000050502ca */ /* 0x000fda00000e0000 */
[----:B------:R-:W2:Y:S01]  /*2ff90*/  @P0 LD.E R60, desc[UR4][R8.64+0x28] ;  /* 0x00002804083c0980 */ /* 0x000ea2000c101900 */
[----:B------:R-:W-:Y:S02]  /*2ffa0*/  R2UR UR4, R4 ;  /* 0x00000000040472ca */ /* 0x000fe400000e0000 */
[----:B------:R-:W-:-:S13]  /*2ffb0*/  R2UR UR5, R5 ;  /* 0x00000000050572ca */ /* 0x000fda00000e0000 */
[----:B------:R-:W2:Y:S01]  /*2ffc0*/  LD.E R57, desc[UR4][R8.64+0x8] ;  /* 0x0000080408397980 */ /* 0x000ea2000c101900 */
[----:B---3--:R-:W-:-:S04]  /*2ffd0*/  SHF.R.S32.HI R14, RZ, 0x1f, R21 ;  /* 0x0000001fff0e7819 */ /* 0x008fc80000011415 */
[----:B------:R-:W-:Y:S02]  /*2ffe0*/  LEA.HI R15, R14, R21, RZ, 0x7 ;  /* 0x000000150e0f7211 */ /* 0x000fe400078f38ff */
[----:B----4-:R-:W-:Y:S01]  /*2fff0*/  ISETP.GE.AND P1, PT, R12, 0x1, PT ;  /* 0x000000010c00780c */ /* 0x010fe20003f26270 */
[----:B------:R-:W-:Y:S01]  /*30000*/  BSSY B2, `(.L_x_2210) ;  /* 0x0000087000027945 */ /* 0x000fe20003800000 */
[----:B--2---:R-:W-:-:S04]  /*30010*/  FMUL.FTZ R24, R24, R20 ;  /* 0x0000001418187220 */ /* 0x004fc80000410000 */
[----:B------:R0:W1:Y:S01]  /*30020*/  MUFU.TANH R64, R24 ;  /* 0x0000001800407308 */ /* 0x0000620000002400 */
[----:B------:R-:W-:Y:S01]  /*30030*/  FMUL.FTZ R25, R25, R20 ;  /* 0x0000001419197220 */ /* 0x000fe20000410000 */
[----:B0-----:R-:W-:-:S05]  /*30040*/  LOP3.LUT R24, R15, 0xffffff80, RZ, 0xc0, !PT ;  /* 0xffffff800f187812 */ /* 0x001fca00078ec0ff */
[----:B------:R-:W-:Y:S01]  /*30050*/  IMAD.IADD R24, R21, 0x1, -R24 ;  /* 0x0000000115187824 */ /* 0x000fe200078e0a18 */
[----:B------:R0:W2:Y:S01]  /*30060*/  MUFU.TANH R65, R25 ;  /* 0x0000001900417308 */ /* 0x0000a20000002400 */
[----:B------:R-:W-:-:S03]  /*30070*/  FMUL.FTZ R28, R28, R20 ;  /* 0x000000141c1c7220 */ /* 0x000fc60000410000 */
[----:B------:R-:W-:Y:S01]  /*30080*/  SHF.R.S32.HI R15, RZ, 0x1f, R24 ;  /* 0x0000001fff0f7819 */ /* 0x000fe20000011418 */
[----:B------:R-:W-:Y:S01]  /*30090*/  FMUL.FTZ R13, R27, R20 ;  /* 0x000000141b0d7220 */ /* 0x000fe20000410000 */
[----:B0-----:R-:W-:Y:S02]  /*300a0*/  LEA.HI R25, R14, R21, RZ, 0x2 ;  /* 0x000000150e197211 */ /* 0x001fe400078f10ff */
[----:B------:R0:W3:Y:S01]  /*300b0*/  MUFU.TANH R27, R28 ;  /* 0x0000001c001b7308 */ /* 0x0000e20000002400 */
[----:B------:R-:W-:Y:S01]  /*300c0*/  LEA.HI R14, R15, R24, RZ, 0x2 ;  /* 0x000000180f0e7211 */ /* 0x000fe200078f10ff */
[----:B------:R-:W-:-:S03]  /*300d0*/  FMUL.FTZ R11, R26, R20 ;  /* 0x000000141a0b7220 */ /* 0x000fc60000410000 */
[--C-:B------:R-:W-:Y:S02]  /*300e0*/  SHF.R.S32.HI R26, RZ, 0x1f, R14.reuse ;  /* 0x0000001fff1a7819 */ /* 0x100fe4000001140e */
[----:B0-----:R-:W-:Y:S02]  /*300f0*/  LOP3.LUT R28, R25, 0xfffffffc, RZ, 0xc0, !PT ;  /* 0xfffffffc191c7812 */ /* 0x001fe400078ec0ff */
[----:B------:R-:W-:Y:S02]  /*30100*/  SHF.R.S32.HI R25, RZ, 0x2, R14 ;  /* 0x00000002ff197819 */ /* 0x000fe4000001140e */
[----:B------:R-:W-:Y:S01]  /*30110*/  LEA.HI R15, R15, R24, RZ, 0x5 ;  /* 0x000000180f0f7211 */ /* 0x000fe200078f28ff */
[----:B------:R-:W-:Y:S01]  /*30120*/  IMAD.IADD R28, R21, 0x1, -R28 ;  /* 0x00000001151c7824 */ /* 0x000fe200078e0a1c */
[----:B------:R-:W-:Y:S02]  /*30130*/  LEA.HI R26, R26, R25, RZ, 0x3 ;  /* 0x000000191a1a7211 */ /* 0x000fe400078f18ff */
[----:B------:R-:W-:-:S02]  /*30140*/  SHF.R.S32.HI R15, RZ, 0x5, R15 ;  /* 0x00000005ff0f7819 */ /* 0x000fc4000001140f */
[----:B------:R-:W-:Y:S02]  /*30150*/  LEA.HI R21, R28, R28, RZ, 0x1 ;  /* 0x0000001c1c157211 */ /* 0x000fe400078f08ff */
[----:B------:R-:W-:Y:S01]  /*30160*/  LOP3.LUT R26, R26, 0xfffffff8, RZ, 0xc0, !PT ;  /* 0xfffffff81a1a7812 */ /* 0x000fe200078ec0ff */
[----:B------:R-:W-:Y:S01]  /*30170*/  IMAD R15, R58, 0x4, R15 ;  /* 0x000000043a0f7824 */ /* 0x000fe200078e020f */
[----:B------:R-:W-:Y:S01]  /*30180*/  LOP3.LUT R21, R21, 0x1ffffffe, RZ, 0xc0, !PT ;  /* 0x1ffffffe15157812 */ /* 0x000fe200078ec0ff */
[-C--:B------:R-:W-:Y:S02]  /*30190*/  FMUL.FTZ R31, R31, R20.reuse ;  /* 0x000000141f1f7220 */ /* 0x080fe40000410000 */
[----:B------:R-:W-:Y:S02]  /*301a0*/  IMAD.IADD R26, R25, 0x1, -R26 ;  /* 0x00000001191a7824 */ /* 0x000fe400078e0a1a */
[----:B------:R-:W-:Y:S01]  /*301b0*/  FMUL.FTZ R37, R37, R20 ;  /* 0x0000001425257220 */ /* 0x000fe20000410000 */
[----:B------:R-:W-:-:S02]  /*301c0*/  IMAD.IADD R21, R28, 0x1, -R21 ;  /* 0x000000011c157824 */ /* 0x000fc400078e0a15 */
[----:B------:R-:W-:Y:S01]  /*301d0*/  IMAD.U32 R26, R15, 0x10, R26 ;  /* 0x000000100f1a7824 */ /* 0x000fe200078e001a */
[----:B------:R-:W0:Y:S08]  /*301e0*/  MUFU.TANH R67, R31 ;  /* 0x0000001f00437308 */ /* 0x000e300000002400 */
[----:B------:R4:W0:Y:S02]  /*301f0*/  MUFU.TANH R31, R37 ;  /* 0x00000025001f7308 */ /* 0x0008240000002400 */
[----:B----4-:R-:W-:-:S04]  /*30200*/  IMAD R37, R21, 0x8, R26 ;  /* 0x0000000815257824 */ /* 0x010fc800078e021a */
[----:B------:R-:W-:-:S04]  /*30210*/  @P0 IMAD.HI.U32 R60, R37, R60, RZ ;  /* 0x0000003c253c0227 */ /* 0x000fc800078e00ff */
[-C--:B------:R-:W-:Y:S01]  /*30220*/  FMUL.FTZ R30, R30, R20.reuse ;  /* 0x000000141e1e7220 */ /* 0x080fe20000410000 */
[----:B------:R-:W-:Y:S01]  /*30230*/  @P0 SHF.R.U32.HI R37, RZ, R59, R60 ;  /* 0x0000003bff250219 */ /* 0x000fe2000001163c */
[-C--:B------:R-:W-:Y:S01]  /*30240*/  FMUL.FTZ R36, R36, R20.reuse ;  /* 0x0000001424247220 */ /* 0x080fe20000410000 */
[----:B------:R-:W-:Y:S01]  /*30250*/  LOP3.LUT R15, R14, 0x7ffffffc, RZ, 0xc0, !PT ;  /* 0x7ffffffc0e0f7812 */ /* 0x000fe200078ec0ff */
[----:B------:R-:W-:Y:S02]  /*30260*/  IMAD.SHL.U32 R58, R0, 0x40, RZ ;  /* 0x00000040003a7824 */ /* 0x000fe400078e00ff */
[-C--:B------:R-:W-:Y:S01]  /*30270*/  FMUL.FTZ R35, R35, R20.reuse ;  /* 0x0000001423237220 */ /* 0x080fe20000410000 */
[----:B------:R-:W4:Y:S01]  /*30280*/  SHFL.IDX PT, R21, R37, RZ, 0x1c1f ;  /* 0x001c1fff25157589 */ /* 0x000f2200000e0000 */
[----:B------:R-:W0:Y:S01]  /*30290*/  MUFU.TANH R66, R30 ;  /* 0x0000001e00427308 */ /* 0x000e220000002400 */
[-C--:B------:R-:W-:Y:S01]  /*302a0*/  FMUL.FTZ R29, R29, R20.reuse ;  /* 0x000000141d1d7220 */ /* 0x080fe20000410000 */
[-C--:B------:R-:W-:Y:S01]  /*302b0*/  FMUL.FTZ R32, R32, R20.reuse ;  /* 0x0000001420207220 */ /* 0x080fe20000410000 */
[-C--:B------:R-:W-:Y:S01]  /*302c0*/  FMUL.FTZ R33, R33, R20.reuse ;  /* 0x0000001421217220 */ /* 0x080fe20000410000 */
[-C--:B------:R-:W-:Y:S01]  /*302d0*/  FMUL.FTZ R40, R40, R20.reuse ;  /* 0x0000001428287220 */ /* 0x080fe20000410000 */
[----:B------:R-:W-:-:S03]  /*302e0*/  FMUL.FTZ R41, R41, R20 ;  /* 0x0000001429297220 */ /* 0x000fc60000410000 */
[----:B------:R1:W0:Y:S01]  /*302f0*/  MUFU.TANH R30, R36 ;  /* 0x00000024001e7308 */ /* 0x0002220000002400 */
[-C--:B------:R-:W-:Y:S01]  /*30300*/  FMUL.FTZ R42, R42, R20.reuse ;  /* 0x000000142a2a7220 */ /* 0x080fe20000410000 */
[-C--:B------:R-:W-:Y:S01]  /*30310*/  FMUL.FTZ R44, R44, R20.reuse ;  /* 0x000000142c2c7220 */ /* 0x080fe20000410000 */
[-C--:B------:R-:W-:Y:S01]  /*30320*/  FMUL.FTZ R45, R45, R20.reuse ;  /* 0x000000142d2d7220 */ /* 0x080fe20000410000 */
[-C--:B------:R-:W-:Y:S01]  /*30330*/  FMUL.FTZ R46, R46, R20.reuse ;  /* 0x000000142e2e7220 */ /* 0x080fe20000410000 */
[-C--:B------:R-:W-:Y:S01]  /*30340*/  FMUL.FTZ R47, R47, R20.reuse ;  /* 0x000000142f2f7220 */ /* 0x080fe20000410000 */
[-C--:B------:R-:W-:Y:S01]  /*30350*/  FMUL.FTZ R48, R48, R20.reuse ;  /* 0x0000001430307220 */ /* 0x080fe20000410000 */
[-C--:B------:R-:W-:Y:S01]  /*30360*/  FMUL.FTZ R49, R49, R20.reuse ;  /* 0x0000001431317220 */ /* 0x080fe20000410000 */
[----:B------:R2:W0:Y:S01]  /*30370*/  MUFU.TANH R69, R35 ;  /* 0x0000002300457308 */ /* 0x0004220000002400 */
[----:B-1----:R-:W-:Y:S01]  /*30380*/  IMAD.IADD R36, R24, 0x1, -R15 ;  /* 0x0000000118247824 */ /* 0x002fe200078e0a0f */
[----:B------:R-:W-:Y:S01]  /*30390*/  IADD3 R15, -R58, 0x1, RZ ;  /* 0x000000013a0f7810 */ /* 0x000fe20007ffe1ff */
        /* <DEDUP_REMOVED lines=9> */
[----:B------:R-:W-:Y:S01]  /*30430*/  FMUL.FTZ R20, R55, R20 ;  /* 0x0000001437147220 */ /* 0x000fe20000410000 */
[----:B------:R-:W-:Y:S01]  /*30440*/  IMAD R15, R36, -0x2, R15 ;  /* 0xfffffffe240f7824 */ /* 0x000fe200078e020f */
[----:B------:R-:W1:Y:S01]  /*30450*/  MUFU.TANH R11, R11 ;  /* 0x0000000b000b7308 */ /* 0x000e620000002400 */
[----:B------:R-:W-:-:S03]  /*30460*/  LOP3.LUT R14, RZ, R61, RZ, 0x33, !PT ;  /* 0x0000003dff0e7212 */ /* 0x000fc600078e33ff */
[----:B------:R-:W-:-:S04]  /*30470*/  IADD3 R15, -R56, R15, R57 ;  /* 0x0000000f380f7210 */ /* 0x000fc80007ffe139 */
[----:B------:R-:W2:Y:S08]  /*30480*/  MUFU.TANH R13, R13 ;  /* 0x0000000d000d7308 */ /* 0x000eb00000002400 */
        /* <DEDUP_REMOVED lines=19> */
[----:B------:R-:W-:-:S02]  /*305c0*/  IMAD.IADD R62, R15, 0x1, R62 ;  /* 0x000000010f3e7824 */ /* 0x000fc400078e023e */
[----:B------:R-:W-:-:S05]  /*305d0*/  IMAD.IADD R63, R63, 0x1, -R58 ;  /* 0x000000013f3f7824 */ /* 0x000fca00078e0a3a */
[----:B------:R3:W0:Y:S02]  /*305e0*/  MUFU.TANH R70, R38 ;  /* 0x0000002600467308 */ /* 0x0006240000002400 */
[----:B---3--:R-:W-:-:S06]  /*305f0*/  IMAD.IADD R38, R15, 0x1, R14 ;  /* 0x000000010f267824 */ /* 0x008fcc00078e020e */
[----:B------:R4:W3:Y:S08]  /*30600*/  MUFU.TANH R68, R34 ;  /* 0x0000002200447308 */ /* 0x0008f00000002400 */
[----:B------:R1:W0:Y:S01]  /*30610*/  MUFU.TANH R71, R39 ;  /* 0x0000002700477308 */ /* 0x0002220000002400 */
[--C-:B----4-:R-:W-:Y:S02]  /*30620*/  IMAD.IADD R34, R38, 0x1, R21.reuse ;  /* 0x0000000126227824 */ /* 0x110fe400078e0215 */
[----:B-1----:R-:W-:Y:S01]  /*30630*/  IMAD.IADD R39, R62, 0x1, R21 ;  /* 0x000000013e277824 */ /* 0x002fe200078e0215 */
[----:B--23--:R-:W-:Y:S06]  /*30640*/  @!P1 BRA `(.L_x_2211) ;  /* 0x0000000000889947 */ /* 0x00cfec0003800000 */
[----:B------:R-:W-:Y:S01]  /*30650*/  IADD3 R15, -R56, R57, R21 ;  /* 0x00000039380f7210 */ /* 0x000fe20007ffe115 */
[----:B------:R-:W-:Y:S03]  /*30660*/  BSSY B3, `(.L_x_2212) ;  /* 0x000001c000037945 */ /* 0x000fe60003800000 */
[----:B------:R-:W-:-:S13]  /*30670*/  ISETP.GT.AND P0, PT, R15, -0x1, PT ;  /* 0xffffffff0f00780c */ /* 0x000fda0003f04270 */
[----:B------:R-:W-:Y:S05]  /*30680*/  @P0 BRA `(.L_x_2213) ;  /* 0x00000000003c0947 */ /* 0x000fea0003800000 */
[----:B------:R-:W-:Y:S01]  /*30690*/  ISETP.NE.AND P0, PT, R12, 0x1, PT ;  /* 0x000000010c00780c */ /* 0x000fe20003f05270 */
[----:B------:R-:W-:Y:S01]  /*306a0*/  BSSY B4, `(.L_x_2214) ;  /* 0x000000b000047945 */ /* 0x000fe20003800000 */
[----:B------:R-:W-:-:S11]  /*306b0*/  LOP3.LUT R15, RZ, R15, RZ, 0x33, !PT ;  /* 0x0000000fff0f7212 */ /* 0x000fd600078e33ff */
[----:B------:R-:W-:Y:S05]  /*306c0*/  @!P0 BRA `(.L_x_2215) ;  /* 0x0000000000208947 */ /* 0x000fea0003800000 */
[C---:B------:R-:W-:Y:S02]  /*306d0*/  R2UR UR4, R4.reuse ;  /* 0x00000000040472ca */ /* 0x040fe400000e0000 */
[C---:B------:R-:W-:Y:S02]  /*306e0*/  R2UR UR5, R5.reuse ;  /* 0x00000000050572ca */ /* 0x040fe400000e0000 */
[----:B------:R-:W-:Y:S02]  /*306f0*/  R2UR UR6, R4 ;  /* 0x00000000040672ca */ /* 0x000fe400000e0000 */
[----:B------:R-:W-:-:S09]  /*30700*/  R2UR UR7, R5 ;  /* 0x00000000050772ca */ /* 0x000fd200000e0000 */
[----:B------:R-:W2:Y:S04]  /*30710*/  LD.E R14, desc[UR4][R8.64+0x1c] ;  /* 0x00001c04080e7980 */ /* 0x000ea8000c101900 */
[----:B------:R-:W3:Y:S01]  /*30720*/  LD.E R21, desc[UR6][R8.64+0x20] ;  /* 0x0000200608157980 */ /* 0x000ee2000c101900 */
[----:B--2---:R-:W-:-:S05]  /*30730*/  IMAD.HI.U32 R14, R15, R14, RZ ;  /* 0x0000000e0f0e7227 */ /* 0x004fca00078e00ff */
[----:B---3--:R-:W-:-:S07]  /*30740*/  SHF.R.U32.HI R15, RZ, R21, R14 ;  /* 0x00000015ff0f7219 */ /* 0x008fce000001160e */
.L_x_2215:
[----:B------:R-:W-:Y:S05]  /*30750*/  BSYNC B4 ;  /* 0x0000000000047941 */ /* 0x000fea0003800000 */
.L_x_2214:
[----:B------:R-:W-:Y:S01]  /*30760*/  LOP3.LUT R15, RZ, R15, RZ, 0x33, !PT ;  /* 0x0000000fff0f7212 */ /* 0x000fe200078e33ff */
[----:B------:R-:W-:Y:S06]  /*30770*/  BRA `(.L_x_2216) ;  /* 0x0000000000287947 */ /* 0x000fec0003800000 */
.L_x_2213:
[----:B------:R-:W-:-:S13]  /*30780*/  ISETP.NE.AND P0, PT, R12, 0x1, PT ;  /* 0x000000010c00780c */ /* 0x000fda0003f05270 */
        /* <DEDUP_REMOVED lines=9> */
.L_x_2216:
[----:B------:R-:W-:Y:S05]  /*30820*/  BSYNC B3 ;  /* 0x0000000000037941 */ /* 0x000fea0003800000 */
.L_x_2212:
[----:B------:R-:W-:-:S04]  /*30830*/  IMAD R15, R12, R15, -R58 ;  /* 0x0000000f0c0f7224 */ /* 0x000fc800078e0a3a */
[----:B------:R-:W-:-:S05]  /*30840*/  IMAD R15, R36, -0x2, R15 ;  /* 0xfffffffe240f7824 */ /* 0x000fca00078e020f */
[----:B------:R-:W-:Y:S02]  /*30850*/  VIMNMX R34, R34, R15, !PT ;  /* 0x0000000f22227248 */ /* 0x000fe40007fe0100 */
[----:B------:R-:W-:-:S07]  /*30860*/  VIADDMNMX R39, R15, R12, R39, PT ;  /* 0x0000000c0f277246 */ /* 0x000fce0003800127 */
.L_x_2211:
[----:B------:R-:W-:Y:S05]  /*30870*/  BSYNC B2 ;  /* 0x0000000000027941 */ /* 0x000fea0003800000 */
.L_x_2210:
[C---:B------:R-:W-:Y:S01]  /*30880*/  ISETP.GE.AND P1, PT, R63.reuse, 0x9, PT ;  /* 0x000000093f00780c */ /* 0x040fe20003f26270 */
[----:B------:R-:W1:Y:S01]  /*30890*/  SHFL.IDX PT, R37, R37, 0x1, 0x1c1f ;  /* 0x003c1f0025257f89 */ /* 0x000e6200000e0000 */
        /* <DEDUP_REMOVED lines=13> */
[----:B-1----:R-:W-:Y:S01]  /*30970*/  IMAD.IADD R38, R38, 0x1, R37 ;  /* 0x0000000126267824 */ /* 0x002fe200078e0225 */
[----:B------:R-:W-:Y:S02]  /*30980*/  ISETP.GT.AND P3, PT, R34, 0x9, !P5 ;  /* 0x000000092200780c */ /* 0x000fe40006f64270 */
[----:B------:R-:W-:Y:S02]  /*30990*/  ISETP.GE.AND P4, PT, R63, 0x12, PT ;  /* 0x000000123f00780c */ /* 0x000fe40003f86270 */
[----:B0-----:R-:W-:Y:S02]  /*309a0*/  FSEL R21, R32, -INF , !P2 ;  /* 0xff80000020157808 */ /* 0x001fe40005000000 */
        /* <DEDUP_REMOVED lines=77> */
.L_x_2222:
[----:B------:R-:W-:Y:S05]  /*30e80*/  BSYNC B4 ;  /* 0x0000000000047941 */ /* 0x000fea0003800000 */
.L_x_2221:
[----:B------:R-:W-:Y:S01]  /*30e90*/  LOP3.LUT R57, RZ, R57, RZ, 0x33, !PT ;  /* 0x00000039ff397212 */ /* 0x000fe200078e33ff */
[----:B------:R-:W-:Y:S06]  /*30ea0*/  BRA `(.L_x_2223) ;  /* 0x0000000000287947 */ /* 0x000fec0003800000 */
.L_x_2220:
        /* <DEDUP_REMOVED lines=10> */
.L_x_2223:
[----:B------:R-:W-:Y:S05]  /*30f50*/  BSYNC B3 ;  /* 0x0000000000037941 */ /* 0x000fea0003800000 */
.L_x_2219:
[----:B------:R-:W-:-:S04]  /*30f60*/  IMAD R57, R12, R57, -R58 ;  /* 0x000000390c397224 */ /* 0x000fc800078e0a3a */
[----:B------:R-:W-:-:S05]  /*30f70*/  IMAD R57, R36, -0x2, R57 ;  /* 0xfffffffe24397824 */ /* 0x000fca00078e0239 */
[----:B------:R-:W-:Y:S02]  /*30f80*/  VIADDMNMX R39, R57, R12, R39, PT ;  /* 0x0000000c39277246 */ /* 0x000fe40003800127 */
[----:B------:R-:W-:-:S07]  /*30f90*/  VIMNMX R38, R38, R57, !PT ;  /* 0x0000003926267248 */ /* 0x000fce0007fe0100 */
.L_x_2218:
[----:B------:R-:W-:Y:S05]  /*30fa0*/  BSYNC B2 ;  /* 0x0000000000027941 */ /* 0x000fea0003800000 */
.L_x_2217:
[----:B------:R-:W2:Y:S01]  /*30fb0*/  LDL.64 R8, [R7+0x70] ;  /* 0x0000700007087983 */ /* 0x000ea20000100a00 */
[----:B------:R-:W-:Y:S02]  /*30fc0*/  R2UR UR4, R4 ;  /* 0x00000000040472ca */ /* 0x000fe400000e0000 */
[----:B------:R-:W-:Y:S02]  /*30fd0*/  R2UR UR5, R5 ;  /* 0x00000000050572ca */ /* 0x000fe400000e0000 */
[C---:B------:R-:W-:Y:S02]  /*30fe0*/  ISETP.GT.AND P0, PT, R38.reuse, 0x1, !P0 ;  /* 0x000000012600780c */ /* 0x040fe40004704270 */
[----:B------:R-:W-:Y:S02]  /*30ff0*/  ISETP.NE.AND P6, PT, R65, RZ, PT ;  /* 0x000000ff4100720c */ /* 0x000fe40003fc5270 */
[----:B------:R-:W-:Y:S02]  /*31000*/  ISETP.LT.OR P0, PT, R39, 0x2, P0 ;  /* 0x000000022700780c */ /* 0x000fe40000701670 */
[----:B------:R-:W-:-:S02]  /*31010*/  ISETP.GT.AND P1, PT, R38, 0x8, !P1 ;  /* 0x000000082600780c */ /* 0x000fc40004f24270 */
[----:B------:R-:W-:Y:S02]  /*31020*/  FSEL R53, R13, -INF , !P0 ;  /* 0xff8000000d357808 */ /* 0x000fe40004000000 */
[----:B------:R-:W-:Y:S02]  /*31030*/  ISETP.NE.AND P0, PT, R55, RZ, PT ;  /* 0x000000ff3700720c */ /* 0x000fe40003f05270 */
[C---:B------:R-:W-:Y:S02]  /*31040*/  ISETP.LT.OR P1, PT, R39.reuse, 0x9, P1 ;  /* 0x000000092700780c */ /* 0x040fe40000f21670 */
[----:B------:R-:W-:Y:S02]  /*31050*/  ISETP.GT.AND P0, PT, R38, 0x9, !P0 ;  /* 0x000000092600780c */ /* 0x000fe40004704270 */
[----:B------:R-:W-:Y:S02]  /*31060*/  FSEL R57, R66, -INF , !P1 ;  /* 0xff80000042397808 */ /* 0x000fe40004800000 */
[----:B------:R-:W-:-:S02]  /*31070*/  ISETP.LT.OR P0, PT, R39, 0xa, P0 ;  /* 0x0000000a2700780c */ /* 0x000fc40000701670 */
[----:B------:R-:W-:Y:S02]  /*31080*/  ISETP.NE.AND P1, PT, R74, RZ, PT ;  /* 0x000000ff4a00720c */ /* 0x000fe40003f25270 */
[----:B------:R-:W-:Y:S02]  /*31090*/  FSEL R67, R67, -INF , !P0 ;  /* 0xff80000043437808 */ /* 0x000fe40004000000 */
[----:B------:R-:W-:-:S04]  /*310a0*/  ISETP.NE.AND P0, PT, R59, RZ, PT ;  /* 0x000000ff3b00720c */ /* 0x000fc80003f05270 */
[----:B------:R-:W-:-:S04]  /*310b0*/  ISETP.GT.AND P0, PT, R38, 0x10, !P0 ;  /* 0x000000102600780c */ /* 0x000fc80004704270 */
[----:B------:R-:W-:-:S04]  /*310c0*/  ISETP.LT.OR P0, PT, R39, 0x11, P0 ;  /* 0x000000112700780c */ /* 0x000fc80000701670 */
        /* <DEDUP_REMOVED lines=17> */
[----:B------:R-:W-:-:S04]  /*311e0*/  ISETP.NE.AND P0, PT, R41, RZ, PT ;  /* 0x000000ff2900720c */ /* 0x000fc80003f05270 */
[----:B------:R-:W-:-:S04]  /*311f0*/  ISETP.GT.AND P0, PT, R38, RZ, !P0 ;  /* 0x000000ff2600720c */ /* 0x000fc80004704270 */
[----:B------:R-:W-:-:S04]  /*31200*/  ISETP.LT.OR P0, PT, R39, 0x1, P0 ;  /* 0x000000012700780c */ /* 0x000fc80000701670 */
[----:B------:R-:W-:Y:S02]  /*31210*/  FSEL R49, R11, -INF , !P0 ;  /* 0xff8000000b317808 */ /* 0x000fe40004000000 */
[----:B------:R-:W-:Y:S01]  /*31220*/  ISETP.NE.AND P0, PT, R73, RZ, PT ;  /* 0x000000ff4900720c */ /* 0x000fe20003f05270 */
[----:B--2---:R-:W2:Y:S03]  /*31230*/  LD.E.64 R12, desc[UR4][R8.64] ;  /* 0x00000004080c7980 */ /* 0x004ea6000c101b00 */
[C---:B------:R-:W-:Y:S02]  /*31240*/  ISETP.GT.AND P0, PT, R38.reuse, 0x21, !P0 ;  /* 0x000000212600780c */ /* 0x040fe40004704270 */
[C---:B------:R-:W-:Y:S02]  /*31250*/  ISETP.GT.AND P1, PT, R38.reuse, 0x28, !P1 ;  /* 0x000000282600780c */ /* 0x040fe40004f24270 */
[----:B------:R-:W-:-:S02]  /*31260*/  ISETP.GT.AND P2, PT, R38, 0x29, !P2 ;  /* 0x000000292600780c */ /* 0x000fc40005744270 */
[C---:B------:R-:W-:Y:S02]  /*31270*/  ISETP.GT.AND P3, PT, R38.reuse, 0x30, !P3 ;  /* 0x000000302600780c */ /* 0x040fe40005f64270 */
[C---:B------:R-:W-:Y:S02]  /*31280*/  ISETP.GT.AND P4, PT, R38.reuse, 0x31, !P4 ;  /* 0x000000312600780c */ /* 0x040fe40006784270 */
[C---:B------:R-:W-:Y:S02]  /*31290*/  ISETP.GT.AND P5, PT, R38.reuse, 0x38, !P5 ;  /* 0x000000382600780c */ /* 0x040fe40006fa4270 */
[----:B------:R-:W-:Y:S02]  /*312a0*/  ISETP.GT.AND P6, PT, R38, 0x39, !P6 ;  /* 0x000000392600780c */ /* 0x000fe400077c4270 */
[C---:B------:R-:W-:Y:S02]  /*312b0*/  ISETP.LT.OR P0, PT, R39.reuse, 0x22, P0 ;  /* 0x000000222700780c */ /* 0x040fe40000701670 */
[----:B------:R-:W-:-:S02]  /*312c0*/  ISETP.LT.OR P1, PT, R39, 0x29, P1 ;  /* 0x000000292700780c */ /* 0x000fc40000f21670 */
[----:B------:R-:W-:Y:S02]  /*312d0*/  FSEL R65, R35, -INF , !P0 ;  /* 0xff80000023417808 */ /* 0x000fe40004000000 */
[C---:B------:R-:W-:Y:S02]  /*312e0*/  ISETP.LT.OR P2, PT, R39.reuse, 0x2a, P2 ;  /* 0x0000002a2700780c */ /* 0x040fe40001741670 */
[----:B------:R-:W-:Y:S02]  /*312f0*/  FSEL R73, R46, -INF , !P1 ;  /* 0xff8000002e497808 */ /* 0x000fe40004800000 */
[----:B------:R-:W-:Y:S02]  /*31300*/  ISETP.LT.OR P3, PT, R39, 0x31, P3 ;  /* 0x000000312700780c */ /* 0x000fe40001f61670 */
[----:B------:R-:W-:Y:S02]  /*31310*/  FSEL R75, R47, -INF , !P2 ;  /* 0xff8000002f4b7808 */ /* 0x000fe40005000000 */
[----:B------:R-:W-:-:S02]  /*31320*/  ISETP.LT.OR P4, PT, R39, 0x32, P4 ;  /* 0x000000322700780c */ /* 0x000fc40002781670 */
[----:B------:R-:W-:Y:S02]  /*31330*/  FSEL R77, R50, -INF , !P3 ;  /* 0xff800000324d7808 */ /* 0x000fe40005800000 */
[----:B------:R-:W-:Y:S02]  /*31340*/  ISETP.LT.OR P5, PT, R39, 0x39, P5 ;  /* 0x000000392700780c */ /* 0x000fe40002fa1670 */
[----:B------:R-:W-:Y:S02]  /*31350*/  FSEL R79, R51, -INF , !P4 ;  /* 0xff800000334f7808 */ /* 0x000fe40006000000 */
[----:B------:R-:W-:Y:S02]  /*31360*/  ISETP.LT.OR P6, PT, R39, 0x3a, P6 ;  /* 0x0000003a2700780c */ /* 0x000fe400037c1670 */
[----:B------:R-:W-:Y:S02]  /*31370*/  FSEL R81, R54, -INF , !P5 ;  /* 0xff80000036517808 */ /* 0x000fe40006800000 */
[----:B------:R-:W-:-:S02]  /*31380*/  R2UR UR6, R4 ;  /* 0x00000000040672ca */ /* 0x000fc400000e0000 */
[----:B------:R-:W-:Y:S02]  /*31390*/  R2UR UR7, R5 ;  /* 0x00000000050772ca */ /* 0x000fe400000e0000 */
[----:B------:R-:W-:-:S11]  /*313a0*/  FSEL R83, R43, -INF , !P6 ;  /* 0xff8000002b537808 */ /* 0x000fd60007000000 */
[----:B------:R-:W3:Y:S01]  /*313b0*/  LD.E R41, desc[UR6][R8.64+0x14] ;  /* 0x0000140608297980 */ /* 0x000ee2000c101900 */
[----:B--2---:R-:W-:Y:S02]  /*313c0*/  FMNMX.FTZ R11, R45, R12, !PT ;  /* 0x0000000c2d0b7209 */ /* 0x004fe40007810000 */
        /* <DEDUP_REMOVED lines=12> */
[----:B------:R-:W-:Y:S01]  /*31490*/  FMNMX.FTZ R36, R61, R36, !PT ;  /* 0x000000243d247209 */ /* 0x000fe20007810000 */
[----:B------:R-:W2:Y:S01]  /*314a0*/  LD.E R40, desc[UR4][R8.64+0x20] ;  /* 0x0000200408287980 */ /* 0x000ea2000c101900 */
        /* <DEDUP_REMOVED lines=17> */
[----:B------:R-:W-:-:S03]  /*315c0*/  FMNMX.FTZ R39, R83, R36, !PT ;  /* 0x0000002453277209 */ /* 0x000fc60007810000 */
[----:B------:R-:W0:Y:S04]  /*315d0*/  SHFL.BFLY PT, R11, R38, 0x2, 0x1f ;  /* 0x0c401f00260b7f89 */ /* 0x000e2800000e0000 */
[----:B------:R1:W-:Y:S04]  /*315e0*/  ST.E.64 desc[UR4][R8.64], R38 ;  /* 0x0000002608007985 */ /* 0x0003e8000c101b04 */
[----:B------:R-:W4:Y:S01]  /*315f0*/  LD.E R44, desc[UR6][R8.64+0x4] ;  /* 0x00000406082c7980 */ /* 0x000f22000c101900 */
[----:B0-----:R-:W-:-:S03]  /*31600*/  FMNMX.FTZ R11, R38, R11, !PT ;  /* 0x0000000b260b7209 */ /* 0x001fc60007810000 */
[----:B-1----:R-:W5:Y:S04]  /*31610*/  LD.E R38, desc[UR4][R8.64+0x10] ;  /* 0x0000100408267980 */ /* 0x002f68000c101900 */
[----:B------:R-:W0:Y:S02]  /*31620*/  SHFL.BFLY PT, R36, R11, 0x1, 0x1f ;  /* 0x0c201f000b247f89 */ /* 0x000e2400000e0000 */
[----:B0-----:R-:W-:-:S05]  /*31630*/  FMNMX.FTZ R35, R11, R36, !PT ;  /* 0x000000240b237209 */ /* 0x001fca0007810000 */
[----:B------:R-:W-:Y:S04]  /*31640*/  ST.E desc[UR4][R8.64], R35 ;  /* 0x0000002308007985 */ /* 0x000fe8000c101904 */
[----:B------:R-:W3:Y:S01]  /*31650*/  LD.E R37, desc[UR6][R8.64] ;  /* 0x0000000608257980 */ /* 0x000ee2000c101900 */
[----:B------:R-:W-:Y:S02]  /*31660*/  R2UR UR8, R4 ;  /* 0x00000000040872ca */ /* 0x000fe400000e0000 */
[----:B------:R-:W-:Y:S01]  /*31670*/  R2UR UR9, R5 ;  /* 0x00000000050972ca */ /* 0x000fe200000e0000 */
[----:B----4-:R-:W0:Y:S02]  /*31680*/  SHFL.BFLY PT, R11, R44, 0x2, 0x1f ;  /* 0x0c401f002c0b7f89 */ /* 0x010e2400000e0000 */
[----:B0-----:R-:W-:-:S05]  /*31690*/  FMNMX.FTZ R36, R11, R44, !PT ;  /* 0x0000002c0b247209 */ /* 0x001fca0007810000 */
[----:B------:R-:W0:Y:S02]  /*316a0*/  SHFL.BFLY PT, R11, R36, 0x1, 0x1f ;  /* 0x0c201f00240b7f89 */ /* 0x000e2400000e0000 */
[----:B0-----:R-:W-:Y:S02]  /*316b0*/  FMNMX.FTZ R35, R36, R11, !PT ;  /* 0x0000000b24237209 */ /* 0x001fe40007810000 */
[----:B---3--:R-:W-:Y:S02]  /*316c0*/  FSETP.NEU.FTZ.AND P0, PT, R37, -INF , PT ;  /* 0xff8000002500780b */ /* 0x008fe40003f1d000 */
[----:B------:R-:W-:Y:S02]  /*316d0*/  FSETP.NEU.FTZ.AND P1, PT, R35, -INF , PT ;  /* 0xff8000002300780b */ /* 0x000fe40003f3d000 */
[----:B------:R-:W-:Y:S02]  /*316e0*/  FSEL R11, R37, RZ, P0 ;  /* 0x000000ff250b7208 */ /* 0x000fe40000000000 */
[----:B------:R-:W-:-:S03]  /*316f0*/  FSEL R42, R35, RZ, P1 ;  /* 0x000000ff232a7208 */ /* 0x000fc60000800000 */
[----:B------:R-:W-:Y:S02]  /*31700*/  FADD.FTZ R11, R12, -R11 ;  /* 0x8000000b0c0b7221 */ /* 0x000fe40000010000 */
[----:B------:R-:W-:Y:S02]  /*31710*/  FADD.FTZ R13, R13, -R42 ;  /* 0x8000002a0d0d7221 */ /* 0x000fe40000010000 */
[----:B--2---:R-:W-:Y:S02]  /*31720*/  FMUL.FTZ R11, R11, R40 ;  /* 0x000000280b0b7220 */ /* 0x004fe40000410000 */
[----:B------:R-:W-:-:S04]  /*31730*/  FMUL.FTZ R12, R40, R13 ;  /* 0x0000000d280c7220 */ /* 0x000fc80000410000 */
[----:B------:R-:W5:Y:S08]  /*31740*/  MUFU.EX2 R11, R11 ;  /* 0x0000000b000b7308 */ /* 0x000f700000000800 */
[----:B------:R-:W0:Y:S01]  /*31750*/  MUFU.EX2 R12, R12 ;  /* 0x0000000c000c7308 */ /* 0x000e220000000800 */
[----:B------:R1:W-:Y:S01]  /*31760*/  ST.E desc[UR4][R8.64+0x4], R35 ;  /* 0x0000042308007985 */ /* 0x0003e2000c101904 */
[----:B-----5:R-:W-:Y:S01]  /*31770*/  FMUL.FTZ R13, R11, R38 ;  /* 0x000000260b0d7220 */ /* 0x020fe20000410000 */
[----:B0-----:R-:W-:-:S04]  /*31780*/  FMUL.FTZ R41, R12, R41 ;  /* 0x000000290c297220 */ /* 0x001fc80000410000 */
[----:B------:R1:W-:Y:S04]  /*31790*/  ST.E desc[UR6][R8.64+0x10], R13 ;  /* 0x0000100d08007985 */ /* 0x0003e8000c101906 */
[----:B------:R1:W-:Y:S04]  /*317a0*/  ST.E desc[UR8][R8.64+0x14], R41 ;  /* 0x0000142908007985 */ /* 0x0003e8000c101908 */
[----:B------:R-:W2:Y:S04]  /*317b0*/  LDL.64 R36, [R7+0x78] ;  /* 0x0000780007247983 */ /* 0x000ea80000100a00 */
[----:B--2---:R-:W2:Y:S04]  /*317c0*/  LD.E.64 R38, desc[UR4][R36.64] ;  /* 0x0000000424267980 */ /* 0x004ea8000c101b00 */
[----:B--2---:R-:W2:Y:S01]  /*317d0*/  LD.E R40, desc[UR4][R38.64+0x4] ;  /* 0x0000040426287980 */ /* 0x004ea2000c101900 */
[----:B------:R-:W-:Y:S01]  /*317e0*/  BSSY B2, `(.L_x_2224) ;  /* 0x0000010000027945 */ /* 0x000fe20003800000 */
[----:B--2---:R-:W-:-:S13]  /*317f0*/  ISETP.NE.AND P0, PT, R40, RZ, PT ;  /* 0x000000ff2800720c */ /* 0x004fda0003f05270 */
[----:B-1----:R-:W-:Y:S05]  /*31800*/  @P0 BRA `(.L_x_2225) ;  /* 0x0000000000340947 */ /* 0x002fea0003800000 */
[----:B------:R-:W-:Y:S02]  /*31810*/  R2UR UR4, R4 ;  /* 0x00000000040472ca */ /* 0x000fe400000e0000 */
[----:B------:R-:W-:-:S13]  /*31820*/  R2UR UR5, R5 ;  /* 0x00000000050572ca */ /* 0x000fda00000e0000 */
[----:B------:R-:W2:Y:S01]  /*31830*/  LD.E.64 R8, desc[UR4][R36.64+0x8] ;  /* 0x0000080424087980 */ /* 0x000ea2000c101b00 */
[----:B------:R-:W-:Y:S02]  /*31840*/  R2UR UR6, R4 ;  /* 0x00000000040672ca */ /* 0x000fe400000e0000 */
[----:B------:R-:W-:Y:S01]  /*31850*/  R2UR UR7, R5 ;  /* 0x00000000050772ca */ /* 0x000fe200000e0000 */
[----:B------:R-:W3:-:S12]  /*31860*/  LD.E R39, desc[UR4][R38.64] ;  /* 0x0000000426277980 */ /* 0x000ed8000c101900 */
[----:B--2---:R-:W2:Y:S01]  /*31870*/  LD.E.64 R8, desc[UR6][R8.64] ;  /* 0x0000000608087980 */ /* 0x004ea2000c101b00 */
[----:B---3--:R-:W-:-:S04]  /*31880*/  IMAD R41, R10, 0x40, R39 ;  /* 0x000000400a297824 */ /* 0x008fc800078e0227 */
[----:B--2---:R-:W-:-:S05]  /*31890*/  IMAD.WIDE R40, R41, 0x4, R8 ;  /* 0x0000000429287825 */ /* 0x004fca00078e0208 */
[----:B------:R0:W-:Y:S04]  /*318a0*/  ST.E desc[UR4][R40.64], R11 ;  /* 0x0000000b28007985 */ /* 0x0001e8000c101904 */
[----:B------:R-:W2:Y:S04]  /*318b0*/  LD.E.64 R38, desc[UR6][R36.64] ;  /* 0x0000000624267980 */ /* 0x000ea8000c101b00 */
[----:B--2---:R-:W2:Y:S02]  /*318c0*/  LD.E R13, desc[UR4][R38.64+0x4] ;  /* 0x00000404260d7980 */ /* 0x004ea4000c101900 */
[----:B0-2---:R-:W-:-:S13]  /*318d0*/  ISETP.NE.AND P0, PT, R13, RZ, PT ;  /* 0x000000ff0d00720c */ /* 0x005fda0003f05270 */
.L_x_2225:
[----:B------:R-:W-:Y:S05]  /*318e0*/  BSYNC B2 ;  /* 0x0000000000027941 */ /* 0x000fea0003800000 */
.L_x_2224:
[----:B------:R-:W-:Y:S04]  /*318f0*/  BSSY B2, `(.L_x_2226) ;  /* 0x000000d000027945 */ /* 0x000fe80003800000 */
[----:B------:R-:W-:Y:S05]  /*31900*/  @P0 BRA `(.L_x_2227) ;  /* 0x00000000002c0947 */ /* 0x000fea0003800000 */
        /* <DEDUP_REMOVED lines=8> */
[----:B------:R-:W-:-:S04]  /*31990*/  VIADD R13, R10, 0x8 ;  /* 0x000000080a0d7836 */ /* 0x000fc80000000000 */
[----:B--2---:R-:W-:-:S05]  /*319a0*/  IMAD.WIDE R8, R13, 0x4, R8 ;  /* 0x000000040d087825 */ /* 0x004fca00078e0208 */
[----:B------:R0:W-:Y:S02]  /*319b0*/  ST.E desc[UR4][R8.64], R12 ;  /* 0x0000000c08007985 */ /* 0x0001e4000c101904 */
.L_x_2227:
[----:B------:R-:W-:Y:S05]  /*319c0*/  BSYNC B2 ;  /* 0x0000000000027941 */ /* 0x000fea0003800000 */
.L_x_2226:
[----:B0-----:R-:W2:Y:S01]  /*319d0*/  LDL.64 R8, [R7+0x70] ;  /* 0x0000700007087983 */ /* 0x001ea20000100a00 */
[C---:B------:R-:W-:Y:S02]  /*319e0*/  R2UR UR4, R4.reuse ;  /* 0x00000000040472ca */ /* 0x040fe400000e0000 */
[C---:B------:R-:W-:Y:S02]  /*319f0*/  R2UR UR5, R5.reuse ;  /* 0x00000000050572ca */ /* 0x040fe400000e0000 */
[C---:B------:R-:W-:Y:S02]  /*31a00*/  R2UR UR6, R4.reuse ;  /* 0x00000000040672ca */ /* 0x040fe400000e0000 */
[C---:B------:R-:W-:Y:S02]  /*31a10*/  R2UR UR7, R5.reuse ;  /* 0x00000000050772ca */ /* 0x040fe400000e0000 */
[----:B------:R-:W-:Y:S02]  /*31a20*/  R2UR UR8, R4 ;  /* 0x00000000040872ca */ /* 0x000fe400000e0000 */
[----:B------:R-:W-:-:S05]  /*31a30*/  R2UR UR9, R5 ;  /* 0x00000000050972ca */ /* 0x000fca00000e0000 */
[----:B--2---:R-:W2:Y:S04]  /*31a40*/  LD.E R10, desc[UR4][R8.64] ;  /* 0x00000004080a7980 */ /* 0x004ea8000c101900 */
[----:B------:R-:W3:Y:S04]  /*31a50*/  LD.E R13, desc[UR6][R8.64+0x20] ;  /* 0x00002006080d7980 */ /* 0x000ee8000c101900 */
[----:B------:R-:W4:Y:S04]  /*31a60*/  LD.E R36, desc[UR8][R8.64+0x4] ;  /* 0x0000040808247980 */ /* 0x000f28000c101900 */
[----:B------:R-:W4:Y:S04]  /*31a70*/  LD.E R56, desc[UR4][R8.64+0x10] ;  /* 0x0000100408387980 */ /* 0x000f28000c101900 */
[----:B------:R-:W4:Y:S01]  /*31a80*/  LD.E R55, desc[UR6][R8.64+0x14] ;  /* 0x0000140608377980 */ /* 0x000f22000c101900 */
[C---:B--2---:R-:W-:Y:S01]  /*31a90*/  FSETP.NEU.FTZ.AND P0, PT, R10.reuse, -INF , PT ;  /* 0xff8000000a00780b */ /* 0x044fe20003f1d000 */
[----:B---3--:R-:W-:Y:S01]  /*31aa0*/  FMUL.FTZ R35, R10, R13 ;  /* 0x0000000d0a237220 */ /* 0x008fe20000410000 */
[----:B----4-:R-:W-:Y:S01]  /*31ab0*/  FSETP.NEU.FTZ.AND P1, PT, R36, -INF , PT ;  /* 0xff8000002400780b */ /* 0x010fe20003f3d000 */
[----:B------:R-:W-:-:S03]  /*31ac0*/  FMUL.FTZ R36, R13, R36 ;  /* 0x000000240d247220 */ /* 0x000fc60000410000 */
[----:B------:R-:W-:Y:S02]  /*31ad0*/  FSEL R10, R35, RZ, P0 ;  /* 0x000000ff230a7208 */ /* 0x000fe40000000000 */
[----:B------:R-:W-:-:S03]  /*31ae0*/  FSEL R40, R36, RZ, P1 ;  /* 0x000000ff24287208 */ /* 0x000fc60000800000 */
        /* <DEDUP_REMOVED lines=33> */
[----:B------:R-:W-:Y:S01]  /*31d00*/  FFMA.FTZ R40, R83, R13, -R40 ;  /* 0x0000000d53287223 */ /* 0x000fe20000010828 */
[----:B------:R0:W1:Y:S08]  /*31d10*/  MUFU.EX2 R160, R14 ;  /* 0x0000000e00a07308 */ /* 0x0000700000000800 */
[----:B------:R-:W2:Y:S01]  /*31d20*/  MUFU.EX2 R41, R41 ;  /* 0x0000002900297308 */ /* 0x000ea20000000800 */
[----:B0-----:R-:W-:-:S07]  /*31d30*/  FADD.FTZ R14, R34, R55 ;  /* 0x00000037220e7221 */ /* 0x001fce0000010000 */
[----:B------:R0:W3:Y:S08]  /*31d40*/  MUFU.EX2 R162, R15 ;  /* 0x0000000f00a27308 */ /* 0x0000f00000000800 */
[----:B------:R-:W4:Y:S01]  /*31d50*/  MUFU.EX2 R42, R42 ;  /* 0x0000002a002a7308 */ /* 0x000f220000000800 */
[----:B0-----:R-:W-:-:S04]  /*31d60*/  FADD.FTZ R15, R35, R56 ;  /* 0x00000038230f7221 */ /* 0x001fc80000010000 */
[----:B-1----:R-:W-:-:S03]  /*31d70*/  FADD.FTZ R15, R160, R15 ;  /* 0x0000000fa00f7221 */ /* 0x002fc60000010000 */
[----:B------:R-:W0:Y:S08]  /*31d80*/  MUFU.EX2 R13, R20 ;  /* 0x00000014000d7308 */ /* 0x000e300000000800 */
[----:B------:R-:W1:Y:S08]  /*31d90*/  MUFU.EX2 R43, R43 ;  /* 0x0000002b002b7308 */ /* 0x000e700000000800 */
[----:B------:R2:W1:Y:S08]  /*31da0*/  MUFU.EX2 R164, R21 ;  /* 0x0000001500a47308 */ /* 0x0004700000000800 */
[----:B------:R-:W1:Y:S01]  /*31db0*/  MUFU.EX2 R44, R44 ;  /* 0x0000002c002c7308 */ /* 0x000e620000000800 */
[----:B--2---:R-:W-:Y:S01]  /*31dc0*/  FADD.FTZ R21, R41, R14 ;  /* 0x0000000e29157221 */ /* 0x004fe20000010000 */
[----:B---3--:R-:W-:-:S03]  /*31dd0*/  FADD.FTZ R14, R162, R15 ;  /* 0x0000000fa20e7221 */ /* 0x008fc60000010000 */
[----:B----4-:R-:W-:Y:S01]  /*31de0*/  FADD.FTZ R20, R42, R21 ;  /* 0x000000152a147221 */ /* 0x010fe20000010000 */
[----:B0-----:R-:W-:Y:S02]  /*31df0*/  FADD.FTZ R15, R13, R14 ;  /* 0x0000000e0d0f7221 */ /* 0x001fe40000010000 */
[----:B------:R-:W0:Y:S01]  /*31e00*/  MUFU.EX2 R27, R24 ;  /* 0x00000018001b7308 */ /* 0x000e220000000800 */
[----:B-1----:R-:W-:Y:S01]  /*31e10*/  FADD.FTZ R21, R43, R20 ;  /* 0x000000142b157221 */ /* 0x002fe20000010000 */
[----:B------:R-:W-:-:S06]  /*31e20*/  FADD.FTZ R14, R164, R15 ;  /* 0x0000000fa40e7221 */ /* 0x000fcc0000010000 */
[----:B------:R-:W1:Y:S01]  /*31e30*/  MUFU.EX2 R45, R45 ;  /* 0x0000002d002d7308 */ /* 0x000e620000000800 */
[----:B------:R-:W-:-:S07]  /*31e40*/  FADD.FTZ R20, R44, R21 ;  /* 0x000000152c147221 */ /* 0x000fce0000010000 */
[----:B------:R-:W2:Y:S01]  /*31e50*/  MUFU.EX2 R166, R25 ;  /* 0x0000001900a67308 */ /* 0x000ea20000000800 */
[----:B0-----:R-:W-:-:S07]  /*31e60*/  FADD.FTZ R15, R27, R14 ;  /* 0x0000000e1b0f7221 */ /* 0x001fce0000010000 */
[----:B------:R-:W0:Y:S01]  /*31e70*/  MUFU.EX2 R46, R46 ;  /* 0x0000002e002e7308 */ /* 0x000e220000000800 */
[----:B-1----:R-:W-:-:S07]  /*31e80*/  FADD.FTZ R21, R45, R20 ;  /* 0x000000142d157221 */ /* 0x002fce0000010000 */
[----:B------:R-:W1:Y:S01]  /*31e90*/  MUFU.EX2 R29, R26 ;  /* 0x0000001a001d7308 */ /* 0x000e620000000800 */
[----:B--2---:R-:W-:-:S07]  /*31ea0*/  FADD.FTZ R14, R166, R15 ;  /* 0x0000000fa60e7221 */ /* 0x004fce0000010000 */
        /* <DEDUP_REMOVED lines=33> */
[----:B-1----:R-:W-:Y:S01]  /*320c0*/  FADD.FTZ R14, R54, R15 ;  /* 0x0000000f360e7221 */ /* 0x002fe20000010000 */
[----:B--2---:R-:W-:-:S05]  /*320d0*/  FADD.FTZ R55, R10, R21 ;  /* 0x000000150a377221 */ /* 0x004fca0000010000 */
[----:B------:R-:W-:Y:S01]  /*320e0*/  ST.E desc[UR4][R8.64+0x10], R55 ;  /* 0x0000103708007985 */ /* 0x000fe2000c101904 */
[----:B0-----:R-:W-:-:S05]  /*320f0*/  FADD.FTZ R57, R175, R14 ;  /* 0x0000000eaf397221 */ /* 0x001fca0000010000 */
[----:B------:R0:W-:Y:S04]  /*32100*/  ST.E desc[UR6][R8.64+0x14], R57 ;  /* 0x0000143908007985 */ /* 0x0001e8000c101906 */
[----:B------:R-:W2:Y:S01]  /*32110*/  LDL.64 R20, [R7+0x80] ;  /* 0x0000800007147983 */ /* 0x000ea20000100a00 */
[----:B------:R-:W-:Y:S06]  /*32120*/  BAR.SYNC.DEFER_BLOCKING 0xf, 0x100 ;  /* 0x03c4000000007b1d */ /* 0x000fec0000010000 */
[----:B------:R-:W3:Y:S04]  /*32130*/  LDL.64 R14, [R7+0x88] ;  /* 0x00008800070e7983 */ /* 0x000ee80000100a00 */
[----:B--2---:R-:W2:Y:S04]  /*32140*/  LD.E.64 R20, desc[UR4][R20.64+0x10] ;  /* 0x0000100414147980 */ /* 0x004ea8000c101b00 */
[----:B--2---:R-:W2:Y:S04]  /*32150*/  LD.E.64 R24, desc[UR6][R20.64+0x8] ;  /* 0x0000080614187980 */ /* 0x004ea8000c101b00 */
[----:B------:R-:W4:Y:S01]  /*32160*/  LD.E.64 R58, desc[UR4][R20.64] ;  /* 0x00000004143a7980 */ /* 0x000f22000c101b00 */
        /* <DEDUP_REMOVED lines=16> */
[----:B--2---:R-:W-:-:S05]  /*32270*/  MOV R24, R24 ;  /* 0x0000001800187202 */ /* 0x004fca0000000f00 */
[--C-:B----4-:R-:W-:Y:S02]  /*32280*/  IMAD R58, R58, 0x2, R24.reuse ;  /* 0x000000023a3a7824 */ /* 0x110fe400078e0218 */
[C---:B0-----:R-:W-:Y:S02]  /*32290*/  IMAD R8, R59.reuse, 0x2, R24 ;  /* 0x000000023b087824 */ /* 0x041fe400078e0218 */
[----:B------:R-:W-:Y:S01]  /*322a0*/  IMAD R59, R59, 0x2, R58 ;  /* 0x000000023b3b7824 */ /* 0x000fe200078e023a */
[----:B------:R-:W-:Y:S04]  /*322b0*/  STSM.16.M88.4 [R24], R160 ;  /* 0x000000a018007844 */ /* 0x000fe80000000200 */
[----:B------:R-:W-:Y:S04]  /*322c0*/  STSM.16.M88.4 [R58], R164 ;  /* 0x000000a43a007844 */ /* 0x000fe80000000200 */
[----:B------:R0:W-:Y:S04]  /*322d0*/  STSM.16.M88.4 [R8], R168 ;  /* 0x000000a808007844 */ /* 0x0001e80000000200 */
[----:B------:R-:W-:Y:S04]  /*322e0*/  STSM.16.M88.4 [R59], R172 ;  /* 0x000000ac3b007844 */ /* 0x000fe80000000200 */
[----:B---3--:R-:W2:Y:S04]  /*322f0*/  LD.E R10, desc[UR4][R14.64] ;  /* 0x000000040e0a7980 */ /* 0x008ea8000c101900 */
[----:B------:R-:W3:Y:S04]  /*32300*/  LD.E R36, desc[UR4][R14.64+0x44] ;  /* 0x000044040e247980 */ /* 0x000ee8000c101900 */
[----:B0-----:R-:W4:Y:S04]  /*32310*/  LD.E R8, desc[UR4][R14.64+0x14] ;  /* 0x000014040e087980 */ /* 0x001f28000c101900 */
[----:B------:R-:W3:Y:S01]  /*32320*/  LD.E R50, desc[UR4][R14.64+0x80] ;  /* 0x000080040e327980 */ /* 0x000ee2000c101900 */
[----:B------:R-:W-:-:S02]  /*32330*/  R2UR UR18, R4 ;  /* 0x00000000041272ca */ /* 0x000fc400000e0000 */
[----:B------:R-:W-:Y:S01]  /*32340*/  R2UR UR19, R5 ;  /* 0x00000000051372ca */ /* 0x000fe200000e0000 */
[----:B------:R-:W3:Y:S04]  /*32350*/  LD.E R66, desc[UR4][R14.64+0xc0] ;  /* 0x0000c0040e427980 */ /* 0x000ee8000c101900 */
        /* <DEDUP_REMOVED lines=11> */
[----:B------:R-:W3:Y:S01]  /*32410*/  LD.E R86, desc[UR8][R14.64+0x110] ;  /* 0x000110080e567980 */ /* 0x000ee2000c101900 */
[----:B------:R-:W-:-:S02]  /*32420*/  R2UR UR10, R4 ;  /* 0x00000000040a72ca */ /* 0x000fc400000e0000 */
[C---:B------:R-:W-:Y:S01]  /*32430*/  R2UR UR11, R5.reuse ;  /* 0x00000000050b72ca */ /* 0x040fe200000e0000 */
[----:B------:R-:W3:Y:S01]  /*32440*/  LD.E R64, desc[UR18][R14.64+0xb4] ;  /* 0x0000b4120e407980 */ /* 0x000ee2000c101900 */
[C---:B------:R-:W-:Y:S02]  /*32450*/  R2UR UR12, R4.reuse ;  /* 0x00000000040c72ca */ /* 0x040fe400000e0000 */
[C---:B------:R-:W-:Y:S01]  /*32460*/  R2UR UR13, R5.reuse ;  /* 0x00000000050d72ca */ /* 0x040fe200000e0000 */
[----:B------:R-:W3:Y:S01]  /*32470*/  LD.E R80, desc[UR18][R14.64+0xf4] ;  /* 0x0000f4120e507980 */ /* 0x000ee2000c101900 */
[C---:B------:R-:W-:Y:S02]  /*32480*/  R2UR UR14, R4.reuse ;  /* 0x00000000040e72ca */ /* 0x040fe400000e0000 */
[----:B------:R-:W-:Y:S02]  /*32490*/  R2UR UR15, R5 ;  /* 0x00000000050f72ca */ /* 0x000fe400000e0000 */
        /* <DEDUP_REMOVED lines=22> */
[----:B--2---:R-:W-:-:S05]  /*32600*/  FMUL.FTZ R9, R11, R10 ;  /* 0x0000000a0b097220 */ /* 0x004fca0000410000 */
[----:B------:R4:W-:Y:S02]  /*32610*/  ST.E desc[UR4][R14.64], R9 ;  /* 0x000000090e007985 */ /* 0x0009e4000c101904 */
[C---:B----4-:R-:W-:Y:S02]  /*32620*/  FMUL.FTZ R9, R11.reuse, R8 ;  /* 0x000000080b097220 */ /* 0x050fe40000410000 */
[----:B------:R-:W2:Y:S04]  /*32630*/  LD.E R8, desc[UR18][R14.64+0x134] ;  /* 0x000134120e087980 */ /* 0x000ea8000c101900 */
[----:B------:R3:W-:Y:S02]  /*32640*/  ST.E desc[UR4][R14.64+0x14], R9 ;  /* 0x000014090e007985 */ /* 0x0007e4000c101904 */
[----:B---3--:R-:W-:-:S05]  /*32650*/  FMUL.FTZ R9, R11, R36 ;  /* 0x000000240b097220 */ /* 0x008fca0000410000 */
[----:B------:R0:W-:Y:S02]  /*32660*/  ST.E desc[UR4][R14.64+0x44], R9 ;  /* 0x000044090e007985 */ /* 0x0001e4000c101904 */
[----:B0-----:R-:W-:-:S05]  /*32670*/  FMUL.FTZ R9, R11, R50 ;  /* 0x000000320b097220 */ /* 0x001fca0000410000 */
[----:B------:R0:W-:Y:S02]  /*32680*/  ST.E desc[UR4][R14.64+0x80], R9 ;  /* 0x000080090e007985 */ /* 0x0001e4000c101904 */
[----:B0-----:R-:W-:-:S05]  /*32690*/  FMUL.FTZ R9, R11, R66 ;  /* 0x000000420b097220 */ /* 0x001fca0000410000 */
[----:B------:R0:W-:Y:S02]  /*326a0*/  ST.E desc[UR4][R14.64+0xc0], R9 ;  /* 0x0000c0090e007985 */ /* 0x0001e4000c101904 */
[----:B0-----:R-:W-:-:S05]  /*326b0*/  FMUL.FTZ R9, R11, R82 ;  /* 0x000000520b097220 */ /* 0x001fca0000410000 */
[----:B------:R2:W-:Y:S02]  /*326c0*/  ST.E desc[UR4][R14.64+0x100], R9 ;  /* 0x000100090e007985 */ /* 0x0005e4000c101904 */
[C---:B--2---:R-:W-:Y:S02]  /*326d0*/  FMUL.FTZ R9, R11.reuse, R8 ;  /* 0x000000080b097220 */ /* 0x044fe40000410000 */
[----:B------:R-:W2:Y:S01]  /*326e0*/  LD.E R8, desc[UR6][R14.64+0x140] ;  /* 0x000140060e087980 */ /* 0x000ea2000c101900 */
[----:B------:R-:W-:-:S05]  /*326f0*/  FMUL.FTZ R13, R11, R20 ;  /* 0x000000140b0d7220 */ /* 0x000fca0000410000 */
[----:B------:R0:W-:Y:S02]  /*32700*/  ST.E desc[UR6][R14.64+0x4], R13 ;  /* 0x0000040d0e007985 */ /* 0x0001e4000c101906 */
[----:B0-----:R-:W-:-:S05]  /*32710*/  FMUL.FTZ R13, R11, R34 ;  /* 0x000000220b0d7220 */ /* 0x001fca0000410000 */
        /* <DEDUP_REMOVED lines=22> */
[----:B------:R-:W2:Y:S04]  /*32880*/  LD.E R8, desc[UR6][R14.64+0x150] ;  /* 0x000150060e087980 */ /* 0x000ea8000c101900 */
[----:B------:R2:W-:Y:S02]  /*32890*/  ST.E desc[UR4][R14.64+0x134], R9 ;  /* 0x000134090e007985 */ /* 0x0005e4000c101904 */
[----:B--2---:R-:W-:-:S02]  /*328a0*/  FMUL.FTZ R9, R11, R8 ;  /* 0x000000080b097220 */ /* 0x004fc40000410000 */
[----:B------:R-:W2:Y:S04]  /*328b0*/  LD.E R8, desc[UR6][R14.64+0x154] ;  /* 0x000154060e087980 */ /* 0x000ea8000c101900 */
        /* <DEDUP_REMOVED lines=57> */
[----:B------:R2:W-:Y:S01]  /*32c50*/  ST.E desc[UR4][R14.64+0x1d4], R21 ;  /* 0x0001d4150e007985 */ /* 0x0005e2000c101904 */
[C---:B------:R-:W-:Y:S01]  /*32c60*/  FMUL.FTZ R25, R11.reuse, R26 ;  /* 0x0000001a0b197220 */ /* 0x040fe20000410000 */
[C---:B------:R-:W-:Y:S01]  /*32c70*/  FMUL.FTZ R27, R11.reuse, R28 ;  /* 0x0000001c0b1b7220 */ /* 0x040fe20000410000 */
[C---:B------:R-:W-:Y:S01]  /*32c80*/  FMUL.FTZ R29, R11.reuse, R30 ;  /* 0x0000001e0b1d7220 */ /* 0x040fe20000410000 */
[----:B------:R-:W-:-:S02]  /*32c90*/  FMUL.FTZ R31, R11, R32 ;  /* 0x000000200b1f7220 */ /* 0x000fc40000410000 */
[----:B------:R0:W-:Y:S04]  /*32ca0*/  ST.E desc[UR10][R14.64+0x20], R25 ;  /* 0x000020190e007985 */ /* 0x0001e8000c10190a */
[----:B------:R1:W-:Y:S04]  /*32cb0*/  ST.E desc[UR12][R14.64+0x24], R27 ;  /* 0x0000241b0e007985 */ /* 0x0003e8000c10190c */
[----:B------:R3:W-:Y:S01]  /*32cc0*/  ST.E desc[UR14][R14.64+0x30], R29 ;  /* 0x0000301d0e007985 */ /* 0x0007e2000c10190e */
[----:B--2---:R-:W-:-:S03]  /*32cd0*/  FMUL.FTZ R21, R11, R8 ;  /* 0x000000080b157220 */ /* 0x004fc60000410000 */
[----:B------:R-:W2:Y:S01]  /*32ce0*/  LD.E R8, desc[UR6][R14.64+0x1f4] ;  /* 0x0001f4060e087980 */ /* 0x000ea2000c101900 */
[C---:B0-----:R-:W-:Y:S01]  /*32cf0*/  FMUL.FTZ R25, R11.reuse, R40 ;  /* 0x000000280b197220 */ /* 0x041fe20000410000 */
[C---:B-1----:R-:W-:Y:S01]  /*32d00*/  FMUL.FTZ R27, R11.reuse, R42 ;  /* 0x0000002a0b1b7220 */ /* 0x042fe20000410000 */
[C---:B---3--:R-:W-:Y:S01]  /*32d10*/  FMUL.FTZ R29, R11.reuse, R44 ;  /* 0x0000002c0b1d7220 */ /* 0x048fe20000410000 */
[----:B------:R0:W-:Y:S04]  /*32d20*/  ST.E desc[UR16][R14.64+0x34], R31 ;  /* 0x0000341f0e007985 */ /* 0x0001e8000c101910 */
[----:B------:R1:W-:Y:S01]  /*32d30*/  ST.E desc[UR10][R14.64+0x54], R25 ;  /* 0x000054190e007985 */ /* 0x0003e2000c10190a */
[----:B0-----:R-:W-:-:S03]  /*32d40*/  FMUL.FTZ R31, R11, R48 ;  /* 0x000000300b1f7220 */ /* 0x001fc60000410000 */
[----:B------:R0:W-:Y:S01]  /*32d50*/  ST.E desc[UR12][R14.64+0x60], R27 ;  /* 0x0000601b0e007985 */ /* 0x0001e2000c10190c */
[----:B-1----:R-:W-:-:S03]  /*32d60*/  FMUL.FTZ R25, R11, R54 ;  /* 0x000000360b197220 */ /* 0x002fc60000410000 */
[----:B------:R1:W-:Y:S04]  /*32d70*/  ST.E desc[UR14][R14.64+0x64], R29 ;  /* 0x0000641d0e007985 */ /* 0x0003e8000c10190e */
[----:B------:R3:W-:Y:S01]  /*32d80*/  ST.E desc[UR16][R14.64+0x74], R31 ;  /* 0x0000741f0e007985 */ /* 0x0007e2000c101910 */
[C---:B0-----:R-:W-:Y:S01]  /*32d90*/  FMUL.FTZ R27, R11.reuse, R58 ;  /* 0x0000003a0b1b7220 */ /* 0x041fe20000410000 */
[C---:B-1----:R-:W-:Y:S01]  /*32da0*/  FMUL.FTZ R29, R11.reuse, R60 ;  /* 0x0000003c0b1d7220 */ /* 0x042fe20000410000 */
[C---:B---3--:R-:W-:Y:S01]  /*32db0*/  FMUL.FTZ R31, R11.reuse, R62 ;  /* 0x0000003e0b1f7220 */ /* 0x048fe20000410000 */
[----:B------:R0:W-:Y:S01]  /*32dc0*/  ST.E desc[UR10][R14.64+0x90], R25 ;  /* 0x000090190e007985 */ /* 0x0001e2000c10190a */
[----:B------:R-:W-:-:S03]  /*32dd0*/  FMUL.FTZ R33, R11, R64 ;  /* 0x000000400b217220 */ /* 0x000fc60000410000 */
[----:B------:R1:W-:Y:S04]  /*32de0*/  ST.E desc[UR12][R14.64+0xa0], R27 ;  /* 0x0000a01b0e007985 */ /* 0x0003e8000c10190c */
[----:B------:R3:W-:Y:S04]  /*32df0*/  ST.E desc[UR14][R14.64+0xa4], R29 ;  /* 0x0000a41d0e007985 */ /* 0x0007e8000c10190e */
[----:B------:R4:W-:Y:S01]  /*32e00*/  ST.E desc[UR16][R14.64+0xb0], R31 ;  /* 0x0000b01f0e007985 */ /* 0x0009e2000c101910 */
[C---:B0-----:R-:W-:Y:S01]  /*32e10*/  FMUL.FTZ R25, R11.reuse, R72 ;  /* 0x000000480b197220 */ /* 0x041fe20000410000 */
[C---:B-1----:R-:W-:Y:S01]  /*32e20*/  FMUL.FTZ R27, R11.reuse, R74 ;  /* 0x0000004a0b1b7220 */ /* 0x042fe20000410000 */
[C---:B---3--:R-:W-:Y:S01]  /*32e30*/  FMUL.FTZ R29, R11.reuse, R76 ;  /* 0x0000004c0b1d7220 */ /* 0x048fe20000410000 */
[C---:B----4-:R-:W-:Y:S01]  /*32e40*/  FMUL.FTZ R31, R11.reuse, R78 ;  /* 0x0000004e0b1f7220 */ /* 0x050fe20000410000 */
[----:B------:R0:W-:Y:S04]  /*32e50*/  ST.E desc[UR18][R14.64+0xb4], R33 ;  /* 0x0000b4210e007985 */ /* 0x0001e8000c101912 */
[----:B------:R1:W-:Y:S04]  /*32e60*/  ST.E desc[UR10][R14.64+0xd4], R25 ;  /* 0x0000d4190e007985 */ /* 0x0003e8000c10190a */
[----:B------:R3:W-:Y:S04]  /*32e70*/  ST.E desc[UR12][R14.64+0xe0], R27 ;  /* 0x0000e01b0e007985 */ /* 0x0007e8000c10190c */
[----:B------:R4:W-:Y:S01]  /*32e80*/  ST.E desc[UR14][R14.64+0xe4], R29 ;  /* 0x0000e41d0e007985 */ /* 0x0009e2000c10190e */
[----:B0-----:R-:W-:-:S03]  /*32e90*/  FMUL.FTZ R33, R11, R80 ;  /* 0x000000500b217220 */ /* 0x001fc60000410000 */
[----:B------:R0:W-:Y:S01]  /*32ea0*/  ST.E desc[UR16][R14.64+0xf0], R31 ;  /* 0x0000f01f0e007985 */ /* 0x0001e2000c101910 */
[C---:B-1----:R-:W-:Y:S01]  /*32eb0*/  FMUL.FTZ R25, R11.reuse, R88 ;  /* 0x000000580b197220 */ /* 0x042fe20000410000 */
[C---:B---3--:R-:W-:Y:S01]  /*32ec0*/  FMUL.FTZ R27, R11.reuse, R90 ;  /* 0x0000005a0b1b7220 */ /* 0x048fe20000410000 */
[C---:B----4-:R-:W-:Y:S01]  /*32ed0*/  FMUL.FTZ R29, R11.reuse, R92 ;  /* 0x0000005c0b1d7220 */ /* 0x050fe20000410000 */
[C---:B0-----:R-:W-:Y:S01]  /*32ee0*/  FMUL.FTZ R31, R11.reuse, R94 ;  /* 0x0000005e0b1f7220 */ /* 0x041fe20000410000 */
[----:B------:R0:W-:Y:S04]  /*32ef0*/  ST.E desc[UR4][R14.64+0x1e0], R9 ;  /* 0x0001e0090e007985 */ /* 0x0001e8000c101904 */
[----:B------:R1:W-:Y:S04]  /*32f00*/  ST.E desc[UR4][R14.64+0x1e4], R13 ;  /* 0x0001e40d0e007985 */ /* 0x0003e8000c101904 */
[----:B0-----:R-:W3:Y:S04]  /*32f10*/  LD.E R9, desc[UR6][R14.64+0x8] ;  /* 0x000008060e097980 */ /* 0x001ee8000c101900 */
[----:B-1----:R-:W4:Y:S01]  /*32f20*/  LD.E R13, desc[UR6][R14.64+0xc] ;  /* 0x00000c060e0d7980 */ /* 0x002f22000c101900 */
[----:B--2---:R-:W-:-:S05]  /*32f30*/  FMUL.FTZ R11, R11, R8 ;  /* 0x000000080b0b7220 */ /* 0x004fca0000410000 */
[----:B------:R0:W-:Y:S04]  /*32f40*/  ST.E desc[UR4][R14.64+0x1f4], R11 ;  /* 0x0001f40b0e007985 */ /* 0x0001e8000c101904 */
[----:B0-----:R-:W2:Y:S01]  /*32f50*/  LD.E R11, desc[UR6][R14.64+0x18] ;  /* 0x000018060e0b7980 */ /* 0x001ea2000c101900 */
[C---:B---3--:R-:W-:Y:S01]  /*32f60*/  FMUL.FTZ R9, R12.reuse, R9 ;  /* 0x000000090c097220 */ /* 0x048fe20000410000 */
[----:B----4-:R-:W-:-:S04]  /*32f70*/  FMUL.FTZ R13, R12, R13 ;  /* 0x0000000d0c0d7220 */ /* 0x010fc80000410000 */
        /* <DEDUP_REMOVED lines=60> */
[----:B0-----:R-:W2:Y:S04]  /*33340*/  LD.E R11, desc[UR6][R14.64+0xbc] ;  /* 0x0000bc060e0b7980 */ /* 0x001ea8000c101900 */
[----:B------:R-:W-:Y:S04]  /*33350*/  ST.E desc[UR18][R14.64+0xf4], R33 ;  /* 0x0000f4210e007985 */ /* 0x000fe8000c101912 */
[----:B------:R-:W-:Y:S04]  /*33360*/  ST.E desc[UR10][R14.64+0x114], R25 ;  /* 0x000114190e007985 */ /* 0x000fe8000c10190a */
[----:B------:R-:W-:Y:S04]  /*33370*/  ST.E desc[UR12][R14.64+0x120], R27 ;  /* 0x0001201b0e007985 */ /* 0x000fe8000c10190c */
[----:B------:R-:W-:Y:S04]  /*33380*/  ST.E desc[UR14][R14.64+0x124], R29 ;  /* 0x0001241d0e007985 */ /* 0x000fe8000c10190e */
[----:B------:R-:W-:Y:S04]  /*33390*/  ST.E desc[UR16][R14.64+0x130], R31 ;  /* 0x0001301f0e007985 */ /* 0x000fe8000c101910 */
[----:B------:R-:W-:Y:S01]  /*333a0*/  ST.E desc[UR4][R14.64+0x1f0], R21 ;  /* 0x0001f0150e007985 */ /* 0x000fe2000c101904 */
[C---:B---3--:R-:W-:Y:S01]  /*333b0*/  FMUL.FTZ R9, R12.reuse, R9 ;  /* 0x000000090c097220 */ /* 0x048fe20000410000 */
[----:B----4-:R-:W-:-:S04]  /*333c0*/  FMUL.FTZ R13, R12, R13 ;  /* 0x0000000d0c0d7220 */ /* 0x010fc80000410000 */
[----:B------:R0:W-:Y:S04]  /*333d0*/  ST.E desc[UR4][R14.64+0xac], R9 ;  /* 0x0000ac090e007985 */ /* 0x0001e8000c101904 */
[----:B------:R1:W-:Y:S01]  /*333e0*/  ST.E desc[UR4][R14.64+0xb8], R13 ;  /* 0x0000b80d0e007985 */ /* 0x0003e2000c101904 */
[----:B--2---:R-:W-:-:S05]  /*333f0*/  FMUL.FTZ R11, R12, R11 ;  /* 0x0000000b0c0b7220 */ /* 0x004fca0000410000 */
[----:B------:R2:W-:Y:S04]  /*33400*/  ST.E desc[UR4][R14.64+0xbc], R11 ;  /* 0x0000bc0b0e007985 */ /* 0x0005e8000c101904 */
[----:B0-----:R-:W3:Y:S02]  /*33410*/  LD.E R9, desc[UR6][R14.64+0xc8] ;  /* 0x0000c8060e097980 */ /* 0x001ee4000c101900 */
[----:B---3--:R-:W-:-:S05]  /*33420*/  FMUL.FTZ R9, R12, R9 ;  /* 0x000000090c097220 */ /* 0x008fca0000410000 */
[----:B------:R0:W-:Y:S04]  /*33430*/  ST.E desc[UR4][R14.64+0xc8], R9 ;  /* 0x0000c8090e007985 */ /* 0x0001e8000c101904 */
[----:B-1----:R-:W3:Y:S02]  /*33440*/  LD.E R13, desc[UR6][R14.64+0xcc] ;  /* 0x0000cc060e0d7980 */ /* 0x002ee4000c101900 */
[----:B---3--:R-:W-:-:S05]  /*33450*/  FMUL.FTZ R13, R12, R13 ;  /* 0x0000000d0c0d7220 */ /* 0x008fca0000410000 */
[----:B------:R1:W-:Y:S04]  /*33460*/  ST.E desc[UR4][R14.64+0xcc], R13 ;  /* 0x0000cc0d0e007985 */ /* 0x0003e8000c101904 */
[----:B--2---:R-:W2:Y:S02]  /*33470*/  LD.E R11, desc[UR6][R14.64+0xd8] ;  /* 0x0000d8060e0b7980 */ /* 0x004ea4000c101900 */
        /* <DEDUP_REMOVED lines=109> */
[----:B------:R-:W-:Y:S04]  /*33b50*/  ST.E desc[UR4][R14.64+0x1f8], R21 ;  /* 0x0001f8150e007985 */ /* 0x000fe8000c101904 */
[----:B0-----:R-:W2:Y:S02]  /*33b60*/  LD.E R9, desc[UR6][R14.64+0x1fc] ;  /* 0x0001fc060e097980 */ /* 0x001ea4000c101900 */
[----:B--2---:R-:W-:-:S05]  /*33b70*/  FMUL.FTZ R25, R12, R9 ;  /* 0x000000090c197220 */ /* 0x004fca0000410000 */
[----:B------:R0:W-:Y:S04]  /*33b80*/  ST.E desc[UR4][R14.64+0x1fc], R25 ;  /* 0x0001fc190e007985 */ /* 0x0001e8000c101904 */
[----:B------:R-:W2:Y:S04]  /*33b90*/  LDL.64 R8, [R7+0x88] ;  /* 0x0000880007087983 */ /* 0x000ea80000100a00 */
[----:B-1----:R-:W3:Y:S04]  /*33ba0*/  LDL.64 R12, [R7] ;  /* 0x00000000070c7983 */ /* 0x002ee80000100a00 */
[----:B------:R-:W4:Y:S04]  /*33bb0*/  LDL.64 R10, [R7+0x90] ;  /* 0x00009000070a7983 */ /* 0x000f280000100a00 */
[----:B--2---:R-:W2:Y:S04]  /*33bc0*/  LD.E R27, desc[UR4][R8.64] ;  /* 0x00000004081b7980 */ /* 0x004ea8000c101900 */
[----:B---3--:R-:W3:Y:S04]  /*33bd0*/  LD.E R13, desc[UR6][R12.64] ;  /* 0x000000060c0d7980 */ /* 0x008ee8000c101900 */
[----:B----4-:R-:W3:Y:S04]  /*33be0*/  LD.E.64 R10, desc[UR4][R10.64] ;  /* 0x000000040a0a7980 */ /* 0x010ee8000c101b00 */
[----:B--2---:R1:W-:Y:S04]  /*33bf0*/  ST.E desc[UR8][R8.64], R27 ;  /* 0x0000001b08007985 */ /* 0x0043e8000c101908 */
[----:B0-----:R-:W2:Y:S04]  /*33c00*/  LD.E R15, desc[UR10][R8.64+0x4] ;  /* 0x0000040a080f7980 */ /* 0x001ea8000c101900 */
[----:B--2---:R0:W-:Y:S04]  /*33c10*/  ST.E desc[UR4][R8.64+0x4], R15 ;  /* 0x0000040f08007985 */ /* 0x0041e8000c101904 */
[----:B------:R-:W2:Y:S04]  /*33c20*/  LD.E R21, desc[UR6][R8.64+0x8] ;  /* 0x0000080608157980 */ /* 0x000ea8000c101900 */
[----:B--2---:R2:W-:Y:S04]  /*33c30*/  ST.E desc[UR4][R8.64+0x8], R21 ;  /* 0x0000081508007985 */ /* 0x0045e8000c101904 */
[----:B------:R-:W4:Y:S04]  /*33c40*/  LD.E R25, desc[UR6][R8.64+0xc] ;  /* 0x00000c0608197980 */ /* 0x000f28000c101900 */
[----:B----4-:R4:W-:Y:S04]  /*33c50*/  ST.E desc[UR4][R8.64+0xc], R25 ;  /* 0x00000c1908007985 */ /* 0x0109e8000c101904 */
[----:B-1----:R-:W3:Y:S04]  /*33c60*/  LD.E R27, desc[UR6][R8.64+0x10] ;  /* 0x00001006081b7980 */ /* 0x002ee8000c101900 */
[----:B---3--:R1:W-:Y:S04]  /*33c70*/  ST.E desc[UR4][R8.64+0x10], R27 ;  /* 0x0000101b08007985 */ /* 0x0083e8000c101904 */
[----:B0-----:R-:W3:Y:S04]  /*33c80*/  LD.E R15, desc[UR6][R8.64+0x14] ;  /* 0x00001406080f7980 */ /* 0x001ee8000c101900 */
[----:B---3--:R0:W-:Y:S04]  /*33c90*/  ST.E desc[UR4][R8.64+0x14], R15 ;  /* 0x0000140f08007985 */ /* 0x0081e8000c101904 */
[----:B--2---:R-:W2:Y:S04]  /*33ca0*/  LD.E R21, desc[UR6][R8.64+0x18] ;  /* 0x0000180608157980 */ /* 0x004ea8000c101900 */
[----:B--2---:R2:W-:Y:S04]  /*33cb0*/  ST.E desc[UR4][R8.64+0x18], R21 ;  /* 0x0000181508007985 */ /* 0x0045e8000c101904 */
[----:B----4-:R-:W3:Y:S04]  /*33cc0*/  LD.E R25, desc[UR6][R8.64+0x1c] ;  /* 0x00001c0608197980 */ /* 0x010ee8000c101900 */
[----:B---3--:R3:W-:Y:S04]  /*33cd0*/  ST.E desc[UR4][R8.64+0x1c], R25 ;  /* 0x00001c1908007985 */ /* 0x0087e8000c101904 */
[----:B-1----:R-:W4:Y:S04]  /*33ce0*/  LD.E R27, desc[UR6][R8.64+0x20] ;  /* 0x00002006081b7980 */ /* 0x002f28000c101900 */
[----:B----4-:R1:W-:Y:S04]  /*33cf0*/  ST.E desc[UR4][R8.64+0x20], R27 ;  /* 0x0000201b08007985 */ /* 0x0103e8000c101904 */
[----:B0-----:R-:W4:Y:S04]  /*33d00*/  LD.E R15, desc[UR6][R8.64+0x24] ;  /* 0x00002406080f7980 */ /* 0x001f28000c101900 */
[----:B----4-:R0:W-:Y:S04]  /*33d10*/  ST.E desc[UR4][R8.64+0x24], R15 ;  /* 0x0000240f08007985 */ /* 0x0101e8000c101904 */
[----:B--2---:R-:W2:Y:S04]  /*33d20*/  LD.E R21, desc[UR6][R8.64+0x28] ;  /* 0x0000280608157980 */ /* 0x004ea8000c101900 */
[----:B--2---:R2:W-:Y:S04]  /*33d30*/  ST.E desc[UR4][R8.64+0x28], R21 ;  /* 0x0000281508007985 */ /* 0x0045e8000c101904 */
[----:B---3--:R-:W3:Y:S04]  /*33d40*/  LD.E R25, desc[UR6][R8.64+0x2c] ;  /* 0x00002c0608197980 */ /* 0x008ee8000c101900 */
        /* <DEDUP_REMOVED lines=226> */
[----:B----4-:R-:W-:Y:S04]  /*34b70*/  ST.E desc[UR4][R8.64+0x1f0], R27 ;  /* 0x0001f01b08007985 */ /* 0x010fe8000c101904 */
[----:B0-----:R-:W4:Y:S04]  /*34b80*/  LD.E R15, desc[UR6][R8.64+0x1f4] ;  /* 0x0001f406080f7980 */ /* 0x001f28000c101900 */
[----:B----4-:R-:W-:Y:S04]  /*34b90*/  ST.E desc[UR4][R8.64+0x1f4], R15 ;  /* 0x0001f40f08007985 */ /* 0x010fe8000c101904 */
[----:B--2---:R-:W2:Y:S01]  /*34ba0*/  LD.E R21, desc[UR6][R8.64+0x1f8] ;  /* 0x0001f80608157980 */ /* 0x004ea2000c101900 */
[----:B------:R-:W-:-:S02]  /*34bb0*/  R2UR UR30, R4 ;  /* 0x00000000041e72ca */ /* 0x000fc400000e0000 */
[C---:B------:R-:W-:Y:S02]  /*34bc0*/  R2UR UR31, R5.reuse ;  /* 0x00000000051f72ca */ /* 0x040fe400000e0000 */
[C---:B------:R-:W-:Y:S02]  /*34bd0*/  R2UR UR28, R4.reuse ;  /* 0x00000000041c72ca */ /* 0x040fe400000e0000 */
[C---:B------:R-:W-:Y:S02]  /*34be0*/  R2UR UR29, R5.reuse ;  /* 0x00000000051d72ca */ /* 0x040fe400000e0000 */
[C---:B------:R-:W-:Y:S02]  /*34bf0*/  R2UR UR26, R4.reuse ;  /* 0x00000000041a72ca */ /* 0x040fe400000e0000 */
[----:B------:R-:W-:Y:S01]  /*34c00*/  R2UR UR27, R5 ;  /* 0x00000000051b72ca */ /* 0x000fe200000e0000 */
[----:B--2---:R-:W-:Y:S04]  /*34c10*/  ST.E desc[UR4][R8.64+0x1f8], R21 ;  /* 0x0001f81508007985 */ /* 0x004fe8000c101904 */
[----:B---3--:R-:W2:Y:S01]  /*34c20*/  LD.E R25, desc[UR6][R8.64+0x1fc] ;  /* 0x0001fc0608197980 */ /* 0x008ea2000c101900 */
[----:B------:R-:W-:-:S02]  /*34c30*/  R2UR UR24, R4 ;  /* 0x00000000041872ca */ /* 0x000fc400000e0000 */
[C---:B------:R-:W-:Y:S02]  /*34c40*/  R2UR UR25, R5.reuse ;  /* 0x00000000051972ca */ /* 0x040fe400000e0000 */
[C---:B------:R-:W-:Y:S02]  /*34c50*/  R2UR UR22, R4.reuse ;  /* 0x00000000041672ca */ /* 0x040fe400000e0000 */
[C---:B------:R-:W-:Y:S02]  /*34c60*/  R2UR UR23, R5.reuse ;  /* 0x00000000051772ca */ /* 0x040fe400000e0000 */
[C---:B------:R-:W-:Y:S02]  /*34c70*/  R2UR UR20, R4.reuse ;  /* 0x00000000041472ca */ /* 0x040fe400000e0000 */
[----:B------:R-:W-:Y:S02]  /*34c80*/  R2UR UR21, R5 ;  /* 0x00000000051572ca */ /* 0x000fe400000e0000 */
        /* <DEDUP_REMOVED lines=16> */
[----:B------:R-:W-:Y:S02]  /*34d90*/  R2UR UR32, R4 ;  /* 0x00000000042072ca */ /* 0x000fe400000e0000 */
[----:B------:R-:W-:Y:S01]  /*34da0*/  R2UR UR33, R5 ;  /* 0x00000000052172ca */ /* 0x000fe200000e0000 */
[----:B--2---:R0:W-:Y:S04]  /*34db0*/  ST.E desc[UR4][R8.64+0x1fc], R25 ;  /* 0x0001fc1908007985 */ /* 0x0041e8000c101904 */
[----:B------:R-:W2:Y:S04]  /*34dc0*/  LD.E R24, desc[UR30][R8.64] ;  /* 0x0000001e08187980 */ /* 0x000ea8000c101900 */
[----:B------:R-:W2:Y:S04]  /*34dd0*/  LD.E R26, desc[UR26][R8.64+0x8] ;  /* 0x0000081a081a7980 */ /* 0x000ea8000c101900 */
[----:B0-----:R-:W2:Y:S04]  /*34de0*/  LD.E R25, desc[UR28][R8.64+0x4] ;  /* 0x0000041c08197980 */ /* 0x001ea8000c101900 */
[----:B------:R-:W2:Y:S04]  /*34df0*/  LD.E R27, desc[UR24][R8.64+0xc] ;  /* 0x00000c18081b7980 */ /* 0x000ea8000c101900 */
        /* <DEDUP_REMOVED lines=123> */
[----:B------:R-:W2:Y:S01]  /*355b0*/  LD.E R151, desc[UR10][R8.64+0x1fc] ;  /* 0x0001fc0a08977980 */ /* 0x000ea2000c101900 */
[----:B------:R-:W-:Y:S01]  /*355c0*/  IMAD R10, R13, 0x1000, R10 ;  /* 0x000010000d0a7824 */ /* 0x000fe200078e020a */
[----:B------:R-:W-:-:S04]  /*355d0*/  R2UR UR7, R11 ;  /* 0x000000000b0772ca */ /* 0x000fc800000e0000 */
[----:B------:R-:W-:Y:S02]  /*355e0*/  R2UR UR6, R10 ;  /* 0x000000000a0672ca */ /* 0x000fe400000e0000 */
        /* <DEDUP_REMOVED lines=42> */
[----:B------:R-:W-:Y:S02]  /*35890*/  R2UR UR30, R4 ;  /* 0x00000000041e72ca */ /* 0x000fe400000e0000 */
[----:B------:R-:W-:Y:S01]  /*358a0*/  R2UR UR31, R5 ;  /* 0x00000000051f72ca */ /* 0x000fe200000e0000 */
[----:B--2---:R-:W-:-:S06]  /*358b0*/  WARPGROUP.ARRIVE ;  /* 0x00000000000079c5 */ /* 0x004fcc0000000000 */
[----:B------:R-:W-:Y:S01]  /*358c0*/  HGMMA.64x256x16.F32 R24, R160, gdesc[UR4].tnspB, R24, gsb0 ;  /* 0x43e00004a0187df0 */ /* 0x000fe20008000818 */
[----:B------:R-:W-:Y:S02]  /*358d0*/  VIADD R12, R10, 0x80 ;  /* 0x000000800a0c7836 */ /* 0x000fe40000000000 */
[----:B------:R-:W-:-:S03]  /*358e0*/  IMAD.MOV.U32 R13, RZ, RZ, R11 ;  /* 0x000000ffff0d7224 */ /* 0x000fc600078e000b */
[----:B------:R-:W-:Y:S02]  /*358f0*/  R2UR UR6, R12 ;  /* 0x000000000c0672ca */ /* 0x000fe400000e0000 */
[----:B------:R-:W-:Y:S01]  /*35900*/  R2UR UR7, R13 ;  /* 0x000000000d0772ca */ /* 0x000fe200000e0000 */
[----:B------:R-:W-:Y:S02]  /*35910*/  WARPGROUP.DEPBAR.LE gsb0, 0x0 ;  /* 0x00008000000079c5 */ /* 0x000fe40000010000 */
[----:B------:R-:W-:Y:S04]  /*35920*/  ST.E desc[UR32][R8.64], R24 ;  /* 0x0000001808007985 */ /* 0x000fe8000c101920 */
[----:B------:R-:W-:Y:S04]  /*35930*/  ST.E desc[UR34][R8.64+0x4], R25 ;  /* 0x0000041908007985 */ /* 0x000fe8000c101922 */
[----:B------:R-:W-:Y:S04]  /*35940*/  ST.E desc[UR44][R8.64+0x8], R26 ;  /* 0x0000081a08007985 */ /* 0x000fe8000c10192c */
[----:B------:R-:W-:Y:S04]  /*35950*/  ST.E desc[UR46][R8.64+0xc], R27 ;  /* 0x00000c1b08007985 */ /* 0x000fe8000c10192e */
[----:B------:R-:W-:Y:S04]  /*35960*/  ST.E desc[UR48][R8.64+0x10], R28 ;  /* 0x0000101c08007985 */ /* 0x000fe8000c101930 */
[----:B------:R-:W-:Y:S01]  /*35970*/  ST.E desc[UR50][R8.64+0x14], R29 ;  /* 0x0000141d08007985 */ /* 0x000fe2000c101932 */
[----:B------:R-:W-:-:S03]  /*35980*/  R2UR UR32, R4 ;  /* 0x00000000042072ca */ /* 0x000fc600000e0000 */
[----:B------:R-:W-:Y:S01]  /*35990*/  ST.E desc[UR52][R8.64+0x18], R30 ;  /* 0x0000181e08007985 */ /* 0x000fe2000c101934 */
[----:B------:R-:W-:-:S03]  /*359a0*/  R2UR UR33, R5 ;  /* 0x00000000052172ca */ /* 0x000fc600000e0000 */
[----:B------:R-:W-:Y:S01]  /*359b0*/  ST.E desc[UR54][R8.64+0x1c], R31 ;  /* 0x00001c1f08007985 */ /* 0x000fe2000c101936 */
[----:B------:R-:W-:-:S03]  /*359c0*/  R2UR UR34, R4 ;  /* 0x00000000042272ca */ /* 0x000fc600000e0000 */
[----:B------:R-:W-:Y:S01]  /*359d0*/  ST.E desc[UR56][R8.64+0x20], R32 ;  /* 0x0000202008007985 */ /* 0x000fe2000c101938 */
[----:B------:R-:W-:-:S03]  /*359e0*/  R2UR UR35, R5 ;  /* 0x00000000052372ca */ /* 0x000fc600000e0000 */
[----:B------:R-:W-:Y:S01]  /*359f0*/  ST.E desc[UR4][R8.64+0x24], R33 ;  /* 0x0000242108007985 */ /* 0x000fe2000c101904 */
[C---:B------:R-:W-:Y:S02]  /*35a00*/  R2UR UR44, R4.reuse ;  /* 0x00000000042c72ca */ /* 0x040fe400000e0000 */
[C---:B------:R-:W-:Y:S01]  /*35a10*/  R2UR UR45, R5.reuse ;  /* 0x00000000052d72ca */ /* 0x040fe200000e0000 */
[----:B------:R-:W-:Y:S01]  /*35a20*/  ST.E desc[UR8][R8.64+0x28], R34 ;  /* 0x0000282208007985 */ /* 0x000fe2000c101908 */
[C---:B------:R-:W-:Y:S02]  /*35a30*/  R2UR UR46, R4.reuse ;  /* 0x00000000042e72ca */ /* 0x040fe400000e0000 */
[C---:B------:R-:W-:Y:S01]  /*35a40*/  R2UR UR47, R5.reuse ;  /* 0x00000000052f72ca */ /* 0x040fe200000e0000 */
[----:B------:R-:W-:Y:S01]  /*35a50*/  ST.E desc[UR10][R8.64+0x2c], R35 ;  /* 0x00002c2308007985 */ /* 0x000fe2000c10190a */
[C---:B------:R-:W-:Y:S02]  /*35a60*/  R2UR UR48, R4.reuse ;  /* 0x00000000043072ca */ /* 0x040fe400000e0000 */
[----:B------:R-:W-:Y:S01]  /*35a70*/  R2UR UR49, R5 ;  /* 0x00000000053172ca */ /* 0x000fe200000e0000 */
[----:B------:R-:W-:Y:S01]  /*35a80*/  ST.E desc[UR12][R8.64+0x30], R36 ;  /* 0x0000302408007985 */ /* 0x000fe2000c10190c */
[----:B------:R-:W-:-:S02]  /*35a90*/  R2UR UR50, R4 ;  /* 0x00000000043272ca */ /* 0x000fc400000e0000 */
        /* <DEDUP_REMOVED lines=299> */
[----:B------:R-:W-:Y:S02]  /*36d50*/  R2UR UR22, R4 ;  /* 0x00000000041672ca */ /* 0x000fe400000e0000 */
[----:B------:R-:W-:Y:S01]  /*36d60*/  R2UR UR23, R5 ;  /* 0x00000000051772ca */ /* 0x000fe200000e0000 */
[----:B------:R-:W-:Y:S04]  /*36d70*/  ST.E desc[UR46][R8.64+0x1c4], R137 ;  /* 0x0001c48908007985 */ /* 0x000fe8000c10192e */
        /* <DEDUP_REMOVED lines=13> */
[----:B------:R0:W-:Y:S02]  /*36e50*/  ST.E desc[UR22][R8.64+0x1fc], R151 ;  /* 0x0001fc9708007985 */ /* 0x0001e4000c101916 */
[----:B0-----:R-:W-:-:S06]  /*36e60*/  WARPGROUP.ARRIVE ;  /* 0x00000000000079c5 */ /* 0x001fcc0000000000 */
[----:B------:R-:W-:Y:S01]  /*36e70*/  HGMMA.64x256x16.F32 R24, R164, gdesc[UR4].tnspB, R24, gsb0 ;  /* 0x43e00004a4187df0 */ /* 0x000fe20008000818 */
        /* <DEDUP_REMOVED lines=42> */
[----:B------:R-:W-:Y:S02]  /*37120*/  R2UR UR30, R4 ;  /* 0x00000000041e72ca */ /* 0x000fe400000e0000 */
[----:B------:R-:W-:Y:S01]  /*37130*/  R2UR UR31, R5 ;  /* 0x00000000051f72ca */ /* 0x000fe200000e0000 */
        /* <DEDUP_REMOVED lines=391> */
[----:B------:R-:W-:Y:S01]  /*389b0*/  VIADD R10, R10, 0x180 ;  /* 0x000001800a0a7836 */ /* 0x000fe20000000000 */
[----:B------:R-:W-:-:S04]  /*389c0*/  R2UR UR7, R11 ;  /* 0x000000000b0772ca */ /* 0x000fc800000e0000 */
        /* <DEDUP_REMOVED lines=365> */
[----:B------:R-:W-:Y:S01]  /*3a0a0*/  R2UR UR25, R5 ;  /* 0x00000000051972ca */ /* 0x000fe200000e0000 */
[----:B------:R-:W-:Y:S02]  /*3a0b0*/  WARPGROUP.DEPBAR.LE gsb0, 0x0 ;  /* 0x00008000000079c5 */ /* 0x000fe40000010000 */
[----:B------:R-:W-:Y:S01]  /*3a0c0*/  ST.E desc[UR4][R8.64], R24 ;  /* 0x0000001808007985 */ /* 0x000fe2000c101904 */
[----:B------:R-:W-:-:S02]  /*3a0d0*/  R2UR UR4, R4 ;  /* 0x00000000040472ca */ /* 0x000fc400000e0000 */
[----:B------:R-:W-:Y:S01]  /*3a0e0*/  R2UR UR5, R5 ;  /* 0x00000000050572ca */ /* 0x000fe200000e0000 */
[----:B------:R-:W-:Y:S04]  /*3a0f0*/  ST.E desc[UR6][R8.64+0x4], R25 ;  /* 0x0000041908007985 */ /* 0x000fe8000c101906 */
[----:B------:R-:W-:Y:S04]  /*3a100*/  ST.E desc[UR8][R8.64+0x8], R26 ;  /* 0x0000081a08007985 */ /* 0x000fe8000c101908 */
[----:B------:R-:W-:Y:S01]  /*3a110*/  ST.E desc[UR10][R8.64+0xc], R27 ;  /* 0x00000c1b08007985 */ /* 0x000fe2000c10190a */
[----:B------:R-:W-:-:S03]  /*3a120*/  R2UR UR6, R4 ;  /* 0x00000000040672ca */ /* 0x000fc600000e0000 */
[----:B------:R-:W-:Y:S01]  /*3a130*/  ST.E desc[UR12][R8.64+0x10], R28 ;  /* 0x0000101c08007985 */ /* 0x000fe2000c10190c */
[----:B------:R-:W-:-:S03]  /*3a140*/  R2UR UR7, R5 ;  /* 0x00000000050772ca */ /* 0x000fc600000e0000 */
        /* <DEDUP_REMOVED lines=21> */
[C---:B------:R-:W-:Y:S02]  /*3a2a0*/  R2UR UR20, R4.reuse ;  /* 0x00000000041472ca */ /* 0x040fe400000e0000 */
[----:B------:R-:W-:Y:S01]  /*3a2b0*/  R2UR UR21, R5 ;  /* 0x00000000051572ca */ /* 0x000fe200000e0000 */
[----:B------:R-:W-:Y:S01]  /*3a2c0*/  ST.E desc[UR6][R8.64+0x30], R36 ;  /* 0x0000302408007985 */ /* 0x000fe2000c101906 */
[----:B------:R-:W-:-:S02]  /*3a2d0*/  R2UR UR22, R4 ;  /* 0x00000000041672ca */ /* 0x000fc400000e0000 */
[C---:B------:R-:W-:Y:S02]  /*3a2e0*/  R2UR UR23, R5.reuse ;  /* 0x00000000051772ca */ /* 0x040fe400000e0000 */
[C---:B------:R-:W-:Y:S02]  /*3a2f0*/  R2UR UR24, R4.reuse ;  /* 0x00000000041872ca */ /* 0x040fe400000e0000 */
[C---:B------:R-:W-:Y:S02]  /*3a300*/  R2UR UR25, R5.reuse ;  /* 0x00000000051972ca */ /* 0x040fe400000e0000 */
[C---:B------:R-:W-:Y:S02]  /*3a310*/  R2UR UR6, R4.reuse ;  /* 0x00000000040672ca */ /* 0x040fe400000e0000 */
[----:B------:R-:W-:Y:S01]  /*3a320*/  R2UR UR7, R5 ;  /* 0x00000000050772ca */ /* 0x000fe200000e0000 */
[----:B------:R-:W-:Y:S01]  /*3a330*/  ST.E desc[UR8][R8.64+0x34], R37 ;  /* 0x0000342508007985 */ /* 0x000fe2000c101908 */
[----:B------:R-:W-:-:S02]  /*3a340*/  R2UR UR8, R4 ;  /* 0x00000000040872ca */ /* 0x000fc400000e0000 */
[----:B------:R-:W-:Y:S01]  /*3a350*/  R2UR UR9, R5 ;  /* 0x00000000050972ca */ /* 0x000fe200000e0000 */
        /* <DEDUP_REMOVED lines=28> */
[C---:B------:R-:W-:Y:S01]  /*3a520*/  R2UR UR21, R5.reuse ;  /* 0x00000000051572ca */ /* 0x040fe200000e0000 */
[----:B------:R-:W-:Y:S01]  /*3a530*/  ST.E desc[UR4][R8.64+0x64], R49 ;  /* 0x0000643108007985 */ /* 0x000fe2000c101904 */
[C---:B------:R-:W-:Y:S02]  /*3a540*/  R2UR UR22, R4.reuse ;  /* 0x00000000041672ca */ /* 0x040fe400000e0000 */
[C---:B------:R-:W-:Y:S01]  /*3a550*/  R2UR UR23, R5.reuse ;  /* 0x00000000051772ca */ /* 0x040fe200000e0000 */
[----:B------:R-:W-:Y:S01]  /*3a560*/  ST.E desc[UR6][R8.64+0x68], R50 ;  /* 0x0000683208007985 */ /* 0x000fe2000c101906 */
[C---:B------:R-:W-:Y:S02]  /*3a570*/  R2UR UR24, R4.reuse ;  /* 0x00000000041872ca */ /* 0x040fe400000e0000 */
[----:B------:R-:W-:Y:S02]  /*3a580*/  R2UR UR25, R5 ;  /* 0x00000000051972ca */ /* 0x000fe400000e0000 */
[----:B------:R-:W-:-:S02]  /*3a590*/  R2UR UR4, R4 ;  /* 0x00000000040472ca */ /* 0x000fc400000e0000 */
[C---:B------:R-:W-:Y:S02]  /*3a5a0*/  R2UR UR5, R5.reuse ;  /* 0x00000000050572ca */ /* 0x040fe400000e0000 */
[C---:B------:R-:W-:Y:S02]  /*3a5b0*/  R2UR UR6, R4.reuse ;  /* 0x00000000040672ca */ /* 0x040fe400000e0000 */
        /* <DEDUP_REMOVED lines=9> */
[----:B------:R-:W-:Y:S04]  /*3a650*/  ST.E desc[UR20][R8.64+0x84], R57 ;  /* 0x0000843908007985 */ /* 0x000fe8000c101914 */
[----:B------:R-:W-:Y:S04]  /*3a660*/  ST.E desc[UR22][R8.64+0x88], R58 ;  /* 0x0000883a08007985 */ /* 0x000fe8000c101916 */
[----:B------:R-:W-:Y:S01]  /*3a670*/  ST.E desc[UR24][R8.64+0x8c], R59 ;  /* 0x00008c3b08007985 */ /* 0x000fe2000c101918 */
[----:B------:R-:W-:-:S03]  /*3a680*/  R2UR UR10, R4 ;  /* 0x00000000040a72ca */ /* 0x000fc600000e0000 */
[----:B------:R-:W-:Y:S01]  /*3a690*/  ST.E desc[UR4][R8.64+0x90], R60 ;  /* 0x0000903c08007985 */ /* 0x000fe2000c101904 */
[C---:B------:R-:W-:Y:S02]  /*3a6a0*/  R2UR UR4, R4.reuse ;  /* 0x00000000040472ca */ /* 0x040fe400000e0000 */
[C---:B------:R-:W-:Y:S01]  /*3a6b0*/  R2UR UR5, R5.reuse ;  /* 0x00000000050572ca */ /* 0x040fe200000e0000 */
[----:B------:R-:W-:Y:S01]  /*3a6c0*/  ST.E desc[UR6][R8.64+0x94], R61 ;  /* 0x0000943d08007985 */ /* 0x000fe2000c101906 */
        /* <DEDUP_REMOVED lines=267> */
[----:B------:R-:W2:Y:S01]  /*3b780*/  LD.E R21, desc[UR28][R8.64+0x1fc] ;  /* 0x0001fc1c08157980 */ /* 0x000ea2000c101900 */
[----:B------:R-:W-:-:S02]  /*3b790*/  R2UR UR6, R4 ;  /* 0x00000000040672ca */ /* 0x000fc400000e0000 */
[C---:B------:R-:W-:Y:S02]  /*3b7a0*/  R2UR UR7, R5.reuse ;  /* 0x00000000050772ca */ /* 0x040fe400000e0000 */
[----:B------:R-:W-:Y:S02]  /*3b7b0*/  R2UR UR4, R4 ;  /* 0x00000000040472ca */ /* 0x000fe400000e0000 */
[----:B------:R-:W-:-:S09]  /*3b7c0*/  R2UR UR5, R5 ;  /* 0x00000000050572ca */ /* 0x000fd200000e0000 */
[----:B--2---:R0:W-:Y:S04]  /*3b7d0*/  ST.E desc[UR6][R8.64+0x1fc], R21 ;  /* 0x0001fc1508007985 */ /* 0x0041e8000c101906 */
[----:B------:R-:W2:Y:S01]  /*3b7e0*/  LD.E R11, desc[UR4][R8.64] ;  /* 0x00000004080b7980 */ /* 0x000ea2000c101900 */
[C---:B------:R-:W-:Y:S02]  /*3b7f0*/  R2UR UR4, R4.reuse ;  /* 0x00000000040472ca */ /* 0x040fe400000e0000 */
        /* <DEDUP_REMOVED lines=10> */
[----:B------:R-:W3:Y:S01]  /*3b8a0*/  LD.E R15, desc[UR6][R8.64+0x8] ;  /* 0x00000806080f7980 */ /* 0x000ee2000c101900 */
[C---:B------:R-:W-:Y:S02]  /*3b8b0*/  R2UR UR4, R4.reuse ;  /* 0x00000000040472ca */ /* 0x040fe400000e0000 */
[C---:B------:R-:W-:Y:S02]  /*3b8c0*/  R2UR UR5, R5.reuse ;  /* 0x00000000050572ca */ /* 0x040fe400000e0000 */
[----:B------:R-:W-:Y:S02]  /*3b8d0*/  R2UR UR6, R4 ;  /* 0x00000000040672ca */ /* 0x000fe400000e0000 */
[----:B------:R-:W-:-:S09]  /*3b8e0*/  R2UR UR7, R5 ;  /* 0x00000000050772ca */ /* 0x000fd200000e0000 */
[----:B---3--:R3:W-:Y:S04]  /*3b8f0*/  ST.E desc[UR4][R8.64+0x8], R15 ;  /* 0x0000080f08007985 */ /* 0x0087e8000c101904 */
[----:B0-----:R-:W4:Y:S01]  /*3b900*/  LD.E R21, desc[UR6][R8.64+0xc] ;  /* 0x00000c0608157980 */ /* 0x001f22000c101900 */
[C---:B------:R-:W-:Y:S02]  /*3b910*/  R2UR UR4, R4.reuse ;  /* 0x00000000040472ca */ /* 0x040fe400000e0000 */
[C---:B------:R-:W-:Y:S02]  /*3b920*/  R2UR UR5, R5.reuse ;  /* 0x00000000050572ca */ /* 0x040fe400000e0000 */
[----:B------:R-:W-:Y:S02]  /*3b930*/  R2UR UR6, R4 ;  /* 0x00000000040672ca */ /* 0x000fe400000e0000 */
[----:B------:R-:W-:-:S09]  /*3b940*/  R2UR UR7, R5 ;  /* 0x00000000050772ca */ /* 0x000fd200000e0000 */
[----:B----4-:R0:W-:Y:S04]  /*3b950*/  ST.E desc[UR4][R8.64+0xc], R21 ;  /* 0x00000c1508007985 */ /* 0x0101e8000c101904 */
[----:B-1----:R-:W4:Y:S01]  /*3b960*/  LD.E R11, desc[UR6][R8.64+0x10] ;  /* 0x00001006080b7980 */ /* 0x002f22000c101900 */
[C---:B------:R-:W-:Y:S02]  /*3b970*/  R2UR UR4, R4.reuse ;  /* 0x00000000040472ca */ /* 0x040fe400000e0000 */
[C---:B------:R-:W-:Y:S02]  /*3b980*/  R2UR UR5, R5.reuse ;  /* 0x00000000050572ca */ /* 0x040fe400000e0000 */
[----:B------:R-:W-:Y:S02]  /*3b990*/  R2UR UR6, R4 ;  /* 0x00000000040672ca */ /* 0x000fe400000e0000 */
[----:B------:R-:W-:-:S09]  /*3b9a0*/  R2UR UR7, R5 ;  /* 0x00000000050772ca */ /* 0x000fd200000e0000 */
[----:B----4-:R1:W-:Y:S04]  /*3b9b0*/  ST.E desc[UR4][R8.64+0x10], R11 ;  /* 0x0000100b08007985 */ /* 0x0103e8000c101904 */
[----:B--2---:R-:W2:Y:S01]  /*3b9c0*/  LD.E R13, desc[UR6][R8.64+0x14] ;  /* 0x00001406080d7980 */ /* 0x004ea2000c101900 */
[C---:B------:R-:W-:Y:S02]  /*3b9d0*/  R2UR UR4, R4.reuse ;  /* 0x00000000040472ca */ /* 0x040fe400000e0000 */
[C---:B------:R-:W-:Y:S02]  /*3b9e0*/  R2UR UR5, R5.reuse ;  /* 0x00000000050572ca */ /* 0x040fe400000e0000 */
[----:B------:R-:W-:Y:S02]  /*3b9f0*/  R2UR UR6, R4 ;  /* 0x00000000040672ca */ /* 0x000fe400000e0000 */
[----:B------:R-:W-:-:S09]  /*3ba00*/  R2UR UR7, R5 ;  /* 0x00000000050772ca */ /* 0x000fd200000e0000 */
[----:B--2---:R2:W-:Y:S04]  /*3ba10*/  ST.E desc[UR4][R8.64+0x14], R13 ;  /* 0x0000140d08007985 */ /* 0x0045e8000c101904 */
[----:B---3--:R-:W3:Y:S01]  /*3ba20*/  LD.E R15, desc[UR6][R8.64+0x18] ;  /* 0x00001806080f7980 */ /* 0x008ee2000c101900 */
        /* <DEDUP_REMOVED lines=694> */
[----:B--2---:R-:W-:Y:S04]  /*3e590*/  ST.E desc[UR4][R8.64+0x1e4], R13 ;  /* 0x0001e40d08007985 */ /* 0x004fe8000c101904 */
[----:B---3--:R-:W2:Y:S01]  /*3e5a0*/  LD.E R15, desc[UR6][R8.64+0x1e8] ;  /* 0x0001e806080f7980 */ /* 0x008ea2000c101900 */
[C---:B------:R-:W-:Y:S02]  /*3e5b0*/  R2UR UR4, R4.reuse ;  /* 0x00000000040472ca */ /* 0x040fe400000e0000 */
[C---:B------:R-:W-:Y:S02]  /*3e5c0*/  R2UR UR5, R5.reuse ;  /* 0x00000000050572ca */ /* 0x040fe400000e0000 */
[----:B------:R-:W-:Y:S02]  /*3e5d0*/  R2UR UR6, R4 ;  /* 0x00000000040672ca */ /* 0x000fe400000e0000 */
[----:B------:R-:W-:-:S09]  /*3e5e0*/  R2UR UR7, R5 ;  /* 0x00000000050772ca */ /* 0x000fd200000e0000 */
[----:B--2---:R2:W-:Y:S04]  /*3e5f0*/  ST.E desc[UR4][R8.64+0x1e8], R15 ;  /* 0x0001e80f08007985 */ /* 0x0045e8000c101904 */
[----:B0-----:R-:W3:Y:S01]  /*3e600*/  LD.E R21, desc[UR6][R8.64+0x1ec] ;  /* 0x0001ec0608157980 */ /* 0x001ee2000c101900 */
[C---:B------:R-:W-:Y:S02]  /*3e610*/  R2UR UR4, R4.reuse ;  /* 0x00000000040472ca */ /* 0x040fe400000e0000 */
[C---:B------:R-:W-:Y:S02]  /*3e620*/  R2UR UR5, R5.reuse ;  /* 0x00000000050572ca */ /* 0x040fe400000e0000 */
[----:B------:R-:W-:Y:S02]  /*3e630*/  R2UR UR6, R4 ;  /* 0x00000000040672ca */ /* 0x000fe400000e0000 */
[----:B------:R-:W-:-:S09]  /*3e640*/  R2UR UR7, R5 ;  /* 0x00000000050772ca */ /* 0x000fd200000e0000 */
[----:B---3--:R-:W-:Y:S04]  /*3e650*/  ST.E desc[UR4][R8.64+0x1ec], R21 ;  /* 0x0001ec1508007985 */ /* 0x008fe8000c101904 */
[----:B-1----:R-:W3:Y:S01]  /*3e660*/  LD.E R11, desc[UR6][R8.64+0x1f0] ;  /* 0x0001f006080b7980 */ /* 0x002ee2000c101900 */
[C---:B------:R-:W-:Y:S02]  /*3e670*/  R2UR UR4, R4.reuse ;  /* 0x00000000040472ca */ /* 0x040fe400000e0000 */
[C---:B------:R-:W-:Y:S02]  /*3e680*/  R2UR UR5, R5.reuse ;  /* 0x00000000050572ca */ /* 0x040fe400000e0000 */
[----:B------:R-:W-:Y:S02]  /*3e690*/  R2UR UR6, R4 ;  /* 0x00000000040672ca */ /* 0x000fe400000e0000 */
[----:B------:R-:W-:-:S09]  /*3e6a0*/  R2UR UR7, R5 ;  /* 0x00000000050772ca */ /* 0x000fd200000e0000 */
[----:B---3--:R0:W-:Y:S04]  /*3e6b0*/  ST.E desc[UR4][R8.64+0x1f0], R11 ;  /* 0x0001f00b08007985 */ /* 0x0081e8000c101904 */
[----:B------:R-:W3:Y:S01]  /*3e6c0*/  LD.E R25, desc[UR6][R8.64+0x1f4] ;  /* 0x0001f40608197980 */ /* 0x000ee2000c101900 */
[C---:B------:R-:W-:Y:S02]  /*3e6d0*/  R2UR UR4, R4.reuse ;  /* 0x00000000040472ca */ /* 0x040fe400000e0000 */
[C---:B------:R-:W-:Y:S02]  /*3e6e0*/  R2UR UR5, R5.reuse ;  /* 0x00000000050572ca */ /* 0x040fe400000e0000 */
[----:B------:R-:W-:Y:S02]  /*3e6f0*/  R2UR UR6, R4 ;  /* 0x00000000040672ca */ /* 0x000fe400000e0000 */
[----:B------:R-:W-:-:S09]  /*3e700*/  R2UR UR7, R5 ;  /* 0x00000000050772ca */ /* 0x000fd200000e0000 */
[----:B---3--:R1:W-:Y:S04]  /*3e710*/  ST.E desc[UR4][R8.64+0x1f4], R25 ;  /* 0x0001f41908007985 */ /* 0x0083e8000c101904 */
[----:B--2---:R-:W2:Y:S01]  /*3e720*/  LD.E R15, desc[UR6][R8.64+0x1f8] ;  /* 0x0001f806080f7980 */ /* 0x004ea2000c101900 */
[----:B------:R-:W-:Y:S02]  /*3e730*/  R2UR UR4, R4 ;  /* 0x00000000040472ca */ /* 0x000fe400000e0000 */
[----:B------:R-:W-:-:S13]  /*3e740*/  R2UR UR5, R5 ;  /* 0x00000000050572ca */ /* 0x000fda00000e0000 */
[----:B--2---:R1:W-:Y:S01]  /*3e750*/  ST.E desc[UR4][R8.64+0x1f8], R15 ;  /* 0x0001f80f08007985 */ /* 0x0043e2000c101904 */
[----:B------:R-:W-:Y:S01]  /*3e760*/  @!PT LDS RZ, [RZ] ;  /* 0x00000000fffff984 */ /* 0x000fe20000000800 */
[----:B------:R-:W-:Y:S01]  /*3e770*/  @!PT LDS RZ, [RZ] ;  /* 0x00000000fffff984 */ /* 0x000fe20000000800 */
[----:B------:R-:W-:Y:S01]  /*3e780*/  @!PT LDS RZ, [RZ] ;  /* 0x00000000fffff984 */ /* 0x000fe20000000800 */
[----:B------:R-:W-:Y:S01]  /*3e790*/  @!PT LDS RZ, [RZ] ;  /* 0x00000000fffff984 */ /* 0x000fe20000000800 */
[----:B------:R2:W-:Y:S06]  /*3e7a0*/  MEMBAR.ALL.CTA ;  /* 0x0000000000007992 */ /* 0x0005ec0000008000 */
[----:B--2---:R-:W2:Y:S02]  /*3e7b0*/  FENCE.VIEW.ASYNC.S ;  /* 0x00000000000073c6 */ /* 0x004ea40000000000 */
[----:B--2---:R-:W-:Y:S02]  /*3e7c0*/  NOP ;  /* 0x0000000000007918 */ /* 0x004fe40000000000 */
[----:B------:R-:W2:Y:S01]  /*3e7d0*/  LDL.64 R12, [R7+0x40] ;  /* 0x00004000070c7983 */ /* 0x000ea20000100a00 */
[----:B------:R-:W-:-:S02]  /*3e7e0*/  R2UR UR4, R4 ;  /* 0x00000000040472ca */ /* 0x000fc400000e0000 */
[----:B------:R-:W-:Y:S01]  /*3e7f0*/  R2UR UR5, R5 ;  /* 0x00000000050572ca */ /* 0x000fe200000e0000 */
[----:B------:R-:W-:Y:S06]  /*3e800*/  BAR.ARV 0xe, 0x100 ;  /* 0x0384000000007b1d */ /* 0x000fec0000002000 */
[----:B0-----:R-:W3:Y:S06]  /*3e810*/  LDL.64 R10, [R7] ;  /* 0x00000000070a7983 */ /* 0x001eec0000100a00 */
[----:B--2---:R-:W2:Y:S01]  /*3e820*/  LD.E R14, desc[UR4][R12.64] ;  /* 0x000000040c0e7980 */ /* 0x004ea2000c101900 */
[----:B------:R-:W-:-:S02]  /*3e830*/  R2UR UR4, R4 ;  /* 0x00000000040472ca */ /* 0x000fc400000e0000 */
[----:B------:R-:W-:Y:S01]  /*3e840*/  R2UR UR5, R5 ;  /* 0x00000000050572ca */ /* 0x000fe200000e0000 */
[----:B------:R-:W-:-:S12]  /*3e850*/  BSSY B2, `(.L_x_2228) ;  /* 0x0000006000027945 */ /* 0x000fd80003800000 */
[----:B---3--:R1:W5:Y:S01]  /*3e860*/  LD.E R10, desc[UR4][R10.64] ;  /* 0x000000040a0a7980 */ /* 0x008362000c101900 */
[----:B--2---:R-:W-:-:S04]  /*3e870*/  LOP3.LUT R14, R14, 0x1, RZ, 0xfc, !PT ;  /* 0x000000010e0e7812 */ /* 0x004fc800078efcff */
[----:B------:R-:W-:-:S13]  /*3e880*/  ISETP.NE.AND P0, PT, R14, 0x3, PT ;  /* 0x000000030e00780c */ /* 0x000fda0003f05270 */
[----:B-1----:R-:W-:Y:S05]  /*3e890*/  @!P0 BRA `(.L_x_2229) ;  /* 0x0000000000048947 */ /* 0x002fea0003800000 */
[----:B------:R-:W-:Y:S01]  /*3e8a0*/  BPT.TRAP 0x1 ;  /* 0x000000040000795c */ /* 0x000fe20000300000 */
.L_x_2229:
[----:B------:R-:W-:Y:S05]  /*3e8b0*/  BSYNC B2 ;  /* 0x0000000000027941 */ /* 0x000fea0003800000 */
.L_x_2228:
[C---:B------:R-:W-:Y:S02]  /*3e8c0*/  R2UR UR6, R4.reuse ;  /* 0x00000000040672ca */ /* 0x040fe400000e0000 */
[C---:B------:R-:W-:Y:S02]  /*3e8d0*/  R2UR UR7, R5.reuse ;  /* 0x00000000050772ca */ /* 0x040fe400000e0000 */
[----:B------:R-:W-:Y:S02]  /*3e8e0*/  R2UR UR4, R4 ;  /* 0x00000000040472ca */ /* 0x000fe400000e0000 */
[----:B------:R-:W-:-:S09]  /*3e8f0*/  R2UR UR5, R5 ;  /* 0x00000000050572ca */ /* 0x000fd200000e0000 */
[----:B------:R-:W2:Y:S04]  /*3e900*/  LD.E.64 R4, desc[UR6][R12.64+0x20] ;  /* 0x000020060c047980 */ /* 0x000ea8000c101b00 */
[----:B------:R-:W3:Y:S01]  /*3e910*/  LD.E R7, desc[UR4][R12.64+0xc] ;  /* 0x00000c040c077980 */ /* 0x000ee2000c101900 */
[----:B--2---:R-:W-:Y:S01]  /*3e920*/  MOV R5, R4 ;  /* 0x0000000400057202 */ /* 0x004fe20000000f00 */
[----:B------:R-:W-:-:S04]  /*3e930*/  IMAD.MOV.U32 R4, RZ, RZ, R3 ;  /* 0x000000ffff047224 */ /* 0x000fc800078e0003 */
[----:B-----5:R-:W-:Y:S02]  /*3e940*/  IMAD R10, R10, 0x8, R5 ;  /* 0x000000080a0a7824 */ /* 0x020fe400078e0205 */
[----:B------:R-:W-:-:S03]  /*3e950*/  IMAD.MOV.U32 R5, RZ, RZ, 0x0 ;  /* 0x00000000ff057424 */ /* 0x000fc600078e00ff */
[----:B---3--:R-:W-:-:S04]  /*3e960*/  PRMT R7, R7, 0x654, R10 ;  /* 0x0000065407077816 */ /* 0x008fc8000000000a */
[----:B------:R0:W-:Y:S02]  /*3e970*/  SYNCS.ARRIVE.TRANS64.RED.A1T0 RZ, [R7+URZ], RZ ;  /* 0x000000ff07ff79a7 */ /* 0x0001e4000810043f */
[----:B0-----:R-:W-:Y:S05]  /*3e980*/  RET.REL.NODEC R4 `(_ZN7cutlass13device_kernelIN5flash11enable_sm90INS1_16FlashAttnFwdSm90INS1_25CollectiveMainloopFwdSm90ILi2EN4cute5tupleIJNS5_1CILi1EEES8_S8_EEENS6_IJNS7_ILi64EEESA_SA_EEELi512ENS_6half_tEfNS_4arch4Sm90ELb0ELb1ELb1ELb0ELb1ELb0ELb1ELb0ELb0ELb1ELb0ELb0EEENS1_21CollectiveEpilogueFwdINS6_IJSA_NS7_ILi512EEESA_EEES9_SC_SE_Li256ELb0ELb1ELb0ELb0EEENS1_30DynamicPersistentTileSchedulerILi256ELi128ELb0ELb1ELb1EEEEEEEEEvNT_6ParamsE) ;  /* 0xfffffc14049c7950 */ /* 0x001fea0003c3ffff */
.L_x_2200:
[----:B0-----:R0:W1:Y:S02]  /*3e990*/  SYNCS.PHASECHK.TRANS64.TRYWAIT P0, [R11+URZ], R24 ;  /* 0x000000180b0075a7 */ /* 0x001064000800017f */
[----:B-1----:R-:W-:Y:S05]  /*3e9a0*/  @!P0 NANOSLEEP.SYNCS 0x989680 ;  /* 0x009896800000895d */ /* 0x002fea0003900000 */
[----:B------:R-:W1:Y:S02]  /*3e9b0*/  @!P0 SYNCS.PHASECHK.TRANS64 P0, [R11+URZ], R24 ;  /* 0x000000180b0085a7 */ /* 0x000e64000800007f */
[----:B-1----:R-:W-:Y:S05]  /*3e9c0*/  @!P0 BRA `(.L_x_2200) ;  /* 0xfffffffc00f08947 */ /* 0x002fea000383ffff */
[----:B------:R-:W-:Y:S05]  /*3e9d0*/  BRA `(.L_x_2199) ;  /* 0xfffffee400d47947 */ /* 0x000fea000383ffff */
.L_x_2207:
[----:B0-----:R0:W1:Y:S02]  /*3e9e0*/  SYNCS.PHASECHK.TRANS64.TRYWAIT P0, [R56+URZ], R57 ;  /* 0x00000039380075a7 */ /* 0x001064000800017f */
[----:B-1----:R-:W-:Y:S05]  /*3e9f0*/  @!P0 NANOSLEEP.SYNCS 0x989680 ;  /* 0x009896800000895d */ /* 0x002fea0003900000 */
[----:B------:R-:W1:Y:S02]  /*3ea00*/  @!P0 SYNCS.PHASECHK.TRANS64 P0, [R56+URZ], R57 ;  /* 0x00000039380085a7 */ /* 0x000e64000800007f */
[----:B-1----:R-:W-:Y:S05]  /*3ea10*/  @!P0 BRA `(.L_x_2207) ;  /* 0xfffffffc00f08947 */ /* 0x002fea000383ffff */
[----:B------:R-:W-:Y:S05]  /*3ea20*/  BRA `(.L_x_2206) ;  /* 0xfffffeec00a87947 */ /* 0x000fea000383ffff */
.L_x_2230:
        /* <DEDUP_REMOVED lines=13> */
.L_x_5809:


//--------------------- .text._ZN7cutlass13device_kernelIN5flash11enable_sm90INS1_16FlashAttnFwdSm90INS1_25CollectiveMainloopFwdSm90ILi2EN4cute5tupleIJNS5_1CILi1EEES8_S8_EEENS6_IJNS7_ILi64EEESA_SA_EEELi512ENS_6half_tEfNS_4arch4Sm90ELb0ELb1ELb1ELb1ELb1ELb0ELb0ELb0ELb0ELb1ELb0ELb0EEENS1_21CollectiveEpilogueFwdINS6_IJSA_NS7_ILi512EEESA_EEES9_SC_SE_Li256ELb1ELb1ELb0ELb0EEENS1_36VarlenDynamicPersistentTileSchedulerILi64ELi64ELi256ELi128ELb0ELb1ELb1ELb1ELb0ELb1EEEEEEEEEvNT_6ParamsE --------------------------
	.section	.text._ZN7cutlass13device_kernelIN5flash11enable_sm90INS1_16FlashAttnFwdSm90INS1_25CollectiveMainloopFwdSm90ILi2EN4cute5tupleIJNS5_1CILi1EEES8_S8_EEENS6_IJNS7_ILi64EEESA_SA_EEELi512ENS_6half_tEfNS_4arch4Sm90ELb0ELb1ELb1ELb1ELb1ELb0ELb0ELb0ELb0ELb1ELb0ELb0EEENS1_21CollectiveEpilogueFwdINS6_IJSA_NS7_ILi512EEESA_EEES9_SC_SE_Li256ELb1ELb1ELb0ELb0EEENS1_36VarlenDynamicPersistentTileSchedulerILi64ELi64ELi256ELi128ELb0ELb1ELb1ELb1ELb0ELb1EEEEEEEEEvNT_6ParamsE,"ax",@progbits
	.align	128
.text._ZN7cutlass13device_kernelIN5flash11enable_sm90INS1_16FlashAttnFwdSm90INS1_25CollectiveMainloopFwdSm90ILi2EN4cute5tupleIJNS5_1CILi1EEES8_S8_EEENS6_IJNS7_ILi64EEESA_SA_EEELi512ENS_6half_tEfNS_4arch4Sm90ELb0ELb1ELb1ELb1ELb1ELb0ELb0ELb0ELb0ELb1ELb0ELb0EEENS1_21CollectiveEpilogueFwdINS6_IJSA_NS7_ILi512EEESA_EEES9_SC_SE_Li256ELb1ELb1ELb0ELb0EEENS1_36VarlenDynamicPersistentTileSchedulerILi64ELi64ELi256ELi128ELb0ELb1ELb1ELb1ELb0ELb1EEEEEEEEEvNT_6ParamsE:
        .type           _ZN7cutlass13device_kernelIN5flash11enable_sm90INS1_16FlashAttnFwdSm90INS1_25CollectiveMainloopFwdSm90ILi2EN4cute5tupleIJNS5_1CILi1EEES8_S8_EEENS6_IJNS7_ILi64EEESA_SA_EEELi512ENS_6half_tEfNS_4arch4Sm90ELb0ELb1ELb1ELb1ELb1ELb0ELb0ELb0ELb0ELb1ELb0ELb0EEENS1_21CollectiveEpilogueFwdINS6_IJSA_NS7_ILi512EEESA_EEES9_SC_SE_Li256ELb1ELb1ELb0ELb0EEENS1_36VarlenDynamicPersistentTileSchedulerILi64ELi64ELi256ELi128ELb0ELb1ELb1ELb1ELb0ELb1EEEEEEEEEvNT_6ParamsE,@function
        .size           _ZN7cutlass13device_kernelIN5flash11enable_sm90INS1_16FlashAttnFwdSm90INS1_25CollectiveMainloopFwdSm90ILi2EN4cute5tupleIJNS5_1CILi1EEES8_S8_EEENS6_IJNS7_ILi64EEESA_SA_EEELi512ENS_6half_tEfNS_4arch4Sm90ELb0ELb1ELb1ELb1ELb1ELb0ELb0ELb0ELb0ELb1ELb0ELb0EEENS1_21CollectiveEpilogueFwdINS6_IJSA_NS7_ILi512EEESA_EEES9_SC_SE_Li256ELb1ELb1ELb0ELb0EEENS1_36VarlenDynamicPersistentTileSchedulerILi64ELi64ELi256ELi128ELb0ELb1ELb1ELb1ELb0ELb1EEEEEEEEEvNT_6ParamsE,(.L_x_5811 - _ZN7cutlass13device_kernelIN5flash11enable_sm90INS1_16FlashAttnFwdSm90INS1_25CollectiveMainloopFwdSm90ILi2EN4cute5tupleIJNS5_1CILi1EEES8_S8_EEENS6_IJNS7_ILi64EEESA_SA_EEELi512ENS_6half_tEfNS_4arch4Sm90ELb0ELb1ELb1ELb1ELb1ELb0ELb0ELb0ELb0ELb1ELb0ELb0EEENS1_21CollectiveEpilogueFwdINS6_IJSA_NS7_ILi512EEESA_EEES9_SC_SE_Li256ELb1ELb1ELb0ELb0EEENS1_36VarlenDynamicPersistentTileSchedulerILi64ELi64ELi256ELi128ELb0ELb1ELb1ELb1ELb0ELb1EEEEEEEEEvNT_6ParamsE)
        .other          _ZN7cutlass13device_kernelIN5flash11enable_sm90INS1_16FlashAttnFwdSm90INS1_25CollectiveMainloopFwdSm90ILi2EN4cute5tupleIJNS5_1CILi1EEES8_S8_EEENS6_IJNS7_ILi64EEESA_SA_EEELi512ENS_6half_tEfNS_4arch4Sm90ELb0ELb1ELb1ELb1ELb1ELb0ELb0ELb0ELb0ELb1ELb0ELb0EEENS1_21CollectiveEpilogueFwdINS6_IJSA_NS7_ILi512EEESA_EEES9_SC_SE_Li256ELb1ELb1ELb0ELb0EEENS1_36VarlenDynamicPersistentTileSchedulerILi64ELi64ELi256ELi128ELb0ELb1ELb1ELb1ELb0ELb1EEEEEEEEEvNT_6ParamsE,@"STO_CUDA_ENTRY STV_DEFAULT"
_ZN7cutlass13device_kernelIN5flash11enable_sm90INS1_16FlashAttnFwdSm90INS1_25CollectiveMainloopFwdSm90ILi2EN4cute5tupleIJNS5_1CILi1EEES8_S8_EEENS6_IJNS7_ILi64EEESA_SA_EEELi512ENS_6half_tEfNS_4arch4Sm90ELb0ELb1ELb1ELb1ELb1ELb0ELb0ELb0ELb0ELb1ELb0ELb0EEENS1_21CollectiveEpilogueFwdINS6_IJSA_NS7_ILi512EEESA_EEES9_SC_SE_Li256ELb1ELb1ELb0ELb0EEENS1_36VarlenDynamicPersistentTileSchedulerILi64ELi64ELi256ELi128ELb0ELb1ELb1ELb1ELb0ELb1EEEEEEEEEvNT_6ParamsE:
        /* <DEDUP_REMOVED lines=41> */
.L_x_2231:
        /* <DEDUP_REMOVED lines=22> */
.L_x_2232:
        /* <DEDUP_REMOVED lines=18> */
.L_x_2233:
        /* <DEDUP_REMOVED lines=22> */
.L_x_2234:
        /* <DEDUP_REMOVED lines=23> */
.L_x_2235:
        /* <DEDUP_REMOVED lines=8> */
.L_x_2237:
[----:B------:R-:W-:-:S08]  /*0860*/  NOP ;  /* 0x0000000000007918 */ /* 0x000fd00000000000 */
[----:B------:R-:W0:Y:S02]  /*0870*/  USETMAXREG.TRY_ALLOC.CTAPOOL UP0, 0xe8 ;  /* 0x000000e8000079c8 */ /* 0x000e240008000600 */
[----:B0-----:R-:W-:-:S13]  /*0880*/  PLOP3.LUT P0, PT, PT, PT, UP0, 0x80, 0x0 ;  /* 0x000000000000781c */ /* 0x001fda0003f0f008 */
[----:B------:R-:W-:Y:S05]  /*0890*/  @!P0 BRA `(.L_x_2237) ;  /* 0xfffffffc00f08947 */ /* 0x000fea000383ffff */
[----:B------:R-:W-:Y:S01]  /*08a0*/  LOP3.LUT R2, R0, 0xffffff80, RZ, 0xc0, !PT ;  /* 0xffffff8000027812 */ /* 0x000fe200078ec0ff */
[----:B------:R-:W0:Y:S01]  /*08b0*/  S2UR UR40, SR_CgaCtaId ;  /* 0x00000000002879c3 */ /* 0x000e220000008800 */
[----:B------:R-:W-:Y:S01]  /*08c0*/  UMOV UR41, 0x400 ;  /* 0x0000040000297882 */ /* 0x000fe20000000000 */
[----:B------:R-:W-:Y:S01]  /*08d0*/  ULDC UR4, c[0x0][0xc3c] ;  /* 0x00030f0000047ab9 */ /* 0x000fe20000000800 */
[----:B------:R-:W-:-:S13]  /*08e0*/  ISETP.NE.AND P0, PT, R2, 0x80, PT ;  /* 0x000000800200780c */ /* 0x000fda0003f05270 */
[----:B------:R-:W-:Y:S06]  /*08f0*/  @!P0 BAR.ARV 0x8, 0x100 ;  /* 0x0204000000008b1d */ /* 0x000fec0000002000 */
[----:B------:R-:W-:Y:S01]  /*0900*/  ISETP.GE.U32.AND P0, PT, R0, 0x100, PT ;  /* 0x000001000000780c */ /* 0x000fe20003f06070 */
[----:B0-----:R-:W-:-:S12]  /*0910*/  ULEA UR41, UR40, UR41, 0x18 ;  /* 0x0000002928297291 */ /* 0x001fd8000f8ec03f */
        /* <DEDUP_REMOVED lines=20> */
[C---:B------:R-:W-:Y:S02]  /*0a60*/  LEA.HI R3, R2.reuse, R5, RZ, 0x1 ;  /* 0x0000000502037211 */ /* 0x040fe400078f08ff */
[----:B------:R-:W-:Y:S02]  /*0a70*/  LOP3.LUT R2, R2, 0xfffffff0, RZ, 0xc0, !PT ;  /* 0xfffffff002027812 */ /* 0x000fe400078ec0ff */
[----:B------:R-:W-:Y:S02]  /*0a80*/  LOP3.LUT R4, R3, 0x1ffffffe, RZ, 0xc0, !PT ;  /* 0x1ffffffe03047812 */ /* 0x000fe400078ec0ff */
[----:B------:R-:W-:Y:S01]  /*0a90*/  LEA.HI R3, R0, R197, RZ, 0x5 ;  /* 0x000000c500037211 */ /* 0x000fe200078f28ff */
[----:B------:R-:W-:Y:S01]  /*0aa0*/  IMAD.IADD R2, R197, 0x1, -R2 ;  /* 0x00000001c5027824 */ /* 0x000fe200078e0a02 */
[----:B------:R-:W-:Y:S01]  /*0ab0*/  LOP3.LUT R10, R7, 0xfffffffc, RZ, 0xc0, !PT ;  /* 0xfffffffc070a7812 */ /* 0x000fe200078ec0ff */
[----:B------:R-:W-:Y:S01]  /*0ac0*/  IMAD.IADD R5, R5, 0x1, -R4 ;  /* 0x0000000105057824 */ /* 0x000fe200078e0a04 */
[----:B------:R-:W-:-:S02]  /*0ad0*/  SHF.R.S32.HI R4, RZ, 0x5, R3 ;  /* 0x00000005ff047819 */ /* 0x000fc40000011403 */
[----:B------:R-:W-:Y:S01]  /*0ae0*/  SHF.R.S32.HI R3, RZ, 0x1f, R3 ;  /* 0x0000001fff037819 */ /* 0x000fe20000011403 */
[----:B------:R-:W-:Y:S01]  /*0af0*/  IMAD.IADD R10, R197, 0x1, -R10 ;  /* 0x00000001c50a7824 */ /* 0x000fe200078e0a0a */
[----:B------:R-:W-:Y:S01]  /*0b00*/  LOP3.LUT R8, R6, 0xffffff80, RZ, 0xc0, !PT ;  /* 0xffffff8006087812 */ /* 0x000fe200078ec0ff */
[----:B------:R-:W-:Y:S01]  /*0b10*/  IMAD.SHL.U32 R5, R5, 0x8, RZ ;  /* 0x0000000805057824 */ /* 0x000fe200078e00ff */
[----:B------:R-:W-:Y:S02]  /*0b20*/  LEA.HI R3, R3, R4, RZ, 0x2 ;  /* 0x0000000403037211 */ /* 0x000fe400078f10ff */
[----:B------:R-:W-:Y:S01]  /*0b30*/  SHF.R.S32.HI R193, RZ, 0x7, R6 ;  /* 0x00000007ffc17819 */ /* 0x000fe20000011406 */
[----:B------:R-:W-:Y:S01]  /*0b40*/  IMAD.IADD R8, R197, 0x1, -R8 ;  /* 0x00000001c5087824 */ /* 0x000fe200078e0a08 */
[----:B------:R-:W-:Y:S02]  /*0b50*/  LOP3.LUT R3, R3, 0x3ffffc, RZ, 0xc0, !PT ;  /* 0x003ffffc03037812 */ /* 0x000fe400078ec0ff */
[--C-:B------:R-:W-:Y:S01]  /*0b60*/  SHF.R.S32.HI R7, RZ, 0x1f, R2.reuse ;  /* 0x0000001fff077819 */ /* 0x100fe20000011402 */
[----:B------:R-:W-:Y:S01]  /*0b70*/  IMAD R12, R193, 0x100, R2 ;  /* 0x00000100c10c7824 */ /* 0x000fe200078e0202 */
[----:B------:R-:W-:Y:S01]  /*0b80*/  LEA.HI R11, R10, R10, RZ, 0x1 ;  /* 0x0000000a0a0b7211 */ /* 0x000fe200078f08ff */
[----:B------:R-:W-:Y:S01]  /*0b90*/  IMAD.IADD R3, R4, 0x1, -R3 ;  /* 0x0000000104037824 */ /* 0x000fe200078e0a03 */
[----:B------:R-:W-:-:S02]  /*0ba0*/  LEA.HI R9, R7, R2, RZ, 0x3 ;  /* 0x0000000207097211 */ /* 0x000fc400078f18ff */
[----:B------:R-:W-:Y:S02]  /*0bb0*/  SHF.R.S32.HI R7, RZ, 0x1f, R8 ;  /* 0x0000001fff077819 */ /* 0x000fe40000011408 */
[----:B------:R-:W-:Y:S02]  /*0bc0*/  LOP3.LUT R13, R11, 0x1ffffffe, RZ, 0xc0, !PT ;  /* 0x1ffffffe0b0d7812 */ /* 0x000fe400078ec0ff */
[----:B------:R-:W-:Y:S02]  /*0bd0*/  LEA R12, R3, R12, 0x4 ;  /* 0x0000000c030c7211 */ /* 0x000fe400078e20ff */
[-C--:B------:R-:W-:Y:S01]  /*0be0*/  LEA.HI R3, R7, R8.reuse, RZ, 0x2 ;  /* 0x0000000807037211 */ /* 0x080fe200078f10ff */
[----:B------:R-:W-:Y:S01]  /*0bf0*/  IMAD.IADD R185, R10, 0x1, -R13 ;  /* 0x000000010ab97824 */ /* 0x000fe200078e0a0d */
[C---:B------:R-:W-:Y:S01]  /*0c00*/  LOP3.LUT R11, R9.reuse, 0xfffffff8, RZ, 0xc0, !PT ;  /* 0xfffffff8090b7812 */ /* 0x040fe200078ec0ff */
[----:B------:R-:W-:Y:S01]  /*0c10*/  IMAD.SHL.U32 R9, R9, 0x40, RZ ;  /* 0x0000004009097824 */ /* 0x000fe200078e00ff */
[----:B------:R-:W-:Y:S01]  /*0c20*/  LOP3.LUT R13, R3, 0x7ffffffc, RZ, 0xc0, !PT ;  /* 0x7ffffffc030d7812 */ /* 0x000fe200078ec0ff */
[----:B------:R-:W-:Y:S01]  /*0c30*/  IMAD.U32 R196, R12, 0x40, R5 ;  /* 0x000000400cc47824 */ /* 0x000fe200078e0005 */
[----:B------:R-:W-:Y:S01]  /*0c40*/  LEA.HI R7, R7, R8, RZ, 0x5 ;  /* 0x0000000807077211 */ /* 0x000fe200078f28ff */
[----:B------:R-:W-:Y:S01]  /*0c50*/  IMAD.IADD R11, R2, 0x1, -R11 ;  /* 0x00000001020b7824 */ /* 0x000fe200078e0a0b */
[----:B------:R-:W-:Y:S01]  /*0c60*/  SHF.R.S32.HI R2, RZ, 0x2, R3 ;  /* 0x00000002ff027819 */ /* 0x000fe20000011403 */
[----:B------:R-:W-:Y:S01]  /*0c70*/  IMAD.IADD R13, R8, 0x1, -R13 ;  /* 0x00000001080d7824 */ /* 0x000fe200078e0a0d */
[----:B------:R-:W-:Y:S01]  /*0c80*/  SHF.R.S32.HI R3, RZ, 0x1f, R3 ;  /* 0x0000001fff037819 */ /* 0x000fe20000011403 */
[----:B------:R-:W-:Y:S01]  /*0c90*/  IMAD.SHL.U32 R8, R11, 0x40, RZ ;  /* 0x000000400b087824 */ /* 0x000fe200078e00ff */
[----:B------:R-:W-:-:S02]  /*0ca0*/  LOP3.LUT R9, R9, 0x7ffffe00, RZ, 0xc0, !PT ;  /* 0x7ffffe0009097812 */ /* 0x000fc400078ec0ff */
[----:B------:R-:W-:Y:S02]  /*0cb0*/  LEA.HI R3, R3, R2, RZ, 0x3 ;  /* 0x0000000203037211 */ /* 0x000fe400078f18ff */
[----:B------:R-:W-:Y:S01]  /*0cc0*/  LOP3.LUT R8, R8, 0x1c0, RZ, 0xc0, !PT ;  /* 0x000001c008087812 */ /* 0x000fe200078ec0ff */
[----:B------:R-:W-:Y:S01]  /*0cd0*/  IMAD R9, R4, 0x400, R9 ;  /* 0x0000040004097824 */ /* 0x000fe200078e0209 */
[----:B------:R-:W-:Y:S02]  /*0ce0*/  LOP3.LUT R3, R3, 0xfffffff8, RZ, 0xc0, !PT ;  /* 0xfffffff803037812 */ /* 0x000fe400078ec0ff */
[----:B------:R-:W-:Y:S02]  /*0cf0*/  LOP3.LUT R5, R8, 0x8, R5, 0xf8, !PT ;  /* 0x0000000808057812 */ /* 0x000fe400078ef805 */
[----:B------:R-:W-:Y:S02]  /*0d00*/  SHF.R.U32.HI R8, RZ, 0x3, R8 ;  /* 0x00000003ff087819 */ /* 0x000fe40000011608 */
[----:B------:R-:W-:-:S02]  /*0d10*/  LEA.HI R0, R0, R197, RZ, 0x3 ;  /* 0x000000c500007211 */ /* 0x000fc400078f18ff */
[----:B------:R-:W-:Y:S02]  /*0d20*/  LOP3.LUT R8, R5, R8, RZ, 0x3c, !PT ;  /* 0x0000000805087212 */ /* 0x000fe400078e3cff */
[----:B------:R-:W-:Y:S02]  /*0d30*/  IADD3 R16, R2, -R3, RZ ;  /* 0x8000000302107210 */ /* 0x000fe40007ffe0ff */
[----:B------:R-:W-:Y:S01]  /*0d40*/  LOP3.LUT R2, R0, 0xfffffff8, RZ, 0xc0, !PT ;  /* 0xfffffff800027812 */ /* 0x000fe200078ec0ff */
[----:B------:R-:W-:Y:S01]  /*0d50*/  IMAD.IADD R8, R9, 0x1, R8 ;  /* 0x0000000109087824 */ /* 0x000fe200078e0208 */
[----:B------:R-:W-:Y:S02]  /*0d60*/  R2P PR, R11, 0x6 ;  /* 0x000000060b007804 */ /* 0x000fe40000000000 */
[----:B------:R-:W-:Y:S01]  /*0d70*/  LEA.HI R6, R6, R193, RZ, 0x1 ;  /* 0x000000c106067211 */ /* 0x000fe200078f08ff */
[----:B------:R-:W-:Y:S01]  /*0d80*/  IMAD.IADD R191, R197, 0x1, -R2 ;  /* 0x00000001c5bf7824 */ /* 0x000fe200078e0a02 */
[----:B------:R-:W-:-:S02]  /*0d90*/  LEA R18, R8, UR41, 0x1 ;  /* 0x0000002908127c11 */ /* 0x000fc4000f8e08ff */
[----:B------:R-:W-:Y:S01]  /*0da0*/  SHF.R.S32.HI R7, RZ, 0x5, R7 ;  /* 0x00000005ff077819 */ /* 0x000fe20000011407 */
[----:B------:R-:W-:Y:S01]  /*0db0*/  IMAD.SHL.U32 R184, R191, 0x8, RZ ;  /* 0x00000008bfb87824 */ /* 0x000fe200078e00ff */
[----:B------:R-:W-:Y:S01]  /*0dc0*/  LOP3.LUT R6, R6, 0xfffffe, RZ, 0xc0, !PT ;  /* 0x00fffffe06067812 */ /* 0x000fe200078ec0ff */
[----:B------:R-:W-:Y:S01]  /*0dd0*/  VIADD R23, R18, 0x26800 ;  /* 0x0002680012177836 */ /* 0x000fe20000000000 */
[----:B------:R-:W-:Y:S01]  /*0de0*/  SEL R22, R22, 0xffffffc0, !P2 ;  /* 0xffffffc016167807 */ /* 0x000fe20005000000 */
        /* <DEDUP_REMOVED lines=16> */
[----:B------:R-:W-:Y:S01]  /*0ef0*/  IMAD.IADD R6, R193, 0x1, -R6 ;  /* 0x00000001c1067824 */ /* 0x000fe200078e0a06 */
[----:B------:R-:W-:Y:S01]  /*0f00*/  SHF.R.S32.HI R198, RZ, 0x1f, R194 ;  /* 0x0000001fffc67819 */ /* 0x000fe200000114c2 */
[----:B------:R-:W-:Y:S01]  /*0f10*/  @P1 VIADD R19, R23, 0xffffffe0 ;  /* 0xffffffe017131836 */ /* 0x000fe20000000000 */
[----:B------:R-:W-:Y:S01]  /*0f20*/  SHF.L.U32 R2, R13, 0x1, RZ ;  /* 0x000000010d027819 */ /* 0x000fe200000006ff */
[----:B------:R-:W-:-:S02]  /*0f30*/  IMAD.IADD R23, R23, 0x1, R22 ;  /* 0x0000000117177824 */ /* 0x000fc400078e0216 */
[----:B------:R-:W-:Y:S02]  /*0f40*/  IMAD.SHL.U32 R17, R6, 0x100, RZ ;  /* 0x0000010006117824 */ /* 0x000fe400078e00ff */
[----:B------:R-:W-:Y:S02]  /*0f50*/  IMAD R185, R185, 0x8, R16 ;  /* 0x00000008b9b97824 */ /* 0x000fe400078e0210 */
[----:B------:R-:W-:-:S07]  /*0f60*/  IMAD.IADD R22, R22, 0x1, R19 ;  /* 0x0000000116167824 */ /* 0x000fce00078e0213 */
.L_x_2355:
[----:B------:R-:W-:Y:S01]  /*0f70*/  ULDC.64 UR8, c[0x0][0xa28] ;  /* 0x00028a0000087ab9 */ /* 0x000fe20000000a00 */
[----:B------:R-:W-:Y:S01]  /*0f80*/  ULDC UR4, c[0x0][0x424] ;  /* 0x0001090000047ab9 */ /* 0x000fe20000000800 */
[----:B------:R-:W-:-:S04]  /*0f90*/  UISETP.NE.U32.AND UP0, UPT, UR8, URZ, UPT ;  /* 0x0000003f0800728c */ /* 0x000fc8000bf05070 */
[----:B------:R-:W-:-:S03]  /*0fa0*/  UISETP.NE.AND.EX UP0, UPT, UR9, URZ, UPT, UP0 ;  /* 0x0000003f0900728c */ /* 0x000fc6000bf05300 */
[----:B------:R-:W-:Y:S02]  /*0fb0*/  ULDC.64 UR8, c[0x0][0xa18] ;  /* 0x0002860000087ab9 */ /* 0x000fe40000000a00 */
[----:B------:R-:W-:Y:S01]  /*0fc0*/  UISETP.NE.U32.AND UP1, UPT, UR8, URZ, UPT ;  /* 0x0000003f0800728c */ /* 0x000fe2000bf25070 */
[----:B------:R-:W-:-:S03]  /*0fd0*/  PLOP3.LUT P0, PT, PT, PT, UP0, 0x80, 0x0 ;  /* 0x000000000000781c */ /* 0x000fc60003f0f008 */
[----:B------:R-:W-:-:S03]  /*0fe0*/  UISETP.NE.AND.EX UP1, UPT, UR9, URZ, UPT, UP1 ;  /* 0x0000003f0900728c */ /* 0x000fc6000bf25310 */
[----:B------:R-:W-:Y:S02]  /*0ff0*/  @UP0 ULDC.64 UR8, c[0x0][0xa28] ;  /* 0x00028a0000080ab9 */ /* 0x000fe40000000a00 */
[----:B------:R-:W-:Y:S01]  /*1000*/  @UP0 UIMAD.WIDE UR8, UR6, 0x4, UR8 ;  /* 0x00000004060808a5 */ /* 0x000fe2000f8e0208 */
[----:B------:R-:W-:-:S05]  /*1010*/  PLOP3.LUT P2, PT, PT, PT, UP1, 0x80, 0x0 ;  /* 0x000000000000781c */ /* 0x000fca0003f4f018 */
[----:B------:R-:W-:Y:S01]  /*1020*/  @UP1 ULDC.64 UR10, c[0x0][0xa18] ;  /* 0x00028600000a1ab9 */ /* 0x000fe20000000a00 */
[----:B0-23--:R-:W-:Y:S02]  /*1030*/  IMAD.U32 R4, RZ, RZ, UR8 ;  /* 0x00000008ff047e24 */ /* 0x00dfe4000f8e00ff */
[----:B------:R-:W-:Y:S01]  /*1040*/  IMAD.U32 R5, RZ, RZ, UR9 ;  /* 0x00000009ff057e24 */ /* 0x000fe2000f8e00ff */
[----:B------:R-:W-:-:S04]  /*1050*/  @UP1 UIMAD.WIDE UR8, UR6, 0x4, UR10 ;  /* 0x00000004060818a5 */ /* 0x000fc8000f8e020a */
[----:B------:R-:W2:Y:S02]  /*1060*/  @P0 LDG.E R4, desc[UR54][R4.64] ;  /* 0x0000003604040981 */ /* 0x000ea4000c1e1900 */
[----:B-1----:R-:W-:Y:S02]  /*1070*/  IMAD.U32 R6, RZ, RZ, UR8 ;  /* 0x00000008ff067e24 */ /* 0x002fe4000f8e00ff */
[----:B----4-:R-:W-:Y:S01]  /*1080*/  IMAD.U32 R7, RZ, RZ, UR9 ;  /* 0x00000009ff077e24 */ /* 0x010fe2000f8e00ff */
[----:B------:R-:W-:-:S04]  /*1090*/  ULDC.64 UR8, c[0x0][0x418] ;  /* 0x0001060000087ab9 */ /* 0x000fc80000000a00 */
[----:B------:R-:W3:Y:S01]  /*10a0*/  @P2 LDG.E R6, desc[UR54][R6.64] ;  /* 0x0000003606062981 */ /* 0x000ee2000c1e1900 */
[----:B------:R-:W-:Y:S01]  /*10b0*/  UISETP.NE.U32.AND UP0, UPT, UR8, URZ, UPT ;  /* 0x0000003f0800728c */ /* 0x000fe2000bf05070 */
[----:B------:R-:W-:Y:S01]  /*10c0*/  UMOV UR48, URZ ;  /* 0x0000003f00307c82 */ /* 0x000fe20008000000 */
[----:B------:R-:W-:Y:S02]  /*10d0*/  UMOV UR43, UR7 ;  /* 0x00000007002b7c82 */ /* 0x000fe40008000000 */
[----:B------:R-:W-:-:S03]  /*10e0*/  UISETP.NE.AND.EX UP0, UPT, UR9, URZ, UPT, UP0 ;  /* 0x0000003f0900728c */ /* 0x000fc6000bf05300 */
[----:B------:R-:W-:Y:S01]  /*10f0*/  ULDC.64 UR8, c[0x0][0xa20] ;  /* 0x0002880000087ab9 */ /* 0x000fe20000000a00 */
[----:B------:R-:W-:Y:S01]  /*1100*/  USEL UR4, UR4, 0x1, UP0 ;  /* 0x0000000104047887 */ /* 0x000fe20008000000 */
[----:B------:R-:W-:Y:S01]  /*1110*/  ISETP.NE.U32.AND P1, PT, RZ, UR8, PT ;  /* 0x00000008ff007c0c */ /* 0x000fe2000bf25070 */
[----:B------:R-:W-:Y:S02]  /*1120*/  ULDC UR8, c[0x0][0x2f0] ;  /* 0x0000bc0000087ab9 */ /* 0x000fe40000000800 */
[----:B------:R-:W-:Y:S01]  /*1130*/  UIMAD UR4, UR4, UR8, URZ ;  /* 0x00000008040472a4 */ /* 0x000fe2000f8e023f */
[----:B------:R-:W-:Y:S02]  /*1140*/  ISETP.NE.AND.EX P1, PT, RZ, UR9, PT, P1 ;  /* 0x00000009ff007c0c */ /* 0x000fe4000bf25310 */
[----:B--2---:R-:W-:Y:S02]  /*1150*/  @P0 R2UR UR48, R4 ;  /* 0x00000000043002ca */ /* 0x004fe400000e0000 */
[----:B---3--:R-:W-:Y:S01]  /*1160*/  @P2 R2UR UR50, R6 ;  /* 0x00000000063222ca */ /* 0x008fe200000e0000 */
[----:B------:R-:W-:-:S14]  /*1170*/  @P2 BRA `(.L_x_2238) ;  /* 0x0000000000382947 */ /* 0x000fdc0003800000 */
[----:B------:R-:W-:Y:S01]  /*1180*/  ULDC.64 UR8, c[0x0][0xa00] ;  /* 0x0002800000087ab9 */ /* 0x000fe20000000a00 */
[----:B------:R-:W-:Y:S01]  /*1190*/  ULDC UR50, c[0x0][0x288] ;  /* 0x0000a20000327ab9 */ /* 0x000fe20000000800 */
[----:B------:R-:W-:-:S04]  /*11a0*/  ISETP.NE.U32.AND P0, PT, RZ, UR8, PT ;  /* 0x00000008ff007c0c */ /* 0x000fc8000bf05070 */
[----:B------:R-:W-:-:S13]  /*11b0*/  ISETP.NE.AND.EX P0, PT, RZ, UR9, PT, P0 ;  /* 0x00000009ff007c0c */ /* 0x000fda000bf05300 */
[----:B------:R-:W-:Y:S05]  /*11c0*/  @!P0 BRA `(.L_x_2238) ;  /* 0x0000000000248947 */ /* 0x000fea0003800000 */
[----:B------:R-:W-:Y:S02]  /*11d0*/  ULDC.64 UR8, c[0x0][0xa00] ;  /* 0x0002800000087ab9 */ /* 0x000fe40000000a00 */
[----:B------:R-:W-:-:S06]  /*11e0*/  UIMAD.WIDE UR8, UR6, 0x4, UR8 ;  /* 0x00000004060878a5 */ /* 0x000fcc000f8e0208 */
[----:B------:R-:W-:Y:S01]  /*11f0*/  IMAD.U32 R4, RZ, RZ, UR8 ;  /* 0x00000008ff047e24 */ /* 0x000fe2000f8e00ff */
[----:B------:R-:W-:-:S05]  /*1200*/  MOV R5, UR9 ;  /* 0x0000000900057c02 */ /* 0x000fca0008000f00 */
[----:B------:R-:W2:Y:S04]  /*1210*/  LDG.E R3, desc[UR54][R4.64] ;  /* 0x0000003604037981 */ /* 0x000ea8000c1e1900 */
[----:B------:R-:W3:Y:S01]  /*1220*/  LDG.E R0, desc[UR54][R4.64+0x4] ;  /* 0x0000043604007981 */ /* 0x000ee2000c1e1900 */
[----:B--2---:R-:W-:Y:S02]  /*1230*/  R2UR UR50, R3 ;  /* 0x00000000033272ca */ /* 0x004fe400000e0000 */
[----:B---3--:R-:W-:-:S13]  /*1240*/  R2UR UR7, R0 ;  /* 0x00000000000772ca */ /* 0x008fda00000e0000 */
[----:B------:R-:W-:-:S12]  /*1250*/  UIADD3 UR50, -UR50, UR7, URZ ;  /* 0x0000000732327290 */ /* 0x000fd8000fffe13f */
.L_x_2238:
[----:B------:R-:W-:Y:S01]  /*1260*/  UMOV UR44, UR6 ;  /* 0x00000006002c7c82 */ /* 0x000fe20008000000 */
[----:B------:R-:W-:Y:S05]  /*1270*/  @!P1 BRA `(.L_x_2239) ;  /* 0x00000000001c9947 */ /* 0x000fea0003800000 */
[----:B------:R-:W-:Y:S02]  /*1280*/  ULDC.64 UR8, c[0x0][0xa20] ;  /* 0x0002880000087ab9 */ /* 0x000fe40000000a00 */
[----:B------:R-:W-:-:S06]  /*1290*/  UIMAD.WIDE UR6, UR6, 0x4, UR8 ;  /* 0x00000004060678a5 */ /* 0x000fcc000f8e0208 */
[----:B------:R-:W-:Y:S02]  /*12a0*/  IMAD.U32 R4, RZ, RZ, UR6 ;  /* 0x00000006ff047e24 */ /* 0x000fe4000f8e00ff */
[----:B------:R-:W-:-:S05]  /*12b0*/  IMAD.U32 R5, RZ, RZ, UR7 ;  /* 0x00000007ff057e24 */ /* 0x000fca000f8e00ff */
[----:B------:R-:W2:Y:S02]  /*12c0*/  LDG.E R4, desc[UR54][R4.64] ;  /* 0x0000003604047981 */ /* 0x000ea4000c1e1900 */
[----:B--2---:R-:W-:Y:S01]  /*12d0*/  R2UR UR4, R4 ;  /* 0x00000000040472ca */ /* 0x004fe200000e0000 */
[----:B------:R-:W-:-:S14]  /*12e0*/  BRA `(.L_x_2240) ;  /* 0x0000000000347947 */ /* 0x000fdc0003800000 */
.L_x_2239:
        /* <DEDUP_REMOVED lines=13> */
.L_x_2240:
[----:B------:R-:W-:Y:S02]  /*13c0*/  UISETP.NE.AND UP0, UPT, UR46, 0x1, UPT ;  /* 0x000000012e00788c */ /* 0x000fe4000bf05270 */
[----:B------:R-:W-:Y:S02]  /*13d0*/  UIADD3 UR48, -UR48, UR4, URZ ;  /* 0x0000000430307290 */ /* 0x000fe4000fffe13f */
[----:B------:R-:W-:Y:S02]  /*13e0*/  USHF.L.U32 UR45, UR5, 0x6, URZ ;  /* 0x00000006052d7899 */ /* 0x000fe4000800063f */
[----:B------:R-:W-:Y:S01]  /*13f0*/  UIADD3 UR4, UR48, 0x3f, URZ ;  /* 0x0000003f30047890 */ /* 0x000fe2000fffe03f */
[----:B------:R-:W-:-:S03]  /*1400*/  PLOP3.LUT P0, PT, PT, PT, UP0, 0x80, 0x0 ;  /* 0x000000000000781c */ /* 0x000fc60003f0f008 */
[----:B------:R-:W-:-:S04]  /*1410*/  USHF.R.S32.HI UR6, URZ, 0x1f, UR4 ;  /* 0x0000001f3f067899 */ /* 0x000fc80008011404 */
[----:B------:R-:W-:-:S04]  /*1420*/  ULEA.HI UR6, UR6, UR4, URZ, 0x6 ;  /* 0x0000000406067291 */ /* 0x000fc8000f8f303f */
[----:B------:R-:W-:Y:S02]  /*1430*/  USHF.R.S32.HI UR6, URZ, 0x6, UR6 ;  /* 0x000000063f067899 */ /* 0x000fe40008011406 */
[----:B------:R-:W-:Y:S10]  /*1440*/  @!P0 BRA `(.L_x_2241) ;  /* 0x0000002000308947 */ /* 0x000ff40003800000 */
[----:B------:R-:W0:Y:S01]  /*1450*/  LDC.64 R6, c[0x0][0x9e0] ;  /* 0x00027800ff067b82 */ /* 0x000e220000000a00 */
[----:B------:R-:W-:Y:S01]  /*1460*/  ULDC UR4, c[0x0][0x448] ;  /* 0x0001120000047ab9 */ /* 0x000fe20000000800 */
[----:B------:R-:W-:Y:S02]  /*1470*/  UIADD3 UR7, UR45, 0x3f, URZ ;  /* 0x0000003f2d077890 */ /* 0x000fe4000fffe03f */
[----:B------:R-:W-:Y:S02]  /*1480*/  UISETP.NE.AND UP0, UPT, UR4, 0x1, UPT ;  /* 0x000000010400788c */ /* 0x000fe4000bf05270 */
[----:B------:R-:W-:-:S09]  /*1490*/  UIADD3 UR8, UR48, 0x1, -UR50 ;  /* 0x0000000130087890 */ /* 0x000fd2000fffe832 */
[----:B------:R-:W-:Y:S01]  /*14a0*/  @UP0 ULDC UR4, c[0x0][0x44c] ;  /* 0x0001130000040ab9 */ /* 0x000fe20000000800 */
[----:B------:R-:W-:Y:S01]  /*14b0*/  @UP0 ULDC UR9, c[0x0][0x450] ;  /* 0x0001140000090ab9 */ /* 0x000fe20000000800 */
[----:B------:R-:W-:-:S04]  /*14c0*/  UIMAD.WIDE.U32 UR4, UR7, UR4, URZ ;  /* 0x00000004070472a5 */ /* 0x000fc8000f8e003f */
[----:B------:R-:W-:Y:S01]  /*14d0*/  @UP0 USHF.R.U32.HI UR7, URZ, UR9, UR5 ;  /* 0x000000093f070299 */ /* 0x000fe20008011605 */
[----:B0-----:R-:W-:-:S03]  /*14e0*/  ISETP.GE.AND P1, PT, R7, 0x1, PT ;  /* 0x000000010700780c */ /* 0x001fc60003f26270 */
[----:B------:R-:W-:-:S06]  /*14f0*/  UIADD3 UR7, UR8, UR7, URZ ;  /* 0x0000000708077290 */ /* 0x000fcc000fffe03f */
[----:B------:R-:W-:-:S04]  /*1500*/  VIADD R0, R6, UR7 ;  /* 0x0000000706007c36 */ /* 0x000fc80008000000 */
        /* <DEDUP_REMOVED lines=12> */
.L_x_2243:
[----:B------:R-:W-:-:S13]  /*15d0*/  ISETP.NE.AND P0, PT, R7, 0x1, PT ;  /* 0x000000010700780c */ /* 0x000fda0003f05270 */
[----:B------:R-:W0:Y:S02]  /*15e0*/  @P0 LDC.64 R4, c[0x0][0x9e8] ;  /* 0x00027a00ff040b82 */ /* 0x000e240000000a00 */
[----:B0-----:R-:W-:-:S05]  /*15f0*/  @P0 IMAD.HI.U32 R4, R3, R4, RZ ;  /* 0x0000000403040227 */ /* 0x001fca00078e00ff */
[----:B------:R-:W-:-:S07]  /*1600*/  @P0 SHF.R.U32.HI R3, RZ, R5, R4 ;  /* 0x00000005ff030219 */ /* 0x000fce0000011604 */
.L_x_2244:
[----:B------:R-:W-:-:S05]  /*1610*/  IMAD R3, R3, R7, R7 ;  /* 0x0000000703037224 */ /* 0x000fca00078e0207 */
[----:B------:R-:W-:-:S07]  /*1620*/  VIMNMX R0, R0, R3, PT ;  /* 0x0000000300007248 */ /* 0x000fce0003fe0100 */
.L_x_2242:
[----:B------:R-:W-:Y:S01]  /*1630*/  @UP0 ULDC UR4, c[0x0][0x44c] ;  /* 0x0001130000040ab9 */ /* 0x000fe20000000800 */
[----:B------:R-:W-:Y:S01]  /*1640*/  VIADD R0, R0, 0x3f ;  /* 0x0000003f00007836 */ /* 0x000fe20000000000 */
[----:B------:R-:W-:Y:S01]  /*1650*/  UIMAD.WIDE.U32 UR4, UR45, UR4, URZ ;  /* 0x000000042d0472a5 */ /* 0x000fe2000f8e003f */
[----:B------:R-:W-:Y:S01]  /*1660*/  @UP0 ULDC UR8, c[0x0][0x450] ;  /* 0x0001140000080ab9 */ /* 0x000fe20000000800 */
[----:B------:R-:W-:Y:S02]  /*1670*/  UMOV UR7, UR45 ;  /* 0x0000002d00077c82 */ /* 0x000fe40008000000 */
[----:B------:R-:W-:Y:S01]  /*1680*/  @UP0 USHF.R.U32.HI UR7, URZ, UR8, UR5 ;  /* 0x000000083f070299 */ /* 0x000fe20008011605 */
[----:B------:R-:W-:Y:S02]  /*1690*/  SHF.R.S32.HI R3, RZ, 0x1f, R0 ;  /* 0x0000001fff037819 */ /* 0x000fe40000011400 */
[----:B------:R-:W-:Y:S01]  /*16a0*/  ULDC UR4, c[0x0][0x9dc] ;  /* 0x0002770000047ab9 */ /* 0x000fe20000000800 */
[----:B------:R-:W-:Y:S01]  /*16b0*/  UIADD3 UR48, UR7, UR48, -UR50 ;  /* 0x0000003007307290 */ /* 0x000fe2000fffe832 */
[----:B------:R-:W-:-:S03]  /*16c0*/  LEA.HI R3, R3, R0, RZ, 0x6 ;  /* 0x0000000003037211 */ /* 0x000fc600078f30ff */
[----:B------:R-:W-:Y:S01]  /*16d0*/  UIADD3 UR4, UR48, -UR4, URZ ;  /* 0x8000000430047290 */ /* 0x000fe2000fffe03f */
[----:B------:R-:W-:-:S04]  /*16e0*/  SHF.R.S32.HI R3, RZ, 0x6, R3 ;  /* 0x00000006ff037819 */ /* 0x000fc80000011403 */
[----:B------:R-:W-:Y:S02]  /*16f0*/  VIMNMX R4, R3, UR6, PT ;  /* 0x0000000603047c48 */ /* 0x000fe4000bfe0100 */
[----:B------:R-:W-:Y:S01]  /*1700*/  MOV R5, UR4 ;  /* 0x0000000400057c02 */ /* 0x000fe20008000f00 */
        /* <DEDUP_REMOVED lines=11> */
.L_x_2246:
[----:B------:R-:W-:-:S13]  /*17c0*/  ISETP.NE.AND P0, PT, R7, 0x1, PT ;  /* 0x000000010700780c */ /* 0x000fda0003f05270 */
[----:B------:R-:W0:Y:S02]  /*17d0*/  @P0 LDC.64 R8, c[0x0][0x9e8] ;  /* 0x00027a00ff080b82 */ /* 0x000e240000000a00 */
[----:B0-----:R-:W-:-:S05]  /*17e0*/  @P0 IMAD.HI.U32 R6, R0, R8, RZ ;  /* 0x0000000800060227 */ /* 0x001fca00078e00ff */
[----:B------:R-:W-:-:S07]  /*17f0*/  @P0 SHF.R.U32.HI R0, RZ, R9, R6 ;  /* 0x00000009ff000219 */ /* 0x000fce0000011606 */
.L_x_2247:
[----:B------:R-:W-:-:S05]  /*1800*/  IMAD R0, R0, R7, RZ ;  /* 0x0000000700007224 */ /* 0x000fca00078e02ff */
[----:B------:R-:W-:-:S07]  /*1810*/  VIMNMX R5, R5, R0, !PT ;  /* 0x0000000005057248 */ /* 0x000fce0007fe0100 */
.L_x_2245:
[----:B------:R-:W-:Y:S01]  /*1820*/  SHF.R.S32.HI R0, RZ, 0x1f, R5 ;  /* 0x0000001fff007819 */ /* 0x000fe20000011405 */
[----:B------:R-:W-:Y:S01]  /*1830*/  IMAD.MOV.U32 R3, RZ, RZ, RZ ;  /* 0x000000ffff037224 */ /* 0x000fe200078e00ff */
[----:B------:R-:W-:Y:S02]  /*1840*/  PLOP3.LUT P0, PT, PT, PT, PT, 0x80, 0x0 ;  /* 0x000000000000781c */ /* 0x000fe40003f0f070 */
[----:B------:R-:W-:Y:S02]  /*1850*/  CS2R R20, SRZ ;  /* 0x0000000000147805 */ /* 0x000fe4000001ff00 */
[----:B------:R-:W-:Y:S02]  /*1860*/  LEA.HI R0, R0, R5, RZ, 0x6 ;  /* 0x0000000500007211 */ /* 0x000fe400078f30ff */
[----:B------:R-:W-:Y:S02]  /*1870*/  CS2R R150, SRZ ;  /* 0x0000000000967805 */ /* 0x000fe4000001ff00 */
[----:B------:R-:W-:-:S02]  /*1880*/  CS2R R148, SRZ ;  /* 0x0000000000947805 */ /* 0x000fc4000001ff00 */
[----:B------:R-:W-:Y:S02]  /*1890*/  CS2R R146, SRZ ;  /* 0x0000000000927805 */ /* 0x000fe4000001ff00 */
[----:B------:R-:W-:Y:S02]  /*18a0*/  SHF.R.S32.HI R0, RZ, 0x6, R0 ;  /* 0x00000006ff007819 */ /* 0x000fe40000011400 */
[----:B------:R-:W-:Y:S02]  /*18b0*/  CS2R R144, SRZ ;  /* 0x0000000000907805 */ /* 0x000fe4000001ff00 */
[----:B------:R-:W-:Y:S02]  /*18c0*/  CS2R R142, SRZ ;  /* 0x00000000008e7805 */ /* 0x000fe4000001ff00 */
[----:B------:R-:W-:Y:S02]  /*18d0*/  CS2R R140, SRZ ;  /* 0x00000000008c7805 */ /* 0x000fe4000001ff00 */
[----:B------:R-:W-:-:S02]  /*18e0*/  VIMNMX R0, RZ, R0, !PT ;  /* 0x00000000ff007248 */ /* 0x000fc40007fe0100 */
[----:B------:R-:W-:Y:S02]  /*18f0*/  CS2R R138, SRZ ;  /* 0x00000000008a7805 */ /* 0x000fe4000001ff00 */
[----:B------:R-:W-:Y:S02]  /*1900*/  CS2R R136, SRZ ;  /* 0x0000000000887805 */ /* 0x000fe4000001ff00 */
[----:B------:R-:W-:Y:S02]  /*1910*/  CS2R R134, SRZ ;  /* 0x0000000000867805 */ /* 0x000fe4000001ff00 */
[----:B------:R-:W-:Y:S02]  /*1920*/  ISETP.GT.AND P1, PT, R4, R0, PT ;  /* 0x000000000400720c */ /* 0x000fe40003f24270 */
        /* <DEDUP_REMOVED lines=71> */
.L_x_2249:
[----:B------:R-:W-:Y:S01]  /*1da0*/  ULEA UR21, UR38, UR41, 0x3 ;  /* 0x0000002926157291 */ /* 0x000fe2000f8e183f */
[----:B------:R-:W-:-:S05]  /*1db0*/  IMAD.U32 R3, RZ, RZ, UR37 ;  /* 0x00000025ff037e24 */ /* 0x000fca000f8e00ff */
[----:B------:R-:W-:-:S04]  /*1dc0*/  SHF.L.U32 R3, R3, 0x1f, RZ ;  /* 0x0000001f03037819 */ /* 0x000fc800000006ff */
[----:B------:R-:W0:Y:S02]  /*1dd0*/  SYNCS.PHASECHK.TRANS64.TRYWAIT P1, [UR21+0x28c50], R3 ;  /* 0x028c5003ff0075a7 */ /* 0x000e240008020155 */
[----:B0-----:R-:W-:Y:S05]  /*1de0*/  @!P1 BRA `(.L_x_2250) ;  /* 0x0000014c00309947 */ /* 0x001fea0003800000 */
.L_x_2448:
        /* <DEDUP_REMOVED lines=38> */
.L_x_2251:
[----:B0-----:R-:W-:Y:S01]  /*2050*/  VIADD R3, R4, 0xfffffffe ;  /* 0xfffffffe04037836 */ /* 0x001fe20000000000 */
[----:B------:R-:W-:-:S04]  /*2060*/  UIADD3 UR6, UR21, 0x28c60, URZ ;  /* 0x00028c6015067890 */ /* 0x000fc8000fffe03f */
[----:B------:R-:W-:Y:S01]  /*2070*/  ISETP.GE.AND P1, PT, R3, R0, PT ;  /* 0x000000000300720c */ /* 0x000fe20003f26270 */
[----:B------:R-:W-:-:S09]  /*2080*/  UPRMT UR6, UR40, 0x654, UR6 ;  /* 0x0000065428067896 */ /* 0x000fd20008000006 */
[----:B------:R-:W-:Y:S03]  /*2090*/  SYNCS.ARRIVE.TRANS64.RED.A1T0 RZ, [UR6], RZ ;  /* 0x000000ffffff79a7 */ /* 0x000fe60008100406 */
[----:B------:R-:W-:Y:S05]  /*20a0*/  @!P1 BRA `(.L_x_2252) ;  /* 0x0000000800d89947 */ /* 0x000fea0003800000 */
.L_x_2258:
[----:B------:R-:W-:Y:S01]  /*20b0*/  BAR.SYNC.DEFER_BLOCKING 0xe, 0x100 ;  /* 0x0384000000007b1d */ /* 0x000fe20000010000 */
[----:B-1----:R-:W-:Y:S01]  /*20c0*/  IMAD.U32 R5, RZ, RZ, UR38 ;  /* 0x00000026ff057e24 */ /* 0x002fe2000f8e00ff */
[----:B------:R-:W-:Y:S01]  /*20d0*/  UIADD3 UR38, UR38, 0x1, URZ ;  /* 0x0000000126267890 */ /* 0x000fe2000fffe03f */
[C---:B------:R-:W-:Y:S01]  /*20e0*/  ISETP.GT.AND P2, PT, R3.reuse, R0, PT ;  /* 0x000000000300720c */ /* 0x040fe20003f44270 */
[----:B------:R-:W-:Y:S02]  /*20f0*/  VIADD R3, R3, 0xffffffff ;  /* 0xffffffff03037836 */ /* 0x000fe40000000000 */
[----:B0-----:R-:W-:Y:S01]  /*2100*/  LEA R4, R5, R16, 0x6 ;  /* 0x0000001005047211 */ /* 0x001fe200078e30ff */
        /* <DEDUP_REMOVED lines=137> */
.L_x_2253:
[----:B------:R-:W-:Y:S01]  /*29a0*/  ULEA UR21, UR38, UR41, 0x3 ;  /* 0x0000002926157291 */ /* 0x000fe2000f8e183f */
[----:B------:R-:W-:-:S05]  /*29b0*/  IMAD.U32 R4, RZ, RZ, UR37 ;  /* 0x00000025ff047e24 */ /* 0x000fca000f8e00ff */
[----:B------:R-:W-:-:S04]  /*29c0*/  SHF.L.U32 R4, R4, 0x1f, RZ ;  /* 0x0000001f04047819 */ /* 0x000fc800000006ff */
[----:B------:R0:W1:Y:S01]  /*29d0*/  SYNCS.PHASECHK.TRANS64.TRYWAIT P1, [UR21+0x28c50], R4 ;  /* 0x028c5004ff0075a7 */ /* 0x0000620008020155 */
[----:B------:R-:W-:Y:S05]  /*29e0*/  @!P0 BRA `(.L_x_2254) ;  /* 0x0000000000048947 */ /* 0x000fea0003800000 */
[----:B------:R-:W-:Y:S01]  /*29f0*/  BPT.TRAP 0x1 ;  /* 0x000000040000795c */ /* 0x000fe20000300000 */
.L_x_2254:
[----:B-1----:R-:W-:Y:S05]  /*2a00*/  @P1 BRA `(.L_x_2255) ;  /* 0x0000000000081947 */ /* 0x002fea0003800000 */
[----:B------:R-:W1:Y:S02]  /*2a10*/  SYNCS.PHASECHK.TRANS64.TRYWAIT P1, [UR21+0x28c50], R4 ;  /* 0x028c5004ff0075a7 */ /* 0x000e640008020155 */
[----:B-1----:R-:W-:Y:S05]  /*2a20*/  @!P1 BRA `(.L_x_2256) ;  /* 0x0000014000389947 */ /* 0x002fea0003800000 */
.L_x_2255:
        /* <DEDUP_REMOVED lines=26> */
.L_x_2257:
[----:B------:R-:W-:-:S04]  /*2bd0*/  UIADD3 UR6, UR21, 0x28c60, URZ ;  /* 0x00028c6015067890 */ /* 0x000fc8000fffe03f */
[----:B------:R-:W-:-:S09]  /*2be0*/  UPRMT UR6, UR40, 0x654, UR6 ;  /* 0x0000065428067896 */ /* 0x000fd20008000006 */
[----:B------:R-:W-:Y:S01]  /*2bf0*/  SYNCS.ARRIVE.TRANS64.RED.A1T0 RZ, [UR6], RZ ;  /* 0x000000ffffff79a7 */ /* 0x000fe20008100406 */
[----:B------:R-:W-:Y:S05]  /*2c00*/  @P2 BRA `(.L_x_2258) ;  /* 0xfffffff400282947 */ /* 0x000fea000383ffff */
.L_x_2252:
[----:B------:R-:W-:Y:S01]  /*2c10*/  BAR.SYNC.DEFER_BLOCKING 0xe, 0x100 ;  /* 0x0384000000007b1d */ /* 0x000fe20000010000 */
[----:B------:R-:W-:Y:S01]  /*2c20*/  IMAD.U32 R3, RZ, RZ, UR38 ;  /* 0x00000026ff037e24 */ /* 0x000fe2000f8e00ff */
[----:B------:R-:W-:Y:S01]  /*2c30*/  UIADD3 UR38, UR38, 0x1, URZ ;  /* 0x0000000126267890 */ /* 0x000fe2000fffe03f */
[----:B------:R-:W-:Y:S01]  /*2c40*/  PLOP3.LUT P0, PT, PT, PT, PT, 0x8, 0x0 ;  /* 0x000000000000781c */ /* 0x000fe20003f0e170 */
[----:B------:R-:W-:Y:S02]  /*2c50*/  IMAD.MOV.U32 R20, RZ, RZ, RZ ;  /* 0x000000ffff147224 */ /* 0x000fe400078e00ff */
[----:B------:R-:W-:Y:S01]  /*2c60*/  IMAD R0, R3, 0x40, R16 ;  /* 0x0000004003007824 */ /* 0x000fe200078e0210 */
[----:B------:R-:W-:-:S04]  /*2c70*/  UISETP.NE.AND UP0, UPT, UR38, 0x2, UPT ;  /* 0x000000022600788c */ /* 0x000fc8000bf05270 */
[----:B01----:R-:W-:Y:S01]  /*2c80*/  LEA R4, R0, UR41, 0x2 ;  /* 0x0000002900047c11 */ /* 0x003fe2000f8e10ff */
        /* <DEDUP_REMOVED lines=136> */
.L_x_2241:
[----:B------:R-:W-:Y:S01]  /*3510*/  ULDC UR4, c[0x0][0x448] ;  /* 0x0001120000047ab9 */ /* 0x000fe20000000800 */
[----:B------:R-:W-:Y:S02]  /*3520*/  UIADD3 UR7, UR45, 0x3f, URZ ;  /* 0x0000003f2d077890 */ /* 0x000fe4000fffe03f */
[----:B------:R-:W-:Y:S02]  /*3530*/  UISETP.NE.AND UP0, UPT, UR4, 0x1, UPT ;  /* 0x000000010400788c */ /* 0x000fe4000bf05270 */
[----:B------:R-:W-:Y:S01]  /*3540*/  UIADD3 UR10, UR48, 0x1, -UR50 ;  /* 0x00000001300a7890 */ /* 0x000fe2000fffe832 */
[----:B------:R-:W-:Y:S01]  /*3550*/  ULDC.64 UR4, c[0x0][0x9e0] ;  /* 0x0002780000047ab9 */ /* 0x000fe20000000a00 */
[----:B------:R-:W-:-:S07]  /*3560*/  UP2UR UR52, UPR, URZ, 0x1 ;  /* 0x000000013f347883 */ /* 0x000fce0008000000 */
        /* <DEDUP_REMOVED lines=21> */
.L_x_2260:
[----:B------:R-:W-:-:S11]  /*36c0*/  UISETP.NE.AND UP0, UPT, UR5, 0x1, UPT ;  /* 0x000000010500788c */ /* 0x000fd6000bf05270 */
[----:B------:R-:W-:Y:S02]  /*36d0*/  @UP0 ULDC.64 UR10, c[0x0][0x9e8] ;  /* 0x00027a00000a0ab9 */ /* 0x000fe40000000a00 */
[----:B------:R-:W-:-:S04]  /*36e0*/  UIMAD.WIDE.U32 UR8, UR4, UR10, URZ ;  /* 0x0000000a040872a5 */ /* 0x000fc8000f8e003f */
[----:B------:R-:W-:-:S12]  /*36f0*/  @UP0 USHF.R.U32.HI UR4, URZ, UR11, UR9 ;  /* 0x0000000b3f040299 */ /* 0x000fd80008011609 */
.L_x_2261:
[----:B------:R-:W-:-:S06]  /*3700*/  UIMAD UR4, UR4, UR5, UR5 ;  /* 0x00000005040472a4 */ /* 0x000fcc000f8e0205 */
[----:B------:R-:W-:-:S07]  /*3710*/  VIMNMX R0, R0, UR4, PT ;  /* 0x0000000400007c48 */ /* 0x000fce000bfe0100 */
.L_x_2259:
[----:B------:R-:W-:Y:S01]  /*3720*/  UISETP.NE.AND UP0, UPT, UR52, URZ, UPT ;  /* 0x0000003f3400728c */ /* 0x000fe2000bf05270 */
[----:B------:R-:W-:Y:S01]  /*3730*/  VIADD R0, R0, 0x3f ;  /* 0x0000003f00007836 */ /* 0x000fe20000000000 */
[----:B------:R-:W-:-:S04]  /*3740*/  UMOV UR4, UR45 ;  /* 0x0000002d00047c82 */ /* 0x000fc80008000000 */
[----:B------:R-:W-:-:S04]  /*3750*/  SHF.R.S32.HI R3, RZ, 0x1f, R0 ;  /* 0x0000001fff037819 */ /* 0x000fc80000011400 */
[----:B------:R-:W-:Y:S01]  /*3760*/  LEA.HI R3, R3, R0, RZ, 0x6 ;  /* 0x0000000003037211 */ /* 0x000fe200078f30ff */
[----:B------:R-:W-:Y:S01]  /*3770*/  @UP0 ULDC UR8, c[0x0][0x44c] ;  /* 0x0001130000080ab9 */ /* 0x000fe20000000800 */
[----:B------:R-:W-:Y:S01]  /*3780*/  @UP0 ULDC UR7, c[0x0][0x450] ;  /* 0x0001140000070ab9 */ /* 0x000fe20000000800 */
[----:B------:R-:W-:Y:S01]  /*3790*/  UIMAD.WIDE.U32 UR8, UR45, UR8, URZ ;  /* 0x000000082d0872a5 */ /* 0x000fe2000f8e003f */
[----:B------:R-:W-:-:S03]  /*37a0*/  SHF.R.S32.HI R3, RZ, 0x6, R3 ;  /* 0x00000006ff037819 */ /* 0x000fc60000011403 */
[----:B------:R-:W-:Y:S01]  /*37b0*/  @UP0 USHF.R.U32.HI UR4, URZ, UR7, UR9 ;  /* 0x000000073f040299 */ /* 0x000fe20008011609 */
[----:B------:R-:W-:Y:S01]  /*37c0*/  VIMNMX R168, R3, UR6, PT ;  /* 0x0000000603a87c48 */ /* 0x000fe2000bfe0100 */
[----:B------:R-:W-:Y:S02]  /*37d0*/  UISETP.GE.AND UP0, UPT, UR5, 0x1, UPT ;  /* 0x000000010500788c */ /* 0x000fe4000bf06270 */
[----:B------:R-:W-:Y:S01]  /*37e0*/  UIADD3 UR4, UR4, UR48, -UR50 ;  /* 0x0000003004047290 */ /* 0x000fe2000fffe832 */
        /* <DEDUP_REMOVED lines=14> */
.L_x_2263:
[----:B------:R-:W-:-:S11]  /*38d0*/  UISETP.NE.AND UP0, UPT, UR5, 0x1, UPT ;  /* 0x000000010500788c */ /* 0x000fd6000bf05270 */
[----:B------:R-:W-:Y:S02]  /*38e0*/  @UP0 ULDC.64 UR10, c[0x0][0x9e8] ;  /* 0x00027a00000a0ab9 */ /* 0x000fe40000000a00 */
[----:B------:R-:W-:-:S04]  /*38f0*/  UIMAD.WIDE.U32 UR6, UR4, UR10, URZ ;  /* 0x0000000a040672a5 */ /* 0x000fc8000f8e003f */
[----:B------:R-:W-:-:S12]  /*3900*/  @UP0 USHF.R.U32.HI UR4, URZ, UR11, UR7 ;  /* 0x0000000b3f040299 */ /* 0x000fd80008011607 */
.L_x_2264:
[----:B------:R-:W-:-:S04]  /*3910*/  UIMAD UR4, UR4, UR5, URZ ;  /* 0x00000005040472a4 */ /* 0x000fc8000f8e023f */
[----:B------:R-:W-:-:S04]  /*3920*/  UISETP.LT.AND UP0, UPT, UR8, UR4, UPT ;  /* 0x000000040800728c */ /* 0x000fc8000bf01270 */
[----:B------:R-:W-:-:S12]  /*3930*/  USEL UR8, UR8, UR4, !UP0 ;  /* 0x0000000408087287 */ /* 0x000fd8000c000000 */
.L_x_2262:
[----:B------:R-:W-:Y:S01]  /*3940*/  USHF.R.S32.HI UR4, URZ, 0x1f, UR8 ;  /* 0x0000001f3f047899 */ /* 0x000fe20008011408 */
[----:B------:R-:W-:Y:S02]  /*3950*/  PLOP3.LUT P0, PT, PT, PT, PT, 0x80, 0x0 ;  /* 0x000000000000781c */ /* 0x000fe40003f0f070 */
[----:B------:R-:W-:Y:S02]  /*3960*/  CS2R R20, SRZ ;  /* 0x0000000000147805 */ /* 0x000fe4000001ff00 */
[----:B------:R-:W-:Y:S01]  /*3970*/  MOV R3, RZ ;  /* 0x000000ff00037202 */ /* 0x000fe20000000f00 */
[----:B------:R-:W-:Y:S01]  /*3980*/  ULEA.HI UR4, UR4, UR8, URZ, 0x6 ;  /* 0x0000000804047291 */ /* 0x000fe2000f8f303f */
[----:B------:R-:W-:Y:S02]  /*3990*/  CS2R R150, SRZ ;  /* 0x0000000000967805 */ /* 0x000fe4000001ff00 */
        /* <DEDUP_REMOVED lines=16> */
[----:B------:R-:W-:Y:S02]  /*3aa0*/  ISETP.GT.AND P1, PT, R168, UR47, PT ;  /* 0x0000002fa8007c0c */ /* 0x000fe4000bf24270 */
        /* <DEDUP_REMOVED lines=44> */
[----:B------:R-:W-:Y:S01]  /*3d70*/  CS2R R34, SRZ ;  /* 0x0000000000227805 */ /* 0x000fe2000001ff00 */
[----:B------:R-:W-:Y:S01]  /*3d80*/  IMAD.MOV.U32 R169, RZ, RZ, RZ ;  /* 0x000000ffffa97224 */ /* 0x000fe200078e00ff */
[----:B------:R-:W-:Y:S01]  /*3d90*/  CS2R R30, SRZ ;  /* 0x00000000001e7805 */ /* 0x000fe2000001ff00 */
[----:B------:R-:W-:Y:S01]  /*3da0*/  IMAD.MOV.U32 R28, RZ, RZ, RZ ;  /* 0x000000ffff1c7224 */ /* 0x000fe200078e00ff */
[----:B------:R-:W-:Y:S02]  /*3db0*/  CS2R R170, SRZ ;  /* 0x0000000000aa7805 */ /* 0x000fe4000001ff00 */
[----:B------:R-:W-:Y:S01]  /*3dc0*/  CS2R R26, SRZ ;  /* 0x00000000001a7805 */ /* 0x000fe2000001ff00 */
[----:B------:R-:W-:Y:S01]  /*3dd0*/  IMAD.MOV.U32 R172, RZ, RZ, RZ ;  /* 0x000000ffffac7224 */ /* 0x000fe200078e00ff */
        /* <DEDUP_REMOVED lines=31> */
.L_x_2265:
        /* <DEDUP_REMOVED lines=9> */
.L_x_2449:
[----:B------:R-:W-:Y:S05]  /*4060*/  @!P0 BRA `(.L_x_2267) ;  /* 0x0000000000048947 */ /* 0x000fea0003800000 */
[----:B------:R-:W-:Y:S01]  /*4070*/  BPT.TRAP 0x1 ;  /* 0x000000040000795c */ /* 0x000fe20000300000 */
.L_x_2267:
[----:B------:R-:W-:Y:S02]  /*4080*/  IMAD.U32 R7, RZ, RZ, UR38 ;  /* 0x00000026ff077e24 */ /* 0x000fe4000f8e00ff */
[----:B------:R-:W-:-:S03]  /*4090*/  IMAD.U32 R8, RZ, RZ, UR37 ;  /* 0x00000025ff087e24 */ /* 0x000fc6000f8e00ff */
[----:B------:R-:W-:Y:S02]  /*40a0*/  LEA R7, R7, UR41, 0x3 ;  /* 0x0000002907077c11 */ /* 0x000fe4000f8e18ff */
[----:B------:R-:W-:-:S04]  /*40b0*/  SHF.L.U32 R8, R8, 0x1f, RZ ;  /* 0x0000001f08087819 */ /* 0x000fc800000006ff */
[----:B------:R1:W2:Y:S01]  /*40c0*/  SYNCS.PHASECHK.TRANS64.TRYWAIT P1, [R7+URZ+0x28c30], R8 ;  /* 0x028c3008070075a7 */ /* 0x0002a2000802017f */
[----:B------:R-:W-:Y:S05]  /*40d0*/  @!P0 BRA `(.L_x_2268) ;  /* 0x0000000000048947 */ /* 0x000fea0003800000 */
[----:B------:R-:W-:Y:S01]  /*40e0*/  BPT.TRAP 0x1 ;  /* 0x000000040000795c */ /* 0x000fe20000300000 */
.L_x_2268:
[----:B--2---:R-:W-:Y:S05]  /*40f0*/  @P1 BRA `(.L_x_2269) ;  /* 0x0000000000081947 */ /* 0x004fea0003800000 */
[----:B------:R-:W2:Y:S02]  /*4100*/  SYNCS.PHASECHK.TRANS64.TRYWAIT P1, [R7+URZ+0x28c30], R8 ;  /* 0x028c3008070075a7 */ /* 0x000ea4000802017f */
[----:B--2---:R-:W-:Y:S05]  /*4110*/  @!P1 BRA `(.L_x_2270) ;  /* 0x0000012800ac9947 */ /* 0x004fea0003800000 */
.L_x_2269:
        /* <DEDUP_REMOVED lines=40> */
.L_x_2271:
[----:B------:R-:W-:Y:S01]  /*43a0*/  UISETP.NE.AND UP1, UPT, UR52, URZ, UPT ;  /* 0x0000003f3400728c */ /* 0x000fe2000bf25270 */
[----:B------:R-:W-:Y:S01]  /*43b0*/  IADD3 R3, R185, UR45, RZ ;  /* 0x0000002db9037c10 */ /* 0x000fe2000fffe0ff */
[----:B------:R-:W-:Y:S01]  /*43c0*/  IMAD.MOV.U32 R5, RZ, RZ, -0x40 ;  /* 0xffffffc0ff057424 */ /* 0x000fe200078e00ff */
[----:B------:R-:W-:Y:S01]  /*43d0*/  R2UR UR6, R7 ;  /* 0x00000000070672ca */ /* 0x000fe200000e0000 */
[----:B------:R-:W-:Y:S02]  /*43e0*/  UISETP.NE.AND UP0, UPT, UR51, URZ, UPT ;  /* 0x0000003f3300728c */ /* 0x000fe4000bf05270 */
[----:B------:R-:W-:Y:S01]  /*43f0*/  PLOP3.LUT P1, PT, PT, PT, UP1, 0x80, 0x0 ;  /* 0x000000000000781c */ /* 0x000fe20003f2f018 */
[----:B------:R-:W-:Y:S01]  /*4400*/  ULDC UR7, c[0x0][0x9d8] ;  /* 0x0002760000077ab9 */ /* 0x000fe20000000800 */
[----:B------:R-:W-:Y:S01]  /*4410*/  PLOP3.LUT P2, PT, PT, PT, UP1, 0x80, 0x0 ;  /* 0x000000000000781c */ /* 0x000fe20003f4f018 */
[----:B------:R-:W-:Y:S02]  /*4420*/  IMAD R5, R168, R5, 0x41 ;  /* 0x00000041a8057424 */ /* 0x000fe400078e0205 */
[----:B------:R-:W-:Y:S01]  /*4430*/  FMUL.FTZ R24, R24, UR7 ;  /* 0x0000000718187c20 */ /* 0x000fe20008410000 */
        /* <DEDUP_REMOVED lines=12> */
[----:B------:R-:W-:Y:S01]  /*4500*/  FMUL.FTZ R33, R33, UR7 ;  /* 0x0000000721217c20 */ /* 0x000fe20008410000 */
[----:B------:R-:W-:Y:S01]  /*4510*/  @P2 SHF.R.U32.HI R3, RZ, UR10, R4 ;  /* 0x0000000aff032c19 */ /* 0x000fe20008011604 */
[----:B------:R-:W-:Y:S01]  /*4520*/  FMUL.FTZ R36, R36, UR7 ;  /* 0x0000000724247c20 */ /* 0x000fe20008410000 */
[----:B------:R-:W-:Y:S01]  /*4530*/  FMUL.FTZ R37, R37, UR7 ;  /* 0x0000000725257c20 */ /* 0x000fe20008410000 */
[----:B------:R-:W-:Y:S01]  /*4540*/  FMUL.FTZ R40, R40, UR7 ;  /* 0x0000000728287c20 */ /* 0x000fe20008410000 */
[----:B------:R-:W-:Y:S01]  /*4550*/  FMUL.FTZ R41, R41, UR7 ;  /* 0x0000000729297c20 */ /* 0x000fe20008410000 */
[----:B------:R-:W0:Y:S01]  /*4560*/  SHFL.IDX PT, R6, R3, RZ, 0x1c1f ;  /* 0x001c1fff03067589 */ /* 0x000e2200000e0000 */
        /* <DEDUP_REMOVED lines=16> */
[----:B------:R-:W-:Y:S01]  /*4670*/  FMUL.FTZ R34, R34, UR7 ;  /* 0x0000000722227c20 */ /* 0x000fe20008410000 */
[----:B------:R-:W-:Y:S01]  /*4680*/  IADD3 R4, -R2, UR48, R5 ;  /* 0x0000003002047c10 */ /* 0x000fe2000fffe105 */
[----:B------:R-:W3:Y:S01]  /*4690*/  MUFU.TANH R24, R24 ;  /* 0x0000001800187308 */ /* 0x000ee20000002400 */
[----:B------:R-:W-:Y:S01]  /*46a0*/  ULDC UR20, c[0x0][0x9dc] ;  /* 0x0002770000147ab9 */ /* 0x000fe20000000800 */
[----:B------:R-:W-:Y:S01]  /*46b0*/  SYNCS.ARRIVE.TRANS64.RED.A1T0 RZ, [UR6], RZ ;  /* 0x000000ffffff79a7 */ /* 0x000fe20008100406 */
[----:B------:R-:W-:Y:S01]  /*46c0*/  FMUL.FTZ R31, R31, UR7 ;  /* 0x000000071f1f7c20 */ /* 0x000fe20008410000 */
[----:B------:R-:W-:Y:S01]  /*46d0*/  ULOP3.LUT UR6, URZ, UR20, URZ, 0x33, !UPT ;  /* 0x000000143f067292 */ /* 0x000fe2000f8e333f */
[----:B------:R-:W-:Y:S01]  /*46e0*/  FMUL.FTZ R35, R35, UR7 ;  /* 0x0000000723237c20 */ /* 0x000fe20008410000 */
[----:B------:R-:W-:Y:S01]  /*46f0*/  VIADD R4, R4, -UR50 ;  /* 0x8000003204047c36 */ /* 0x000fe20008000000 */
[----:B------:R-:W-:Y:S01]  /*4700*/  ULDC UR14, c[0x0][0x9e0] ;  /* 0x00027800000e7ab9 */ /* 0x000fe20000000800 */
[----:B------:R-:W4:Y:S01]  /*4710*/  MUFU.TANH R25, R25 ;  /* 0x0000001900197308 */ /* 0x000f220000002400 */
[----:B------:R-:W-:-:S07]  /*4720*/  FMUL.FTZ R38, R38, UR7 ;  /* 0x0000000726267c20 */ /* 0x000fce0008410000 */
        /* <DEDUP_REMOVED lines=28> */
[----:B-----5:R-:W-:-:S04]  /*48f0*/  LEA R34, R168, 0xffffffc0, 0x6 ;  /* 0xffffffc0a8227811 */ /* 0x020fc800078e30ff */
[----:B------:R-:W-:-:S03]  /*4900*/  IADD3 R10, -R2, UR48, -R34 ;  /* 0x00000030020a7c10 */ /* 0x000fc6000fffe922 */
[----:B------:R5:W2:Y:S01]  /*4910*/  MUFU.TANH R13, R35 ;  /* 0x00000023000d7308 */ /* 0x000aa20000002400 */
[----:B-1----:R-:W-:-:S07]  /*4920*/  VIADD R31, R4, UR14 ;  /* 0x0000000e041f7c36 */ /* 0x002fce0008000000 */
[----:B------:R1:W2:Y:S01]  /*4930*/  MUFU.TANH R14, R38 ;  /* 0x00000026000e7308 */ /* 0x0002a20000002400 */
[----:B-----5:R-:W-:Y:S01]  /*4940*/  VIADD R35, R4, UR6 ;  /* 0x0000000604237c36 */ /* 0x020fe20008000000 */
[----:B0-----:R-:W-:Y:S01]  /*4950*/  VIADDMNMX R4, R6, R31, R10, PT ;  /* 0x0000001f06047246 */ /* 0x001fe2000380010a */
[----:B-1----:R-:W-:Y:S02]  /*4960*/  VIADD R38, R5, 0xffffffff ;  /* 0xffffffff05267836 */ /* 0x002fe40000000000 */
[----:B------:R-:W-:Y:S01]  /*4970*/  IMAD.IADD R5, R35, 0x1, R6 ;  /* 0x0000000123057824 */ /* 0x000fe200078e0206 */
[----:B---34-:R-:W-:Y:S06]  /*4980*/  @P1 BRA `(.L_x_2272) ;  /* 0x0000000000641947 */ /* 0x018fec0003800000 */
[----:B------:R-:W-:Y:S01]  /*4990*/  IMAD.U32 R9, RZ, RZ, UR50 ;  /* 0x00000032ff097e24 */ /* 0x000fe2000f8e00ff */
[----:B------:R-:W-:Y:S04]  /*49a0*/  BSSY B0, `(.L_x_2273) ;  /* 0x0000013000007945 */ /* 0x000fe80003800000 */
[----:B------:R-:W-:-:S04]  /*49b0*/  IADD3 R9, -R9, UR48, R6 ;  /* 0x0000003009097c10 */ /* 0x000fc8000fffe106 */
        /* <DEDUP_REMOVED lines=11> */
.L_x_2274:
[----:B------:R-:W-:Y:S02]  /*4a70*/  ULDC UR6, c[0x0][0x9e4] ;  /* 0x0002790000067ab9 */ /* 0x000fe40000000800 */
[----:B------:R-:W-:-:S04]  /*4a80*/  MOV R39, UR6 ;  /* 0x0000000600277c02 */ /* 0x000fc80008000f00 */
[----:B------:R-:W-:-:S13]  /*4a90*/  ISETP.NE.AND P1, PT, R39, 0x1, PT ;  /* 0x000000012700780c */ /* 0x000fda0003f25270 */
[----:B------:R-:W0:Y:S02]  /*4aa0*/  @P1 LDC.64 R42, c[0x0][0x9e8] ;  /* 0x00027a00ff2a1b82 */ /* 0x000e240000000a00 */
[----:B0-----:R-:W-:-:S05]  /*4ab0*/  @P1 IMAD.HI.U32 R6, R9, R42, RZ ;  /* 0x0000002a09061227 */ /* 0x001fca00078e00ff */
[----:B------:R-:W-:-:S07]  /*4ac0*/  @P1 SHF.R.U32.HI R9, RZ, R43, R6 ;  /* 0x0000002bff091219 */ /* 0x000fce0000011606 */
.L_x_2275:
[----:B------:R-:W-:Y:S05]  /*4ad0*/  BSYNC B0 ;  /* 0x0000000000007941 */ /* 0x000fea0003800000 */
.L_x_2273:
[----:B------:R-:W-:-:S04]  /*4ae0*/  IMAD R9, R9, R39, -R34 ;  /* 0x0000002709097224 */ /* 0x000fc800078e0a22 */
[----:B------:R-:W-:-:S05]  /*4af0*/  IMAD.IADD R9, R9, 0x1, -R2 ;  /* 0x0000000109097824 */ /* 0x000fca00078e0a02 */
[----:B------:R-:W-:Y:S02]  /*4b00*/  VIADDMNMX R4, R9, R39, R4, PT ;  /* 0x0000002709047246 */ /* 0x000fe40003800104 */
[----:B------:R-:W-:-:S07]  /*4b10*/  VIMNMX R5, R5, R9, !PT ;  /* 0x0000000905057248 */ /* 0x000fce0007fe0100 */
.L_x_2272:
[C---:B------:R-:W-:Y:S01]  /*4b20*/  ISETP.GE.AND P2, PT, R38.reuse, 0x9, PT ;  /* 0x000000092600780c */ /* 0x040fe20003f46270 */
[----:B------:R-:W-:Y:S01]  /*4b30*/  UISETP.NE.AND UP0, UPT, UR51, URZ, UPT ;  /* 0x0000003f3300728c */ /* 0x000fe2000bf05270 */
[----:B------:R-:W-:Y:S02]  /*4b40*/  ISETP.GE.AND P1, PT, R38, 0x2, PT ;  /* 0x000000022600780c */ /* 0x000fe40003f26270 */
        /* <DEDUP_REMOVED lines=40> */
[C---:B------:R-:W-:Y:S02]  /*4dd0*/  ISETP.GT.AND P3, PT, R5.reuse, 0x28, !P4 ;  /* 0x000000280500780c */ /* 0x040fe40006764270 */
        /* <DEDUP_REMOVED lines=27> */
[----:B------:R-:W-:Y:S01]  /*4f90*/  ISETP.GE.AND P6, PT, R38, 0x3a, PT ;  /* 0x0000003a2600780c */ /* 0x000fe20003fc6270 */
[----:B------:R-:W0:Y:S03]  /*4fa0*/  SHFL.IDX PT, R24, R3, 0x1, 0x1c1f ;  /* 0x003c1f0003187f89 */ /* 0x000e2600000e0000 */
[----:B------:R-:W-:Y:S02]  /*4fb0*/  P2R R38, PR, RZ, 0x40 ;  /* 0x00000040ff267803 */ /* 0x000fe40000000000 */
[----:B------:R-:W-:-:S04]  /*4fc0*/  ISETP.GT.AND P6, PT, R5, 0x39, !P6 ;  /* 0x000000390500780c */ /* 0x000fc800077c4270 */
[----:B------:R-:W-:-:S04]  /*4fd0*/  ISETP.LT.OR P6, PT, R4, 0x3a, P6 ;  /* 0x0000003a0400780c */ /* 0x000fc800037c1670 */
[----:B------:R-:W-:Y:S02]  /*4fe0*/  FSEL R74, R53, -INF , !P6 ;  /* 0xff800000354a7808 */ /* 0x000fe40007000000 */
[----:B------:R-:W-:Y:S02]  /*4ff0*/  PLOP3.LUT P6, PT, PT, PT, UP0, 0x40, 0x0 ;  /* 0x000000000000781c */ /* 0x000fe40003fce808 */
[----:B0-----:R-:W-:Y:S01]  /*5000*/  VIADDMNMX R4, R24, R31, R10, PT ;  /* 0x0000001f18047246 */ /* 0x001fe2000380010a */
[----:B------:R-:W-:-:S10]  /*5010*/  IMAD.IADD R6, R35, 0x1, R24 ;  /* 0x0000000123067824 */ /* 0x000fd400078e0218 */
[----:B------:R-:W-:Y:S05]  /*5020*/  @P6 BRA `(.L_x_2276) ;  /* 0x0000000000646947 */ /* 0x000fea0003800000 */
        /* <DEDUP_REMOVED lines=14> */
.L_x_2278:
[----:B------:R-:W-:Y:S02]  /*5110*/  ULDC UR6, c[0x0][0x9e4] ;  /* 0x0002790000067ab9 */ /* 0x000fe40000000800 */
[----:B------:R-:W-:-:S05]  /*5120*/  IMAD.U32 R5, RZ, RZ, UR6 ;  /* 0x00000006ff057e24 */ /* 0x000fca000f8e00ff */
[----:B------:R-:W-:-:S13]  /*5130*/  ISETP.NE.AND P6, PT, R5, 0x1, PT ;  /* 0x000000010500780c */ /* 0x000fda0003fc5270 */
[----:B------:R-:W0:Y:S02]  /*5140*/  @P6 LDC.64 R24, c[0x0][0x9e8] ;  /* 0x00027a00ff186b82 */ /* 0x000e240000000a00 */
[----:B0-----:R-:W-:-:S05]  /*5150*/  @P6 IMAD.HI.U32 R10, R3, R24, RZ ;  /* 0x00000018030a6227 */ /* 0x001fca00078e00ff */
[----:B------:R-:W-:-:S07]  /*5160*/  @P6 SHF.R.U32.HI R3, RZ, R25, R10 ;  /* 0x00000019ff036219 */ /* 0x000fce000001160a */
.L_x_2279:
[----:B------:R-:W-:Y:S05]  /*5170*/  BSYNC B0 ;  /* 0x0000000000007941 */ /* 0x000fea0003800000 */
.L_x_2277:
[----:B------:R-:W-:-:S04]  /*5180*/  IMAD R3, R3, R5, -R34 ;  /* 0x0000000503037224 */ /* 0x000fc800078e0a22 */
[----:B------:R-:W-:-:S05]  /*5190*/  IMAD.IADD R3, R3, 0x1, -R2 ;  /* 0x0000000103037824 */ /* 0x000fca00078e0a02 */
[----:B------:R-:W-:Y:S02]  /*51a0*/  VIADDMNMX R4, R3, R5, R4, PT ;  /* 0x0000000503047246 */ /* 0x000fe40003800104 */
[----:B------:R-:W-:-:S07]  /*51b0*/  VIMNMX R6, R6, R3, !PT ;  /* 0x0000000306067248 */ /* 0x000fce0007fe0100 */
.L_x_2276:
[----:B------:R-:W-:Y:S01]  /*51c0*/  ISETP.GT.AND P1, PT, R6, 0x1, !P1 ;  /* 0x000000010600780c */ /* 0x000fe20004f24270 */
[----:B------:R-:W-:Y:S01]  /*51d0*/  ULDC UR10, c[0x0][0x988] ;  /* 0x00026200000a7ab9 */ /* 0x000fe20000000800 */
[----:B------:R-:W-:Y:S01]  /*51e0*/  FMNMX.FTZ R5, R32, R42, !PT ;  /* 0x0000002a20057209 */ /* 0x000fe20007810000 */
[----:B------:R-:W-:Y:S01]  /*51f0*/  BAR.SYNC.DEFER_BLOCKING 0xf, 0x100 ;  /* 0x03c4000000007b1d */ /* 0x000fe20000010000 */
        /* <DEDUP_REMOVED lines=15> */
[----:B------:R-:W-:-:S02]  /*52f0*/  ISETP.GT.AND P2, PT, R6, 0x8, !P2 ;  /* 0x000000080600780c */ /* 0x000fc40005744270 */
[----:B------:R-:W-:Y:S02]  /*5300*/  FSEL R12, R12, -INF , !P1 ;  /* 0xff8000000c0c7808 */ /* 0x000fe40004800000 */
[----:B------:R-:W-:Y:S02]  /*5310*/  ISETP.NE.AND P1, PT, R28, RZ, PT ;  /* 0x000000ff1c00720c */ /* 0x000fe40003f25270 */
[----:B------:R-:W-:Y:S02]  /*5320*/  FMNMX.FTZ R5, R40, R5, !PT ;  /* 0x0000000528057209 */ /* 0x000fe40007810000 */
[----:B------:R-:W-:Y:S02]  /*5330*/  ISETP.GT.AND P1, PT, R6, 0x11, !P1 ;  /* 0x000000110600780c */ /* 0x000fe40004f24270 */
[C---:B------:R-:W-:Y:S02]  /*5340*/  ISETP.LT.OR P2, PT, R4.reuse, 0x9, P2 ;  /* 0x000000090400780c */ /* 0x040fe40001741670 */
[----:B------:R-:W-:-:S02]  /*5350*/  ISETP.LT.OR P1, PT, R4, 0x12, P1 ;  /* 0x000000120400780c */ /* 0x000fc40000f21670 */
[----:B------:R-:W-:Y:S02]  /*5360*/  ISETP.NE.AND P6, PT, R9, RZ, PT ;  /* 0x000000ff0900720c */ /* 0x000fe40003fc5270 */
[----:B--2---:R-:W-:Y:S02]  /*5370*/  FSEL R13, R13, -INF , !P1 ;  /* 0xff8000000d0d7808 */ /* 0x004fe40004800000 */
[----:B------:R-:W-:Y:S02]  /*5380*/  ISETP.NE.AND P1, PT, R29, RZ, PT ;  /* 0x000000ff1d00720c */ /* 0x000fe40003f25270 */
[----:B------:R-:W-:Y:S02]  /*5390*/  FMNMX.FTZ R5, R68, R5, !PT ;  /* 0x0000000544057209 */ /* 0x000fe40007810000 */
[----:B------:R-:W-:Y:S02]  /*53a0*/  ISETP.GT.AND P1, PT, R6, 0x18, !P1 ;  /* 0x000000180600780c */ /* 0x000fe40004f24270 */
[----:B------:R-:W-:-:S02]  /*53b0*/  FSEL R9, R30, -INF , !P2 ;  /* 0xff8000001e097808 */ /* 0x000fc40005000000 */
[----:B------:R-:W-:Y:S02]  /*53c0*/  ISETP.LT.OR P1, PT, R4, 0x19, P1 ;  /* 0x000000190400780c */ /* 0x000fe40000f21670 */
[----:B------:R-:W-:Y:S02]  /*53d0*/  ISETP.NE.AND P2, PT, R37, RZ, PT ;  /* 0x000000ff2500720c */ /* 0x000fe40003f45270 */
[----:B------:R-:W-:Y:S02]  /*53e0*/  FSEL R14, R14, -INF , !P1 ;  /* 0xff8000000e0e7808 */ /* 0x000fe40004800000 */
[----:B------:R-:W-:Y:S02]  /*53f0*/  ISETP.NE.AND P1, PT, R33, RZ, PT ;  /* 0x000000ff2100720c */ /* 0x000fe40003f25270 */
[----:B------:R-:W-:Y:S02]  /*5400*/  FMNMX.FTZ R5, R44, R5, !PT ;  /* 0x000000052c057209 */ /* 0x000fe40007810000 */
[----:B------:R-:W-:-:S02]  /*5410*/  ISETP.GT.AND P1, PT, R6, 0x19, !P1 ;  /* 0x000000190600780c */ /* 0x000fc40004f24270 */
[----:B------:R-:W-:Y:S02]  /*5420*/  FMNMX.FTZ R5, R70, R5, !PT ;  /* 0x0000000546057209 */ /* 0x000fe40007810000 */
[----:B------:R-:W-:Y:S02]  /*5430*/  ISETP.LT.OR P1, PT, R4, 0x1a, P1 ;  /* 0x0000001a0400780c */ /* 0x000fe40000f21670 */
[----:B------:R-:W-:Y:S02]  /*5440*/  FMNMX.FTZ R5, R48, R5, !PT ;  /* 0x0000000530057209 */ /* 0x000fe40007810000 */
[----:B------:R-:W-:Y:S02]  /*5450*/  FSEL R15, R15, -INF , !P1 ;  /* 0xff8000000f0f7808 */ /* 0x000fe40004800000 */
[----:B------:R-:W-:Y:S02]  /*5460*/  ISETP.NE.AND P1, PT, R36, RZ, PT ;  /* 0x000000ff2400720c */ /* 0x000fe40003f25270 */
[----:B------:R-:W-:-:S02]  /*5470*/  FMNMX.FTZ R5, R72, R5, !PT ;  /* 0x0000000548057209 */ /* 0x000fc40007810000 */
[----:B------:R-:W-:Y:S02]  /*5480*/  ISETP.GT.AND P1, PT, R6, 0x20, !P1 ;  /* 0x000000200600780c */ /* 0x000fe40004f24270 */
[----:B------:R-:W-:Y:S02]  /*5490*/  FMNMX.FTZ R5, R52, R5, !PT ;  /* 0x0000000534057209 */ /* 0x000fe40007810000 */
[----:B------:R-:W-:Y:S02]  /*54a0*/  ISETP.LT.OR P1, PT, R4, 0x21, P1 ;  /* 0x000000210400780c */ /* 0x000fe40000f21670 */
[----:B------:R-:W-:Y:S02]  /*54b0*/  ISETP.GT.AND P3, PT, R6, 0x30, !P3 ;  /* 0x000000300600780c */ /* 0x000fe40005f64270 */
[----:B------:R-:W-:Y:S02]  /*54c0*/  FSEL R20, R20, -INF , !P1 ;  /* 0xff80000014147808 */ /* 0x000fe40004800000 */
[----:B------:R-:W-:-:S02]  /*54d0*/  ISETP.GT.AND P1, PT, R6, 0x21, !P2 ;  /* 0x000000210600780c */ /* 0x000fc40005724270 */
[----:B------:R-:W-:Y:S02]  /*54e0*/  ISETP.NE.AND P2, PT, R57, RZ, PT ;  /* 0x000000ff3900720c */ /* 0x000fe40003f45270 */
[----:B------:R-:W-:Y:S02]  /*54f0*/  ISETP.LT.OR P1, PT, R4, 0x22, P1 ;  /* 0x000000220400780c */ /* 0x000fe40000f21670 */
[C---:B------:R-:W-:Y:S02]  /*5500*/  ISETP.GT.AND P2, PT, R6.reuse, 0x29, !P2 ;  /* 0x000000290600780c */ /* 0x040fe40005744270 */
[----:B------:R-:W-:Y:S02]  /*5510*/  FSEL R21, R21, -INF , !P1 ;  /* 0xff80000015157808 */ /* 0x000fe40004800000 */
[----:B------:R-:W-:Y:S02]  /*5520*/  ISETP.GT.AND P1, PT, R6, RZ, !P6 ;  /* 0x000000ff0600720c */ /* 0x000fe40007724270 */
[----:B------:R-:W-:-:S02]  /*5530*/  ISETP.NE.AND P6, PT, R38, RZ, PT ;  /* 0x000000ff2600720c */ /* 0x000fc40003fc5270 */
[C---:B------:R-:W-:Y:S02]  /*5540*/  ISETP.LT.OR P1, PT, R4.reuse, 0x1, P1 ;  /* 0x000000010400780c */ /* 0x040fe40000f21670 */
[----:B------:R-:W-:Y:S02]  /*5550*/  ISETP.LT.OR P2, PT, R4, 0x2a, P2 ;  /* 0x0000002a0400780c */ /* 0x000fe40001741670 */
[----:B------:R-:W-:Y:S02]  /*5560*/  FSEL R3, R26, -INF , !P1 ;  /* 0xff8000001a037808 */ /* 0x000fe40004800000 */
[----:B------:R-:W-:Y:S02]  /*5570*/  FMNMX.FTZ R26, R74, R5, !PT ;  /* 0x000000054a1a7209 */ /* 0x000fe40007810000 */
[----:B------:R-:W-:Y:S02]  /*5580*/  FMNMX.FTZ R24, R3, R10, !PT ;  /* 0x0000000a03187209 */ /* 0x000fe40007810000 */
[----:B------:R-:W-:Y:S01]  /*5590*/  ISETP.NE.AND P1, PT, R41, RZ, PT ;  /* 0x000000ff2900720c */ /* 0x000fe20003f25270 */
[----:B------:R-:W0:Y:S01]  /*55a0*/  SHFL.BFLY PT, R5, R26, 0x2, 0x1f ;  /* 0x0c401f001a057f89 */ /* 0x000e2200000e0000 */
[----:B------:R-:W-:-:S02]  /*55b0*/  FMNMX.FTZ R24, R9, R24, !PT ;  /* 0x0000001809187209 */ /* 0x000fc40007810000 */
[C---:B------:R-:W-:Y:S02]  /*55c0*/  ISETP.GT.AND P1, PT, R6.reuse, 0x28, !P1 ;  /* 0x000000280600780c */ /* 0x040fe40004f24270 */
[----:B------:R-:W-:Y:S02]  /*55d0*/  ISETP.GT.AND P4, PT, R6, 0x31, !P4 ;  /* 0x000000310600780c */ /* 0x000fe40006784270 */
[----:B------:R-:W-:Y:S02]  /*55e0*/  ISETP.LT.OR P1, PT, R4, 0x29, P1 ;  /* 0x000000290400780c */ /* 0x000fe40000f21670 */
[----:B------:R-:W-:Y:S02]  /*55f0*/  ISETP.GT.AND P5, PT, R6, 0x38, !P5 ;  /* 0x000000380600780c */ /* 0x000fe40006fa4270 */
[C---:B------:R-:W-:Y:S02]  /*5600*/  ISETP.LT.OR P3, PT, R4.reuse, 0x31, P3 ;  /* 0x000000310400780c */ /* 0x040fe40001f61670 */
[----:B------:R-:W-:-:S02]  /*5610*/  ISETP.LT.OR P4, PT, R4, 0x32, P4 ;  /* 0x000000320400780c */ /* 0x000fc40002781670 */
[----:B------:R-:W-:Y:S02]  /*5620*/  ISETP.LT.OR P5, PT, R4, 0x39, P5 ;  /* 0x000000390400780c */ /* 0x000fe40002fa1670 */
[----:B0-----:R-:W-:Y:S02]  /*5630*/  FMNMX.FTZ R27, R26, R5, !PT ;  /* 0x000000051a1b7209 */ /* 0x001fe40007810000 */
[----:B------:R-:W-:-:S03]  /*5640*/  FMNMX.FTZ R5, R11, R24, !PT ;  /* 0x000000180b057209 */ /* 0x000fc60007810000 */
[----:B------:R-:W0:Y:S01]  /*5650*/  SHFL.BFLY PT, R28, R27, 0x1, 0x1f ;  /* 0x0c201f001b1c7f89 */ /* 0x000e2200000e0000 */
[----:B------:R-:W-:-:S04]  /*5660*/  FMNMX.FTZ R24, R12, R5, !PT ;  /* 0x000000050c187209 */ /* 0x000fc80007810000 */
[----:B------:R-:W-:Y:S02]  /*5670*/  FMNMX.FTZ R25, R13, R24, !PT ;  /* 0x000000180d197209 */ /* 0x000fe40007810000 */
[----:B------:R-:W-:Y:S02]  /*5680*/  FSEL R24, R46, -INF , !P1 ;  /* 0xff8000002e187808 */ /* 0x000fe40004800000 */
[----:B------:R-:W-:-:S04]  /*5690*/  FMNMX.FTZ R26, R14, R25, !PT ;  /* 0x000000190e1a7209 */ /* 0x000fc80007810000 */
[----:B------:R-:W-:-:S04]  /*56a0*/  FMNMX.FTZ R25, R15, R26, !PT ;  /* 0x0000001a0f197209 */ /* 0x000fc80007810000 */
[----:B------:R-:W-:Y:S02]  /*56b0*/  FMNMX.FTZ R26, R20, R25, !PT ;  /* 0x00000019141a7209 */ /* 0x000fe40007810000 */
[----:B------:R-:W-:Y:S02]  /*56c0*/  FSEL R25, R47, -INF , !P2 ;  /* 0xff8000002f197808 */ /* 0x000fe40005000000 */
[----:B0-----:R-:W-:-:S04]  /*56d0*/  FMNMX.FTZ R5, R27, R28, !PT ;  /* 0x0000001c1b057209 */ /* 0x001fc80007810000 */
[C---:B------:R-:W-:Y:S01]  /*56e0*/  FSETP.NEU.FTZ.AND P1, PT, R5.reuse, -INF , PT ;  /* 0xff8000000500780b */ /* 0x040fe20003f3d000 */
[----:B------:R-:W-:-:S05]  /*56f0*/  FMUL.FTZ R27, R5, UR10 ;  /* 0x0000000a051b7c20 */ /* 0x000fca0008410000 */
[----:B------:R-:W-:Y:S02]  /*5700*/  FSEL R31, R27, RZ, P1 ;  /* 0x000000ff1b1f7208 */ /* 0x000fe40000800000 */
[----:B------:R-:W-:Y:S02]  /*5710*/  FMNMX.FTZ R27, R21, R26, !PT ;  /* 0x0000001a151b7209 */ /* 0x000fe40007810000 */
[----:B------:R-:W-:Y:S01]  /*5720*/  ISETP.GT.AND P1, PT, R6, 0x39, !P6 ;  /* 0x000000390600780c */ /* 0x000fe20007724270 */
[--C-:B------:R-:W-:Y:S01]  /*5730*/  FFMA.FTZ R30, R32, UR10, -R31.reuse ;  /* 0x0000000a201e7c23 */ /* 0x100fe2000801081f */
[----:B------:R-:W-:Y:S01]  /*5740*/  FMNMX.FTZ R6, R24, R27, !PT ;  /* 0x0000001b18067209 */ /* 0x000fe20007810000 */
[--C-:B------:R-:W-:Y:S01]  /*5750*/  FFMA.FTZ R34, R58, UR10, -R31.reuse ;  /* 0x0000000a3a227c23 */ /* 0x100fe2000801081f */
[----:B------:R-:W-:Y:S01]  /*5760*/  FSEL R26, R50, -INF , !P3 ;  /* 0xff800000321a7808 */ /* 0x000fe20005800000 */
[----:B------:R0:W-:Y:S01]  /*5770*/  MUFU.EX2 R152, R30 ;  /* 0x0000001e00987308 */ /* 0x0001e20000000800 */
[----:B------:R-:W-:Y:S01]  /*5780*/  FMNMX.FTZ R29, R25, R6, !PT ;  /* 0x00000006191d7209 */ /* 0x000fe20007810000 */
[--C-:B------:R-:W-:Y:S01]  /*5790*/  FFMA.FTZ R32, R42, UR10, -R31.reuse ;  /* 0x0000000a2a207c23 */ /* 0x100fe2000801081f */
[----:B------:R-:W-:Y:S01]  /*57a0*/  FSEL R27, R51, -INF , !P4 ;  /* 0xff800000331b7808 */ /* 0x000fe20006000000 */
[--C-:B------:R-:W-:Y:S01]  /*57b0*/  FFMA.FTZ R36, R60, UR10, -R31.reuse ;  /* 0x0000000a3c247c23 */ /* 0x100fe2000801081f */
[----:B------:R-:W-:Y:S01]  /*57c0*/  FMNMX.FTZ R6, R26, R29, !PT ;  /* 0x0000001d1a067209 */ /* 0x000fe20007810000 */
[--C-:B------:R-:W-:Y:S01]  /*57d0*/  FFMA.FTZ R42, R70, UR10, -R31.reuse ;  /* 0x0000000a462a7c23 */ /* 0x100fe2000801081f */
[----:B------:R-:W-:Y:S01]  /*57e0*/  ISETP.LT.OR P1, PT, R4, 0x3a, P1 ;  /* 0x0000003a0400780c */ /* 0x000fe20000f21670 */
[----:B------:R1:W-:Y:S01]  /*57f0*/  MUFU.EX2 R35, R34 ;  /* 0x0000002200237308 */ /* 0x0003e20000000800 */
[----:B------:R-:W-:Y:S01]  /*5800*/  FSEL R4, R54, -INF , !P5 ;  /* 0xff80000036047808 */ /* 0x000fe20006800000 */
[--C-:B0-----:R-:W-:Y:S01]  /*5810*/  FFMA.FTZ R30, R56, UR10, -R31.reuse ;  /* 0x0000000a381e7c23 */ /* 0x101fe2000801081f */
[----:B------:R-:W-:Y:S01]  /*5820*/  FMNMX.FTZ R29, R27, R6, !PT ;  /* 0x000000061b1d7209 */ /* 0x000fe20007810000 */
[--C-:B------:R-:W-:Y:S01]  /*5830*/  FFMA.FTZ R38, R64, UR10, -R31.reuse ;  /* 0x0000000a40267c23 */ /* 0x100fe2000801081f */
[----:B------:R-:W-:Y:S01]  /*5840*/  FSEL R28, R55, -INF , !P1 ;  /* 0xff800000371c7808 */ /* 0x000fe20004800000 */
[--C-:B------:R-:W-:Y:S01]  /*5850*/  FFMA.FTZ R39, R66, UR10, -R31.reuse ;  /* 0x0000000a42277c23 */ /* 0x100fe2000801081f */
[----:B------:R-:W-:Y:S01]  /*5860*/  FMNMX.FTZ R29, R4, R29, !PT ;  /* 0x0000001d041d7209 */ /* 0x000fe20007810000 */
[----:B------:R-:W-:Y:S01]  /*5870*/  MUFU.EX2 R154, R30 ;  /* 0x0000001e009a7308 */ /* 0x000fe20000000800 */
[--C-:B-1----:R-:W-:Y:S01]  /*5880*/  FFMA.FTZ R34, R68, UR10, -R31.reuse ;  /* 0x0000000a44227c23 */ /* 0x102fe2000801081f */
[--C-:B------:R-:W-:Y:S01]  /*5890*/  FFMA.FTZ R40, R40, UR10, -R31.reuse ;  /* 0x0000000a28287c23 */ /* 0x100fe2000801081f */
[----:B------:R-:W-:Y:S01]  /*58a0*/  FMNMX.FTZ R29, R28, R29, !PT ;  /* 0x0000001d1c1d7209 */ /* 0x000fe20007810000 */
[----:B------:R-:W-:-:S04]  /*58b0*/  FFMA.FTZ R45, R72, UR10, -R31 ;  /* 0x0000000a482d7c23 */ /* 0x000fc8000801081f */
[----:B------:R-:W0:Y:S01]  /*58c0*/  SHFL.BFLY PT, R6, R29, 0x2, 0x1f ;  /* 0x0c401f001d067f89 */ /* 0x000e2200000e0000 */
[----:B------:R-:W-:Y:S08]  /*58d0*/  MUFU.EX2 R41, R34 ;  /* 0x0000002200297308 */ /* 0x000ff00000000800 */
[----:B------:R1:W-:Y:S08]  /*58e0*/  MUFU.EX2 R33, R32 ;  /* 0x0000002000217308 */ /* 0x0003f00000000800 */
[----:B------:R-:W-:Y:S01]  /*58f0*/  MUFU.EX2 R36, R36 ;  /* 0x0000002400247308 */ /* 0x000fe20000000800 */
[----:B-1----:R-:W-:Y:S01]  /*5900*/  FFMA.FTZ R32, R62, UR10, -R31 ;  /* 0x0000000a3e207c23 */ /* 0x002fe2000801081f */
[----:B0-----:R-:W-:-:S06]  /*5910*/  FMNMX.FTZ R30, R29, R6, !PT ;  /* 0x000000061d1e7209 */ /* 0x001fcc0007810000 */
[----:B------:R-:W-:Y:S01]  /*5920*/  MUFU.EX2 R43, R42 ;  /* 0x0000002a002b7308 */ /* 0x000fe20000000800 */
[----:B------:R-:W0:Y:S07]  /*5930*/  SHFL.BFLY PT, R29, R30, 0x1, 0x1f ;  /* 0x0c201f001e1d7f89 */ /* 0x000e2e00000e0000 */
[----:B------:R1:W2:Y:S08]  /*5940*/  MUFU.EX2 R37, R32 ;  /* 0x0000002000257308 */ /* 0x0002b00000000800 */
[----:B------:R-:W-:Y:S01]  /*5950*/  MUFU.EX2 R38, R38 ;  /* 0x0000002600267308 */ /* 0x000fe20000000800 */
[--C-:B-1----:R-:W-:Y:S01]  /*5960*/  FFMA.FTZ R32, R44, UR10, -R31.reuse ;  /* 0x0000000a2c207c23 */ /* 0x102fe2000801081f */
[----:B------:R-:W-:-:S06]  /*5970*/  FFMA.FTZ R44, R48, UR10, -R31 ;  /* 0x0000000a302c7c23 */ /* 0x000fcc000801081f */
[----:B------:R-:W1:Y:S01]  /*5980*/  MUFU.EX2 R39, R39 ;  /* 0x0000002700277308 */ /* 0x000e620000000800 */
[----:B--2---:R-:W-:Y:S02]  /*5990*/  F2FP.F16.F32.PACK_AB R156, R37, R36 ;  /* 0x00000024259c723e */ /* 0x004fe400000000ff */
[----:B0-----:R-:W-:Y:S01]  /*59a0*/  FMNMX.FTZ R6, R30, R29, !PT ;  /* 0x0000001d1e067209 */ /* 0x001fe20007810000 */
[--C-:B------:R-:W-:Y:S01]  /*59b0*/  FFMA.FTZ R29, R52, UR10, -R31.reuse ;  /* 0x0000000a341d7c23 */ /* 0x100fe2000801081f */
[----:B------:R-:W-:Y:S02]  /*59c0*/  FFMA.FTZ R31, R74, UR10, -R31 ;  /* 0x0000000a4a1f7c23 */ /* 0x000fe4000801081f */
[C---:B------:R-:W-:Y:S01]  /*59d0*/  FSETP.NEU.FTZ.AND P1, PT, R6.reuse, -INF , PT ;  /* 0xff8000000600780b */ /* 0x040fe20003f3d000 */
[----:B------:R-:W-:Y:S01]  /*59e0*/  FMUL.FTZ R30, R6, UR10 ;  /* 0x0000000a061e7c20 */ /* 0x000fe20008410000 */
[----:B------:R-:W0:Y:S04]  /*59f0*/  MUFU.EX2 R40, R40 ;  /* 0x0000002800287308 */ /* 0x000e280000000800 */
[----:B------:R-:W-:-:S02]  /*5a00*/  FSEL R34, R30, RZ, P1 ;  /* 0x000000ff1e227208 */ /* 0x000fc40000800000 */
[----:B-1----:R-:W-:Y:S02]  /*5a10*/  F2FP.F16.F32.PACK_AB R158, R39, R38 ;  /* 0x00000026279e723e */ /* 0x002fe400000000ff */
        /* <DEDUP_REMOVED lines=18> */
[----:B------:R-:W-:Y:S01]  /*5b40*/  FFMA.FTZ R28, R28, UR10, -R34 ;  /* 0x0000000a1c1c7c23 */ /* 0x000fe20008010822 */
[----:B0-----:R-:W-:-:S05]  /*5b50*/  F2FP.F16.F32.PACK_AB R160, R41, R40 ;  /* 0x0000002829a0723e */ /* 0x001fca00000000ff */
[----:B------:R-:W0:Y:S08]  /*5b60*/  MUFU.EX2 R9, R9 ;  /* 0x0000000900097308 */ /* 0x000e300000000800 */
[----:B------:R2:W3:Y:S01]  /*5b70*/  MUFU.EX2 R42, R11 ;  /* 0x0000000b002a7308 */ /* 0x0004e20000000800 */
[----:B-1----:R-:W-:Y:S01]  /*5b80*/  FADD.FTZ R46, R3, R10 ;  /* 0x0000000a032e7221 */ /* 0x002fe20000010000 */
[----:B------:R-:W-:-:S06]  /*5b90*/  F2FP.F16.F32.PACK_AB R153, R10, R3 ;  /* 0x000000030a99723e */ /* 0x000fcc00000000ff */
[----:B------:R-:W1:Y:S01]  /*5ba0*/  MUFU.EX2 R12, R12 ;  /* 0x0000000c000c7308 */ /* 0x000e620000000800 */
[----:B--2---:R-:W-:Y:S01]  /*5bb0*/  FADD.FTZ R11, R152, R33 ;  /* 0x00000021980b7221 */ /* 0x004fe20000010000 */
[----:B------:R-:W-:-:S03]  /*5bc0*/  F2FP.F16.F32.PACK_AB R152, R33, R152 ;  /* 0x000000982198723e */ /* 0x000fc600000000ff */
[----:B------:R-:W-:Y:S01]  /*5bd0*/  FADD.FTZ R48, R154, R11 ;  /* 0x0000000b9a307221 */ /* 0x000fe20000010000 */
[----:B0-----:R-:W-:Y:S01]  /*5be0*/  FADD.FTZ R11, R9, R46 ;  /* 0x0000002e090b7221 */ /* 0x001fe20000010000 */
[C---:B------:R-:W-:Y:S01]  /*5bf0*/  F2FP.F16.F32.PACK_AB R154, R35.reuse, R154 ;  /* 0x0000009a239a723e */ /* 0x040fe200000000ff */
[----:B------:R-:W0:Y:S01]  /*5c00*/  MUFU.EX2 R13, R13 ;  /* 0x0000000d000d7308 */ /* 0x000e220000000800 */
[----:B------:R-:W-:Y:S01]  /*5c10*/  FADD.FTZ R31, R35, R48 ;  /* 0x00000030231f7221 */ /* 0x000fe20000010000 */
[C---:B---3--:R-:W-:Y:S01]  /*5c20*/  FADD.FTZ R11, R42.reuse, R11 ;  /* 0x0000000b2a0b7221 */ /* 0x048fe20000010000 */
[----:B------:R-:W-:Y:S02]  /*5c30*/  F2FP.F16.F32.PACK_AB R155, R42, R9 ;  /* 0x000000092a9b723e */ /* 0x000fe400000000ff */
[----:B------:R-:W-:-:S03]  /*5c40*/  FADD.FTZ R46, R36, R31 ;  /* 0x0000001f242e7221 */ /* 0x000fc60000010000 */
[----:B------:R-:W2:Y:S01]  /*5c50*/  MUFU.EX2 R14, R14 ;  /* 0x0000000e000e7308 */ /* 0x000ea20000000800 */
[----:B------:R-:W-:Y:S01]  /*5c60*/  FADD.FTZ R31, R37, R46 ;  /* 0x0000002e251f7221 */ /* 0x000fe20000010000 */
[----:B-1----:R-:W-:Y:S01]  /*5c70*/  FADD.FTZ R34, R12, R11 ;  /* 0x0000000b0c227221 */ /* 0x002fe20000010000 */
[----:B------:R1:W-:Y:S02]  /*5c80*/  STSM.16.M88.4 [R18+0x26800], R152 ;  /* 0x0268009812007844 */ /* 0x0003e40000000200 */
[----:B------:R-:W-:-:S03]  /*5c90*/  FADD.FTZ R46, R38, R31 ;  /* 0x0000001f262e7221 */ /* 0x000fc60000010000 */
[----:B------:R-:W3:Y:S01]  /*5ca0*/  MUFU.EX2 R15, R15 ;  /* 0x0000000f000f7308 */ /* 0x000ee20000000800 */
[----:B0-----:R-:W-:Y:S01]  /*5cb0*/  FADD.FTZ R11, R13, R34 ;  /* 0x000000220d0b7221 */ /* 0x001fe20000010000 */
[----:B------:R-:W-:Y:S01]  /*5cc0*/  FADD.FTZ R31, R39, R46 ;  /* 0x0000002e271f7221 */ /* 0x000fe20000010000 */
[----:B------:R-:W-:-:S03]  /*5cd0*/  F2FP.F16.F32.PACK_AB R157, R13, R12 ;  /* 0x0000000c0d9d723e */ /* 0x000fc600000000ff */
[----:B------:R-:W-:Y:S02]  /*5ce0*/  FADD.FTZ R36, R40, R31 ;  /* 0x0000001f28247221 */ /* 0x000fe40000010000 */
[----:B------:R-:W0:Y:S01]  /*5cf0*/  MUFU.EX2 R20, R20 ;  /* 0x0000001400147308 */ /* 0x000e220000000800 */
[----:B--2---:R-:W-:Y:S01]  /*5d00*/  FADD.FTZ R34, R14, R11 ;  /* 0x0000000b0e227221 */ /* 0x004fe20000010000 */
[----:B------:R-:W-:-:S06]  /*5d10*/  FADD.FTZ R33, R41, R36 ;  /* 0x0000002429217221 */ /* 0x000fcc0000010000 */
[----:B------:R-:W2:Y:S01]  /*5d20*/  MUFU.EX2 R21, R21 ;  /* 0x0000001500157308 */ /* 0x000ea20000000800 */
[C---:B---3--:R-:W-:Y:S01]  /*5d30*/  FADD.FTZ R31, R15.reuse, R34 ;  /* 0x000000220f1f7221 */ /* 0x048fe20000010000 */
[----:B------:R-:W-:-:S05]  /*5d40*/  F2FP.F16.F32.PACK_AB R159, R15, R14 ;  /* 0x0000000e0f9f723e */ /* 0x000fca00000000ff */
[----:B------:R1:W-:Y:S01]  /*5d50*/  STSM.16.M88.4 [R19], R156 ;  /* 0x0000009c13007844 */ /* 0x0003e20000000200 */
[----:B------:R-:W3:Y:S01]  /*5d60*/  MUFU.EX2 R32, R32 ;  /* 0x0000002000207308 */ /* 0x000ee20000000800 */
[----:B0-----:R-:W-:-:S07]  /*5d70*/  FADD.FTZ R10, R20, R31 ;  /* 0x0000001f140a7221 */ /* 0x001fce0000010000 */
[----:B------:R-:W0:Y:S01]  /*5d80*/  MUFU.EX2 R24, R24 ;  /* 0x0000001800187308 */ /* 0x000e220000000800 */
[C---:B--2---:R-:W-:Y:S01]  /*5d90*/  FADD.FTZ R3, R21.reuse, R10 ;  /* 0x0000000a15037221 */ /* 0x044fe20000010000 */
[----:B------:R-:W-:-:S06]  /*5da0*/  F2FP.F16.F32.PACK_AB R161, R21, R20 ;  /* 0x0000001415a1723e */ /* 0x000fcc00000000ff */
[----:B------:R-:W2:Y:S01]  /*5db0*/  MUFU.EX2 R25, R25 ;  /* 0x0000001900197308 */ /* 0x000ea20000000800 */
[----:B---3--:R-:W-:Y:S01]  /*5dc0*/  FADD.FTZ R10, R32, R33 ;  /* 0x00000021200a7221 */ /* 0x008fe20000010000 */
[----:B------:R-:W-:-:S03]  /*5dd0*/  F2FP.F16.F32.PACK_AB R162, R43, R32 ;  /* 0x000000202ba2723e */ /* 0x000fc600000000ff */
[----:B------:R-:W-:-:S03]  /*5de0*/  FADD.FTZ R43, R43, R10 ;  /* 0x0000000a2b2b7221 */ /* 0x000fc60000010000 */
[----:B------:R-:W-:Y:S01]  /*5df0*/  MUFU.EX2 R44, R44 ;  /* 0x0000002c002c7308 */ /* 0x000fe20000000800 */
[----:B0-----:R-:W-:-:S07]  /*5e00*/  FADD.FTZ R12, R24, R3 ;  /* 0x00000003180c7221 */ /* 0x001fce0000010000 */
[----:B------:R-:W0:Y:S01]  /*5e10*/  MUFU.EX2 R45, R45 ;  /* 0x0000002d002d7308 */ /* 0x000e220000000800 */
[C---:B--2---:R-:W-:Y:S01]  /*5e20*/  F2FP.F16.F32.PACK_AB R163, R25.reuse, R24 ;  /* 0x0000001819a3723e */ /* 0x044fe200000000ff */
[----:B------:R-:W-:-:S04]  /*5e30*/  FADD.FTZ R25, R25, R12 ;  /* 0x0000000c19197221 */ /* 0x000fc80000010000 */
[----:B------:R1:W-:Y:S02]  /*5e40*/  STSM.16.M88.4 [R23], R160 ;  /* 0x000000a017007844 */ /* 0x0003e40000000200 */
        /* <DEDUP_REMOVED lines=9> */
[----:B------:R-:W-:Y:S02]  /*5ee0*/  FADD.FTZ R27, R27, R26 ;  /* 0x0000001a1b1b7221 */ /* 0x000fe40000010000 */
[----:B------:R-:W2:Y:S01]  /*5ef0*/  MUFU.EX2 R11, R28 ;  /* 0x0000001c000b7308 */ /* 0x000ea20000000800 */
[----:B0-----:R-:W-:Y:S01]  /*5f00*/  F2FP.F16.F32.PACK_AB R166, R30, R29 ;  /* 0x0000001d1ea6723e */ /* 0x001fe200000000ff */
[----:B------:R-:W-:-:S04]  /*5f10*/  FADD.FTZ R3, R29, R44 ;  /* 0x0000002c1d037221 */ /* 0x000fc80000010000 */
[----:B------:R-:W-:Y:S01]  /*5f20*/  FADD.FTZ R3, R30, R3 ;  /* 0x000000031e037221 */ /* 0x000fe20000010000 */
[----:B--2---:R-:W-:Y:S01]  /*5f30*/  F2FP.F16.F32.PACK_AB R167, R11, R4 ;  /* 0x000000040ba7723e */ /* 0x004fe200000000ff */
[----:B------:R-:W-:-:S04]  /*5f40*/  FADD.FTZ R4, R4, R27 ;  /* 0x0000001b04047221 */ /* 0x000fc80000010000 */
[----:B------:R1:W-:Y:S01]  /*5f50*/  STSM.16.M88.4 [R22], R164 ;  /* 0x000000a416007844 */ /* 0x0003e20000000200 */
[----:B------:R-:W-:Y:S01]  /*5f60*/  FADD.FTZ R4, R11, R4 ;  /* 0x000000040b047221 */ /* 0x000fe20000010000 */
[----:B------:R-:W-:Y:S06]  /*5f70*/  @!P0 BRA `(.L_x_2280) ;  /* 0x0000000000048947 */ /* 0x000fec0003800000 */
[----:B------:R-:W-:Y:S01]  /*5f80*/  BPT.TRAP 0x1 ;  /* 0x000000040000795c */ /* 0x000fe20000300000 */
.L_x_2280:
[----:B------:R0:W2:Y:S01]  /*5f90*/  SYNCS.PHASECHK.TRANS64.TRYWAIT P1, [R7+URZ+0x28c50], R8 ;  /* 0x028c5008070075a7 */ /* 0x0000a2000802017f */
[----:B------:R-:W-:Y:S05]  /*5fa0*/  @!P0 BRA `(.L_x_2281) ;  /* 0x0000000000048947 */ /* 0x000fea0003800000 */
[----:B------:R-:W-:Y:S01]  /*5fb0*/  BPT.TRAP 0x1 ;  /* 0x000000040000795c */ /* 0x000fe20000300000 */
.L_x_2281:
[----:B--2---:R-:W-:Y:S05]  /*5fc0*/  @P1 BRA `(.L_x_2282) ;  /* 0x0000000000081947 */ /* 0x004fea0003800000 */
[----:B------:R-:W2:Y:S02]  /*5fd0*/  SYNCS.PHASECHK.TRANS64.TRYWAIT P1, [R7+URZ+0x28c50], R8 ;  /* 0x028c5008070075a7 */ /* 0x000ea4000802017f */
[----:B--2---:R-:W-:Y:S05]  /*5fe0*/  @!P1 BRA `(.L_x_2283) ;  /* 0x0000010c000c9947 */ /* 0x004fea0003800000 */
.L_x_2282:
        /* <DEDUP_REMOVED lines=34> */
.L_x_2284:
[----:B------:R-:W-:Y:S01]  /*6210*/  R2UR UR6, R7 ;  /* 0x00000000070672ca */ /* 0x000fe200000e0000 */
[----:B------:R-:W-:Y:S01]  /*6220*/  UISETP.NE.AND UP1, UPT, UR52, URZ, UPT ;  /* 0x0000003f3400728c */ /* 0x000fe2000bf25270 */
[----:B0-2---:R-:W-:Y:S01]  /*6230*/  VIADD R8, R168, 0xfffffffe ;  /* 0xfffffffea8087836 */ /* 0x005fe20000000000 */
[----:B------:R-:W-:-:S06]  /*6240*/  UISETP.NE.AND UP0, UPT, UR51, URZ, UPT ;  /* 0x0000003f3300728c */ /* 0x000fcc000bf05270 */
[----:B------:R-:W-:-:S03]  /*6250*/  PLOP3.LUT P1, PT, PT, PT, UP0, 0x40, 0x0 ;  /* 0x000000000000781c */ /* 0x000fc60003f2e808 */
[----:B------:R-:W-:Y:S01]  /*6260*/  @UP1 ULDC UR15, c[0x0][0x450] ;  /* 0x00011400000f1ab9 */ /* 0x000fe20000000800 */
[----:B------:R-:W-:-:S04]  /*6270*/  UIADD3 UR6, UR6, 0x28c60, URZ ;  /* 0x00028c6006067890 */ /* 0x000fc8000fffe03f */
[----:B------:R-:W-:-:S03]  /*6280*/  UPRMT UR11, UR40, 0x654, UR6 ;  /* 0x00000654280b7896 */ /* 0x000fc60008000006 */
[----:B------:R-:W-:Y:S02]  /*6290*/  @UP1 ULDC UR6, c[0x0][0x44c] ;  /* 0x0001130000061ab9 */ /* 0x000fe40000000800 */
[----:B------:R-:W-:-:S04]  /*62a0*/  UIMAD.WIDE.U32 UR6, UR45, UR6, URZ ;  /* 0x000000062d0672a5 */ /* 0x000fc8000f8e003f */
[----:B------:R-:W-:Y:S01]  /*62b0*/  SYNCS.ARRIVE.TRANS64.RED.A1T0 RZ, [UR11], RZ ;  /* 0x000000ffffff79a7 */ /* 0x000fe2000810040b */
[----:B------:R-:W-:Y:S01]  /*62c0*/  UMOV UR11, UR45 ;  /* 0x0000002d000b7c82 */ /* 0x000fe20008000000 */
[----:B------:R-:W-:-:S04]  /*62d0*/  @UP1 USHF.R.U32.HI UR11, URZ, UR15, UR7 ;  /* 0x0000000f3f0b1299 */ /* 0x000fc80008011607 */
[----:B------:R-:W-:-:S04]  /*62e0*/  UIADD3 UR6, UR11, UR48, -UR50 ;  /* 0x000000300b067290 */ /* 0x000fc8000fffe832 */
[----:B------:R-:W-:Y:S01]  /*62f0*/  UIADD3 UR11, UR6, UR14, URZ ;  /* 0x0000000e060b7290 */ /* 0x000fe2000fffe03f */
[----:B------:R-:W-:Y:S11]  /*6300*/  @P1 BRA `(.L_x_2285) ;  /* 0x00000000004c1947 */ /* 0x000ff60003800000 */
[----:B------:R-:W-:Y:S01]  /*6310*/  ISETP.LT.AND P1, PT, RZ, UR6, PT ;  /* 0x00000006ff007c0c */ /* 0x000fe2000bf21270 */
[----:B------:R-:W-:-:S12]  /*6320*/  UIADD3 UR18, UR6, -0x1, URZ ;  /* 0xffffffff06127890 */ /* 0x000fd8000fffe03f */
[----:B------:R-:W-:Y:S05]  /*6330*/  @P1 BRA `(.L_x_2286) ;  /* 0x0000000000201947 */ /* 0x000fea0003800000 */
[----:B------:R-:W-:Y:S01]  /*6340*/  ULDC UR19, c[0x0][0x9e4] ;  /* 0x0002790000137ab9 */ /* 0x000fe20000000800 */
[----:B------:R-:W-:Y:S02]  /*6350*/  UIADD3 UR18, -UR6, URZ, URZ ;  /* 0x0000003f06127290 */ /* 0x000fe4000fffe13f */
[----:B------:R-:W-:-:S11]  /*6360*/  UISETP.NE.AND UP0, UPT, UR19, 0x1, UPT ;  /* 0x000000011300788c */ /* 0x000fd6000bf05270 */
[----:B------:R-:W-:Y:S02]  /*6370*/  @UP0 ULDC.64 UR6, c[0x0][0x9e8] ;  /* 0x00027a0000060ab9 */ /* 0x000fe40000000a00 */
[----:B------:R-:W-:-:S04]  /*6380*/  UIMAD.WIDE.U32 UR14, UR18, UR6, URZ ;  /* 0x00000006120e72a5 */ /* 0x000fc8000f8e003f */
[----:B------:R-:W-:-:S04]  /*6390*/  @UP0 USHF.R.U32.HI UR18, URZ, UR7, UR15 ;  /* 0x000000073f120299 */ /* 0x000fc8000801160f */
[----:B------:R-:W-:Y:S01]  /*63a0*/  ULOP3.LUT UR18, URZ, UR18, URZ, 0x33, !UPT ;  /* 0x000000123f127292 */ /* 0x000fe2000f8e333f */
[----:B------:R-:W-:Y:S11]  /*63b0*/  BRA `(.L_x_2287) ;  /* 0x0000000000147947 */ /* 0x000ff60003800000 */
.L_x_2286:
[----:B------:R-:W-:Y:S02]  /*63c0*/  ULDC UR19, c[0x0][0x9e4] ;  /* 0x0002790000137ab9 */ /* 0x000fe40000000800 */
[----:B------:R-:W-:-:S11]  /*63d0*/  UISETP.NE.AND UP0, UPT, UR19, 0x1, UPT ;  /* 0x000000011300788c */ /* 0x000fd6000bf05270 */
[----:B------:R-:W-:Y:S02]  /*63e0*/  @UP0 ULDC.64 UR6, c[0x0][0x9e8] ;  /* 0x00027a0000060ab9 */ /* 0x000fe40000000a00 */
[----:B------:R-:W-:-:S04]  /*63f0*/  UIMAD.WIDE.U32 UR14, UR18, UR6, URZ ;  /* 0x00000006120e72a5 */ /* 0x000fc8000f8e003f */
[----:B------:R-:W-:-:S12]  /*6400*/  @UP0 USHF.R.U32.HI UR18, URZ, UR7, UR15 ;  /* 0x000000073f120299 */ /* 0x000fd8000801160f */
.L_x_2287:
[----:B------:R-:W-:-:S04]  /*6410*/  UIMAD UR18, UR18, UR19, UR19 ;  /* 0x00000013121272a4 */ /* 0x000fc8000f8e0213 */
[----:B------:R-:W-:-:S04]  /*6420*/  UISETP.LT.AND UP0, UPT, UR11, UR18, UPT ;  /* 0x000000120b00728c */ /* 0x000fc8000bf01270 */
[----:B------:R-:W-:-:S12]  /*6430*/  USEL UR11, UR11, UR18, UP0 ;  /* 0x000000120b0b7287 */ /* 0x000fd80008000000 */
.L_x_2285:
[----:B------:R-:W-:-:S04]  /*6440*/  USHF.R.S32.HI UR6, URZ, 0x1f, UR11 ;  /* 0x0000001f3f067899 */ /* 0x000fc8000801140b */
[----:B------:R-:W-:-:S04]  /*6450*/  ULEA.HI UR6, UR6, UR11, URZ, 0x6 ;  /* 0x0000000b06067291 */ /* 0x000fc8000f8f303f */
[----:B------:R-:W-:-:S04]  /*6460*/  USHF.R.S32.HI UR6, URZ, 0x6, UR6 ;  /* 0x000000063f067899 */ /* 0x000fc80008011406 */
[----:B------:R-:W-:-:S04]  /*6470*/  UISETP.LT.AND UP0, UPT, UR47, UR6, UPT ;  /* 0x000000062f00728c */ /* 0x000fc8000bf01270 */
[----:B------:R-:W-:-:S06]  /*6480*/  USEL UR21, UR47, UR6, !UP0 ;  /* 0x000000062f157287 */ /* 0x000fcc000c000000 */
[----:B------:R-:W-:-:S13]  /*6490*/  ISETP.GE.AND P1, PT, R8, UR21, PT ;  /* 0x0000001508007c0c */ /* 0x000fda000bf26270 */
[----:B------:R-:W-:Y:S05]  /*64a0*/  @!P1 BRA `(.L_x_2288) ;  /* 0x0000002800089947 */ /* 0x000fea0003800000 */
[----:B------:R-:W-:Y:S01]  /*64b0*/  IMAD.MOV.U32 R12, RZ, RZ, R6 ;  /* 0x000000ffff0c7224 */ /* 0x000fe200078e0006 */
[----:B------:R-:W-:Y:S01]  /*64c0*/  MOV R9, R5 ;  /* 0x0000000500097202 */ /* 0x000fe20000000f00 */
[----:B------:R-:W-:Y:S01]  /*64d0*/  UMOV UR27, UR38 ;  /* 0x00000026001b7c82 */ /* 0x000fe20008000000 */
[----:B------:R-:W-:Y:S01]  /*64e0*/  ULDC UR24, c[0x0][0x9e4] ;  /* 0x0002790000187ab9 */ /* 0x000fe20000000800 */
[----:B------:R-:W-:Y:S01]  /*64f0*/  ULDC UR20, c[0x0][0x9dc] ;  /* 0x0002770000147ab9 */ /* 0x000fe20000000800 */
[----:B------:R-:W-:Y:S01]  /*6500*/  ULDC UR23, c[0x0][0x9d8] ;  /* 0x0002760000177ab9 */ /* 0x000fe20000000800 */
[----:B------:R-:W-:Y:S01]  /*6510*/  ULDC UR26, c[0x0][0x988] ;  /* 0x00026200001a7ab9 */ /* 0x000fe20000000800 */
[----:B------:R-:W-:-:S05]  /*6520*/  ULDC UR25, c[0x0][0x9e0] ;  /* 0x0002780000197ab9 */ /* 0x000fca0000000800 */
.L_x_2307:
[----:B------:R-:W-:-:S04]  /*6530*/  UIADD3 UR38, UR27, 0x1, URZ ;  /* 0x000000011b267890 */ /* 0x000fc8000fffe03f */
[----:B------:R-:W-:-:S04]  /*6540*/  UISETP.NE.AND UP0, UPT, UR38, 0x2, UPT ;  /* 0x000000022600788c */ /* 0x000fc8000bf05270 */
[----:B------:R-:W-:Y:S02]  /*6550*/  USEL UR6, URZ, 0x1, UP0 ;  /* 0x000000013f067887 */ /* 0x000fe40008000000 */
[----:B------:R-:W-:Y:S02]  /*6560*/  USEL UR38, UR38, URZ, UP0 ;  /* 0x0000003f26267287 */ /* 0x000fe40008000000 */
[----:B------:R-:W-:Y:S01]  /*6570*/  ULOP3.LUT UR37, UR37, UR6, URZ, 0x3c, !UPT ;  /* 0x0000000625257292 */ /* 0x000fe2000f8e3c3f */
[----:B012---:R-:W-:Y:S11]  /*6580*/  @!P0 BRA `(.L_x_2289) ;  /* 0x0000000000048947 */ /* 0x007ff60003800000 */
[----:B------:R-:W-:Y:S01]  /*6590*/  BPT.TRAP 0x1 ;  /* 0x000000040000795c */ /* 0x000fe20000300000 */
.L_x_2289:
[----:B------:R-:W-:Y:S01]  /*65a0*/  ULEA UR22, UR38, UR41, 0x3 ;  /* 0x0000002926167291 */ /* 0x000fe2000f8e183f */
[----:B------:R-:W-:-:S05]  /*65b0*/  IMAD.U32 R7, RZ, RZ, UR37 ;  /* 0x00000025ff077e24 */ /* 0x000fca000f8e00ff */
[----:B------:R-:W-:-:S04]  /*65c0*/  SHF.L.U32 R7, R7, 0x1f, RZ ;  /* 0x0000001f07077819 */ /* 0x000fc800000006ff */
[----:B------:R0:W2:Y:S01]  /*65d0*/  SYNCS.PHASECHK.TRANS64.TRYWAIT P1, [UR22+0x28c30], R7 ;  /* 0x028c3007ff0075a7 */ /* 0x0000a20008020156 */
[----:B------:R-:W-:Y:S05]  /*65e0*/  @!P0 BRA `(.L_x_2290) ;  /* 0x0000000000048947 */ /* 0x000fea0003800000 */
[----:B------:R-:W-:Y:S01]  /*65f0*/  BPT.TRAP 0x1 ;  /* 0x000000040000795c */ /* 0x000fe20000300000 */
.L_x_2290:
[----:B--2---:R-:W-:Y:S05]  /*6600*/  @P1 BRA `(.L_x_2291) ;  /* 0x0000000000081947 */ /* 0x004fea0003800000 */
[----:B------:R-:W2:Y:S02]  /*6610*/  SYNCS.PHASECHK.TRANS64.TRYWAIT P1, [UR22+0x28c30], R7 ;  /* 0x028c3007ff0075a7 */ /* 0x000ea40008020156 */
[----:B--2---:R-:W-:Y:S05]  /*6620*/  @!P1 BRA `(.L_x_2292) ;  /* 0x0000010400909947 */ /* 0x004fea0003800000 */
.L_x_2291:
        /* <DEDUP_REMOVED lines=23> */
.L_x_2293:
[----:B------:R-:W-:Y:S01]  /*67a0*/  UISETP.NE.AND UP1, UPT, UR52, URZ, UPT ;  /* 0x0000003f3400728c */ /* 0x000fe2000bf25270 */
[----:B------:R-:W-:Y:S01]  /*67b0*/  FMUL.FTZ R20, R163, UR23 ;  /* 0x00000017a3147c20 */ /* 0x000fe20008410000 */
[----:B------:R-:W-:Y:S02]  /*67c0*/  VIADD R163, R185, UR45 ;  /* 0x0000002db9a37c36 */ /* 0x000fe40008000000 */
[----:B------:R-:W-:Y:S01]  /*67d0*/  FMUL.FTZ R21, R162, UR23 ;  /* 0x00000017a2157c20 */ /* 0x000fe20008410000 */
[----:B------:R-:W-:Y:S01]  /*67e0*/  FMUL.FTZ R13, R155, UR23 ;  /* 0x000000179b0d7c20 */ /* 0x000fe20008410000 */
[----:B------:R-:W-:Y:S01]  /*67f0*/  FMUL.FTZ R155, R171, UR23 ;  /* 0x00000017ab9b7c20 */ /* 0x000fe20008410000 */
[----:B------:R-:W-:Y:S01]  /*6800*/  PLOP3.LUT P1, PT, PT, PT, UP1, 0x80, 0x0 ;  /* 0x000000000000781c */ /* 0x000fe20003f2f018 */
[----:B------:R-:W-:Y:S01]  /*6810*/  UISETP.NE.AND UP0, UPT, UR51, URZ, UPT ;  /* 0x0000003f3300728c */ /* 0x000fe2000bf05270 */
[----:B------:R-:W-:Y:S01]  /*6820*/  PLOP3.LUT P2, PT, PT, PT, UP1, 0x80, 0x0 ;  /* 0x000000000000781c */ /* 0x000fe20003f4f018 */
[----:B------:R-:W-:Y:S01]  /*6830*/  FMUL.FTZ R206, R156, UR23 ;  /* 0x000000179cce7c20 */ /* 0x000fe20008410000 */
[----:B------:R-:W-:Y:S01]  /*6840*/  FMUL.FTZ R171, R172, UR23 ;  /* 0x00000017acab7c20 */ /* 0x000fe20008410000 */
[----:B------:R-:W-:Y:S01]  /*6850*/  @UP1 ULDC UR6, c[0x0][0x44c] ;  /* 0x0001130000061ab9 */ /* 0x000fe20000000800 */
[----:B------:R-:W-:Y:S01]  /*6860*/  FMUL.FTZ R207, R157, UR23 ;  /* 0x000000179dcf7c20 */ /* 0x000fe20008410000 */
[----:B------:R-:W-:Y:S01]  /*6870*/  FMUL.FTZ R172, R173, UR23 ;  /* 0x00000017adac7c20 */ /* 0x000fe20008410000 */
[----:B------:R-:W-:Y:S01]  /*6880*/  FMUL.FTZ R156, R174, UR23 ;  /* 0x00000017ae9c7c20 */ /* 0x000fe20008410000 */
[----:B------:R-:W-:Y:S01]  /*6890*/  FMUL.FTZ R205, R152, UR23 ;  /* 0x0000001798cd7c20 */ /* 0x000fe20008410000 */
[----:B------:R-:W-:Y:S01]  /*68a0*/  FMUL.FTZ R5, R153, UR23 ;  /* 0x0000001799057c20 */ /* 0x000fe20008410000 */
[----:B--2---:R-:W-:Y:S01]  /*68b0*/  FMUL.FTZ R6, R154, UR23 ;  /* 0x000000179a067c20 */ /* 0x004fe20008410000 */
        /* <DEDUP_REMOVED lines=8> */
[----:B------:R-:W-:Y:S01]  /*6940*/  FMUL.FTZ R157, R175, UR23 ;  /* 0x00000017af9d7c20 */ /* 0x000fe20008410000 */
[----:B------:R-:W-:Y:S01]  /*6950*/  FMUL.FTZ R173, R176, UR23 ;  /* 0x00000017b0ad7c20 */ /* 0x000fe20008410000 */
[----:B------:R-:W-:Y:S01]  /*6960*/  FMUL.FTZ R174, R177, UR23 ;  /* 0x00000017b1ae7c20 */ /* 0x000fe20008410000 */
[----:B------:R-:W1:Y:S01]  /*6970*/  SHFL.IDX PT, R162, R163, RZ, 0x1c1f ;  /* 0x001c1fffa3a27589 */ /* 0x000e6200000e0000 */
        /* <DEDUP_REMOVED lines=13> */
[----:B------:R-:W-:-:S02]  /*6a50*/  IMAD.SHL.U32 R177, R8, 0x40, RZ ;  /* 0x0000004008b17824 */ /* 0x000fc400078e00ff */
[----:B------:R-:W-:Y:S01]  /*6a60*/  FMUL.FTZ R161, R183, UR23 ;  /* 0x00000017b7a17c20 */ /* 0x000fe20008410000 */
[----:B------:R-:W-:Y:S01]  /*6a70*/  PLOP3.LUT P1, PT, PT, PT, UP0, 0x40, 0x0 ;  /* 0x000000000000781c */ /* 0x000fe20003f2e808 */
[----:B------:R-:W-:Y:S01]  /*6a80*/  IMAD.U32 R11, RZ, RZ, UR50 ;  /* 0x00000032ff0b7e24 */ /* 0x000fe2000f8e00ff */
[----:B------:R-:W2:Y:S01]  /*6a90*/  MUFU.TANH R205, R205 ;  /* 0x000000cd00cd7308 */ /* 0x000ea20000002400 */
[----:B------:R-:W-:Y:S01]  /*6aa0*/  IADD3 R10, -R2, 0x1, -R177 ;  /* 0x00000001020a7810 */ /* 0x000fe20007ffe9b1 */
[----:B------:R-:W-:Y:S01]  /*6ab0*/  SYNCS.ARRIVE.TRANS64.RED.A1T0 RZ, [UR6], RZ ;  /* 0x000000ffffff79a7 */ /* 0x000fe20008100406 */
[----:B------:R-:W-:Y:S02]  /*6ac0*/  ULOP3.LUT UR6, URZ, UR20, URZ, 0x33, !UPT ;  /* 0x000000143f067292 */ /* 0x000fe4000f8e333f */
[----:B------:R-:W-:-:S03]  /*6ad0*/  IADD3 R10, -R11, UR48, R10 ;  /* 0x000000300b0a7c10 */ /* 0x000fc6000fffe10a */
[----:B------:R-:W3:Y:S02]  /*6ae0*/  MUFU.TANH R5, R5 ;  /* 0x0000000500057308 */ /* 0x000ee40000002400 */
[C---:B------:R-:W-:Y:S02]  /*6af0*/  VIADD R181, R10.reuse, UR25 ;  /* 0x000000190ab57c36 */ /* 0x040fe40008000000 */
[----:B------:R-:W-:Y:S02]  /*6b00*/  VIADD R183, R10, UR6 ;  /* 0x000000060ab77c36 */ /* 0x000fe40008000000 */
[----:B-1----:R-:W-:Y:S02]  /*6b10*/  IMAD.IADD R179, R181, 0x1, R162 ;  /* 0x00000001b5b37824 */ /* 0x002fe400078e02a2 */
[----:B------:R-:W1:Y:S01]  /*6b20*/  MUFU.TANH R6, R6 ;  /* 0x0000000600067308 */ /* 0x000e620000002400 */
        /* <DEDUP_REMOVED lines=31> */
[----:B------:R-:W-:Y:S01]  /*6d20*/  MOV R11, UR50 ;  /* 0x00000032000b7c02 */ /* 0x000fe20008000f00 */
[----:B------:R-:W-:Y:S03]  /*6d30*/  BSSY B0, `(.L_x_2295) ;  /* 0x0000011000007945 */ /* 0x000fe60003800000 */
[----:B------:R-:W-:-:S04]  /*6d40*/  IADD3 R162, -R11, UR48, R162 ;  /* 0x000000300ba27c10 */ /* 0x000fc8000fffe1a2 */
        /* <DEDUP_REMOVED lines=10> */
.L_x_2296:
[----:B------:R-:W-:-:S05]  /*6df0*/  IMAD.U32 R164, RZ, RZ, UR24 ;  /* 0x00000018ffa47e24 */ /* 0x000fca000f8e00ff */
[----:B------:R-:W-:-:S13]  /*6e00*/  ISETP.NE.AND P1, PT, R164, 0x1, PT ;  /* 0x00000001a400780c */ /* 0x000fda0003f25270 */
[----:B------:R-:W1:Y:S02]  /*6e10*/  @P1 LDC.64 R10, c[0x0][0x9e8] ;  /* 0x00027a00ff0a1b82 */ /* 0x000e640000000a00 */
[----:B-1----:R-:W-:-:S05]  /*6e20*/  @P1 IMAD.HI.U32 R10, R162, R10, RZ ;  /* 0x0000000aa20a1227 */ /* 0x002fca00078e00ff */
[----:B------:R-:W-:-:S07]  /*6e30*/  @P1 SHF.R.U32.HI R162, RZ, R11, R10 ;  /* 0x0000000bffa21219 */ /* 0x000fce000001160a */
.L_x_2297:
[----:B------:R-:W-:Y:S05]  /*6e40*/  BSYNC B0 ;  /* 0x0000000000007941 */ /* 0x000fea0003800000 */
.L_x_2295:
[----:B------:R-:W-:-:S04]  /*6e50*/  IMAD R11, R162, R164, -R177 ;  /* 0x000000a4a20b7224 */ /* 0x000fc800078e0ab1 */
[----:B------:R-:W-:-:S05]  /*6e60*/  IMAD.IADD R11, R11, 0x1, -R2 ;  /* 0x000000010b0b7824 */ /* 0x000fca00078e0a02 */
[----:B------:R-:W-:Y:S02]  /*6e70*/  VIADDMNMX R179, R11, R164, R179, PT ;  /* 0x000000a40bb37246 */ /* 0x000fe400038001b3 */
[----:B------:R-:W-:-:S07]  /*6e80*/  VIMNMX R180, R180, R11, !PT ;  /* 0x0000000bb4b47248 */ /* 0x000fce0007fe0100 */
.L_x_2294:
        /* <DEDUP_REMOVED lines=8> */
[C---:B------:R-:W-:Y:S02]  /*6f10*/  ISETP.GT.AND P4, PT, R180.reuse, 0x18, P1 ;  /* 0x00000018b400780c */ /* 0x040fe40000f84270 */
        /* <DEDUP_REMOVED lines=13> */
[----:B-1----:R-:W-:Y:S02]  /*6ff0*/  FSEL R163, R206, -INF , !P6 ;  /* 0xff800000cea37808 */ /* 0x002fe40007000000 */
        /* <DEDUP_REMOVED lines=32> */
[----:B------:R-:W-:Y:S01]  /*7200*/  IMAD.U32 R5, RZ, RZ, UR50 ;  /* 0x00000032ff057e24 */ /* 0x000fe2000f8e00ff */
[----:B------:R-:W-:Y:S04]  /*7210*/  BSSY B0, `(.L_x_2299) ;  /* 0x0000011000007945 */ /* 0x000fe80003800000 */
[----:B------:R-:W-:-:S04]  /*7220*/  IADD3 R5, -R5, UR48, R10 ;  /* 0x0000003005057c10 */ /* 0x000fc8000fffe10a */
        /* <DEDUP_REMOVED lines=10> */
.L_x_2300:
[----:B------:R-:W-:-:S05]  /*72d0*/  IMAD.U32 R182, RZ, RZ, UR24 ;  /* 0x00000018ffb67e24 */ /* 0x000fca000f8e00ff */
[----:B------:R-:W-:-:S13]  /*72e0*/  ISETP.NE.AND P2, PT, R182, 0x1, PT ;  /* 0x00000001b600780c */ /* 0x000fda0003f45270 */
[----:B------:R-:W0:Y:S02]  /*72f0*/  @P2 LDC.64 R10, c[0x0][0x9e8] ;  /* 0x00027a00ff0a2b82 */ /* 0x000e240000000a00 */
[----:B0-----:R-:W-:-:S05]  /*7300*/  @P2 IMAD.HI.U32 R10, R5, R10, RZ ;  /* 0x0000000a050a2227 */ /* 0x001fca00078e00ff */
[----:B------:R-:W-:-:S07]  /*7310*/  @P2 SHF.R.U32.HI R5, RZ, R11, R10 ;  /* 0x0000000bff052219 */ /* 0x000fce000001160a */
.L_x_2301:
[----:B------:R-:W-:Y:S05]  /*7320*/  BSYNC B0 ;  /* 0x0000000000007941 */ /* 0x000fea0003800000 */
.L_x_2299:
[----:B------:R-:W-:-:S05]  /*7330*/  IMAD R5, R5, R182, -R177 ;  /* 0x000000b605057224 */ /* 0x000fca00078e0ab1 */
[----:B------:R-:W-:-:S04]  /*7340*/  IADD3 R5, -R2, R5, RZ ;  /* 0x0000000502057210 */ /* 0x000fc80007ffe1ff */
[----:B------:R-:W-:Y:S02]  /*7350*/  VIADDMNMX R179, R5, R182, R179, PT ;  /* 0x000000b605b37246 */ /* 0x000fe400038001b3 */
[----:B------:R-:W-:-:S07]  /*7360*/  VIMNMX R180, R180, R5, !PT ;  /* 0x00000005b4b47248 */ /* 0x000fce0007fe0100 */
.L_x_2298:
        /* <DEDUP_REMOVED lines=41> */
[C---:B------:R-:W-:Y:S02]  /*7600*/  ISETP.GT.AND P5, PT, R180.reuse, 0x21, P1 ;  /* 0x00000021b400780c */ /* 0x040fe40000fa4270 */
[----:B------:R-:W-:Y:S02]  /*7610*/  FSEL R153, R153, -INF , !P2 ;  /* 0xff80000099997808 */ /* 0x000fe40005000000 */
[----:B------:R-:W-:Y:S02]  /*7620*/  ISETP.GT.AND P4, PT, R180, 0x28, P1 ;  /* 0x00000028b400780c */ /* 0x000fe40000f84270 */
[----:B------:R-:W-:-:S02]  /*7630*/  ISETP.LT.OR P5, PT, R179, 0x22, P5 ;  /* 0x00000022b300780c */ /* 0x000fc40002fa1670 */
[----:B------:R-:W-:Y:S02]  /*7640*/  ISETP.GT.AND P6, PT, R180, 0x29, P1 ;  /* 0x00000029b400780c */ /* 0x000fe40000fc4270 */
[----:B------:R-:W-:Y:S02]  /*7650*/  ISETP.LT.OR P4, PT, R179, 0x29, P4 ;  /* 0x00000029b300780c */ /* 0x000fe40002781670 */
[----:B------:R-:W-:Y:S02]  /*7660*/  FSEL R155, R155, -INF , !P5 ;  /* 0xff8000009b9b7808 */ /* 0x000fe40006800000 */
[----:B0-----:R-:W-:Y:S02]  /*7670*/  FMNMX.FTZ R11, R10, R5, !PT ;  /* 0x000000050a0b7209 */ /* 0x001fe40007810000 */
[----:B------:R-:W-:Y:S02]  /*7680*/  ISETP.GT.AND P2, PT, R180, 0x30, P1 ;  /* 0x00000030b400780c */ /* 0x000fe40000f44270 */
[----:B------:R-:W-:Y:S01]  /*7690*/  FSEL R156, R156, -INF , !P4 ;  /* 0xff8000009c9c7808 */ /* 0x000fe20006000000 */
[----:B------:R-:W0:Y:S01]  /*76a0*/  SHFL.BFLY PT, R182, R11, 0x1, 0x1f ;  /* 0x0c201f000bb67f89 */ /* 0x000e2200000e0000 */
[----:B------:R-:W-:-:S02]  /*76b0*/  ISETP.LT.OR P6, PT, R179, 0x2a, P6 ;  /* 0x0000002ab300780c */ /* 0x000fc400037c1670 */
[C---:B------:R-:W-:Y:S02]  /*76c0*/  ISETP.GT.AND P5, PT, R180.reuse, 0x31, P1 ;  /* 0x00000031b400780c */ /* 0x040fe40000fa4270 */
[----:B------:R-:W-:Y:S02]  /*76d0*/  ISETP.GT.AND P4, PT, R180, 0x38, P1 ;  /* 0x00000038b400780c */ /* 0x000fe40000f84270 */
        /* <DEDUP_REMOVED lines=18> */
[----:B------:R-:W-:Y:S02]  /*7800*/  ISETP.LT.OR P1, PT, R179, 0x3a, P1 ;  /* 0x0000003ab300780c */ /* 0x000fe40000f21670 */
[----:B------:R-:W-:Y:S02]  /*7810*/  FMNMX.FTZ R181, R20, R177, !PT ;  /* 0x000000b114b57209 */ /* 0x000fe40007810000 */
[----:B------:R-:W-:Y:S02]  /*7820*/  FSEL R177, R6, RZ, P3 ;  /* 0x000000ff06b17208 */ /* 0x000fe40001800000 */
[----:B------:R-:W-:Y:S02]  /*7830*/  FMNMX.FTZ R6, R152, R181, !PT ;  /* 0x000000b598067209 */ /* 0x000fe40007810000 */
[----:B------:R-:W-:Y:S01]  /*7840*/  FSEL R179, R161, -INF , !P1 ;  /* 0xff800000a1b37808 */ /* 0x000fe20004800000 */
[--C-:B------:R-:W-:Y:S01]  /*7850*/  FFMA.FTZ R180, R162, UR10, -R177.reuse ;  /* 0x0000000aa2b47c23 */ /* 0x100fe200080108b1 */
[----:B------:R-:W-:Y:S01]  /*7860*/  FMNMX.FTZ R181, R153, R6, !PT ;  /* 0x0000000699b57209 */ /* 0x000fe20007810000 */
[----:B------:R-:W-:Y:S01]  /*7870*/  FFMA.FTZ R10, R178, UR10, -R177 ;  /* 0x0000000ab20a7c23 */ /* 0x000fe200080108b1 */
[----:B------:R-:W-:-:S02]  /*7880*/  FSEL R162, R157, -INF , !P6 ;  /* 0xff8000009da27808 */ /* 0x000fc40007000000 */
[----:B------:R-:W-:Y:S01]  /*7890*/  FMNMX.FTZ R6, R154, R181, !PT ;  /* 0x000000b59a067209 */ /* 0x000fe20007810000 */
[----:B------:R0:W-:Y:S01]  /*78a0*/  MUFU.EX2 R157, R180 ;  /* 0x000000b4009d7308 */ /* 0x0001e20000000800 */
[----:B------:R-:W-:Y:S01]  /*78b0*/  FSEL R178, R158, -INF , !P2 ;  /* 0xff8000009eb27808 */ /* 0x000fe20005000000 */
[--C-:B------:R-:W-:Y:S01]  /*78c0*/  FFMA.FTZ R158, R163, UR10, -R177.reuse ;  /* 0x0000000aa39e7c23 */ /* 0x100fe200080108b1 */
[----:B------:R-:W-:Y:S02]  /*78d0*/  FMNMX.FTZ R181, R155, R6, !PT ;  /* 0x000000069bb57209 */ /* 0x000fe40007810000 */
[----:B------:R-:W-:Y:S02]  /*78e0*/  ISETP.NE.AND P1, PT, R2, R183, PT ;  /* 0x000000b70200720c */ /* 0x000fe40003f25270 */
        /* <DEDUP_REMOVED lines=9> */
[----:B------:R-:W-:Y:S02]  /*7980*/  MUFU.EX2 R158, R158 ;  /* 0x0000009e009e7308 */ /* 0x000fe40000000800 */
        /* <DEDUP_REMOVED lines=12> */
[----:B------:R-:W1:Y:S01]  /*7a50*/  SHFL.BFLY PT, R181, R6, 0x2, 0x1f ;  /* 0x0c401f0006b57f89 */ /* 0x000e6200000e0000 */
[----:B------:R-:W2:Y:S01]  /*7a60*/  MUFU.EX2 R9, R9 ;  /* 0x0000000900097308 */ /* 0x000ea20000000800 */
[--C-:B0-----:R-:W-:Y:S01]  /*7a70*/  FFMA.FTZ R180, R172, UR10, -R177.reuse ;  /* 0x0000000aacb47c23 */ /* 0x101fe200080108b1 */
[--C-:B------:R-:W-:Y:S01]  /*7a80*/  FFMA.FTZ R172, R174, UR10, -R177.reuse ;  /* 0x0000000aaeac7c23 */ /* 0x100fe200080108b1 */
[----:B------:R-:W-:-:S05]  /*7a90*/  FFMA.FTZ R174, R176, UR10, -R177 ;  /* 0x0000000ab0ae7c23 */ /* 0x000fca00080108b1 */
[----:B------:R-:W0:Y:S08]  /*7aa0*/  MUFU.EX2 R163, R163 ;  /* 0x000000a300a37308 */ /* 0x000e300000000800 */
[----:B------:R3:W-:Y:S01]  /*7ab0*/  MUFU.EX2 R170, R180 ;  /* 0x000000b400aa7308 */ /* 0x0007e20000000800 */
[-C--:B--2---:R-:W-:Y:S01]  /*7ac0*/  FMUL.FTZ R24, R24, R9.reuse ;  /* 0x0000000918187220 */ /* 0x084fe20000410000 */
[-C--:B------:R-:W-:Y:S01]  /*7ad0*/  FMUL.FTZ R25, R25, R9.reuse ;  /* 0x0000000919197220 */ /* 0x080fe20000410000 */
[-C--:B------:R-:W-:Y:S01]  /*7ae0*/  FMUL.FTZ R28, R28, R9.reuse ;  /* 0x000000091c1c7220 */ /* 0x080fe20000410000 */
[-C--:B------:R-:W-:Y:S01]  /*7af0*/  FMUL.FTZ R29, R29, R9.reuse ;  /* 0x000000091d1d7220 */ /* 0x080fe20000410000 */
[-C--:B------:R-:W-:Y:S01]  /*7b00*/  FMUL.FTZ R32, R32, R9.reuse ;  /* 0x0000000920207220 */ /* 0x080fe20000410000 */
[----:B------:R-:W-:Y:S01]  /*7b10*/  FMUL.FTZ R33, R33, R9 ;  /* 0x0000000921217220 */ /* 0x000fe20000410000 */
[----:B-1----:R-:W-:Y:S01]  /*7b20*/  FMNMX.FTZ R181, R6, R181, !PT ;  /* 0x000000b506b57209 */ /* 0x002fe20007810000 */
[----:B------:R-:W1:Y:S01]  /*7b30*/  MUFU.EX2 R164, R164 ;  /* 0x000000a400a47308 */ /* 0x000e620000000800 */
[----:B---3--:R-:W-:Y:S01]  /*7b40*/  FFMA.FTZ R180, R9, R3, R10 ;  /* 0x0000000309b47223 */ /* 0x008fe2000001000a */
[-C--:B------:R-:W-:Y:S01]  /*7b50*/  FMUL.FTZ R36, R36, R9.reuse ;  /* 0x0000000924247220 */ /* 0x080fe20000410000 */
[-C--:B------:R-:W-:Y:S01]  /*7b60*/  FMUL.FTZ R37, R37, R9.reuse ;  /* 0x0000000925257220 */ /* 0x080fe20000410000 */
[----:B------:R-:W2:Y:S01]  /*7b70*/  SHFL.BFLY PT, R6, R181, 0x1, 0x1f ;  /* 0x0c201f00b5067f89 */ /* 0x000ea200000e0000 */
[----:B------:R-:W-:Y:S01]  /*7b80*/  FADD.FTZ R175, R157, R180 ;  /* 0x000000b49daf7221 */ /* 0x000fe20000010000 */
[-C--:B------:R-:W-:Y:S01]  /*7b90*/  FMUL.FTZ R40, R40, R9.reuse ;  /* 0x0000000928287220 */ /* 0x080fe20000410000 */
[-C--:B------:R-:W-:Y:S01]  /*7ba0*/  FMUL.FTZ R41, R41, R9.reuse ;  /* 0x0000000929297220 */ /* 0x080fe20000410000 */
[----:B------:R-:W3:Y:S01]  /*7bb0*/  MUFU.EX2 R165, R165 ;  /* 0x000000a500a57308 */ /* 0x000ee20000000800 */
[----:B------:R-:W-:Y:S01]  /*7bc0*/  FADD.FTZ R176, R158, R175 ;  /* 0x000000af9eb07221 */ /* 0x000fe20000010000 */
[-C--:B------:R-:W-:Y:S01]  /*7bd0*/  FMUL.FTZ R44, R44, R9.reuse ;  /* 0x000000092c2c7220 */ /* 0x080fe20000410000 */
[-C--:B------:R-:W-:Y:S01]  /*7be0*/  FMUL.FTZ R45, R45, R9.reuse ;  /* 0x000000092d2d7220 */ /* 0x080fe20000410000 */
[-C--:B------:R-:W-:Y:S01]  /*7bf0*/  FMUL.FTZ R48, R48, R9.reuse ;  /* 0x0000000930307220 */ /* 0x080fe20000410000 */
[----:B------:R-:W-:Y:S01]  /*7c00*/  FADD.FTZ R176, R161, R176 ;  /* 0x000000b0a1b07221 */ /* 0x000fe20000010000 */
[-C--:B------:R-:W-:Y:S01]  /*7c10*/  FMUL.FTZ R49, R49, R9.reuse ;  /* 0x0000000931317220 */ /* 0x080fe20000410000 */
[-C--:B------:R-:W-:Y:S01]  /*7c20*/  FMUL.FTZ R52, R52, R9.reuse ;  /* 0x0000000934347220 */ /* 0x080fe20000410000 */
[----:B------:R-:W4:Y:S01]  /*7c30*/  MUFU.EX2 R166, R166 ;  /* 0x000000a600a67308 */ /* 0x000f220000000800 */
        /* <DEDUP_REMOVED lines=11> */
[----:B--2---:R-:W-:Y:S01]  /*7cf0*/  FMNMX.FTZ R6, R181, R6, !PT ;  /* 0x00000006b5067209 */ /* 0x004fe20007810000 */
[----:B------:R-:W-:-:S02]  /*7d00*/  IMAD.U32 R181, RZ, RZ, UR27 ;  /* 0x0000001bffb57e24 */ /* 0x000fc4000f8e00ff */
[-C--:B------:R-:W-:Y:S01]  /*7d10*/  FMUL.FTZ R72, R72, R9.reuse ;  /* 0x0000000948487220 */ /* 0x080fe20000410000 */
[-C--:B------:R-:W-:Y:S01]  /*7d20*/  FMUL.FTZ R73, R73, R9.reuse ;  /* 0x0000000949497220 */ /* 0x080fe20000410000 */
[C---:B------:R-:W-:Y:S01]  /*7d30*/  FSETP.NEU.FTZ.AND P2, PT, R6.reuse, -INF , PT ;  /* 0xff8000000600780b */ /* 0x040fe20003f5d000 */
[----:B------:R-:W2:Y:S01]  /*7d40*/  MUFU.EX2 R168, R168 ;  /* 0x000000a800a87308 */ /* 0x000ea20000000800 */
        /* <DEDUP_REMOVED lines=8> */
[----:B-1----:R-:W-:Y:S01]  /*7dd0*/  FADD.FTZ R12, R164, R177 ;  /* 0x000000b1a40c7221 */ /* 0x002fe20000010000 */
[----:B------:R-:W1:Y:S01]  /*7de0*/  MUFU.EX2 R169, R169 ;  /* 0x000000a900a97308 */ /* 0x000e620000000800 */
[--C-:B------:R-:W-:Y:S01]  /*7df0*/  FFMA.FTZ R180, R14, UR10, -R3.reuse ;  /* 0x0000000a0eb47c23 */ /* 0x100fe20008010803 */
[--C-:B------:R-:W-:Y:S01]  /*7e00*/  FFMA.FTZ R14, R15, UR10, -R3.reuse ;  /* 0x0000000a0f0e7c23 */ /* 0x100fe20008010803 */
[----:B---3--:R-:W-:Y:S01]  /*7e10*/  FADD.FTZ R181, R165, R12 ;  /* 0x0000000ca5b57221 */ /* 0x008fe20000010000 */
[--C-:B------:R-:W-:Y:S01]  /*7e20*/  FFMA.FTZ R15, R152, UR10, -R3.reuse ;  /* 0x0000000a980f7c23 */ /* 0x100fe20008010803 */
[----:B------:R-:W-:Y:S01]  /*7e30*/  FFMA.FTZ R11, R11, UR10, -R3 ;  /* 0x0000000a0b0b7c23 */ /* 0x000fe20008010803 */
[----:B------:R-:W-:Y:S01]  /*7e40*/  FMUL.FTZ R12, R175, UR10 ;  /* 0x0000000aaf0c7c20 */ /* 0x000fe20008410000 */
[----:B----4-:R-:W-:Y:S01]  /*7e50*/  FADD.FTZ R182, R166, R181 ;  /* 0x000000b5a6b67221 */ /* 0x010fe20000010000 */
[----:B------:R-:W-:Y:S01]  /*7e60*/  MUFU.EX2 R171, R171 ;  /* 0x000000ab00ab7308 */ /* 0x000fe20000000800 */
[--C-:B------:R-:W-:Y:S01]  /*7e70*/  FFMA.FTZ R13, R13, UR10, -R3.reuse ;  /* 0x0000000a0d0d7c23 */ /* 0x100fe20008010803 */
[----:B------:R-:W-:Y:S01]  /*7e80*/  @!P1 LEA R177, R176, UR41, 0x2 ;  /* 0x00000029b0b19c11 */ /* 0x000fe2000f8e10ff */
[----:B0-----:R-:W-:Y:S01]  /*7e90*/  FADD.FTZ R183, R167, R182 ;  /* 0x000000b6a7b77221 */ /* 0x001fe20000010000 */
[--C-:B------:R-:W-:Y:S01]  /*7ea0*/  FFMA.FTZ R21, R21, UR10, -R3.reuse ;  /* 0x0000000a15157c23 */ /* 0x100fe20008010803 */
[--C-:B------:R-:W-:Y:S01]  /*7eb0*/  FFMA.FTZ R20, R20, UR10, -R3.reuse ;  /* 0x0000000a14147c23 */ /* 0x100fe20008010803 */
[----:B------:R-:W-:Y:S01]  /*7ec0*/  FFMA.FTZ R153, R153, UR10, -R3 ;  /* 0x0000000a99997c23 */ /* 0x000fe20008010803 */
[----:B--2---:R-:W-:Y:S01]  /*7ed0*/  FADD.FTZ R152, R168, R183 ;  /* 0x000000b7a8987221 */ /* 0x004fe20000010000 */
[----:B------:R-:W0:Y:S01]  /*7ee0*/  MUFU.EX2 R172, R172 ;  /* 0x000000ac00ac7308 */ /* 0x000e220000000800 */
[--C-:B------:R-:W-:Y:S01]  /*7ef0*/  FFMA.FTZ R175, R154, UR10, -R3.reuse ;  /* 0x0000000a9aaf7c23 */ /* 0x100fe20008010803 */
[--C-:B------:R-:W-:Y:S01]  /*7f00*/  FFMA.FTZ R181, R155, UR10, -R3.reuse ;  /* 0x0000000a9bb57c23 */ /* 0x100fe20008010803 */
[----:B-1----:R-:W-:Y:S01]  /*7f10*/  FADD.FTZ R205, R169, R152 ;  /* 0x00000098a9cd7221 */ /* 0x002fe20000010000 */
        /* <DEDUP_REMOVED lines=28> */
[----:B------:R2:W3:Y:S01]  /*80e0*/  MUFU.EX2 R176, R13 ;  /* 0x0000000d00b07308 */ /* 0x0004e20000000800 */
[-C--:B------:R-:W-:Y:S01]  /*80f0*/  FMUL.FTZ R108, R108, R9.reuse ;  /* 0x000000096c6c7220 */ /* 0x080fe20000410000 */
[-C--:B------:R-:W-:Y:S01]  /*8100*/  FMUL.FTZ R109, R109, R9.reuse ;  /* 0x000000096d6d7220 */ /* 0x080fe20000410000 */
[-C--:B------:R-:W-:Y:S01]  /*8110*/  FMUL.FTZ R112, R112, R9.reuse ;  /* 0x0000000970707220 */ /* 0x080fe20000410000 */
[-C--:B------:R-:W-:Y:S01]  /*8120*/  FMUL.FTZ R113, R113, R9.reuse ;  /* 0x0000000971717220 */ /* 0x080fe20000410000 */
[-C--:B------:R-:W-:Y:S01]  /*8130*/  FMUL.FTZ R116, R116, R9.reuse ;  /* 0x0000000974747220 */ /* 0x080fe20000410000 */
[-C--:B------:R-:W-:Y:S01]  /*8140*/  FMUL.FTZ R117, R117, R9.reuse ;  /* 0x0000000975757220 */ /* 0x080fe20000410000 */
[----:B------:R-:W-:Y:S01]  /*8150*/  FMUL.FTZ R120, R120, R9 ;  /* 0x0000000978787220 */ /* 0x000fe20000410000 */
[----:B------:R-:W4:Y:S01]  /*8160*/  MUFU.EX2 R155, R180 ;  /* 0x000000b4009b7308 */ /* 0x000f220000000800 */
[----:B--2---:R-:W-:Y:S01]  /*8170*/  FFMA.FTZ R13, R160, UR10, -R3 ;  /* 0x0000000aa00d7c23 */ /* 0x004fe20008010803 */
[----:B------:R-:W-:Y:S01]  /*8180*/  FADD.FTZ R3, R171, R152 ;  /* 0x00000098ab037221 */ /* 0x000fe20000010000 */
[----:B------:R-:W-:Y:S01]  /*8190*/  F2FP.F16.F32.PACK_AB R152, R157, R10 ;  /* 0x0000000a9d98723e */ /* 0x000fe200000000ff */
[----:B0-----:R0:W-:Y:S01]  /*81a0*/  @!P1 STS [R177+0x28820], R12 ;  /* 0x0288200cb1009388 */ /* 0x0011e20000000800 */
[----:B------:R-:W-:Y:S01]  /*81b0*/  F2FP.F16.F32.PACK_AB R160, R168, R167 ;  /* 0x000000a7a8a0723e */ /* 0x000fe200000000ff */
[----:B------:R-:W-:Y:S01]  /*81c0*/  FADD.FTZ R10, R172, R3 ;  /* 0x00000003ac0a7221 */ /* 0x000fe20000010000 */
[-C--:B------:R-:W-:Y:S01]  /*81d0*/  FMUL.FTZ R121, R121, R9.reuse ;  /* 0x0000000979797220 */ /* 0x080fe20000410000 */
[----:B------:R-:W2:Y:S01]  /*81e0*/  MUFU.EX2 R14, R14 ;  /* 0x0000000e000e7308 */ /* 0x000ea20000000800 */
[-C--:B------:R-:W-:Y:S01]  /*81f0*/  FMUL.FTZ R124, R124, R9.reuse ;  /* 0x000000097c7c7220 */ /* 0x080fe20000410000 */
[----:B------:R-:W-:Y:S01]  /*8200*/  FADD.FTZ R3, R173, R10 ;  /* 0x0000000aad037221 */ /* 0x000fe20000010000 */
[-C--:B------:R-:W-:Y:S01]  /*8210*/  FMUL.FTZ R125, R125, R9.reuse ;  /* 0x000000097d7d7220 */ /* 0x080fe20000410000 */
[-C--:B------:R-:W-:Y:S01]  /*8220*/  FMUL.FTZ R128, R128, R9.reuse ;  /* 0x0000000980807220 */ /* 0x080fe20000410000 */
[-C--:B------:R-:W-:Y:S01]  /*8230*/  FMUL.FTZ R129, R129, R9.reuse ;  /* 0x0000000981817220 */ /* 0x080fe20000410000 */
[-C--:B------:R-:W-:Y:S01]  /*8240*/  FMUL.FTZ R132, R132, R9.reuse ;  /* 0x0000000984847220 */ /* 0x080fe20000410000 */
[-C--:B------:R-:W-:Y:S01]  /*8250*/  FMUL.FTZ R133, R133, R9.reuse ;  /* 0x0000000985857220 */ /* 0x080fe20000410000 */
[----:B------:R-:W5:Y:S01]  /*8260*/  MUFU.EX2 R21, R21 ;  /* 0x0000001500157308 */ /* 0x000f620000000800 */
        /* <DEDUP_REMOVED lines=17> */
[-C--:B------:R-:W-:Y:S01]  /*8380*/  FMUL.FTZ R38, R38, R12.reuse ;  /* 0x0000000c26267220 */ /* 0x080fe20000410000 */
[-C--:B------:R-:W-:Y:S01]  /*8390*/  FMUL.FTZ R39, R39, R12.reuse ;  /* 0x0000000c27277220 */ /* 0x080fe20000410000 */
[-C--:B------:R-:W-:Y:S01]  /*83a0*/  FMUL.FTZ R42, R42, R12.reuse ;  /* 0x0000000c2a2a7220 */ /* 0x080fe20000410000 */
[----:B---3--:R-:W-:Y:S01]  /*83b0*/  FADD.FTZ R4, R176, R153 ;  /* 0x00000099b0047221 */ /* 0x008fe20000010000 */
[-C--:B------:R-:W-:Y:S01]  /*83c0*/  FMUL.FTZ R43, R43, R12.reuse ;  /* 0x0000000c2b2b7220 */ /* 0x080fe20000410000 */
[-C--:B------:R-:W-:Y:S01]  /*83d0*/  FMUL.FTZ R46, R46, R12.reuse ;  /* 0x0000000c2e2e7220 */ /* 0x080fe20000410000 */
[----:B------:R-:W1:Y:S01]  /*83e0*/  MUFU.EX2 R15, R15 ;  /* 0x0000000f000f7308 */ /* 0x000e620000000800 */
[----:B----4-:R-:W-:Y:S01]  /*83f0*/  FADD.FTZ R153, R155, R4 ;  /* 0x000000049b997221 */ /* 0x010fe20000010000 */
[----:B--2---:R-:W-:Y:S01]  /*8400*/  F2FP.F16.F32.PACK_AB R155, R14, R155 ;  /* 0x0000009b0e9b723e */ /* 0x004fe200000000ff */
[-C--:B------:R-:W-:Y:S01]  /*8410*/  FMUL.FTZ R47, R47, R12.reuse ;  /* 0x0000000c2f2f7220 */ /* 0x080fe20000410000 */
[-C--:B------:R-:W-:Y:S01]  /*8420*/  FMUL.FTZ R50, R50, R12.reuse ;  /* 0x0000000c32327220 */ /* 0x080fe20000410000 */
[----:B------:R-:W-:Y:S01]  /*8430*/  FADD.FTZ R170, R14, R153 ;  /* 0x000000990eaa7221 */ /* 0x000fe20000010000 */
[-C--:B------:R-:W-:Y:S01]  /*8440*/  FMUL.FTZ R51, R51, R12.reuse ;  /* 0x0000000c33337220 */ /* 0x080fe20000410000 */
[-C--:B------:R-:W-:Y:S01]  /*8450*/  FMUL.FTZ R54, R54, R12.reuse ;  /* 0x0000000c36367220 */ /* 0x080fe20000410000 */
[----:B------:R-:W2:Y:S01]  /*8460*/  MUFU.EX2 R161, R175 ;  /* 0x000000af00a17308 */ /* 0x000ea20000000800 */
[----:B-----5:R-:W-:Y:S01]  /*8470*/  FADD.FTZ R153, R21, R170 ;  /* 0x000000aa15997221 */ /* 0x020fe20000010000 */
[-C--:B------:R-:W-:Y:S01]  /*8480*/  FMUL.FTZ R55, R55, R12.reuse ;  /* 0x0000000c37377220 */ /* 0x080fe20000410000 */
[-C--:B------:R-:W-:Y:S01]  /*8490*/  FMUL.FTZ R58, R58, R12.reuse ;  /* 0x0000000c3a3a7220 */ /* 0x080fe20000410000 */
[-C--:B------:R-:W-:Y:S01]  /*84a0*/  FMUL.FTZ R59, R59, R12.reuse ;  /* 0x0000000c3b3b7220 */ /* 0x080fe20000410000 */
[----:B0-----:R-:W-:Y:S01]  /*84b0*/  FADD.FTZ R170, R20, R153 ;  /* 0x0000009914aa7221 */ /* 0x001fe20000010000 */
[-C--:B------:R-:W-:Y:S01]  /*84c0*/  FMUL.FTZ R62, R62, R12.reuse ;  /* 0x0000000c3e3e7220 */ /* 0x080fe20000410000 */
[-C--:B------:R-:W-:Y:S01]  /*84d0*/  FMUL.FTZ R63, R63, R12.reuse ;  /* 0x0000000c3f3f7220 */ /* 0x080fe20000410000 */
[----:B------:R-:W0:Y:S01]  /*84e0*/  MUFU.EX2 R168, R181 ;  /* 0x000000b500a87308 */ /* 0x000e220000000800 */
[----:B-1----:R-:W-:Y:S01]  /*84f0*/  FADD.FTZ R153, R15, R170 ;  /* 0x000000aa0f997221 */ /* 0x002fe20000010000 */
[-C--:B------:R-:W-:Y:S01]  /*8500*/  FMUL.FTZ R66, R66, R12.reuse ;  /* 0x0000000c42427220 */ /* 0x080fe20000410000 */
[-C--:B------:R-:W-:Y:S01]  /*8510*/  FMUL.FTZ R67, R67, R12.reuse ;  /* 0x0000000c43437220 */ /* 0x080fe20000410000 */
[-C--:B------:R-:W-:Y:S01]  /*8520*/  FMUL.FTZ R70, R70, R12.reuse ;  /* 0x0000000c46467220 */ /* 0x080fe20000410000 */
[----:B------:R-:W-:Y:S01]  /*8530*/  FADD.FTZ R172, R10, R153 ;  /* 0x000000990aac7221 */ /* 0x000fe20000010000 */
        /* <DEDUP_REMOVED lines=50> */
[-C--:B------:R-:W-:Y:S01]  /*8860*/  FMUL.FTZ R135, R135, R12.reuse ;  /* 0x0000000c87877220 */ /* 0x080fe20000410000 */
        /* <DEDUP_REMOVED lines=21> */
.L_x_2302:
[----:B------:R1:W2:Y:S01]  /*89c0*/  SYNCS.PHASECHK.TRANS64.TRYWAIT P1, [UR22+0x28c50], R7 ;  /* 0x028c5007ff0075a7 */ /* 0x0002a20008020156 */
[----:B------:R-:W-:Y:S05]  /*89d0*/  @!P0 BRA `(.L_x_2303) ;  /* 0x0000000000048947 */ /* 0x000fea0003800000 */
[----:B------:R-:W-:Y:S01]  /*89e0*/  BPT.TRAP 0x1 ;  /* 0x000000040000795c */ /* 0x000fe20000300000 */
.L_x_2303:
[----:B--2---:R-:W-:Y:S05]  /*89f0*/  @P1 BRA `(.L_x_2304) ;  /* 0x0000000000081947 */ /* 0x004fea0003800000 */
[----:B------:R-:W2:Y:S02]  /*8a00*/  SYNCS.PHASECHK.TRANS64.TRYWAIT P1, [UR22+0x28c50], R7 ;  /* 0x028c5007ff0075a7 */ /* 0x000ea40008020156 */
[----:B--2---:R-:W-:Y:S05]  /*8a10*/  @!P1 BRA `(.L_x_2305) ;  /* 0x000000e000ac9947 */ /* 0x004fea0003800000 */
.L_x_2304:
        /* <DEDUP_REMOVED lines=34> */
.L_x_2306:
        /* <DEDUP_REMOVED lines=9> */
.L_x_2288:
[----:B------:R-:W-:Y:S02]  /*8cd0*/  UISETP.NE.AND UP1, UPT, UR52, URZ, UPT ;  /* 0x0000003f3400728c */ /* 0x000fe4000bf25270 */
[----:B------:R-:W-:Y:S02]  /*8ce0*/  UISETP.NE.AND UP0, UPT, UR51, URZ, UPT ;  /* 0x0000003f3300728c */ /* 0x000fe4000bf05270 */
[----:B------:R-:W-:Y:S02]  /*8cf0*/  UIADD3 UR11, UR45, 0x3f, URZ ;  /* 0x0000003f2d0b7890 */ /* 0x000fe4000fffe03f */
[----:B------:R-:W-:Y:S02]  /*8d00*/  UIADD3 UR14, UR48, 0x1, -UR50 ;  /* 0x00000001300e7890 */ /* 0x000fe4000fffe832 */
[----:B------:R-:W-:-:S03]  /*8d10*/  PLOP3.LUT P1, PT, PT, PT, UP0, 0x40, 0x0 ;  /* 0x000000000000781c */ /* 0x000fc60003f2e808 */
[----:B------:R-:W-:Y:S01]  /*8d20*/  @UP1 ULDC UR6, c[0x0][0x44c] ;  /* 0x0001130000061ab9 */ /* 0x000fe20000000800 */
[----:B------:R-:W-:Y:S01]  /*8d30*/  @UP1 ULDC UR15, c[0x0][0x450] ;  /* 0x00011400000f1ab9 */ /* 0x000fe20000000800 */
[----:B------:R-:W-:-:S04]  /*8d40*/  UIMAD.WIDE.U32 UR6, UR11, UR6, URZ ;  /* 0x000000060b0672a5 */ /* 0x000fc8000f8e003f */
[----:B------:R-:W-:-:S04]  /*8d50*/  @UP1 USHF.R.U32.HI UR11, URZ, UR15, UR7 ;  /* 0x0000000f3f0b1299 */ /* 0x000fc80008011607 */
[----:B------:R-:W-:-:S04]  /*8d60*/  UIADD3 UR11, UR14, UR11, URZ ;  /* 0x0000000b0e0b7290 */ /* 0x000fc8000fffe03f */
[----:B------:R-:W-:Y:S01]  /*8d70*/  UIADD3 UR20, UR11, -UR20, URZ ;  /* 0x800000140b147290 */ /* 0x000fe2000fffe03f */
[----:B------:R-:W-:Y:S11]  /*8d80*/  @P1 BRA `(.L_x_2308) ;  /* 0x00000000004c1947 */ /* 0x000ff60003800000 */
[----:B------:R-:W-:-:S06]  /*8d90*/  UISETP.GT.AND UP0, UPT, UR11, -0x1, UPT ;  /* 0xffffffff0b00788c */ /* 0x000fcc000bf04270 */
[----:B------:R-:W-:-:S13]  /*8da0*/  PLOP3.LUT P1, PT, PT, PT, UP0, 0x80, 0x0 ;  /* 0x000000000000781c */ /* 0x000fda0003f2f008 */
[----:B------:R-:W-:Y:S05]  /*8db0*/  @P1 BRA `(.L_x_2309) ;  /* 0x0000000000201947 */ /* 0x000fea0003800000 */
[----:B------:R-:W-:Y:S01]  /*8dc0*/  ULDC UR14, c[0x0][0x9e4] ;  /* 0x00027900000e7ab9 */ /* 0x000fe20000000800 */
[----:B------:R-:W-:Y:S02]  /*8dd0*/  ULOP3.LUT UR11, URZ, UR11, URZ, 0x33, !UPT ;  /* 0x0000000b3f0b7292 */ /* 0x000fe4000f8e333f */
[----:B------:R-:W-:-:S11]  /*8de0*/  UISETP.NE.AND UP0, UPT, UR14, 0x1, UPT ;  /* 0x000000010e00788c */ /* 0x000fd6000bf05270 */
[----:B------:R-:W-:Y:S02]  /*8df0*/  @UP0 ULDC.64 UR18, c[0x0][0x9e8] ;  /* 0x00027a0000120ab9 */ /* 0x000fe40000000a00 */
[----:B------:R-:W-:-:S04]  /*8e00*/  UIMAD.WIDE.U32 UR6, UR11, UR18, URZ ;  /* 0x000000120b0672a5 */ /* 0x000fc8000f8e003f */
[----:B------:R-:W-:-:S04]  /*8e10*/  @UP0 USHF.R.U32.HI UR11, URZ, UR19, UR7 ;  /* 0x000000133f0b0299 */ /* 0x000fc80008011607 */
[----:B------:R-:W-:Y:S01]  /*8e20*/  ULOP3.LUT UR11, URZ, UR11, URZ, 0x33, !UPT ;  /* 0x0000000b3f0b7292 */ /* 0x000fe2000f8e333f */
[----:B------:R-:W-:Y:S11]  /*8e30*/  BRA `(.L_x_2310) ;  /* 0x0000000000147947 */ /* 0x000ff60003800000 */
.L_x_2309:
[----:B------:R-:W-:Y:S02]  /*8e40*/  ULDC UR14, c[0x0][0x9e4] ;  /* 0x00027900000e7ab9 */ /* 0x000fe40000000800 */
[----:B------:R-:W-:-:S11]  /*8e50*/  UISETP.NE.AND UP0, UPT, UR14, 0x1, UPT ;  /* 0x000000010e00788c */ /* 0x000fd6000bf05270 */
[----:B------:R-:W-:Y:S02]  /*8e60*/  @UP0 ULDC.64 UR18, c[0x0][0x9e8] ;  /* 0x00027a0000120ab9 */ /* 0x000fe40000000a00 */
[----:B------:R-:W-:-:S04]  /*8e70*/  UIMAD.WIDE.U32 UR6, UR11, UR18, URZ ;  /* 0x000000120b0672a5 */ /* 0x000fc8000f8e003f */
[----:B------:R-:W-:-:S12]  /*8e80*/  @UP0 USHF.R.U32.HI UR11, URZ, UR19, UR7 ;  /* 0x000000133f0b0299 */ /* 0x000fd80008011607 */
.L_x_2310:
[----:B------:R-:W-:-:S04]  /*8e90*/  UIMAD UR11, UR11, UR14, URZ ;  /* 0x0000000e0b0b72a4 */ /* 0x000fc8000f8e023f */
[----:B------:R-:W-:-:S04]  /*8ea0*/  UISETP.LT.AND UP0, UPT, UR20, UR11, UPT ;  /* 0x0000000b1400728c */ /* 0x000fc8000bf01270 */
[----:B------:R-:W-:-:S12]  /*8eb0*/  USEL UR20, UR20, UR11, !UP0 ;  /* 0x0000000b14147287 */ /* 0x000fd8000c000000 */
.L_x_2308:
[----:B------:R-:W-:-:S04]  /*8ec0*/  UIADD3 UR20, UR20, 0x3f, URZ ;  /* 0x0000003f14147890 */ /* 0x000fc8000fffe03f */
        /* <DEDUP_REMOVED lines=8> */
[----:B------:R-:W-:Y:S01]  /*8f50*/  UMOV UR23, UR38 ;  /* 0x0000002600177c82 */ /* 0x000fe20008000000 */
[----:B--2---:R-:W-:Y:S01]  /*8f60*/  IMAD.MOV.U32 R10, RZ, RZ, R5 ;  /* 0x000000ffff0a7224 */ /* 0x004fe200078e0005 */
[----:B------:R-:W-:Y:S01]  /*8f70*/  ULDC UR24, c[0x0][0x9d8] ;  /* 0x0002760000187ab9 */ /* 0x000fe20000000800 */
[----:B------:R-:W-:-:S05]  /*8f80*/  ULDC UR21, c[0x0][0x988] ;  /* 0x0002620000157ab9 */ /* 0x000fca0000000800 */
.L_x_2322:
[----:B------:R-:W-:Y:S01]  /*8f90*/  UIADD3 UR38, UR23, 0x1, URZ ;  /* 0x0000000117267890 */ /* 0x000fe2000fffe03f */
[C---:B------:R-:W-:Y:S02]  /*8fa0*/  ISETP.GT.AND P1, PT, R8.reuse, UR20, PT ;  /* 0x0000001408007c0c */ /* 0x040fe4000bf24270 */
[----:B------:R-:W-:Y:S01]  /*8fb0*/  IADD3 R8, R8, -0x1, RZ ;  /* 0xffffffff08087810 */ /* 0x000fe20007ffe0ff */
[----:B------:R-:W-:-:S04]  /*8fc0*/  UISETP.NE.AND UP0, UPT, UR38, 0x2, UPT ;  /* 0x000000022600788c */ /* 0x000fc8000bf05270 */
[----:B------:R-:W-:Y:S02]  /*8fd0*/  USEL UR6, URZ, 0x1, UP0 ;  /* 0x000000013f067887 */ /* 0x000fe40008000000 */
[----:B------:R-:W-:Y:S02]  /*8fe0*/  USEL UR38, UR38, URZ, UP0 ;  /* 0x0000003f26267287 */ /* 0x000fe40008000000 */
[----:B------:R-:W-:Y:S01]  /*8ff0*/  ULOP3.LUT UR37, UR37, UR6, URZ, 0x3c, !UPT ;  /* 0x0000000625257292 */ /* 0x000fe2000f8e3c3f */
[----:B0--3--:R-:W-:Y:S11]  /*9000*/  @!P0 BRA `(.L_x_2312) ;  /* 0x0000000000048947 */ /* 0x009ff60003800000 */
[----:B------:R-:W-:Y:S01]  /*9010*/  BPT.TRAP 0x1 ;  /* 0x000000040000795c */ /* 0x000fe20000300000 */
.L_x_2312:
[----:B------:R-:W-:Y:S01]  /*9020*/  ULEA UR22, UR38, UR41, 0x3 ;  /* 0x0000002926167291 */ /* 0x000fe2000f8e183f */
[----:B-1----:R-:W-:-:S05]  /*9030*/  IMAD.U32 R7, RZ, RZ, UR37 ;  /* 0x00000025ff077e24 */ /* 0x002fca000f8e00ff */
[----:B------:R-:W-:-:S04]  /*9040*/  SHF.L.U32 R7, R7, 0x1f, RZ ;  /* 0x0000001f07077819 */ /* 0x000fc800000006ff */
[----:B------:R1:W2:Y:S01]  /*9050*/  SYNCS.PHASECHK.TRANS64.TRYWAIT P2, [UR22+0x28c30], R7 ;  /* 0x028c3007ff0075a7 */ /* 0x0002a20008040156 */
[----:B------:R-:W-:Y:S05]  /*9060*/  @!P0 BRA `(.L_x_2313) ;  /* 0x0000000000048947 */ /* 0x000fea0003800000 */
[----:B------:R-:W-:Y:S01]  /*9070*/  BPT.TRAP 0x1 ;  /* 0x000000040000795c */ /* 0x000fe20000300000 */
.L_x_2313:
[----:B--2---:R-:W-:Y:S05]  /*9080*/  @P2 BRA `(.L_x_2314) ;  /* 0x0000000000082947 */ /* 0x004fea0003800000 */
[----:B------:R-:W2:Y:S02]  /*9090*/  SYNCS.PHASECHK.TRANS64.TRYWAIT P2, [UR22+0x28c30], R7 ;  /* 0x028c3007ff0075a7 */ /* 0x000ea40008040156 */
[----:B--2---:R-:W-:Y:S05]  /*90a0*/  @!P2 BRA `(.L_x_2315) ;  /* 0x000000dc0020a947 */ /* 0x004fea0003800000 */
.L_x_2314:
        /* <DEDUP_REMOVED lines=23> */
.L_x_2316:
[----:B------:R-:W-:Y:S01]  /*9220*/  FMUL.FTZ R15, R152, UR24 ;  /* 0x00000018980f7c20 */ /* 0x000fe20008410000 */
[----:B--2---:R-:W-:Y:S01]  /*9230*/  FMUL.FTZ R6, R153, UR24 ;  /* 0x0000001899067c20 */ /* 0x004fe20008410000 */
        /* <DEDUP_REMOVED lines=29> */
[----:B--2---:R-:W-:Y:S01]  /*9410*/  FMNMX.FTZ R20, R6, R5, !PT ;  /* 0x0000000506147209 */ /* 0x004fe20007810000 */
[----:B------:R-:W-:Y:S01]  /*9420*/  FMUL.FTZ R159, R179, UR24 ;  /* 0x00000018b39f7c20 */ /* 0x000fe20008410000 */
[----:B------:R-:W-:Y:S01]  /*9430*/  UMOV UR10, UR21 ;  /* 0x00000015000a7c82 */ /* 0x000fe20008000000 */
[----:B------:R-:W-:Y:S01]  /*9440*/  FMUL.FTZ R161, R183, UR24 ;  /* 0x00000018b7a17c20 */ /* 0x000fe20008410000 */
[----:B------:R-:W-:-:S03]  /*9450*/  UIADD3 UR6, UR22, 0x28c40, URZ ;  /* 0x00028c4016067890 */ /* 0x000fc6000fffe03f */
[----:B------:R-:W2:Y:S01]  /*9460*/  MUFU.TANH R207, R207 ;  /* 0x000000cf00cf7308 */ /* 0x000ea20000002400 */
[----:B---3--:R-:W-:Y:S01]  /*9470*/  FMNMX.FTZ R5, R205, R20, !PT ;  /* 0x00000014cd057209 */ /* 0x008fe20007810000 */
[----:B------:R-:W-:-:S06]  /*9480*/  UPRMT UR6, UR40, 0x654, UR6 ;  /* 0x0000065428067896 */ /* 0x000fcc0008000006 */
[----:B------:R-:W3:Y:S01]  /*9490*/  MUFU.TANH R208, R208 ;  /* 0x000000d000d07308 */ /* 0x000ee20000002400 */
[----:B0-----:R-:W-:Y:S02]  /*94a0*/  FMNMX.FTZ R20, R206, R5, !PT ;  /* 0x00000005ce147209 */ /* 0x001fe40007810000 */
[----:B------:R-:W-:Y:S05]  /*94b0*/  SYNCS.ARRIVE.TRANS64.RED.A1T0 RZ, [UR6], RZ ;  /* 0x000000ffffff79a7 */ /* 0x000fea0008100406 */
[----:B------:R-:W0:Y:S01]  /*94c0*/  MUFU.TANH R209, R209 ;  /* 0x000000d100d17308 */ /* 0x000e220000002400 */
[----:B--2---:R-:W-:-:S07]  /*94d0*/  FMNMX.FTZ R5, R207, R20, !PT ;  /* 0x00000014cf057209 */ /* 0x004fce0007810000 */
[----:B------:R-:W2:Y:S01]  /*94e0*/  MUFU.TANH R211, R211 ;  /* 0x000000d300d37308 */ /* 0x000ea20000002400 */
[----:B---3--:R-:W-:-:S07]  /*94f0*/  FMNMX.FTZ R20, R208, R5, !PT ;  /* 0x00000005d0147209 */ /* 0x008fce0007810000 */
[----:B------:R-:W3:Y:S01]  /*9500*/  MUFU.TANH R168, R168 ;  /* 0x000000a800a87308 */ /* 0x000ee20000002400 */
[----:B0-----:R-:W-:-:S07]  /*9510*/  FMNMX.FTZ R20, R209, R20, !PT ;  /* 0x00000014d1147209 */ /* 0x001fce0007810000 */
[----:B------:R-:W0:Y:S01]  /*9520*/  MUFU.TANH R169, R169 ;  /* 0x000000a900a97308 */ /* 0x000e220000002400 */
[----:B--2---:R-:W-:-:S07]  /*9530*/  FMNMX.FTZ R5, R211, R20, !PT ;  /* 0x00000014d3057209 */ /* 0x004fce0007810000 */
[----:B------:R-:W2:Y:S01]  /*9540*/  MUFU.TANH R165, R165 ;  /* 0x000000a500a57308 */ /* 0x000ea20000002400 */
[----:B---3--:R-:W-:-:S07]  /*9550*/  FMNMX.FTZ R20, R168, R5, !PT ;  /* 0x00000005a8147209 */ /* 0x008fce0007810000 */
[----:B------:R-:W3:Y:S01]  /*9560*/  MUFU.TANH R210, R210 ;  /* 0x000000d200d27308 */ /* 0x000ee20000002400 */
[----:B0-----:R-:W-:-:S07]  /*9570*/  FMNMX.FTZ R20, R169, R20, !PT ;  /* 0x00000014a9147209 */ /* 0x001fce0007810000 */
[----:B------:R-:W0:Y:S01]  /*9580*/  MUFU.TANH R172, R172 ;  /* 0x000000ac00ac7308 */ /* 0x000e220000002400 */
[----:B--2---:R-:W-:Y:S01]  /*9590*/  FMNMX.FTZ R5, R165, R20, !PT ;  /* 0x00000014a5057209 */ /* 0x004fe20007810000 */
[----:B------:R-:W-:-:S06]  /*95a0*/  FMUL.FTZ R20, R162, UR24 ;  /* 0x00000018a2147c20 */ /* 0x000fcc0008410000 */
[----:B------:R-:W2:Y:S01]  /*95b0*/  MUFU.TANH R176, R176 ;  /* 0x000000b000b07308 */ /* 0x000ea20000002400 */
[----:B---3--:R-:W-:-:S07]  /*95c0*/  FMNMX.FTZ R5, R210, R5, !PT ;  /* 0x00000005d2057209 */ /* 0x008fce0007810000 */
[----:B------:R-:W3:Y:S01]  /*95d0*/  MUFU.TANH R173, R173 ;  /* 0x000000ad00ad7308 */ /* 0x000ee20000002400 */
[----:B0-----:R-:W-:-:S07]  /*95e0*/  FMNMX.FTZ R5, R172, R5, !PT ;  /* 0x00000005ac057209 */ /* 0x001fce0007810000 */
[----:B------:R-:W0:Y:S01]  /*95f0*/  MUFU.TANH R164, R164 ;  /* 0x000000a400a47308 */ /* 0x000e220000002400 */
[----:B--2---:R-:W-:-:S07]  /*9600*/  FMNMX.FTZ R152, R176, R5, !PT ;  /* 0x00000005b0987209 */ /* 0x004fce0007810000 */
[----:B------:R-:W2:Y:S01]  /*9610*/  MUFU.TANH R12, R12 ;  /* 0x0000000c000c7308 */ /* 0x000ea20000002400 */
[----:B---3--:R-:W-:Y:S01]  /*9620*/  FMNMX.FTZ R5, R173, R152, !PT ;  /* 0x00000098ad057209 */ /* 0x008fe20007810000 */
[----:B------:R-:W-:-:S06]  /*9630*/  FMUL.FTZ R152, R166, UR24 ;  /* 0x00000018a6987c20 */ /* 0x000fcc0008410000 */
[----:B------:R-:W3:Y:S01]  /*9640*/  MUFU.TANH R11, R11 ;  /* 0x0000000b000b7308 */ /* 0x000ee20000002400 */
[----:B0-----:R-:W-:-:S05]  /*9650*/  FMNMX.FTZ R5, R164, R5, !PT ;  /* 0x00000005a4057209 */ /* 0x001fca0007810000 */
[----:B------:R-:W0:Y:S02]  /*9660*/  SHFL.BFLY PT, R158, R5, 0x2, 0x1f ;  /* 0x0c401f00059e7f89 */ /* 0x000e2400000e0000 */
[----:B------:R-:W4:Y:S01]  /*9670*/  MUFU.TANH R13, R13 ;  /* 0x0000000d000d7308 */ /* 0x000f220000002400 */
[----:B--2---:R-:W-:-:S07]  /*9680*/  FMNMX.FTZ R160, R12, R9, !PT ;  /* 0x000000090ca07209 */ /* 0x004fce0007810000 */
[----:B------:R-:W2:Y:S01]  /*9690*/  MUFU.TANH R14, R14 ;  /* 0x0000000e000e7308 */ /* 0x000ea20000002400 */
[----:B---3--:R-:W-:-:S07]  /*96a0*/  FMNMX.FTZ R160, R11, R160, !PT ;  /* 0x000000a00ba07209 */ /* 0x008fce0007810000 */
[----:B------:R-:W3:Y:S01]  /*96b0*/  MUFU.TANH R20, R20 ;  /* 0x0000001400147308 */ /* 0x000ee20000002400 */
[----:B0-----:R-:W-:Y:S01]  /*96c0*/  FMNMX.FTZ R163, R5, R158, !PT ;  /* 0x0000009e05a37209 */ /* 0x001fe20007810000 */
[----:B------:R-:W-:-:S06]  /*96d0*/  FMUL.FTZ R158, R178, UR24 ;  /* 0x00000018b29e7c20 */ /* 0x000fcc0008410000 */
[----:B------:R-:W0:Y:S01]  /*96e0*/  MUFU.TANH R21, R21 ;  /* 0x0000001500157308 */ /* 0x000e220000002400 */
[----:B----4-:R-:W-:Y:S01]  /*96f0*/  FMNMX.FTZ R5, R13, R160, !PT ;  /* 0x000000a00d057209 */ /* 0x010fe20007810000 */
[----:B------:R-:W-:Y:S01]  /*9700*/  FMUL.FTZ R160, R182, UR24 ;  /* 0x00000018b6a07c20 */ /* 0x000fe20008410000 */
[----:B------:R-:W4:Y:S02]  /*9710*/  SHFL.BFLY PT, R166, R163, 0x1, 0x1f ;  /* 0x0c201f00a3a67f89 */ /* 0x000f2400000e0000 */
[----:B--2---:R-:W-:-:S03]  /*9720*/  FMNMX.FTZ R5, R14, R5, !PT ;  /* 0x000000050e057209 */ /* 0x004fc60007810000 */
[----:B------:R-:W2:Y:S01]  /*9730*/  MUFU.TANH R152, R152 ;  /* 0x0000009800987308 */ /* 0x000ea20000002400 */
[----:B---3--:R-:W-:-:S07]  /*9740*/  FMNMX.FTZ R162, R20, R5, !PT ;  /* 0x0000000514a27209 */ /* 0x008fce0007810000 */
[----:B------:R-:W3:Y:S08]  /*9750*/  MUFU.TANH R153, R153 ;  /* 0x0000009900997308 */ /* 0x000ef00000002400 */
[----:B------:R-:W5:Y:S01]  /*9760*/  MUFU.TANH R154, R154 ;  /* 0x0000009a009a7308 */ /* 0x000f620000002400 */
[----:B----4-:R-:W-:Y:S02]  /*9770*/  FMNMX.FTZ R5, R163, R166, !PT ;  /* 0x000000a6a3057209 */ /* 0x010fe40007810000 */
[----:B0-----:R-:W-:-:S05]  /*9780*/  FMNMX.FTZ R163, R21, R162, !PT ;  /* 0x000000a215a37209 */ /* 0x001fca0007810000 */
[----:B------:R-:W0:Y:S01]  /*9790*/  MUFU.TANH R155, R155 ;  /* 0x0000009b009b7308 */ /* 0x000e220000002400 */
[C---:B------:R-:W-:Y:S01]  /*97a0*/  FADD.FTZ R162, -R5.reuse, R10 ;  /* 0x0000000a05a27221 */ /* 0x040fe20000010100 */
[----:B--2---:R-:W-:Y:S01]  /*97b0*/  FMNMX.FTZ R10, R152, R163, !PT ;  /* 0x000000a3980a7209 */ /* 0x004fe20007810000 */
[----:B------:R-:W-:Y:S02]  /*97c0*/  FMUL.FTZ R177, R5, UR10 ;  /* 0x0000000a05b17c20 */ /* 0x000fe40008410000 */
[----:B------:R-:W-:Y:S01]  /*97d0*/  FMUL.FTZ R166, R162, UR10 ;  /* 0x0000000aa2a67c20 */ /* 0x000fe20008410000 */
[----:B---3--:R-:W-:Y:S01]  /*97e0*/  FMNMX.FTZ R163, R153, R10, !PT ;  /* 0x0000000a99a37209 */ /* 0x008fe20007810000 */
[--C-:B------:R-:W-:Y:S01]  /*97f0*/  FFMA.FTZ R170, R6, UR10, -R177.reuse ;  /* 0x0000000a06aa7c23 */ /* 0x100fe200080108b1 */
[----:B------:R-:W2:Y:S01]  /*9800*/  MUFU.TANH R156, R156 ;  /* 0x0000009c009c7308 */ /* 0x000ea20000002400 */
[--C-:B------:R-:W-:Y:S01]  /*9810*/  FFMA.FTZ R15, R15, UR10, -R177.reuse ;  /* 0x0000000a0f0f7c23 */ /* 0x100fe200080108b1 */
[----:B-----5:R-:W-:Y:S01]  /*9820*/  FMNMX.FTZ R162, R154, R163, !PT ;  /* 0x000000a39aa27209 */ /* 0x020fe20007810000 */
[--C-:B------:R-:W-:Y:S01]  /*9830*/  FFMA.FTZ R174, R206, UR10, -R177.reuse ;  /* 0x0000000aceae7c23 */ /* 0x100fe200080108b1 */
[--C-:B------:R-:W-:Y:S01]  /*9840*/  FFMA.FTZ R171, R208, UR10, -R177.reuse ;  /* 0x0000000ad0ab7c23 */ /* 0x100fe200080108b1 */
[--C-:B------:R-:W-:Y:S01]  /*9850*/  FFMA.FTZ R168, R168, UR10, -R177.reuse ;  /* 0x0000000aa8a87c23 */ /* 0x100fe200080108b1 */
[--C-:B------:R-:W-:Y:S01]  /*9860*/  FFMA.FTZ R165, R165, UR10, -R177.reuse ;  /* 0x0000000aa5a57c23 */ /* 0x100fe200080108b1 */
[--C-:B------:R-:W-:Y:S01]  /*9870*/  FFMA.FTZ R178, R210, UR10, -R177.reuse ;  /* 0x0000000ad2b27c23 */ /* 0x100fe200080108b1 */
[----:B------:R-:W3:Y:S01]  /*9880*/  MUFU.TANH R157, R157 ;  /* 0x0000009d009d7308 */ /* 0x000ee20000002400 */
[----:B0-----:R-:W-:Y:S01]  /*9890*/  FMNMX.FTZ R163, R155, R162, !PT ;  /* 0x000000a29ba37209 */ /* 0x001fe20007810000 */
[----:B------:R-:W-:-:S06]  /*98a0*/  FFMA.FTZ R173, R173, UR10, -R177 ;  /* 0x0000000aadad7c23 */ /* 0x000fcc00080108b1 */
[----:B------:R-:W0:Y:S01]  /*98b0*/  MUFU.TANH R158, R158 ;  /* 0x0000009e009e7308 */ /* 0x000e220000002400 */
[----:B--2---:R-:W-:-:S07]  /*98c0*/  FMNMX.FTZ R162, R156, R163, !PT ;  /* 0x000000a39ca27209 */ /* 0x004fce0007810000 */
[----:B------:R-:W2:Y:S01]  /*98d0*/  MUFU.TANH R159, R159 ;  /* 0x0000009f009f7308 */ /* 0x000ea20000002400 */
[----:B---3--:R-:W-:-:S07]  /*98e0*/  FMNMX.FTZ R163, R157, R162, !PT ;  /* 0x000000a29da37209 */ /* 0x008fce0007810000 */
[----:B------:R-:W3:Y:S01]  /*98f0*/  MUFU.TANH R160, R160 ;  /* 0x000000a000a07308 */ /* 0x000ee20000002400 */
[----:B0-----:R-:W-:Y:S01]  /*9900*/  FMNMX.FTZ R6, R158, R163, !PT ;  /* 0x000000a39e067209 */ /* 0x001fe20007810000 */
[----:B------:R-:W-:-:S06]  /*9910*/  FFMA.FTZ R163, R205, UR10, -R177 ;  /* 0x0000000acda37c23 */ /* 0x000fcc00080108b1 */
[----:B------:R-:W0:Y:S01]  /*9920*/  MUFU.TANH R161, R161 ;  /* 0x000000a100a17308 */ /* 0x000e220000002400 */
[----:B--2---:R-:W-:-:S07]  /*9930*/  FMNMX.FTZ R167, R159, R6, !PT ;  /* 0x000000069fa77209 */ /* 0x004fce0007810000 */
[----:B------:R2:W4:Y:S01]  /*9940*/  MUFU.EX2 R10, R166 ;  /* 0x000000a6000a7308 */ /* 0x0005220000000800 */
[----:B---3--:R-:W-:Y:S01]  /*9950*/  FMNMX.FTZ R6, R160, R167, !PT ;  /* 0x000000a7a0067209 */ /* 0x008fe20007810000 */
[----:B------:R-:W-:-:S06]  /*9960*/  FFMA.FTZ R167, R209, UR10, -R177 ;  /* 0x0000000ad1a77c23 */ /* 0x000fcc00080108b1 */
[----:B------:R3:W-:Y:S01]  /*9970*/  MUFU.EX2 R162, R170 ;  /* 0x000000aa00a27308 */ /* 0x0007e20000000800 */
[----:B0-----:R-:W-:Y:S01]  /*9980*/  FMNMX.FTZ R6, R161, R6, !PT ;  /* 0x00000006a1067209 */ /* 0x001fe20007810000 */
[----:B--2---:R-:W-:-:S04]  /*9990*/  FFMA.FTZ R166, R207, UR10, -R177 ;  /* 0x0000000acfa67c23 */ /* 0x004fc800080108b1 */
[----:B------:R-:W0:Y:S02]  /*99a0*/  SHFL.BFLY PT, R175, R6, 0x2, 0x1f ;  /* 0x0c401f0006af7f89 */ /* 0x000e2400000e0000 */
[----:B------:R-:W2:Y:S01]  /*99b0*/  MUFU.EX2 R15, R15 ;  /* 0x0000000f000f7308 */ /* 0x000ea20000000800 */
[--C-:B---3--:R-:W-:Y:S01]  /*99c0*/  FFMA.FTZ R170, R211, UR10, -R177.reuse ;  /* 0x0000000ad3aa7c23 */ /* 0x108fe200080108b1 */
[-C--:B----4-:R-:W-:Y:S01]  /*99d0*/  FMUL.FTZ R24, R24, R10.reuse ;  /* 0x0000000a18187220 */ /* 0x090fe20000410000 */
        /* <DEDUP_REMOVED lines=19> */
[----:B0-----:R-:W-:Y:S01]  /*9b10*/  FMNMX.FTZ R179, R6, R175, !PT ;  /* 0x000000af06b37209 */ /* 0x001fe20007810000 */
[--C-:B------:R-:W-:Y:S01]  /*9b20*/  FFMA.FTZ R175, R169, UR10, -R177.reuse ;  /* 0x0000000aa9af7c23 */ /* 0x100fe200080108b1 */
[--C-:B------:R-:W-:Y:S01]  /*9b30*/  FFMA.FTZ R169, R172, UR10, -R177.reuse ;  /* 0x0000000aaca97c23 */ /* 0x100fe200080108b1 */
[--C-:B------:R-:W-:Y:S01]  /*9b40*/  FFMA.FTZ R172, R176, UR10, -R177.reuse ;  /* 0x0000000ab0ac7c23 */ /* 0x100fe200080108b1 */
[----:B------:R-:W-:Y:S01]  /*9b50*/  FFMA.FTZ R176, R164, UR10, -R177 ;  /* 0x0000000aa4b07c23 */ /* 0x000fe200080108b1 */
[----:B------:R-:W0:Y:S01]  /*9b60*/  SHFL.BFLY PT, R6, R179, 0x1, 0x1f ;  /* 0x0c201f00b3067f89 */ /* 0x000e2200000e0000 */
        /* <DEDUP_REMOVED lines=23> */
[----:B0-----:R-:W-:Y:S01]  /*9ce0*/  FMNMX.FTZ R6, R179, R6, !PT ;  /* 0x00000006b3067209 */ /* 0x001fe20007810000 */
        /* <DEDUP_REMOVED lines=10> */
[----:B------:R-:W-:Y:S01]  /*9d90*/  FFMA.FTZ R177, R153, UR10, -R164 ;  /* 0x0000000a99b17c23 */ /* 0x000fe200080108a4 */
[----:B------:R-:W-:-:S02]  /*9da0*/  IMAD.MOV R153, RZ, RZ, -R17 ;  /* 0x000000ffff997224 */ /* 0x000fc400078e0a11 */
[--C-:B------:R-:W-:Y:S01]  /*9db0*/  FFMA.FTZ R11, R11, UR10, -R164.reuse ;  /* 0x0000000a0b0b7c23 */ /* 0x100fe200080108a4 */
[--C-:B------:R-:W-:Y:S01]  /*9dc0*/  FFMA.FTZ R13, R13, UR10, -R164.reuse ;  /* 0x0000000a0d0d7c23 */ /* 0x100fe200080108a4 */
[----:B------:R-:W-:Y:S01]  /*9dd0*/  MUFU.EX2 R9, R9 ;  /* 0x0000000900097308 */ /* 0x000fe20000000800 */
[--C-:B------:R-:W-:Y:S01]  /*9de0*/  FFMA.FTZ R180, R14, UR10, -R164.reuse ;  /* 0x0000000a0eb47c23 */ /* 0x100fe200080108a4 */
[----:B------:R-:W-:Y:S01]  /*9df0*/  ISETP.NE.AND P2, PT, R2, R153, PT ;  /* 0x000000990200720c */ /* 0x000fe20003f45270 */
[--C-:B------:R-:W-:Y:S01]  /*9e00*/  FFMA.FTZ R14, R20, UR10, -R164.reuse ;  /* 0x0000000a140e7c23 */ /* 0x100fe200080108a4 */
[----:B------:R-:W-:Y:S02]  /*9e10*/  IMAD.U32 R153, RZ, RZ, UR23 ;  /* 0x00000017ff997e24 */ /* 0x000fe4000f8e00ff */
[--C-:B------:R-:W-:Y:S01]  /*9e20*/  FFMA.FTZ R21, R21, UR10, -R164.reuse ;  /* 0x0000000a15157c23 */ /* 0x100fe200080108a4 */
[--C-:B------:R-:W-:Y:S01]  /*9e30*/  FFMA.FTZ R20, R152, UR10, -R164.reuse ;  /* 0x0000000a98147c23 */ /* 0x100fe200080108a4 */
[--C-:B------:R-:W-:Y:S01]  /*9e40*/  FFMA.FTZ R179, R154, UR10, -R164.reuse ;  /* 0x0000000a9ab37c23 */ /* 0x100fe200080108a4 */
[----:B------:R-:W0:Y:S01]  /*9e50*/  MUFU.EX2 R12, R12 ;  /* 0x0000000c000c7308 */ /* 0x000e220000000800 */
[--C-:B------:R-:W-:Y:S01]  /*9e60*/  FFMA.FTZ R182, R155, UR10, -R164.reuse ;  /* 0x0000000a9bb67c23 */ /* 0x100fe200080108a4 */
[--C-:B------:R-:W-:Y:S01]  /*9e70*/  FFMA.FTZ R181, R158, UR10, -R164.reuse ;  /* 0x0000000a9eb57c23 */ /* 0x100fe200080108a4 */
[--C-:B------:R-:W-:Y:S01]  /*9e80*/  FFMA.FTZ R159, R159, UR10, -R164.reuse ;  /* 0x0000000a9f9f7c23 */ /* 0x100fe200080108a4 */
[----:B------:R-:W-:Y:S01]  /*9e90*/  FFMA.FTZ R160, R160, UR10, -R164 ;  /* 0x0000000aa0a07c23 */ /* 0x000fe200080108a4 */
[-C--:B------:R-:W-:Y:S01]  /*9ea0*/  FMUL.FTZ R109, R109, R10.reuse ;  /* 0x0000000a6d6d7220 */ /* 0x080fe20000410000 */
[-C--:B------:R-:W-:Y:S01]  /*9eb0*/  FMUL.FTZ R112, R112, R10.reuse ;  /* 0x0000000a70707220 */ /* 0x080fe20000410000 */
[----:B------:R-:W-:Y:S01]  /*9ec0*/  @!P2 IMAD R152, R153, 0x40, R16 ;  /* 0x000000409998a824 */ /* 0x000fe200078e0210 */
[----:B------:R-:W3:Y:S01]  /*9ed0*/  MUFU.EX2 R11, R11 ;  /* 0x0000000b000b7308 */ /* 0x000ee20000000800 */
[----:B--2---:R-:W-:Y:S01]  /*9ee0*/  FFMA.FTZ R153, R10, R3, R15 ;  /* 0x000000030a997223 */ /* 0x004fe2000001000f */
[----:B------:R-:W-:Y:S01]  /*9ef0*/  FFMA.FTZ R3, R156, UR10, -R164 ;  /* 0x0000000a9c037c23 */ /* 0x000fe200080108a4 */
[-C--:B------:R-:W-:Y:S01]  /*9f00*/  FMUL.FTZ R113, R113, R10.reuse ;  /* 0x0000000a71717220 */ /* 0x080fe20000410000 */
[-C--:B------:R-:W-:Y:S01]  /*9f10*/  FMUL.FTZ R116, R116, R10.reuse ;  /* 0x0000000a74747220 */ /* 0x080fe20000410000 */
[----:B------:R-:W-:Y:S01]  /*9f20*/  FADD.FTZ R156, R162, R153 ;  /* 0x00000099a29c7221 */ /* 0x000fe20000010000 */
[-C--:B------:R-:W-:Y:S01]  /*9f30*/  FMUL.FTZ R117, R117, R10.reuse ;  /* 0x0000000a75757220 */ /* 0x080fe20000410000 */
[----:B------:R-:W-:Y:S01]  /*9f40*/  FMUL.FTZ R120, R120, R10 ;  /* 0x0000000a78787220 */ /* 0x000fe20000410000 */
[----:B------:R-:W2:Y:S01]  /*9f50*/  MUFU.EX2 R13, R13 ;  /* 0x0000000d000d7308 */ /* 0x000ea20000000800 */
[----:B0-----:R-:W-:Y:S01]  /*9f60*/  FFMA.FTZ R154, R9, R4, R12 ;  /* 0x00000004099a7223 */ /* 0x001fe2000001000c */
[----:B------:R-:W-:Y:S01]  /*9f70*/  FADD.FTZ R153, R163, R156 ;  /* 0x0000009ca3997221 */ /* 0x000fe20000010000 */
[----:B------:R-:W-:Y:S01]  /*9f80*/  @!P2 LEA R156, R152, UR41, 0x2 ;  /* 0x00000029989cac11 */ /* 0x000fe2000f8e10ff */
[--C-:B------:R-:W-:Y:S01]  /*9f90*/  FFMA.FTZ R4, R157, UR10, -R164.reuse ;  /* 0x0000000a9d047c23 */ /* 0x100fe200080108a4 */
[----:B------:R-:W-:Y:S01]  /*9fa0*/  FFMA.FTZ R164, R161, UR10, -R164 ;  /* 0x0000000aa1a47c23 */ /* 0x000fe200080108a4 */
[----:B------:R-:W-:Y:S01]  /*9fb0*/  FADD.FTZ R153, R174, R153 ;  /* 0x00000099ae997221 */ /* 0x000fe20000010000 */
[-C--:B------:R-:W-:Y:S01]  /*9fc0*/  FMUL.FTZ R121, R121, R10.reuse ;  /* 0x0000000a79797220 */ /* 0x080fe20000410000 */
[----:B------:R-:W0:Y:S01]  /*9fd0*/  MUFU.EX2 R180, R180 ;  /* 0x000000b400b47308 */ /* 0x000e220000000800 */
[----:B---3--:R-:W-:Y:S01]  /*9fe0*/  FADD.FTZ R154, R11, R154 ;  /* 0x0000009a0b9a7221 */ /* 0x008fe20000010000 */
[----:B------:R-:W-:Y:S01]  /*9ff0*/  @!P2 STS [R156+0x28800], R10 ;  /* 0x0288000a9c00a388 */ /* 0x000fe20000000800 */
[-C--:B------:R-:W-:Y:S01]  /*a000*/  FMUL.FTZ R124, R124, R10.reuse ;  /* 0x0000000a7c7c7220 */ /* 0x080fe20000410000 */
[-C--:B------:R-:W-:Y:S01]  /*a010*/  FMUL.FTZ R125, R125, R10.reuse ;  /* 0x0000000a7d7d7220 */ /* 0x080fe20000410000 */
[-C--:B------:R-:W-:Y:S01]  /*a020*/  FMUL.FTZ R128, R128, R10.reuse ;  /* 0x0000000a80807220 */ /* 0x080fe20000410000 */
[----:B------:R3:W-:Y:S01]  /*a030*/  @!P2 STS [R156+0x28820], R9 ;  /* 0x028820099c00a388 */ /* 0x0007e20000000800 */
[-C--:B------:R-:W-:Y:S01]  /*a040*/  FMUL.FTZ R129, R129, R10.reuse ;  /* 0x0000000a81817220 */ /* 0x080fe20000410000 */
[----:B------:R-:W4:Y:S01]  /*a050*/  MUFU.EX2 R14, R14 ;  /* 0x0000000e000e7308 */ /* 0x000f220000000800 */
[----:B--2---:R-:W-:Y:S01]  /*a060*/  FADD.FTZ R155, R13, R154 ;  /* 0x0000009a0d9b7221 */ /* 0x004fe20000010000 */
[----:B------:R-:W-:Y:S01]  /*a070*/  FADD.FTZ R154, R166, R153 ;  /* 0x00000099a69a7221 */ /* 0x000fe20000010000 */
[-C--:B------:R-:W-:Y:S01]  /*a080*/  FMUL.FTZ R132, R132, R10.reuse ;  /* 0x0000000a84847220 */ /* 0x080fe20000410000 */
[-C--:B------:R-:W-:Y:S01]  /*a090*/  FMUL.FTZ R133, R133, R10.reuse ;  /* 0x0000000a85857220 */ /* 0x080fe20000410000 */
[-C--:B------:R-:W-:Y:S01]  /*a0a0*/  FMUL.FTZ R136, R136, R10.reuse ;  /* 0x0000000a88887220 */ /* 0x080fe20000410000 */
[----:B------:R-:W-:Y:S01]  /*a0b0*/  FADD.FTZ R154, R171, R154 ;  /* 0x0000009aab9a7221 */ /* 0x000fe20000010000 */
[----:B------:R-:W-:Y:S01]  /*a0c0*/  FMUL.FTZ R137, R137, R10 ;  /* 0x0000000a89897220 */ /* 0x000fe20000410000 */
[----:B------:R-:W2:Y:S01]  /*a0d0*/  MUFU.EX2 R21, R21 ;  /* 0x0000001500157308 */ /* 0x000ea20000000800 */
[----:B0-----:R-:W-:Y:S01]  /*a0e0*/  FADD.FTZ R155, R180, R155 ;  /* 0x0000009bb49b7221 */ /* 0x001fe20000010000 */
[----:B---3--:R-:W-:Y:S01]  /*a0f0*/  F2FP.F16.F32.PACK_AB R156, R171, R166 ;  /* 0x000000a6ab9c723e */ /* 0x008fe200000000ff */
[-C--:B------:R-:W-:Y:S01]  /*a100*/  FMUL.FTZ R140, R140, R10.reuse ;  /* 0x0000000a8c8c7220 */ /* 0x080fe20000410000 */
[-C--:B------:R-:W-:Y:S01]  /*a110*/  FMUL.FTZ R141, R141, R10.reuse ;  /* 0x0000000a8d8d7220 */ /* 0x080fe20000410000 */
[-C--:B------:R-:W-:Y:S01]  /*a120*/  FMUL.FTZ R144, R144, R10.reuse ;  /* 0x0000000a90907220 */ /* 0x080fe20000410000 */
[-C--:B------:R-:W-:Y:S01]  /*a130*/  FMUL.FTZ R145, R145, R10.reuse ;  /* 0x0000000a91917220 */ /* 0x080fe20000410000 */
[-C--:B------:R-:W-:Y:S01]  /*a140*/  FMUL.FTZ R148, R148, R10.reuse ;  /* 0x0000000a94947220 */ /* 0x080fe20000410000 */
[----:B------:R-:W0:Y:S01]  /*a150*/  MUFU.EX2 R20, R20 ;  /* 0x0000001400147308 */ /* 0x000e220000000800 */
[----:B----4-:R-:W-:Y:S01]  /*a160*/  FADD.FTZ R152, R14, R155 ;  /* 0x0000009b0e987221 */ /* 0x010fe20000010000 */
[----:B------:R-:W-:Y:S01]  /*a170*/  FADD.FTZ R155, R167, R154 ;  /* 0x0000009aa79b7221 */ /* 0x000fe20000010000 */
[----:B------:R-:W-:Y:S01]  /*a180*/  FMUL.FTZ R149, R149, R10 ;  /* 0x0000000a95957220 */ /* 0x000fe20000410000 */
[-C--:B------:R-:W-:Y:S01]  /*a190*/  FMUL.FTZ R26, R26, R9.reuse ;  /* 0x000000091a1a7220 */ /* 0x080fe20000410000 */
[-C--:B------:R-:W-:Y:S01]  /*a1a0*/  FMUL.FTZ R27, R27, R9.reuse ;  /* 0x000000091b1b7220 */ /* 0x080fe20000410000 */
[----:B------:R-:W-:Y:S01]  /*a1b0*/  FADD.FTZ R155, R170, R155 ;  /* 0x0000009baa9b7221 */ /* 0x000fe20000010000 */
[----:B------:R-:W-:Y:S01]  /*a1c0*/  FMUL.FTZ R30, R30, R9 ;  /* 0x000000091e1e7220 */ /* 0x000fe20000410000 */
[----:B------:R-:W3:Y:S01]  /*a1d0*/  MUFU.EX2 R177, R177 ;  /* 0x000000b100b17308 */ /* 0x000ee20000000800 */
[----:B--2---:R-:W-:Y:S01]  /*a1e0*/  FADD.FTZ R153, R21, R152 ;  /* 0x0000009815997221 */ /* 0x004fe20000010000 */
[----:B------:R-:W-:Y:S01]  /*a1f0*/  F2FP.F16.F32.PACK_AB R152, R162, R15 ;  /* 0x0000000fa298723e */ /* 0x000fe200000000ff */
[-C--:B------:R-:W-:Y:S01]  /*a200*/  FMUL.FTZ R31, R31, R9.reuse ;  /* 0x000000091f1f7220 */ /* 0x080fe20000410000 */
[----:B------:R-:W-:Y:S01]  /*a210*/  F2FP.F16.F32.PACK_AB R157, R21, R14 ;  /* 0x0000000e159d723e */ /* 0x000fe200000000ff */
[-C--:B------:R-:W-:Y:S01]  /*a220*/  FMUL.FTZ R34, R34, R9.reuse ;  /* 0x0000000922227220 */ /* 0x080fe20000410000 */
[-C--:B------:R-:W-:Y:S01]  /*a230*/  FMUL.FTZ R35, R35, R9.reuse ;  /* 0x0000000923237220 */ /* 0x080fe20000410000 */
[-C--:B------:R-:W-:Y:S01]  /*a240*/  FMUL.FTZ R38, R38, R9.reuse ;  /* 0x0000000926267220 */ /* 0x080fe20000410000 */
[----:B------:R-:W2:Y:S01]  /*a250*/  MUFU.EX2 R179, R179 ;  /* 0x000000b300b37308 */ /* 0x000ea20000000800 */
[----:B0-----:R-:W-:Y:S01]  /*a260*/  FADD.FTZ R154, R20, R153 ;  /* 0x00000099149a7221 */ /* 0x001fe20000010000 */
[----:B------:R-:W-:Y:S01]  /*a270*/  F2FP.F16.F32.PACK_AB R153, R11, R12 ;  /* 0x0000000c0b99723e */ /* 0x000fe200000000ff */
[-C--:B------:R-:W-:Y:S01]  /*a280*/  FMUL.FTZ R39, R39, R9.reuse ;  /* 0x0000000927277220 */ /* 0x080fe20000410000 */
[-C--:B------:R-:W-:Y:S01]  /*a290*/  FMUL.FTZ R42, R42, R9.reuse ;  /* 0x000000092a2a7220 */ /* 0x080fe20000410000 */
[-C--:B------:R-:W-:Y:S01]  /*a2a0*/  FMUL.FTZ R43, R43, R9.reuse ;  /* 0x000000092b2b7220 */ /* 0x080fe20000410000 */
[-C--:B------:R-:W-:Y:S01]  /*a2b0*/  FMUL.FTZ R46, R46, R9.reuse ;  /* 0x000000092e2e7220 */ /* 0x080fe20000410000 */
[----:B------:R-:W-:Y:S01]  /*a2c0*/  FMUL.FTZ R47, R47, R9 ;  /* 0x000000092f2f7220 */ /* 0x000fe20000410000 */
[----:B------:R-:W0:Y:S01]  /*a2d0*/  MUFU.EX2 R182, R182 ;  /* 0x000000b600b67308 */ /* 0x000e220000000800 */
[----:B---3--:R-:W-:Y:S01]  /*a2e0*/  FADD.FTZ R158, R177, R154 ;  /* 0x0000009ab19e7221 */ /* 0x008fe20000010000 */
[----:B------:R-:W-:Y:S01]  /*a2f0*/  F2FP.F16.F32.PACK_AB R154, R174, R163 ;  /* 0x000000a3ae9a723e */ /* 0x000fe200000000ff */
[-C--:B------:R-:W-:Y:S01]  /*a300*/  FMUL.FTZ R50, R50, R9.reuse ;  /* 0x0000000932327220 */ /* 0x080fe20000410000 */
[-C--:B------:R-:W-:Y:S01]  /*a310*/  FMUL.FTZ R51, R51, R9.reuse ;  /* 0x0000000933337220 */ /* 0x080fe20000410000 */
[-C--:B------:R-:W-:Y:S01]  /*a320*/  FMUL.FTZ R54, R54, R9.reuse ;  /* 0x0000000936367220 */ /* 0x080fe20000410000 */
[-C--:B------:R-:W-:Y:S01]  /*a330*/  FMUL.FTZ R55, R55, R9.reuse ;  /* 0x0000000937377220 */ /* 0x080fe20000410000 */
[----:B------:R-:W-:Y:S01]  /*a340*/  FMUL.FTZ R58, R58, R9 ;  /* 0x000000093a3a7220 */ /* 0x000fe20000410000 */
[----:B------:R-:W3:Y:S01]  /*a350*/  MUFU.EX2 R168, R168 ;  /* 0x000000a800a87308 */ /* 0x000ee20000000800 */
[----:B--2---:R-:W-:Y:S01]  /*a360*/  FADD.FTZ R15, R179, R158 ;  /* 0x0000009eb30f7221 */ /* 0x004fe20000010000 */
[----:B------:R-:W-:Y:S01]  /*a370*/  F2FP.F16.F32.PACK_AB R158, R170, R167 ;  /* 0x000000a7aa9e723e */ /* 0x000fe200000000ff */
[-C--:B------:R-:W-:Y:S01]  /*a380*/  FMUL.FTZ R59, R59, R9.reuse ;  /* 0x000000093b3b7220 */ /* 0x080fe20000410000 */
[-C--:B------:R-:W-:Y:S01]  /*a390*/  FMUL.FTZ R62, R62, R9.reuse ;  /* 0x000000093e3e7220 */ /* 0x080fe20000410000 */
[-C--:B------:R-:W-:Y:S01]  /*a3a0*/  FMUL.FTZ R63, R63, R9.reuse ;  /* 0x000000093f3f7220 */ /* 0x080fe20000410000 */
[-C--:B------:R-:W-:Y:S01]  /*a3b0*/  FMUL.FTZ R66, R66, R9.reuse ;  /* 0x0000000942427220 */ /* 0x080fe20000410000 */
[----:B------:R-:W-:Y:S01]  /*a3c0*/  FMUL.FTZ R67, R67, R9 ;  /* 0x0000000943437220 */ /* 0x000fe20000410000 */
[----:B------:R-:W2:Y:S01]  /*a3d0*/  MUFU.EX2 R3, R3 ;  /* 0x0000000300037308 */ /* 0x000ea20000000800 */
[C---:B0-----:R-:W-:Y:S01]  /*a3e0*/  FADD.FTZ R12, R182.reuse, R15 ;  /* 0x0000000fb60c7221 */ /* 0x041fe20000010000 */
        /* <DEDUP_REMOVED lines=9> */
[----:B------:R-:W-:Y:S01]  /*a480*/  BAR.SYNC.DEFER_BLOCKING 0xf, 0x100 ;  /* 0x03c4000000007b1d */ /* 0x000fe20000010000 */
[-C--:B------:R-:W-:Y:S01]  /*a490*/  FMUL.FTZ R79, R79, R9.reuse ;  /* 0x000000094f4f7220 */ /* 0x080fe20000410000 */
[-C--:B------:R-:W-:Y:S01]  /*a4a0*/  FMUL.FTZ R82, R82, R9.reuse ;  /* 0x0000000952527220 */ /* 0x080fe20000410000 */
[-C--:B------:R-:W-:Y:S01]  /*a4b0*/  FMUL.FTZ R83, R83, R9.reuse ;  /* 0x0000000953537220 */ /* 0x080fe20000410000 */
[-C--:B------:R-:W-:Y:S01]  /*a4c0*/  FMUL.FTZ R86, R86, R9.reuse ;  /* 0x0000000956567220 */ /* 0x080fe20000410000 */
[-C--:B------:R-:W-:Y:S01]  /*a4d0*/  FMUL.FTZ R87, R87, R9.reuse ;  /* 0x0000000957577220 */ /* 0x080fe20000410000 */
[----:B------:R-:W3:Y:S01]  /*a4e0*/  MUFU.EX2 R165, R165 ;  /* 0x000000a500a57308 */ /* 0x000ee20000000800 */
        /* <DEDUP_REMOVED lines=17> */
[----:B------:R3:W-:Y:S01]  /*a600*/  STSM.16.M88.4 [R18+0x26800], R152 ;  /* 0x0268009812007844 */ /* 0x0007e20000000200 */
[-C--:B------:R-:W-:Y:S01]  /*a610*/  FMUL.FTZ R114, R114, R9.reuse ;  /* 0x0000000972727220 */ /* 0x080fe20000410000 */
[-C--:B------:R-:W-:Y:S01]  /*a620*/  FMUL.FTZ R115, R115, R9.reuse ;  /* 0x0000000973737220 */ /* 0x080fe20000410000 */
[-C--:B------:R-:W-:Y:S01]  /*a630*/  FMUL.FTZ R118, R118, R9.reuse ;  /* 0x0000000976767220 */ /* 0x080fe20000410000 */
[-C--:B------:R-:W-:Y:S01]  /*a640*/  FMUL.FTZ R119, R119, R9.reuse ;  /* 0x0000000977777220 */ /* 0x080fe20000410000 */
[-C--:B------:R-:W-:Y:S01]  /*a650*/  FMUL.FTZ R122, R122, R9.reuse ;  /* 0x000000097a7a7220 */ /* 0x080fe20000410000 */
[----:B------:R-:W4:Y:S01]  /*a660*/  MUFU.EX2 R169, R169 ;  /* 0x000000a900a97308 */ /* 0x000f220000000800 */
        /* <DEDUP_REMOVED lines=16> */
[----:B----4-:R-:W-:Y:S01]  /*a770*/  FADD.FTZ R13, R169, R14 ;  /* 0x0000000ea90d7221 */ /* 0x010fe20000010000 */
[-C--:B------:R-:W-:Y:S01]  /*a780*/  FMUL.FTZ R146, R146, R9.reuse ;  /* 0x0000000992927220 */ /* 0x080fe20000410000 */
[-C--:B------:R-:W-:Y:S01]  /*a790*/  FMUL.FTZ R147, R147, R9.reuse ;  /* 0x0000000993937220 */ /* 0x080fe20000410000 */
[-C--:B------:R-:W-:Y:S01]  /*a7a0*/  FMUL.FTZ R150, R150, R9.reuse ;  /* 0x0000000996967220 */ /* 0x080fe20000410000 */
[----:B------:R-:W-:-:S03]  /*a7b0*/  FMUL.FTZ R151, R151, R9 ;  /* 0x0000000997977220 */ /* 0x000fc60000410000 */
[----:B------:R-:W4:Y:S01]  /*a7c0*/  MUFU.EX2 R173, R173 ;  /* 0x000000ad00ad7308 */ /* 0x000f220000000800 */
[----:B--2---:R-:W-:Y:S01]  /*a7d0*/  FADD.FTZ R15, R181, R162 ;  /* 0x000000a2b50f7221 */ /* 0x004fe20000010000 */
[----:B------:R-:W-:-:S06]  /*a7e0*/  F2FP.F16.F32.PACK_AB R162, R178, R165 ;  /* 0x000000a5b2a2723e */ /* 0x000fcc00000000ff */
[----:B------:R-:W2:Y:S01]  /*a7f0*/  MUFU.EX2 R176, R176 ;  /* 0x000000b000b07308 */ /* 0x000ea20000000800 */
[----:B0-----:R-:W-:-:S07]  /*a800*/  FADD.FTZ R14, R172, R13 ;  /* 0x0000000dac0e7221 */ /* 0x001fce0000010000 */
[----:B------:R0:W5:Y:S01]  /*a810*/  MUFU.EX2 R206, R159 ;  /* 0x0000009f00ce7308 */ /* 0x0001620000000800 */
[----:B----4-:R-:W-:-:S07]  /*a820*/  FADD.FTZ R3, R173, R14 ;  /* 0x0000000ead037221 */ /* 0x010fce0000010000 */
[----:B------:R4:W1:Y:S01]  /*a830*/  MUFU.EX2 R11, R160 ;  /* 0x000000a0000b7308 */ /* 0x0008620000000800 */
[----:B0-----:R-:W-:Y:S01]  /*a840*/  F2FP.F16.F32.PACK_AB R159, R177, R20 ;  /* 0x00000014b19f723e */ /* 0x001fe200000000ff */
[C---:B--2---:R-:W-:Y:S01]  /*a850*/  FADD.FTZ R3, R176.reuse, R3 ;  /* 0x00000003b0037221 */ /* 0x044fe20000010000 */
[----:B------:R-:W-:-:S03]  /*a860*/  F2FP.F16.F32.PACK_AB R166, R176, R173 ;  /* 0x000000adb0a6723e */ /* 0x000fc600000000ff */
[----:B------:R3:W-:Y:S02]  /*a870*/  STSM.16.M88.4 [R19], R156 ;  /* 0x0000009c13007844 */ /* 0x0007e40000000200 */
[----:B------:R0:W2:Y:S01]  /*a880*/  MUFU.EX2 R12, R164 ;  /* 0x000000a4000c7308 */ /* 0x0000a20000000800 */
[----:B----4-:R-:W-:Y:S01]  /*a890*/  F2FP.F16.F32.PACK_AB R160, R175, R168 ;  /* 0x000000a8afa0723e */ /* 0x010fe200000000ff */
[C---:B-----5:R-:W-:Y:S01]  /*a8a0*/  FADD.FTZ R20, R206.reuse, R15 ;  /* 0x0000000fce147221 */ /* 0x060fe20000010000 */
[----:B------:R-:W-:-:S03]  /*a8b0*/  F2FP.F16.F32.PACK_AB R165, R206, R181 ;  /* 0x000000b5cea5723e */ /* 0x000fc600000000ff */
[----:B------:R3:W-:Y:S01]  /*a8c0*/  STSM.16.M88.4 [R23], R160 ;  /* 0x000000a017007844 */ /* 0x0007e20000000200 */
[----:B0-----:R-:W-:Y:S01]  /*a8d0*/  F2FP.F16.F32.PACK_AB R164, R172, R169 ;  /* 0x000000a9aca4723e */ /* 0x001fe200000000ff */
[----:B-1----:R-:W-:Y:S01]  /*a8e0*/  FADD.FTZ R13, R11, R20 ;  /* 0x000000140b0d7221 */ /* 0x002fe20000010000 */
[----:B--2---:R-:W-:-:S03]  /*a8f0*/  F2FP.F16.F32.PACK_AB R167, R12, R11 ;  /* 0x0000000b0ca7723e */ /* 0x004fc600000000ff */
[----:B------:R-:W-:Y:S02]  /*a900*/  FADD.FTZ R4, R12, R13 ;  /* 0x0000000d0c047221 */ /* 0x000fe40000010000 */
[----:B------:R3:W-:Y:S01]  /*a910*/  STSM.16.M88.4 [R22], R164 ;  /* 0x000000a416007844 */ /* 0x0007e20000000200 */
[----:B------:R-:W-:Y:S05]  /*a920*/  @!P0 BRA `(.L_x_2317) ;  /* 0x0000000000048947 */ /* 0x000fea0003800000 */
[----:B------:R-:W-:Y:S01]  /*a930*/  BPT.TRAP 0x1 ;  /* 0x000000040000795c */ /* 0x000fe20000300000 */
.L_x_2317:
[----:B------:R0:W1:Y:S01]  /*a940*/  SYNCS.PHASECHK.TRANS64.TRYWAIT P2, [UR22+0x28c50], R7 ;  /* 0x028c5007ff0075a7 */ /* 0x0000620008040156 */
[----:B------:R-:W-:Y:S05]  /*a950*/  @!P0 BRA `(.L_x_2318) ;  /* 0x0000000000048947 */ /* 0x000fea0003800000 */
[----:B------:R-:W-:Y:S01]  /*a960*/  BPT.TRAP 0x1 ;  /* 0x000000040000795c */ /* 0x000fe20000300000 */
.L_x_2318:
[----:B-1----:R-:W-:Y:S05]  /*a970*/  @P2 BRA `(.L_x_2319) ;  /* 0x0000000000082947 */ /* 0x002fea0003800000 */
[----:B------:R-:W1:Y:S02]  /*a980*/  SYNCS.PHASECHK.TRANS64.TRYWAIT P2, [UR22+0x28c50], R7 ;  /* 0x028c5007ff0075a7 */ /* 0x000e640008040156 */
[----:B-1----:R-:W-:Y:S05]  /*a990*/  @!P2 BRA `(.L_x_2320) ;  /* 0x000000c000fca947 */ /* 0x002fea0003800000 */
.L_x_2319:
        /* <DEDUP_REMOVED lines=34> */
.L_x_2321:
[----:B------:R-:W-:Y:S01]  /*abc0*/  UIADD3 UR22, UR22, 0x28c60, URZ ;  /* 0x00028c6016167890 */ /* 0x000fe2000fffe03f */
[----:B------:R-:W-:Y:S01]  /*abd0*/  IMAD.MOV.U32 R9, RZ, RZ, R6 ;  /* 0x000000ffff097224 */ /* 0x000fe200078e0006 */
[----:B------:R-:W-:Y:S01]  /*abe0*/  UMOV UR23, UR38 ;  /* 0x0000002600177c82 */ /* 0x000fe20008000000 */
[----:B-1----:R-:W-:Y:S01]  /*abf0*/  IMAD.MOV.U32 R10, RZ, RZ, R5 ;  /* 0x000000ffff0a7224 */ /* 0x002fe200078e0005 */
[----:B------:R-:W-:-:S09]  /*ac00*/  UPRMT UR22, UR40, 0x654, UR22 ;  /* 0x0000065428167896 */ /* 0x000fd20008000016 */
[----:B------:R-:W-:Y:S01]  /*ac10*/  SYNCS.ARRIVE.TRANS64.RED.A1T0 RZ, [UR22], RZ ;  /* 0x000000ffffff79a7 */ /* 0x000fe20008100416 */
[----:B------:R-:W-:Y:S05]  /*ac20*/  @P1 BRA `(.L_x_2322) ;  /* 0xffffffe000d81947 */ /* 0x000fea000383ffff */
.L_x_2311:
        /* <DEDUP_REMOVED lines=9> */
[----:B------:R-:W-:-:S05]  /*acc0*/  ULDC UR25, c[0x0][0x9e0] ;  /* 0x0002780000197ab9 */ /* 0x000fca0000000800 */
.L_x_2342:
[----:B------:R-:W-:-:S04]  /*acd0*/  UIADD3 UR38, UR26, 0x1, URZ ;  /* 0x000000011a267890 */ /* 0x000fc8000fffe03f */
[----:B------:R-:W-:-:S04]  /*ace0*/  UISETP.NE.AND UP0, UPT, UR38, 0x2, UPT ;  /* 0x000000022600788c */ /* 0x000fc8000bf05270 */
[----:B------:R-:W-:Y:S02]  /*acf0*/  USEL UR6, URZ, 0x1, UP0 ;  /* 0x000000013f067887 */ /* 0x000fe40008000000 */
[----:B------:R-:W-:Y:S02]  /*ad00*/  USEL UR38, UR38, URZ, UP0 ;  /* 0x0000003f26267287 */ /* 0x000fe40008000000 */
[----:B------:R-:W-:Y:S01]  /*ad10*/  ULOP3.LUT UR37, UR37, UR6, URZ, 0x3c, !UPT ;  /* 0x0000000625257292 */ /* 0x000fe2000f8e3c3f */
[----:B------:R-:W-:Y:S11]  /*ad20*/  @!P0 BRA `(.L_x_2324) ;  /* 0x0000000000048947 */ /* 0x000ff60003800000 */
[----:B------:R-:W-:Y:S01]  /*ad30*/  BPT.TRAP 0x1 ;  /* 0x000000040000795c */ /* 0x000fe20000300000 */
.L_x_2324:
[----:B------:R-:W-:Y:S01]  /*ad40*/  ULEA UR20, UR38, UR41, 0x3 ;  /* 0x0000002926147291 */ /* 0x000fe2000f8e183f */
[----:B012---:R-:W-:-:S04]  /*ad50*/  MOV R7, UR37 ;  /* 0x0000002500077c02 */ /* 0x007fc80008000f00 */
[----:B------:R-:W-:-:S04]  /*ad60*/  SHF.L.U32 R7, R7, 0x1f, RZ ;  /* 0x0000001f07077819 */ /* 0x000fc800000006ff */
[----:B------:R0:W1:Y:S01]  /*ad70*/  SYNCS.PHASECHK.TRANS64.TRYWAIT P1, [UR20+0x28c30], R7 ;  /* 0x028c3007ff0075a7 */ /* 0x0000620008020154 */
[----:B------:R-:W-:Y:S05]  /*ad80*/  @!P0 BRA `(.L_x_2325) ;  /* 0x0000000000048947 */ /* 0x000fea0003800000 */
[----:B------:R-:W-:Y:S01]  /*ad90*/  BPT.TRAP 0x1 ;  /* 0x000000040000795c */ /* 0x000fe20000300000 */
.L_x_2325:
[----:B-1----:R-:W-:Y:S05]  /*ada0*/  @P1 BRA `(.L_x_2326) ;  /* 0x0000000000081947 */ /* 0x002fea0003800000 */
[----:B------:R-:W1:Y:S02]  /*adb0*/  SYNCS.PHASECHK.TRANS64.TRYWAIT P1, [UR20+0x28c30], R7 ;  /* 0x028c3007ff0075a7 */ /* 0x000e640008020154 */
[----:B-1----:R-:W-:Y:S05]  /*adc0*/  @!P1 BRA `(.L_x_2327) ;  /* 0x000000c000089947 */ /* 0x002fea0003800000 */
.L_x_2326:
[----:B------:R-:W-:Y:S01]  /*add0*/  R2UR UR18, R0 ;  /* 0x00000000001272ca */ /* 0x000fe200000e0000 */
[----:B---3--:R-:W-:Y:S01]  /*ade0*/  WARPGROUP.ARRIVE ;  /* 0x00000000000079c5 */ /* 0x008fe20000000000 */
        /* <DEDUP_REMOVED lines=21> */
.L_x_2328:
        /* <DEDUP_REMOVED lines=17> */
[----:B-1----:R-:W-:Y:S01]  /*b050*/  FMUL.FTZ R6, R154, UR24 ;  /* 0x000000189a067c20 */ /* 0x002fe20008410000 */
        /* <DEDUP_REMOVED lines=37> */
[--C-:B-1----:R-:W-:Y:S02]  /*b2b0*/  IMAD.IADD R179, R181, 0x1, R162.reuse ;  /* 0x00000001b5b37824 */ /* 0x102fe400078e02a2 */
        /* <DEDUP_REMOVED lines=32> */
[----:B------:R-:W-:Y:S01]  /*b4c0*/  IMAD.U32 R11, RZ, RZ, UR50 ;  /* 0x00000032ff0b7e24 */ /* 0x000fe2000f8e00ff */
[----:B------:R-:W-:Y:S04]  /*b4d0*/  BSSY B0, `(.L_x_2330) ;  /* 0x0000011000007945 */ /* 0x000fe80003800000 */
[----:B------:R-:W-:-:S04]  /*b4e0*/  IADD3 R162, -R11, UR48, R162 ;  /* 0x000000300ba27c10 */ /* 0x000fc8000fffe1a2 */
[----:B------:R-:W-:-:S13]  /*b4f0*/  ISETP.GT.AND P1, PT, R162, -0x1, PT ;  /* 0xffffffffa200780c */ /* 0x000fda0003f24270 */
[----:B------:R-:W-:Y:S05]  /*b500*/  @P1 BRA `(.L_x_2331) ;  /* 0x0000000000201947 */ /* 0x000fea0003800000 */
[----:B------:R-:W-:Y:S02]  /*b510*/  MOV R164, UR22 ;  /* 0x0000001600a47c02 */ /* 0x000fe40008000f00 */
[----:B------:R-:W-:Y:S02]  /*b520*/  LOP3.LUT R165, RZ, R162, RZ, 0x33, !PT ;  /* 0x000000a2ffa57212 */ /* 0x000fe400078e33ff */
[----:B------:R-:W-:-:S13]  /*b530*/  ISETP.NE.AND P1, PT, R164, 0x1, PT ;  /* 0x00000001a400780c */ /* 0x000fda0003f25270 */
[----:B------:R-:W1:Y:S02]  /*b540*/  @P1 LDC.64 R10, c[0x0][0x9e8] ;  /* 0x00027a00ff0a1b82 */ /* 0x000e640000000a00 */
[----:B-1----:R-:W-:-:S05]  /*b550*/  @P1 IMAD.HI.U32 R10, R165, R10, RZ ;  /* 0x0000000aa50a1227 */ /* 0x002fca00078e00ff */
[----:B------:R-:W-:-:S04]  /*b560*/  @P1 SHF.R.U32.HI R165, RZ, R11, R10 ;  /* 0x0000000bffa51219 */ /* 0x000fc8000001160a */
[----:B------:R-:W-:Y:S01]  /*b570*/  LOP3.LUT R162, RZ, R165, RZ, 0x33, !PT ;  /* 0x000000a5ffa27212 */ /* 0x000fe200078e33ff */
[----:B------:R-:W-:Y:S06]  /*b580*/  BRA `(.L_x_2332) ;  /* 0x0000000000147947 */ /* 0x000fec0003800000 */
.L_x_2331:
[----:B------:R-:W-:-:S05]  /*b590*/  IMAD.U32 R164, RZ, RZ, UR22 ;  /* 0x00000016ffa47e24 */ /* 0x000fca000f8e00ff */
[----:B------:R-:W-:-:S13]  /*b5a0*/  ISETP.NE.AND P1, PT, R164, 0x1, PT ;  /* 0x00000001a400780c */ /* 0x000fda0003f25270 */
[----:B------:R-:W1:Y:S02]  /*b5b0*/  @P1 LDC.64 R10, c[0x0][0x9e8] ;  /* 0x00027a00ff0a1b82 */ /* 0x000e640000000a00 */
[----:B-1----:R-:W-:-:S05]  /*b5c0*/  @P1 IMAD.HI.U32 R10, R162, R10, RZ ;  /* 0x0000000aa20a1227 */ /* 0x002fca00078e00ff */
[----:B------:R-:W-:-:S07]  /*b5d0*/  @P1 SHF.R.U32.HI R162, RZ, R11, R10 ;  /* 0x0000000bffa21219 */ /* 0x000fce000001160a */
.L_x_2332:
[----:B------:R-:W-:Y:S05]  /*b5e0*/  BSYNC B0 ;  /* 0x0000000000007941 */ /* 0x000fea0003800000 */
.L_x_2330:
[----:B------:R-:W-:-:S04]  /*b5f0*/  IMAD R11, R162, R164, -R177 ;  /* 0x000000a4a20b7224 */ /* 0x000fc800078e0ab1 */
[----:B------:R-:W-:-:S05]  /*b600*/  IMAD.IADD R11, R11, 0x1, -R2 ;  /* 0x000000010b0b7824 */ /* 0x000fca00078e0a02 */
[----:B------:R-:W-:Y:S02]  /*b610*/  VIADDMNMX R179, R11, R164, R179, PT ;  /* 0x000000a40bb37246 */ /* 0x000fe400038001b3 */
[----:B------:R-:W-:-:S07]  /*b620*/  VIMNMX R180, R180, R11, !PT ;  /* 0x0000000bb4b47248 */ /* 0x000fce0007fe0100 */
.L_x_2329:
        /* <DEDUP_REMOVED lines=68> */
.L_x_2335:
[----:B------:R-:W-:-:S05]  /*ba70*/  IMAD.U32 R182, RZ, RZ, UR22 ;  /* 0x00000016ffb67e24 */ /* 0x000fca000f8e00ff */
[----:B------:R-:W-:-:S13]  /*ba80*/  ISETP.NE.AND P2, PT, R182, 0x1, PT ;  /* 0x00000001b600780c */ /* 0x000fda0003f45270 */
[----:B------:R-:W0:Y:S02]  /*ba90*/  @P2 LDC.64 R10, c[0x0][0x9e8] ;  /* 0x00027a00ff0a2b82 */ /* 0x000e240000000a00 */
[----:B0-----:R-:W-:-:S05]  /*baa0*/  @P2 IMAD.HI.U32 R10, R5, R10, RZ ;  /* 0x0000000a050a2227 */ /* 0x001fca00078e00ff */
[----:B------:R-:W-:-:S07]  /*bab0*/  @P2 SHF.R.U32.HI R5, RZ, R11, R10 ;  /* 0x0000000bff052219 */ /* 0x000fce000001160a */
.L_x_2336:
[----:B------:R-:W-:Y:S05]  /*bac0*/  BSYNC B0 ;  /* 0x0000000000007941 */ /* 0x000fea0003800000 */
.L_x_2334:
[----:B------:R-:W-:-:S04]  /*bad0*/  IMAD R5, R5, R182, -R177 ;  /* 0x000000b605057224 */ /* 0x000fc800078e0ab1 */
[----:B------:R-:W-:-:S05]  /*bae0*/  IMAD.IADD R5, R5, 0x1, -R2 ;  /* 0x0000000105057824 */ /* 0x000fca00078e0a02 */
[----:B------:R-:W-:Y:S02]  /*baf0*/  VIADDMNMX R179, R5, R182, R179, PT ;  /* 0x000000b605b37246 */ /* 0x000fe400038001b3 */
[----:B------:R-:W-:-:S07]  /*bb00*/  VIMNMX R180, R180, R5, !PT ;  /* 0x00000005b4b47248 */ /* 0x000fce0007fe0100 */
.L_x_2333:
[----:B------:R-:W-:Y:S01]  /*bb10*/  FMNMX.FTZ R5, R178, R9, !PT ;  /* 0x00000009b2057209 */ /* 0x000fe20007810000 */
[----:B------:R-:W-:Y:S01]  /*bb20*/  UMOV UR10, UR21 ;  /* 0x00000015000a7c82 */ /* 0x000fe20008000000 */
[----:B------:R-:W-:Y:S02]  /*bb30*/  ISETP.GT.AND P3, PT, R180, RZ, P1 ;  /* 0x000000ffb400720c */ /* 0x000fe40000f64270 */
        /* <DEDUP_REMOVED lines=56> */
[----:B------:R-:W-:Y:S02]  /*bec0*/  IADD3 R183, -R17, RZ, RZ ;  /* 0x000000ff11b77210 */ /* 0x000fe40007ffe1ff */
[----:B0-----:R-:W-:Y:S02]  /*bed0*/  FMNMX.FTZ R5, R11, R182, !PT ;  /* 0x000000b60b057209 */ /* 0x001fe40007810000 */
[----:B------:R-:W-:Y:S02]  /*bee0*/  FSEL R11, R6, -INF , !P3 ;  /* 0xff800000060b7808 */ /* 0x000fe40005800000 */
[----:B------:R-:W-:Y:S02]  /*bef0*/  ISETP.GT.AND P3, PT, R180, 0x20, P1 ;  /* 0x00000020b400780c */ /* 0x000fe40000f64270 */
[----:B------:R-:W-:-:S02]  /*bf00*/  FMNMX.FTZ R6, R11, R12, !PT ;  /* 0x0000000c0b067209 */ /* 0x000fc40007810000 */
[----:B------:R-:W-:Y:S02]  /*bf10*/  ISETP.LT.OR P3, PT, R179, 0x21, P3 ;  /* 0x00000021b300780c */ /* 0x000fe40001f61670 */
[----:B------:R-:W-:Y:S02]  /*bf20*/  FMNMX.FTZ R177, R13, R6, !PT ;  /* 0x000000060db17209 */ /* 0x000fe40007810000 */
[----:B------:R-:W-:Y:S02]  /*bf30*/  FSEL R154, R154, -INF , !P3 ;  /* 0xff8000009a9a7808 */ /* 0x000fe40005800000 */
[----:B------:R-:W-:Y:S02]  /*bf40*/  FMNMX.FTZ R6, R14, R177, !PT ;  /* 0x000000b10e067209 */ /* 0x000fe40007810000 */
[----:B------:R-:W-:Y:S02]  /*bf50*/  FSETP.NEU.FTZ.AND P3, PT, R5, -INF , PT ;  /* 0xff8000000500780b */ /* 0x000fe40003f7d000 */
[----:B------:R-:W-:-:S02]  /*bf60*/  FMNMX.FTZ R6, R15, R6, !PT ;  /* 0x000000060f067209 */ /* 0x000fc40007810000 */
[----:B------:R-:W-:Y:S02]  /*bf70*/  ISETP.GT.AND P1, PT, R180, 0x39, P1 ;  /* 0x00000039b400780c */ /* 0x000fe40000f24270 */
[----:B------:R-:W-:Y:S01]  /*bf80*/  FMNMX.FTZ R177, R21, R6, !PT ;  /* 0x0000000615b17209 */ /* 0x000fe20007810000 */
[----:B------:R-:W-:Y:S01]  /*bf90*/  FMUL.FTZ R6, R5, UR10 ;  /* 0x0000000a05067c20 */ /* 0x000fe20008410000 */
[----:B------:R-:W-:Y:S02]  /*bfa0*/  ISETP.LT.OR P1, PT, R179, 0x3a, P1 ;  /* 0x0000003ab300780c */ /* 0x000fe40000f21670 */
[----:B------:R-:W-:Y:S02]  /*bfb0*/  FMNMX.FTZ R181, R20, R177, !PT ;  /* 0x000000b114b57209 */ /* 0x000fe40007810000 */
[----:B------:R-:W-:Y:S02]  /*bfc0*/  FSEL R177, R6, RZ, P3 ;  /* 0x000000ff06b17208 */ /* 0x000fe40001800000 */
[----:B------:R-:W-:-:S02]  /*bfd0*/  FMNMX.FTZ R6, R152, R181, !PT ;  /* 0x000000b598067209 */ /* 0x000fc40007810000 */
[----:B------:R-:W-:Y:S01]  /*bfe0*/  FSEL R179, R161, -INF , !P1 ;  /* 0xff800000a1b37808 */ /* 0x000fe20004800000 */
[--C-:B------:R-:W-:Y:S01]  /*bff0*/  FFMA.FTZ R180, R162, UR10, -R177.reuse ;  /* 0x0000000aa2b47c23 */ /* 0x100fe200080108b1 */
[----:B------:R-:W-:Y:S01]  /*c000*/  FMNMX.FTZ R181, R153, R6, !PT ;  /* 0x0000000699b57209 */ /* 0x000fe20007810000 */
[--C-:B------:R-:W-:Y:S01]  /*c010*/  FFMA.FTZ R10, R178, UR10, -R177.reuse ;  /* 0x0000000ab20a7c23 */ /* 0x100fe200080108b1 */
[----:B------:R-:W-:Y:S02]  /*c020*/  FSEL R162, R157, -INF , !P6 ;  /* 0xff8000009da27808 */ /* 0x000fe40007000000 */
[----:B------:R-:W-:Y:S01]  /*c030*/  FMNMX.FTZ R6, R154, R181, !PT ;  /* 0x000000b59a067209 */ /* 0x000fe20007810000 */
[----:B------:R0:W-:Y:S01]  /*c040*/  MUFU.EX2 R157, R180 ;  /* 0x000000b4009d7308 */ /* 0x0001e20000000800 */
[----:B------:R-:W-:Y:S01]  /*c050*/  FSEL R178, R158, -INF , !P2 ;  /* 0xff8000009eb27808 */ /* 0x000fe20005000000 */
[----:B------:R-:W-:Y:S01]  /*c060*/  FFMA.FTZ R158, R163, UR10, -R177 ;  /* 0x0000000aa39e7c23 */ /* 0x000fe200080108b1 */
[----:B------:R-:W-:-:S02]  /*c070*/  FMNMX.FTZ R181, R155, R6, !PT ;  /* 0x000000069bb57209 */ /* 0x000fc40007810000 */
        /* <DEDUP_REMOVED lines=8> */
[----:B------:R-:W-:Y:S02]  /*c100*/  FSEL R170, R5, RZ, P3 ;  /* 0x000000ff05aa7208 */ /* 0x000fe40001800000 */
        /* <DEDUP_REMOVED lines=261> */
.L_x_2337:
[----:B------:R1:W2:Y:S01]  /*d160*/  SYNCS.PHASECHK.TRANS64.TRYWAIT P1, [UR20+0x28c50], R7 ;  /* 0x028c5007ff0075a7 */ /* 0x0002a20008020154 */
[----:B------:R-:W-:Y:S05]  /*d170*/  @!P0 BRA `(.L_x_2338) ;  /* 0x0000000000048947 */ /* 0x000fea0003800000 */
[----:B------:R-:W-:Y:S01]  /*d180*/  BPT.TRAP 0x1 ;  /* 0x000000040000795c */ /* 0x000fe20000300000 */
.L_x_2338:
[----:B--2---:R-:W-:Y:S05]  /*d190*/  @P1 BRA `(.L_x_2339) ;  /* 0x0000000000081947 */ /* 0x004fea0003800000 */
[----:B------:R-:W2:Y:S02]  /*d1a0*/  SYNCS.PHASECHK.TRANS64.TRYWAIT P1, [UR20+0x28c50], R7 ;  /* 0x028c5007ff0075a7 */ /* 0x000ea40008020154 */
[----:B--2---:R-:W-:Y:S05]  /*d1b0*/  @!P1 BRA `(.L_x_2340) ;  /* 0x0000009c00249947 */ /* 0x004fea0003800000 */
.L_x_2339:
        /* <DEDUP_REMOVED lines=34> */
.L_x_2341:
        /* <DEDUP_REMOVED lines=9> */
.L_x_2323:
[----:B------:R-:W4:Y:S01]  /*d470*/  SHFL.BFLY PT, R0, R3, 0x2, 0x1f ;  /* 0x0c401f0003007f89 */ /* 0x000f2200000e0000 */
[----:B------:R-:W-:Y:S01]  /*d480*/  IMAD.MOV R11, RZ, RZ, -R17 ;  /* 0x000000ffff0b7224 */ /* 0x000fe200078e0a11 */
[----:B------:R-:W-:Y:S01]  /*d490*/  UIADD3 UR36, UR36, 0x1, URZ ;  /* 0x0000000124247890 */ /* 0x000fe2000fffe03f */
[----:B------:R-:W-:Y:S01]  /*d4a0*/  IMAD.U32 R13, RZ, RZ, UR10 ;  /* 0x0000000aff0d7e24 */ /* 0x000fe2000f8e00ff */
[----:B012---:R-:W0:Y:S01]  /*d4b0*/  SHFL.BFLY PT, R7, R4, 0x2, 0x1f ;  /* 0x0c401f0004077f89 */ /* 0x007e2200000e0000 */
[----:B------:R-:W-:Y:S01]  /*d4c0*/  IMAD.MOV.U32 R20, RZ, RZ, -0x800000 ;  /* 0xff800000ff147424 */ /* 0x000fe200078e00ff */
[----:B------:R-:W-:Y:S08]  /*d4d0*/  BAR.ARV 0x8, 0x100 ;  /* 0x0204000000007b1d */ /* 0x000ff00000002000 */
[----:B------:R-:W-:Y:S01]  /*d4e0*/  BAR.SYNC.DEFER_BLOCKING 0xf, 0x100 ;  /* 0x03c4000000007b1d */ /* 0x000fe20000010000 */
[----:B------:R-:W-:Y:S01]  /*d4f0*/  ISETP.NE.AND P0, PT, R2, R11, PT ;  /* 0x0000000b0200720c */ /* 0x000fe20003f05270 */
[----:B------:R-:W-:-:S02]  /*d500*/  IMAD.MOV.U32 R11, RZ, RZ, RZ ;  /* 0x000000ffff0b7224 */ /* 0x000fc400078e00ff */
[----:B----4-:R-:W-:Y:S01]  /*d510*/  FADD.FTZ R0, R0, R3 ;  /* 0x0000000300007221 */ /* 0x010fe20000010000 */
[----:B------:R-:W-:Y:S01]  /*d520*/  IMAD.U32 R3, RZ, RZ, UR38 ;  /* 0x00000026ff037e24 */ /* 0x000fe2000f8e00ff */
[----:B------:R-:W-:Y:S01]  /*d530*/  UIADD3 UR38, UR38, 0x1, URZ ;  /* 0x0000000126267890 */ /* 0x000fe2000fffe03f */
[----:B0-----:R-:W-:Y:S02]  /*d540*/  FADD.FTZ R8, R7, R4 ;  /* 0x0000000407087221 */ /* 0x001fe40000010000 */
[----:B------:R-:W0:Y:S05]  /*d550*/  SHFL.BFLY PT, R9, R0, 0x1, 0x1f ;  /* 0x0c201f0000097f89 */ /* 0x000e2a00000e0000 */
[----:B------:R-:W-:Y:S01]  /*d560*/  @!P0 IMAD R3, R3, 0x40, R16 ;  /* 0x0000004003038824 */ /* 0x000fe200078e0210 */
[----:B------:R-:W-:Y:S01]  /*d570*/  UISETP.NE.AND UP0, UPT, UR38, 0x2, UPT ;  /* 0x000000022600788c */ /* 0x000fe2000bf05270 */
[----:B------:R-:W1:Y:S03]  /*d580*/  SHFL.BFLY PT, R7, R8, 0x1, 0x1f ;  /* 0x0c201f0008077f89 */ /* 0x000e6600000e0000 */
[----:B------:R-:W-:Y:S01]  /*d590*/  @!P0 LEA R4, R3, UR41, 0x2 ;  /* 0x0000002903048c11 */ /* 0x000fe2000f8e10ff */
[----:B------:R-:W-:Y:S01]  /*d5a0*/  USEL UR4, URZ, 0x1, UP0 ;  /* 0x000000013f047887 */ /* 0x000fe20008000000 */
[----:B------:R-:W-:Y:S01]  /*d5b0*/  IMAD.MOV.U32 R3, RZ, RZ, -0x800000 ;  /* 0xff800000ff037424 */ /* 0x000fe200078e00ff */
[----:B------:R-:W-:-:S02]  /*d5c0*/  USEL UR38, UR38, URZ, UP0 ;  /* 0x0000003f26267287 */ /* 0x000fc40008000000 */
[----:B------:R-:W-:Y:S01]  /*d5d0*/  ULOP3.LUT UR37, UR37, UR4, URZ, 0x3c, !UPT ;  /* 0x0000000425257292 */ /* 0x000fe2000f8e3c3f */
[----:B0-----:R-:W-:Y:S01]  /*d5e0*/  FADD.FTZ R9, R0, R9 ;  /* 0x0000000900097221 */ /* 0x001fe20000010000 */
[----:B------:R-:W-:Y:S01]  /*d5f0*/  MOV R0, RZ ;  /* 0x000000ff00007202 */ /* 0x000fe20000000f00 */
[----:B-1----:R-:W-:-:S03]  /*d600*/  FADD.FTZ R7, R8, R7 ;  /* 0x0000000708077221 */ /* 0x002fc60000010000 */
[----:B------:R-:W-:Y:S02]  /*d610*/  FSETP.NE.FTZ.AND P1, PT, R9, RZ, PT ;  /* 0x000000ff0900720b */ /* 0x000fe40003f35000 */
[----:B------:R-:W-:-:S11]  /*d620*/  FSETP.NE.FTZ.AND P2, PT, R7, RZ, PT ;  /* 0x000000ff0700720b */ /* 0x000fd60003f55000 */
[----:B------:R-:W0:Y:S08]  /*d630*/  @P1 MUFU.RCP R11, R9 ;  /* 0x00000009000b1308 */ /* 0x000e300000001000 */
[----:B------:R-:W1:Y:S01]  /*d640*/  @P2 MUFU.RCP R0, R7 ;  /* 0x0000000700002308 */ /* 0x000e620000001000 */
[-C--:B0-----:R-:W-:Y:S01]  /*d650*/  FMUL.FTZ R169, R32, R11.reuse ;  /* 0x0000000b20a97220 */ /* 0x081fe20000410000 */
[----:B---3--:R-:W-:-:S06]  /*d660*/  FMUL.FTZ R166, R33, R11 ;  /* 0x0000000b21a67220 */ /* 0x008fcc0000410000 */
[----:B------:R-:W0:Y:S01]  /*d670*/  @P1 MUFU.LG2 R32, R9 ;  /* 0x0000000900201308 */ /* 0x000e220000000c00 */
[----:B------:R-:W-:Y:S01]  /*d680*/  @!P0 STS [R4+0x28800], R11 ;  /* 0x0288000b04008388 */ /* 0x000fe20000000800 */
[-C--:B------:R-:W-:Y:S01]  /*d690*/  FMUL.FTZ R171, R28, R11.reuse ;  /* 0x0000000b1cab7220 */ /* 0x080fe20000410000 */
[-C--:B------:R-:W-:Y:S01]  /*d6a0*/  FMUL.FTZ R28, R29, R11.reuse ;  /* 0x0000000b1d1c7220 */ /* 0x080fe20000410000 */
[----:B------:R-:W-:Y:S02]  /*d6b0*/  IMAD.U32 R29, RZ, RZ, UR10 ;  /* 0x0000000aff1d7e24 */ /* 0x000fe4000f8e00ff */
[-C--:B------:R-:W-:Y:S01]  /*d6c0*/  FMUL.FTZ R172, R24, R11.reuse ;  /* 0x0000000b18ac7220 */ /* 0x080fe20000410000 */
[----:B-1----:R1:W-:Y:S01]  /*d6d0*/  @!P0 STS [R4+0x28820], R0 ;  /* 0x0288200004008388 */ /* 0x0023e20000000800 */
[-C--:B------:R-:W-:Y:S01]  /*d6e0*/  FMUL.FTZ R170, R25, R11.reuse ;  /* 0x0000000b19aa7220 */ /* 0x080fe20000410000 */
[----:B------:R0:W2:Y:S01]  /*d6f0*/  @P2 MUFU.LG2 R33, R7 ;  /* 0x0000000700212308 */ /* 0x0000a20000000c00 */
[----:B------:R-:W-:Y:S01]  /*d700*/  @P2 FMUL.FTZ R29, R29, 0.69314718246459960938 ;  /* 0x3f3172181d1d2820 */ /* 0x000fe20000410000 */
[-C--:B------:R-:W-:Y:S01]  /*d710*/  FMUL.FTZ R167, R36, R11.reuse ;  /* 0x0000000b24a77220 */ /* 0x080fe20000410000 */
[-C--:B------:R-:W-:Y:S01]  /*d720*/  FMUL.FTZ R164, R37, R11.reuse ;  /* 0x0000000b25a47220 */ /* 0x080fe20000410000 */
[-C--:B------:R-:W-:Y:S01]  /*d730*/  FMUL.FTZ R165, R40, R11.reuse ;  /* 0x0000000b28a57220 */ /* 0x080fe20000410000 */
[-C--:B------:R-:W-:Y:S01]  /*d740*/  FMUL.FTZ R8, R41, R11.reuse ;  /* 0x0000000b29087220 */ /* 0x080fe20000410000 */
[-C--:B------:R-:W-:Y:S01]  /*d750*/  FMUL.FTZ R163, R44, R11.reuse ;  /* 0x0000000b2ca37220 */ /* 0x080fe20000410000 */
[-C--:B------:R-:W-:Y:S01]  /*d760*/  FMUL.FTZ R10, R45, R11.reuse ;  /* 0x0000000b2d0a7220 */ /* 0x080fe20000410000 */
[----:B-1----:R-:W-:Y:S01]  /*d770*/  @P1 FMUL.FTZ R4, R13, 0.69314718246459960938 ;  /* 0x3f3172180d041820 */ /* 0x002fe20000410000 */
        /* <DEDUP_REMOVED lines=122> */
.L_x_2248:
        /* <DEDUP_REMOVED lines=34> */
[----:B------:R-:W-:Y:S01]  /*e140*/  F2FP.F16.F32.PACK_AB R73, R75, R74 ;  /* 0x0000004a4b49723e */ /* 0x000fe200000000ff */
[----:B------:R-:W-:Y:S01]  /*e150*/  UISETP.NE.U32.AND UP0, UPT, UR8, URZ, UPT ;  /* 0x0000003f0800728c */ /* 0x000fe2000bf05070 */
[----:B------:R-:W-:-:S02]  /*e160*/  F2FP.F16.F32.PACK_AB R80, R81, R80 ;  /* 0x000000505150723e */ /* 0x000fc400000000ff */
[C---:B------:R-:W-:Y:S01]  /*e170*/  IADD3 R173, P1, R4.reuse, 0x20, RZ ;  /* 0x0000002004ad7810 */ /* 0x040fe20007f3e0ff */
[----:B------:R-:W-:Y:S01]  /*e180*/  UISETP.NE.AND.EX UP0, UPT, UR9, URZ, UPT, UP0 ;  /* 0x0000003f0900728c */ /* 0x000fe2000bf05300 */
[C---:B------:R-:W-:Y:S02]  /*e190*/  IADD3 R183, P6, R4.reuse, 0x2020, RZ ;  /* 0x0000202004b77810 */ /* 0x040fe40007fde0ff */
[C---:B------:R-:W-:Y:S01]  /*e1a0*/  IADD3 R177, P0, R4.reuse, 0x40, RZ ;  /* 0x0000004004b17810 */ /* 0x040fe20007f1e0ff */
[--C-:B------:R-:W-:Y:S01]  /*e1b0*/  IMAD.X R37, RZ, RZ, R5.reuse, P1 ;  /* 0x000000ffff257224 */ /* 0x100fe200008e0605 */
[----:B------:R-:W-:Y:S01]  /*e1c0*/  LOP3.LUT R36, R173, 0x380, RZ, 0xc0, !PT ;  /* 0x00000380ad247812 */ /* 0x000fe200078ec0ff */
[--C-:B------:R-:W-:Y:S01]  /*e1d0*/  IMAD.X R53, RZ, RZ, R5.reuse, P6 ;  /* 0x000000ffff357224 */ /* 0x100fe200030e0605 */
[----:B------:R-:W-:Y:S01]  /*e1e0*/  IADD3 R7, P6, R4, 0x6000, RZ ;  /* 0x0000600004077810 */ /* 0x000fe20007fde0ff */
[----:B------:R-:W-:Y:S01]  /*e1f0*/  ULDC.64 UR8, c[0x0][0xc00] ;  /* 0x0003000000087ab9 */ /* 0x000fe20000000a00 */
[----:B------:R-:W-:Y:S01]  /*e200*/  IADD3.X R41, RZ, R5, RZ, P0, !PT ;  /* 0x00000005ff297210 */ /* 0x000fe200007fe4ff */
[----:B------:R-:W-:Y:S01]  /*e210*/  UIMAD.WIDE UR8, UR44, 0x4, UR8 ;  /* 0x000000042c0878a5 */ /* 0x000fe2000f8e0208 */
[----:B------:R-:W-:Y:S01]  /*e220*/  SHF.R.U64 R36, R36, 0x3, RZ ;  /* 0x0000000324247819 */ /* 0x000fe200000012ff */
[----:B------:R-:W-:Y:S01]  /*e230*/  IMAD.X R119, RZ, RZ, R5, P6 ;  /* 0x000000ffff777224 */ /* 0x000fe200030e0605 */
[----:B------:R-:W-:-:S02]  /*e240*/  IADD3 R207, P2, R4, 0x2060, RZ ;  /* 0x0000206004cf7810 */ /* 0x000fc40007f5e0ff */
[C---:B------:R-:W-:Y:S02]  /*e250*/  IADD3 R6, P0, R4.reuse, 0x4020, RZ ;  /* 0x0000402004067810 */ /* 0x040fe40007f1e0ff */
        /* <DEDUP_REMOVED lines=11> */
[--C-:B------:R-:W-:Y:S01]  /*e310*/  IMAD.X R95, RZ, RZ, R5.reuse, P5 ;  /* 0x000000ffff5f7224 */ /* 0x100fe200028e0605 */
[----:B------:R-:W-:Y:S01]  /*e320*/  LOP3.LUT R173, R6, 0x380, RZ, 0xc0, !PT ;  /* 0x0000038006ad7812 */ /* 0x000fe200078ec0ff */
[----:B------:R-:W-:Y:S01]  /*e330*/  IMAD.X R103, RZ, RZ, R5, P1 ;  /* 0x000000ffff677224 */ /* 0x000fe200008e0605 */
[----:B------:R-:W-:-:S02]  /*e340*/  SHF.R.U64 R29, R29, 0x3, RZ ;  /* 0x000000031d1d7819 */ /* 0x000fc400000012ff */
[----:B------:R-:W-:Y:S02]  /*e350*/  LOP3.LUT R40, R177, 0x380, RZ, 0xc0, !PT ;  /* 0x00000380b1287812 */ /* 0x000fe400078ec0ff */
[----:B------:R-:W-:Y:S02]  /*e360*/  SHF.R.U64 R118, R118, 0x3, RZ ;  /* 0x0000000376767819 */ /* 0x000fe400000012ff */
[C---:B------:R-:W-:Y:S02]  /*e370*/  IADD3 R168, P2, R4.reuse, 0x6040, RZ ;  /* 0x0000604004a87810 */ /* 0x040fe40007f5e0ff */
[C---:B------:R-:W-:Y:S02]  /*e380*/  IADD3 R110, P4, R4.reuse, 0x4040, RZ ;  /* 0x00004040046e7810 */ /* 0x040fe40007f9e0ff */
[C---:B------:R-:W-:Y:S02]  /*e390*/  IADD3 R114, P3, R4.reuse, 0x4060, RZ ;  /* 0x0000406004727810 */ /* 0x040fe40007f7e0ff */
[C---:B------:R-:W-:Y:S01]  /*e3a0*/  IADD3 R0, P5, R4.reuse, 0x6020, RZ ;  /* 0x0000602004007810 */ /* 0x040fe20007fbe0ff */
[----:B------:R-:W-:Y:S01]  /*e3b0*/  IMAD.X R111, RZ, RZ, R5, P4 ;  /* 0x000000ffff6f7224 */ /* 0x000fe200020e0605 */
[----:B------:R-:W-:-:S02]  /*e3c0*/  IADD3 R32, P1, R4, 0x6060, RZ ;  /* 0x0000606004207810 */ /* 0x000fc40007f3e0ff */
[----:B------:R-:W-:Y:S01]  /*e3d0*/  SHF.R.U64 R173, R173, 0x3, RZ ;  /* 0x00000003adad7819 */ /* 0x000fe200000012ff */
[--C-:B------:R-:W-:Y:S01]  /*e3e0*/  IMAD.X R123, RZ, RZ, R5.reuse, P5 ;  /* 0x000000ffff7b7224 */ /* 0x100fe200028e0605 */
[----:B------:R-:W-:Y:S01]  /*e3f0*/  LOP3.LUT R4, R29, R4, RZ, 0x3c, !PT ;  /* 0x000000041d047212 */ /* 0x000fe200078e3cff */
[--C-:B------:R-:W-:Y:S01]  /*e400*/  IMAD.X R29, RZ, RZ, R5.reuse, P2 ;  /* 0x000000ffff1d7224 */ /* 0x100fe200010e0605 */
[----:B------:R-:W-:Y:S01]  /*e410*/  LOP3.LUT R44, R179, 0x380, RZ, 0xc0, !PT ;  /* 0x00000380b32c7812 */ /* 0x000fe200078ec0ff */
[----:B------:R-:W-:Y:S01]  /*e420*/  IMAD.X R33, RZ, RZ, R5, P1 ;  /* 0x000000ffff217224 */ /* 0x000fe200008e0605 */
[----:B------:R-:W-:Y:S02]  /*e430*/  SHF.R.U64 R40, R40, 0x3, RZ ;  /* 0x0000000328287819 */ /* 0x000fe400000012ff */
[----:B------:R-:W-:Y:S02]  /*e440*/  LOP3.LUT R118, R118, R7, RZ, 0x3c, !PT ;  /* 0x0000000776767212 */ /* 0x000fe400078e3cff */
[----:B------:R-:W-:-:S02]  /*e450*/  LOP3.LUT R7, R168, 0x380, RZ, 0xc0, !PT ;  /* 0x00000380a8077812 */ /* 0x000fc400078ec0ff */
[----:B------:R-:W-:Y:S02]  /*e460*/  LOP3.LUT R48, R181, 0x380, RZ, 0xc0, !PT ;  /* 0x00000380b5307812 */ /* 0x000fe400078ec0ff */
[----:B------:R-:W-:Y:S02]  /*e470*/  LOP3.LUT R106, R173, R6, RZ, 0x3c, !PT ;  /* 0x00000006ad6a7212 */ /* 0x000fe400078e3cff */
[----:B------:R-:W-:Y:S02]  /*e480*/  IADD3.X R115, RZ, R5, RZ, P3, !PT ;  /* 0x00000005ff737210 */ /* 0x000fe40001ffe4ff */
[----:B------:R-:W-:Y:S02]  /*e490*/  SHF.R.U64 R44, R44, 0x3, RZ ;  /* 0x000000032c2c7819 */ /* 0x000fe400000012ff */
[----:B------:R-:W-:Y:S02]  /*e4a0*/  LOP3.LUT R40, R40, R177, RZ, 0x3c, !PT ;  /* 0x000000b128287212 */ /* 0x000fe400078e3cff */
[----:B------:R-:W-:-:S02]  /*e4b0*/  LOP3.LUT R52, R183, 0x380, RZ, 0xc0, !PT ;  /* 0x00000380b7347812 */ /* 0x000fc400078ec0ff */
[----:B------:R-:W-:Y:S02]  /*e4c0*/  MOV R173, R4 ;  /* 0x0000000400ad7202 */ /* 0x000fe40000000f00 */
[----:B------:R-:W-:Y:S02]  /*e4d0*/  F2FP.F16.F32.PACK_AB R6, R28, R171 ;  /* 0x000000ab1c06723e */ /* 0x000fe400000000ff */
[----:B------:R-:W-:Y:S02]  /*e4e0*/  LOP3.LUT R94, R205, 0x380, RZ, 0xc0, !PT ;  /* 0x00000380cd5e7812 */ /* 0x000fe400078ec0ff */
[----:B------:R-:W-:Y:S02]  /*e4f0*/  LOP3.LUT R177, R110, 0x380, RZ, 0xc0, !PT ;  /* 0x000003806eb17812 */ /* 0x000fe400078ec0ff */
[----:B------:R-:W-:Y:S02]  /*e500*/  F2FP.F16.F32.PACK_AB R5, R27, R26 ;  /* 0x0000001a1b05723e */ /* 0x000fe400000000ff */
[----:B------:R-:W-:-:S02]  /*e510*/  SHF.R.U64 R171, R7, 0x3, RZ ;  /* 0x0000000307ab7819 */ /* 0x000fc400000012ff */
[----:B------:R-:W-:Y:S02]  /*e520*/  LOP3.LUT R98, R207, 0x380, RZ, 0xc0, !PT ;  /* 0x00000380cf627812 */ /* 0x000fe400078ec0ff */
[----:B------:R-:W-:Y:S02]  /*e530*/  F2FP.F16.F32.PACK_AB R4, R170, R172 ;  /* 0x000000acaa04723e */ /* 0x000fe400000000ff */
[----:B------:R-:W-:Y:S02]  /*e540*/  LOP3.LUT R27, R0, 0x380, RZ, 0xc0, !PT ;  /* 0x00000380001b7812 */ /* 0x000fe400078ec0ff */
[----:B------:R-:W-:Y:S02]  /*e550*/  F2FP.F16.F32.PACK_AB R7, R31, R30 ;  /* 0x0000001e1f07723e */ /* 0x000fe400000000ff */
[----:B------:R-:W-:Y:S02]  /*e560*/  SHF.R.U64 R48, R48, 0x3, RZ ;  /* 0x0000000330307819 */ /* 0x000fe400000012ff */
[----:B------:R-:W-:Y:S01]  /*e570*/  LOP3.LUT R102, R209, 0x380, RZ, 0xc0, !PT ;  /* 0x00000380d1667812 */ /* 0x000fe200078ec0ff */
[----:B------:R0:W-:Y:S01]  /*e580*/  STSM.16.M88.4 [R173], R4 ;  /* 0x00000004ad007844 */ /* 0x0001e20000000200 */
[----:B------:R-:W-:-:S02]  /*e590*/  LOP3.LUT R44, R44, R179, RZ, 0x3c, !PT ;  /* 0x000000b32c2c7212 */ /* 0x000fc400078e3cff */
[----:B------:R-:W-:Y:S02]  /*e5a0*/  SHF.R.U64 R52, R52, 0x3, RZ ;  /* 0x0000000334347819 */ /* 0x000fe400000012ff */
[----:B------:R-:W-:Y:S02]  /*e5b0*/  SHF.R.U64 R94, R94, 0x3, RZ ;  /* 0x000000035e5e7819 */ /* 0x000fe400000012ff */
[----:B------:R-:W-:Y:S02]  /*e5c0*/  LOP3.LUT R179, R114, 0x380, RZ, 0xc0, !PT ;  /* 0x0000038072b37812 */ /* 0x000fe400078ec0ff */
[----:B------:R-:W-:Y:S02]  /*e5d0*/  SHF.R.U64 R177, R177, 0x3, RZ ;  /* 0x00000003b1b17819 */ /* 0x000fe400000012ff */
[----:B------:R-:W-:Y:S02]  /*e5e0*/  SHF.R.U64 R98, R98, 0x3, RZ ;  /* 0x0000000362627819 */ /* 0x000fe400000012ff */
[----:B------:R-:W-:-:S02]  /*e5f0*/  SHF.R.U64 R27, R27, 0x3, RZ ;  /* 0x000000031b1b7819 */ /* 0x000fc400000012ff */
[----:B------:R-:W-:Y:S02]  /*e600*/  LOP3.LUT R48, R48, R181, RZ, 0x3c, !PT ;  /* 0x000000b530307212 */ /* 0x000fe400078e3cff */
[----:B------:R-:W-:Y:S02]  /*e610*/  SHF.R.U64 R102, R102, 0x3, RZ ;  /* 0x0000000366667819 */ /* 0x000fe400000012ff */
[----:B------:R-:W-:Y:S02]  /*e620*/  LOP3.LUT R52, R52, R183, RZ, 0x3c, !PT ;  /* 0x000000b734347212 */ /* 0x000fe400078e3cff */
[----:B------:R-:W-:Y:S02]  /*e630*/  MOV R37, R36 ;  /* 0x0000002400257202 */ /* 0x000fe40000000f00 */
[----:B0-----:R-:W-:Y:S02]  /*e640*/  F2FP.F16.F32.PACK_AB R4, R166, R169 ;  /* 0x000000a9a604723e */ /* 0x001fe400000000ff */
[----:B------:R-:W-:-:S02]  /*e650*/  F2FP.F16.F32.PACK_AB R5, R35, R34 ;  /* 0x000000222305723e */ /* 0x000fc400000000ff */
[----:B------:R-:W-:Y:S02]  /*e660*/  F2FP.F16.F32.PACK_AB R6, R164, R167 ;  /* 0x000000a7a406723e */ /* 0x000fe400000000ff */
[----:B------:R-:W-:Y:S02]  /*e670*/  F2FP.F16.F32.PACK_AB R7, R39, R38 ;  /* 0x000000262707723e */ /* 0x000fe400000000ff */
[----:B------:R-:W-:Y:S02]  /*e680*/  LOP3.LUT R94, R94, R205, RZ, 0x3c, !PT ;  /* 0x000000cd5e5e7212 */ /* 0x000fe400078e3cff */
[----:B------:R-:W-:Y:S01]  /*e690*/  SHF.R.U64 R179, R179, 0x3, RZ ;  /* 0x00000003b3b37819 */ /* 0x000fe200000012ff */
[----:B------:R0:W-:Y:S01]  /*e6a0*/  STSM.16.M88.4 [R37], R4 ;  /* 0x0000000425007844 */ /* 0x0001e20000000200 */
[----:B------:R-:W-:Y:S02]  /*e6b0*/  LOP3.LUT R110, R177, R110, RZ, 0x3c, !PT ;  /* 0x0000006eb16e7212 */ /* 0x000fe400078e3cff */
[----:B------:R-:W-:-:S02]  /*e6c0*/  MOV R40, R40 ;  /* 0x0000002800287202 */ /* 0x000fc40000000f00 */
[----:B------:R-:W-:Y:S02]  /*e6d0*/  LOP3.LUT R98, R98, R207, RZ, 0x3c, !PT ;  /* 0x000000cf62627212 */ /* 0x000fe400078e3cff */
[----:B------:R-:W-:Y:S01]  /*e6e0*/  LOP3.LUT R177, R32, 0x380, RZ, 0xc0, !PT ;  /* 0x0000038020b17812 */ /* 0x000fe200078ec0ff */
[----:B------:R-:W-:Y:S01]  /*e6f0*/  STSM.16.M88.4 [R40], R8 ;  /* 0x0000000828007844 */ /* 0x000fe20000000200 */
[----:B------:R-:W-:Y:S02]  /*e700*/  LOP3.LUT R122, R27, R0, RZ, 0x3c, !PT ;  /* 0x000000001b7a7212 */ /* 0x000fe400078e3cff */
[----:B------:R-:W-:Y:S02]  /*e710*/  MOV R44, R44 ;  /* 0x0000002c002c7202 */ /* 0x000fe40000000f00 */
[----:B------:R-:W-:Y:S02]  /*e720*/  LOP3.LUT R102, R102, R209, RZ, 0x3c, !PT ;  /* 0x000000d166667212 */ /* 0x000fe400078e3cff */
[----:B------:R-:W-:Y:S01]  /*e730*/  MOV R48, R48 ;  /* 0x0000003000307202 */ /* 0x000fe20000000f00 */
[----:B------:R-:W-:Y:S01]  /*e740*/  STSM.16.M88.4 [R44], R12 ;  /* 0x0000000c2c007844 */ /* 0x000fe20000000200 */
[----:B------:R-:W-:Y:S01]  /*e750*/  F2FP.F16.F32.PACK_AB R26, R61, R60 ;  /* 0x0000003c3d1a723e */ /* 0x000fe200000000ff */
[----:B0-----:R-:W-:Y:S01]  /*e760*/  IMAD.U32 R4, RZ, RZ, UR8 ;  /* 0x00000008ff047e24 */ /* 0x001fe2000f8e00ff */
[----:B------:R-:W-:Y:S01]  /*e770*/  F2FP.F16.F32.PACK_AB R27, R63, R62 ;  /* 0x0000003e3f1b723e */ /* 0x000fe200000000ff */
[----:B------:R-:W-:Y:S01]  /*e780*/  IMAD.U32 R5, RZ, RZ, UR9 ;  /* 0x00000009ff057e24 */ /* 0x000fe2000f8e00ff */
[----:B------:R-:W-:Y:S01]  /*e790*/  MOV R52, R52 ;  /* 0x0000003400347202 */ /* 0x000fe20000000f00 */
[----:B------:R-:W-:Y:S01]  /*e7a0*/  ULDC.64 UR8, c[0x0][0xc08] ;  /* 0x0003020000087ab9 */ /* 0x000fe20000000a00 */
[----:B------:R-:W-:Y:S01]  /*e7b0*/  LOP3.LUT R114, R179, R114, RZ, 0x3c, !PT ;  /* 0x00000072b3727212 */ /* 0x000fe200078e3cff */
[----:B------:R-:W-:Y:S01]  /*e7c0*/  STSM.16.M88.4 [R48], R24 ;  /* 0x0000001830007844 */ /* 0x000fe20000000200 */
[----:B------:R-:W-:-:S02]  /*e7d0*/  MOV R94, R94 ;  /* 0x0000005e005e7202 */ /* 0x000fc40000000f00 */
[----:B------:R-:W-:Y:S01]  /*e7e0*/  F2FP.F16.F32.PACK_AB R74, R77, R76 ;  /* 0x0000004c4d4a723e */ /* 0x000fe200000000ff */
[----:B------:R-:W-:Y:S01]  /*e7f0*/  STSM.16.M88.4 [R52], R64 ;  /* 0x0000004034007844 */ /* 0x000fe20000000200 */
[----:B------:R-:W-:Y:S02]  /*e800*/  F2FP.F16.F32.PACK_AB R75, R79, R78 ;  /* 0x0000004e4f4b723e */ /* 0x000fe400000000ff */
[----:B------:R-:W-:Y:S02]  /*e810*/  F2FP.F16.F32.PACK_AB R81, R83, R82 ;  /* 0x000000525351723e */ /* 0x000fe400000000ff */
[----:B------:R-:W-:Y:S01]  /*e820*/  F2FP.F16.F32.PACK_AB R88, R89, R88 ;  /* 0x000000585958723e */ /* 0x000fe200000000ff */
[----:B------:R-:W-:Y:S01]  /*e830*/  STSM.16.M88.4 [R94], R72 ;  /* 0x000000485e007844 */ /* 0x000fe20000000200 */
[----:B------:R-:W-:Y:S02]  /*e840*/  SHF.R.U64 R177, R177, 0x3, RZ ;  /* 0x00000003b1b17819 */ /* 0x000fe400000012ff */
[----:B------:R-:W-:-:S02]  /*e850*/  MOV R36, R98 ;  /* 0x0000006200247202 */ /* 0x000fc40000000f00 */
[----:B------:R-:W-:Y:S02]  /*e860*/  F2FP.F16.F32.PACK_AB R82, R85, R84 ;  /* 0x000000545552723e */ /* 0x000fe400000000ff */
[----:B------:R-:W-:Y:S02]  /*e870*/  F2FP.F16.F32.PACK_AB R83, R87, R86 ;  /* 0x000000565753723e */ /* 0x000fe400000000ff */
[----:B------:R-:W-:Y:S02]  /*e880*/  F2FP.F16.F32.PACK_AB R89, R91, R90 ;  /* 0x0000005a5b59723e */ /* 0x000fe400000000ff */
[----:B------:R-:W-:Y:S01]  /*e890*/  MOV R102, R102 ;  /* 0x0000006600667202 */ /* 0x000fe20000000f00 */
[----:B------:R-:W-:Y:S01]  /*e8a0*/  STSM.16.M88.4 [R36], R80 ;  /* 0x0000005024007844 */ /* 0x000fe20000000200 */
[----:B------:R-:W-:Y:S02]  /*e8b0*/  F2FP.F16.F32.PACK_AB R90, R93, R92 ;  /* 0x0000005c5d5a723e */ /* 0x000fe400000000ff */
[----:B------:R-:W-:-:S02]  /*e8c0*/  F2FP.F16.F32.PACK_AB R91, R42, R21 ;  /* 0x000000152a5b723e */ /* 0x000fc400000000ff */
[----:B------:R-:W-:Y:S02]  /*e8d0*/  F2FP.F16.F32.PACK_AB R96, R97, R96 ;  /* 0x000000606160723e */ /* 0x000fe400000000ff */
[----:B------:R-:W-:Y:S01]  /*e8e0*/  MOV R31, R106 ;  /* 0x0000006a001f7202 */ /* 0x000fe20000000f00 */
[----:B------:R-:W-:Y:S01]  /*e8f0*/  STSM.16.M88.4 [R102], R88 ;  /* 0x0000005866007844 */ /* 0x000fe20000000200 */
[----:B------:R-:W-:Y:S02]  /*e900*/  F2FP.F16.F32.PACK_AB R97, R50, R46 ;  /* 0x0000002e3261723e */ /* 0x000fe400000000ff */
[----:B------:R-:W-:Y:S02]  /*e910*/  F2FP.F16.F32.PACK_AB R98, R101, R100 ;  /* 0x000000646562723e */ /* 0x000fe400000000ff */
[----:B------:R-:W-:Y:S02]  /*e920*/  F2FP.F16.F32.PACK_AB R99, R56, R54 ;  /* 0x000000363863723e */ /* 0x000fe400000000ff */
[----:B------:R-:W-:-:S02]  /*e930*/  F2FP.F16.F32.PACK_AB R104, R105, R104 ;  /* 0x000000686968723e */ /* 0x000fc400000000ff */
[----:B------:R-:W-:Y:S01]  /*e940*/  LOP3.LUT R28, R171, R168, RZ, 0x3c, !PT ;  /* 0x000000a8ab1c7212 */ /* 0x000fe200078e3cff */
[----:B------:R-:W-:Y:S01]  /*e950*/  STSM.16.M88.4 [R31], R96 ;  /* 0x000000601f007844 */ /* 0x000fe20000000200 */
[----:B------:R-:W-:Y:S02]  /*e960*/  MOV R110, R110 ;  /* 0x0000006e006e7202 */ /* 0x000fe40000000f00 */
        /* <DEDUP_REMOVED lines=25> */
[----:B------:R0:W-:Y:S01]  /*eb00*/  STSM.16.M88.4 [R0], R128 ;  /* 0x0000008000007844 */ /* 0x0001e20000000200 */
[----:B------:R-:W-:-:S02]  /*eb10*/  MOV R28, R28 ;  /* 0x0000001c001c7202 */ /* 0x000fc40000000f00 */
[----:B------:R-:W-:Y:S02]  /*eb20*/  F2FP.F16.F32.PACK_AB R138, R141, R140 ;  /* 0x0000008c8d8a723e */ /* 0x000fe400000000ff */
[----:B------:R-:W-:Y:S02]  /*eb30*/  F2FP.F16.F32.PACK_AB R139, R143, R142 ;  /* 0x0000008e8f8b723e */ /* 0x000fe400000000ff */
[----:B------:R-:W-:Y:S02]  /*eb40*/  F2FP.F16.F32.PACK_AB R145, R147, R146 ;  /* 0x000000929391723e */ /* 0x000fe400000000ff */
[----:B------:R-:W-:Y:S01]  /*eb50*/  MOV R32, R32 ;  /* 0x0000002000207202 */ /* 0x000fe20000000f00 */
[----:B------:R1:W-:Y:S01]  /*eb60*/  STSM.16.M88.4 [R28], R136 ;  /* 0x000000881c007844 */ /* 0x0003e20000000200 */
        /* <DEDUP_REMOVED lines=8> */
[----:B------:R-:W-:Y:S02]  /*ebf0*/  @UP1 ULDC.64 UR8, c[0x0][0xc08] ;  /* 0x0003020000081ab9 */ /* 0x000fe40000000a00 */
[----:B------:R-:W-:Y:S01]  /*ec00*/  @UP1 UIMAD.WIDE UR8, UR44, 0x4, UR8 ;  /* 0x000000042c0818a5 */ /* 0x000fe2000f8e0208 */
[----:B------:R-:W-:Y:S02]  /*ec10*/  ULDC UR4, c[0x0][0xa88] ;  /* 0x0002a20000047ab9 */ /* 0x000fe40000000800 */
[----:B0-----:R-:W-:-:S03]  /*ec20*/  IMAD.U32 R0, RZ, RZ, UR4 ;  /* 0x00000004ff007e24 */ /* 0x001fc6000f8e00ff */
[----:B------:R-:W-:Y:S01]  /*ec30*/  MOV R14, UR8 ;  /* 0x00000008000e7c02 */ /* 0x000fe20008000f00 */
[----:B------:R-:W-:Y:S01]  /*ec40*/  IMAD.U32 R15, RZ, RZ, UR9 ;  /* 0x00000009ff0f7e24 */ /* 0x000fe2000f8e00ff */
[----:B------:R-:W3:Y:S01]  /*ec50*/  @P0 LDG.E R6, desc[UR54][R4.64] ;  /* 0x0000003604060981 */ /* 0x000ee2000c1e1900 */
[----:B------:R-:W-:-:S03]  /*ec60*/  IMAD R7, R192, 0x40, R184 ;  /* 0x00000040c0077824 */ /* 0x000fc600078e02b8 */
[----:B------:R0:W5:Y:S01]  /*ec70*/  @P6 LDG.E R0, desc[UR54][R14.64] ;  /* 0x000000360e006981 */ /* 0x000162000c1e1900 */
[----:B------:R-:W-:-:S03]  /*ec80*/  IMAD.WIDE R174, R7, 0x2, R174 ;  /* 0x0000000207ae7825 */ /* 0x000fc600078e02ae */
[C---:B------:R-:W-:Y:S02]  /*ec90*/  IADD3 R9, P2, R174.reuse, 0x1000, RZ ;  /* 0x00001000ae097810 */ /* 0x040fe40007f5e0ff */
[C---:B------:R-:W-:Y:S02]  /*eca0*/  IADD3 R13, P1, R174.reuse, 0x2000, RZ ;  /* 0x00002000ae0d7810 */ /* 0x040fe40007f3e0ff */
[----:B------:R-:W-:Y:S02]  /*ecb0*/  P2R R10, PR, RZ, 0x4 ;  /* 0x00000004ff0a7803 */ /* 0x000fe40000000000 */
[C---:B------:R-:W-:Y:S02]  /*ecc0*/  IADD3 R25, P2, R174.reuse, 0x3000, RZ ;  /* 0x00003000ae197810 */ /* 0x040fe40007f5e0ff */
[C---:B------:R-:W-:Y:S02]  /*ecd0*/  IADD3 R29, P3, R174.reuse, 0x4000, RZ ;  /* 0x00004000ae1d7810 */ /* 0x040fe40007f7e0ff */
[----:B------:R-:W-:-:S02]  /*ece0*/  IADD3 R33, P4, R174, 0x5000, RZ ;  /* 0x00005000ae217810 */ /* 0x000fc40007f9e0ff */
[----:B------:R-:W-:Y:S02]  /*ecf0*/  IADD3 R37, P5, R174, 0x6000, RZ ;  /* 0x00006000ae257810 */ /* 0x000fe40007fbe0ff */
[----:B------:R-:W-:Y:S02]  /*ed00*/  LOP3.LUT R8, R9, 0x380, RZ, 0xc0, !PT ;  /* 0x0000038009087812 */ /* 0x000fe400078ec0ff */
[----:B------:R-:W-:Y:S02]  /*ed10*/  LOP3.LUT R12, R13, 0x380, RZ, 0xc0, !PT ;  /* 0x000003800d0c7812 */ /* 0x000fe400078ec0ff */
[----:B------:R-:W-:Y:S02]  /*ed20*/  LOP3.LUT R24, R25, 0x380, RZ, 0xc0, !PT ;  /* 0x0000038019187812 */ /* 0x000fe400078ec0ff */
[----:B-1----:R-:W-:Y:S02]  /*ed30*/  LOP3.LUT R28, R29, 0x380, RZ, 0xc0, !PT ;  /* 0x000003801d1c7812 */ /* 0x002fe400078ec0ff */
[----:B--2---:R-:W-:-:S02]  /*ed40*/  LOP3.LUT R32, R33, 0x380, RZ, 0xc0, !PT ;  /* 0x0000038021207812 */ /* 0x004fc400078ec0ff */
        /* <DEDUP_REMOVED lines=14> */
[----:B---3--:R-:W-:Y:S01]  /*ee30*/  @P0 R2UR UR4, R6 ;  /* 0x00000000060402ca */ /* 0x008fe200000e0000 */
[----:B0-----:R-:W-:-:S14]  /*ee40*/  @P6 BRA `(.L_x_2345) ;  /* 0x0000000000106947 */ /* 0x001fdc0003800000 */
[----:B------:R-:W-:Y:S05]  /*ee50*/  @!P0 BRA `(.L_x_2345) ;  /* 0x00000000000c8947 */ /* 0x000fea0003800000 */
[----:B------:R-:W2:Y:S04]  /*ee60*/  LDG.E R7, desc[UR54][R4.64] ;  /* 0x0000003604077981 */ /* 0x000ea8000c1e1900 */
[----:B-----5:R-:W2:Y:S02]  /*ee70*/  LDG.E R0, desc[UR54][R4.64+0x4] ;  /* 0x0000043604007981 */ /* 0x020ea4000c1e1900 */
[----:B--2---:R-:W-:-:S07]  /*ee80*/  IMAD.IADD R0, R0, 0x1, -R7 ;  /* 0x0000000100007824 */ /* 0x004fce00078e0a07 */
.L_x_2345:
        /* <DEDUP_REMOVED lines=10> */
[--C-:B------:R-:W-:Y:S01]  /*ef30*/  IMAD.X R33, RZ, RZ, R175.reuse, P4 ;  /* 0x000000ffff217224 */ /* 0x100fe200020e06af */
[----:B------:R-:W-:Y:S01]  /*ef40*/  LOP3.LUT R44, R45, 0x380, RZ, 0xc0, !PT ;  /* 0x000003802d2c7812 */ /* 0x000fe200078ec0ff */
[--C-:B------:R-:W-:Y:S01]  /*ef50*/  IMAD.X R37, RZ, RZ, R175.reuse, P5 ;  /* 0x000000ffff257224 */ /* 0x100fe200028e06af */
[----:B------:R-:W-:Y:S01]  /*ef60*/  LOP3.LUT R48, R49, 0x380, RZ, 0xc0, !PT ;  /* 0x0000038031307812 */ /* 0x000fe200078ec0ff */
[----:B------:R-:W-:Y:S01]  /*ef70*/  USHF.R.S32.HI UR9, URZ, 0x1f, UR44 ;  /* 0x0000001f3f097899 */ /* 0x000fe2000801142c */
[----:B------:R-:W-:Y:S01]  /*ef80*/  SHF.R.U64 R44, R44, 0x3, RZ ;  /* 0x000000032c2c7819 */ /* 0x000fe200000012ff */
[----:B------:R-:W-:Y:S01]  /*ef90*/  USHF.R.S32.HI UR16, URZ, 0x1f, UR4 ;  /* 0x0000001f3f107899 */ /* 0x000fe20008011404 */
[----:B------:R-:W-:Y:S01]  /*efa0*/  SHF.R.U64 R40, R40, 0x3, RZ ;  /* 0x0000000328287819 */ /* 0x000fe200000012ff */
[----:B------:R-:W-:Y:S01]  /*efb0*/  USHF.R.S32.HI UR17, URZ, 0x1f, UR43 ;  /* 0x0000001f3f117899 */ /* 0x000fe2000801142b */
[----:B------:R-:W-:Y:S01]  /*efc0*/  SHF.R.U64 R48, R48, 0x3, RZ ;  /* 0x0000000330307819 */ /* 0x000fe200000012ff */
[----:B------:R-:W-:Y:S01]  /*efd0*/  USEL UR8, UR44, URZ, !UP0 ;  /* 0x0000003f2c087287 */ /* 0x000fe2000c000000 */
[----:B------:R-:W-:Y:S01]  /*efe0*/  LOP3.LUT R44, R44, R45, RZ, 0x3c, !PT ;  /* 0x0000002d2c2c7212 */ /* 0x000fe200078e3cff */
[----:B------:R-:W-:Y:S01]  /*eff0*/  IMAD.X R45, RZ, RZ, R175, P6 ;  /* 0x000000ffff2d7224 */ /* 0x000fe200030e06af */
[----:B------:R-:W-:Y:S01]  /*f000*/  LOP3.LUT R40, R40, R41, RZ, 0x3c, !PT ;  /* 0x0000002928287212 */ /* 0x000fe200078e3cff */
[----:B------:R-:W-:Y:S01]  /*f010*/  USEL UR9, UR9, URZ, !UP0 ;  /* 0x0000003f09097287 */ /* 0x000fe2000c000000 */
[----:B0-----:R-:W-:-:S02]  /*f020*/  ISETP.NE.AND P6, PT, R4, RZ, PT ;  /* 0x000000ff0400720c */ /* 0x001fc40003fc5270 */
        /* <DEDUP_REMOVED lines=9> */
[----:B------:R-:W-:Y:S02]  /*f0c0*/  LOP3.LUT R56, R57, 0x380, RZ, 0xc0, !PT ;  /* 0x0000038039387812 */ /* 0x000fe400078ec0ff */
[----:B------:R-:W-:Y:S01]  /*f0d0*/  LOP3.LUT R52, R53, 0x380, RZ, 0xc0, !PT ;  /* 0x0000038035347812 */ /* 0x000fe200078ec0ff */
[----:B------:R-:W-:Y:S01]  /*f0e0*/  IMAD.X R69, RZ, RZ, R175, P1 ;  /* 0x000000ffff457224 */ /* 0x000fe200008e06af */
[----:B------:R-:W-:Y:S02]  /*f0f0*/  LOP3.LUT R64, R65, 0x380, RZ, 0xc0, !PT ;  /* 0x0000038041407812 */ /* 0x000fe400078ec0ff */
[----:B------:R-:W-:-:S02]  /*f100*/  LOP3.LUT R60, R61, 0x380, RZ, 0xc0, !PT ;  /* 0x000003803d3c7812 */ /* 0x000fc400078ec0ff */
[----:B------:R-:W-:Y:S02]  /*f110*/  LOP3.LUT R72, R73, 0x380, RZ, 0xc0, !PT ;  /* 0x0000038049487812 */ /* 0x000fe400078ec0ff */
[----:B------:R-:W-:Y:S02]  /*f120*/  LOP3.LUT R7, R174, 0x380, RZ, 0xc0, !PT ;  /* 0x00000380ae077812 */ /* 0x000fe400078ec0ff */
[----:B------:R-:W-:Y:S02]  /*f130*/  LOP3.LUT R4, R5, 0x380, RZ, 0xc0, !PT ;  /* 0x0000038005047812 */ /* 0x000fe400078ec0ff */
[----:B------:R-:W-:Y:S02]  /*f140*/  SHF.R.U64 R56, R56, 0x3, RZ ;  /* 0x0000000338387819 */ /* 0x000fe400000012ff */
[----:B------:R-:W-:Y:S02]  /*f150*/  SHF.R.U64 R52, R52, 0x3, RZ ;  /* 0x0000000334347819 */ /* 0x000fe400000012ff */
        /* <DEDUP_REMOVED lines=17> */
[----:B------:R-:W-:Y:S06]  /*f270*/  @P6 BRA `(.L_x_2346) ;  /* 0x0000000000bc6947 */ /* 0x000fec0003800000 */
[----:B------:R-:W0:Y:S01]  /*f280*/  LDC R11, c[0x0][0xbe8] ;  /* 0x0002fa00ff0b7b82 */ /* 0x000e220000000800 */
[----:B------:R-:W-:Y:S01]  /*f290*/  IADD3 R10, R185, UR45, RZ ;  /* 0x0000002db90a7c10 */ /* 0x000fe2000fffe0ff */
[----:B------:R-:W-:Y:S01]  /*f2a0*/  ULDC.64 UR14, c[0x0][0xb90] ;  /* 0x0002e400000e7ab9 */ /* 0x000fe20000000a00 */
[----:B------:R-:W-:Y:S01]  /*f2b0*/  UMOV UR10, UR4 ;  /* 0x00000004000a7c82 */ /* 0x000fe20008000000 */
[----:B------:R-:W-:Y:S01]  /*f2c0*/  UIMAD UR12, UR17, UR14, URZ ;  /* 0x0000000e110c72a4 */ /* 0x000fe2000f8e023f */
[----:B------:R-:W-:Y:S01]  /*f2d0*/  IMAD.MOV R21, RZ, RZ, -R17 ;  /* 0x000000ffff157224 */ /* 0x000fe200078e0a11 */
[----:B------:R-:W-:Y:S01]  /*f2e0*/  UMOV UR11, UR16 ;  /* 0x00000010000b7c82 */ /* 0x000fe20008000000 */
[----:B------:R-:W-:Y:S01]  /*f2f0*/  IMAD.MOV.U32 R4, RZ, RZ, R10 ;  /* 0x000000ffff047224 */ /* 0x000fe200078e000a */
[----:B------:R-:W-:Y:S01]  /*f300*/  UIMAD.WIDE.U32 UR10, UR43, UR14, UR10 ;  /* 0x0000000e2b0a72a5 */ /* 0x000fe2000f8e000a */
[----:B------:R-:W-:Y:S01]  /*f310*/  VIADD R26, R16, UR45 ;  /* 0x0000002d101a7c36 */ /* 0x000fe20008000000 */
[----:B------:R-:W-:-:S03]  /*f320*/  UIMAD UR12, UR43, UR15, UR12 ;  /* 0x0000000f2b0c72a4 */ /* 0x000fc6000f8e020c */
[----:B------:R-:W-:Y:S01]  /*f330*/  ULDC.64 UR14, c[0x0][0xb98] ;  /* 0x0002e600000e7ab9 */ /* 0x000fe20000000a00 */
[----:B------:R-:W-:Y:S02]  /*f340*/  UIADD3 UR11, UR11, UR12, URZ ;  /* 0x0000000c0b0b7290 */ /* 0x000fe4000fffe03f */
[----:B------:R-:W-:Y:S02]  /*f350*/  UIMAD UR13, UR9, UR14, URZ ;  /* 0x0000000e090d72a4 */ /* 0x000fe4000f8e023f */
[----:B------:R-:W-:Y:S02]  /*f360*/  UIMAD.WIDE.U32 UR10, UR8, UR14, UR10 ;  /* 0x0000000e080a72a5 */ /* 0x000fe4000f8e000a */
[----:B------:R-:W-:Y:S01]  /*f370*/  UIMAD UR13, UR8, UR15, UR13 ;  /* 0x0000000f080d72a4 */ /* 0x000fe2000f8e020d */
        /* <DEDUP_REMOVED lines=8> */
[----:B------:R-:W-:Y:S02]  /*f400*/  IMAD R7, R11, R6, R10 ;  /* 0x000000060b077224 */ /* 0x000fe400078e020a */
[----:B------:R-:W-:Y:S02]  /*f410*/  IMAD.U32 R10, RZ, RZ, UR13 ;  /* 0x0000000dff0a7e24 */ /* 0x000fe4000f8e00ff */
[----:B-----5:R-:W-:Y:S01]  /*f420*/  IMAD R11, R0, R11, RZ ;  /* 0x0000000b000b7224 */ /* 0x020fe200078e02ff */
[----:B------:R-:W-:Y:S02]  /*f430*/  SHF.R.S32.HI R6, RZ, 0x1f, R7 ;  /* 0x0000001fff067819 */ /* 0x000fe40000011407 */
[----:B------:R-:W-:Y:S01]  /*f440*/  IADD3.X R5, R5, UR11, R10, P0, !PT ;  /* 0x0000000b05057c10 */ /* 0x000fe200087fe40a */
[----:B------:R-:W-:Y:S01]  /*f450*/  ULDC.64 UR10, c[0x0][0xb88] ;  /* 0x0002e200000a7ab9 */ /* 0x000fe20000000a00 */
[----:B------:R-:W-:Y:S02]  /*f460*/  VIADD R10, R26, 0x8 ;  /* 0x000000081a0a7836 */ /* 0x000fe40000000000 */
        /* <DEDUP_REMOVED lines=16> */
.L_x_2346:
[----:B------:R-:W1:Y:S01]  /*f570*/  LDC R81, c[0x0][0xbe8] ;  /* 0x0002fa00ff517b82 */ /* 0x000e620000000800 */
[----:B------:R-:W-:Y:S01]  /*f580*/  ULDC UR18, c[0x0][0xac8] ;  /* 0x0002b20000127ab9 */ /* 0x000fe20000000800 */
[----:B------:R-:W-:Y:S01]  /*f590*/  ULDC.64 UR14, c[0x0][0xaa0] ;  /* 0x0002a800000e7ab9 */ /* 0x000fe20000000a00 */
[----:B------:R-:W-:Y:S01]  /*f5a0*/  ISETP.GE.AND P0, PT, R190, UR18, PT ;  /* 0x00000012be007c0c */ /* 0x000fe2000bf06270 */
[----:B0-----:R0:W5:Y:S01]  /*f5b0*/  LD.E.128 R4, desc[UR54][R174.64] ;  /* 0x00000036ae047980 */ /* 0x001162000c101d00 */
[----:B------:R-:W-:Y:S02]  /*f5c0*/  ISETP.GE.AND P1, PT, R184, UR18, PT ;  /* 0x00000012b8007c0c */ /* 0x000fe4000bf26270 */
[----:B------:R-:W-:Y:S01]  /*f5d0*/  SEL R20, RZ, 0xffffffff, P0 ;  /* 0xffffffffff147807 */ /* 0x000fe20000000000 */
[----:B------:R-:W5:Y:S01]  /*f5e0*/  LD.E.128 R8, desc[UR54][R8.64] ;  /* 0x0000003608087980 */ /* 0x000f62000c101d00 */
[----:B------:R-:W-:-:S03]  /*f5f0*/  SEL R3, RZ, 0x1, P1 ;  /* 0x00000001ff037807 */ /* 0x000fc60000800000 */
[----:B------:R-:W5:Y:S04]  /*f600*/  LD.E.128 R12, desc[UR54][R12.64] ;  /* 0x000000360c0c7980 */ /* 0x000f68000c101d00 */
[----:B------:R-:W5:Y:S04]  /*f610*/  LD.E.128 R24, desc[UR54][R24.64] ;  /* 0x0000003618187980 */ /* 0x000f68000c101d00 */
[----:B------:R-:W5:Y:S01]  /*f620*/  LD.E.128 R28, desc[UR54][R28.64] ;  /* 0x000000361c1c7980 */ /* 0x000f62000c101d00 */
[----:B-1----:R-:W-:Y:S01]  /*f630*/  ISETP.NE.AND P2, PT, R81, 0x1, PT ;  /* 0x000000015100780c */ /* 0x002fe20003f45270 */
[----:B------:R-:W-:Y:S01]  /*f640*/  IMAD.SHL.U32 R20, R20, 0x2, RZ ;  /* 0x0000000214147824 */ /* 0x000fe200078e00ff */
[----:B------:R-:W-:Y:S01]  /*f650*/  ISETP.GE.AND P0, PT, R189, UR18, PT ;  /* 0x00000012bd007c0c */ /* 0x000fe2000bf06270 */
[----:B------:R-:W-:Y:S01]  /*f660*/  UIMAD UR12, UR16, UR14, URZ ;  /* 0x0000000e100c72a4 */ /* 0x000fe2000f8e023f */
[----:B------:R-:W5:Y:S02]  /*f670*/  LD.E.128 R32, desc[UR54][R32.64] ;  /* 0x0000003620207980 */ /* 0x000f64000c101d00 */
[----:B------:R-:W-:-:S02]  /*f680*/  LOP3.LUT R3, R20, 0x2, R3, 0xe2, !PT ;  /* 0x0000000214037812 */ /* 0x000fc400078ee203 */
[----:B------:R-:W5:Y:S04]  /*f690*/  LD.E.128 R36, desc[UR54][R36.64] ;  /* 0x0000003624247980 */ /* 0x000f68000c101d00 */
[----:B------:R-:W5:Y:S01]  /*f6a0*/  LD.E.128 R40, desc[UR54][R40.64] ;  /* 0x0000003628287980 */ /* 0x000f62000c101d00 */
[----:B------:R-:W1:Y:S01]  /*f6b0*/  @P2 LDC R77, c[0x0][0xbec] ;  /* 0x0002fb00ff4d2b82 */ /* 0x000e620000000800 */
[----:B------:R-:W-:Y:S02]  /*f6c0*/  SEL R20, RZ, 0xffffffff, P0 ;  /* 0xffffffffff147807 */ /* 0x000fe40000000000 */
[----:B------:R-:W-:Y:S01]  /*f6d0*/  ISETP.GE.AND P0, PT, R188, UR18, PT ;  /* 0x00000012bc007c0c */ /* 0x000fe2000bf06270 */
[----:B------:R-:W5:Y:S04]  /*f6e0*/  LD.E.128 R44, desc[UR54][R44.64] ;  /* 0x000000362c2c7980 */ /* 0x000f68000c101d00 */
[----:B------:R-:W2:Y:S01]  /*f6f0*/  @P2 LDC R79, c[0x0][0xbf0] ;  /* 0x0002fc00ff4f2b82 */ /* 0x000ea20000000800 */
[----:B------:R-:W-:Y:S01]  /*f700*/  SHF.L.U32 R20, R20, 0x2, RZ ;  /* 0x0000000214147819 */ /* 0x000fe200000006ff */
[----:B------:R-:W-:Y:S01]  /*f710*/  UIMAD.WIDE.U32 UR10, UR4, UR14, URZ ;  /* 0x0000000e040a72a5 */ /* 0x000fe2000f8e003f */
[----:B------:R-:W-:Y:S01]  /*f720*/  SEL R21, RZ, 0xffffffff, P0 ;  /* 0xffffffffff157807 */ /* 0x000fe20000000000 */
[----:B------:R-:W-:Y:S01]  /*f730*/  UIMAD UR12, UR4, UR15, UR12 ;  /* 0x0000000f040c72a4 */ /* 0x000fe2000f8e020c */
[----:B------:R-:W-:Y:S01]  /*f740*/  LOP3.LUT R20, R20, 0x4, R3, 0xe2, !PT ;  /* 0x0000000414147812 */ /* 0x000fe200078ee203 */
[----:B------:R-:W-:Y:S01]  /*f750*/  IMAD R3, R191, 0x20, R192 ;  /* 0x00000020bf037824 */ /* 0x000fe200078e02c0 */
[----:B------:R-:W-:Y:S01]  /*f760*/  ULDC.64 UR14, c[0x0][0xae8] ;  /* 0x0002ba00000e7ab9 */ /* 0x000fe20000000a00 */
[----:B------:R-:W-:Y:S01]  /*f770*/  UIADD3 UR11, UR11, UR12, URZ ;  /* 0x0000000c0b0b7290 */ /* 0x000fe2000fffe03f */
[----:B------:R-:W-:Y:S01]  /*f780*/  IMAD.SHL.U32 R21, R21, 0x8, RZ ;  /* 0x0000000815157824 */ /* 0x000fe200078e00ff */
[----:B------:R-:W-:Y:S01]  /*f790*/  UIMAD UR4, UR17, UR14, URZ ;  /* 0x0000000e110472a4 */ /* 0x000fe2000f8e023f */
[----:B------:R-:W-:Y:S01]  /*f7a0*/  ISETP.GE.AND P0, PT, R187, UR18, PT ;  /* 0x00000012bb007c0c */ /* 0x000fe2000bf06270 */
[----:B------:R-:W-:Y:S01]  /*f7b0*/  VIADD R82, R3, UR45 ;  /* 0x0000002d03527c36 */ /* 0x000fe20008000000 */
[----:B------:R-:W-:Y:S01]  /*f7c0*/  UIMAD.WIDE.U32 UR10, UR43, UR14, UR10 ;  /* 0x0000000e2b0a72a5 */ /* 0x000fe2000f8e000a */
[----:B------:R-:W5:Y:S01]  /*f7d0*/  LD.E.128 R48, desc[UR54][R48.64] ;  /* 0x0000003630307980 */ /* 0x000f62000c101d00 */
[----:B------:R-:W-:Y:S01]  /*f7e0*/  UIMAD UR4, UR43, UR15, UR4 ;  /* 0x0000000f2b0472a4 */ /* 0x000fe2000f8e0204 */
[----:B------:R-:W-:Y:S01]  /*f7f0*/  SEL R3, RZ, 0xffffffff, P0 ;  /* 0xffffffffff037807 */ /* 0x000fe20000000000 */
[----:B------:R-:W-:Y:S01]  /*f800*/  ULDC.64 UR12, c[0x0][0xaf0] ;  /* 0x0002bc00000c7ab9 */ /* 0x000fe20000000a00 */
[----:B------:R-:W-:Y:S01]  /*f810*/  LOP3.LUT R21, R21, 0x8, R20, 0xe2, !PT ;  /* 0x0000000815157812 */ /* 0x000fe200078ee214 */
[----:B------:R-:W-:Y:S01]  /*f820*/  UIMAD UR9, UR9, UR12, URZ ;  /* 0x0000000c090972a4 */ /* 0x000fe2000f8e023f */
[----:B-1----:R-:W-:Y:S01]  /*f830*/  @P2 IMAD.HI.U32 R20, R82, R77, RZ ;  /* 0x0000004d52142227 */ /* 0x002fe200078e00ff */
[----:B------:R-:W-:Y:S01]  /*f840*/  UIADD3 UR11, UR11, UR4, URZ ;  /* 0x000000040b0b7290 */ /* 0x000fe2000fffe03f */
[----:B------:R-:W5:Y:S01]  /*f850*/  LD.E.128 R56, desc[UR54][R56.64] ;  /* 0x0000003638387980 */ /* 0x000f62000c101d00 */
[----:B------:R-:W-:Y:S01]  /*f860*/  UIMAD UR4, UR8, UR13, UR9 ;  /* 0x0000000d080472a4 */ /* 0x000fe2000f8e0209 */
[----:B------:R-:W-:Y:S01]  /*f870*/  IMAD.SHL.U32 R76, R3, 0x10, RZ ;  /* 0x00000010034c7824 */ /* 0x000fe200078e00ff */
[----:B------:R-:W-:Y:S01]  /*f880*/  UIMAD.WIDE.U32 UR8, UR8, UR12, UR10 ;  /* 0x0000000c080872a5 */ /* 0x000fe2000f8e000a */
[----:B------:R-:W-:Y:S01]  /*f890*/  IMAD.MOV.U32 R3, RZ, RZ, R82 ;  /* 0x000000ffff037224 */ /* 0x000fe200078e0052 */
[----:B--2---:R-:W-:Y:S01]  /*f8a0*/  @P2 SHF.R.U32.HI R3, RZ, R79, R20 ;  /* 0x0000004fff032219 */ /* 0x004fe20000011614 */
[----:B------:R-:W5:Y:S01]  /*f8b0*/  LD.E.128 R52, desc[UR54][R52.64] ;  /* 0x0000003634347980 */ /* 0x000f62000c101d00 */
[----:B------:R-:W-:-:S02]  /*f8c0*/  LOP3.LUT R76, R76, 0x10, R21, 0xe2, !PT ;  /* 0x000000104c4c7812 */ /* 0x000fc400078ee215 */
        /* <DEDUP_REMOVED lines=10> */
[----:B------:R-:W-:-:S02]  /*f970*/  IMAD R77, R81, R79, R82 ;  /* 0x0000004f514d7224 */ /* 0x000fc400078e0252 */
[----:B------:R-:W-:Y:S01]  /*f980*/  IMAD.U32 R21, RZ, RZ, UR4 ;  /* 0x00000004ff157e24 */ /* 0x000fe2000f8e00ff */
[----:B------:R-:W5:Y:S01]  /*f990*/  LD.E.128 R60, desc[UR54][R60.64] ;  /* 0x000000363c3c7980 */ /* 0x000f62000c101d00 */
[----:B------:R-:W-:Y:S01]  /*f9a0*/  IMAD.SHL.U32 R83, R78, 0x20, RZ ;  /* 0x000000204e537824 */ /* 0x000fe200078e00ff */
[----:B------:R-:W-:Y:S02]  /*f9b0*/  SHF.R.S32.HI R78, RZ, 0x1f, R77 ;  /* 0x0000001fff4e7819 */ /* 0x000fe4000001144d */
[----:B------:R-:W5:Y:S01]  /*f9c0*/  LD.E.128 R72, desc[UR54][R72.64] ;  /* 0x0000003648487980 */ /* 0x000f62000c101d00 */
[----:B------:R-:W-:-:S03]  /*f9d0*/  ISETP.GE.AND P0, PT, R195, UR18, PT ;  /* 0x00000012c3007c0c */ /* 0x000fc6000bf06270 */
[----:B------:R-:W5:Y:S01]  /*f9e0*/  LD.E.128 R68, desc[UR54][R68.64] ;  /* 0x0000003644447980 */ /* 0x000f62000c101d00 */
[C---:B------:R-:W-:Y:S01]  /*f9f0*/  IMAD R79, R3.reuse, UR9, R80 ;  /* 0x00000009034f7c24 */ /* 0x040fe2000f8e0250 */
[----:B------:R-:W-:Y:S01]  /*fa00*/  UIADD3 UR4, UR41, 0x28c20, URZ ;  /* 0x00028c2029047890 */ /* 0x000fe2000fffe03f */
[----:B------:R-:W-:Y:S01]  /*fa10*/  IMAD.WIDE.U32 R20, R3, UR8, R20 ;  /* 0x0000000803147c25 */ /* 0x000fe2000f8e0014 */
[----:B------:R-:W-:Y:S01]  /*fa20*/  @!PT LDS RZ, [RZ] ;  /* 0x00000000fffff984 */ /* 0x000fe20000000800 */
[----:B------:R-:W-:Y:S01]  /*fa30*/  @!PT LDS RZ, [RZ] ;  /* 0x00000000fffff984 */ /* 0x000fe20000000800 */
[----:B------:R-:W-:Y:S01]  /*fa40*/  @!PT LDS RZ, [RZ] ;  /* 0x00000000fffff984 */ /* 0x000fe20000000800 */
[----:B------:R-:W-:Y:S01]  /*fa50*/  @!PT LDS RZ, [RZ] ;  /* 0x00000000fffff984 */ /* 0x000fe20000000800 */
[----:B------:R1:W-:Y:S06]  /*fa60*/  MEMBAR.ALL.CTA ;  /* 0x0000000000007992 */ /* 0x0003ec0000008000 */
[----:B-1----:R-:W1:Y:S01]  /*fa70*/  FENCE.VIEW.ASYNC.S ;  /* 0x00000000000073c6 */ /* 0x002e620000000000 */
[----:B------:R-:W-:Y:S01]  /*fa80*/  ULDC.64 UR8, c[0x0][0xad8] ;  /* 0x0002b60000087ab9 */ /* 0x000fe20000000a00 */
[----:B------:R-:W-:Y:S01]  /*fa90*/  SEL R3, RZ, 0x40, P0 ;  /* 0x00000040ff037807 */ /* 0x000fe20000000000 */
[----:B------:R-:W-:Y:S01]  /*faa0*/  IMAD.IADD R21, R21, 0x1, R79 ;  /* 0x0000000115157824 */ /* 0x000fe200078e024f */
[----:B------:R-:W-:Y:S01]  /*fab0*/  ISETP.GE.AND P0, PT, R194, UR18, PT ;  /* 0x00000012c2007c0c */ /* 0x000fe2000bf06270 */
[----:B------:R-:W-:Y:S01]  /*fac0*/  IMAD R78, R78, UR8, RZ ;  /* 0x000000084e4e7c24 */ /* 0x000fe2000f8e02ff */
[----:B------:R-:W-:Y:S01]  /*fad0*/  UPRMT UR4, URZ, 0x654, UR4 ;  /* 0x000006543f047896 */ /* 0x000fe20008000004 */
[----:B-----5:R-:W-:Y:S01]  /*fae0*/  IMAD R87, R0, R81, RZ ;  /* 0x0000005100577224 */ /* 0x020fe200078e02ff */
[----:B------:R-:W-:Y:S01]  /*faf0*/  SEL R0, RZ, 0x80, P0 ;  /* 0x00000080ff007807 */ /* 0x000fe20000000000 */
[----:B------:R-:W-:Y:S01]  /*fb00*/  VIADD R86, R192, UR45 ;  /* 0x0000002dc0567c36 */ /* 0x000fe20008000000 */
[----:B------:R-:W-:Y:S01]  /*fb10*/  LOP3.LUT R76, R83, 0x20, R76, 0xe2, !PT ;  /* 0x00000020534c7812 */ /* 0x000fe200078ee24c */
[C---:B------:R-:W-:Y:S01]  /*fb20*/  IMAD R79, R77.reuse, UR9, R78 ;  /* 0x000000094d4f7c24 */ /* 0x040fe2000f8e024e */
[----:B------:R-:W-:Y:S01]  /*fb30*/  BSSY B1, `(.L_x_2347) ;  /* 0x000002c000017945 */ /* 0x000fe20003800000 */
[----:B------:R-:W-:Y:S01]  /*fb40*/  IMAD.WIDE.U32 R20, R77, UR8, R20 ;  /* 0x000000084d147c25 */ /* 0x000fe2000f8e0014 */
[----:B------:R-:W-:Y:S01]  /*fb50*/  ISETP.GE.AND P0, PT, R86, R87, PT ;  /* 0x000000575600720c */ /* 0x000fe20003f06270 */
[----:B------:R-:W-:Y:S01]  /*fb60*/  ULDC.64 UR8, c[0x0][0xa80] ;  /* 0x0002a00000087ab9 */ /* 0x000fe20000000a00 */
[----:B------:R-:W-:Y:S01]  /*fb70*/  LOP3.LUT R3, R76, R3, RZ, 0xfc, !PT ;  /* 0x000000034c037212 */ /* 0x000fe200078efcff */
[----:B------:R-:W-:Y:S01]  /*fb80*/  IMAD.IADD R21, R21, 0x1, R79 ;  /* 0x0000000115157824 */ /* 0x000fe200078e024f */
[----:B------:R-:W-:-:S02]  /*fb90*/  LEA R84, P1, R20, UR8, 0x1 ;  /* 0x0000000814547c11 */ /* 0x000fc4000f8208ff */
[----:B------:R-:W-:Y:S02]  /*fba0*/  LOP3.LUT R0, R3, R0, RZ, 0xfc, !PT ;  /* 0x0000000003007212 */ /* 0x000fe400078efcff */
[----:B------:R-:W-:Y:S01]  /*fbb0*/  LEA.HI.X R85, R20, UR9, R21, 0x1, P1 ;  /* 0x0000000914557c11 */ /* 0x000fe200088f0c15 */
[----:B-1----:R0:W1:Y:S01]  /*fbc0*/  SHFL.IDX PT, R76, R84, RZ, 0x181f ;  /* 0x00181fff544c7589 */ /* 0x00206200000e0000 */
[----:B------:R-:W-:Y:S03]  /*fbd0*/  SYNCS.ARRIVE.TRANS64.RED.A1T0 RZ, [UR4], RZ ;  /* 0x000000ffffff79a7 */ /* 0x000fe60008100404 */
        /* <DEDUP_REMOVED lines=33> */
.L_x_2348:
[----:B------:R-:W-:Y:S05]  /*fdf0*/  BSYNC B1 ;  /* 0x0000000000017941 */ /* 0x000fea0003800000 */
.L_x_2347:
[----:B---3--:R-:W-:Y:S01]  /*fe00*/  VIADD R4, R86, 0x20 ;  /* 0x0000002056047836 */ /* 0x008fe20000000000 */
[----:B------:R3:W4:Y:S04]  /*fe10*/  SHFL.IDX PT, R7, R85, 0x1, 0x181f ;  /* 0x00381f0055077f89 */ /* 0x00072800000e0000 */
[----:B------:R-:W-:Y:S01]  /*fe20*/  ISETP.GE.AND P0, PT, R4, R87, PT ;  /* 0x000000570400720c */ /* 0x000fe20003f06270 */
[----:B------:R3:W0:-:S12]  /*fe30*/  SHFL.IDX PT, R6, R84, 0x1, 0x181f ;  /* 0x00381f0054067f89 */ /* 0x00061800000e0000 */
[----:B---3--:R-:W-:Y:S05]  /*fe40*/  @P0 BRA `(.L_x_2349) ;  /* 0x0000001000080947 */ /* 0x008fea0003800000 */
[----:B------:R-:W-:Y:S02]  /*fe50*/  ISETP.GE.AND P0, PT, R184, UR18, PT ;  /* 0x00000012b8007c0c */ /* 0x000fe4000bf06270 */
[----:B------:R-:W-:Y:S02]  /*fe60*/  ISETP.GE.AND P5, PT, R190, UR18, PT ;  /* 0x00000012be007c0c */ /* 0x000fe4000bfa6270 */
[----:B------:R-:W-:Y:S02]  /*fe70*/  ISETP.GE.AND P3, PT, R189, UR18, PT ;  /* 0x00000012bd007c0c */ /* 0x000fe4000bf66270 */
[----:B------:R-:W-:Y:S02]  /*fe80*/  ISETP.GE.AND P2, PT, R188, UR18, PT ;  /* 0x00000012bc007c0c */ /* 0x000fe4000bf46270 */
[----:B------:R-:W-:-:S05]  /*fe90*/  ISETP.GE.AND P1, PT, R187, UR18, PT ;  /* 0x00000012bb007c0c */ /* 0x000fca000bf26270 */
[----:B0---4-:R-:W-:Y:S02]  /*fea0*/  @!P0 IMAD.WIDE R4, R184, 0x2, R6 ;  /* 0x00000002b8048825 */ /* 0x011fe400078e0206 */
        /* <DEDUP_REMOVED lines=23> */
[----:B---3--:R-:W-:-:S04]  /*10020*/  LEA R4, P0, R194, R6, 0x1 ;  /* 0x00000006c2047211 */ /* 0x008fc800078008ff */
[----:B------:R-:W-:-:S05]  /*10030*/  LEA.HI.X R5, R194, R7, R198, 0x1, P0 ;  /* 0x00000007c2057211 */ /* 0x000fca00000f0cc6 */
[----:B------:R0:W-:Y:S01]  /*10040*/  ST.E.128 desc[UR54][R4.64], R68 ;  /* 0x0000004404007985 */ /* 0x0001e2000c101d36 */
[----:B------:R-:W-:Y:S05]  /*10050*/  BRA `(.L_x_2349) ;  /* 0x0000000c00847947 */ /* 0x000fea0003800000 */
.L_x_2344:
        /* <DEDUP_REMOVED lines=11> */
[----:B------:R-:W-:Y:S01]  /*10110*/  UISETP.NE.U32.AND UP1, UPT, UR8, URZ, UPT ;  /* 0x0000003f0800728c */ /* 0x000fe2000bf25070 */
[----:B------:R-:W-:Y:S02]  /*10120*/  IMAD.U32 R0, RZ, RZ, UR4 ;  /* 0x00000004ff007e24 */ /* 0x000fe4000f8e00ff */
[----:B------:R-:W2:Y:S01]  /*10130*/  @P1 LDG.E R3, desc[UR54][R4.64] ;  /* 0x0000003604031981 */ /* 0x000ea2000c1e1900 */
[----:B------:R-:W-:-:S06]  /*10140*/  UISETP.NE.AND.EX UP1, UPT, UR9, URZ, UPT, UP1 ;  /* 0x0000003f0900728c */ /* 0x000fcc000bf25310 */
[----:B------:R-:W-:-:S05]  /*10150*/  PLOP3.LUT P2, PT, PT, PT, UP1, 0x80, 0x0 ;  /* 0x000000000000781c */ /* 0x000fca0003f4f018 */
[----:B------:R-:W-:Y:S02]  /*10160*/  @UP1 ULDC.64 UR8, c[0x0][0xc08] ;  /* 0x0003020000081ab9 */ /* 0x000fe40000000a00 */
[----:B------:R-:W-:-:S06]  /*10170*/  @UP1 UIMAD.WIDE UR8, UR44, 0x4, UR8 ;  /* 0x000000042c0818a5 */ /* 0x000fcc000f8e0208 */
[----:B------:R-:W-:Y:S01]  /*10180*/  MOV R6, UR8 ;  /* 0x0000000800067c02 */ /* 0x000fe20008000f00 */
[----:B------:R-:W-:-:S05]  /*10190*/  IMAD.U32 R7, RZ, RZ, UR9 ;  /* 0x00000009ff077e24 */ /* 0x000fca000f8e00ff */
[----:B------:R1:W5:Y:S01]  /*101a0*/  @P2 LDG.E R0, desc[UR54][R6.64] ;  /* 0x0000003606002981 */ /* 0x000362000c1e1900 */
[----:B------:R-:W-:Y:S01]  /*101b0*/  UMOV UR4, URZ ;  /* 0x0000003f00047c82 */ /* 0x000fe20008000000 */
[----:B------:R-:W-:Y:S01]  /*101c0*/  USHF.R.S32.HI UR14, URZ, 0x1f, UR43 ;  /* 0x0000001f3f0e7899 */ /* 0x000fe2000801142b */
[----:B------:R-:W-:Y:S02]  /*101d0*/  ISETP.GE.AND P0, PT, R197, 0x40, PT ;  /* 0x00000040c500780c */ /* 0x000fe40003f06270 */
[----:B--2---:R-:W-:Y:S01]  /*101e0*/  @P1 R2UR UR4, R3 ;  /* 0x00000000030412ca */ /* 0x004fe200000e0000 */
[----:B01----:R-:W-:-:S14]  /*101f0*/  @P2 BRA `(.L_x_2350) ;  /* 0x0000000000102947 */ /* 0x003fdc0003800000 */
[----:B------:R-:W-:Y:S05]  /*10200*/  @!P1 BRA `(.L_x_2350) ;  /* 0x00000000000c9947 */ /* 0x000fea0003800000 */
[----:B------:R-:W2:Y:S04]  /*10210*/  LDG.E R3, desc[UR54][R4.64] ;  /* 0x0000003604037981 */ /* 0x000ea8000c1e1900 */
[----:B-----5:R-:W2:Y:S02]  /*10220*/  LDG.E R0, desc[UR54][R4.64+0x4] ;  /* 0x0000043604007981 */ /* 0x020ea4000c1e1900 */
[----:B--2---:R-:W-:-:S07]  /*10230*/  IMAD.IADD R0, R0, 0x1, -R3 ;  /* 0x0000000100007824 */ /* 0x004fce00078e0a03 */
.L_x_2350:
[----:B------:R-:W-:Y:S01]  /*10240*/  USHF.R.S32.HI UR9, URZ, 0x1f, UR44 ;  /* 0x0000001f3f097899 */ /* 0x000fe2000801142c */
[----:B------:R-:W-:Y:S01]  /*10250*/  BSSY B1, `(.L_x_2351) ;  /* 0x000002e000017945 */ /* 0x000fe20003800000 */
[----:B------:R-:W-:Y:S02]  /*10260*/  USHF.R.S32.HI UR13, URZ, 0x1f, UR4 ;  /* 0x0000001f3f0d7899 */ /* 0x000fe40008011404 */
[----:B------:R-:W-:Y:S02]  /*10270*/  USEL UR8, UR44, URZ, !UP0 ;  /* 0x0000003f2c087287 */ /* 0x000fe4000c000000 */
[----:B------:R-:W-:Y:S01]  /*10280*/  USEL UR9, UR9, URZ, !UP0 ;  /* 0x0000003f09097287 */ /* 0x000fe2000c000000 */
[----:B------:R-:W-:Y:S11]  /*10290*/  @P0 BRA `(.L_x_2352) ;  /* 0x0000000000a40947 */ /* 0x000ff60003800000 */
[----:B------:R-:W0:Y:S01]  /*102a0*/  S2R R6, SR_TID.X ;  /* 0x0000000000067919 */ /* 0x000e220000002100 */
[----:B------:R-:W1:Y:S01]  /*102b0*/  LDC R5, c[0x0][0xbe8] ;  /* 0x0002fa00ff057b82 */ /* 0x000e620000000800 */
[----:B------:R-:W-:Y:S02]  /*102c0*/  IMAD.U32 R7, RZ, RZ, UR45 ;  /* 0x0000002dff077e24 */ /* 0x000fe4000f8e00ff */
[----:B-1---5:R-:W-:-:S03]  /*102d0*/  IMAD R3, R0, R5, RZ ;  /* 0x0000000500037224 */ /* 0x022fc600078e02ff */
[----:B0-----:R-:W-:-:S04]  /*102e0*/  IADD3 R6, R7, -0x80, R6 ;  /* 0xffffff8007067810 */ /* 0x001fc80007ffe006 */
[----:B------:R-:W-:-:S13]  /*102f0*/  ISETP.GE.AND P0, PT, R6, R3, PT ;  /* 0x000000030600720c */ /* 0x000fda0003f06270 */
[----:B------:R-:W-:Y:S05]  /*10300*/  @P0 BRA `(.L_x_2352) ;  /* 0x0000000000880947 */ /* 0x000fea0003800000 */
[----:B------:R-:W-:Y:S01]  /*10310*/  ISETP.NE.AND P0, PT, R5, 0x1, PT ;  /* 0x000000010500780c */ /* 0x000fe20003f05270 */
[----:B------:R-:W-:Y:S01]  /*10320*/  ULDC.64 UR16, c[0x0][0xb90] ;  /* 0x0002e40000107ab9 */ /* 0x000fe20000000a00 */
[----:B------:R-:W-:Y:S01]  /*10330*/  UMOV UR10, UR4 ;  /* 0x00000004000a7c82 */ /* 0x000fe20008000000 */
[----:B------:R-:W-:Y:S01]  /*10340*/  UIMAD UR12, UR14, UR16, URZ ;  /* 0x000000100e0c72a4 */ /* 0x000fe2000f8e023f */
[----:B------:R-:W-:Y:S01]  /*10350*/  IMAD.MOV.U32 R4, RZ, RZ, R6 ;  /* 0x000000ffff047224 */ /* 0x000fe200078e0006 */
[----:B------:R-:W-:Y:S02]  /*10360*/  UMOV UR11, UR13 ;  /* 0x0000000d000b7c82 */ /* 0x000fe40008000000 */
[----:B------:R-:W-:Y:S02]  /*10370*/  UIMAD.WIDE.U32 UR10, UR43, UR16, UR10 ;  /* 0x000000102b0a72a5 */ /* 0x000fe4000f8e000a */
[----:B------:R-:W-:-:S03]  /*10380*/  UIMAD UR12, UR43, UR17, UR12 ;  /* 0x000000112b0c72a4 */ /* 0x000fc6000f8e020c */
[----:B------:R-:W-:Y:S01]  /*10390*/  ULDC.64 UR16, c[0x0][0xb98] ;  /* 0x0002e60000107ab9 */ /* 0x000fe20000000a00 */
[----:B------:R-:W0:Y:S01]  /*103a0*/  @P0 LDC R3, c[0x0][0xbec] ;  /* 0x0002fb00ff030b82 */ /* 0x000e220000000800 */
[----:B------:R-:W-:Y:S02]  /*103b0*/  UIADD3 UR11, UR11, UR12, URZ ;  /* 0x0000000c0b0b7290 */ /* 0x000fe4000fffe03f */
[----:B------:R-:W-:Y:S02]  /*103c0*/  UIMAD UR12, UR9, UR16, URZ ;  /* 0x00000010090c72a4 */ /* 0x000fe4000f8e023f */
[----:B------:R-:W-:Y:S02]  /*103d0*/  UIMAD.WIDE.U32 UR10, UR8, UR16, UR10 ;  /* 0x00000010080a72a5 */ /* 0x000fe4000f8e000a */
[----:B------:R-:W-:Y:S01]  /*103e0*/  UIMAD UR12, UR8, UR17, UR12 ;  /* 0x00000011080c72a4 */ /* 0x000fe2000f8e020c */
[----:B------:R-:W1:Y:S02]  /*103f0*/  @P0 LDC R8, c[0x0][0xbf0] ;  /* 0x0002fc00ff080b82 */ /* 0x000e640000000800 */
[----:B------:R-:W-:Y:S01]  /*10400*/  ULDC.64 UR16, c[0x0][0xb88] ;  /* 0x0002e20000107ab9 */ /* 0x000fe20000000a00 */
[----:B0-----:R-:W-:-:S05]  /*10410*/  @P0 IMAD.HI.U32 R3, R6, R3, RZ ;  /* 0x0000000306030227 */ /* 0x001fca00078e00ff */
[----:B-1----:R-:W-:Y:S01]  /*10420*/  @P0 SHF.R.U32.HI R4, RZ, R8, R3 ;  /* 0x00000008ff040219 */ /* 0x002fe20000011603 */
[----:B------:R-:W-:-:S04]  /*10430*/  IMAD.U32 R8, RZ, RZ, UR12 ;  /* 0x0000000cff087e24 */ /* 0x000fc8000f8e00ff */
        /* <DEDUP_REMOVED lines=15> */
.L_x_2352:
[----:B------:R-:W-:Y:S05]  /*10530*/  BSYNC B1 ;  /* 0x0000000000017941 */ /* 0x000fea0003800000 */
.L_x_2351:
        /* <DEDUP_REMOVED lines=10> */
[----:B-----5:R-:W-:Y:S01]  /*105e0*/  IMAD R25, R0, R11, RZ ;  /* 0x0000000b00197224 */ /* 0x020fe200078e02ff */
[----:B------:R-:W-:Y:S01]  /*105f0*/  SHF.L.U32 R4, R4, 0x1, RZ ;  /* 0x0000000104047819 */ /* 0x000fe200000006ff */
[----:B------:R-:W-:Y:S01]  /*10600*/  ULDC.64 UR16, c[0x0][0xae8] ;  /* 0x0002ba0000107ab9 */ /* 0x000fe20000000a00 */
[----:B------:R-:W0:Y:S01]  /*10610*/  @P0 LDC R5, c[0x0][0xbec] ;  /* 0x0002fb00ff050b82 */ /* 0x000e220000000800 */
[----:B------:R-:W-:Y:S01]  /*10620*/  ISETP.GE.AND P2, PT, R189, UR15, PT ;  /* 0x0000000fbd007c0c */ /* 0x000fe2000bf46270 */
[----:B------:R-:W-:Y:S01]  /*10630*/  UIADD3 UR11, UR11, UR12, URZ ;  /* 0x0000000c0b0b7290 */ /* 0x000fe2000fffe03f */
[----:B------:R-:W-:Y:S01]  /*10640*/  LOP3.LUT R4, R4, 0x2, R3, 0xe2, !PT ;  /* 0x0000000204047812 */ /* 0x000fe200078ee203 */
[----:B------:R-:W-:Y:S01]  /*10650*/  UIMAD UR4, UR14, UR16, URZ ;  /* 0x000000100e0472a4 */ /* 0x000fe2000f8e023f */
[----:B------:R-:W-:Y:S01]  /*10660*/  IMAD R3, R191, 0x20, R192 ;  /* 0x00000020bf037824 */ /* 0x000fe200078e02c0 */
[----:B------:R-:W-:Y:S01]  /*10670*/  SEL R6, RZ, 0xffffffff, P2 ;  /* 0xffffffffff067807 */ /* 0x000fe20001000000 */
[----:B------:R-:W-:Y:S01]  /*10680*/  UIMAD.WIDE.U32 UR10, UR43, UR16, UR10 ;  /* 0x000000102b0a72a5 */ /* 0x000fe2000f8e000a */
[----:B------:R-:W1:Y:S01]  /*10690*/  @P0 LDC R7, c[0x0][0xbf0] ;  /* 0x0002fc00ff070b82 */ /* 0x000e620000000800 */
[----:B------:R-:W-:Y:S01]  /*106a0*/  UIMAD UR4, UR43, UR17, UR4 ;  /* 0x000000112b0472a4 */ /* 0x000fe2000f8e0204 */
[----:B------:R-:W-:Y:S01]  /*106b0*/  VIADD R8, R3, UR45 ;  /* 0x0000002d03087c36 */ /* 0x000fe20008000000 */
[----:B------:R-:W-:Y:S01]  /*106c0*/  ULDC.64 UR12, c[0x0][0xaf0] ;  /* 0x0002bc00000c7ab9 */ /* 0x000fe20000000a00 */
[----:B------:R-:W-:Y:S01]  /*106d0*/  ISETP.GE.AND P1, PT, R188, UR15, PT ;  /* 0x0000000fbc007c0c */ /* 0x000fe2000bf26270 */
[----:B------:R-:W-:Y:S01]  /*106e0*/  UIMAD UR9, UR9, UR12, URZ ;  /* 0x0000000c090972a4 */ /* 0x000fe2000f8e023f */
[----:B------:R-:W-:Y:S01]  /*106f0*/  IMAD.SHL.U32 R9, R6, 0x4, RZ ;  /* 0x0000000406097824 */ /* 0x000fe200078e00ff */
[----:B------:R-:W-:Y:S01]  /*10700*/  UIADD3 UR11, UR11, UR4, URZ ;  /* 0x000000040b0b7290 */ /* 0x000fe2000fffe03f */
[----:B------:R-:W-:Y:S01]  /*10710*/  SEL R10, RZ, 0xffffffff, P1 ;  /* 0xffffffffff0a7807 */ /* 0x000fe20000800000 */
[----:B------:R-:W-:Y:S01]  /*10720*/  UIMAD UR4, UR8, UR13, UR9 ;  /* 0x0000000d080472a4 */ /* 0x000fe2000f8e0209 */
[----:B------:R-:W-:Y:S01]  /*10730*/  IMAD.MOV.U32 R3, RZ, RZ, R8 ;  /* 0x000000ffff037224 */ /* 0x000fe200078e0008 */
[----:B------:R-:W-:Y:S01]  /*10740*/  UIMAD.WIDE.U32 UR8, UR8, UR12, UR10 ;  /* 0x0000000c080872a5 */ /* 0x000fe2000f8e000a */
[----:B------:R-:W-:Y:S01]  /*10750*/  LOP3.LUT R9, R9, 0x4, R4, 0xe2, !PT ;  /* 0x0000000409097812 */ /* 0x000fe200078ee204 */
[----:B------:R-:W-:Y:S01]  /*10760*/  IMAD.SHL.U32 R10, R10, 0x8, RZ ;  /* 0x000000080a0a7824 */ /* 0x000fe200078e00ff */
[----:B------:R-:W-:Y:S01]  /*10770*/  ISETP.GE.AND P2, PT, R194, UR15, PT ;  /* 0x0000000fc2007c0c */ /* 0x000fe2000bf46270 */
[----:B------:R-:W-:Y:S01]  /*10780*/  UIADD3 UR4, UR9, UR4, URZ ;  /* 0x0000000409047290 */ /* 0x000fe2000fffe03f */
[----:B0-----:R-:W-:Y:S01]  /*10790*/  @P0 IMAD.HI.U32 R6, R8, R5, RZ ;  /* 0x0000000508060227 */ /* 0x001fe200078e00ff */
[----:B------:R-:W-:Y:S01]  /*107a0*/  BSSY B1, `(.L_x_2353) ;  /* 0x0000048000017945 */ /* 0x000fe20003800000 */
[----:B------:R-:W-:-:S02]  /*107b0*/  LOP3.LUT R10, R10, 0x8, R9, 0xe2, !PT ;  /* 0x000000080a0a7812 */ /* 0x000fc400078ee209 */
[----:B------:R-:W-:Y:S01]  /*107c0*/  IMAD.U32 R4, RZ, RZ, UR8 ;  /* 0x00000008ff047e24 */ /* 0x000fe2000f8e00ff */
[----:B------:R-:W-:Y:S01]  /*107d0*/  SEL R0, RZ, 0x80, P2 ;  /* 0x00000080ff007807 */ /* 0x000fe20001000000 */
[----:B------:R-:W-:Y:S01]  /*107e0*/  IMAD.U32 R5, RZ, RZ, UR9 ;  /* 0x00000009ff057e24 */ /* 0x000fe2000f8e00ff */
[----:B------:R-:W-:Y:S01]  /*107f0*/  ULDC.64 UR8, c[0x0][0xae0] ;  /* 0x0002b80000087ab9 */ /* 0x000fe20000000a00 */
[----:B-1----:R-:W-:Y:S01]  /*10800*/  @P0 SHF.R.U32.HI R3, RZ, R7, R6 ;  /* 0x00000007ff030219 */ /* 0x002fe20000011606 */
[----:B------:R-:W-:Y:S01]  /*10810*/  IMAD.U32 R5, RZ, RZ, UR4 ;  /* 0x00000004ff057e24 */ /* 0x000fe2000f8e00ff */
[----:B------:R-:W-:Y:S01]  /*10820*/  ISETP.GE.AND P0, PT, R187, UR15, PT ;  /* 0x0000000fbb007c0c */ /* 0x000fe2000bf06270 */
[----:B------:R-:W-:Y:S01]  /*10830*/  VIADD R26, R192, UR45 ;  /* 0x0000002dc01a7c36 */ /* 0x000fe20008000000 */
[----:B------:R-:W-:Y:S01]  /*10840*/  SHF.R.S32.HI R6, RZ, 0x1f, R3 ;  /* 0x0000001fff067819 */ /* 0x000fe20000011403 */
[C---:B------:R-:W-:Y:S01]  /*10850*/  IMAD.WIDE.U32 R4, R3.reuse, UR8, R4 ;  /* 0x0000000803047c25 */ /* 0x040fe2000f8e0004 */
[----:B------:R-:W-:-:S02]  /*10860*/  IADD3 R7, -R3, RZ, RZ ;  /* 0x000000ff03077210 */ /* 0x000fc40007ffe1ff */
[----:B------:R-:W-:Y:S01]  /*10870*/  SEL R9, RZ, 0xffffffff, P0 ;  /* 0xffffffffff097807 */ /* 0x000fe20000000000 */
[----:B------:R-:W-:Y:S01]  /*10880*/  IMAD R6, R6, UR8, RZ ;  /* 0x0000000806067c24 */ /* 0x000fe2000f8e02ff */
[----:B------:R-:W-:Y:S01]  /*10890*/  ISETP.GE.AND P0, PT, R186, UR15, PT ;  /* 0x0000000fba007c0c */ /* 0x000fe2000bf06270 */
[----:B------:R-:W-:Y:S02]  /*108a0*/  IMAD R7, R11, R7, R8 ;  /* 0x000000070b077224 */ /* 0x000fe400078e0208 */
[----:B------:R-:W-:Y:S01]  /*108b0*/  IMAD.SHL.U32 R13, R9, 0x10, RZ ;  /* 0x00000010090d7824 */ /* 0x000fe200078e00ff */
[----:B------:R-:W-:Y:S01]  /*108c0*/  SEL R8, RZ, 0xffffffff, P0 ;  /* 0xffffffffff087807 */ /* 0x000fe20000000000 */
[----:B------:R-:W-:Y:S01]  /*108d0*/  IMAD R9, R3, UR9, R6 ;  /* 0x0000000903097c24 */ /* 0x000fe2000f8e0206 */
[----:B------:R-:W-:Y:S01]  /*108e0*/  SHF.R.S32.HI R3, RZ, 0x1f, R7 ;  /* 0x0000001fff037819 */ /* 0x000fe20000011407 */
[----:B------:R-:W-:Y:S01]  /*108f0*/  ULDC.64 UR8, c[0x0][0xad8] ;  /* 0x0002b60000087ab9 */ /* 0x000fe20000000a00 */
[----:B------:R-:W-:Y:S01]  /*10900*/  ISETP.GE.AND P0, PT, R195, UR15, PT ;  /* 0x0000000fc3007c0c */ /* 0x000fe2000bf06270 */
[----:B------:R-:W-:Y:S01]  /*10910*/  IMAD.IADD R5, R5, 0x1, R9 ;  /* 0x0000000105057824 */ /* 0x000fe200078e0209 */
[----:B------:R-:W-:Y:S01]  /*10920*/  LOP3.LUT R10, R13, 0x10, R10, 0xe2, !PT ;  /* 0x000000100d0a7812 */ /* 0x000fe200078ee20a */
[----:B------:R-:W-:-:S02]  /*10930*/  IMAD R6, R3, UR8, RZ ;  /* 0x0000000803067c24 */ /* 0x000fc4000f8e02ff */
[----:B------:R-:W-:-:S04]  /*10940*/  IMAD.WIDE.U32 R4, R7, UR8, R4 ;  /* 0x0000000807047c25 */ /* 0x000fc8000f8e0004 */
[----:B------:R-:W-:Y:S01]  /*10950*/  IMAD R3, R7, UR9, R6 ;  /* 0x0000000907037c24 */ /* 0x000fe2000f8e0206 */
        /* <DEDUP_REMOVED lines=44> */
.L_x_2354:
[----:B------:R-:W-:Y:S05]  /*10c20*/  BSYNC B1 ;  /* 0x0000000000017941 */ /* 0x000fea0003800000 */
.L_x_2353:
        /* <DEDUP_REMOVED lines=36> */
.L_x_2349:
[----:B------:R-:W-:Y:S05]  /*10e70*/  BSYNC B0 ;  /* 0x0000000000007941 */ /* 0x000fea0003800000 */
.L_x_2343:
[----:B------:R-:W-:Y:S02]  /*10e80*/  ULDC UR4, c[0x0][0xc3c] ;  /* 0x00030f0000047ab9 */ /* 0x000fe40000000800 */
[----:B------:R-:W-:-:S06]  /*10e90*/  UISETP.GE.AND UP0, UPT, UR6, UR4, UPT ;  /* 0x000000040600728c */ /* 0x000fcc000bf06270 */
[----:B------:R-:W-:-:S13]  /*10ea0*/  PLOP3.LUT P0, PT, PT, PT, UP0, 0x80, 0x0 ;  /* 0x000000000000781c */ /* 0x000fda0003f0f008 */
[----:B------:R-:W-:Y:S05]  /*10eb0*/  @!P0 BRA `(.L_x_2355) ;  /* 0xffffff00002c8947 */ /* 0x000fea000383ffff */
[----:B------:R-:W-:Y:S05]  /*10ec0*/  EXIT ;  /* 0x000000000000794d */ /* 0x000fea0003800000 */
.L_x_2236:
        /* <DEDUP_REMOVED lines=13> */
[----:B------:R-:W1:Y:S01]  /*10fa0*/  LDS.128 R16, [UR4+0x28cd0] ;  /* 0x028cd004ff107984 */ /* 0x000e620008000c00 */
[----:B------:R-:W-:Y:S06]  /*10fb0*/  BAR.ARV 0x4, 0x180 ;  /* 0x0106000000007b1d */ /* 0x000fec0000002000 */
[----:B------:R-:W-:Y:S05]  /*10fc0*/  BRA `(.L_x_2357) ;  /* 0x0000000800887947 */ /* 0x000fea0003800000 */
.L_x_2356:
        /* <DEDUP_REMOVED lines=20> */
[----:B-1----:R-:W-:-:S04]  /*11110*/  SEL R6, R6, RZ, P2 ;  /* 0x000000ff06067207 */ /* 0x002fc80001000000 */
[----:B------:R-:W-:-:S05]  /*11120*/  IADD3 R6, R7, R6, RZ ;  /* 0x0000000607067210 */ /* 0x000fca0007ffe0ff */
        /* <DEDUP_REMOVED lines=14> */
[----:B------:R-:W-:Y:S01]  /*11210*/  IMAD.MOV.U32 R6, RZ, RZ, R3 ;  /* 0x000000ffff067224 */ /* 0x000fe200078e0003 */
[----:B------:R-:W-:Y:S01]  /*11220*/  UMOV UR4, URZ ;  /* 0x0000003f00047c82 */ /* 0x000fe20008000000 */
[----:B------:R-:W-:-:S05]  /*11230*/  ULDC UR5, c[0x0][0xc38] ;  /* 0x00030e0000057ab9 */ /* 0x000fca0000000800 */
.L_x_2362:
        /* <DEDUP_REMOVED lines=12> */
.L_x_2361:
[----:B------:R-:W-:Y:S05]  /*11300*/  BSYNC B0 ;  /* 0x0000000000007941 */ /* 0x000fea0003800000 */
.L_x_2360:
[----:B0----5:R-:W0:Y:S02]  /*11310*/  SHFL.UP PT, R2, R4, 0x1, RZ ;  /* 0x0420000004027989 */ /* 0x021e2400000e00ff */
        /* <DEDUP_REMOVED lines=19> */
.L_x_2358:
[----:B------:R-:W-:-:S04]  /*11450*/  IMAD.IADD R13, R6, 0x1, -R3 ;  /* 0x00000001060d7824 */ /* 0x000fc800078e0a03 */
[----:B------:R-:W-:-:S05]  /*11460*/  IMAD R2, R8, UR5, R13 ;  /* 0x0000000508027c24 */ /* 0x000fca000f8e020d */
[----:B------:R-:W-:Y:S02]  /*11470*/  ISETP.GT.AND P0, PT, R2, UR6, PT ;  /* 0x0000000602007c0c */ /* 0x000fe4000bf04270 */
[----:B------:R-:W0:Y:S11]  /*11480*/  LDC.64 R2, c[0x0][0xc90] ;  /* 0x00032400ff027b82 */ /* 0x000e360000000a00 */
[----:B------:R-:W-:-:S04]  /*11490*/  VOTE.ANY R9, PT, !P0 ;  /* 0x0000000000097806 */ /* 0x000fc800040e0100 */
[----:B------:R-:W1:Y:S02]  /*114a0*/  POPC R15, R9 ;  /* 0x00000009000f7309 */ /* 0x000e640000000000 */
[----:B-1----:R-:W-:-:S04]  /*114b0*/  VIADD R19, R15, UR4 ;  /* 0x000000040f137c36 */ /* 0x002fc80008000000 */
[----:B0-----:R-:W-:-:S05]  /*114c0*/  IMAD.WIDE R2, R19, 0x4, R2 ;  /* 0x0000000413027825 */ /* 0x001fca00078e0202 */
[----:B------:R-:W2:Y:S01]  /*114d0*/  LDG.E R7, desc[UR54][R2.64] ;  /* 0x0000003602077981 */ /* 0x000ea2000c1e1900 */
[----:B------:R-:W-:-:S03]  /*114e0*/  ISETP.NE.AND P0, PT, R9, RZ, PT ;  /* 0x000000ff0900720c */ /* 0x000fc60003f05270 */
[----:B------:R-:W2:Y:S02]  /*114f0*/  SHFL.IDX PT, R4, R4, R15, 0x1f ;  /* 0x00001f0f04047589 */ /* 0x000ea400000e0000 */
[----:B--2---:R-:W-:-:S05]  /*11500*/  IMAD R6, R4, R7, RZ ;  /* 0x0000000704067224 */ /* 0x004fca00078e02ff */
[----:B------:R-:W-:-:S04]  /*11510*/  IABS R12, R6 ;  /* 0x00000006000c7213 */ /* 0x000fc80000000000 */
[----:B------:R-:W0:Y:S08]  /*11520*/  I2F.RP R10, R12 ;  /* 0x0000000c000a7306 */ /* 0x000e300000209400 */
[----:B0-----:R-:W0:Y:S02]  /*11530*/  MUFU.RCP R10, R10 ;  /* 0x0000000a000a7308 */ /* 0x001e240000001000 */
[----:B0-----:R-:W-:-:S06]  /*11540*/  VIADD R11, R10, 0xffffffe ;  /* 0x0ffffffe0a0b7836 */ /* 0x001fcc0000000000 */
[----:B------:R0:W1:Y:S01]  /*11550*/  F2I.FTZ.U32.TRUNC.NTZ R3, R11 ;  /* 0x0000000b00037305 */ /* 0x000062000021f000 */
[----:B------:R-:W-:Y:S05]  /*11560*/  @!P0 BRA `(.L_x_2363) ;  /* 0x0000000000088947 */ /* 0x000fea0003800000 */
[----:B------:R-:W-:-:S05]  /*11570*/  IADD3 R9, R15, -0x1, RZ ;  /* 0xffffffff0f097810 */ /* 0x000fca0007ffe0ff */
[----:B------:R2:W3:Y:S02]  /*11580*/  SHFL.IDX PT, R16, R8, R9, 0x1f ;  /* 0x00001f0908107589 */ /* 0x0004e400000e0000 */
.L_x_2363:
[----:B---3--:R-:W-:Y:S01]  /*11590*/  IMAD R16, R16, UR5, R13 ;  /* 0x0000000510107c24 */ /* 0x008fe2000f8e020d */
[----:B------:R-:W-:Y:S01]  /*115a0*/  IABS R2, R6 ;  /* 0x0000000600027213 */ /* 0x000fe20000000000 */
[----:B-12---:R-:W-:-:S03]  /*115b0*/  IMAD.MOV R9, RZ, RZ, -R3 ;  /* 0x000000ffff097224 */ /* 0x006fc600078e0a03 */
[----:B0-----:R-:W-:Y:S01]  /*115c0*/  IADD3 R11, -R16, UR6, RZ ;  /* 0x00000006100b7c10 */ /* 0x001fe2000fffe1ff */
        /* <DEDUP_REMOVED lines=17> */
[----:B------:R-:W-:Y:S02]  /*116e0*/  @!P2 IADD3 R2, -R2, RZ, RZ ;  /* 0x000000ff0202a210 */ /* 0x000fe40007ffe1ff */
[----:B------:R-:W-:-:S05]  /*116f0*/  @!P1 LOP3.LUT R2, RZ, R6, RZ, 0x33, !PT ;  /* 0x00000006ff029212 */ /* 0x000fca00078e33ff */
[----:B------:R-:W-:Y:S02]  /*11700*/  IMAD R13, R7, R2, RZ ;  /* 0x00000002070d7224 */ /* 0x000fe400078e02ff */
[----:B------:R-:W-:Y:S02]  /*11710*/  IMAD.MOV R9, RZ, RZ, -R2 ;  /* 0x000000ffff097224 */ /* 0x000fe400078e0a02 */
[----:B------:R-:W-:Y:S02]  /*11720*/  IMAD.MOV R8, RZ, RZ, -R13 ;  /* 0x000000ffff087224 */ /* 0x000fe400078e0a0d */
[----:B------:R-:W-:-:S03]  /*11730*/  IMAD R6, R6, R9, R11 ;  /* 0x0000000906067224 */ /* 0x000fc600078e020b */
[----:B------:R-:W-:Y:S02]  /*11740*/  VIADDMNMX R15, R8, UR5, R7, PT ;  /* 0x00000005080f7c46 */ /* 0x000fe4000b800107 */
[----:B------:R-:W-:Y:S02]  /*11750*/  IABS R11, R6 ;  /* 0x00000006000b7213 */ /* 0x000fe40000000000 */
[-C--:B------:R-:W-:Y:S01]  /*11760*/  IABS R8, R15.reuse ;  /* 0x0000000f00087213 */ /* 0x080fe20000000000 */
[----:B------:R-:W-:Y:S01]  /*11770*/  IMAD.MOV R18, RZ, RZ, -R15 ;  /* 0x000000ffff127224 */ /* 0x000fe200078e0a0f */
[----:B------:R-:W-:Y:S02]  /*11780*/  IABS R10, R15 ;  /* 0x0000000f000a7213 */ /* 0x000fe40000000000 */
[----:B------:R-:W0:Y:S08]  /*11790*/  I2F.RP R7, R8 ;  /* 0x0000000800077306 */ /* 0x000e300000209400 */
[----:B0-----:R-:W0:Y:S02]  /*117a0*/  MUFU.RCP R7, R7 ;  /* 0x0000000700077308 */ /* 0x001e240000001000 */
[----:B0-----:R-:W-:-:S06]  /*117b0*/  VIADD R3, R7, 0xffffffe ;  /* 0x0ffffffe07037836 */ /* 0x001fcc0000000000 */
[----:B------:R-:W0:Y:S02]  /*117c0*/  F2I.FTZ.U32.TRUNC.NTZ R3, R3 ;  /* 0x0000000300037305 */ /* 0x000e24000021f000 */
[----:B0-----:R-:W-:-:S04]  /*117d0*/  IMAD.MOV R2, RZ, RZ, -R3 ;  /* 0x000000ffff027224 */ /* 0x001fc800078e0a03 */
[----:B------:R-:W-:Y:S02]  /*117e0*/  IMAD.MOV.U32 R9, RZ, RZ, R2 ;  /* 0x000000ffff097224 */ /* 0x000fe400078e0002 */
[----:B------:R-:W-:Y:S02]  /*117f0*/  IMAD.MOV.U32 R2, RZ, RZ, RZ ;  /* 0x000000ffff027224 */ /* 0x000fe400078e00ff */
[----:B------:R-:W-:-:S04]  /*11800*/  IMAD R9, R9, R8, RZ ;  /* 0x0000000809097224 */ /* 0x000fc800078e02ff */
[----:B------:R-:W-:-:S04]  /*11810*/  IMAD.HI.U32 R2, R3, R9, R2 ;  /* 0x0000000903027227 */ /* 0x000fc800078e0002 */
[----:B------:R-:W-:Y:S02]  /*11820*/  IMAD.MOV R3, RZ, RZ, -R10 ;  /* 0x000000ffff037224 */ /* 0x000fe400078e0a0a */
[----:B------:R-:W-:-:S04]  /*11830*/  IMAD.HI.U32 R2, R2, R11, RZ ;  /* 0x0000000b02027227 */ /* 0x000fc800078e00ff */
[----:B------:R-:W-:-:S05]  /*11840*/  IMAD R3, R2, R3, R11 ;  /* 0x0000000302037224 */ /* 0x000fca00078e020b */
[----:B------:R-:W-:-:S13]  /*11850*/  ISETP.GT.U32.AND P1, PT, R8, R3, PT ;  /* 0x000000030800720c */ /* 0x000fda0003f24070 */
[----:B------:R-:W-:Y:S01]  /*11860*/  @!P1 IMAD.IADD R3, R3, 0x1, -R8 ;  /* 0x0000000103039824 */ /* 0x000fe200078e0a08 */
[----:B------:R-:W-:Y:S02]  /*11870*/  @!P1 IADD3 R2, R2, 0x1, RZ ;  /* 0x0000000102029810 */ /* 0x000fe40007ffe0ff */
[----:B------:R-:W-:Y:S02]  /*11880*/  ISETP.NE.AND P1, PT, R15, RZ, PT ;  /* 0x000000ff0f00720c */ /* 0x000fe40003f25270 */
[----:B------:R-:W-:Y:S02]  /*11890*/  ISETP.GE.U32.AND P0, PT, R3, R8, PT ;  /* 0x000000080300720c */ /* 0x000fe40003f06070 */
[----:B------:R-:W-:-:S04]  /*118a0*/  LOP3.LUT R3, R6, R15, RZ, 0x3c, !PT ;  /* 0x0000000f06037212 */ /* 0x000fc800078e3cff */
[----:B------:R-:W-:Y:S01]  /*118b0*/  ISETP.GE.AND P2, PT, R3, RZ, PT ;  /* 0x000000ff0300720c */ /* 0x000fe20003f46270 */
[----:B------:R-:W-:-:S06]  /*118c0*/  IMAD.IADD R3, R6, 0x1, R13 ;  /* 0x0000000106037824 */ /* 0x000fcc00078e020d */
[----:B------:R-:W-:-:S06]  /*118d0*/  @P0 VIADD R2, R2, 0x1 ;  /* 0x0000000102020836 */ /* 0x000fcc0000000000 */
[----:B------:R-:W-:Y:S01]  /*118e0*/  @!P2 IMAD.MOV R2, RZ, RZ, -R2 ;  /* 0x000000ffff02a224 */ /* 0x000fe200078e0a02 */
[----:B------:R-:W-:-:S04]  /*118f0*/  @!P1 LOP3.LUT R2, RZ, R15, RZ, 0x33, !PT ;  /* 0x0000000fff029212 */ /* 0x000fc800078e33ff */
[----:B------:R-:W-:Y:S01]  /*11900*/  LOP3.LUT R17, RZ, R2, RZ, 0x33, !PT ;  /* 0x00000002ff117212 */ /* 0x000fe200078e33ff */
[----:B------:R-:W-:-:S04]  /*11910*/  IMAD R18, R2, R18, R3 ;  /* 0x0000001202127224 */ /* 0x000fc800078e0203 */
[----:B------:R-:W-:Y:S01]  /*11920*/  IMAD.IADD R17, R4, 0x1, R17 ;  /* 0x0000000104117824 */ /* 0x000fe200078e0211 */
[----:B------:R-:W-:Y:S06]  /*11930*/  BRA `(.L_x_2364) ;  /* 0x0000000000147947 */ /* 0x000fec0003800000 */
.L_x_2359:
[----:B------:R-:W-:Y:S01]  /*11940*/  ULDC UR4, c[0x0][0xc3c] ;  /* 0x00030f0000047ab9 */ /* 0x000fe20000000800 */
[----:B------:R-:W-:Y:S01]  /*11950*/  IMAD.MOV.U32 R17, RZ, RZ, RZ ;  /* 0x000000ffff117224 */ /* 0x000fe200078e00ff */
[----:B------:R-:W-:Y:S01]  /*11960*/  MOV R19, UR4 ;  /* 0x0000000400137c02 */ /* 0x000fe20008000f00 */
[----:B------:R-:W-:Y:S02]  /*11970*/  IMAD.U32 R16, RZ, RZ, UR6 ;  /* 0x00000006ff107e24 */ /* 0x000fe4000f8e00ff */
[----:B------:R-:W-:-:S07]  /*11980*/  IMAD.MOV.U32 R18, RZ, RZ, RZ ;  /* 0x000000ffff127224 */ /* 0x000fce00078e00ff */
.L_x_2364:
[----:B------:R-:W-:-:S13]  /*11990*/  ISETP.NE.AND P0, PT, R5, RZ, PT ;  /* 0x000000ff0500720c */ /* 0x000fda0003f05270 */
[----:B------:R-:W0:Y:S01]  /*119a0*/  @!P0 S2R R3, SR_CgaCtaId ;  /* 0x0000000000038919 */ /* 0x000e220000008800 */
[----:B------:R-:W-:-:S04]  /*119b0*/  @!P0 MOV R2, 0x400 ;  /* 0x0000040000028802 */ /* 0x000fc80000000f00 */
[----:B0-----:R-:W-:-:S05]  /*119c0*/  @!P0 LEA R2, R3, R2, 0x18 ;  /* 0x0000000203028211 */ /* 0x001fca00078ec0ff */
[----:B------:R0:W-:Y:S01]  /*119d0*/  @!P0 STS.128 [R2+0x28cd0], R16 ;  /* 0x028cd01002008388 */ /* 0x0001e20000000c00 */
[----:B------:R-:W-:Y:S06]  /*119e0*/  BAR.ARV 0x5, 0x180 ;  /* 0x0146000000007b1d */ /* 0x000fec0000002000 */
.L_x_2357:
[----:B------:R2:W-:Y:S01]  /*119f0*/  STL [R1+0x10], RZ ;  /* 0x000010ff01007387 */ /* 0x0005e20000100800 */
[----:B------:R-:W-:Y:S01]  /*11a00*/  ULDC UR4, c[0x0][0xc3c] ;  /* 0x00030f0000047ab9 */ /* 0x000fe20000000800 */
[----:B------:R-:W-:Y:S01]  /*11a10*/  IMAD.MOV.U32 R25, RZ, RZ, 0x1 ;  /* 0x00000001ff197424 */ /* 0x000fe200078e00ff */
[----:B-1----:R-:W-:Y:S01]  /*11a20*/  ISETP.GE.AND P0, PT, R19, UR4, PT ;  /* 0x0000000413007c0c */ /* 0x002fe2000bf06270 */
[----:B------:R-:W-:-:S12]  /*11a30*/  IMAD.MOV.U32 R24, RZ, RZ, RZ ;  /* 0x000000ffff187224 */ /* 0x000fd800078e00ff */
[----:B--2---:R-:W-:Y:S05]  /*11a40*/  @P0 BRA `(.L_x_2365) ;  /* 0x0000004c00300947 */ /* 0x004fea0003800000 */
[----:B------:R-:W1:Y:S01]  /*11a50*/  S2UR UR5, SR_CgaCtaId ;  /* 0x00000000000579c3 */ /* 0x000e620000008800 */
[C---:B0-----:R-:W-:Y:S01]  /*11a60*/  IMAD.SHL.U32 R2, R0.reuse, 0x8, RZ ;  /* 0x0000000800027824 */ /* 0x041fe200078e00ff */
[----:B------:R-:W-:Y:S01]  /*11a70*/  UMOV UR4, 0x400 ;  /* 0x0000040000047882 */ /* 0x000fe20000000000 */
[----:B------:R-:W-:Y:S01]  /*11a80*/  LOP3.LUT R4, R0, 0x7f, RZ, 0xc0, !PT ;  /* 0x0000007f00047812 */ /* 0x000fe200078ec0ff */
[----:B------:R0:W-:Y:S01]  /*11a90*/  STL [R1+0x10], RZ ;  /* 0x000010ff01007387 */ /* 0x0001e20000100800 */
[----:B------:R-:W-:Y:S01]  /*11aa0*/  BSSY B8, `(.L_x_2365) ;  /* 0x00004c6000087945 */ /* 0x000fe20003800000 */
[----:B------:R-:W-:Y:S01]  /*11ab0*/  LOP3.LUT R3, R2, 0x1f8, RZ, 0xc0, !PT ;  /* 0x000001f802037812 */ /* 0x000fe200078ec0ff */
[----:B------:R-:W-:Y:S01]  /*11ac0*/  IMAD.MOV.U32 R25, RZ, RZ, 0x1 ;  /* 0x00000001ff197424 */ /* 0x000fe200078e00ff */
[----:B------:R-:W-:Y:S01]  /*11ad0*/  SHF.R.U32.HI R5, RZ, 0x3, R4 ;  /* 0x00000003ff057819 */ /* 0x000fe20000011604 */
[----:B------:R-:W-:Y:S01]  /*11ae0*/  IMAD.MOV.U32 R24, RZ, RZ, RZ ;  /* 0x000000ffff187224 */ /* 0x000fe200078e00ff */
[----:B------:R-:W-:Y:S01]  /*11af0*/  LOP3.LUT R3, R3, 0x38, R0, 0x78, !PT ;  /* 0x0000003803037812 */ /* 0x000fe200078e7800 */
[----:B------:R-:W-:Y:S01]  /*11b00*/  IMAD.SHL.U32 R0, R0, 0x10, RZ ;  /* 0x0000001000007824 */ /* 0x000fe200078e00ff */
[----:B------:R-:W-:Y:S01]  /*11b10*/  LOP3.LUT R4, R2, 0x38, RZ, 0xc0, !PT ;  /* 0x0000003802047812 */ /* 0x000fe200078ec0ff */
[----:B------:R-:W-:Y:S01]  /*11b20*/  ULOP3.LUT UR36, UR39, 0x2, URZ, 0xfc, !UPT ;  /* 0x0000000227247892 */ /* 0x000fe2000f8efc3f */
[----:B------:R-:W-:Y:S01]  /*11b30*/  LOP3.LUT R34, R3, 0x200, R2, 0xf8, !PT ;  /* 0x0000020003227812 */ /* 0x000fe200078ef802 */
[----:B------:R-:W-:Y:S01]  /*11b40*/  ULDC UR37, c[0x0][0xc] ;  /* 0x0000030000257ab9 */ /* 0x000fe20000000800 */
[----:B------:R-:W-:-:S02]  /*11b50*/  LOP3.LUT R0, R5, 0x70, R0, 0xf8, !PT ;  /* 0x0000007005007812 */ /* 0x000fc400078ef800 */
[C---:B------:R-:W-:Y:S02]  /*11b60*/  LOP3.LUT R0, R4.reuse, 0xc0, RZ, 0xfc, !PT ;  /* 0x000000c004007812 */ /* 0x040fe400078efcff */
[C---:B------:R-:W-:Y:S02]  /*11b70*/  LOP3.LUT R0, R4.reuse, 0x140, RZ, 0xfc, !PT ;  /* 0x0000014004007812 */ /* 0x040fe400078efcff */
[C---:B------:R-:W-:Y:S01]  /*11b80*/  LOP3.LUT R2, R4.reuse, 0x40, RZ, 0xfc, !PT ;  /* 0x0000004004027812 */ /* 0x040fe200078efcff */
[----:B-1----:R-:W-:Y:S01]  /*11b90*/  ULEA UR4, UR5, UR4, 0x18 ;  /* 0x0000000405047291 */ /* 0x002fe2000f8ec03f */
[C---:B------:R-:W-:Y:S02]  /*11ba0*/  LOP3.LUT R3, R4.reuse, 0x80, RZ, 0xfc, !PT ;  /* 0x0000008004037812 */ /* 0x040fe400078efcff */
[C---:B------:R-:W-:Y:S02]  /*11bb0*/  LOP3.LUT R2, R4.reuse, 0x100, RZ, 0xfc, !PT ;  /* 0x0000010004027812 */ /* 0x040fe400078efcff */
[C---:B------:R-:W-:Y:S01]  /*11bc0*/  LOP3.LUT R3, R4.reuse, 0x180, RZ, 0xfc, !PT ;  /* 0x0000018004037812 */ /* 0x040fe200078efcff */
[----:B------:R-:W-:Y:S01]  /*11bd0*/  IMAD.U32 R23, RZ, RZ, UR4 ;  /* 0x00000004ff177e24 */ /* 0x000fe2000f8e00ff */
[----:B------:R-:W-:-:S03]  /*11be0*/  LOP3.LUT R2, R4, 0x1c0, RZ, 0xfc, !PT ;  /* 0x000001c004027812 */ /* 0x000fc600078efcff */
[----:B------:R-:W-:-:S05]  /*11bf0*/  IMAD R0, R34, 0x2, R23 ;  /* 0x0000000222007824 */ /* 0x000fca00078e0217 */
[----:B------:R0:W-:Y:S02]  /*11c00*/  STL [R1+0x18], R0 ;  /* 0x0000180001007387 */ /* 0x0001e40000100800 */
.L_x_2434:
[----:B------:R-:W-:Y:S05]  /*11c10*/  YIELD ;  /* 0x0000000000007946 */ /* 0x000fea0003800000 */
[----:B------:R-:W-:Y:S01]  /*11c20*/  ULDC.64 UR4, c[0x0][0xa28] ;  /* 0x00028a0000047ab9 */ /* 0x000fe20000000a00 */
[----:B------:R-:W-:Y:S02]  /*11c30*/  MOV R31, RZ ;  /* 0x000000ff001f7202 */ /* 0x000fe40000000f00 */
[----:B------:R-:W-:-:S04]  /*11c40*/  ISETP.NE.U32.AND P0, PT, RZ, UR4, PT ;  /* 0x00000004ff007c0c */ /* 0x000fc8000bf05070 */
[----:B------:R-:W-:Y:S01]  /*11c50*/  ISETP.NE.AND.EX P0, PT, RZ, UR5, PT, P0 ;  /* 0x00000005ff007c0c */ /* 0x000fe2000bf05300 */
[----:B------:R-:W-:-:S12]  /*11c60*/  ULDC.64 UR4, c[0x0][0xa18] ;  /* 0x0002860000047ab9 */ /* 0x000fd80000000a00 */
[----:B-1----:R-:W1:Y:S02]  /*11c70*/  @P0 LDC.64 R2, c[0x0][0xa28] ;  /* 0x00028a00ff020b82 */ /* 0x002e640000000a00 */
[----:B-1----:R-:W-:-:S05]  /*11c80*/  @P0 IMAD.WIDE R2, R19, 0x4, R2 ;  /* 0x0000000413020825 */ /* 0x002fca00078e0202 */
[----:B------:R1:W5:Y:S01]  /*11c90*/  @P0 LDG.E R31, desc[UR54][R2.64] ;  /* 0x00000036021f0981 */ /* 0x000362000c1e1900 */
[----:B------:R-:W-:Y:S01]  /*11ca0*/  ISETP.NE.U32.AND P0, PT, RZ, UR4, PT ;  /* 0x00000004ff007c0c */ /* 0x000fe2000bf05070 */
[----:B0-----:R-:W-:Y:S01]  /*11cb0*/  IMAD.MOV.U32 R0, RZ, RZ, RZ ;  /* 0x000000ffff007224 */ /* 0x001fe200078e00ff */
[----:B------:R-:W-:Y:S02]  /*11cc0*/  LOP3.LUT R22, R22, 0xfffffdff, RZ, 0xc0, !PT ;  /* 0xfffffdff16167812 */ /* 0x000fe400078ec0ff */
[----:B------:R-:W-:Y:S01]  /*11cd0*/  ISETP.NE.AND.EX P1, PT, RZ, UR5, PT, P0 ;  /* 0x00000005ff007c0c */ /* 0x000fe2000bf25300 */
[----:B------:R-:W-:Y:S02]  /*11ce0*/  ULDC.64 UR4, c[0x0][0xa00] ;  /* 0x0002800000047ab9 */ /* 0x000fe40000000a00 */
[----:B------:R-:W-:Y:S01]  /*11cf0*/  ISETP.NE.U32.AND P0, PT, RZ, UR4, PT ;  /* 0x00000004ff007c0c */ /* 0x000fe2000bf05070 */
[----:B-1----:R-:W0:Y:S03]  /*11d00*/  LDC.64 R2, c[0x0][0xa00] ;  /* 0x00028000ff027b82 */ /* 0x002e260000000a00 */
[----:B------:R-:W-:Y:S01]  /*11d10*/  ISETP.NE.AND.EX P2, PT, RZ, UR5, PT, P0 ;  /* 0x00000005ff007c0c */ /* 0x000fe2000bf45300 */
[----:B------:R-:W-:-:S05]  /*11d20*/  ULDC.64 UR4, c[0x0][0x418] ;  /* 0x0001060000047ab9 */ /* 0x000fca0000000a00 */
[----:B------:R-:W1:Y:S07]  /*11d30*/  @P1 LDC.64 R4, c[0x0][0xa18] ;  /* 0x00028600ff041b82 */ /* 0x000e6e0000000a00 */
[----:B------:R-:W-:Y:S01]  /*11d40*/  @P2 LOP3.LUT R22, R22, 0x200, RZ, 0xfc, !PT ;  /* 0x0000020016162812 */ /* 0x000fe200078efcff */
[----:B0-----:R-:W-:-:S05]  /*11d50*/  IMAD.WIDE R2, R19, 0x4, R2 ;  /* 0x0000000413027825 */ /* 0x001fca00078e0202 */
[----:B--2---:R-:W2:Y:S01]  /*11d60*/  @P2 LDG.E R0, desc[UR54][R2.64] ;  /* 0x0000003602002981 */ /* 0x004ea2000c1e1900 */
[----:B-1----:R-:W-:-:S05]  /*11d70*/  @P1 IMAD.WIDE R4, R19, 0x4, R4 ;  /* 0x0000000413041825 */ /* 0x002fca00078e0204 */
[----:B------:R0:W5:Y:S01]  /*11d80*/  @P1 LDG.E R37, desc[UR54][R4.64] ;  /* 0x0000003604251981 */ /* 0x000162000c1e1900 */
[----:B------:R-:W-:-:S03]  /*11d90*/  UISETP.NE.U32.AND UP0, UPT, UR4, URZ, UPT ;  /* 0x0000003f0400728c */ /* 0x000fc6000bf05070 */
[----:B------:R-:W-:Y:S01]  /*11da0*/  ULDC UR4, c[0x0][0x424] ;  /* 0x0001090000047ab9 */ /* 0x000fe20000000800 */
[----:B------:R-:W-:-:S03]  /*11db0*/  UISETP.NE.AND.EX UP0, UPT, UR5, URZ, UPT, UP0 ;  /* 0x0000003f0500728c */ /* 0x000fc6000bf05300 */
[----:B------:R-:W-:Y:S01]  /*11dc0*/  ULDC UR5, c[0x0][0x2f0] ;  /* 0x0000bc0000057ab9 */ /* 0x000fe20000000800 */
[----:B------:R-:W-:-:S04]  /*11dd0*/  USEL UR4, UR4, 0x1, UP0 ;  /* 0x0000000104047887 */ /* 0x000fc80008000000 */
[----:B------:R-:W-:Y:S01]  /*11de0*/  UIMAD UR4, UR4, UR5, URZ ;  /* 0x00000005040472a4 */ /* 0x000fe2000f8e023f */
[----:B--2---:R1:W-:Y:S05]  /*11df0*/  STL [R1], R0 ;  /* 0x0000000001007387 */ /* 0x0043ea0000100800 */
[----:B-1----:R-:W-:Y:S01]  /*11e00*/  IMAD.U32 R0, RZ, RZ, UR4 ;  /* 0x00000004ff007e24 */ /* 0x002fe2000f8e00ff */
[----:B0--34-:R-:W-:Y:S06]  /*11e10*/  @P1 BRA `(.L_x_2366) ;  /* 0x0000000000181947 */ /* 0x019fec0003800000 */
[----:B------:R-:W-:Y:S02]  /*11e20*/  ULDC UR4, c[0x0][0x288] ;  /* 0x0000a20000047ab9 */ /* 0x000fe40000000800 */
[----:B-----5:R-:W-:Y:S01]  /*11e30*/  IMAD.U32 R37, RZ, RZ, UR4 ;  /* 0x00000004ff257e24 */ /* 0x020fe2000f8e00ff */
[----:B------:R-:W-:Y:S06]  /*11e40*/  @!P2 BRA `(.L_x_2366) ;  /* 0x00000000000ca947 */ /* 0x000fec0003800000 */
[----:B------:R-:W2:Y:S04]  /*11e50*/  LDG.E R4, desc[UR54][R2.64] ;  /* 0x0000003602047981 */ /* 0x000ea8000c1e1900 */
[----:B------:R-:W2:Y:S02]  /*11e60*/  LDG.E R37, desc[UR54][R2.64+0x4] ;  /* 0x0000043602257981 */ /* 0x000ea4000c1e1900 */
[----:B--2---:R-:W-:-:S07]  /*11e70*/  IMAD.IADD R37, R37, 0x1, -R4 ;  /* 0x0000000125257824 */ /* 0x004fce00078e0a04 */
.L_x_2366:
[----:B------:R-:W-:Y:S02]  /*11e80*/  ULDC.64 UR4, c[0x0][0xa20] ;  /* 0x0002880000047ab9 */ /* 0x000fe40000000a00 */
[----:B------:R-:W-:-:S04]  /*11e90*/  ISETP.NE.U32.AND P0, PT, RZ, UR4, PT ;  /* 0x00000004ff007c0c */ /* 0x000fc8000bf05070 */
[----:B------:R-:W-:-:S13]  /*11ea0*/  ISETP.NE.AND.EX P0, PT, RZ, UR5, PT, P0 ;  /* 0x00000005ff007c0c */ /* 0x000fda000bf05300 */
[----:B------:R-:W-:Y:S05]  /*11eb0*/  @!P0 BRA `(.L_x_2367) ;  /* 0x0000000000108947 */ /* 0x000fea0003800000 */
[----:B------:R-:W0:Y:S02]  /*11ec0*/  LDC.64 R2, c[0x0][0xa20] ;  /* 0x00028800ff027b82 */ /* 0x000e240000000a00 */
[----:B0-----:R-:W-:-:S05]  /*11ed0*/  IMAD.WIDE R2, R19, 0x4, R2 ;  /* 0x0000000413027825 */ /* 0x001fca00078e0202 */
[----:B------:R0:W5:Y:S01]  /*11ee0*/  LDG.E R0, desc[UR54][R2.64] ;  /* 0x0000003602007981 */ /* 0x000162000c1e1900 */
[----:B------:R-:W-:Y:S05]  /*11ef0*/  BRA `(.L_x_2368) ;  /* 0x0000000000247947 */ /* 0x000fea0003800000 */
.L_x_2367:
[----:B------:R-:W-:Y:S02]  /*11f00*/  ULDC.64 UR4, c[0x0][0xa08] ;  /* 0x0002820000047ab9 */ /* 0x000fe40000000a00 */
[----:B------:R-:W-:-:S04]  /*11f10*/  ISETP.NE.U32.AND P0, PT, RZ, UR4, PT ;  /* 0x00000004ff007c0c */ /* 0x000fc8000bf05070 */
[----:B------:R-:W-:-:S13]  /*11f20*/  ISETP.NE.AND.EX P0, PT, RZ, UR5, PT, P0 ;  /* 0x00000005ff007c0c */ /* 0x000fda000bf05300 */
[----:B------:R-:W-:Y:S05]  /*11f30*/  @!P0 BRA `(.L_x_2368) ;  /* 0x0000000000148947 */ /* 0x000fea0003800000 */
[----:B------:R-:W0:Y:S02]  /*11f40*/  LDC.64 R2, c[0x0][0xa08] ;  /* 0x00028200ff027b82 */ /* 0x000e240000000a00 */
[----:B0-----:R-:W-:-:S05]  /*11f50*/  IMAD.WIDE R2, R19, 0x4, R2 ;  /* 0x0000000413027825 */ /* 0x001fca00078e0202 */
[----:B------:R-:W2:Y:S04]  /*11f60*/  LDG.E R0, desc[UR54][R2.64] ;  /* 0x0000003602007981 */ /* 0x000ea8000c1e1900 */
[----:B------:R-:W2:Y:S02]  /*11f70*/  LDG.E R5, desc[UR54][R2.64+0x4] ;  /* 0x0000043602057981 */ /* 0x000ea4000c1e1900 */
[----:B--2---:R-:W-:-:S07]  /*11f80*/  IMAD.IADD R0, R5, 0x1, -R0 ;  /* 0x0000000105007824 */ /* 0x004fce00078e0a00 */
.L_x_2368:
[----:B0-----:R-:W0:Y:S01]  /*11f90*/  LDC R2, c[0x0][0x448] ;  /* 0x00011200ff027b82 */ /* 0x001e220000000800 */
[----:B------:R-:W-:Y:S01]  /*11fa0*/  IMAD.SHL.U32 R35, R17, 0x40, RZ ;  /* 0x0000004011237824 */ /* 0x000fe200078e00ff */
[----:B------:R-:W-:Y:S01]  /*11fb0*/  LOP3.LUT R22, R22, 0xfffffeff, RZ, 0xc0, !PT ;  /* 0xfffffeff16167812 */ /* 0x000fe200078ec0ff */
[----:B-----5:R-:W-:Y:S02]  /*11fc0*/  IMAD.IADD R29, R0, 0x1, -R31 ;  /* 0x00000001001d7824 */ /* 0x020fe400078e0a1f */
[----:B------:R-:W-:Y:S01]  /*11fd0*/  VIADD R4, R35, 0x3f ;  /* 0x0000003f23047836 */ /* 0x000fe20000000000 */
[----:B0-----:R-:W-:Y:S02]  /*11fe0*/  ISETP.NE.AND P2, PT, R2, 0x1, PT ;  /* 0x000000010200780c */ /* 0x001fe40003f45270 */
[----:B------:R-:W0:Y:S11]  /*11ff0*/  LDC.64 R2, c[0x0][0x9e0] ;  /* 0x00027800ff027b82 */ /* 0x000e360000000a00 */
[----:B------:R-:W1:Y:S01]  /*12000*/  @P2 LDC R5, c[0x0][0x44c] ;  /* 0x00011300ff052b82 */ /* 0x000e620000000800 */
[----:B------:R-:W-:-:S07]  /*12010*/  @P2 LOP3.LUT R22, R22, 0x100, RZ, 0xfc, !PT ;  /* 0x0000010016162812 */ /* 0x000fce00078efcff */
[----:B------:R-:W2:Y:S01]  /*12020*/  @P2 LDC R6, c[0x0][0x450] ;  /* 0x00011400ff062b82 */ /* 0x000ea20000000800 */
[----:B0-----:R-:W-:Y:S01]  /*12030*/  ISETP.GE.AND P1, PT, R3, 0x1, PT ;  /* 0x000000010300780c */ /* 0x001fe20003f26270 */
[----:B-1----:R-:W-:-:S05]  /*12040*/  @P2 IMAD.HI.U32 R5, R4, R5, RZ ;  /* 0x0000000504052227 */ /* 0x002fca00078e00ff */
[----:B--2---:R-:W-:Y:S02]  /*12050*/  @P2 SHF.R.U32.HI R4, RZ, R6, R5 ;  /* 0x00000006ff042219 */ /* 0x004fe40000011605 */
[----:B------:R-:W-:-:S04]  /*12060*/  IADD3 R5, R29, 0x1, -R37 ;  /* 0x000000011d057810 */ /* 0x000fc80007ffe825 */
[----:B------:R-:W-:-:S05]  /*12070*/  IADD3 R7, R5, R4, RZ ;  /* 0x0000000405077210 */ /* 0x000fca0007ffe0ff */
[----:B------:R-:W-:Y:S01]  /*12080*/  IMAD.IADD R2, R7, 0x1, R2 ;  /* 0x0000000107027824 */ /* 0x000fe200078e0202 */
[----:B------:R-:W-:Y:S06]  /*12090*/  @!P1 BRA `(.L_x_2369) ;  /* 0x0000000000489947 */ /* 0x000fec0003800000 */
[C---:B------:R-:W-:Y:S01]  /*120a0*/  ISETP.GT.AND P0, PT, R7.reuse, RZ, PT ;  /* 0x000000ff0700720c */ /* 0x040fe20003f04270 */
[----:B------:R-:W-:Y:S01]  /*120b0*/  BSSY B0, `(.L_x_2370) ;  /* 0x000000e000007945 */ /* 0x000fe20003800000 */
[----:B------:R-:W-:-:S11]  /*120c0*/  VIADD R0, R7, 0xffffffff ;  /* 0xffffffff07007836 */ /* 0x000fd60000000000 */
        /* <DEDUP_REMOVED lines=8> */
.L_x_2371:
[----:B------:R-:W-:-:S13]  /*12150*/  ISETP.NE.AND P0, PT, R3, 0x1, PT ;  /* 0x000000010300780c */ /* 0x000fda0003f05270 */
[----:B------:R-:W0:Y:S02]  /*12160*/  @P0 LDC.64 R4, c[0x0][0x9e8] ;  /* 0x00027a00ff040b82 */ /* 0x000e240000000a00 */
[----:B0-----:R-:W-:-:S05]  /*12170*/  @P0 IMAD.HI.U32 R4, R0, R4, RZ ;  /* 0x0000000400040227 */ /* 0x001fca00078e00ff */
[----:B------:R-:W-:-:S07]  /*12180*/  @P0 SHF.R.U32.HI R0, RZ, R5, R4 ;  /* 0x00000005ff000219 */ /* 0x000fce0000011604 */
.L_x_2372:
[----:B------:R-:W-:Y:S05]  /*12190*/  BSYNC B0 ;  /* 0x0000000000007941 */ /* 0x000fea0003800000 */
.L_x_2370:
[----:B------:R-:W-:-:S05]  /*121a0*/  IMAD R5, R0, R3, R3 ;  /* 0x0000000300057224 */ /* 0x000fca00078e0203 */
[----:B------:R-:W-:-:S07]  /*121b0*/  VIMNMX R2, R2, R5, PT ;  /* 0x0000000502027248 */ /* 0x000fce0003fe0100 */
.L_x_2369:
[----:B------:R-:W0:Y:S01]  /*121c0*/  @P2 LDC R4, c[0x0][0x44c] ;  /* 0x00011300ff042b82 */ /* 0x000e220000000800 */
[----:B------:R-:W-:Y:S01]  /*121d0*/  VIADD R2, R2, 0x3f ;  /* 0x0000003f02027836 */ /* 0x000fe20000000000 */
[----:B------:R-:W-:Y:S01]  /*121e0*/  ULDC UR4, c[0x0][0x9dc] ;  /* 0x0002770000047ab9 */ /* 0x000fe20000000800 */
[----:B------:R-:W-:-:S05]  /*121f0*/  IMAD.MOV.U32 R0, RZ, RZ, R35 ;  /* 0x000000ffff007224 */ /* 0x000fca00078e0023 */
[----:B------:R-:W1:Y:S01]  /*12200*/  @P2 LDC R5, c[0x0][0x450] ;  /* 0x00011400ff052b82 */ /* 0x000e620000000800 */
[----:B0-----:R-:W-:-:S05]  /*12210*/  @P2 IMAD.HI.U32 R4, R35, R4, RZ ;  /* 0x0000000423042227 */ /* 0x001fca00078e00ff */
[----:B-1----:R-:W-:Y:S02]  /*12220*/  @P2 SHF.R.U32.HI R0, RZ, R5, R4 ;  /* 0x00000005ff002219 */ /* 0x002fe40000011604 */
[----:B------:R-:W-:-:S04]  /*12230*/  SHF.R.S32.HI R5, RZ, 0x1f, R2 ;  /* 0x0000001fff057819 */ /* 0x000fc80000011402 */
[----:B------:R-:W-:Y:S01]  /*12240*/  LEA.HI R4, R5, R2, RZ, 0x6 ;  /* 0x0000000205047211 */ /* 0x000fe200078f30ff */
[----:B------:R-:W-:-:S03]  /*12250*/  VIADD R2, R29, 0x3f ;  /* 0x0000003f1d027836 */ /* 0x000fc60000000000 */
[----:B------:R-:W-:Y:S02]  /*12260*/  SHF.R.S32.HI R4, RZ, 0x6, R4 ;  /* 0x00000006ff047819 */ /* 0x000fe40000011404 */
[----:B------:R-:W-:-:S04]  /*12270*/  SHF.R.S32.HI R5, RZ, 0x1f, R2 ;  /* 0x0000001fff057819 */ /* 0x000fc80000011402 */
[----:B------:R-:W-:Y:S02]  /*12280*/  LEA.HI R5, R5, R2, RZ, 0x6 ;  /* 0x0000000205057211 */ /* 0x000fe400078f30ff */
[----:B------:R-:W-:Y:S02]  /*12290*/  IADD3 R2, R0, R29, -R37 ;  /* 0x0000001d00027210 */ /* 0x000fe40007ffe825 */
[----:B------:R-:W-:-:S03]  /*122a0*/  SHF.R.S32.HI R5, RZ, 0x6, R5 ;  /* 0x00000006ff057819 */ /* 0x000fc60000011405 */
[----:B------:R-:W-:Y:S01]  /*122b0*/  VIADD R0, R2, -UR4 ;  /* 0x8000000402007c36 */ /* 0x000fe20008000000 */
[----:B------:R-:W-:-:S05]  /*122c0*/  VIMNMX R27, R5, R4, PT ;  /* 0x00000004051b7248 */ /* 0x000fca0003fe0100 */
[----:B------:R0:W-:Y:S01]  /*122d0*/  STL [R1+0x4], R27 ;  /* 0x0000041b01007387 */ /* 0x0001e20000100800 */
[----:B------:R-:W-:Y:S05]  /*122e0*/  @!P1 BRA `(.L_x_2373) ;  /* 0x0000000000449947 */ /* 0x000fea0003800000 */
[----:B------:R-:W-:Y:S01]  /*122f0*/  ISETP.GT.AND P0, PT, R2, -0x1, PT ;  /* 0xffffffff0200780c */ /* 0x000fe20003f04270 */
[----:B------:R-:W-:-:S12]  /*12300*/  BSSY B0, `(.L_x_2374) ;  /* 0x000000d000007945 */ /* 0x000fd80003800000 */
[----:B------:R-:W-:Y:S05]  /*12310*/  @P0 BRA `(.L_x_2375) ;  /* 0x00000000001c0947 */ /* 0x000fea0003800000 */
[----:B------:R-:W-:Y:S02]  /*12320*/  ISETP.NE.AND P0, PT, R3, 0x1, PT ;  /* 0x000000010300780c */ /* 0x000fe40003f05270 */
[----:B------:R-:W-:-:S11]  /*12330*/  LOP3.LUT R7, RZ, R2, RZ, 0x33, !PT ;  /* 0x00000002ff077212 */ /* 0x000fd600078e33ff */
[----:B------:R-:W1:Y:S02]  /*12340*/  @P0 LDC.64 R4, c[0x0][0x9e8] ;  /* 0x00027a00ff040b82 */ /* 0x000e640000000a00 */
[----:B-1----:R-:W-:-:S05]  /*12350*/  @P0 IMAD.HI.U32 R4, R7, R4, RZ ;  /* 0x0000000407040227 */ /* 0x002fca00078e00ff */
[----:B------:R-:W-:-:S04]  /*12360*/  @P0 SHF.R.U32.HI R7, RZ, R5, R4 ;  /* 0x00000005ff070219 */ /* 0x000fc80000011604 */
[----:B------:R-:W-:Y:S01]  /*12370*/  LOP3.LUT R2, RZ, R7, RZ, 0x33, !PT ;  /* 0x00000007ff027212 */ /* 0x000fe200078e33ff */
[----:B------:R-:W-:Y:S06]  /*12380*/  BRA `(.L_x_2376) ;  /* 0x0000000000107947 */ /* 0x000fec0003800000 */
.L_x_2375:
[----:B------:R-:W-:-:S13]  /*12390*/  ISETP.NE.AND P0, PT, R3, 0x1, PT ;  /* 0x000000010300780c */ /* 0x000fda0003f05270 */
[----:B------:R-:W1:Y:S02]  /*123a0*/  @P0 LDC.64 R4, c[0x0][0x9e8] ;  /* 0x00027a00ff040b82 */ /* 0x000e640000000a00 */
[----:B-1----:R-:W-:-:S05]  /*123b0*/  @P0 IMAD.HI.U32 R4, R2, R4, RZ ;  /* 0x0000000402040227 */ /* 0x002fca00078e00ff */
[----:B------:R-:W-:-:S07]  /*123c0*/  @P0 SHF.R.U32.HI R2, RZ, R5, R4 ;  /* 0x00000005ff020219 */ /* 0x000fce0000011604 */
.L_x_2376:
[----:B------:R-:W-:Y:S05]  /*123d0*/  BSYNC B0 ;  /* 0x0000000000007941 */ /* 0x000fea0003800000 */
.L_x_2374:
[----:B------:R-:W-:-:S05]  /*123e0*/  IMAD R3, R2, R3, RZ ;  /* 0x0000000302037224 */ /* 0x000fca00078e02ff */
[----:B------:R-:W-:-:S07]  /*123f0*/  VIMNMX R0, R0, R3, !PT ;  /* 0x0000000300007248 */ /* 0x000fce0007fe0100 */
.L_x_2373:
[----:B------:R-:W-:Y:S01]  /*12400*/  SHF.R.S32.HI R3, RZ, 0x1f, R0 ;  /* 0x0000001fff037819 */ /* 0x000fe20000011400 */
[----:B------:R-:W-:Y:S03]  /*12410*/  BSSY B7, `(.L_x_2377) ;  /* 0x000036d000077945 */ /* 0x000fe60003800000 */
[----:B------:R-:W-:-:S04]  /*12420*/  LEA.HI R3, R3, R0, RZ, 0x6 ;  /* 0x0000000003037211 */ /* 0x000fc800078f30ff */
[----:B------:R-:W-:-:S04]  /*12430*/  SHF.R.S32.HI R3, RZ, 0x6, R3 ;  /* 0x00000006ff037819 */ /* 0x000fc80000011403 */
[----:B------:R-:W-:-:S04]  /*12440*/  VIMNMX R32, RZ, R3, !PT ;  /* 0x00000003ff207248 */ /* 0x000fc80007fe0100 */
[----:B------:R-:W-:-:S13]  /*12450*/  ISETP.GT.AND P0, PT, R27, R32, PT ;  /* 0x000000201b00720c */ /* 0x000fda0003f04270 */
        /* <DEDUP_REMOVED lines=18> */
.L_x_2378:
        /* <DEDUP_REMOVED lines=20> */
.L_x_2381:
[----:B------:R-:W-:Y:S05]  /*126c0*/  BSYNC B6 ;  /* 0x0000000000067941 */ /* 0x000fea0003800000 */
.L_x_2380:
        /* <DEDUP_REMOVED lines=17> */
[----:B-1----:R-:W-:-:S07]  /*127e0*/  IMAD.MOV.U32 R12, RZ, RZ, 0x1 ;  /* 0x00000001ff0c7424 */ /* 0x002fce00078e00ff */
[----:B------:R-:W-:-:S07]  /*127f0*/  LEPC R20, `(.L_x_2384) ;  /* 0x000000001014794e */ /* 0x000fce0000000000 */
[----:B0-2---:R-:W-:Y:S05]  /*12800*/  CALL.ABS.NOINC R2 ;  /* 0x0000000002007343 */ /* 0x005fea0003c00000 */
.L_x_2384:
[----:B------:R0:W1:Y:S01]  /*12810*/  LDC.64 R2, c[0x4][R17] ;  /* 0x0100000011027b82 */ /* 0x0000620000000a00 */
[----:B------:R-:W-:Y:S01]  /*12820*/  ULDC.64 UR6, c[0x4][0x90] ;  /* 0x0100240000067ab9 */ /* 0x000fe20000000a00 */
[----:B------:R-:W-:Y:S01]  /*12830*/  ULDC.64 UR8, c[0x4][0x98] ;  /* 0x0100260000087ab9 */ /* 0x000fe20000000a00 */
[----:B------:R-:W-:Y:S01]  /*12840*/  ULDC.64 UR4, c[0x4][0x18] ;  /* 0x0100060000047ab9 */ /* 0x000fe20000000a00 */
        /* <DEDUP_REMOVED lines=11> */
.L_x_2383:
[----:B------:R-:W-:Y:S05]  /*12900*/  BSYNC B6 ;  /* 0x0000000000067941 */ /* 0x000fea0003800000 */
.L_x_2382:
[----:B------:R-:W1:Y:S01]  /*12910*/  S2R R20, SR_TID.X ;  /* 0x0000000000147919 */ /* 0x000e620000002100 */
[----:B------:R-:W-:Y:S01]  /*12920*/  ULDC.64 UR4, c[0x0][0x9f8] ;  /* 0x00027e0000047ab9 */ /* 0x000fe20000000a00 */
[----:B------:R-:W-:Y:S01]  /*12930*/  IMAD.MOV.U32 R28, RZ, RZ, R19 ;  /* 0x000000ffff1c7224 */ /* 0x000fe200078e0013 */
[----:B------:R-:W-:Y:S01]  /*12940*/  ISETP.NE.U32.AND P0, PT, RZ, UR4, PT ;  /* 0x00000004ff007c0c */ /* 0x000fe2000bf05070 */
[----:B------:R-:W2:Y:S01]  /*12950*/  S2R R17, SR_TID.X ;  /* 0x0000000000117919 */ /* 0x000ea20000002100 */
[----:B------:R-:W-:Y:S01]  /*12960*/  ULDC UR4, c[0x0][0x320] ;  /* 0x0000c80000047ab9 */ /* 0x000fe20000000800 */
[----:B------:R-:W3:Y:S01]  /*12970*/  LDC R9, c[0x0][0x430] ;  /* 0x00010c00ff097b82 */ /* 0x000ee20000000800 */
[----:B------:R-:W-:-:S13]  /*12980*/  ISETP.NE.AND.EX P0, PT, RZ, UR5, PT, P0 ;  /* 0x00000005ff007c0c */ /* 0x000fda000bf05300 */
[----:B------:R-:W4:Y:S01]  /*12990*/  @P0 LDC.64 R2, c[0x0][0x9f8] ;  /* 0x00027e00ff020b82 */ /* 0x000f220000000a00 */
[----:B-1----:R-:W-:Y:S02]  /*129a0*/  IMAD.SHL.U32 R20, R20, 0x8, RZ ;  /* 0x0000000814147824 */ /* 0x002fe400078e00ff */
[----:B--2---:R-:W-:-:S03]  /*129b0*/  IMAD.SHL.U32 R17, R17, 0x8, RZ ;  /* 0x0000000811117824 */ /* 0x004fc600078e00ff */
[----:B------:R-:W-:-:S04]  /*129c0*/  LOP3.LUT R20, R20, 0x38, RZ, 0xc0, !PT ;  /* 0x0000003814147812 */ /* 0x000fc800078ec0ff */
[C---:B------:R-:W-:Y:S02]  /*129d0*/  LOP3.LUT R26, R20.reuse, 0x180, RZ, 0xfc, !PT ;  /* 0x00000180141a7812 */ /* 0x040fe400078efcff */
[----:B------:R-:W-:Y:S01]  /*129e0*/  LOP3.LUT R20, R20, 0x40, RZ, 0xfc, !PT ;  /* 0x0000004014147812 */ /* 0x000fe200078efcff */
[----:B----4-:R-:W-:Y:S01]  /*129f0*/  @P0 IMAD.WIDE R2, R19, 0x4, R2 ;  /* 0x0000000413020825 */ /* 0x010fe200078e0202 */
[----:B------:R-:W-:Y:S02]  /*12a00*/  LOP3.LUT R17, R17, 0x38, RZ, 0xc0, !PT ;  /* 0x0000003811117812 */ /* 0x000fe400078ec0ff */
[----:B------:R-:W-:Y:S02]  /*12a10*/  ISETP.GE.AND P3, PT, R20, UR4, PT ;  /* 0x0000000414007c0c */ /* 0x000fe4000bf66270 */
[----:B------:R-:W-:Y:S01]  /*12a20*/  LOP3.LUT R20, R17, 0x1c0, RZ, 0xfc, !PT ;  /* 0x000001c011147812 */ /* 0x000fe200078efcff */
[----:B------:R1:W5:Y:S01]  /*12a30*/  @P0 LDG.E R28, desc[UR54][R2.64] ;  /* 0x00000036021c0981 */ /* 0x000362000c1e1900 */
[----:B------:R-:W-:Y:S01]  /*12a40*/  ISETP.GE.AND P1, PT, R26, UR4, PT ;  /* 0x000000041a007c0c */ /* 0x000fe2000bf26270 */
[----:B------:R-:W-:Y:S01]  /*12a50*/  UMOV UR5, 0xffffffff ;  /* 0xffffffff00057882 */ /* 0x000fe20000000000 */
[----:B------:R-:W-:Y:S01]  /*12a60*/  ISETP.GE.AND P0, PT, R20, UR4, PT ;  /* 0x0000000414007c0c */ /* 0x000fe2000bf06270 */
[----:B------:R-:W2:Y:S01]  /*12a70*/  S2R R21, SR_TID.X ;  /* 0x0000000000157919 */ /* 0x000ea20000002100 */
[----:B------:R-:W-:-:S02]  /*12a80*/  LEA R0, R27, 0xffffffc0, 0x6 ;  /* 0xffffffc01b007811 */ /* 0x000fc400078e30ff */
[----:B------:R-:W-:Y:S01]  /*12a90*/  LOP3.LUT R22, R22, 0xffffffbf, RZ, 0xc0, !PT ;  /* 0xffffffbf16167812 */ /* 0x000fe200078ec0ff */
[----:B------:R-:W4:Y:S01]  /*12aa0*/  S2R R20, SR_TID.X ;  /* 0x0000000000147919 */ /* 0x000f220000002100 */
[----:B------:R-:W-:Y:S02]  /*12ab0*/  SEL R6, RZ, 0x40, P1 ;  /* 0x00000040ff067807 */ /* 0x000fe40000800000 */
[----:B------:R-:W-:Y:S01]  /*12ac0*/  @P3 LOP3.LUT R22, R22, 0x40, RZ, 0xfc, !PT ;  /* 0x0000004016163812 */ /* 0x000fe200078efcff */
[----:B------:R-:W0:Y:S03]  /*12ad0*/  S2R R17, SR_TID.X ;  /* 0x0000000000117919 */ /* 0x000e260000002100 */
[----:B------:R-:W-:Y:S01]  /*12ae0*/  LOP3.LUT R22, R22, 0xffffff7f, RZ, 0xc0, !PT ;  /* 0xffffff7f16167812 */ /* 0x000fe200078ec0ff */
[----:B------:R-:W3:Y:S01]  /*12af0*/  S2R R26, SR_TID.X ;  /* 0x00000000001a7919 */ /* 0x000ee20000002100 */
[----:B--2---:R-:W-:-:S02]  /*12b00*/  IMAD.SHL.U32 R21, R21, 0x8, RZ ;  /* 0x0000000815157824 */ /* 0x004fc400078e00ff */
[----:B----4-:R-:W-:-:S03]  /*12b10*/  IMAD.SHL.U32 R20, R20, 0x8, RZ ;  /* 0x0000000814147824 */ /* 0x010fc600078e00ff */
[----:B------:R-:W-:Y:S01]  /*12b20*/  LOP3.LUT R21, R21, 0x38, RZ, 0xc0, !PT ;  /* 0x0000003815157812 */ /* 0x000fe200078ec0ff */
[----:B0-----:R-:W-:Y:S01]  /*12b30*/  IMAD.SHL.U32 R17, R17, 0x8, RZ ;  /* 0x0000000811117824 */ /* 0x001fe200078e00ff */
[----:B------:R-:W-:Y:S02]  /*12b40*/  LOP3.LUT R20, R20, 0x38, RZ, 0xc0, !PT ;  /* 0x0000003814147812 */ /* 0x000fe400078ec0ff */
[----:B------:R-:W-:Y:S02]  /*12b50*/  ISETP.GE.AND P2, PT, R21, UR4, PT ;  /* 0x0000000415007c0c */ /* 0x000fe4000bf46270 */
[----:B---3--:R-:W-:Y:S02]  /*12b60*/  LOP3.LUT R26, R26, 0x7f, RZ, 0xc0, !PT ;  /* 0x0000007f1a1a7812 */ /* 0x008fe400078ec0ff */
[----:B------:R-:W-:Y:S02]  /*12b70*/  LOP3.LUT R17, R17, 0x38, RZ, 0xc0, !PT ;  /* 0x0000003811117812 */ /* 0x000fe400078ec0ff */
[----:B------:R-:W-:-:S02]  /*12b80*/  SHF.R.U32.HI R27, RZ, 0x3, R26 ;  /* 0x00000003ff1b7819 */ /* 0x000fc4000001161a */
[----:B------:R-:W-:Y:S02]  /*12b90*/  LOP3.LUT R26, R20, 0xc0, RZ, 0xfc, !PT ;  /* 0x000000c0141a7812 */ /* 0x000fe400078efcff */
[----:B------:R-:W0:Y:S01]  /*12ba0*/  S2R R20, SR_TID.X ;  /* 0x0000000000147919 */ /* 0x000e220000002100 */
[----:B------:R-:W-:Y:S02]  /*12bb0*/  LOP3.LUT R17, R17, 0x80, RZ, 0xfc, !PT ;  /* 0x0000008011117812 */ /* 0x000fe400078efcff */
[----:B------:R-:W-:Y:S02]  /*12bc0*/  @P2 LOP3.LUT R22, R22, 0x80, RZ, 0xfc, !PT ;  /* 0x0000008016162812 */ /* 0x000fe400078efcff */
[----:B------:R-:W-:Y:S02]  /*12bd0*/  ISETP.GE.AND P5, PT, R17, UR4, PT ;  /* 0x0000000411007c0c */ /* 0x000fe4000bfa6270 */
[----:B------:R-:W-:Y:S02]  /*12be0*/  ISETP.GE.AND P4, PT, R26, UR4, PT ;  /* 0x000000041a007c0c */ /* 0x000fe4000bf86270 */
[----:B------:R-:W-:-:S02]  /*12bf0*/  LOP3.LUT R22, R22, 0xffffffdf, RZ, 0xc0, !PT ;  /* 0xffffffdf16167812 */ /* 0x000fc400078ec0ff */
[C---:B------:R-:W-:Y:S02]  /*12c00*/  LOP3.LUT R26, R21.reuse, 0x100, RZ, 0xfc, !PT ;  /* 0x00000100151a7812 */ /* 0x040fe400078efcff */
[----:B------:R-:W-:Y:S02]  /*12c10*/  LOP3.LUT R21, R21, 0x140, RZ, 0xfc, !PT ;  /* 0x0000014015157812 */ /* 0x000fe400078efcff */
[----:B------:R-:W-:Y:S02]  /*12c20*/  ISETP.GE.AND P3, PT, R26, UR4, PT ;  /* 0x000000041a007c0c */ /* 0x000fe4000bf66270 */
[----:B------:R-:W-:Y:S02]  /*12c30*/  ISETP.GE.AND P2, PT, R21, UR4, PT ;  /* 0x0000000415007c0c */ /* 0x000fe4000bf46270 */
[----:B------:R-:W-:Y:S02]  /*12c40*/  @P5 LOP3.LUT R22, R22, 0x20, RZ, 0xfc, !PT ;  /* 0x0000002016165812 */ /* 0x000fe400078efcff */
[----:B------:R-:W-:-:S02]  /*12c50*/  SEL R17, RZ, 0x80, P0 ;  /* 0x00000080ff117807 */ /* 0x000fc40000000000 */
[----:B------:R-:W-:-:S04]  /*12c60*/  LOP3.LUT R22, R22, 0xffffffef, RZ, 0xc0, !PT ;  /* 0xffffffef16167812 */ /* 0x000fc800078ec0ff */
[----:B------:R-:W-:-:S04]  /*12c70*/  @P4 LOP3.LUT R22, R22, 0x10, RZ, 0xfc, !PT ;  /* 0x0000001016164812 */ /* 0x000fc800078efcff */
[----:B------:R-:W-:Y:S01]  /*12c80*/  LOP3.LUT R22, R22, 0xfffffffb, RZ, 0xc0, !PT ;  /* 0xfffffffb16167812 */ /* 0x000fe200078ec0ff */
[----:B0-----:R-:W-:-:S03]  /*12c90*/  IMAD.SHL.U32 R20, R20, 0x10, RZ ;  /* 0x0000001014147824 */ /* 0x001fc600078e00ff */
[----:B------:R-:W-:Y:S02]  /*12ca0*/  @P2 LOP3.LUT R22, R22, 0x4, RZ, 0xfc, !PT ;  /* 0x0000000416162812 */ /* 0x000fe400078efcff */
[----:B------:R-:W-:Y:S02]  /*12cb0*/  LOP3.LUT R20, R27, 0x70, R20, 0xf8, !PT ;  /* 0x000000701b147812 */ /* 0x000fe400078ef814 */
[----:B------:R-:W-:-:S03]  /*12cc0*/  LOP3.LUT R22, R22, 0xfffffff7, RZ, 0xc0, !PT ;  /* 0xfffffff716167812 */ /* 0x000fc600078ec0ff */
[----:B------:R-:W-:Y:S01]  /*12cd0*/  IMAD.IADD R36, R20, 0x1, R0 ;  /* 0x0000000114247824 */ /* 0x000fe200078e0200 */
[----:B------:R-:W-:Y:S01]  /*12ce0*/  @P3 LOP3.LUT R22, R22, 0x8, RZ, 0xfc, !PT ;  /* 0x0000000816163812 */ /* 0x000fe200078efcff */
[----:B-1----:R-:W-:Y:S06]  /*12cf0*/  BRA.DIV UR5, `(.L_x_2385) ;  /* 0x00000042056c7947 */ /* 0x002fec000b800000 */
.L_x_2452:
        /* <DEDUP_REMOVED lines=38> */
[----:B------:R-:W-:Y:S01]  /*12f60*/  LOP3.LUT R2, R4, R2, R3, 0xfe, !PT ;  /* 0x0000000204027212 */ /* 0x000fe200078efe03 */
[----:B------:R-:W-:-:S03]  /*12f70*/  IMAD.U32 R3, RZ, RZ, UR36 ;  /* 0x00000024ff037e24 */ /* 0x000fc6000f8e00ff */
[----:B------:R-:W-:Y:S01]  /*12f80*/  LOP3.LUT R6, R2, R6, RZ, 0xfc, !PT ;  /* 0x0000000602067212 */ /* 0x000fe200078efcff */
[----:B------:R-:W-:Y:S01]  /*12f90*/  IMAD.MOV R2, RZ, RZ, -R7 ;  /* 0x000000ffff027224 */ /* 0x000fe200078e0a07 */
[----:B------:R-:W-:Y:S02]  /*12fa0*/  ISETP.NE.AND P0, PT, R3, 0x3, PT ;  /* 0x000000030300780c */ /* 0x000fe40003f05270 */
[----:B------:R-:W-:Y:S01]  /*12fb0*/  LOP3.LUT R17, R6, R17, RZ, 0xfc, !PT ;  /* 0x0000001106117212 */ /* 0x000fe200078efcff */
[----:B------:R0:W-:Y:S01]  /*12fc0*/  STL [R1+0x14], R6 ;  /* 0x0000140601007387 */ /* 0x0001e20000100800 */
[----:B------:R-:W-:-:S09]  /*12fd0*/  IMAD R36, R9, R2, R36 ;  /* 0x0000000209247224 */ /* 0x000fd200078e0224 */
[----:B------:R-:W-:-:S04]  /*12fe0*/  @P0 LOP3.LUT R22, R22, 0x400, RZ, 0xfc, !PT ;  /* 0x0000040016160812 */ /* 0x000fc800078efcff */
[----:B------:R-:W-:-:S04]  /*12ff0*/  LOP3.LUT R22, R22, 0xfffffffe, RZ, 0xc0, !PT ;  /* 0xfffffffe16167812 */ /* 0x000fc800078ec0ff */
[----:B------:R-:W-:Y:S01]  /*13000*/  @P1 LOP3.LUT R22, R22, 0x1, RZ, 0xfc, !PT ;  /* 0x0000000116161812 */ /* 0x000fe200078efcff */
[----:B0-----:R-:W-:Y:S06]  /*13010*/  @!P0 BRA `(.L_x_2386) ;  /* 0x0000000000048947 */ /* 0x001fec0003800000 */
[----:B------:R-:W-:Y:S01]  /*13020*/  BPT.TRAP 0x1 ;  /* 0x000000040000795c */ /* 0x000fe20000300000 */
.L_x_2386:
[----:B------:R-:W0:Y:S01]  /*13030*/  S2R R2, SR_TID.X ;  /* 0x0000000000027919 */ /* 0x000e220000002100 */
[----:B------:R-:W-:Y:S01]  /*13040*/  IMAD R27, R24, 0x8, R23 ;  /* 0x00000008181b7824 */ /* 0x000fe200078e0217 */
[----:B------:R-:W-:Y:S01]  /*13050*/  BSSY B0, `(.L_x_2387) ;  /* 0x0000007000007945 */ /* 0x000fe20003800000 */
[----:B0-----:R-:W-:-:S04]  /*13060*/  LOP3.LUT R2, R2, 0x7f, RZ, 0xc0, !PT ;  /* 0x0000007f02027812 */ /* 0x001fc800078ec0ff */
[----:B------:R-:W-:-:S04]  /*13070*/  SHF.R.U32.HI R2, RZ, 0x3, R2 ;  /* 0x00000003ff027819 */ /* 0x000fc80000011602 */
[----:B------:R-:W-:Y:S02]  /*13080*/  IADD3 R29, -R2, R29, -R0 ;  /* 0x0000001d021d7210 */ /* 0x000fe40007ffe900 */
[----:B------:R-:W-:-:S04]  /*13090*/  SHF.L.U32 R0, R25, 0x1f, RZ ;  /* 0x0000001f19007819 */ /* 0x000fc800000006ff */
[----:B------:R-:W0:Y:S02]  /*130a0*/  SYNCS.PHASECHK.TRANS64.TRYWAIT P0, [R27+URZ+0x28c40], R0 ;  /* 0x028c40001b0075a7 */ /* 0x000e24000800017f */
[----:B0-----:R-:W-:Y:S05]  /*130b0*/  @!P0 BRA `(.L_x_2388) ;  /* 0x0000003c00b08947 */ /* 0x001fea0003800000 */
.L_x_2453:
[----:B------:R-:W-:Y:S05]  /*130c0*/  BSYNC B0 ;  /* 0x0000000000007941 */ /* 0x000fea0003800000 */
.L_x_2387:
[----:B------:R-:W1:Y:S01]  /*130d0*/  S2R R7, SR_TID.X ;  /* 0x0000000000077919 */ /* 0x000e620000002100 */
[----:B0-----:R-:W-:Y:S01]  /*130e0*/  SHF.R.S32.HI R0, RZ, 0x1f, R36 ;  /* 0x0000001fff007819 */ /* 0x001fe20000011424 */
[----:B------:R-:W-:Y:S01]  /*130f0*/  ULDC.64 UR4, c[0x0][0x300] ;  /* 0x0000c00000047ab9 */ /* 0x000fe20000000a00 */
[----:B-----5:R-:W-:Y:S01]  /*13100*/  SHF.R.S32.HI R4, RZ, 0x1f, R30 ;  /* 0x0000001fff047819 */ /* 0x020fe2000001141e */
[----:B------:R-:W-:Y:S01]  /*13110*/  IMAD.WIDE.U32 R2, R36, UR4, RZ ;  /* 0x0000000424027c25 */ /* 0x000fe2000f8e00ff */
[----:B------:R-:W-:Y:S01]  /*13120*/  LOP3.LUT R22, R22, 0xfffffffd, RZ, 0xc0, !PT ;  /* 0xfffffffd16167812 */ /* 0x000fe200078ec0ff */
[----:B------:R0:W-:Y:S04]  /*13130*/  STL [R1+0x8], R0 ;  /* 0x0000080001007387 */ /* 0x0001e80000100800 */
[----:B------:R2:W-:Y:S01]  /*13140*/  STL [R1+0xc], R4 ;  /* 0x00000c0401007387 */ /* 0x0005e20000100800 */
[----:B0-----:R-:W-:-:S04]  /*13150*/  IMAD R0, R0, UR4, RZ ;  /* 0x0000000400007c24 */ /* 0x001fc8000f8e02ff */
[----:B------:R-:W-:Y:S01]  /*13160*/  IMAD R0, R36, UR5, R0 ;  /* 0x0000000524007c24 */ /* 0x000fe2000f8e0200 */
[----:B------:R-:W-:-:S04]  /*13170*/  ULDC.64 UR4, c[0x0][0x310] ;  /* 0x0000c40000047ab9 */ /* 0x000fc80000000a00 */
[----:B------:R-:W-:Y:S01]  /*13180*/  IADD3 R3, R3, R0, RZ ;  /* 0x0000000003037210 */ /* 0x000fe20007ffe0ff */
[----:B------:R-:W-:Y:S02]  /*13190*/  IMAD R0, R4, UR4, RZ ;  /* 0x0000000404007c24 */ /* 0x000fe4000f8e02ff */
[----:B--2---:R-:W-:Y:S02]  /*131a0*/  IMAD R4, R24, 0x1000, R34 ;  /* 0x0000100018047824 */ /* 0x004fe400078e0222 */
[C---:B------:R-:W-:Y:S02]  /*131b0*/  IMAD R0, R30.reuse, UR5, R0 ;  /* 0x000000051e007c24 */ /* 0x040fe4000f8e0200 */
[----:B------:R-:W-:Y:S01]  /*131c0*/  IMAD.WIDE.U32 R2, R30, UR4, R2 ;  /* 0x000000041e027c25 */ /* 0x000fe2000f8e0002 */
[----:B------:R-:W-:-:S03]  /*131d0*/  ULDC.64 UR4, c[0x0][0x308] ;  /* 0x0000c20000047ab9 */ /* 0x000fc60000000a00 */
[----:B------:R-:W-:Y:S02]  /*131e0*/  IMAD.IADD R3, R3, 0x1, R0 ;  /* 0x0000000103037824 */ /* 0x000fe400078e0200 */
[----:B------:R-:W-:Y:S02]  /*131f0*/  IMAD R0, R26, UR4, RZ ;  /* 0x000000041a007c24 */ /* 0x000fe4000f8e02ff */
[----:B-1----:R-:W-:Y:S02]  /*13200*/  IMAD.SHL.U32 R7, R7, 0x8, RZ ;  /* 0x0000000807077824 */ /* 0x002fe400078e00ff */
[C---:B------:R-:W-:Y:S02]  /*13210*/  IMAD R0, R18.reuse, UR5, R0 ;  /* 0x0000000512007c24 */ /* 0x040fe4000f8e0200 */
[----:B------:R-:W-:Y:S01]  /*13220*/  IMAD.WIDE.U32 R2, R18, UR4, R2 ;  /* 0x0000000412027c25 */ /* 0x000fe2000f8e0002 */
[----:B------:R-:W-:Y:S01]  /*13230*/  ULDC.64 UR4, c[0x0][0x2e8] ;  /* 0x0000ba0000047ab9 */ /* 0x000fe20000000a00 */
[----:B------:R-:W-:-:S02]  /*13240*/  LOP3.LUT R7, R7, 0x38, RZ, 0xc0, !PT ;  /* 0x0000003807077812 */ /* 0x000fc400078ec0ff */
[----:B------:R-:W-:Y:S01]  /*13250*/  IMAD.IADD R5, R3, 0x1, R0 ;  /* 0x0000000103057824 */ /* 0x000fe200078e0200 */
[C---:B------:R-:W-:Y:S01]  /*13260*/  LEA R0, P0, R2.reuse, UR4, 0x1 ;  /* 0x0000000402007c11 */ /* 0x040fe2000f8008ff */
[----:B------:R-:W-:Y:S02]  /*13270*/  ULDC UR4, c[0x0][0x2f4] ;  /* 0x0000bd0000047ab9 */ /* 0x000fe40000000800 */
        /* <DEDUP_REMOVED lines=32> */
[----:B0-----:R-:W-:-:S04]  /*13480*/  @P0 LEA R3, P1, R7, R3, 0x1 ;  /* 0x0000000307030211 */ /* 0x001fc800078208ff */
[----:B-1----:R-:W-:-:S04]  /*13490*/  @P0 IADD3.X R2, RZ, R2, RZ, P1, !PT ;  /* 0x00000002ff020210 */ /* 0x002fc80000ffe4ff */
[----:B------:R-:W-:-:S04]  /*134a0*/  @P0 LOP3.LUT R3, R3, R2, RZ, 0x3c, !PT ;  /* 0x0000000203030212 */ /* 0x000fc800078e3cff */
[----:B------:R-:W-:-:S04]  /*134b0*/  @P0 LOP3.LUT R2, R3, R2, RZ, 0x3c, !PT ;  /* 0x0000000203020212 */ /* 0x000fc800078e3cff */
[----:B------:R-:W-:-:S05]  /*134c0*/  @P0 LOP3.LUT R3, R3, R2, RZ, 0x3c, !PT ;  /* 0x0000000203030212 */ /* 0x000fca00078e3cff */
[----:B--23--:R1:W-:Y:S02]  /*134d0*/  @P0 LDGSTS.E.BYPASS.LTC128B.128 [R6+0x23400], desc[UR54][R2.64], !P2 ;  /* 0x2340000002060fae */ /* 0x00c3e4000d101d76 */
.L_x_2463:
        /* <DEDUP_REMOVED lines=10> */
.L_x_2390:
        /* <DEDUP_REMOVED lines=11> */
.L_x_2391:
        /* <DEDUP_REMOVED lines=23> */
.L_x_2393:
[----:B------:R-:W-:Y:S05]  /*137a0*/  BSYNC B6 ;  /* 0x0000000000067941 */ /* 0x000fea0003800000 */
.L_x_2392:
[----:B0-----:R-:W2:Y:S01]  /*137b0*/  LDL.LU R2, [R1] ;  /* 0x0000000001027983 */ /* 0x001ea20000300800 */
[----:B------:R-:W0:Y:S01]  /*137c0*/  LDC R21, c[0x0][0x448] ;  /* 0x00011200ff157b82 */ /* 0x000e220000000800 */
[----:B------:R-:W-:Y:S01]  /*137d0*/  ULDC.64 UR4, c[0x0][0x298] ;  /* 0x0000a60000047ab9 */ /* 0x000fe20000000a00 */
[----:B------:R-:W-:Y:S01]  /*137e0*/  LOP3.LUT P6, RZ, R22, 0x200, RZ, 0xc0, !PT ;  /* 0x0000020016ff7812 */ /* 0x000fe200078cc0ff */
[----:B------:R3:W5:Y:S01]  /*137f0*/  LDL R7, [R1+0x18] ;  /* 0x0000180001077983 */ /* 0x0007620000100800 */
[----:B------:R-:W-:Y:S01]  /*13800*/  SHF.R.S32.HI R4, RZ, 0x1f, R19 ;  /* 0x0000001fff047819 */ /* 0x000fe20000011413 */
[----:B------:R-:W4:Y:S03]  /*13810*/  S2R R20, SR_TID.X ;  /* 0x0000000000147919 */ /* 0x000f260000002100 */
[----:B------:R-:W-:Y:S02]  /*13820*/  SEL R4, R4, RZ, !P6 ;  /* 0x000000ff04047207 */ /* 0x000fe40007000000 */
[----:B----4-:R-:W-:Y:S01]  /*13830*/  LOP3.LUT R20, R20, 0x7f, RZ, 0xc0, !PT ;  /* 0x0000007f14147812 */ /* 0x010fe200078ec0ff */
[----:B------:R-:W4:Y:S02]  /*13840*/  S2R R8, SR_TID.X ;  /* 0x0000000000087919 */ /* 0x000f240000002100 */
[----:B----4-:R-:W-:-:S05]  /*13850*/  IMAD.SHL.U32 R8, R8, 0x8, RZ ;  /* 0x0000000808087824 */ /* 0x010fca00078e00ff */
[----:B------:R-:W-:Y:S02]  /*13860*/  LOP3.LUT R8, R8, 0x38, RZ, 0xc0, !PT ;  /* 0x0000003808087812 */ /* 0x000fe400078ec0ff */
[----:B--2---:R-:W-:-:S05]  /*13870*/  SHF.R.S32.HI R0, RZ, 0x1f, R2 ;  /* 0x0000001fff007819 */ /* 0x004fca0000011402 */
[----:B------:R-:W-:-:S04]  /*13880*/  IMAD R0, R0, UR4, RZ ;  /* 0x0000000400007c24 */ /* 0x000fc8000f8e02ff */
        /* <DEDUP_REMOVED lines=9> */
[----:B------:R-:W-:Y:S01]  /*13920*/  IMAD.IADD R3, R3, 0x1, R0 ;  /* 0x0000000103037824 */ /* 0x000fe200078e0200 */
[----:B------:R-:W-:Y:S02]  /*13930*/  SEL R0, R19, RZ, !P6 ;  /* 0x000000ff13007207 */ /* 0x000fe40007000000 */
[----:B0-----:R-:W-:Y:S02]  /*13940*/  ISETP.NE.AND P6, PT, R21, 0x1, PT ;  /* 0x000000011500780c */ /* 0x001fe40003fc5270 */
[----:B------:R-:W-:Y:S01]  /*13950*/  SHF.R.U32.HI R21, RZ, 0x3, R20 ;  /* 0x00000003ff157819 */ /* 0x000fe20000011614 */
[C---:B------:R-:W-:Y:S01]  /*13960*/  IMAD.WIDE.U32 R2, R0.reuse, UR4, R2 ;  /* 0x0000000400027c25 */ /* 0x040fe2000f8e0002 */
[----:B------:R-:W0:Y:S03]  /*13970*/  S2R R20, SR_TID.X ;  /* 0x0000000000147919 */ /* 0x000e260000002100 */
[----:B------:R-:W-:Y:S01]  /*13980*/  IMAD R4, R0, UR5, R4 ;  /* 0x0000000500047c24 */ /* 0x000fe2000f8e0204 */
[----:B------:R-:W-:-:S03]  /*13990*/  ULDC.64 UR4, c[0x0][0x2d0] ;  /* 0x0000b40000047ab9 */ /* 0x000fc60000000a00 */
[----:B------:R-:W-:Y:S02]  /*139a0*/  IMAD.IADD R3, R3, 0x1, R4 ;  /* 0x0000000103037824 */ /* 0x000fe400078e0204 */
[----:B------:R-:W2:Y:S08]  /*139b0*/  @P6 LDC R6, c[0x0][0x44c] ;  /* 0x00011300ff066b82 */ /* 0x000eb00000000800 */
[----:B------:R-:W4:Y:S01]  /*139c0*/  @P6 LDC R0, c[0x0][0x450] ;  /* 0x00011400ff006b82 */ /* 0x000f220000000800 */
[----:B0-----:R-:W-:-:S04]  /*139d0*/  SHF.L.U32 R20, R20, 0x4, RZ ;  /* 0x0000000414147819 */ /* 0x001fc800000006ff */
[----:B------:R-:W-:-:S05]  /*139e0*/  LOP3.LUT R20, R21, 0x70, R20, 0xf8, !PT ;  /* 0x0000007015147812 */ /* 0x000fca00078ef814 */
[----:B------:R-:W-:-:S04]  /*139f0*/  IMAD.IADD R5, R20, 0x1, R35 ;  /* 0x0000000114057824 */ /* 0x000fc800078e0223 */
[----:B--2---:R-:W-:-:S04]  /*13a00*/  @P6 IMAD.HI.U32 R6, R5, R6, RZ ;  /* 0x0000000605066227 */ /* 0x004fc800078e00ff */
[----:B------:R-:W-:Y:S01]  /*13a10*/  IMAD.MOV.U32 R4, RZ, RZ, R5 ;  /* 0x000000ffff047224 */ /* 0x000fe200078e0005 */
[----:B----4-:R-:W-:Y:S02]  /*13a20*/  @P6 SHF.R.U32.HI R4, RZ, R0, R6 ;  /* 0x00000000ff046219 */ /* 0x010fe40000011606 */
[----:B------:R-:W0:Y:S03]  /*13a30*/  LDC R6, c[0x0][0x448] ;  /* 0x00011200ff067b82 */ /* 0x000e260000000800 */
[----:B------:R-:W-:Y:S01]  /*13a40*/  IMAD.MOV R0, RZ, RZ, -R4 ;  /* 0x000000ffff007224 */ /* 0x000fe200078e0a04 */
[----:B------:R-:W2:Y:S01]  /*13a50*/  S2R R20, SR_TID.X ;  /* 0x0000000000147919 */ /* 0x000ea20000002100 */
[----:B------:R-:W-:-:S04]  /*13a60*/  IMAD.WIDE.U32 R2, R4, UR4, R2 ;  /* 0x0000000404027c25 */ /* 0x000fc8000f8e0002 */
[----:B0-----:R-:W-:Y:S01]  /*13a70*/  IMAD R0, R6, R0, R5 ;  /* 0x0000000006007224 */ /* 0x001fe200078e0205 */
[----:B------:R-:W-:-:S05]  /*13a80*/  SHF.R.S32.HI R5, RZ, 0x1f, R4 ;  /* 0x0000001fff057819 */ /* 0x000fca0000011404 */
        /* <DEDUP_REMOVED lines=11> */
[----:B------:R-:W-:Y:S01]  /*13b40*/  ULDC UR4, c[0x0][0x2b8] ;  /* 0x0000ae0000047ab9 */ /* 0x000fe20000000800 */
[----:B--2---:R-:W-:-:S03]  /*13b50*/  LOP3.LUT R20, R20, 0x7f, RZ, 0xc0, !PT ;  /* 0x0000007f14147812 */ /* 0x004fc600078ec0ff */
[----:B------:R-:W-:Y:S01]  /*13b60*/  LEA.HI.X R4, R2, UR5, R4, 0x1, P0 ;  /* 0x0000000502047c11 */ /* 0x000fe200080f0c04 */
[----:B------:R-:W-:Y:S01]  /*13b70*/  UMOV UR5, 0xffffffff ;  /* 0xffffffff00057882 */ /* 0x000fe20000000000 */
[----:B------:R-:W-:Y:S02]  /*13b80*/  ISETP.GE.AND P1, PT, R8, UR4, PT ;  /* 0x0000000408007c0c */ /* 0x000fe4000bf26270 */
[----:B------:R-:W-:Y:S01]  /*13b90*/  SHF.R.U32.HI R9, RZ, 0x3, R20 ;  /* 0x00000003ff097819 */ /* 0x000fe20000011614 */
[----:B---3--:R-:W-:Y:S10]  /*13ba0*/  BRA.DIV UR5, `(.L_x_2394) ;  /* 0x0000003a05587947 */ /* 0x008ff4000b800000 */
[----:B------:R-:W0:Y:S01]  /*13bb0*/  SHFL.IDX PT, R3, R0, RZ, 0x181f ;  /* 0x00181fff00037589 */ /* 0x000e2200000e0000 */
[----:B------:R-:W-:Y:S02]  /*13bc0*/  IMAD R37, R37, R6, RZ ;  /* 0x0000000625257224 */ /* 0x000fe400078e02ff */
[----:B------:R-:W-:Y:S01]  /*13bd0*/  IMAD.IADD R35, R9, 0x1, R35 ;  /* 0x0000000109237824 */ /* 0x000fe200078e0223 */
[----:B------:R-:W2:Y:S04]  /*13be0*/  SHFL.IDX PT, R2, R4, RZ, 0x181f ;  /* 0x00181fff04027589 */ /* 0x000ea800000e0000 */
[----:B------:R-:W-:-:S13]  /*13bf0*/  ISETP.GE.AND P0, PT, R35, R37, PT ;  /* 0x000000252300720c */ /* 0x000fda0003f06270 */
[----:B0-----:R-:W-:-:S05]  /*13c00*/  @!P0 LEA R3, P2, R8, R3, 0x1 ;  /* 0x0000000308038211 */ /* 0x001fca00078408ff */
[----:B--2---:R-:W-:-:S05]  /*13c10*/  @!P0 IMAD.X R2, RZ, RZ, R2, P2 ;  /* 0x000000ffff028224 */ /* 0x004fca00010e0602 */
[----:B------:R-:W-:-:S04]  /*13c20*/  @!P0 LOP3.LUT R3, R3, R2, RZ, 0x3c, !PT ;  /* 0x0000000203038212 */ /* 0x000fc800078e3cff */
[----:B------:R-:W-:-:S04]  /*13c30*/  @!P0 LOP3.LUT R2, R3, R2, RZ, 0x3c, !PT ;  /* 0x0000000203028212 */ /* 0x000fc800078e3cff */
[----:B------:R-:W-:-:S05]  /*13c40*/  @!P0 LOP3.LUT R3, R3, R2, RZ, 0x3c, !PT ;  /* 0x0000000203038212 */ /* 0x000fca00078e3cff */
[----:B------:R-:W-:Y:S01]  /*13c50*/  @!PT LDS RZ, [RZ] ;  /* 0x00000000fffff984 */ /* 0x000fe20000000800 */
[----:B-----5:R0:W-:Y:S02]  /*13c60*/  @!P0 LDGSTS.E.BYPASS.LTC128B.128 [R7+0x20400], desc[UR54][R2.64], !P1 ;  /* 0x2040000002078fae */ /* 0x0201e4000c901d76 */
[----:B0-----:R-:W-:Y:S02]  /*13c70*/  IADD3 R2, R35, 0x10, RZ ;  /* 0x0000001023027810 */ /* 0x001fe40007ffe0ff */
[----:B------:R-:W0:Y:S02]  /*13c80*/  SHFL.IDX PT, R3, R0, 0x1, 0x181f ;  /* 0x00381f0000037f89 */ /* 0x000e2400000e0000 */
[----:B------:R-:W-:Y:S02]  /*13c90*/  ISETP.GE.AND P0, PT, R2, R37, PT ;  /* 0x000000250200720c */ /* 0x000fe40003f06270 */
[----:B------:R-:W2:Y:S11]  /*13ca0*/  SHFL.IDX PT, R2, R4, 0x1, 0x181f ;  /* 0x00381f0004027f89 */ /* 0x000eb600000e0000 */
[----:B0-----:R-:W-:-:S05]  /*13cb0*/  @!P0 LEA R3, P2, R8, R3, 0x1 ;  /* 0x0000000308038211 */ /* 0x001fca00078408ff */
[----:B--2---:R-:W-:-:S05]  /*13cc0*/  @!P0 IMAD.X R2, RZ, RZ, R2, P2 ;  /* 0x000000ffff028224 */ /* 0x004fca00010e0602 */
        /* <DEDUP_REMOVED lines=8> */
[----:B------:R-:W2:Y:S04]  /*13d50*/  SHFL.IDX PT, R2, R4, 0x2, 0x181f ;  /* 0x00581f0004027f89 */ /* 0x000ea800000e0000 */
[----:B------:R-:W3:Y:S04]  /*13d60*/  SHFL.IDX PT, R4, R4, 0x3, 0x181f ;  /* 0x00781f0004047f89 */ /* 0x000ee800000e0000 */
[----:B0-----:R-:W-:-:S05]  /*13d70*/  @!P0 LEA R3, P2, R8, R3, 0x1 ;  /* 0x0000000308038211 */ /* 0x001fca00078408ff */
[----:B--2---:R-:W-:-:S05]  /*13d80*/  @!P0 IMAD.X R2, RZ, RZ, R2, P2 ;  /* 0x000000ffff028224 */ /* 0x004fca00010e0602 */
[----:B------:R-:W-:-:S04]  /*13d90*/  @!P0 LOP3.LUT R3, R3, R2, RZ, 0x3c, !PT ;  /* 0x0000000203038212 */ /* 0x000fc800078e3cff */
[----:B------:R-:W-:-:S04]  /*13da0*/  @!P0 LOP3.LUT R2, R3, R2, RZ, 0x3c, !PT ;  /* 0x0000000203028212 */ /* 0x000fc800078e3cff */
[----:B------:R-:W-:-:S05]  /*13db0*/  @!P0 LOP3.LUT R3, R3, R2, RZ, 0x3c, !PT ;  /* 0x0000000203038212 */ /* 0x000fca00078e3cff */
[----:B---3--:R0:W-:Y:S02]  /*13dc0*/  @!P0 LDGSTS.E.BYPASS.LTC128B.128 [R7+0x21400], desc[UR54][R2.64], !P1 ;  /* 0x2140000002078fae */ /* 0x0081e4000c901d76 */
.L_x_2472:
[----:B------:R-:W-:-:S05]  /*13dd0*/  VIADD R35, R35, 0x30 ;  /* 0x0000003023237836 */ /* 0x000fca0000000000 */
[----:B------:R-:W-:-:S13]  /*13de0*/  ISETP.GE.AND P0, PT, R35, R37, PT ;  /* 0x000000252300720c */ /* 0x000fda0003f06270 */
[----:B0-----:R-:W-:-:S05]  /*13df0*/  @!P0 LEA R2, P2, R8, R0, 0x1 ;  /* 0x0000000008028211 */ /* 0x001fca00078408ff */
[----:B------:R-:W-:-:S05]  /*13e00*/  @!P0 IMAD.X R3, RZ, RZ, R4, P2 ;  /* 0x000000ffff038224 */ /* 0x000fca00010e0604 */
[----:B------:R-:W-:Y:S01]  /*13e10*/  @!PT LDS RZ, [RZ] ;  /* 0x00000000fffff984 */ /* 0x000fe20000000800 */
[----:B------:R-:W-:Y:S01]  /*13e20*/  @!PT LDS RZ, [RZ] ;  /* 0x00000000fffff984 */ /* 0x000fe20000000800 */
[----:B------:R-:W-:Y:S01]  /*13e30*/  @!PT LDS RZ, [RZ] ;  /* 0x00000000fffff984 */ /* 0x000fe20000000800 */
[----:B------:R0:W-:Y:S01]  /*13e40*/  @!P0 LDGSTS.E.BYPASS.LTC128B.128 [R7+0x21c00], desc[UR54][R2.64], !P1 ;  /* 0x21c0000002078fae */ /* 0x0001e2000c901d76 */
[----:B------:R-:W-:Y:S01]  /*13e50*/  PLOP3.LUT P0, PT, PT, PT, PT, 0x80, 0x0 ;  /* 0x000000000000781c */ /* 0x000fe20003f0f070 */
[----:B------:R-:W-:-:S12]  /*13e60*/  NOP ;  /* 0x0000000000007918 */ /* 0x000fd80000000000 */
.L_x_2395:
        /* <DEDUP_REMOVED lines=18> */
.L_x_2473:
[----:B------:R-:W-:Y:S05]  /*13f90*/  BSYNC B0 ;  /* 0x0000000000007941 */ /* 0x000fea0003800000 */
.L_x_2396:
[----:B------:R-:W-:-:S05]  /*13fa0*/  IMAD.U32 R2, RZ, RZ, UR36 ;  /* 0x00000024ff027e24 */ /* 0x000fca000f8e00ff */
[----:B------:R-:W-:-:S13]  /*13fb0*/  ISETP.NE.AND P0, PT, R2, 0x3, PT ;  /* 0x000000030200780c */ /* 0x000fda0003f05270 */
[----:B------:R-:W-:Y:S05]  /*13fc0*/  @!P0 BRA `(.L_x_2398) ;  /* 0x0000000000048947 */ /* 0x000fea0003800000 */
[----:B------:R-:W-:Y:S01]  /*13fd0*/  BPT.TRAP 0x1 ;  /* 0x000000040000795c */ /* 0x000fe20000300000 */
.L_x_2398:
[----:B0-----:R-:W-:Y:S01]  /*13fe0*/  SHF.L.U32 R0, R25, 0x1f, RZ ;  /* 0x0000001f19007819 */ /* 0x001fe200000006ff */
[----:B------:R-:W-:Y:S03]  /*13ff0*/  BSSY B0, `(.L_x_2399) ;  /* 0x0000003000007945 */ /* 0x000fe60003800000 */
[----:B------:R-:W0:Y:S02]  /*14000*/  SYNCS.PHASECHK.TRANS64.TRYWAIT P0, [R27+URZ+0x28c60], R0 ;  /* 0x028c60001b0075a7 */ /* 0x000e24000800017f */
[----:B0-----:R-:W-:Y:S05]  /*14010*/  @!P0 BRA `(.L_x_2400) ;  /* 0x0000003800948947 */ /* 0x001fea0003800000 */
.L_x_2474:
[----:B------:R-:W-:Y:S05]  /*14020*/  BSYNC B0 ;  /* 0x0000000000007941 */ /* 0x000fea0003800000 */
.L_x_2399:
[----:B------:R-:W0:Y:S01]  /*14030*/  LDL.LU R2, [R1+0x8] ;  /* 0x0000080001027983 */ /* 0x000e220000300800 */
[----:B------:R-:W-:-:S03]  /*14040*/  ULDC.64 UR4, c[0x0][0x328] ;  /* 0x0000ca0000047ab9 */ /* 0x000fc60000000a00 */
[----:B------:R-:W2:Y:S01]  /*14050*/  LDL.LU R4, [R1+0xc] ;  /* 0x00000c0001047983 */ /* 0x000ea20000300800 */
[----:B------:R-:W-:Y:S02]  /*14060*/  IMAD R5, R24, 0x8000, R34 ;  /* 0x0000800018057824 */ /* 0x000fe400078e0222 */
[----:B0-----:R-:W-:Y:S02]  /*14070*/  IMAD R0, R2, UR4, RZ ;  /* 0x0000000402007c24 */ /* 0x001fe4000f8e02ff */
[----:B------:R-:W-:-:S04]  /*14080*/  IMAD.WIDE.U32 R2, R36, UR4, RZ ;  /* 0x0000000424027c25 */ /* 0x000fc8000f8e00ff */
[----:B------:R-:W-:Y:S01]  /*14090*/  IMAD R0, R36, UR5, R0 ;  /* 0x0000000524007c24 */ /* 0x000fe2000f8e0200 */
[----:B------:R-:W-:-:S04]  /*140a0*/  ULDC.64 UR4, c[0x0][0x338] ;  /* 0x0000ce0000047ab9 */ /* 0x000fc80000000a00 */
[----:B------:R-:W-:Y:S01]  /*140b0*/  IADD3 R3, R3, R0, RZ ;  /* 0x0000000003037210 */ /* 0x000fe20007ffe0ff */
        /* <DEDUP_REMOVED lines=23> */
[----:B0-----:R-:W-:-:S05]  /*14230*/  IMAD.SHL.U32 R7, R7, 0x8, RZ ;  /* 0x0000000807077824 */ /* 0x001fca00078e00ff */
[----:B------:R-:W-:-:S05]  /*14240*/  LOP3.LUT R7, R7, 0x38, RZ, 0xc0, !PT ;  /* 0x0000003807077812 */ /* 0x000fca00078ec0ff */
[----:B------:R-:W-:Y:S01]  /*14250*/  IMAD.SHL.U32 R0, R7, 0x2, RZ ;  /* 0x0000000207007824 */ /* 0x000fe200078e00ff */
[----:B------:R-:W-:-:S04]  /*14260*/  LOP3.LUT R7, R17, 0x1, RZ, 0xc0, !PT ;  /* 0x0000000111077812 */ /* 0x000fc800078ec0ff */
[----:B--2---:R-:W-:Y:S02]  /*14270*/  IADD3 R2, P0, R2, R0, RZ ;  /* 0x0000000002027210 */ /* 0x004fe40007f1e0ff */
[----:B------:R-:W-:Y:S02]  /*14280*/  ISETP.NE.U32.AND P1, PT, R7, 0x1, PT ;  /* 0x000000010700780c */ /* 0x000fe40003f25070 */
[----:B------:R-:W-:Y:S01]  /*14290*/  PRMT R7, R17, 0x8880, RZ ;  /* 0x0000888011077816 */ /* 0x000fe200000000ff */
[----:B---3--:R-:W-:Y:S01]  /*142a0*/  IMAD.X R3, RZ, RZ, R3, P0 ;  /* 0x000000ffff037224 */ /* 0x008fe200000e0603 */
        /* <DEDUP_REMOVED lines=25> */
[----:B------:R-:W2:Y:S04]  /*14440*/  SHFL.IDX PT, R3, R6, 0x1, 0x181f ;  /* 0x00381f0006037f89 */ /* 0x000ea800000e0000 */
[----:B------:R-:W-:Y:S01]  /*14450*/  SHFL.IDX PT, R6, R6, 0x3, 0x181f ;  /* 0x00781f0006067f89 */ /* 0x000fe200000e0000 */
[----:B0-----:R-:W-:-:S05]  /*14460*/  IADD3 R2, P6, R2, R0, RZ ;  /* 0x0000000002027210 */ /* 0x001fca0007fde0ff */
[----:B--2---:R-:W-:Y:S01]  /*14470*/  IMAD.X R3, RZ, RZ, R3, P6 ;  /* 0x000000ffff037224 */ /* 0x004fe200030e0603 */
        /* <DEDUP_REMOVED lines=19> */
[----:B0-----:R-:W-:-:S04]  /*145b0*/  IADD3 R2, P6, R2, R0, RZ ;  /* 0x0000000002027210 */ /* 0x001fc80007fde0ff */
[----:B------:R-:W-:Y:S02]  /*145c0*/  IADD3.X R3, RZ, R7, RZ, P6, !PT ;  /* 0x00000007ff037210 */ /* 0x000fe400037fe4ff */
        /* <DEDUP_REMOVED lines=18> */
[----:B0-----:R0:W2:Y:S02]  /*146f0*/  SHFL.IDX PT, R2, R4, 0x3, 0x181f ;  /* 0x00781f0004027f89 */ /* 0x0010a400000e0000 */
.L_x_2484:
        /* <DEDUP_REMOVED lines=11> */
[----:B--2---:R-:W-:Y:S02]  /*147b0*/  IADD3 R2, P0, R2, R0, RZ ;  /* 0x0000000002027210 */ /* 0x004fe40007f1e0ff */
        /* <DEDUP_REMOVED lines=22> */
.L_x_2402:
        /* <DEDUP_REMOVED lines=11> */
.L_x_2403:
[----:B------:R-:W2:Y:S01]  /*149d0*/  LDL.LU R2, [R1+0x4] ;  /* 0x0000040001027983 */ /* 0x000ea20000300800 */
[----:B------:R3:W-:Y:S01]  /*149e0*/  SYNCS.ARRIVE.TRANS64.A1T0 RZ, [R27+URZ+0x28c50], RZ ;  /* 0x028c50ff1bff79a7 */ /* 0x0007e2000810003f */
[----:B------:R-:W-:Y:S01]  /*149f0*/  BSSY B0, `(.L_x_2404) ;  /* 0x00000f7000007945 */ /* 0x000fe20003800000 */
[----:B--2---:R-:W-:-:S05]  /*14a00*/  VIADD R7, R2, 0xfffffffe ;  /* 0xfffffffe02077836 */ /* 0x004fca0000000000 */
[----:B------:R-:W-:-:S13]  /*14a10*/  ISETP.GE.AND P0, PT, R7, R32, PT ;  /* 0x000000200700720c */ /* 0x000fda0003f06270 */
[----:B---3--:R-:W-:Y:S05]  /*14a20*/  @!P0 BRA `(.L_x_2405) ;  /* 0x0000000c00cc8947 */ /* 0x008fea0003800000 */
[----:B------:R-:W2:Y:S01]  /*14a30*/  LDL.LU R2, [R1+0x14] ;  /* 0x0000140001027983 */ /* 0x000ea20000300800 */
[----:B------:R-:W-:-:S04]  /*14a40*/  LOP3.LUT R29, R17, 0x80, RZ, 0xc0, !PT ;  /* 0x00000080111d7812 */ /* 0x000fc800078ec0ff */
[----:B------:R-:W-:Y:S02]  /*14a50*/  SHF.R.U32.HI R29, RZ, 0x3, R29 ;  /* 0x00000003ff1d7819 */ /* 0x000fe4000001161d */
[----:B--2---:R-:W-:-:S04]  /*14a60*/  LOP3.LUT R30, R2, 0x40, RZ, 0xc0, !PT ;  /* 0x00000040021e7812 */ /* 0x004fc800078ec0ff */
[----:B------:R-:W-:-:S07]  /*14a70*/  SHF.R.U32.HI R30, RZ, 0x2, R30 ;  /* 0x00000002ff1e7819 */ /* 0x000fce000001161e */
.L_x_2418:
[----:B--2---:R-:W2:Y:S01]  /*14a80*/  S2R R2, SR_TID.X ;  /* 0x0000000000027919 */ /* 0x004ea20000002100 */
[----:B---3--:R-:W3:Y:S01]  /*14a90*/  LDC R3, c[0x0][0x430] ;  /* 0x00010c00ff037b82 */ /* 0x008ee20000000800 */
[----:B------:R-:W-:Y:S01]  /*14aa0*/  IMAD R6, R7, 0x40, R31 ;  /* 0x0000004007067824 */ /* 0x000fe200078e021f */
[----:B------:R-:W-:Y:S05]  /*14ab0*/  YIELD ;  /* 0x0000000000007946 */ /* 0x000fea0003800000 */
[----:B0-----:R-:W0:Y:S01]  /*14ac0*/  S2R R4, SR_TID.X ;  /* 0x0000000000047919 */ /* 0x001e220000002100 */
[----:B------:R-:W-:Y:S01]  /*14ad0*/  IMAD.U32 R11, RZ, RZ, UR36 ;  /* 0x00000024ff0b7e24 */ /* 0x000fe2000f8e00ff */
[----:B------:R-:W-:Y:S01]  /*14ae0*/  ULDC UR4, c[0x0][0x430] ;  /* 0x00010c0000047ab9 */ /* 0x000fe20000000800 */
[----:B------:R-:W-:Y:S01]  /*14af0*/  VIADD R24, R24, 0x1 ;  /* 0x0000000118187836 */ /* 0x000fe20000000000 */
[----:B---3--:R-:W-:-:S02]  /*14b00*/  ISETP.NE.AND P0, PT, R3, 0x1, PT ;  /* 0x000000010300780c */ /* 0x008fc40003f05270 */
[----:B--2---:R-:W-:-:S04]  /*14b10*/  LOP3.LUT R2, R2, 0x7f, RZ, 0xc0, !PT ;  /* 0x0000007f02027812 */ /* 0x004fc800078ec0ff */
[----:B------:R-:W-:-:S07]  /*14b20*/  SHF.R.U32.HI R2, RZ, 0x3, R2 ;  /* 0x00000003ff027819 */ /* 0x000fce0000011602 */
[----:B------:R-:W2:Y:S01]  /*14b30*/  @P0 LDC R3, c[0x0][0x434] ;  /* 0x00010d00ff030b82 */ /* 0x000ea20000000800 */
[----:B0-----:R-:W-:-:S05]  /*14b40*/  IMAD.SHL.U32 R4, R4, 0x10, RZ ;  /* 0x0000001004047824 */ /* 0x001fca00078e00ff */
[----:B------:R-:W-:Y:S02]  /*14b50*/  LOP3.LUT R4, R2, 0x70, R4, 0xf8, !PT ;  /* 0x0000007002047812 */ /* 0x000fe400078ef804 */
[----:B------:R-:W0:Y:S02]  /*14b60*/  @P0 LDC R2, c[0x0][0x438] ;  /* 0x00010e00ff020b82 */ /* 0x000e240000000800 */
[C---:B------:R-:W-:Y:S01]  /*14b70*/  ISETP.GT.U32.AND P1, PT, R4.reuse, 0x3f, PT ;  /* 0x0000003f0400780c */ /* 0x040fe20003f24070 */
[----:B------:R-:W-:-:S04]  /*14b80*/  IMAD.IADD R6, R4, 0x1, R6 ;  /* 0x0000000104067824 */ /* 0x000fc800078e0206 */
[----:B------:R-:W-:-:S08]  /*14b90*/  IMAD.MOV.U32 R10, RZ, RZ, R6 ;  /* 0x000000ffff0a7224 */ /* 0x000fd000078e0006 */
[----:B------:R-:W3:Y:S01]  /*14ba0*/  @!P1 LDC.64 R4, c[0x0][0x428] ;  /* 0x00010a00ff049b82 */ /* 0x000ee20000000a00 */
[----:B--2---:R-:W-:-:S07]  /*14bb0*/  @P0 IMAD.HI.U32 R3, R6, R3, RZ ;  /* 0x0000000306030227 */ /* 0x004fce00078e00ff */
[----:B------:R-:W2:Y:S01]  /*14bc0*/  @!P1 LDC.64 R8, c[0x0][0x418] ;  /* 0x00010600ff089b82 */ /* 0x000ea20000000a00 */
[----:B0-----:R-:W-:-:S04]  /*14bd0*/  @P0 SHF.R.U32.HI R10, RZ, R2, R3 ;  /* 0x00000002ff0a0219 */ /* 0x001fc80000011603 */
[--C-:B------:R-:W-:Y:S01]  /*14be0*/  @!P1 SHF.R.S32.HI R3, RZ, 0x1f, R10.reuse ;  /* 0x0000001fff039819 */ /* 0x100fe2000001140a */
[----:B------:R-:W-:-:S04]  /*14bf0*/  @!P1 IMAD.MOV.U32 R2, RZ, RZ, R10 ;  /* 0x000000ffff029224 */ /* 0x000fc800078e000a */
[----:B---3--:R-:W-:-:S04]  /*14c00*/  @!P1 IMAD.WIDE.U32 R2, R28, R4, R2 ;  /* 0x000000041c029225 */ /* 0x008fc800078e0002 */
[----:B------:R-:W-:-:S04]  /*14c10*/  @!P1 IMAD R4, R33, R4, RZ ;  /* 0x0000000421049224 */ /* 0x000fc800078e02ff */
[----:B------:R-:W-:Y:S01]  /*14c20*/  @!P1 IMAD R5, R28, R5, R4 ;  /* 0x000000051c059224 */ /* 0x000fe200078e0204 */
[----:B--2---:R-:W-:Y:S01]  /*14c30*/  @!P1 LEA R8, P0, R2, R8, 0x2 ;  /* 0x0000000802089211 */ /* 0x004fe200078010ff */
[----:B------:R-:W-:-:S03]  /*14c40*/  IMAD.MOV.U32 R4, RZ, RZ, RZ ;  /* 0x000000ffff047224 */ /* 0x000fc600078e00ff */
[----:B------:R-:W-:Y:S01]  /*14c50*/  @!P1 IADD3 R3, R5, R3, RZ ;  /* 0x0000000305039210 */ /* 0x000fe20007ffe0ff */
[----:B------:R-:W-:-:S03]  /*14c60*/  IMAD.MOV R5, RZ, RZ, -R10 ;  /* 0x000000ffff057224 */ /* 0x000fc600078e0a0a */
[----:B------:R-:W-:Y:S01]  /*14c70*/  @!P1 LEA.HI.X R9, R2, R9, R3, 0x2, P0 ;  /* 0x0000000902099211 */ /* 0x000fe200000f1403 */
[----:B------:R-:W-:Y:S01]  /*14c80*/  IMAD R5, R5, UR4, R6 ;  /* 0x0000000405057c24 */ /* 0x000fe2000f8e0206 */
[----:B------:R-:W-:-:S03]  /*14c90*/  ISETP.NE.AND P0, PT, R24, 0x2, PT ;  /* 0x000000021800780c */ /* 0x000fc60003f05270 */
[----:B------:R0:W5:Y:S01]  /*14ca0*/  @!P1 LDG.E R4, desc[UR54][R8.64] ;  /* 0x0000003608049981 */ /* 0x000162000c1e1900 */
[----:B------:R-:W-:Y:S01]  /*14cb0*/  ISETP.NE.AND P1, PT, R11, 0x3, PT ;  /* 0x000000030b00780c */ /* 0x000fe20003f25270 */
[----:B------:R-:W-:Y:S01]  /*14cc0*/  IMAD.MOV.U32 R3, RZ, RZ, R7 ;  /* 0x000000ffff037224 */ /* 0x000fe200078e0007 */
[----:B------:R-:W-:Y:S01]  /*14cd0*/  SEL R2, RZ, 0x1, P0 ;  /* 0x00000001ff027807 */ /* 0x000fe20000000000 */
[----:B------:R-:W-:Y:S01]  /*14ce0*/  VIADD R7, R7, 0xffffffff ;  /* 0xffffffff07077836 */ /* 0x000fe20000000000 */
[----:B------:R-:W-:Y:S02]  /*14cf0*/  SEL R24, R24, RZ, P0 ;  /* 0x000000ff18187207 */ /* 0x000fe40000000000 */
[----:B------:R-:W-:Y:S02]  /*14d00*/  LOP3.LUT R25, R25, R2, RZ, 0x3c, !PT ;  /* 0x0000000219197212 */ /* 0x000fe400078e3cff */
[----:B------:R-:W-:-:S05]  /*14d10*/  ISETP.GT.AND P3, PT, R3, R32, PT ;  /* 0x000000200300720c */ /* 0x000fca0003f64270 */
[----:B01----:R-:W-:Y:S08]  /*14d20*/  @!P1 BRA `(.L_x_2406) ;  /* 0x0000000000049947 */ /* 0x003ff00003800000 */
[----:B------:R-:W-:Y:S01]  /*14d30*/  BPT.TRAP 0x1 ;  /* 0x000000040000795c */ /* 0x000fe20000300000 */
.L_x_2406:
[----:B------:R-:W-:Y:S01]  /*14d40*/  IMAD R6, R24, 0x8, R23 ;  /* 0x0000000818067824 */ /* 0x000fe200078e0217 */
[----:B------:R-:W-:Y:S01]  /*14d50*/  SHF.L.U32 R17, R25, 0x1f, RZ ;  /* 0x0000001f19117819 */ /* 0x000fe200000006ff */
[----:B------:R-:W-:Y:S01]  /*14d60*/  BSSY B1, `(.L_x_2407) ;  /* 0x0000004000017945 */ /* 0x000fe20003800000 */
[----:B------:R-:W-:Y:S02]  /*14d70*/  SHF.R.S32.HI R9, RZ, 0x1f, R5 ;  /* 0x0000001fff097819 */ /* 0x000fe40000011405 */
[----:B------:R-:W0:Y:S02]  /*14d80*/  SYNCS.PHASECHK.TRANS64.TRYWAIT P0, [R6+URZ+0x28c40], R17 ;  /* 0x028c4011060075a7 */ /* 0x000e24000800017f */
[----:B0-----:R-:W-:Y:S05]  /*14d90*/  @!P0 BRA `(.L_x_2408) ;  /* 0x0000003400708947 */ /* 0x001fea0003800000 */
.L_x_2485:
[----:B------:R-:W-:Y:S05]  /*14da0*/  BSYNC B1 ;  /* 0x0000000000017941 */ /* 0x000fea0003800000 */
.L_x_2407:
        /* <DEDUP_REMOVED lines=20> */
[----:B-1----:R-:W-:Y:S01]  /*14ef0*/  LEA.HI.X R27, R2, UR5, R8, 0x1, P0 ;  /* 0x00000005021b7c11 */ /* 0x002fe200080f0c08 */
[----:B------:R-:W-:Y:S01]  /*14f00*/  IMAD R8, R24, 0x1000, R34 ;  /* 0x0000100018087824 */ /* 0x000fe200078e0222 */
[----:B------:R-:W-:Y:S07]  /*14f10*/  BRA.DIV UR4, `(.L_x_2409) ;  /* 0x0000003604247947 */ /* 0x000fee000b800000 */
        /* <DEDUP_REMOVED lines=19> */
.L_x_2495:
        /* <DEDUP_REMOVED lines=8> */
.L_x_2410:
        /* <DEDUP_REMOVED lines=11> */
.L_x_2411:
[----:B------:R2:W-:Y:S01]  /*15180*/  SYNCS.ARRIVE.TRANS64.A1T0 RZ, [R6+URZ+0x28c30], RZ ;  /* 0x028c30ff06ff79a7 */ /* 0x0005e2000810003f */
[----:B------:R-:W-:Y:S05]  /*15190*/  @!P2 BRA `(.L_x_2412) ;  /* 0x000000000004a947 */ /* 0x000fea0003800000 */
[----:B------:R-:W-:Y:S01]  /*151a0*/  BPT.TRAP 0x1 ;  /* 0x000000040000795c */ /* 0x000fe20000300000 */
.L_x_2412:
[----:B------:R-:W3:Y:S01]  /*151b0*/  SYNCS.PHASECHK.TRANS64.TRYWAIT P0, [R6+URZ+0x28c60], R17 ;  /* 0x028c6011060075a7 */ /* 0x000ee2000800017f */
[----:B------:R-:W-:Y:S04]  /*151c0*/  BSSY B1, `(.L_x_2413) ;  /* 0x0000002000017945 */ /* 0x000fe80003800000 */
[----:B---3--:R-:W-:Y:S05]  /*151d0*/  @!P0 BRA `(.L_x_2414) ;  /* 0x0000003400908947 */ /* 0x008fea0003800000 */
.L_x_2496:
[----:B------:R-:W-:Y:S05]  /*151e0*/  BSYNC B1 ;  /* 0x0000000000017941 */ /* 0x000fea0003800000 */
.L_x_2413:
        /* <DEDUP_REMOVED lines=81> */
.L_x_2506:
        /* <DEDUP_REMOVED lines=25> */
.L_x_2416:
        /* <DEDUP_REMOVED lines=11> */
.L_x_2417:
[----:B------:R3:W-:Y:S01]  /*15940*/  SYNCS.ARRIVE.TRANS64.A1T0 RZ, [R6+URZ+0x28c50], RZ ;  /* 0x028c50ff06ff79a7 */ /* 0x0007e2000810003f */
[----:B------:R-:W-:Y:S05]  /*15950*/  @P3 BRA `(.L_x_2418) ;  /* 0xfffffff000483947 */ /* 0x000fea000383ffff */
.L_x_2405:
[----:B------:R-:W-:Y:S05]  /*15960*/  BSYNC B0 ;  /* 0x0000000000007941 */ /* 0x000fea0003800000 */
.L_x_2404:
[----:B------:R-:W4:Y:S01]  /*15970*/  S2R R2, SR_TID.X ;  /* 0x0000000000027919 */ /* 0x000f220000002100 */
[----:B------:R-:W-:Y:S01]  /*15980*/  IADD3 R24, R24, 0x1, RZ ;  /* 0x0000000118187810 */ /* 0x000fe20007ffe0ff */
[----:B------:R-:W-:Y:S03]  /*15990*/  BSSY B0, `(.L_x_2419) ;  /* 0x0000013000007945 */ /* 0x000fe60003800000 */
        /* <DEDUP_REMOVED lines=18> */
.L_x_2420:
[----:B------:R-:W-:Y:S05]  /*15ac0*/  BSYNC B0 ;  /* 0x0000000000007941 */ /* 0x000fea0003800000 */
.L_x_2419:
[----:B------:R-:W-:-:S07]  /*15ad0*/  SEL R24, R24, RZ, P0 ;  /* 0x000000ff18187207 */ /* 0x000fce0000000000 */
.L_x_2379:
[----:B------:R-:W-:Y:S05]  /*15ae0*/  BSYNC B7 ;  /* 0x0000000000077941 */ /* 0x000fea0003800000 */
.L_x_2377:
        /* <DEDUP_REMOVED lines=11> */
.L_x_2421:
        /* <DEDUP_REMOVED lines=17> */
[----:B----4-:R-:W-:Y:S01]  /*15cb0*/  @!P1 IMAD.MOV.U32 R17, RZ, RZ, R2 ;  /* 0x000000ffff119224 */ /* 0x010fe200078e0002 */
[----:B------:R-:W-:-:S04]  /*15cc0*/  ISETP.NE.AND P1, PT, R8, RZ, PT ;  /* 0x000000ff0800720c */ /* 0x000fc80003f25270 */
[----:B------:R-:W0:Y:S02]  /*15cd0*/  SHFL.UP PT, R14, R17, 0x1, RZ ;  /* 0x04200000110e7989 */ /* 0x000e2400000e00ff */
[----:B0-----:R-:W-:-:S05]  /*15ce0*/  SEL R4, R14, RZ, P1 ;  /* 0x000000ff0e047207 */ /* 0x001fca0000800000 */
[----:B------:R-:W-:-:S05]  /*15cf0*/  IMAD.IADD R4, R17, 0x1, R4 ;  /* 0x0000000111047824 */ /* 0x000fca00078e0204 */
[----:B------:R-:W0:Y:S02]  /*15d00*/  SHFL.UP PT, R14, R4, 0x2, RZ ;  /* 0x04400000040e7989 */ /* 0x000e2400000e00ff */
[----:B0-----:R-:W-:-:S05]  /*15d10*/  SEL R5, R14, RZ, P2 ;  /* 0x000000ff0e057207 */ /* 0x001fca0001000000 */
[----:B--23--:R-:W-:Y:S02]  /*15d20*/  IMAD.IADD R6, R4, 0x1, R5 ;  /* 0x0000000104067824 */ /* 0x00cfe400078e0205 */
[----:B------:R-:W-:Y:S04]  /*15d30*/  SHFL.IDX PT, R5, R16, 0x1, 0x1f ;  /* 0x00201f0010057f89 */ /* 0x000fe800000e0000 */
        /* <DEDUP_REMOVED lines=9> */
[----:B------:R0:W2:Y:S02]  /*15dd0*/  SHFL.IDX PT, R14, R2, 0x1f, 0x1f ;  /* 0x03e01f00020e7f89 */ /* 0x0000a400000e0000 */
.L_x_2516:
[----:B------:R-:W-:Y:S02]  /*15de0*/  ULDC UR4, c[0x0][0xc38] ;  /* 0x00030e0000047ab9 */ /* 0x000fe40000000800 */
[----:B------:R-:W-:-:S04]  /*15df0*/  IMAD.U32 R4, RZ, RZ, UR4 ;  /* 0x00000004ff047e24 */ /* 0x000fc8000f8e00ff */
[----:B--2---:R-:W-:-:S04]  /*15e00*/  IMAD R14, R14, R4, RZ ;  /* 0x000000040e0e7224 */ /* 0x004fc800078e02ff */
[----:B------:R-:W-:-:S05]  /*15e10*/  IMAD.IADD R5, R5, 0x1, R14 ;  /* 0x0000000105057824 */ /* 0x000fca00078e020e */
[----:B------:R-:W-:-:S13]  /*15e20*/  ISETP.GT.AND P6, PT, R5, R0, PT ;  /* 0x000000000500720c */ /* 0x000fda0003fc4270 */
[----:B------:R-:W-:Y:S05]  /*15e30*/  @P6 BRA `(.L_x_2424) ;  /* 0x00000000009c6947 */ /* 0x000fea0003800000 */
.L_x_2429:
        /* <DEDUP_REMOVED lines=14> */
.L_x_2427:
[----:B------:R-:W-:Y:S05]  /*15f20*/  BSYNC B0 ;  /* 0x0000000000007941 */ /* 0x000fea0003800000 */
.L_x_2426:
        /* <DEDUP_REMOVED lines=17> */
[----:B------:R0:W2:Y:S02]  /*16040*/  SHFL.IDX PT, R14, R2, 0x1f, 0x1f ;  /* 0x03e01f00020e7f89 */ /* 0x0000a400000e0000 */
.L_x_2524:
[----:B------:R-:W-:Y:S02]  /*16050*/  ULDC UR4, c[0x0][0xc38] ;  /* 0x00030e0000047ab9 */ /* 0x000fe40000000800 */
[----:B------:R-:W-:-:S04]  /*16060*/  IMAD.U32 R4, RZ, RZ, UR4 ;  /* 0x00000004ff047e24 */ /* 0x000fc8000f8e00ff */
[----:B--2---:R-:W-:-:S04]  /*16070*/  IMAD R14, R14, R4, RZ ;  /* 0x000000040e0e7224 */ /* 0x004fc800078e02ff */
[----:B------:R-:W-:-:S05]  /*16080*/  IMAD.IADD R5, R14, 0x1, R5 ;  /* 0x000000010e057824 */ /* 0x000fca00078e0205 */
[----:B------:R-:W-:-:S13]  /*16090*/  ISETP.GT.AND P6, PT, R5, R0, PT ;  /* 0x000000000500720c */ /* 0x000fda0003fc4270 */
[----:B------:R-:W-:Y:S05]  /*160a0*/  @!P6 BRA `(.L_x_2429) ;  /* 0xfffffffc0064e947 */ /* 0x000fea000383ffff */
.L_x_2424:
        /* <DEDUP_REMOVED lines=8> */
.L_x_2528:
[----:B------:R-:W-:Y:S01]  /*16130*/  ISETP.NE.AND P0, PT, R3, RZ, PT ;  /* 0x000000ff0300720c */ /* 0x000fe20003f05270 */
[----:B------:R-:W-:-:S12]  /*16140*/  IMAD.MOV.U32 R14, RZ, RZ, RZ ;  /* 0x000000ffff0e7224 */ /* 0x000fd800078e00ff */
[----:B------:R-:W-:Y:S05]  /*16150*/  @!P0 BRA `(.L_x_2431) ;  /* 0x0000000000108947 */ /* 0x000fea0003800000 */
[----:B------:R-:W-:Y:S01]  /*16160*/  UMOV UR4, 0xffffffff ;  /* 0xffffffff00047882 */ /* 0x000fe20000000000 */
[----:B------:R-:W-:Y:S02]  /*16170*/  VIADD R12, R6, 0xffffffff ;  /* 0xffffffff060c7836 */ /* 0x000fe40000000000 */
[----:B------:R-:W-:Y:S05]  /*16180*/  BRA.DIV UR4, `(.L_x_2432) ;  /* 0x0000003604bc7947 */ /* 0x000fea000b800000 */
[----:B------:R4:W0:Y:S02]  /*16190*/  SHFL.IDX PT, R14, R2, R12, 0x1f ;  /* 0x00001f0c020e7589 */ /* 0x00082400000e0000 */
.L_x_2431:
[----:B0---4-:R-:W0:Y:S01]  /*161a0*/  LDC.64 R2, c[0x0][0xc90] ;  /* 0x00032400ff027b82 */ /* 0x011e220000000a00 */
[----:B------:R-:W-:-:S04]  /*161b0*/  IMAD.IADD R19, R6, 0x1, R19 ;  /* 0x0000000106137824 */ /* 0x000fc800078e0213 */
[----:B0-----:R-:W-:-:S05]  /*161c0*/  IMAD.WIDE R2, R19, 0x4, R2 ;  /* 0x0000000413027825 */ /* 0x001fca00078e0202 */
[----:B------:R0:W2:Y:S01]  /*161d0*/  LDG.E R7, desc[UR54][R2.64] ;  /* 0x0000003602077981 */ /* 0x0000a2000c1e1900 */
[----:B------:R-:W-:Y:S02]  /*161e0*/  IMAD R16, R14, R4, R5 ;  /* 0x000000040e107224 */ /* 0x000fe400078e0205 */
[----:B0-----:R-:W-:Y:S02]  /*161f0*/  IMAD.MOV.U32 R2, RZ, RZ, RZ ;  /* 0x000000ffff027224 */ /* 0x001fe400078e00ff */
[----:B--23--:R-:W-:-:S05]  /*16200*/  IMAD R6, R17, R7, RZ ;  /* 0x0000000711067224 */ /* 0x00cfca00078e02ff */
[----:B------:R-:W-:-:S04]  /*16210*/  IABS R8, R6 ;  /* 0x0000000600087213 */ /* 0x000fc80000000000 */
[----:B------:R-:W0:Y:S08]  /*16220*/  I2F.RP R9, R8 ;  /* 0x0000000800097306 */ /* 0x000e300000209400 */
[----:B0-----:R-:W0:Y:S02]  /*16230*/  MUFU.RCP R9, R9 ;  /* 0x0000000900097308 */ /* 0x001e240000001000 */
[----:B0-----:R-:W-:-:S06]  /*16240*/  VIADD R10, R9, 0xffffffe ;  /* 0x0ffffffe090a7836 */ /* 0x001fcc0000000000 */
[----:B------:R-:W0:Y:S02]  /*16250*/  F2I.FTZ.U32.TRUNC.NTZ R3, R10 ;  /* 0x0000000a00037305 */ /* 0x000e24000021f000 */
[----:B0-----:R-:W-:-:S05]  /*16260*/  IADD3 R11, RZ, -R3, RZ ;  /* 0x80000003ff0b7210 */ /* 0x001fca0007ffe0ff */
[----:B------:R-:W-:-:S04]  /*16270*/  IMAD R5, R11, R8, RZ ;  /* 0x000000080b057224 */ /* 0x000fc800078e02ff */
[----:B------:R-:W-:-:S04]  /*16280*/  IMAD.HI.U32 R2, R3, R5, R2 ;  /* 0x0000000503027227 */ /* 0x000fc800078e0002 */
[----:B------:R-:W-:Y:S01]  /*16290*/  IMAD.IADD R5, R0, 0x1, -R16 ;  /* 0x0000000100057824 */ /* 0x000fe200078e0a10 */
[----:B------:R-:W-:-:S04]  /*162a0*/  IABS R0, R6 ;  /* 0x0000000600007213 */ /* 0x000fc80000000000 */
[----:B------:R-:W-:Y:S01]  /*162b0*/  IABS R3, R5 ;  /* 0x0000000500037213 */ /* 0x000fe20000000000 */
[----:B------:R-:W-:-:S04]  /*162c0*/  IMAD.MOV R0, RZ, RZ, -R0 ;  /* 0x000000ffff007224 */ /* 0x000fc800078e0a00 */
        /* <DEDUP_REMOVED lines=12> */
[----:B------:R-:W-:Y:S02]  /*16390*/  IMAD R0, R7, R2, RZ ;  /* 0x0000000207007224 */ /* 0x000fe400078e02ff */
[----:B------:R-:W-:Y:S02]  /*163a0*/  IMAD.MOV R2, RZ, RZ, -R2 ;  /* 0x000000ffff027224 */ /* 0x000fe400078e0a02 */
[----:B------:R-:W-:Y:S02]  /*163b0*/  IMAD.MOV R3, RZ, RZ, -R0 ;  /* 0x000000ffff037224 */ /* 0x000fe400078e0a00 */
[----:B------:R-:W-:-:S03]  /*163c0*/  IMAD R5, R6, R2, R5 ;  /* 0x0000000206057224 */ /* 0x000fc600078e0205 */
[----:B------:R-:W-:-:S04]  /*163d0*/  VIADDMNMX R4, R3, R4, R7, PT ;  /* 0x0000000403047246 */ /* 0x000fc80003800107 */
[-C--:B------:R-:W-:Y:S02]  /*163e0*/  IABS R7, R4.reuse ;  /* 0x0000000400077213 */ /* 0x080fe40000000000 */
[----:B------:R-:W-:Y:S02]  /*163f0*/  IABS R6, R4 ;  /* 0x0000000400067213 */ /* 0x000fe40000000000 */
[----:B------:R-:W0:Y:S03]  /*16400*/  I2F.RP R8, R7 ;  /* 0x0000000700087306 */ /* 0x000e260000209400 */
[----:B------:R-:W-:-:S05]  /*16410*/  IMAD.MOV R6, RZ, RZ, -R6 ;  /* 0x000000ffff067224 */ /* 0x000fca00078e0a06 */
[----:B0-----:R-:W0:Y:S02]  /*16420*/  MUFU.RCP R8, R8 ;  /* 0x0000000800087308 */ /* 0x001e240000001000 */
[----:B0-----:R-:W-:-:S06]  /*16430*/  IADD3 R3, R8, 0xffffffe, RZ ;  /* 0x0ffffffe08037810 */ /* 0x001fcc0007ffe0ff */
[----:B------:R-:W0:Y:S02]  /*16440*/  F2I.FTZ.U32.TRUNC.NTZ R3, R3 ;  /* 0x0000000300037305 */ /* 0x000e24000021f000 */
[----:B0-----:R-:W-:-:S04]  /*16450*/  IMAD.MOV R2, RZ, RZ, -R3 ;  /* 0x000000ffff027224 */ /* 0x001fc800078e0a03 */
[----:B------:R-:W-:Y:S02]  /*16460*/  IMAD R9, R2, R7, RZ ;  /* 0x0000000702097224 */ /* 0x000fe400078e02ff */
[----:B------:R-:W-:-:S04]  /*16470*/  IMAD.MOV.U32 R2, RZ, RZ, RZ ;  /* 0x000000ffff027224 */ /* 0x000fc800078e00ff */
[----:B------:R-:W-:Y:S01]  /*16480*/  IMAD.HI.U32 R2, R3, R9, R2 ;  /* 0x0000000903027227 */ /* 0x000fe200078e0002 */
[----:B------:R-:W-:Y:S02]  /*16490*/  IABS R9, R5 ;  /* 0x0000000500097213 */ /* 0x000fe40000000000 */
[C---:B------:R-:W-:Y:S01]  /*164a0*/  LOP3.LUT R3, R5.reuse, R4, RZ, 0x3c, !PT ;  /* 0x0000000405037212 */ /* 0x040fe200078e3cff */
[----:B------:R-:W-:Y:S02]  /*164b0*/  IMAD.IADD R5, R5, 0x1, R0 ;  /* 0x0000000105057824 */ /* 0x000fe400078e0200 */
[----:B------:R-:W-:Y:S01]  /*164c0*/  IMAD.HI.U32 R2, R2, R9, RZ ;  /* 0x0000000902027227 */ /* 0x000fe200078e00ff */
[----:B------:R-:W-:-:S03]  /*164d0*/  ISETP.GE.AND P2, PT, R3, RZ, PT ;  /* 0x000000ff0300720c */ /* 0x000fc60003f46270 */
[----:B------:R-:W-:-:S05]  /*164e0*/  IMAD R6, R2, R6, R9 ;  /* 0x0000000602067224 */ /* 0x000fca00078e0209 */
[----:B------:R-:W-:-:S13]  /*164f0*/  ISETP.GT.U32.AND P1, PT, R7, R6, PT ;  /* 0x000000060700720c */ /* 0x000fda0003f24070 */
[----:B------:R-:W-:Y:S02]  /*16500*/  @!P1 IMAD.IADD R6, R6, 0x1, -R7 ;  /* 0x0000000106069824 */ /* 0x000fe400078e0a07 */
[----:B------:R-:W-:Y:S01]  /*16510*/  @!P1 VIADD R2, R2, 0x1 ;  /* 0x0000000102029836 */ /* 0x000fe20000000000 */
[----:B------:R-:W-:Y:S02]  /*16520*/  ISETP.NE.AND P1, PT, R4, RZ, PT ;  /* 0x000000ff0400720c */ /* 0x000fe40003f25270 */
[----:B------:R-:W-:-:S13]  /*16530*/  ISETP.GE.U32.AND P0, PT, R6, R7, PT ;  /* 0x000000070600720c */ /* 0x000fda0003f06070 */
[----:B------:R-:W-:-:S05]  /*16540*/  @P0 VIADD R2, R2, 0x1 ;  /* 0x0000000102020836 */ /* 0x000fca0000000000 */
[----:B------:R-:W-:Y:S02]  /*16550*/  @!P2 IADD3 R2, -R2, RZ, RZ ;  /* 0x000000ff0202a210 */ /* 0x000fe40007ffe1ff */
[----:B------:R-:W-:Y:S01]  /*16560*/  @!P1 LOP3.LUT R2, RZ, R4, RZ, 0x33, !PT ;  /* 0x00000004ff029212 */ /* 0x000fe200078e33ff */
[----:B------:R-:W-:-:S04]  /*16570*/  IMAD.MOV R4, RZ, RZ, -R4 ;  /* 0x000000ffff047224 */ /* 0x000fc800078e0a04 */
[----:B------:R-:W-:Y:S01]  /*16580*/  IMAD R18, R2, R4, R5 ;  /* 0x0000000402127224 */ /* 0x000fe200078e0205 */
[----:B------:R-:W-:-:S05]  /*16590*/  LOP3.LUT R2, RZ, R2, RZ, 0x33, !PT ;  /* 0x00000002ff027212 */ /* 0x000fca00078e33ff */
[----:B------:R-:W-:Y:S01]  /*165a0*/  IMAD.IADD R17, R17, 0x1, R2 ;  /* 0x0000000111117824 */ /* 0x000fe200078e0202 */
[----:B------:R-:W-:Y:S06]  /*165b0*/  BRA `(.L_x_2433) ;  /* 0x00000000001c7947 */ /* 0x000fec0003800000 */
.L_x_2425:
[----:B------:R-:W-:Y:S01]  /*165c0*/  UMOV UR4, URZ ;  /* 0x0000003f00047c82 */ /* 0x000fe20008000000 */
[----:B------:R-:W-:Y:S01]  /*165d0*/  UMOV UR5, URZ ;  /* 0x0000003f00057c82 */ /* 0x000fe20008000000 */
[----:B------:R-:W-:Y:S01]  /*165e0*/  ULDC UR6, c[0x0][0xc3c] ;  /* 0x00030f0000067ab9 */ /* 0x000fe20000000800 */
[----:B------:R-:W-:Y:S02]  /*165f0*/  IMAD.MOV.U32 R16, RZ, RZ, R0 ;  /* 0x000000ffff107224 */ /* 0x000fe400078e0000 */
[----:B------:R-:W-:Y:S02]  /*16600*/  IMAD.U32 R17, RZ, RZ, UR4 ;  /* 0x00000004ff117e24 */ /* 0x000fe4000f8e00ff */
[----:B------:R-:W-:Y:S02]  /*16610*/  IMAD.U32 R18, RZ, RZ, UR5 ;  /* 0x00000005ff127e24 */ /* 0x000fe4000f8e00ff */
[----:B------:R-:W-:-:S07]  /*16620*/  IMAD.U32 R19, RZ, RZ, UR6 ;  /* 0x00000006ff137e24 */ /* 0x000fce000f8e00ff */
.L_x_2433:
        /* <DEDUP_REMOVED lines=10> */
.L_x_2422:
[----:B------:R-:W-:Y:S02]  /*166d0*/  ULDC UR4, c[0x0][0xc3c] ;  /* 0x00030f0000047ab9 */ /* 0x000fe40000000800 */
[----:B0-----:R-:W-:-:S13]  /*166e0*/  ISETP.GE.AND P0, PT, R19, UR4, PT ;  /* 0x0000000413007c0c */ /* 0x001fda000bf06270 */
[----:B------:R-:W-:Y:S05]  /*166f0*/  @!P0 BRA `(.L_x_2434) ;  /* 0xffffffb400448947 */ /* 0x000fea000383ffff */
[----:B------:R-:W-:Y:S05]  /*16700*/  BSYNC B8 ;  /* 0x0000000000087941 */ /* 0x000fea0003800000 */
.L_x_2365:
[----:B------:R-:W5:Y:S01]  /*16710*/  LDL.LU R0, [R1+0x10] ;  /* 0x0000100001007983 */ /* 0x000f620000300800 */
[----:B------:R-:W-:Y:S01]  /*16720*/  BSSY B0, `(.L_x_2435) ;  /* 0x000000b000007945 */ /* 0x000fe20003800000 */
[----:B------:R-:W1:Y:S01]  /*16730*/  S2R R5, SR_CgaCtaId ;  /* 0x0000000000057919 */ /* 0x000e620000008800 */
[----:B-----5:R-:W-:-:S04]  /*16740*/  IADD3 R0, R0, 0x1, RZ ;  /* 0x0000000100007810 */ /* 0x020fc80007ffe0ff */
[----:B0-----:R-:W-:-:S04]  /*16750*/  LEA.HI R2, R0, R0, RZ, 0x1 ;  /* 0x0000000000027211 */ /* 0x001fc800078f08ff */
[----:B------:R-:W-:Y:S02]  /*16760*/  LOP3.LUT R3, R2, 0xfffffffe, RZ, 0xc0, !PT ;  /* 0xfffffffe02037812 */ /* 0x000fe400078ec0ff */
[----:B------:R-:W-:-:S03]  /*16770*/  MOV R2, 0x400 ;  /* 0x0000040000027802 */ /* 0x000fc60000000f00 */
[----:B------:R-:W-:Y:S01]  /*16780*/  IMAD.IADD R0, R0, 0x1, -R3 ;  /* 0x0000000100007824 */ /* 0x000fe200078e0a03 */
[----:B-1----:R-:W-:-:S04]  /*16790*/  LEA R5, R5, R2, 0x18 ;  /* 0x0000000205057211 */ /* 0x002fc800078ec0ff */
[----:B------:R-:W-:-:S04]  /*167a0*/  SHF.L.U32 R0, R0, 0x1f, RZ ;  /* 0x0000001f00007819 */ /* 0x000fc800000006ff */
[----:B------:R-:W0:Y:S02]  /*167b0*/  SYNCS.PHASECHK.TRANS64.TRYWAIT P0, [R5+URZ+0x28c20], R0 ;  /* 0x028c2000050075a7 */ /* 0x000e24000800017f */
[----:B0-----:R-:W-:Y:S05]  /*167c0*/  @!P0 BRA `(.L_x_2436) ;  /* 0x0000003000508947 */ /* 0x001fea0003800000 */
.L_x_2531:
[----:B------:R-:W-:Y:S05]  /*167d0*/  BSYNC B0 ;  /* 0x0000000000007941 */ /* 0x000fea0003800000 */
.L_x_2435:
[----:B------:R-:W-:-:S03]  /*167e0*/  UMOV UR4, 0xffffffff ;  /* 0xffffffff00047882 */ /* 0x000fc60000000000 */
[----:B------:R-:W-:Y:S05]  /*167f0*/  BRA.DIV UR4, `(.L_x_2437) ;  /* 0x0000003204587947 */ /* 0x000fea000b800000 */
[----:B0-----:R-:W0:Y:S02]  /*16800*/  S2R R0, SR_TID.X ;  /* 0x0000000000007919 */ /* 0x001e240000002100 */
[----:B0-----:R-:W-:-:S04]  /*16810*/  SHF.R.U32.HI R0, RZ, 0x5, R0 ;  /* 0x00000005ff007819 */ /* 0x001fc80000011600 */
[----:B------:R-:W-:-:S05]  /*16820*/  LOP3.LUT R0, R0, 0x3, RZ, 0xc0, !PT ;  /* 0x0000000300007812 */ /* 0x000fca00078ec0ff */
[----:B------:R0:W1:Y:S02]  /*16830*/  SHFL.IDX PT, R14, R0, RZ, 0x1f ;  /* 0x00001fff000e7589 */ /* 0x00006400000e0000 */
.L_x_2534:
[----:B-1----:R-:W-:Y:S01]  /*16840*/  ISETP.NE.AND P0, PT, R14, RZ, PT ;  /* 0x000000ff0e00720c */ /* 0x002fe20003f05270 */
[----:B------:R-:W-:-:S12]  /*16850*/  BSSY B0, `(.L_x_2438) ;  /* 0x0000024000007945 */ /* 0x000fd80003800000 */
[----:B------:R-:W-:Y:S05]  /*16860*/  @P0 BRA `(.L_x_2439) ;  /* 0x0000000000880947 */ /* 0x000fea0003800000 */
[----:B------:R-:W-:-:S03]  /*16870*/  UMOV UR4, 0xffffffff ;  /* 0xffffffff00047882 */ /* 0x000fc60000000000 */
[----:B------:R-:W-:Y:S05]  /*16880*/  BRA.DIV UR4, `(.L_x_2440) ;  /* 0x0000003204687947 */ /* 0x000fea000b800000 */
[----:B------:R-:W-:-:S13]  /*16890*/  ELECT P6, URZ, PT ;  /* 0x00000000003f782f */ /* 0x000fda00038c0000 */
.L_x_2537:
[----:B------:R-:W-:Y:S05]  /*168a0*/  @!P6 BRA `(.L_x_2439) ;  /* 0x000000000078e947 */ /* 0x000fea0003800000 */
[----:B------:R-:W-:-:S06]  /*168b0*/  ULOP3.LUT UR4, UR39, 0x2, URZ, 0xfc, !UPT ;  /* 0x0000000227047892 */ /* 0x000fcc000f8efc3f */
[----:B0-----:R-:W-:-:S05]  /*168c0*/  IMAD.U32 R0, RZ, RZ, UR4 ;  /* 0x00000004ff007e24 */ /* 0x001fca000f8e00ff */
[----:B------:R-:W-:-:S13]  /*168d0*/  ISETP.NE.AND P0, PT, R0, 0x3, PT ;  /* 0x000000030000780c */ /* 0x000fda0003f05270 */
[----:B------:R-:W-:Y:S05]  /*168e0*/  @!P0 BRA `(.L_x_2441) ;  /* 0x0000000000048947 */ /* 0x000fea0003800000 */
[----:B------:R-:W-:Y:S01]  /*168f0*/  BPT.TRAP 0x1 ;  /* 0x000000040000795c */ /* 0x000fe20000300000 */
.L_x_2441:
[C---:B------:R-:W-:Y:S01]  /*16900*/  IMAD R3, R24.reuse, 0x8, R5 ;  /* 0x0000000818037824 */ /* 0x040fe200078e0205 */
[----:B------:R-:W-:Y:S01]  /*16910*/  SHF.L.U32 R2, R25, 0x1f, RZ ;  /* 0x0000001f19027819 */ /* 0x000fe200000006ff */
[----:B------:R-:W-:-:S03]  /*16920*/  VIADD R24, R24, 0x1 ;  /* 0x0000000118187836 */ /* 0x000fc60000000000 */
[----:B------:R-:W0:Y:S02]  /*16930*/  SYNCS.PHASECHK.TRANS64.TRYWAIT P1, [R3+URZ+0x28c40], R2 ;  /* 0x028c4002030075a7 */ /* 0x000e24000802017f */
[----:B------:R-:W-:-:S04]  /*16940*/  ISETP.NE.AND P2, PT, R24, 0x2, PT ;  /* 0x000000021800780c */ /* 0x000fc80003f45270 */
[----:B------:R-:W-:Y:S01]  /*16950*/  SEL R0, RZ, 0x1, P2 ;  /* 0x00000001ff007807 */ /* 0x000fe20001000000 */
[----:B0-----:R-:W-:Y:S08]  /*16960*/  @!P1 BRA `(.L_x_2442) ;  /* 0x0000003000509947 */ /* 0x001ff00003800000 */
.L_x_2538:
[----:B------:R-:W-:Y:S02]  /*16970*/  SEL R24, R24, RZ, P2 ;  /* 0x000000ff18187207 */ /* 0x000fe40001000000 */
[----:B------:R-:W-:Y:S01]  /*16980*/  LOP3.LUT R0, R25, R0, RZ, 0x3c, !PT ;  /* 0x0000000019007212 */ /* 0x000fe200078e3cff */
[----:B------:R-:W-:Y:S06]  /*16990*/  @!P0 BRA `(.L_x_2443) ;  /* 0x0000000000048947 */ /* 0x000fec0003800000 */
[----:B------:R-:W-:Y:S01]  /*169a0*/  BPT.TRAP 0x1 ;  /* 0x000000040000795c */ /* 0x000fe20000300000 */
.L_x_2443:
[----:B------:R-:W-:Y:S01]  /*169b0*/  IMAD R5, R24, 0x8, R5 ;  /* 0x0000000818057824 */ /* 0x000fe200078e0205 */
[----:B------:R-:W-:-:S04]  /*169c0*/  SHF.L.U32 R0, R0, 0x1f, RZ ;  /* 0x0000001f00007819 */ /* 0x000fc800000006ff */
[----:B------:R-:W1:Y:S02]  /*169d0*/  SYNCS.PHASECHK.TRANS64.TRYWAIT P1, [R5+URZ+0x28c40], R0 ;  /* 0x028c4000050075a7 */ /* 0x000e64000802017f */
[----:B-1----:R-:W-:Y:S05]  /*169e0*/  @!P1 BRA `(.L_x_2444) ;  /* 0x0000003000449947 */ /* 0x002fea0003800000 */
.L_x_2539:
[----:B------:R-:W-:Y:S05]  /*169f0*/  @!P0 BRA `(.L_x_2445) ;  /* 0x0000000000048947 */ /* 0x000fea0003800000 */
[----:B------:R-:W-:Y:S01]  /*16a00*/  BPT.TRAP 0x1 ;  /* 0x000000040000795c */ /* 0x000fe20000300000 */
.L_x_2445:
[----:B------:R-:W5:Y:S02]  /*16a10*/  SYNCS.PHASECHK.TRANS64.TRYWAIT P1, [R3+URZ+0x28c60], R2 ;  /* 0x028c6002030075a7 */ /* 0x000f64000802017f */
[----:B-----5:R-:W-:Y:S05]  /*16a20*/  @!P1 BRA `(.L_x_2446) ;  /* 0x0000003000489947 */ /* 0x020fea0003800000 */
.L_x_2540:
[----:B------:R-:W-:Y:S05]  /*16a30*/  @!P0 BRA `(.L_x_2447) ;  /* 0x0000000000048947 */ /* 0x000fea0003800000 */
[----:B------:R-:W-:Y:S01]  /*16a40*/  BPT.TRAP 0x1 ;  /* 0x000000040000795c */ /* 0x000fe20000300000 */
.L_x_2447:
[----:B------:R0:W0:Y:S02]  /*16a50*/  SYNCS.PHASECHK.TRANS64.TRYWAIT P0, [R5+URZ+0x28c60], R0 ;  /* 0x028c6000050075a7 */ /* 0x000024000800017f */
[----:B0-----:R-:W-:Y:S05]  /*16a60*/  @!P0 NANOSLEEP.SYNCS 0x989680 ;  /* 0x009896800000895d */ /* 0x001fea0003900000 */
[----:B------:R-:W0:Y:S02]  /*16a70*/  @!P0 SYNCS.PHASECHK.TRANS64 P0, [R5+URZ+0x28c60], R0 ;  /* 0x028c6000050085a7 */ /* 0x000e24000800007f */
[----:B0-----:R-:W-:Y:S05]  /*16a80*/  @!P0 BRA `(.L_x_2447) ;  /* 0xfffffffc00f08947 */ /* 0x001fea000383ffff */
.L_x_2439:
[----:B------:R-:W-:Y:S05]  /*16a90*/  BSYNC B0 ;  /* 0x0000000000007941 */ /* 0x000fea0003800000 */
.L_x_2438:
[----:B------:R-:W-:Y:S05]  /*16aa0*/  EXIT ;  /* 0x000000000000794d */ /* 0x000fea0003800000 */
.L_x_2250:
[----:B0-----:R-:W-:-:S04]  /*16ab0*/  IMAD.U32 R6, RZ, RZ, UR21 ;  /* 0x00000015ff067e24 */ /* 0x001fc8000f8e00ff */
[----:B------:R0:W1:Y:S03]  /*16ac0*/  SYNCS.PHASECHK.TRANS64.TRYWAIT P1, [R6+URZ+0x28c50], R3 ;  /* 0x028c5003060075a7 */ /* 0x000066000802017f */
[----:B-1----:R-:W-:Y:S05]  /*16ad0*/  @!P1 NANOSLEEP.SYNCS 0x989680 ;  /* 0x009896800000995d */ /* 0x002fea0003900000 */
[----:B------:R-:W1:Y:S02]  /*16ae0*/  @!P1 SYNCS.PHASECHK.TRANS64 P1, [R6+URZ+0x28c50], R3 ;  /* 0x028c5003060095a7 */ /* 0x000e64000802007f */
[----:B-1----:R-:W-:Y:S05]  /*16af0*/  @!P1 BRA `(.L_x_2250) ;  /* 0xfffffffc00ec9947 */ /* 0x002fea000383ffff */
[----:B------:R-:W-:Y:S05]  /*16b00*/  BRA `(.L_x_2448) ;  /* 0xfffffeb000b87947 */ /* 0x000fea000383ffff */
.L_x_2256:
[----:B-1----:R-:W-:-:S04]  /*16b10*/  IMAD.U32 R5, RZ, RZ, UR21 ;  /* 0x00000015ff057e24 */ /* 0x002fc8000f8e00ff */
[----:B------:R1:W2:Y:S03]  /*16b20*/  SYNCS.PHASECHK.TRANS64.TRYWAIT P1, [R5+URZ+0x28c50], R4 ;  /* 0x028c5004050075a7 */ /* 0x0002a6000802017f */
[----:B--2---:R-:W-:Y:S05]  /*16b30*/  @!P1 NANOSLEEP.SYNCS 0x989680 ;  /* 0x009896800000995d */ /* 0x004fea0003900000 */
[----:B------:R-:W2:Y:S02]  /*16b40*/  @!P1 SYNCS.PHASECHK.TRANS64 P1, [R5+URZ+0x28c50], R4 ;  /* 0x028c5004050095a7 */ /* 0x000ea4000802007f */
[----:B--2---:R-:W-:Y:S05]  /*16b50*/  @!P1 BRA `(.L_x_2256) ;  /* 0xfffffffc00ec9947 */ /* 0x004fea000383ffff */
[----:B------:R-:W-:Y:S05]  /*16b60*/  BRA `(.L_x_2255) ;  /* 0xfffffebc00b07947 */ /* 0x000fea000383ffff */
.L_x_2266:
[----:B0-----:R-:W-:-:S04]  /*16b70*/  MOV R3, UR41 ;  /* 0x0000002900037c02 */ /* 0x001fc80008000f00 */
[----:B------:R0:W1:Y:S03]  /*16b80*/  SYNCS.PHASECHK.TRANS64.TRYWAIT P1, [R3+URZ+0x28c00], R0 ;  /* 0x028c0000030075a7 */ /* 0x000066000802017f */
[----:B-1----:R-:W-:Y:S05]  /*16b90*/  @!P1 NANOSLEEP.SYNCS 0x989680 ;  /* 0x009896800000995d */ /* 0x002fea0003900000 */
[----:B------:R-:W1:Y:S02]  /*16ba0*/  @!P1 SYNCS.PHASECHK.TRANS64 P1, [R3+URZ+0x28c00], R0 ;  /* 0x028c0000030095a7 */ /* 0x000e64000802007f */
[----:B-1----:R-:W-:Y:S05]  /*16bb0*/  @!P1 BRA `(.L_x_2266) ;  /* 0xfffffffc00ec9947 */ /* 0x002fea000383ffff */
[----:B------:R-:W-:Y:S05]  /*16bc0*/  BRA `(.L_x_2449) ;  /* 0xfffffed400247947 */ /* 0x000fea000383ffff */
.L_x_2270:
[----:B--2---:R2:W3:Y:S02]  /*16bd0*/  SYNCS.PHASECHK.TRANS64.TRYWAIT P1, [R7+URZ+0x28c30], R8 ;  /* 0x028c3008070075a7 */ /* 0x0044e4000802017f */
[----:B---3--:R-:W-:Y:S05]  /*16be0*/  @!P1 NANOSLEEP.SYNCS 0x989680 ;  /* 0x009896800000995d */ /* 0x008fea0003900000 */
[----:B------:R-:W3:Y:S02]  /*16bf0*/  @!P1 SYNCS.PHASECHK.TRANS64 P1, [R7+URZ+0x28c30], R8 ;  /* 0x028c3008070095a7 */ /* 0x000ee4000802007f */
[----:B---3--:R-:W-:Y:S05]  /*16c00*/  @!P1 BRA `(.L_x_2270) ;  /* 0xfffffffc00f09947 */ /* 0x008fea000383ffff */
[----:B------:R-:W-:Y:S05]  /*16c10*/  BRA `(.L_x_2269) ;  /* 0xfffffed400407947 */ /* 0x000fea000383ffff */
.L_x_2283:
[----:B--2---:R2:W3:Y:S02]  /*16c20*/  SYNCS.PHASECHK.TRANS64.TRYWAIT P1, [R7+URZ+0x28c50], R8 ;  /* 0x028c5008070075a7 */ /* 0x0044e4000802017f */
[----:B---3--:R-:W-:Y:S05]  /*16c30*/  @!P1 NANOSLEEP.SYNCS 0x989680 ;  /* 0x009896800000995d */ /* 0x008fea0003900000 */
[----:B------:R-:W3:Y:S02]  /*16c40*/  @!P1 SYNCS.PHASECHK.TRANS64 P1, [R7+URZ+0x28c50], R8 ;  /* 0x028c5008070095a7 */ /* 0x000ee4000802007f */
[----:B---3--:R-:W-:Y:S05]  /*16c50*/  @!P1 BRA `(.L_x_2283) ;  /* 0xfffffffc00f09947 */ /* 0x008fea000383ffff */
[----:B------:R-:W-:Y:S05]  /*16c60*/  BRA `(.L_x_2282) ;  /* 0xfffffef000e07947 */ /* 0x000fea000383ffff */
.L_x_2292:
[----:B--2---:R-:W-:-:S04]  /*16c70*/  IMAD.U32 R6, RZ, RZ, UR22 ;  /* 0x00000016ff067e24 */ /* 0x004fc8000f8e00ff */
[----:B------:R2:W3:Y:S03]  /*16c80*/  SYNCS.PHASECHK.TRANS64.TRYWAIT P1, [R6+URZ+0x28c30], R7 ;  /* 0x028c3007060075a7 */ /* 0x0004e6000802017f */
[----:B---3--:R-:W-:Y:S05]  /*16c90*/  @!P1 NANOSLEEP.SYNCS 0x989680 ;  /* 0x009896800000995d */ /* 0x008fea0003900000 */
[----:B------:R-:W3:Y:S02]  /*16ca0*/  @!P1 SYNCS.PHASECHK.TRANS64 P1, [R6+URZ+0x28c30], R7 ;  /* 0x028c3007060095a7 */ /* 0x000ee4000802007f */
[----:B---3--:R-:W-:Y:S05]  /*16cb0*/  @!P1 BRA `(.L_x_2292) ;  /* 0xfffffffc00ec9947 */ /* 0x008fea000383ffff */
[----:B------:R-:W-:Y:S05]  /*16cc0*/  BRA `(.L_x_2291) ;  /* 0xfffffef800587947 */ /* 0x000fea000383ffff */
.L_x_2305:
[----:B--2---:R-:W-:-:S04]  /*16cd0*/  IMAD.U32 R10, RZ, RZ, UR22 ;  /* 0x00000016ff0a7e24 */ /* 0x004fc8000f8e00ff */
[----:B------:R2:W3:Y:S03]  /*16ce0*/  SYNCS.PHASECHK.TRANS64.TRYWAIT P1, [R10+URZ+0x28c50], R7 ;  /* 0x028c50070a0075a7 */ /* 0x0004e6000802017f */
[----:B---3--:R-:W-:Y:S05]  /*16cf0*/  @!P1 NANOSLEEP.SYNCS 0x989680 ;  /* 0x009896800000995d */ /* 0x008fea0003900000 */
[----:B------:R-:W3:Y:S02]  /*16d00*/  @!P1 SYNCS.PHASECHK.TRANS64 P1, [R10+URZ+0x28c50], R7 ;  /* 0x028c50070a0095a7 */ /* 0x000ee4000802007f */
[----:B---3--:R-:W-:Y:S05]  /*16d10*/  @!P1 BRA `(.L_x_2305) ;  /* 0xfffffffc00ec9947 */ /* 0x008fea000383ffff */
[----:B------:R-:W-:Y:S05]  /*16d20*/  BRA `(.L_x_2304) ;  /* 0xffffff1c003c7947 */ /* 0x000fea000383ffff */
.L_x_2315:
[----:B--2---:R-:W-:-:S04]  /*16d30*/  IMAD.U32 R6, RZ, RZ, UR22 ;  /* 0x00000016ff067e24 */ /* 0x004fc8000f8e00ff */
[----:B------:R2:W3:Y:S03]  /*16d40*/  SYNCS.PHASECHK.TRANS64.TRYWAIT P2, [R6+URZ+0x28c30], R7 ;  /* 0x028c3007060075a7 */ /* 0x0004e6000804017f */
[----:B---3--:R-:W-:Y:S05]  /*16d50*/  @!P2 NANOSLEEP.SYNCS 0x989680 ;  /* 0x009896800000a95d */ /* 0x008fea0003900000 */
[----:B------:R-:W3:Y:S02]  /*16d60*/  @!P2 SYNCS.PHASECHK.TRANS64 P2, [R6+URZ+0x28c30], R7 ;  /* 0x028c30070600a5a7 */ /* 0x000ee4000804007f */
[----:B---3--:R-:W-:Y:S05]  /*16d70*/  @!P2 BRA `(.L_x_2315) ;  /* 0xfffffffc00eca947 */ /* 0x008fea000383ffff */
[----:B------:R-:W-:Y:S05]  /*16d80*/  BRA `(.L_x_2314) ;  /* 0xffffff2000c87947 */ /* 0x000fea000383ffff */
.L_x_2320:
[----:B-1----:R-:W-:-:S04]  /*16d90*/  IMAD.U32 R10, RZ, RZ, UR22 ;  /* 0x00000016ff0a7e24 */ /* 0x002fc8000f8e00ff */
[----:B------:R1:W2:Y:S03]  /*16da0*/  SYNCS.PHASECHK.TRANS64.TRYWAIT P2, [R10+URZ+0x28c50], R7 ;  /* 0x028c50070a0075a7 */ /* 0x0002a6000804017f */
[----:B--2---:R-:W-:Y:S05]  /*16db0*/  @!P2 NANOSLEEP.SYNCS 0x989680 ;  /* 0x009896800000a95d */ /* 0x004fea0003900000 */
[----:B------:R-:W2:Y:S02]  /*16dc0*/  @!P2 SYNCS.PHASECHK.TRANS64 P2, [R10+URZ+0x28c50], R7 ;  /* 0x028c50070a00a5a7 */ /* 0x000ea4000804007f */
[----:B--2---:R-:W-:Y:S05]  /*16dd0*/  @!P2 BRA `(.L_x_2320) ;  /* 0xfffffffc00eca947 */ /* 0x004fea000383ffff */
[----:B------:R-:W-:Y:S05]  /*16de0*/  BRA `(.L_x_2319) ;  /* 0xffffff3800ec7947 */ /* 0x000fea000383ffff */
.L_x_2327:
[----:B-1----:R-:W-:-:S04]  /*16df0*/  IMAD.U32 R6, RZ, RZ, UR20 ;  /* 0x00000014ff067e24 */ /* 0x002fc8000f8e00ff */
[----:B------:R1:W2:Y:S03]  /*16e00*/  SYNCS.PHASECHK.TRANS64.TRYWAIT P1, [R6+URZ+0x28c30], R7 ;  /* 0x028c3007060075a7 */ /* 0x0002a6000802017f */
[----:B--2---:R-:W-:Y:S05]  /*16e10*/  @!P1 NANOSLEEP.SYNCS 0x989680 ;  /* 0x009896800000995d */ /* 0x004fea0003900000 */
[----:B------:R-:W2:Y:S02]  /*16e20*/  @!P1 SYNCS.PHASECHK.TRANS64 P1, [R6+URZ+0x28c30], R7 ;  /* 0x028c3007060095a7 */ /* 0x000ea4000802007f */
[----:B--2---:R-:W-:Y:S05]  /*16e30*/  @!P1 BRA `(.L_x_2327) ;  /* 0xfffffffc00ec9947 */ /* 0x004fea000383ffff */
[----:B------:R-:W-:Y:S05]  /*16e40*/  BRA `(.L_x_2326) ;  /* 0xffffff3c00e07947 */ /* 0x000fea000383ffff */
.L_x_2340:
[----:B--2---:R-:W-:-:S04]  /*16e50*/  IMAD.U32 R10, RZ, RZ, UR20 ;  /* 0x00000014ff0a7e24 */ /* 0x004fc8000f8e00ff */
[----:B------:R2:W3:Y:S03]  /*16e60*/  SYNCS.PHASECHK.TRANS64.TRYWAIT P1, [R10+URZ+0x28c50], R7 ;  /* 0x028c50070a0075a7 */ /* 0x0004e6000802017f */
[----:B---3--:R-:W-:Y:S05]  /*16e70*/  @!P1 NANOSLEEP.SYNCS 0x989680 ;  /* 0x009896800000995d */ /* 0x008fea0003900000 */
[----:B------:R-:W3:Y:S02]  /*16e80*/  @!P1 SYNCS.PHASECHK.TRANS64 P1, [R10+URZ+0x28c50], R7 ;  /* 0x028c50070a0095a7 */ /* 0x000ee4000802007f */
[----:B---3--:R-:W-:Y:S05]  /*16e90*/  @!P1 BRA `(.L_x_2340) ;  /* 0xfffffffc00ec9947 */ /* 0x008fea000383ffff */
[----:B------:R-:W-:Y:S05]  /*16ea0*/  BRA `(.L_x_2339) ;  /* 0xffffff6000c47947 */ /* 0x000fea000383ffff */
.L_x_2385:
[----:B------:R-:W0:Y:S01]  /*16eb0*/  S2R R21, SR_TID.X ;  /* 0x0000000000157919 */ /* 0x000e220000002100 */
[----:B------:R-:W-:Y:S01]  /*16ec0*/  BSSY B0, `(.L_x_2450) ;  /* 0x000000a000007945 */ /* 0x000fe20003800000 */
[----:B------:R-:W-:Y:S01]  /*16ed0*/  MOV R12, RZ ;  /* 0x000000ff000c7202 */ /* 0x000fe20000000f00 */
[----:B------:R-:W-:Y:S02]  /*16ee0*/  IMAD.MOV.U32 R11, RZ, RZ, 0x1f ;  /* 0x0000001fff0b7424 */ /* 0x000fe400078e00ff */
[----:B------:R-:W-:Y:S01]  /*16ef0*/  IMAD.MOV.U32 R15, RZ, RZ, -0x1 ;  /* 0xffffffffff0f7424 */ /* 0x000fe200078e00ff */
[----:B0-----:R-:W-:-:S04]  /*16f00*/  SHF.R.U32.HI R21, RZ, 0x5, R21 ;  /* 0x00000005ff157819 */ /* 0x001fc80000011615 */
[----:B------:R-:W-:-:S05]  /*16f10*/  LOP3.LUT R21, R21, 0x3, RZ, 0xc0, !PT ;  /* 0x0000000315157812 */ /* 0x000fca00078ec0ff */
[----:B------:R-:W-:-:S07]  /*16f20*/  IMAD.MOV.U32 R13, RZ, RZ, R21 ;  /* 0x000000ffff0d7224 */ /* 0x000fce00078e0015 */
[----:B-----5:R-:W-:Y:S05]  /*16f30*/  WARPSYNC.COLLECTIVE R15, `(.L_x_2451) ;  /* 0x000000000f087348 */ /* 0x020fea0003c00000 */
[----:B------:R0:W1:Y:S02]  /*16f40*/  SHFL.IDX P6, R14, R13, R12, R11 ;  /* 0x0000000c0d0e7389 */ /* 0x00006400000c000b */
[----:B01---5:R-:W-:Y:S01]  /*16f50*/  ENDCOLLECTIVE ;  /* 0x000000000000791b */ /* 0x023fe20003800000 */
.L_x_2451:
[----:B------:R-:W-:Y:S05]  /*16f60*/  BSYNC B0 ;  /* 0x0000000000007941 */ /* 0x000fea0003800000 */
.L_x_2450:
[----:B------:R-:W-:Y:S05]  /*16f70*/  BRA `(.L_x_2452) ;  /* 0xffffffbc00607947 */ /* 0x000fea000383ffff */
.L_x_2388:
[----:B0-----:R0:W1:Y:S02]  /*16f80*/  SYNCS.PHASECHK.TRANS64.TRYWAIT P0, [R27+URZ+0x28c40], R0 ;  /* 0x028c40001b0075a7 */ /* 0x001064000800017f */
[----:B-1----:R-:W-:Y:S05]  /*16f90*/  @!P0 NANOSLEEP.SYNCS 0x989680 ;  /* 0x009896800000895d */ /* 0x002fea0003900000 */
[----:B------:R-:W1:Y:S02]  /*16fa0*/  @!P0 SYNCS.PHASECHK.TRANS64 P0, [R27+URZ+0x28c40], R0 ;  /* 0x028c40001b0085a7 */ /* 0x000e64000800007f */
[----:B-1----:R-:W-:Y:S05]  /*16fb0*/  @!P0 BRA `(.L_x_2388) ;  /* 0xfffffffc00f08947 */ /* 0x002fea000383ffff */
[----:B------:R-:W-:Y:S05]  /*16fc0*/  BRA `(.L_x_2453) ;  /* 0xffffffc0003c7947 */ /* 0x000fea000383ffff */
.L_x_2389:
        /* <DEDUP_REMOVED lines=8> */
.L_x_2455:
[----:B------:R-:W-:Y:S05]  /*17050*/  BSYNC B0 ;  /* 0x0000000000007941 */ /* 0x000fea0003800000 */
.L_x_2454:
[----:B------:R-:W-:Y:S01]  /*17060*/  MOV R13, R0 ;  /* 0x00000000000d7202 */ /* 0x000fe20000000f00 */
        /* <DEDUP_REMOVED lines=8> */
.L_x_2456:
[----:B------:R-:W-:Y:S01]  /*170f0*/  IMAD.MOV.U32 R13, RZ, RZ, R5 ;  /* 0x000000ffff0d7224 */ /* 0x000fe200078e0005 */
[----:B------:R-:W-:Y:S01]  /*17100*/  MOV R12, 0x1 ;  /* 0x00000001000c7802 */ /* 0x000fe20000000f00 */
[----:B------:R-:W-:-:S07]  /*17110*/  IMAD.MOV.U32 R3, RZ, RZ, R14 ;  /* 0x000000ffff037224 */ /* 0x000fce00078e000e */
[----:B------:R-:W-:Y:S05]  /*17120*/  WARPSYNC.COLLECTIVE R15, `(.L_x_2457) ;  /* 0x000000000f087348 */ /* 0x000fea0003c00000 */
[----:B------:R0:W1:Y:S02]  /*17130*/  SHFL.IDX P6, R14, R13, R12, R11 ;  /* 0x0000000c0d0e7389 */ /* 0x00006400000c000b */
[----:B01----:R-:W-:Y:S01]  /*17140*/  ENDCOLLECTIVE ;  /* 0x000000000000791b */ /* 0x003fe20003800000 */
.L_x_2457:
        /* <DEDUP_REMOVED lines=15> */
.L_x_2458:
[----:B------:R-:W-:Y:S02]  /*17240*/  @P0 IMAD R6, R4, 0x2, R23 ;  /* 0x0000000204060824 */ /* 0x000fe400078e0217 */
[----:B------:R-:W-:Y:S02]  /*17250*/  IMAD.MOV.U32 R13, RZ, RZ, R5 ;  /* 0x000000ffff0d7224 */ /* 0x000fe400078e0005 */
[----:B------:R-:W-:Y:S02]  /*17260*/  IMAD.MOV.U32 R12, RZ, RZ, 0x2 ;  /* 0x00000002ff0c7424 */ /* 0x000fe400078e00ff */
[----:B------:R-:W-:-:S07]  /*17270*/  IMAD.MOV.U32 R3, RZ, RZ, R14 ;  /* 0x000000ffff037224 */ /* 0x000fce00078e000e */
[----:B------:R-:W-:Y:S05]  /*17280*/  WARPSYNC.COLLECTIVE R15, `(.L_x_2459) ;  /* 0x000000000f087348 */ /* 0x000fea0003c00000 */
[----:B------:R0:W1:Y:S02]  /*17290*/  SHFL.IDX P6, R14, R13, R12, R11 ;  /* 0x0000000c0d0e7389 */ /* 0x00006400000c000b */
[----:B01----:R-:W-:Y:S01]  /*172a0*/  ENDCOLLECTIVE ;  /* 0x000000000000791b */ /* 0x003fe20003800000 */
.L_x_2459:
        /* <DEDUP_REMOVED lines=15> */
.L_x_2460:
[----:B------:R-:W-:Y:S02]  /*173a0*/  @P0 IMAD R6, R4, 0x2, R23 ;  /* 0x0000000204060824 */ /* 0x000fe400078e0217 */
[----:B------:R-:W-:Y:S02]  /*173b0*/  IMAD.MOV.U32 R13, RZ, RZ, R5 ;  /* 0x000000ffff0d7224 */ /* 0x000fe400078e0005 */
[----:B------:R-:W-:Y:S02]  /*173c0*/  IMAD.MOV.U32 R12, RZ, RZ, 0x3 ;  /* 0x00000003ff0c7424 */ /* 0x000fe400078e00ff */
[----:B------:R-:W-:-:S07]  /*173d0*/  IMAD.MOV.U32 R3, RZ, RZ, R14 ;  /* 0x000000ffff037224 */ /* 0x000fce00078e000e */
[----:B------:R-:W-:Y:S05]  /*173e0*/  WARPSYNC.COLLECTIVE R15, `(.L_x_2461) ;  /* 0x000000000f087348 */ /* 0x000fea0003c00000 */
[----:B------:R0:W1:Y:S02]  /*173f0*/  SHFL.IDX P6, R14, R13, R12, R11 ;  /* 0x0000000c0d0e7389 */ /* 0x00006400000c000b */
[----:B01----:R-:W-:Y:S01]  /*17400*/  ENDCOLLECTIVE ;  /* 0x000000000000791b */ /* 0x003fe20003800000 */
.L_x_2461:
[----:B------:R-:W-:-:S05]  /*17410*/  @P0 LEA R3, P1, R7, R3, 0x1 ;  /* 0x0000000307030211 */ /* 0x000fca00078208ff */
[----:B------:R-:W-:-:S05]  /*17420*/  @P0 IMAD.X R2, RZ, RZ, R2, P1 ;  /* 0x000000ffff020224 */ /* 0x000fca00008e0602 */
[----:B------:R-:W-:Y:S02]  /*17430*/  @P0 LOP3.LUT R3, R3, R2, RZ, 0x3c, !PT ;  /* 0x0000000203030212 */ /* 0x000fe400078e3cff */
[----:B------:R-:W-:Y:S02]  /*17440*/  MOV R13, R0 ;  /* 0x00000000000d7202 */ /* 0x000fe40000000f00 */
[----:B------:R-:W-:-:S04]  /*17450*/  @P0 LOP3.LUT R2, R3, R2, RZ, 0x3c, !PT ;  /* 0x0000000203020212 */ /* 0x000fc800078e3cff */
[----:B------:R-:W-:Y:S01]  /*17460*/  @P0 LOP3.LUT R3, R3, R2, RZ, 0x3c, !PT ;  /* 0x0000000203030212 */ /* 0x000fe200078e3cff */
[----:B------:R-:W-:-:S07]  /*17470*/  IMAD.MOV.U32 R5, RZ, RZ, R14 ;  /* 0x000000ffff057224 */ /* 0x000fce00078e000e */
[----:B------:R-:W-:Y:S05]  /*17480*/  WARPSYNC.COLLECTIVE R15, `(.L_x_2462) ;  /* 0x000000000f087348 */ /* 0x000fea0003c00000 */
[----:B------:R0:W1:Y:S02]  /*17490*/  SHFL.IDX P6, R14, R13, R12, R11 ;  /* 0x0000000c0d0e7389 */ /* 0x00006400000c000b */
[----:B01----:R-:W-:Y:S01]  /*174a0*/  ENDCOLLECTIVE ;  /* 0x000000000000791b */ /* 0x003fe20003800000 */
.L_x_2462:
[----:B------:R-:W-:Y:S01]  /*174b0*/  @!PT LDS RZ, [RZ] ;  /* 0x00000000fffff984 */ /* 0x000fe20000000800 */
[----:B------:R-:W-:Y:S01]  /*174c0*/  @!PT LDS RZ, [RZ] ;  /* 0x00000000fffff984 */ /* 0x000fe20000000800 */
[----:B------:R-:W-:Y:S01]  /*174d0*/  @!PT LDS RZ, [RZ] ;  /* 0x00000000fffff984 */ /* 0x000fe20000000800 */
[----:B------:R0:W-:Y:S01]  /*174e0*/  @P0 LDGSTS.E.BYPASS.LTC128B.128 [R6+0x23400], desc[UR54][R2.64], !P2 ;  /* 0x2340000002060fae */ /* 0x0001e2000d101d76 */
[----:B------:R-:W-:Y:S01]  /*174f0*/  IMAD.MOV.U32 R0, RZ, RZ, R14 ;  /* 0x000000ffff007224 */ /* 0x000fe200078e000e */
[----:B------:R-:W-:Y:S06]  /*17500*/  BRA `(.L_x_2463) ;  /* 0xffffffbc00f47947 */ /* 0x000fec000383ffff */
.L_x_2394:
[----:B------:R-:W-:Y:S02]  /*17510*/  IMAD.MOV.U32 R13, RZ, RZ, R4 ;  /* 0x000000ffff0d7224 */ /* 0x000fe400078e0004 */
[----:B------:R-:W-:Y:S02]  /*17520*/  IMAD.MOV.U32 R12, RZ, RZ, RZ ;  /* 0x000000ffff0c7224 */ /* 0x000fe400078e00ff */
[----:B------:R-:W-:Y:S02]  /*17530*/  IMAD.MOV.U32 R11, RZ, RZ, 0x181f ;  /* 0x0000181fff0b7424 */ /* 0x000fe400078e00ff */
[----:B------:R-:W-:Y:S02]  /*17540*/  IMAD.MOV.U32 R15, RZ, RZ, -0x1 ;  /* 0xffffffffff0f7424 */ /* 0x000fe400078e00ff */
[----:B------:R-:W-:Y:S02]  /*17550*/  IMAD R37, R37, R6, RZ ;  /* 0x0000000625257224 */ /* 0x000fe400078e02ff */
[----:B------:R-:W-:-:S07]  /*17560*/  IMAD.IADD R35, R9, 0x1, R35 ;  /* 0x0000000109237824 */ /* 0x000fce00078e0223 */
[----:B-1---5:R-:W-:Y:S05]  /*17570*/  WARPSYNC.COLLECTIVE R15, `(.L_x_2464) ;  /* 0x000000000f087348 */ /* 0x022fea0003c00000 */
[----:B------:R0:W2:Y:S02]  /*17580*/  SHFL.IDX P6, R14, R13, R12, R11 ;  /* 0x0000000c0d0e7389 */ /* 0x0000a400000c000b */
[----:B012--5:R-:W-:Y:S01]  /*17590*/  ENDCOLLECTIVE ;  /* 0x000000000000791b */ /* 0x027fe20003800000 */
.L_x_2464:
[C---:B------:R-:W-:Y:S01]  /*175a0*/  VIADD R6, R35.reuse, 0x10 ;  /* 0x0000001023067836 */ /* 0x040fe20000000000 */
[----:B------:R-:W-:Y:S01]  /*175b0*/  ISETP.GE.AND P0, PT, R35, R37, PT ;  /* 0x000000252300720c */ /* 0x000fe20003f06270 */
[----:B------:R-:W-:Y:S02]  /*175c0*/  IMAD.MOV.U32 R13, RZ, RZ, R0 ;  /* 0x000000ffff0d7224 */ /* 0x000fe400078e0000 */
[----:B------:R-:W-:-:S10]  /*175d0*/  IMAD.MOV.U32 R2, RZ, RZ, R14 ;  /* 0x000000ffff027224 */ /* 0x000fd400078e000e */
[----:B------:R-:W-:Y:S05]  /*175e0*/  WARPSYNC.COLLECTIVE R15, `(.L_x_2465) ;  /* 0x000000000f087348 */ /* 0x000fea0003c00000 */
[----:B------:R0:W1:Y:S02]  /*175f0*/  SHFL.IDX P6, R14, R13, R12, R11 ;  /* 0x0000000c0d0e7389 */ /* 0x00006400000c000b */
[----:B01----:R-:W-:Y:S01]  /*17600*/  ENDCOLLECTIVE ;  /* 0x000000000000791b */ /* 0x003fe20003800000 */
.L_x_2465:
[----:B------:R-:W-:Y:S02]  /*17610*/  IMAD.MOV.U32 R13, RZ, RZ, R4 ;  /* 0x000000ffff0d7224 */ /* 0x000fe400078e0004 */
[----:B------:R-:W-:Y:S01]  /*17620*/  IMAD.MOV.U32 R12, RZ, RZ, 0x1 ;  /* 0x00000001ff0c7424 */ /* 0x000fe200078e00ff */
[----:B------:R-:W-:-:S07]  /*17630*/  MOV R3, R14 ;  /* 0x0000000e00037202 */ /* 0x000fce0000000f00 */
[----:B------:R-:W-:Y:S05]  /*17640*/  WARPSYNC.COLLECTIVE R15, `(.L_x_2466) ;  /* 0x000000000f087348 */ /* 0x000fea0003c00000 */
[----:B------:R0:W1:Y:S02]  /*17650*/  SHFL.IDX P6, R14, R13, R12, R11 ;  /* 0x0000000c0d0e7389 */ /* 0x00006400000c000b */
[----:B01----:R-:W-:Y:S01]  /*17660*/  ENDCOLLECTIVE ;  /* 0x000000000000791b */ /* 0x003fe20003800000 */
.L_x_2466:
        /* <DEDUP_REMOVED lines=15> */
.L_x_2467:
[----:B------:R-:W-:Y:S02]  /*17760*/  IMAD.MOV.U32 R13, RZ, RZ, R4 ;  /* 0x000000ffff0d7224 */ /* 0x000fe400078e0004 */
[----:B------:R-:W-:Y:S01]  /*17770*/  IMAD.MOV.U32 R12, RZ, RZ, 0x2 ;  /* 0x00000002ff0c7424 */ /* 0x000fe200078e00ff */
[----:B------:R-:W-:-:S07]  /*17780*/  MOV R3, R14 ;  /* 0x0000000e00037202 */ /* 0x000fce0000000f00 */
[----:B------:R-:W-:Y:S05]  /*17790*/  WARPSYNC.COLLECTIVE R15, `(.L_x_2468) ;  /* 0x000000000f087348 */ /* 0x000fea0003c00000 */
[----:B------:R0:W1:Y:S02]  /*177a0*/  SHFL.IDX P6, R14, R13, R12, R11 ;  /* 0x0000000c0d0e7389 */ /* 0x00006400000c000b */
[----:B01----:R-:W-:Y:S01]  /*177b0*/  ENDCOLLECTIVE ;  /* 0x000000000000791b */ /* 0x003fe20003800000 */
.L_x_2468:
        /* <DEDUP_REMOVED lines=16> */
.L_x_2469:
[----:B------:R-:W-:Y:S02]  /*178c0*/  IMAD.MOV.U32 R13, RZ, RZ, R4 ;  /* 0x000000ffff0d7224 */ /* 0x000fe400078e0004 */
[----:B------:R-:W-:Y:S02]  /*178d0*/  IMAD.MOV.U32 R12, RZ, RZ, 0x3 ;  /* 0x00000003ff0c7424 */ /* 0x000fe400078e00ff */
[----:B------:R-:W-:-:S07]  /*178e0*/  IMAD.MOV.U32 R3, RZ, RZ, R14 ;  /* 0x000000ffff037224 */ /* 0x000fce00078e000e */
[----:B------:R-:W-:Y:S05]  /*178f0*/  WARPSYNC.COLLECTIVE R15, `(.L_x_2470) ;  /* 0x000000000f087348 */ /* 0x000fea0003c00000 */
[----:B------:R0:W1:Y:S02]  /*17900*/  SHFL.IDX P6, R14, R13, R12, R11 ;  /* 0x0000000c0d0e7389 */ /* 0x00006400000c000b */
[----:B01----:R-:W-:Y:S01]  /*17910*/  ENDCOLLECTIVE ;  /* 0x000000000000791b */ /* 0x003fe20003800000 */
.L_x_2470:
[----:B------:R-:W-:-:S04]  /*17920*/  @!P0 LEA R3, P2, R8, R3, 0x1 ;  /* 0x0000000308038211 */ /* 0x000fc800078408ff */
[----:B------:R-:W-:-:S04]  /*17930*/  @!P0 IADD3.X R2, RZ, R2, RZ, P2, !PT ;  /* 0x00000002ff028210 */ /* 0x000fc800017fe4ff */
[----:B------:R-:W-:Y:S01]  /*17940*/  @!P0 LOP3.LUT R3, R3, R2, RZ, 0x3c, !PT ;  /* 0x0000000203038212 */ /* 0x000fe200078e3cff */
[----:B------:R-:W-:-:S03]  /*17950*/  IMAD.MOV.U32 R13, RZ, RZ, R0 ;  /* 0x000000ffff0d7224 */ /* 0x000fc600078e0000 */
[----:B------:R-:W-:-:S04]  /*17960*/  @!P0 LOP3.LUT R2, R3, R2, RZ, 0x3c, !PT ;  /* 0x0000000203028212 */ /* 0x000fc800078e3cff */
[----:B------:R-:W-:Y:S01]  /*17970*/  @!P0 LOP3.LUT R3, R3, R2, RZ, 0x3c, !PT ;  /* 0x0000000203038212 */ /* 0x000fe200078e3cff */
[----:B------:R-:W-:-:S04]  /*17980*/  IMAD.MOV.U32 R4, RZ, RZ, R14 ;  /* 0x000000ffff047224 */ /* 0x000fc800078e000e */
[----:B------:R-:W-:Y:S01]  /*17990*/  @!PT LDS RZ, [RZ] ;  /* 0x00000000fffff984 */ /* 0x000fe20000000800 */
[----:B------:R-:W-:Y:S01]  /*179a0*/  @!PT LDS RZ, [RZ] ;  /* 0x00000000fffff984 */ /* 0x000fe20000000800 */
[----:B------:R-:W-:Y:S01]  /*179b0*/  @!PT LDS RZ, [RZ] ;  /* 0x00000000fffff984 */ /* 0x000fe20000000800 */
[----:B------:R0:W-:Y:S03]  /*179c0*/  @!P0 LDGSTS.E.BYPASS.LTC128B.128 [R7+0x21400], desc[UR54][R2.64], !P1 ;  /* 0x2140000002078fae */ /* 0x0001e6000c901d76 */
[----:B0-----:R-:W-:Y:S05]  /*179d0*/  WARPSYNC.COLLECTIVE R15, `(.L_x_2471) ;  /* 0x000000000f087348 */ /* 0x001fea0003c00000 */
[----:B------:R1:W2:Y:S02]  /*179e0*/  SHFL.IDX P6, R14, R13, R12, R11 ;  /* 0x0000000c0d0e7389 */ /* 0x0002a400000c000b */
[----:B012---:R-:W-:Y:S01]  /*179f0*/  ENDCOLLECTIVE ;  /* 0x000000000000791b */ /* 0x007fe20003800000 */
.L_x_2471:
[----:B------:R-:W-:Y:S01]  /*17a00*/  IMAD.MOV.U32 R0, RZ, RZ, R14 ;  /* 0x000000ffff007224 */ /* 0x000fe200078e000e */
[----:B------:R-:W-:Y:S06]  /*17a10*/  BRA `(.L_x_2472) ;  /* 0xffffffc000ec7947 */ /* 0x000fec000383ffff */
.L_x_2397:
[----:B0-----:R0:W2:Y:S02]  /*17a20*/  SYNCS.PHASECHK.TRANS64.TRYWAIT P0, [R23+URZ+0x28c20], R0 ;  /* 0x028c2000170075a7 */ /* 0x0010a4000800017f */
[----:B--2---:R-:W-:Y:S05]  /*17a30*/  @!P0 NANOSLEEP.SYNCS 0x989680 ;  /* 0x009896800000895d */ /* 0x004fea0003900000 */
[----:B------:R-:W2:Y:S02]  /*17a40*/  @!P0 SYNCS.PHASECHK.TRANS64 P0, [R23+URZ+0x28c20], R0 ;  /* 0x028c2000170085a7 */ /* 0x000ea4000800007f */
[----:B--2---:R-:W-:Y:S05]  /*17a50*/  @!P0 BRA `(.L_x_2397) ;  /* 0xfffffffc00f08947 */ /* 0x004fea000383ffff */
[----:B------:R-:W-:Y:S05]  /*17a60*/  BRA `(.L_x_2473) ;  /* 0xffffffc400487947 */ /* 0x000fea000383ffff */
.L_x_2400:
[----:B0-----:R0:W2:Y:S02]  /*17a70*/  SYNCS.PHASECHK.TRANS64.TRYWAIT P0, [R27+URZ+0x28c60], R0 ;  /* 0x028c60001b0075a7 */ /* 0x0010a4000800017f */
[----:B--2---:R-:W-:Y:S05]  /*17a80*/  @!P0 NANOSLEEP.SYNCS 0x989680 ;  /* 0x009896800000895d */ /* 0x004fea0003900000 */
[----:B------:R-:W2:Y:S02]  /*17a90*/  @!P0 SYNCS.PHASECHK.TRANS64 P0, [R27+URZ+0x28c60], R0 ;  /* 0x028c60001b0085a7 */ /* 0x000ea4000800007f */
[----:B--2---:R-:W-:Y:S05]  /*17aa0*/  @!P0 BRA `(.L_x_2400) ;  /* 0xfffffffc00f08947 */ /* 0x004fea000383ffff */
[----:B------:R-:W-:Y:S05]  /*17ab0*/  BRA `(.L_x_2474) ;  /* 0xffffffc400587947 */ /* 0x000fea000383ffff */
.L_x_2401:
        /* <DEDUP_REMOVED lines=8> */
.L_x_2476:
[----:B------:R-:W-:Y:S05]  /*17b40*/  BSYNC B0 ;  /* 0x0000000000007941 */ /* 0x000fea0003800000 */
.L_x_2475:
        /* <DEDUP_REMOVED lines=15> */
.L_x_2477:
        /* <DEDUP_REMOVED lines=39> */
.L_x_2478:
[----:B------:R-:W-:Y:S02]  /*17eb0*/  IMAD.MOV.U32 R13, RZ, RZ, R4 ;  /* 0x000000ffff0d7224 */ /* 0x000fe400078e0004 */
[----:B------:R-:W-:-:S07]  /*17ec0*/  IMAD.MOV.U32 R3, RZ, RZ, R14 ;  /* 0x000000ffff037224 */ /* 0x000fce00078e000e */
[----:B------:R-:W-:Y:S05]  /*17ed0*/  WARPSYNC.COLLECTIVE R15, `(.L_x_2479) ;  /* 0x000000000f087348 */ /* 0x000fea0003c00000 */
[----:B------:R0:W1:Y:S02]  /*17ee0*/  SHFL.IDX P6, R14, R13, R12, R11 ;  /* 0x0000000c0d0e7389 */ /* 0x00006400000c000b */
[----:B01----:R-:W-:Y:S01]  /*17ef0*/  ENDCOLLECTIVE ;  /* 0x000000000000791b */ /* 0x003fe20003800000 */
.L_x_2479:
        /* <DEDUP_REMOVED lines=29> */
.L_x_2480:
[----:B------:R-:W-:Y:S02]  /*180d0*/  IMAD.MOV.U32 R13, RZ, RZ, R4 ;  /* 0x000000ffff0d7224 */ /* 0x000fe400078e0004 */
[----:B------:R-:W-:-:S07]  /*180e0*/  IMAD.MOV.U32 R7, RZ, RZ, R14 ;  /* 0x000000ffff077224 */ /* 0x000fce00078e000e */
[----:B------:R-:W-:Y:S05]  /*180f0*/  WARPSYNC.COLLECTIVE R15, `(.L_x_2481) ;  /* 0x000000000f087348 */ /* 0x000fea0003c00000 */
[----:B------:R0:W1:Y:S02]  /*18100*/  SHFL.IDX P6, R14, R13, R12, R11 ;  /* 0x0000000c0d0e7389 */ /* 0x00006400000c000b */
[----:B01----:R-:W-:Y:S01]  /*18110*/  ENDCOLLECTIVE ;  /* 0x000000000000791b */ /* 0x003fe20003800000 */
.L_x_2481:
        /* <DEDUP_REMOVED lines=29> */
.L_x_2482:
[----:B------:R-:W-:Y:S02]  /*182f0*/  IMAD.MOV.U32 R13, RZ, RZ, R4 ;  /* 0x000000ffff0d7224 */ /* 0x000fe400078e0004 */
[----:B------:R-:W-:-:S07]  /*18300*/  IMAD.MOV.U32 R6, RZ, RZ, R14 ;  /* 0x000000ffff067224 */ /* 0x000fce00078e000e */
[----:B------:R-:W-:Y:S05]  /*18310*/  WARPSYNC.COLLECTIVE R15, `(.L_x_2483) ;  /* 0x000000000f087348 */ /* 0x000fea0003c00000 */
[----:B------:R0:W1:Y:S02]  /*18320*/  SHFL.IDX P6, R14, R13, R12, R11 ;  /* 0x0000000c0d0e7389 */ /* 0x00006400000c000b */
[----:B01----:R-:W-:Y:S01]  /*18330*/  ENDCOLLECTIVE ;  /* 0x000000000000791b */ /* 0x003fe20003800000 */
.L_x_2483:
[----:B------:R-:W-:Y:S01]  /*18340*/  IMAD.MOV.U32 R2, RZ, RZ, R14 ;  /* 0x000000ffff027224 */ /* 0x000fe200078e000e */
[----:B------:R-:W-:Y:S06]  /*18350*/  BRA `(.L_x_2484) ;  /* 0xffffffc000e87947 */ /* 0x000fec000383ffff */
.L_x_2408:
[----:B0-----:R0:W2:Y:S02]  /*18360*/  SYNCS.PHASECHK.TRANS64.TRYWAIT P0, [R6+URZ+0x28c40], R17 ;  /* 0x028c4011060075a7 */ /* 0x0010a4000800017f */
[----:B--2---:R-:W-:Y:S05]  /*18370*/  @!P0 NANOSLEEP.SYNCS 0x989680 ;  /* 0x009896800000895d */ /* 0x004fea0003900000 */
[----:B------:R-:W2:Y:S02]  /*18380*/  @!P0 SYNCS.PHASECHK.TRANS64 P0, [R6+URZ+0x28c40], R17 ;  /* 0x028c4011060085a7 */ /* 0x000ea4000800007f */
[----:B--2---:R-:W-:Y:S05]  /*18390*/  @!P0 BRA `(.L_x_2408) ;  /* 0xfffffffc00f08947 */ /* 0x004fea000383ffff */
[----:B------:R-:W-:Y:S05]  /*183a0*/  BRA `(.L_x_2485) ;  /* 0xffffffc8007c7947 */ /* 0x000fea000383ffff */
.L_x_2409:
        /* <DEDUP_REMOVED lines=8> */
.L_x_2487:
[----:B------:R-:W-:Y:S05]  /*18430*/  BSYNC B1 ;  /* 0x0000000000017941 */ /* 0x000fea0003800000 */
.L_x_2486:
        /* <DEDUP_REMOVED lines=9> */
.L_x_2488:
[----:B------:R-:W-:Y:S02]  /*184d0*/  IMAD.MOV.U32 R13, RZ, RZ, R27 ;  /* 0x000000ffff0d7224 */ /* 0x000fe400078e001b */
[----:B------:R-:W-:Y:S02]  /*184e0*/  IMAD.MOV.U32 R12, RZ, RZ, 0x1 ;  /* 0x00000001ff0c7424 */ /* 0x000fe400078e00ff */
[----:B------:R-:W-:-:S07]  /*184f0*/  IMAD.MOV.U32 R2, RZ, RZ, R14 ;  /* 0x000000ffff027224 */ /* 0x000fce00078e000e */
[----:B------:R-:W-:Y:S05]  /*18500*/  WARPSYNC.COLLECTIVE R15, `(.L_x_2489) ;  /* 0x000000000f087348 */ /* 0x000fea0003c00000 */
[----:B------:R0:W1:Y:S02]  /*18510*/  SHFL.IDX P6, R14, R13, R12, R11 ;  /* 0x0000000c0d0e7389 */ /* 0x00006400000c000b */
[----:B01----:R-:W-:Y:S01]  /*18520*/  ENDCOLLECTIVE ;  /* 0x000000000000791b */ /* 0x003fe20003800000 */
.L_x_2489:
        /* <DEDUP_REMOVED lines=11> */
.L_x_2490:
[----:B------:R-:W-:Y:S01]  /*185e0*/  IMAD.MOV.U32 R13, RZ, RZ, R27 ;  /* 0x000000ffff0d7224 */ /* 0x000fe200078e001b */
[----:B------:R-:W-:Y:S01]  /*185f0*/  MOV R12, 0x2 ;  /* 0x00000002000c7802 */ /* 0x000fe20000000f00 */
[----:B------:R-:W-:-:S07]  /*18600*/  IMAD.MOV.U32 R2, RZ, RZ, R14 ;  /* 0x000000ffff027224 */ /* 0x000fce00078e000e */
[----:B------:R-:W-:Y:S05]  /*18610*/  WARPSYNC.COLLECTIVE R15, `(.L_x_2491) ;  /* 0x000000000f087348 */ /* 0x000fea0003c00000 */
[----:B------:R0:W1:Y:S02]  /*18620*/  SHFL.IDX P6, R14, R13, R12, R11 ;  /* 0x0000000c0d0e7389 */ /* 0x00006400000c000b */
[----:B01----:R-:W-:Y:S01]  /*18630*/  ENDCOLLECTIVE ;  /* 0x000000000000791b */ /* 0x003fe20003800000 */
.L_x_2491:
        /* <DEDUP_REMOVED lines=11> */
.L_x_2492:
[----:B------:R-:W-:Y:S02]  /*186f0*/  IMAD.MOV.U32 R13, RZ, RZ, R27 ;  /* 0x000000ffff0d7224 */ /* 0x000fe400078e001b */
[----:B------:R-:W-:Y:S02]  /*18700*/  IMAD.MOV.U32 R12, RZ, RZ, 0x3 ;  /* 0x00000003ff0c7424 */ /* 0x000fe400078e00ff */
[----:B------:R-:W-:-:S07]  /*18710*/  IMAD.MOV.U32 R2, RZ, RZ, R14 ;  /* 0x000000ffff027224 */ /* 0x000fce00078e000e */
[----:B------:R-:W-:Y:S05]  /*18720*/  WARPSYNC.COLLECTIVE R15, `(.L_x_2493) ;  /* 0x000000000f087348 */ /* 0x000fea0003c00000 */
[----:B------:R0:W1:Y:S02]  /*18730*/  SHFL.IDX P6, R14, R13, R12, R11 ;  /* 0x0000000c0d0e7389 */ /* 0x00006400000c000b */
[----:B01----:R-:W-:Y:S01]  /*18740*/  ENDCOLLECTIVE ;  /* 0x000000000000791b */ /* 0x003fe20003800000 */
.L_x_2493:
        /* <DEDUP_REMOVED lines=11> */
.L_x_2494:
[----:B------:R-:W-:Y:S01]  /*18800*/  IMAD.MOV.U32 R2, RZ, RZ, R14 ;  /* 0x000000ffff027224 */ /* 0x000fe200078e000e */
[----:B------:R-:W-:Y:S06]  /*18810*/  BRA `(.L_x_2495) ;  /* 0xffffffc8000c7947 */ /* 0x000fec000383ffff */
.L_x_2414:
[----:B---3--:R3:W4:Y:S02]  /*18820*/  SYNCS.PHASECHK.TRANS64.TRYWAIT P0, [R6+URZ+0x28c60], R17 ;  /* 0x028c6011060075a7 */ /* 0x008724000800017f */
[----:B----4-:R-:W-:Y:S05]  /*18830*/  @!P0 NANOSLEEP.SYNCS 0x989680 ;  /* 0x009896800000895d */ /* 0x010fea0003900000 */
[----:B------:R-:W4:Y:S02]  /*18840*/  @!P0 SYNCS.PHASECHK.TRANS64 P0, [R6+URZ+0x28c60], R17 ;  /* 0x028c6011060085a7 */ /* 0x000f24000800007f */
[----:B----4-:R-:W-:Y:S05]  /*18850*/  @!P0 BRA `(.L_x_2414) ;  /* 0xfffffffc00f08947 */ /* 0x010fea000383ffff */
[----:B------:R-:W-:Y:S05]  /*18860*/  BRA `(.L_x_2496) ;  /* 0xffffffc8005c7947 */ /* 0x000fea000383ffff */
.L_x_2415:
        /* <DEDUP_REMOVED lines=8> */
.L_x_2498:
[----:B------:R-:W-:Y:S05]  /*188f0*/  BSYNC B1 ;  /* 0x0000000000017941 */ /* 0x000fea0003800000 */
.L_x_2497:
[----:B------:R-:W-:Y:S01]  /*18900*/  IMAD.MOV.U32 R13, RZ, RZ, R9 ;  /* 0x000000ffff0d7224 */ /* 0x000fe200078e0009 */
[----:B------:R-:W-:Y:S01]  /*18910*/  MOV R12, RZ ;  /* 0x000000ff000c7202 */ /* 0x000fe20000000f00 */
[----:B------:R-:W-:Y:S01]  /*18920*/  IMAD.MOV.U32 R11, RZ, RZ, 0x181f ;  /* 0x0000181fff0b7424 */ /* 0x000fe200078e00ff */
[C---:B------:R-:W-:Y:S01]  /*18930*/  LOP3.LUT P2, RZ, R22.reuse, 0x40, RZ, 0xc0, !PT ;  /* 0x0000004016ff7812 */ /* 0x040fe2000784c0ff */
[----:B------:R-:W-:Y:S01]  /*18940*/  IMAD.MOV.U32 R15, RZ, RZ, -0x1 ;  /* 0xffffffffff0f7424 */ /* 0x000fe200078e00ff */
[C---:B------:R-:W-:Y:S01]  /*18950*/  LOP3.LUT P1, RZ, R22.reuse, 0x20, RZ, 0xc0, !PT ;  /* 0x0000002016ff7812 */ /* 0x040fe2000782c0ff */
[----:B------:R-:W-:Y:S01]  /*18960*/  IMAD.MOV.U32 R3, RZ, RZ, R14 ;  /* 0x000000ffff037224 */ /* 0x000fe200078e000e */
[----:B------:R-:W-:Y:S01]  /*18970*/  LOP3.LUT R22, R22, 0xffffbfff, RZ, 0xc0, !PT ;  /* 0xffffbfff16167812 */ /* 0x000fe200078ec0ff */
[----:B------:R-:W-:-:S10]  /*18980*/  IMAD R17, R17, 0x2, R23 ;  /* 0x0000000211117824 */ /* 0x000fd400078e0217 */
[----:B------:R-:W-:Y:S05]  /*18990*/  WARPSYNC.COLLECTIVE R15, `(.L_x_2499) ;  /* 0x000000000f087348 */ /* 0x000fea0003c00000 */
[----:B------:R0:W1:Y:S02]  /*189a0*/  SHFL.IDX P6, R14, R13, R12, R11 ;  /* 0x0000000c0d0e7389 */ /* 0x00006400000c000b */
[----:B01----:R-:W-:Y:S01]  /*189b0*/  ENDCOLLECTIVE ;  /* 0x000000000000791b */ /* 0x003fe20003800000 */
.L_x_2499:
        /* <DEDUP_REMOVED lines=18> */
.L_x_2500:
        /* <DEDUP_REMOVED lines=16> */
.L_x_2501:
        /* <DEDUP_REMOVED lines=19> */
.L_x_2502:
        /* <DEDUP_REMOVED lines=14> */
.L_x_2503:
        /* <DEDUP_REMOVED lines=16> */
.L_x_2504:
        /* <DEDUP_REMOVED lines=14> */
.L_x_2505:
[----:B------:R-:W-:Y:S05]  /*18fd0*/  BRA `(.L_x_2506) ;  /* 0xffffffc400c87947 */ /* 0x000fea000383ffff */
.L_x_2423:
[----:B------:R-:W-:Y:S01]  /*18fe0*/  BSSY B0, `(.L_x_2507) ;  /* 0x0000008000007945 */ /* 0x000fe20003800000 */
[----:B------:R-:W-:Y:S02]  /*18ff0*/  IMAD.MOV.U32 R13, RZ, RZ, R16 ;  /* 0x000000ffff0d7224 */ /* 0x000fe400078e0010 */
[----:B------:R-:W-:Y:S02]  /*19000*/  IMAD.MOV.U32 R12, RZ, RZ, RZ ;  /* 0x000000ffff0c7224 */ /* 0x000fe400078e00ff */
[----:B------:R-:W-:Y:S02]  /*19010*/  IMAD.MOV.U32 R11, RZ, RZ, 0x1f ;  /* 0x0000001fff0b7424 */ /* 0x000fe400078e00ff */
[----:B------:R-:W-:-:S07]  /*19020*/  IMAD.MOV.U32 R15, RZ, RZ, -0x1 ;  /* 0xffffffffff0f7424 */ /* 0x000fce00078e00ff */
[----:B0123--:R-:W-:Y:S05]  /*19030*/  WARPSYNC.COLLECTIVE R15, `(.L_x_2508) ;  /* 0x000000000f087348 */ /* 0x00ffea0003c00000 */
[----:B------:R4:W0:Y:S02]  /*19040*/  SHFL.IDX P6, R14, R13, R12, R11 ;  /* 0x0000000c0d0e7389 */ /* 0x00082400000c000b */
[----:B01234-:R-:W-:Y:S01]  /*19050*/  ENDCOLLECTIVE ;  /* 0x000000000000791b */ /* 0x01ffe20003800000 */
.L_x_2508:
[----:B------:R-:W-:Y:S05]  /*19060*/  BSYNC B0 ;  /* 0x0000000000007941 */ /* 0x000fea0003800000 */
.L_x_2507:
        /* <DEDUP_REMOVED lines=9> */
.L_x_2509:
[----:B------:R-:W-:Y:S02]  /*19100*/  ULDC UR4, c[0x0][0xc3c] ;  /* 0x00030f0000047ab9 */ /* 0x000fe40000000800 */
[----:B------:R-:W-:-:S13]  /*19110*/  ISETP.GE.OR P1, PT, R7, UR4, !P0 ;  /* 0x0000000407007c0c */ /* 0x000fda000c726670 */
[----:B------:R-:W0:Y:S01]  /*19120*/  @!P1 LDC.64 R2, c[0x0][0xc80] ;  /* 0x00032000ff029b82 */ /* 0x000e220000000a00 */
[----:B------:R-:W-:Y:S02]  /*19130*/  IMAD.MOV.U32 R17, RZ, RZ, RZ ;  /* 0x000000ffff117224 */ /* 0x000fe400078e00ff */
[----:B------:R-:W-:Y:S02]  /*19140*/  IMAD.MOV.U32 R11, RZ, RZ, RZ ;  /* 0x000000ffff0b7224 */ /* 0x000fe400078e00ff */
[----:B------:R-:W-:Y:S02]  /*19150*/  IMAD.MOV.U32 R5, RZ, RZ, R14 ;  /* 0x000000ffff057224 */ /* 0x000fe400078e000e */
[----:B0-----:R-:W-:-:S06]  /*19160*/  @!P1 IMAD.WIDE R2, R7, 0x4, R2 ;  /* 0x0000000407029825 */ /* 0x001fcc00078e0202 */
[----:B------:R-:W2:Y:S01]  /*19170*/  @!P1 LDG.E R2, desc[UR54][R2.64] ;  /* 0x0000003602029981 */ /* 0x000ea2000c1e1900 */
[C---:B------:R-:W-:Y:S02]  /*19180*/  ISETP.GE.U32.AND P2, PT, R8.reuse, 0x2, PT ;  /* 0x000000020800780c */ /* 0x040fe40003f46070 */
[C---:B------:R-:W-:Y:S02]  /*19190*/  ISETP.GE.U32.AND P3, PT, R8.reuse, 0x4, PT ;  /* 0x000000040800780c */ /* 0x040fe40003f66070 */
[C---:B------:R-:W-:Y:S02]  /*191a0*/  ISETP.GE.U32.AND P4, PT, R8.reuse, 0x8, PT ;  /* 0x000000080800780c */ /* 0x040fe40003f86070 */
[C---:B------:R-:W-:Y:S02]  /*191b0*/  ISETP.GE.U32.AND P5, PT, R8.reuse, 0x10, PT ;  /* 0x000000100800780c */ /* 0x040fe40003fa6070 */
[----:B--2---:R-:W-:Y:S02]  /*191c0*/  @!P1 MOV R17, R2 ;  /* 0x0000000200119202 */ /* 0x004fe40000000f00 */
[----:B------:R-:W-:-:S03]  /*191d0*/  ISETP.NE.AND P1, PT, R8, RZ, PT ;  /* 0x000000ff0800720c */ /* 0x000fc60003f25270 */
[----:B------:R-:W-:-:S10]  /*191e0*/  IMAD.MOV.U32 R13, RZ, RZ, R17 ;  /* 0x000000ffff0d7224 */ /* 0x000fd400078e0011 */
[----:B------:R-:W-:Y:S05]  /*191f0*/  WARPSYNC.COLLECTIVE R15, `(.L_x_2510) ;  /* 0x000000000f087348 */ /* 0x000fea0003c00000 */
[----:B------:R0:W1:Y:S02]  /*19200*/  SHFL.UP P6, R14, R13, R12, R11 ;  /* 0x0400000c0d0e7389 */ /* 0x00006400000c000b */
[----:B01----:R-:W-:Y:S01]  /*19210*/  ENDCOLLECTIVE ;  /* 0x000000000000791b */ /* 0x003fe20003800000 */
.L_x_2510:
[----:B------:R-:W-:Y:S01]  /*19220*/  IMAD.MOV.U32 R12, RZ, RZ, 0x2 ;  /* 0x00000002ff0c7424 */ /* 0x000fe200078e00ff */
[----:B------:R-:W-:-:S05]  /*19230*/  SEL R4, R14, RZ, P1 ;  /* 0x000000ff0e047207 */ /* 0x000fca0000800000 */
[----:B------:R-:W-:-:S04]  /*19240*/  IMAD.IADD R4, R17, 0x1, R4 ;  /* 0x0000000111047824 */ /* 0x000fc800078e0204 */
[----:B------:R-:W-:-:S07]  /*19250*/  IMAD.MOV.U32 R13, RZ, RZ, R4 ;  /* 0x000000ffff0d7224 */ /* 0x000fce00078e0004 */
[----:B------:R-:W-:Y:S05]  /*19260*/  WARPSYNC.COLLECTIVE R15, `(.L_x_2511) ;  /* 0x000000000f087348 */ /* 0x000fea0003c00000 */
[----:B------:R0:W1:Y:S02]  /*19270*/  SHFL.UP P6, R14, R13, R12, R11 ;  /* 0x0400000c0d0e7389 */ /* 0x00006400000c000b */
[----:B01----:R-:W-:Y:S01]  /*19280*/  ENDCOLLECTIVE ;  /* 0x000000000000791b */ /* 0x003fe20003800000 */
.L_x_2511:
[----:B------:R-:W-:Y:S02]  /*19290*/  MOV R12, 0x4 ;  /* 0x00000004000c7802 */ /* 0x000fe40000000f00 */
[----:B------:R-:W-:-:S05]  /*192a0*/  SEL R3, R14, RZ, P2 ;  /* 0x000000ff0e037207 */ /* 0x000fca0001000000 */
[----:B------:R-:W-:-:S04]  /*192b0*/  IMAD.IADD R6, R4, 0x1, R3 ;  /* 0x0000000104067824 */ /* 0x000fc800078e0203 */
[----:B------:R-:W-:-:S07]  /*192c0*/  IMAD.MOV.U32 R13, RZ, RZ, R6 ;  /* 0x000000ffff0d7224 */ /* 0x000fce00078e0006 */
[----:B------:R-:W-:Y:S05]  /*192d0*/  WARPSYNC.COLLECTIVE R15, `(.L_x_2512) ;  /* 0x000000000f087348 */ /* 0x000fea0003c00000 */
[----:B------:R0:W1:Y:S02]  /*192e0*/  SHFL.UP P6, R14, R13, R12, R11 ;  /* 0x0400000c0d0e7389 */ /* 0x00006400000c000b */
[----:B01----:R-:W-:Y:S01]  /*192f0*/  ENDCOLLECTIVE ;  /* 0x000000000000791b */ /* 0x003fe20003800000 */
.L_x_2512:
[----:B------:R-:W-:Y:S01]  /*19300*/  IMAD.MOV.U32 R12, RZ, RZ, 0x8 ;  /* 0x00000008ff0c7424 */ /* 0x000fe200078e00ff */
[----:B------:R-:W-:-:S05]  /*19310*/  SEL R3, R14, RZ, P3 ;  /* 0x000000ff0e037207 */ /* 0x000fca0001800000 */
[----:B------:R-:W-:-:S04]  /*19320*/  IMAD.IADD R2, R6, 0x1, R3 ;  /* 0x0000000106027824 */ /* 0x000fc800078e0203 */
[----:B------:R-:W-:-:S07]  /*19330*/  IMAD.MOV.U32 R13, RZ, RZ, R2 ;  /* 0x000000ffff0d7224 */ /* 0x000fce00078e0002 */
[----:B------:R-:W-:Y:S05]  /*19340*/  WARPSYNC.COLLECTIVE R15, `(.L_x_2513) ;  /* 0x000000000f087348 */ /* 0x000fea0003c00000 */
[----:B------:R0:W1:Y:S02]  /*19350*/  SHFL.UP P6, R14, R13, R12, R11 ;  /* 0x0400000c0d0e7389 */ /* 0x00006400000c000b */
[----:B01----:R-:W-:Y:S01]  /*19360*/  ENDCOLLECTIVE ;  /* 0x000000000000791b */ /* 0x003fe20003800000 */
.L_x_2513:
[----:B------:R-:W-:Y:S01]  /*19370*/  IMAD.MOV.U32 R12, RZ, RZ, 0x10 ;  /* 0x00000010ff0c7424 */ /* 0x000fe200078e00ff */
[----:B------:R-:W-:-:S05]  /*19380*/  SEL R3, R14, RZ, P4 ;  /* 0x000000ff0e037207 */ /* 0x000fca0002000000 */
[----:B------:R-:W-:-:S04]  /*19390*/  IMAD.IADD R3, R2, 0x1, R3 ;  /* 0x0000000102037824 */ /* 0x000fc800078e0203 */
[----:B------:R-:W-:-:S07]  /*193a0*/  IMAD.MOV.U32 R13, RZ, RZ, R3 ;  /* 0x000000ffff0d7224 */ /* 0x000fce00078e0003 */
[----:B------:R-:W-:Y:S05]  /*193b0*/  WARPSYNC.COLLECTIVE R15, `(.L_x_2514) ;  /* 0x000000000f087348 */ /* 0x000fea0003c00000 */
[----:B------:R0:W1:Y:S02]  /*193c0*/  SHFL.UP P6, R14, R13, R12, R11 ;  /* 0x0400000c0d0e7389 */ /* 0x00006400000c000b */
[----:B01----:R-:W-:Y:S01]  /*193d0*/  ENDCOLLECTIVE ;  /* 0x000000000000791b */ /* 0x003fe20003800000 */
.L_x_2514:
[----:B------:R-:W-:Y:S02]  /*193e0*/  IMAD.MOV.U32 R12, RZ, RZ, 0x1f ;  /* 0x0000001fff0c7424 */ /* 0x000fe400078e00ff */
[----:B------:R-:W-:Y:S01]  /*193f0*/  IMAD.MOV.U32 R11, RZ, RZ, 0x1f ;  /* 0x0000001fff0b7424 */ /* 0x000fe200078e00ff */
[----:B------:R-:W-:-:S05]  /*19400*/  SEL R2, R14, RZ, P5 ;  /* 0x000000ff0e027207 */ /* 0x000fca0002800000 */
[----:B------:R-:W-:-:S05]  /*19410*/  IMAD.IADD R2, R3, 0x1, R2 ;  /* 0x0000000103027824 */ /* 0x000fca00078e0202 */
[----:B------:R-:W-:-:S07]  /*19420*/  MOV R13, R2 ;  /* 0x00000002000d7202 */ /* 0x000fce0000000f00 */
[----:B------:R-:W-:Y:S05]  /*19430*/  WARPSYNC.COLLECTIVE R15, `(.L_x_2515) ;  /* 0x000000000f087348 */ /* 0x000fea0003c00000 */
[----:B------:R0:W1:Y:S02]  /*19440*/  SHFL.IDX P6, R14, R13, R12, R11 ;  /* 0x0000000c0d0e7389 */ /* 0x00006400000c000b */
[----:B01----:R-:W-:Y:S01]  /*19450*/  ENDCOLLECTIVE ;  /* 0x000000000000791b */ /* 0x003fe20003800000 */
.L_x_2515:
[----:B------:R-:W-:Y:S05]  /*19460*/  BRA `(.L_x_2516) ;  /* 0xffffffc8005c7947 */ /* 0x000fea000383ffff */
.L_x_2428:
        /* <DEDUP_REMOVED lines=8> */
.L_x_2518:
[----:B------:R-:W-:Y:S05]  /*194f0*/  BSYNC B0 ;  /* 0x0000000000007941 */ /* 0x000fea0003800000 */
.L_x_2517:
        /* <DEDUP_REMOVED lines=8> */
.L_x_2519:
[----:B------:R-:W-:Y:S01]  /*19580*/  IMAD.MOV.U32 R12, RZ, RZ, 0x4 ;  /* 0x00000004ff0c7424 */ /* 0x000fe200078e00ff */
[----:B------:R-:W-:-:S05]  /*19590*/  SEL R2, R14, RZ, P2 ;  /* 0x000000ff0e027207 */ /* 0x000fca0001000000 */
[----:B------:R-:W-:-:S04]  /*195a0*/  IMAD.IADD R2, R13, 0x1, R2 ;  /* 0x000000010d027824 */ /* 0x000fc800078e0202 */
[----:B------:R-:W-:-:S07]  /*195b0*/  IMAD.MOV.U32 R13, RZ, RZ, R2 ;  /* 0x000000ffff0d7224 */ /* 0x000fce00078e0002 */
[----:B------:R-:W-:Y:S05]  /*195c0*/  WARPSYNC.COLLECTIVE R15, `(.L_x_2520) ;  /* 0x000000000f087348 */ /* 0x000fea0003c00000 */
[----:B------:R0:W1:Y:S02]  /*195d0*/  SHFL.UP P6, R14, R13, R12, R11 ;  /* 0x0400000c0d0e7389 */ /* 0x00006400000c000b */
[----:B01----:R-:W-:Y:S01]  /*195e0*/  ENDCOLLECTIVE ;  /* 0x000000000000791b */ /* 0x003fe20003800000 */
.L_x_2520:
[----:B------:R-:W-:Y:S02]  /*195f0*/  MOV R12, 0x8 ;  /* 0x00000008000c7802 */ /* 0x000fe40000000f00 */
[----:B------:R-:W-:-:S05]  /*19600*/  SEL R3, R14, RZ, P3 ;  /* 0x000000ff0e037207 */ /* 0x000fca0001800000 */
[----:B------:R-:W-:-:S04]  /*19610*/  IMAD.IADD R3, R2, 0x1, R3 ;  /* 0x0000000102037824 */ /* 0x000fc800078e0203 */
[----:B------:R-:W-:-:S07]  /*19620*/  IMAD.MOV.U32 R13, RZ, RZ, R3 ;  /* 0x000000ffff0d7224 */ /* 0x000fce00078e0003 */
[----:B------:R-:W-:Y:S05]  /*19630*/  WARPSYNC.COLLECTIVE R15, `(.L_x_2521) ;  /* 0x000000000f087348 */ /* 0x000fea0003c00000 */
[----:B------:R0:W1:Y:S02]  /*19640*/  SHFL.UP P6, R14, R13, R12, R11 ;  /* 0x0400000c0d0e7389 */ /* 0x00006400000c000b */
[----:B01----:R-:W-:Y:S01]  /*19650*/  ENDCOLLECTIVE ;  /* 0x000000000000791b */ /* 0x003fe20003800000 */
.L_x_2521:
[----:B------:R-:W-:Y:S01]  /*19660*/  IMAD.MOV.U32 R12, RZ, RZ, 0x10 ;  /* 0x00000010ff0c7424 */ /* 0x000fe200078e00ff */
[----:B------:R-:W-:-:S05]  /*19670*/  SEL R4, R14, RZ, P4 ;  /* 0x000000ff0e047207 */ /* 0x000fca0002000000 */
[----:B------:R-:W-:-:S04]  /*19680*/  IMAD.IADD R4, R3, 0x1, R4 ;  /* 0x0000000103047824 */ /* 0x000fc800078e0204 */
[----:B------:R-:W-:-:S07]  /*19690*/  IMAD.MOV.U32 R13, RZ, RZ, R4 ;  /* 0x000000ffff0d7224 */ /* 0x000fce00078e0004 */
[----:B------:R-:W-:Y:S05]  /*196a0*/  WARPSYNC.COLLECTIVE R15, `(.L_x_2522) ;  /* 0x000000000f087348 */ /* 0x000fea0003c00000 */
[----:B------:R0:W1:Y:S02]  /*196b0*/  SHFL.UP P6, R14, R13, R12, R11 ;  /* 0x0400000c0d0e7389 */ /* 0x00006400000c000b */
[----:B01----:R-:W-:Y:S01]  /*196c0*/  ENDCOLLECTIVE ;  /* 0x000000000000791b */ /* 0x003fe20003800000 */
.L_x_2522:
        /* <DEDUP_REMOVED lines=8> */
.L_x_2523:
[----:B------:R-:W-:Y:S05]  /*19750*/  BRA `(.L_x_2524) ;  /* 0xffffffc8003c7947 */ /* 0x000fea000383ffff */
.L_x_2430:
[----:B------:R-:W-:Y:S01]  /*19760*/  BSSY B0, `(.L_x_2525) ;  /* 0x0000006000007945 */ /* 0x000fe20003800000 */
[----:B------:R-:W-:Y:S02]  /*19770*/  PLOP3.LUT P6, PT, P6, PT, PT, 0x8, 0x0 ;  /* 0x000000000000781c */ /* 0x000fe400037ce170 */
[----:B------:R-:W-:-:S11]  /*19780*/  MOV R15, 0xffffffff ;  /* 0xffffffff000f7802 */ /* 0x000fd60000000f00 */
[----:B01----:R-:W-:Y:S05]  /*19790*/  WARPSYNC.COLLECTIVE R15, `(.L_x_2526) ;  /* 0x000000000f087348 */ /* 0x003fea0003c00000 */
[----:B------:R-:W-:Y:S01]  /*197a0*/  VOTE.ANY R14, PT, P6 ;  /* 0x00000000000e7806 */ /* 0x000fe200030e0100 */
[----:B01----:R-:W-:Y:S06]  /*197b0*/  ENDCOLLECTIVE ;  /* 0x000000000000791b */ /* 0x003fec0003800000 */
.L_x_2526:
[----:B------:R-:W-:Y:S05]  /*197c0*/  BSYNC B0 ;  /* 0x0000000000007941 */ /* 0x000fea0003800000 */
.L_x_2525:
        /* <DEDUP_REMOVED lines=9> */
.L_x_2527:
[----:B------:R-:W-:Y:S01]  /*19860*/  IMAD.MOV.U32 R17, RZ, RZ, R14 ;  /* 0x000000ffff117224 */ /* 0x000fe200078e000e */
[----:B------:R-:W-:Y:S06]  /*19870*/  BRA `(.L_x_2528) ;  /* 0xffffffc8002c7947 */ /* 0x000fec000383ffff */
.L_x_2432:
[----:B------:R-:W-:Y:S01]  /*19880*/  BSSY B0, `(.L_x_2529) ;  /* 0x0000007000007945 */ /* 0x000fe20003800000 */
[----:B------:R-:W-:Y:S01]  /*19890*/  IMAD.MOV.U32 R13, RZ, RZ, R2 ;  /* 0x000000ffff0d7224 */ /* 0x000fe200078e0002 */
[----:B------:R-:W-:Y:S01]  /*198a0*/  MOV R11, 0x1f ;  /* 0x0000001f000b7802 */ /* 0x000fe20000000f00 */
[----:B------:R-:W-:-:S07]  /*198b0*/  IMAD.MOV.U32 R15, RZ, RZ, -0x1 ;  /* 0xffffffffff0f7424 */ /* 0x000fce00078e00ff */
[----:B0123--:R-:W-:Y:S05]  /*198c0*/  WARPSYNC.COLLECTIVE R15, `(.L_x_2530) ;  /* 0x000000000f087348 */ /* 0x00ffea0003c00000 */
[----:B------:R4:W0:Y:S02]  /*198d0*/  SHFL.IDX P6, R14, R13, R12, R11 ;  /* 0x0000000c0d0e7389 */ /* 0x00082400000c000b */
[----:B01234-:R-:W-:Y:S01]  /*198e0*/  ENDCOLLECTIVE ;  /* 0x000000000000791b */ /* 0x01ffe20003800000 */
.L_x_2530:
[----:B------:R-:W-:Y:S05]  /*198f0*/  BSYNC B0 ;  /* 0x0000000000007941 */ /* 0x000fea0003800000 */
.L_x_2529:
[----:B------:R-:W-:Y:S05]  /*19900*/  BRA `(.L_x_2431) ;  /* 0xffffffc800247947 */ /* 0x000fea000383ffff */
.L_x_2436:
[----:B0-----:R0:W1:Y:S02]  /*19910*/  SYNCS.PHASECHK.TRANS64.TRYWAIT P0, [R5+URZ+0x28c20], R0 ;  /* 0x028c2000050075a7 */ /* 0x001064000800017f */
[----:B-1----:R-:W-:Y:S05]  /*19920*/  @!P0 NANOSLEEP.SYNCS 0x989680 ;  /* 0x009896800000895d */ /* 0x002fea0003900000 */
[----:B------:R-:W1:Y:S02]  /*19930*/  @!P0 SYNCS.PHASECHK.TRANS64 P0, [R5+URZ+0x28c20], R0 ;  /* 0x028c2000050085a7 */ /* 0x000e64000800007f */
[----:B-1----:R-:W-:Y:S05]  /*19940*/  @!P0 BRA `(.L_x_2436) ;  /* 0xfffffffc00f08947 */ /* 0x002fea000383ffff */
[----:B------:R-:W-:Y:S05]  /*19950*/  BRA `(.L_x_2531) ;  /* 0xffffffcc009c7947 */ /* 0x000fea000383ffff */
.L_x_2437:
        /* <DEDUP_REMOVED lines=11> */
.L_x_2533:
[----:B------:R-:W-:Y:S05]  /*19a10*/  BSYNC B0 ;  /* 0x0000000000007941 */ /* 0x000fea0003800000 */
.L_x_2532:
[----:B------:R-:W-:Y:S05]  /*19a20*/  BRA `(.L_x_2534) ;  /* 0xffffffcc00847947 */ /* 0x000fea000383ffff */
.L_x_2440:
[----:B------:R-:W-:Y:S01]  /*19a30*/  BSSY B1, `(.L_x_2535) ;  /* 0x0000006000017945 */ /* 0x000fe20003800000 */
[----:B------:R-:W-:-:S07]  /*19a40*/  IMAD.MOV.U32 R15, RZ, RZ, -0x1 ;  /* 0xffffffffff0f7424 */ /* 0x000fce00078e00ff */
[----:B0-234-:R-:W-:Y:S05]  /*19a50*/  WARPSYNC.COLLECTIVE R15, `(.L_x_2536) ;  /* 0x000000000f0c7348 */ /* 0x01dfea0003c00000 */
[----:B------:R-:W-:Y:S02]  /*19a60*/  ELECT P6, UR62, PT ;  /* 0x00000000003e782f */ /* 0x000fe400038c0000 */
[----:B------:R-:W-:Y:S01]  /*19a70*/  MOV R14, UR62 ;  /* 0x0000003e000e7c02 */ /* 0x000fe20008000f00 */
[----:B0-234-:R-:W-:Y:S10]  /*19a80*/  ENDCOLLECTIVE ;  /* 0x000000000000791b */ /* 0x01dff40003800000 */
.L_x_2536:
[----:B------:R-:W-:Y:S05]  /*19a90*/  BSYNC B1 ;  /* 0x0000000000017941 */ /* 0x000fea0003800000 */
.L_x_2535:
[----:B------:R-:W-:Y:S05]  /*19aa0*/  BRA `(.L_x_2537) ;  /* 0xffffffcc007c7947 */ /* 0x000fea000383ffff */
.L_x_2442:
[----:B0-----:R0:W1:Y:S02]  /*19ab0*/  SYNCS.PHASECHK.TRANS64.TRYWAIT P1, [R3+URZ+0x28c40], R2 ;  /* 0x028c4002030075a7 */ /* 0x001064000802017f */
[----:B-1----:R-:W-:Y:S05]  /*19ac0*/  @!P1 NANOSLEEP.SYNCS 0x989680 ;  /* 0x009896800000995d */ /* 0x002fea0003900000 */
[----:B------:R-:W1:Y:S02]  /*19ad0*/  @!P1 SYNCS.PHASECHK.TRANS64 P1, [R3+URZ+0x28c40], R2 ;  /* 0x028c4002030095a7 */ /* 0x000e64000802007f */
[----:B-1----:R-:W-:Y:S05]  /*19ae0*/  @!P1 BRA `(.L_x_2442) ;  /* 0xfffffffc00f09947 */ /* 0x002fea000383ffff */
[----:B------:R-:W-:Y:S05]  /*19af0*/  BRA `(.L_x_2538) ;  /* 0xffffffcc009c7947 */ /* 0x000fea000383ffff */
.L_x_2444:
[----:B-1----:R1:W0:Y:S02]  /*19b00*/  SYNCS.PHASECHK.TRANS64.TRYWAIT P1, [R5+URZ+0x28c40], R0 ;  /* 0x028c4000050075a7 */ /* 0x002224000802017f */
[----:B0-----:R-:W-:Y:S05]  /*19b10*/  @!P1 NANOSLEEP.SYNCS 0x989680 ;  /* 0x009896800000995d */ /* 0x001fea0003900000 */
[----:B------:R-:W0:Y:S02]  /*19b20*/  @!P1 SYNCS.PHASECHK.TRANS64 P1, [R5+URZ+0x28c40], R0 ;  /* 0x028c4000050095a7 */ /* 0x000e24000802007f */
[----:B0-----:R-:W-:Y:S05]  /*19b30*/  @!P1 BRA `(.L_x_2444) ;  /* 0xfffffffc00f09947 */ /* 0x001fea000383ffff */
[----:B------:R-:W-:Y:S05]  /*19b40*/  BRA `(.L_x_2539) ;  /* 0xffffffcc00a87947 */ /* 0x000fea000383ffff */
.L_x_2446:
[----:B------:R0:W0:Y:S02]  /*19b50*/  SYNCS.PHASECHK.TRANS64.TRYWAIT P1, [R3+URZ+0x28c60], R2 ;  /* 0x028c6002030075a7 */ /* 0x000024000802017f */
[----:B0-----:R-:W-:Y:S05]  /*19b60*/  @!P1 NANOSLEEP.SYNCS 0x989680 ;  /* 0x009896800000995d */ /* 0x001fea0003900000 */
[----:B------:R-:W0:Y:S02]  /*19b70*/  @!P1 SYNCS.PHASECHK.TRANS64 P1, [R3+URZ+0x28c60], R2 ;  /* 0x028c6002030095a7 */ /* 0x000e24000802007f */
[----:B0-----:R-:W-:Y:S05]  /*19b80*/  @!P1 BRA `(.L_x_2446) ;  /* 0xfffffffc00f09947 */ /* 0x001fea000383ffff */
[----:B------:R-:W-:Y:S05]  /*19b90*/  BRA `(.L_x_2540) ;  /* 0xffffffcc00a47947 */ /* 0x000fea000383ffff */
.L_x_2541:
        /* <DEDUP_REMOVED lines=14> */
.L_x_5811:


//--------------------- .text._ZN7cutlass13device_kernelIN5flash11enable_sm90INS1_16FlashAttnFwdSm90INS1_25CollectiveMainloopFwdSm90ILi2EN4cute5tupleIJNS5_1CILi1EEES8_S8_EEENS6_IJNS7_ILi64EEESA_SA_EEELi512ENS_6half_tEfNS_4arch4Sm90ELb0ELb1ELb1ELb1ELb1ELb1ELb0ELb0ELb0ELb1ELb0ELb0EEENS1_21CollectiveEpilogueFwdINS6_IJSA_NS7_ILi512EEESA_EEES9_SC_SE_Li256ELb1ELb1ELb0ELb0EEENS1_36VarlenDynamicPersistentTileSchedulerILi64ELi64ELi256ELi128ELb0ELb1ELb1ELb1ELb0ELb1EEEEEEEEEvNT_6ParamsE --------------------------
	.section	.text._ZN7cutlass13device_kernelIN5flash11enable_sm90INS1_16FlashAttnFwdSm90INS1_25CollectiveMainloopFwdSm90ILi2EN4cute5tupleIJNS5_1CILi1EEES8_S8_EEENS6_IJNS7_ILi64EEESA_SA_EEELi512ENS_6half_tEfNS_4arch4Sm90ELb0ELb1ELb1ELb1ELb1ELb1ELb0ELb0ELb0ELb1ELb0ELb0EEENS1_21CollectiveEpilogueFwdINS6_IJSA_NS7_ILi512EEESA_EEES9_SC_SE_Li256ELb1ELb1ELb0ELb0EEENS1_36VarlenDynamicPersistentTileSchedulerILi64ELi64ELi256ELi128ELb0ELb1ELb1ELb1ELb0ELb1EEEEEEEEEvNT_6ParamsE,"ax",@progbits
	.align	128
.text._ZN7cutlass13device_kernelIN5flash11enable_sm90INS1_16FlashAttnFwdSm90INS1_25CollectiveMainloopFwdSm90ILi2EN4cute5tupleIJNS5_1CILi1EEES8_S8_EEENS6_IJNS7_ILi64EEESA_SA_EEELi512ENS_6half_tEfNS_4arch4Sm90ELb0ELb1ELb1ELb1ELb1ELb1ELb0ELb0ELb0ELb1ELb0ELb0EEENS1_21CollectiveEpilogueFwdINS6_IJSA_NS7_ILi512EEESA_EEES9_SC_SE_Li256ELb1ELb1ELb0ELb0EEENS1_36VarlenDynamicPersistentTileSchedulerILi64ELi64ELi256ELi128ELb0ELb1ELb1ELb1ELb0ELb1EEEEEEEEEvNT_6ParamsE:
        .type           _ZN7cutlass13device_kernelIN5flash11enable_sm90INS1_16FlashAttnFwdSm90INS1_25CollectiveMainloopFwdSm90ILi2EN4cute5tupleIJNS5_1CILi1EEES8_S8_EEENS6_IJNS7_ILi64EEESA_SA_EEELi512ENS_6half_tEfNS_4arch4Sm90ELb0ELb1ELb1ELb1ELb1ELb1ELb0ELb0ELb0ELb1ELb0ELb0EEENS1_21CollectiveEpilogueFwdINS6_IJSA_NS7_ILi512EEESA_EEES9_SC_SE_Li256ELb1ELb1ELb0ELb0EEENS1_36VarlenDynamicPersistentTileSchedulerILi64ELi64ELi256ELi128ELb0ELb1ELb1ELb1ELb0ELb1EEEEEEEEEvNT_6ParamsE,@function
        .size           _ZN7cutlass13device_kernelIN5flash11enable_sm90INS1_16FlashAttnFwdSm90INS1_25CollectiveMainloopFwdSm90ILi2EN4cute5tupleIJNS5_1CILi1EEES8_S8_EEENS6_IJNS7_ILi64EEESA_SA_EEELi512ENS_6half_tEfNS_4arch4Sm90ELb0ELb1ELb1ELb1ELb1ELb1ELb0ELb0ELb0ELb1ELb0ELb0EEENS1_21CollectiveEpilogueFwdINS6_IJSA_NS7_ILi512EEESA_EEES9_SC_SE_Li256ELb1ELb1ELb0ELb0EEENS1_36VarlenDynamicPersistentTileSchedulerILi64ELi64ELi256ELi128ELb0ELb1ELb1ELb1ELb0ELb1EEEEEEEEEvNT_6ParamsE,(.L_x_5812 - _ZN7cutlass13device_kernelIN5flash11enable_sm90INS1_16FlashAttnFwdSm90INS1_25CollectiveMainloopFwdSm90ILi2EN4cute5tupleIJNS5_1CILi1EEES8_S8_EEENS6_IJNS7_ILi64EEESA_SA_EEELi512ENS_6half_tEfNS_4arch4Sm90ELb0ELb1ELb1ELb1ELb1ELb1ELb0ELb0ELb0ELb1ELb0ELb0EEENS1_21CollectiveEpilogueFwdINS6_IJSA_NS7_ILi512EEESA_EEES9_SC_SE_Li256ELb1ELb1ELb0ELb0EEENS1_36VarlenDynamicPersistentTileSchedulerILi64ELi64ELi256ELi128ELb0ELb1ELb1ELb1ELb0ELb1EEEEEEEEEvNT_6ParamsE)
        .other          _ZN7cutlass13device_kernelIN5flash11enable_sm90INS1_16FlashAttnFwdSm90INS1_25CollectiveMainloopFwdSm90ILi2EN4cute5tupleIJNS5_1CILi1EEES8_S8_EEENS6_IJNS7_ILi64EEESA_SA_EEELi512ENS_6half_tEfNS_4arch4Sm90ELb0ELb1ELb1ELb1ELb1ELb1ELb0ELb0ELb0ELb1ELb0ELb0EEENS1_21CollectiveEpilogueFwdINS6_IJSA_NS7_ILi512EEESA_EEES9_SC_SE_Li256ELb1ELb1ELb0ELb0EEENS1_36VarlenDynamicPersistentTileSchedulerILi64ELi64ELi256ELi128ELb0ELb1ELb1ELb1ELb0ELb1EEEEEEEEEvNT_6ParamsE,@"STO_CUDA_ENTRY STV_DEFAULT"
_ZN7cutlass13device_kernelIN5flash11enable_sm90INS1_16FlashAttnFwdSm90INS1_25CollectiveMainloopFwdSm90ILi2EN4cute5tupleIJNS5_1CILi1EEES8_S8_EEENS6_IJNS7_ILi64EEESA_SA_EEELi512ENS_6half_tEfNS_4arch4Sm90ELb0ELb1ELb1ELb1ELb1ELb1ELb0ELb0ELb0ELb1ELb0ELb0EEENS1_21CollectiveEpilogueFwdINS6_IJSA_NS7_ILi512EEESA_EEES9_SC_SE_Li256ELb1ELb1ELb0ELb0EEENS1_36VarlenDynamicPersistentTileSchedulerILi64ELi64ELi256ELi128ELb0ELb1ELb1ELb1ELb0ELb1EEEEEEEEEvNT_6ParamsE:
[----:B------:R-:W0:Y:S02]  /*0000*/  LDC R1, c[0x0][0x28] ;  /* 0x00000a00ff017b82 */ /* 0x000e240000000800 */
[----:B0-----:R-:W-:Y:S01]  /*0010*/  VIADD R1, R1, 0xffffff98 ;  /* 0xffffff9801017836 */ /* 0x001fe20000000000 */
[----:B------:R-:W0:Y:S01]  /*0020*/  S2R R0, SR_TID.X ;  /* 0x0000000000007919 */ /* 0x000e220000002100 */
[----:B------:R-:W-:Y:S01]  /*0030*/  ELECT P0, URZ, PT ;  /* 0x00000000003f782f */ /* 0x000fe20003800000 */
[----:B------:R-:W-:Y:S01]  /*0040*/  BSSY B0, `(.L_x_2542) ;  /* 0x000000e000007945 */ /* 0x000fe20003800000 */
[----:B0-----:R-:W-:-:S05]  /*0050*/  SHF.R.U32.HI R2, RZ, 0x5, R0 ;  /* 0x00000005ff027819 */ /* 0x001fca0000011600 */
[----:B------:R-:W0:Y:S02]  /*0060*/  SHFL.IDX PT, R3, R2, RZ, 0x1f ;  /* 0x00001fff02037589 */ /* 0x000e2400000e0000 */
[----:B0-----:R-:W-:Y:S02]  /*0070*/  ISETP.EQ.AND P0, PT, R3, RZ, P0 ;  /* 0x000000ff0300720c */ /* 0x001fe40000702270 */
[----:B------:R-:W-:-:S11]  /*0080*/  SHF.R.U32.HI R3, RZ, 0x7, R0 ;  /* 0x00000007ff037819 */ /* 0x000fd60000011600 */
        /* <DEDUP_REMOVED lines=9> */
.L_x_2543:
[----:B------:R-:W-:Y:S05]  /*0120*/  BSYNC B0 ;  /* 0x0000000000007941 */ /* 0x000fea0003800000 */
.L_x_2542:
[----:B------:R-:W-:Y:S01]  /*0130*/  VOTEU.ANY UP0, P0 ;  /* 0x00000000003f7886 */ /* 0x000fe20000000100 */
[----:B------:R-:W0:Y:S01]  /*0140*/  SHFL.IDX PT, R5, R3, RZ, 0x1f ;  /* 0x00001fff03057589 */ /* 0x000e2200000e0000 */
[----:B------:R-:W-:Y:S01]  /*0150*/  UMOV UR4, 0x80 ;  /* 0x0000008000047882 */ /* 0x000fe20000000000 */
[----:B------:R-:W-:Y:S01]  /*0160*/  UMOV UR7, 0x100 ;  /* 0x0000010000077882 */ /* 0x000fe20000000000 */
[----:B------:R-:W-:Y:S01]  /*0170*/  VOTEU.ANY UP1, P0 ;  /* 0x00000000003f7886 */ /* 0x000fe20000020100 */
[----:B------:R-:W1:Y:S01]  /*0180*/  @UP0 S2UR UR8, SR_CgaCtaId ;  /* 0x00000000000809c3 */ /* 0x000e620000008800 */
[----:B------:R-:W2:Y:S01]  /*0190*/  SHFL.IDX PT, R4, R2, RZ, 0x1f ;  /* 0x00001fff02047589 */ /* 0x000ea200000e0000 */
[----:B------:R-:W-:Y:S01]  /*01a0*/  @UP0 UMOV UR6, 0x400 ;  /* 0x0000040000060882 */ /* 0x000fe20000000000 */
[----:B------:R-:W-:-:S04]  /*01b0*/  @UP0 UIADD3 UR4, -UR4, 0x100000, URZ ;  /* 0x0010000004040890 */ /* 0x000fc8000fffe13f */
[----:B------:R-:W-:Y:S02]  /*01c0*/  @UP0 USHF.L.U32 UR5, UR4, 0xb, URZ ;  /* 0x0000000b04050899 */ /* 0x000fe4000800063f */
[----:B------:R-:W-:Y:S01]  /*01d0*/  @UP0 USHF.L.U32 UR4, UR4, 0x1, URZ ;  /* 0x0000000104040899 */ /* 0x000fe2000800063f */
[----:B------:R-:W-:Y:S01]  /*01e0*/  VOTEU.ANY UP2, P0 ;  /* 0x00000000003f7886 */ /* 0x000fe20000040100 */
[----:B0-----:R-:W-:Y:S01]  /*01f0*/  R2UR UR39, R5 ;  /* 0x00000000052772ca */ /* 0x001fe200000e0000 */
[----:B-1----:R-:W-:Y:S01]  /*0200*/  @UP0 ULEA UR8, UR8, UR6, 0x18 ;  /* 0x0000000608080291 */ /* 0x002fe2000f8ec03f */
[----:B--2---:R-:W-:Y:S01]  /*0210*/  ISETP.NE.AND P1, PT, R4, RZ, PT ;  /* 0x000000ff0400720c */ /* 0x004fe20003f25270 */
[----:B------:R-:W-:-:S04]  /*0220*/  @UP0 UIADD3 UR6, -UR7, 0x100000, URZ ;  /* 0x0010000007060890 */ /* 0x000fc8000fffe13f */
[----:B------:R-:W-:Y:S02]  /*0230*/  @UP0 USHF.L.U32 UR7, UR6, 0xb, URZ ;  /* 0x0000000b06070899 */ /* 0x000fe4000800063f */
[----:B------:R-:W-:-:S04]  /*0240*/  @UP0 USHF.L.U32 UR6, UR6, 0x1, URZ ;  /* 0x0000000106060899 */ /* 0x000fc8000800063f */
[----:B------:R-:W-:Y:S01]  /*0250*/  UISETP.NE.AND UP0, UPT, UR39, URZ, UPT ;  /* 0x0000003f2700728c */ /* 0x000fe2000bf05270 */
[----:B------:R-:W0:Y:S02]  /*0260*/  FENCE.VIEW.ASYNC.S ;  /* 0x00000000000073c6 */ /* 0x000e240000000000 */
[----:B0-----:R0:W1:Y:S05]  /*0270*/  @UP1 SYNCS.EXCH.64 URZ, [UR8+0x28c00], UR4 ;  /* 0x028c0004083f15b2 */ /* 0x00106a0008000100 */
[----:B------:R0:W2:Y:S01]  /*0280*/  @UP2 SYNCS.EXCH.64 URZ, [UR8+0x28c20], UR6 ;  /* 0x028c2006083f25b2 */ /* 0x0000a20008000100 */
        /* <DEDUP_REMOVED lines=13> */
[----:B------:R3:W0:Y:S02]  /*0360*/  SYNCS.EXCH.64 URZ, [UR6+0x28c48], UR4 ;  /* 0x028c4804063f75b2 */ /* 0x0006240008000100 */
[----:B---3--:R-:W-:Y:S01]  /*0370*/  NOP ;  /* 0x0000000000007918 */ /* 0x008fe20000000000 */
.L_x_2544:
[----:B------:R-:W3:Y:S01]  /*0380*/  SHFL.IDX PT, R4, R2, RZ, 0x1f ;  /* 0x00001fff02047589 */ /* 0x000ee200000e0000 */
[----:B------:R-:W-:Y:S01]  /*0390*/  NOP ;  /* 0x0000000000007918 */ /* 0x000fe20000000000 */
[----:B---3--:R-:W-:-:S13]  /*03a0*/  ISETP.NE.AND P0, PT, R4, RZ, PT ;  /* 0x000000ff0400720c */ /* 0x008fda0003f05270 */
        /* <DEDUP_REMOVED lines=17> */
[----:B------:R3:W0:Y:S02]  /*04c0*/  SYNCS.EXCH.64 URZ, [UR8+0x28c68], UR6 ;  /* 0x028c6806083f75b2 */ /* 0x0006240008000100 */
[----:B---3--:R-:W-:Y:S01]  /*04d0*/  NOP ;  /* 0x0000000000007918 */ /* 0x008fe20000000000 */
.L_x_2545:
[----:B------:R-:W3:Y:S01]  /*04e0*/  SHFL.IDX PT, R4, R2, RZ, 0x1f ;  /* 0x00001fff02047589 */ /* 0x000ee200000e0000 */
[----:B------:R-:W-:Y:S01]  /*04f0*/  NOP ;  /* 0x0000000000007918 */ /* 0x000fe20000000000 */
[----:B---3--:R-:W-:-:S13]  /*0500*/  ISETP.NE.AND P0, PT, R4, RZ, PT ;  /* 0x000000ff0400720c */ /* 0x008fda0003f05270 */
        /* <DEDUP_REMOVED lines=13> */
[----:B------:R3:W0:Y:S02]  /*05e0*/  SYNCS.EXCH.64 URZ, [UR6+0x28c88], UR4 ;  /* 0x028c8804063f75b2 */ /* 0x0006240008000100 */
[----:B---3--:R-:W-:Y:S01]  /*05f0*/  NOP ;  /* 0x0000000000007918 */ /* 0x008fe20000000000 */
.L_x_2546:
        /* <DEDUP_REMOVED lines=22> */
.L_x_2547:
        /* <DEDUP_REMOVED lines=22> */
.L_x_2548:
[----:B------:R-:W-:Y:S01]  /*08c0*/  PLOP3.LUT P0, PT, PT, PT, UP0, 0x80, 0x0 ;  /* 0x000000000000781c */ /* 0x000fe20003f0f008 */
[----:B------:R-:W-:Y:S01]  /*08d0*/  UMOV UR36, 0x1 ;  /* 0x0000000100247882 */ /* 0x000fe20000000000 */
[----:B------:R-:W-:Y:S01]  /*08e0*/  NOP ;  /* 0x0000000000007918 */ /* 0x000fe20000000000 */
[----:B------:R-:W-:Y:S01]  /*08f0*/  USEL UR36, UR36, 0x2, !UP0 ;  /* 0x0000000224247887 */ /* 0x000fe2000c000000 */
[----:B------:R-:W-:Y:S01]  /*0900*/  BSSY B9, `(.L_x_2549) ;  /* 0x0001f7e000097945 */ /* 0x000fe20003800000 */
[----:B------:R-:W-:Y:S01]  /*0910*/  ULDC.64 UR40, c[0x0][0x208] ;  /* 0x0000820000287ab9 */ /* 0x000fe20000000a00 */
[----:B012-4-:R-:W-:Y:S07]  /*0920*/  BAR.SYNC.DEFER_BLOCKING 0x0 ;  /* 0x0000000000007b1d */ /* 0x017fee0000010000 */
[----:B------:R-:W-:Y:S05]  /*0930*/  @!P0 BRA `(.L_x_2550) ;  /* 0x0000017800e88947 */ /* 0x000fea0003800000 */
.L_x_2551:
[----:B------:R-:W-:-:S08]  /*0940*/  NOP ;  /* 0x0000000000007918 */ /* 0x000fd00000000000 */
[----:B------:R-:W0:Y:S02]  /*0950*/  USETMAXREG.TRY_ALLOC.CTAPOOL UP0, 0xe8 ;  /* 0x000000e8000079c8 */ /* 0x000e240008000600 */
[----:B0-----:R-:W-:-:S13]  /*0960*/  PLOP3.LUT P0, PT, PT, PT, UP0, 0x80, 0x0 ;  /* 0x000000000000781c */ /* 0x001fda0003f0f008 */
[----:B------:R-:W-:Y:S05]  /*0970*/  @!P0 BRA `(.L_x_2551) ;  /* 0xfffffffc00f08947 */ /* 0x000fea000383ffff */
[----:B------:R-:W-:Y:S01]  /*0980*/  ISETP.NE.AND P0, PT, R3, 0x1, PT ;  /* 0x000000010300780c */ /* 0x000fe20003f05270 */
[----:B------:R-:W0:Y:S01]  /*0990*/  S2UR UR4, SR_CgaCtaId ;  /* 0x00000000000479c3 */ /* 0x000e220000008800 */
        /* <DEDUP_REMOVED lines=13> */
[----:B------:R-:W-:Y:S01]  /*0a70*/  ULOP3.LUT UR37, UR36, 0x1, URZ, 0xfc, !UPT ;  /* 0x0000000124257892 */ /* 0x000fe2000f8efc3f */
[----:B------:R-:W-:Y:S02]  /*0a80*/  IMAD.MOV.U32 R200, RZ, RZ, 0x40 ;  /* 0x00000040ffc87424 */ /* 0x000fe400078e00ff */
[----:B------:R-:W-:Y:S01]  /*0a90*/  IMAD.MOV.U32 R188, RZ, RZ, RZ ;  /* 0x000000ffffbc7224 */ /* 0x000fe200078e00ff */
[----:B------:R-:W-:Y:S01]  /*0aa0*/  SHF.R.S32.HI R0, RZ, 0x1f, R16 ;  /* 0x0000001fff007819 */ /* 0x000fe20000011410 */
[----:B------:R-:W-:-:S03]  /*0ab0*/  IMAD.MOV.U32 R192, RZ, RZ, RZ ;  /* 0x000000ffffc07224 */ /* 0x000fc600078e00ff */
[CC--:B------:R-:W-:Y:S02]  /*0ac0*/  LEA.HI R3, R0.reuse, R16.reuse, RZ, 0x4 ;  /* 0x0000001000037211 */ /* 0x0c0fe400078f20ff */
[CC--:B------:R-:W-:Y:S02]  /*0ad0*/  LEA.HI R7, R0.reuse, R16.reuse, RZ, 0x7 ;  /* 0x0000001000077211 */ /* 0x0c0fe400078f38ff */
[----:B------:R-:W-:Y:S02]  /*0ae0*/  LOP3.LUT R4, R3, 0xfffffff0, RZ, 0xc0, !PT ;  /* 0xfffffff003047812 */ /* 0x000fe400078ec0ff */
[----:B------:R-:W-:Y:S02]  /*0af0*/  LOP3.LUT R6, R7, 0xffffff80, RZ, 0xc0, !PT ;  /* 0xffffff8007067812 */ /* 0x000fe400078ec0ff */
[----:B------:R-:W-:Y:S01]  /*0b00*/  LEA.HI R5, R0, R16, RZ, 0x5 ;  /* 0x0000001000057211 */ /* 0x000fe200078f28ff */
[C---:B------:R-:W-:Y:S01]  /*0b10*/  IMAD.IADD R4, R16.reuse, 0x1, -R4 ;  /* 0x0000000110047824 */ /* 0x040fe200078e0a04 */
[----:B------:R-:W-:Y:S01]  /*0b20*/  SHF.R.S32.HI R20, RZ, 0x7, R7 ;  /* 0x00000007ff147819 */ /* 0x000fe20000011407 */
[----:B------:R-:W-:Y:S01]  /*0b30*/  IMAD.IADD R8, R16, 0x1, -R6 ;  /* 0x0000000110087824 */ /* 0x000fe200078e0a06 */
[----:B------:R-:W-:-:S02]  /*0b40*/  SHF.R.S32.HI R18, RZ, 0x5, R5 ;  /* 0x00000005ff127819 */ /* 0x000fc40000011405 */
[--C-:B------:R-:W-:Y:S01]  /*0b50*/  SHF.R.S32.HI R11, RZ, 0x1f, R4.reuse ;  /* 0x0000001fff0b7819 */ /* 0x100fe20000011404 */
[----:B------:R-:W-:Y:S01]  /*0b60*/  IMAD R14, R20, 0x100, R4 ;  /* 0x00000100140e7824 */ /* 0x000fe200078e0204 */
[----:B------:R-:W-:Y:S02]  /*0b70*/  SHF.R.S32.HI R5, RZ, 0x1f, R5 ;  /* 0x0000001fff057819 */ /* 0x000fe40000011405 */
[----:B------:R-:W-:Y:S02]  /*0b80*/  SHF.R.S32.HI R6, RZ, 0x4, R3 ;  /* 0x00000004ff067819 */ /* 0x000fe40000011403 */
[----:B------:R-:W-:Y:S02]  /*0b90*/  LEA.HI R13, R11, R4, RZ, 0x3 ;  /* 0x000000040b0d7211 */ /* 0x000fe400078f18ff */
[----:B------:R-:W-:Y:S02]  /*0ba0*/  LEA.HI R3, R3, R6, RZ, 0x1 ;  /* 0x0000000603037211 */ /* 0x000fe400078f08ff */
[----:B------:R-:W-:-:S02]  /*0bb0*/  LEA.HI R5, R5, R18, RZ, 0x2 ;  /* 0x0000001205057211 */ /* 0x000fc400078f10ff */
[C---:B------:R-:W-:Y:S01]  /*0bc0*/  LOP3.LUT R15, R13.reuse, 0xfffffff8, RZ, 0xc0, !PT ;  /* 0xfffffff80d0f7812 */ /* 0x040fe200078ec0ff */
[----:B------:R-:W-:Y:S01]  /*0bd0*/  IMAD.SHL.U32 R13, R13, 0x40, RZ ;  /* 0x000000400d0d7824 */ /* 0x000fe200078e00ff */
[----:B------:R-:W-:Y:S02]  /*0be0*/  LOP3.LUT R3, R3, 0x1ffffffe, RZ, 0xc0, !PT ;  /* 0x1ffffffe03037812 */ /* 0x000fe400078ec0ff */
[----:B------:R-:W-:Y:S01]  /*0bf0*/  LOP3.LUT R5, R5, 0x3ffffc, RZ, 0xc0, !PT ;  /* 0x003ffffc05057812 */ /* 0x000fe200078ec0ff */
[----:B------:R-:W-:Y:S01]  /*0c00*/  IMAD.IADD R15, R4, 0x1, -R15 ;  /* 0x00000001040f7824 */ /* 0x000fe200078e0a0f */
[----:B------:R-:W-:Y:S02]  /*0c10*/  IADD3 R3, R6, -R3, RZ ;  /* 0x8000000306037210 */ /* 0x000fe40007ffe0ff */
[----:B------:R-:W-:Y:S01]  /*0c20*/  SHF.R.S32.HI R9, RZ, 0x1f, R8 ;  /* 0x0000001fff097819 */ /* 0x000fe20000011408 */
[----:B------:R-:W-:Y:S01]  /*0c30*/  IMAD.IADD R5, R18, 0x1, -R5 ;  /* 0x0000000112057824 */ /* 0x000fe200078e0a05 */
[----:B------:R-:W-:Y:S01]  /*0c40*/  LOP3.LUT R13, R13, 0x7ffffe00, RZ, 0xc0, !PT ;  /* 0x7ffffe000d0d7812 */ /* 0x000fe200078ec0ff */
[----:B------:R-:W-:Y:S01]  /*0c50*/  IMAD.SHL.U32 R4, R15, 0x40, RZ ;  /* 0x000000400f047824 */ /* 0x000fe200078e00ff */
[-C--:B------:R-:W-:Y:S01]  /*0c60*/  LEA.HI R10, R9, R8.reuse, RZ, 0x2 ;  /* 0x00000008090a7211 */ /* 0x080fe200078f10ff */
[----:B------:R-:W-:Y:S01]  /*0c70*/  IMAD R14, R5, 0x10, R14 ;  /* 0x00000010050e7824 */ /* 0x000fe200078e020e */
[----:B------:R-:W-:Y:S01]  /*0c80*/  LEA.HI R9, R9, R8, RZ, 0x5 ;  /* 0x0000000809097211 */ /* 0x000fe200078f28ff */
[----:B------:R-:W-:Y:S01]  /*0c90*/  IMAD.SHL.U32 R3, R3, 0x8, RZ ;  /* 0x0000000803037824 */ /* 0x000fe200078e00ff */
[----:B------:R-:W-:Y:S01]  /*0ca0*/  LOP3.LUT R4, R4, 0x1c0, RZ, 0xc0, !PT ;  /* 0x000001c004047812 */ /* 0x000fe200078ec0ff */
[----:B------:R-:W-:Y:S01]  /*0cb0*/  IMAD R13, R18, 0x400, R13 ;  /* 0x00000400120d7824 */ /* 0x000fe200078e020d */
[----:B------:R-:W-:Y:S01]  /*0cc0*/  SHF.R.S32.HI R11, RZ, 0x2, R10 ;  /* 0x00000002ff0b7819 */ /* 0x000fe2000001140a */
[--C-:B------:R-:W-:Y:S01]  /*0cd0*/  IMAD.U32 R5, R14, 0x40, R3.reuse ;  /* 0x000000400e057824 */ /* 0x100fe200078e0003 */
[----:B------:R-:W-:-:S02]  /*0ce0*/  LOP3.LUT R3, R4, 0x8, R3, 0xf8, !PT ;  /* 0x0000000804037812 */ /* 0x000fc400078ef803 */
[----:B------:R-:W-:Y:S02]  /*0cf0*/  CS2R R18, SRZ ;  /* 0x0000000000127805 */ /* 0x000fe4000001ff00 */
[----:B------:R-:W-:Y:S02]  /*0d00*/  SHF.R.S32.HI R12, RZ, 0x1f, R10 ;  /* 0x0000001fff0c7819 */ /* 0x000fe4000001140a */
[----:B------:R-:W-:Y:S01]  /*0d10*/  SHF.R.U32.HI R4, RZ, 0x3, R4 ;  /* 0x00000003ff047819 */ /* 0x000fe20000011604 */
[----:B------:R0:W-:Y:S01]  /*0d20*/  STL [R1+0x60], R5 ;  /* 0x0000600501007387 */ /* 0x0001e20000100800 */
[----:B------:R-:W-:Y:S02]  /*0d30*/  LEA.HI R12, R12, R11, RZ, 0x3 ;  /* 0x0000000b0c0c7211 */ /* 0x000fe400078f18ff */
[----:B------:R-:W-:Y:S01]  /*0d40*/  LOP3.LUT R4, R3, R4, RZ, 0x3c, !PT ;  /* 0x0000000403047212 */ /* 0x000fe200078e3cff */
[----:B------:R-:W-:Y:S01]  /*0d50*/  STL [R1+0x50], RZ ;  /* 0x000050ff01007387 */ /* 0x000fe20000100800 */
[----:B------:R-:W-:-:S02]  /*0d60*/  LEA.HI R3, R0, R16, RZ, 0x3 ;  /* 0x0000001000037211 */ /* 0x000fc400078f18ff */
[----:B------:R-:W-:Y:S01]  /*0d70*/  LEA.HI R0, R0, R16, RZ, 0x2 ;  /* 0x0000001000007211 */ /* 0x000fe200078f10ff */
[----:B------:R-:W-:Y:S01]  /*0d80*/  IMAD.IADD R13, R13, 0x1, R4 ;  /* 0x000000010d0d7824 */ /* 0x000fe200078e0204 */
[----:B------:R-:W-:Y:S02]  /*0d90*/  LOP3.LUT R12, R12, 0xfffffff8, RZ, 0xc0, !PT ;  /* 0xfffffff80c0c7812 */ /* 0x000fe400078ec0ff */
[----:B------:R-:W-:Y:S01]  /*0da0*/  SHF.R.S32.HI R4, RZ, 0x3, R3 ;  /* 0x00000003ff047819 */ /* 0x000fe20000011403 */
[----:B------:R-:W-:Y:S01]  /*0db0*/  IMAD R198, R13, 0x2, R2 ;  /* 0x000000020dc67824 */ /* 0x000fe200078e0202 */
[----:B0-----:R-:W-:Y:S01]  /*0dc0*/  LOP3.LUT R5, R10, 0x7ffffffc, RZ, 0xc0, !PT ;  /* 0x7ffffffc0a057812 */ /* 0x001fe200078ec0ff */
[----:B------:R-:W-:Y:S01]  /*0dd0*/  IMAD.IADD R12, R11, 0x1, -R12 ;  /* 0x000000010b0c7824 */ /* 0x000fe200078e0a0c */
[--C-:B------:R-:W-:Y:S01]  /*0de0*/  SHF.R.S32.HI R189, RZ, 0x2, R0.reuse ;  /* 0x00000002ffbd7819 */ /* 0x100fe20000011400 */
[----:B------:R-:W-:Y:S01]  /*0df0*/  VIADD R201, R198, 0x26800 ;  /* 0x00026800c6c97836 */ /* 0x000fe20000000000 */
[----:B------:R-:W-:Y:S01]  /*0e00*/  SHF.R.S32.HI R4, RZ, 0x1f, R0 ;  /* 0x0000001fff047819 */ /* 0x000fe20000011400 */
[----:B------:R-:W-:Y:S01]  /*0e10*/  IMAD.IADD R5, R8, 0x1, -R5 ;  /* 0x0000000108057824 */ /* 0x000fe200078e0a05 */
[----:B------:R-:W-:Y:S01]  /*0e20*/  LOP3.LUT R0, R0, 0xfffffffc, RZ, 0xc0, !PT ;  /* 0xfffffffc00007812 */ /* 0x000fe200078ec0ff */
[----:B------:R-:W-:Y:S01]  /*0e30*/  VIADD R199, R198, 0x26820 ;  /* 0x00026820c6c77836 */ /* 0x000fe20000000000 */
[----:B------:R-:W-:Y:S01]  /*0e40*/  SHF.R.S32.HI R9, RZ, 0x5, R9 ;  /* 0x00000005ff097819 */ /* 0x000fe20000011409 */
[----:B------:R-:W-:Y:S01]  /*0e50*/  IMAD.SHL.U32 R185, R5, 0x2, RZ ;  /* 0x0000000205b97824 */ /* 0x000fe200078e00ff */
[----:B------:R-:W-:Y:S01]  /*0e60*/  LOP3.LUT R3, R3, 0xfffffff8, RZ, 0xc0, !PT ;  /* 0xfffffff803037812 */ /* 0x000fe200078ec0ff */
[C---:B------:R-:W-:Y:S01]  /*0e70*/  IMAD.IADD R8, R16.reuse, 0x1, -R0 ;  /* 0x0000000110087824 */ /* 0x040fe200078e0a00 */
[----:B------:R-:W-:Y:S01]  /*0e80*/  LEA R194, R9, R12, 0x4 ;  /* 0x0000000c09c27211 */ /* 0x000fe200078e20ff */
[----:B------:R-:W-:Y:S01]  /*0e90*/  VIADD R9, R189, 0x20 ;  /* 0x00000020bd097836 */ /* 0x000fe20000000000 */
[----:B------:R-:W-:Y:S01]  /*0ea0*/  LEA.HI R7, R7, R20, RZ, 0x1 ;  /* 0x0000001407077211 */ /* 0x000fe200078f08ff */
[----:B------:R-:W-:Y:S01]  /*0eb0*/  IMAD.IADD R10, R16, 0x1, -R3 ;  /* 0x00000001100a7824 */ /* 0x000fe200078e0a03 */
[C---:B------:R-:W-:Y:S01]  /*0ec0*/  LEA.HI R0, R8.reuse, R8, RZ, 0x1 ;  /* 0x0000000808007211 */ /* 0x040fe200078f08ff */
[----:B------:R-:W-:Y:S01]  /*0ed0*/  IMAD.SHL.U32 R3, R9, 0x40, RZ ;  /* 0x0000004009037824 */ /* 0x000fe200078e00ff */
[----:B------:R-:W-:Y:S01]  /*0ee0*/  SHF.L.U32 R16, R8, 0x3, RZ ;  /* 0x0000000308107819 */ /* 0x000fe200000006ff */
[----:B------:R-:W-:Y:S01]  /*0ef0*/  IMAD.SHL.U32 R204, R10, 0x8, RZ ;  /* 0x000000080acc7824 */ /* 0x000fe200078e00ff */
[----:B------:R-:W-:Y:S01]  /*0f00*/  SHF.R.S32.HI R6, RZ, 0x1f, R9 ;  /* 0x0000001fff067819 */ /* 0x000fe20000011409 */
[----:B------:R-:W-:Y:S01]  /*0f10*/  IMAD.SHL.U32 R190, R8, 0x4, RZ ;  /* 0x0000000408be7824 */ /* 0x000fe200078e00ff */
[----:B------:R-:W-:Y:S01]  /*0f20*/  LOP3.LUT R7, R7, 0xfffffe, RZ, 0xc0, !PT ;  /* 0x00fffffe07077812 */ /* 0x000fe200078ec0ff */
[----:B------:R-:W-:Y:S01]  /*0f30*/  VIADD R36, R204, 0x40 ;  /* 0x00000040cc247836 */ /* 0x000fe20000000000 */
[----:B------:R-:W-:Y:S01]  /*0f40*/  LOP3.LUT R0, R0, 0x1ffffffe, RZ, 0xc0, !PT ;  /* 0x1ffffffe00007812 */ /* 0x000fe200078ec0ff */
[----:B------:R-:W-:Y:S01]  /*0f50*/  VIADD R228, R16, 0x40 ;  /* 0x0000004010e47836 */ /* 0x000fe20000000000 */
[----:B------:R-:W-:Y:S01]  /*0f60*/  LEA.HI R6, R6, R9, RZ, 0x3 ;  /* 0x0000000906067211 */ /* 0x000fe200078f18ff */
[C---:B------:R-:W-:Y:S01]  /*0f70*/  VIADD R34, R204.reuse, 0xc0 ;  /* 0x000000c0cc227836 */ /* 0x040fe20000000000 */
[----:B------:R-:W-:Y:S01]  /*0f80*/  LOP3.LUT R3, R3, 0x1c0, RZ, 0xc0, !PT ;  /* 0x000001c003037812 */ /* 0x000fe200078ec0ff */
[----:B------:R-:W-:Y:S01]  /*0f90*/  VIADD R35, R204, 0x80 ;  /* 0x00000080cc237836 */ /* 0x000fe20000000000 */
[----:B------:R-:W-:Y:S01]  /*0fa0*/  LEA.HI R4, R4, R189, RZ, 0x3 ;  /* 0x000000bd04047211 */ /* 0x000fe200078f18ff */
[C---:B------:R-:W-:Y:S01]  /*0fb0*/  VIADD R32, R204.reuse, 0x140 ;  /* 0x00000140cc207836 */ /* 0x040fe20000000000 */
[----:B------:R-:W-:Y:S01]  /*0fc0*/  IADD3 R30, R204, 0x1c0, RZ ;  /* 0x000001c0cc1e7810 */ /* 0x000fe20007ffe0ff */
[----:B------:R-:W-:Y:S01]  /*0fd0*/  IMAD.IADD R7, R20, 0x1, -R7 ;  /* 0x0000000114077824 */ /* 0x000fe200078e0a07 */
[----:B------:R-:W-:Y:S01]  /*0fe0*/  SHF.R.U32.HI R24, RZ, 0x3, R3 ;  /* 0x00000003ff187819 */ /* 0x000fe20000011603 */
[----:B------:R-:W-:Y:S01]  /*0ff0*/  VIADD R220, R16, 0x60 ;  /* 0x0000006010dc7836 */ /* 0x000fe20000000000 */
[----:B------:R-:W-:Y:S01]  /*1000*/  SHF.R.S32.HI R38, RZ, 0x1f, R36 ;  /* 0x0000001fff267819 */ /* 0x000fe20000011424 */
[C---:B------:R-:W-:Y:S01]  /*1010*/  VIADD R33, R204.reuse, 0x100 ;  /* 0x00000100cc217836 */ /* 0x040fe20000000000 */
[----:B------:R-:W-:Y:S01]  /*1020*/  SHF.R.S32.HI R36, RZ, 0x1f, R34 ;  /* 0x0000001fff247819 */ /* 0x000fe20000011422 */
[----:B------:R-:W-:Y:S01]  /*1030*/  VIADD R31, R204, 0x180 ;  /* 0x00000180cc1f7836 */ /* 0x000fe20000000000 */
[----:B------:R-:W-:Y:S01]  /*1040*/  SHF.R.S32.HI R37, RZ, 0x1f, R35 ;  /* 0x0000001fff257819 */ /* 0x000fe20000011423 */
[----:B------:R-:W-:Y:S01]  /*1050*/  VIADD R218, R16, 0x80 ;  /* 0x0000008010da7836 */ /* 0x000fe20000000000 */
[----:B------:R-:W-:Y:S01]  /*1060*/  SHF.R.S32.HI R34, RZ, 0x1f, R32 ;  /* 0x0000001fff227819 */ /* 0x000fe20000011420 */
[----:B------:R-:W-:Y:S01]  /*1070*/  VIADD R203, R190, 0x10 ;  /* 0x00000010becb7836 */ /* 0x000fe20000000000 */
[----:B------:R-:W-:Y:S01]  /*1080*/  LOP3.LUT R4, R4, 0xfffffff8, RZ, 0xc0, !PT ;  /* 0xfffffff804047812 */ /* 0x000fe200078ec0ff */
[----:B------:R-:W-:Y:S01]  /*1090*/  IMAD.IADD R229, R8, 0x1, -R0 ;  /* 0x0000000108e57824 */ /* 0x000fe200078e0a00 */
[----:B------:R-:W-:Y:S01]  /*10a0*/  LOP3.LUT R0, R3, 0x38, R16, 0xf8, !PT ;  /* 0x0000003803007812 */ /* 0x000fe200078ef810 */
[----:B------:R-:W-:Y:S01]  /*10b0*/  IMAD.SHL.U32 R6, R6, 0x40, RZ ;  /* 0x0000004006067824 */ /* 0x000fe200078e00ff */
[----:B------:R-:W-:Y:S01]  /*10c0*/  SHF.R.S32.HI R3, RZ, 0x1f, R228 ;  /* 0x0000001fff037819 */ /* 0x000fe200000114e4 */
[C---:B------:R-:W-:Y:S01]  /*10d0*/  VIADD R29, R16.reuse, 0x1c0 ;  /* 0x000001c0101d7836 */ /* 0x040fe20000000000 */
[C---:B------:R-:W-:Y:S01]  /*10e0*/  IADD3 R28, R16.reuse, 0x1e0, RZ ;  /* 0x000001e0101c7810 */ /* 0x040fe20007ffe0ff */
[----:B------:R-:W-:Y:S01]  /*10f0*/  IMAD.SHL.U32 R197, R7, 0x100, RZ ;  /* 0x0000010007c57824 */ /* 0x000fe200078e00ff */
[----:B------:R-:W-:Y:S01]  /*1100*/  SHF.R.S32.HI R7, RZ, 0x1f, R220 ;  /* 0x0000001fff077819 */ /* 0x000fe200000114dc */
[C---:B------:R-:W-:Y:S01]  /*1110*/  VIADD R215, R16.reuse, 0xa0 ;  /* 0x000000a010d77836 */ /* 0x040fe20000000000 */
[----:B------:R-:W-:Y:S01]  /*1120*/  SHF.R.S32.HI R35, RZ, 0x1f, R33 ;  /* 0x0000001fff237819 */ /* 0x000fe20000011421 */
[----:B------:R-:W-:Y:S01]  /*1130*/  STL [R1+0x4], R29 ;  /* 0x0000041d01007387 */ /* 0x000fe20000100800 */
[----:B------:R-:W-:Y:S01]  /*1140*/  SHF.R.S32.HI R32, RZ, 0x1f, R31 ;  /* 0x0000001fff207819 */ /* 0x000fe2000001141f */
[----:B------:R-:W-:Y:S01]  /*1150*/  IMAD.IADD R196, R189, 0x1, -R4 ;  /* 0x00000001bdc47824 */ /* 0x000fe200078e0a04 */
[----:B------:R-:W-:Y:S01]  /*1160*/  SHF.R.S32.HI R9, RZ, 0x1f, R218 ;  /* 0x0000001fff097819 */ /* 0x000fe200000114da */
[----:B------:R-:W-:Y:S01]  /*1170*/  STL [R1], R28 ;  /* 0x0000001c01007387 */ /* 0x000fe20000100800 */
[----:B------:R-:W-:Y:S01]  /*1180*/  SHF.R.S32.HI R33, RZ, 0x1f, R203 ;  /* 0x0000001fff217819 */ /* 0x000fe200000114cb */
[C---:B------:R-:W-:Y:S01]  /*1190*/  VIADD R213, R16.reuse, 0xe0 ;  /* 0x000000e010d57836 */ /* 0x040fe20000000000 */
[----:B------:R-:W-:Y:S01]  /*11a0*/  SHF.R.S32.HI R31, RZ, 0x1f, R30 ;  /* 0x0000001fff1f7819 */ /* 0x000fe2000001141e */
[----:B------:R-:W-:Y:S01]  /*11b0*/  VIADD R211, R16, 0x100 ;  /* 0x0000010010d37836 */ /* 0x000fe20000000000 */
[----:B------:R-:W-:Y:S01]  /*11c0*/  SHF.L.U64.HI R30, R228, 0x1, R3 ;  /* 0x00000001e41e7819 */ /* 0x000fe20000010203 */
[----:B------:R-:W-:Y:S01]  /*11d0*/  STL [R1+0x54], R33 ;  /* 0x0000542101007387 */ /* 0x000fe20000100800 */
[C---:B------:R-:W-:Y:S01]  /*11e0*/  IADD3 R214, R16.reuse, 0xc0, RZ ;  /* 0x000000c010d67810 */ /* 0x040fe20007ffe0ff */
[----:B------:R-:W-:Y:S01]  /*11f0*/  VIADD R210, R16, 0x120 ;  /* 0x0000012010d27836 */ /* 0x000fe20000000000 */
[----:B------:R-:W-:Y:S01]  /*1200*/  LOP3.LUT R6, R6, 0xfffffe00, RZ, 0xc0, !PT ;  /* 0xfffffe0006067812 */ /* 0x000fe200078ec0ff */
[----:B------:R-:W-:Y:S01]  /*1210*/  STL [R1+0x10], R30 ;  /* 0x0000101e01007387 */ /* 0x000fe20000100800 */
[----:B------:R-:W-:Y:S01]  /*1220*/  SHF.L.U64.HI R7, R220, 0x1, R7 ;  /* 0x00000001dc077819 */ /* 0x000fe20000010207 */
[----:B------:R-:W-:Y:S01]  /*1230*/  VIADD R208, R16, 0x140 ;  /* 0x0000014010d07836 */ /* 0x000fe20000000000 */
[----:B------:R-:W-:Y:S01]  /*1240*/  SHF.L.U64.HI R3, R218, 0x1, R9 ;  /* 0x00000001da037819 */ /* 0x000fe20000010209 */
[----:B------:R-:W-:Y:S01]  /*1250*/  STL [R1+0x5c], R6 ;  /* 0x00005c0601007387 */ /* 0x000fe20000100800 */
[----:B------:R-:W-:Y:S01]  /*1260*/  SHF.R.S32.HI R4, RZ, 0x1f, R215 ;  /* 0x0000001fff047819 */ /* 0x000fe200000114d7 */
[C---:B------:R-:W-:Y:S01]  /*1270*/  VIADD R207, R16.reuse, 0x160 ;  /* 0x0000016010cf7836 */ /* 0x040fe20000000000 */
[----:B------:R-:W-:Y:S01]  /*1280*/  SHF.R.S32.HI R11, RZ, 0x1f, R214 ;  /* 0x0000001fff0b7819 */ /* 0x000fe200000114d6 */
[----:B------:R0:W-:Y:S01]  /*1290*/  STL [R1+0x14], R7 ;  /* 0x0000140701007387 */ /* 0x0001e20000100800 */
[----:B------:R-:W-:Y:S01]  /*12a0*/  SHF.L.U64.HI R4, R215, 0x1, R4 ;  /* 0x00000001d7047819 */ /* 0x000fe20000010204 */
[C---:B------:R-:W-:Y:S01]  /*12b0*/  VIADD R206, R16.reuse, 0x180 ;  /* 0x0000018010ce7836 */ /* 0x040fe20000000000 */
[----:B------:R-:W-:Y:S01]  /*12c0*/  SHF.R.S32.HI R8, RZ, 0x1f, R213 ;  /* 0x0000001fff087819 */ /* 0x000fe200000114d5 */
[----:B------:R1:W-:Y:S01]  /*12d0*/  STL [R1+0x18], R3 ;  /* 0x0000180301007387 */ /* 0x0003e20000100800 */
[----:B------:R-:W-:Y:S01]  /*12e0*/  R2P PR, R15, 0x6 ;  /* 0x000000060f007804 */ /* 0x000fe20000000000 */
[C---:B------:R-:W-:Y:S01]  /*12f0*/  VIADD R205, R16.reuse, 0x1a0 ;  /* 0x000001a010cd7836 */ /* 0x040fe20000000000 */
[----:B------:R-:W-:Y:S01]  /*1300*/  SHF.R.S32.HI R10, RZ, 0x1f, R211 ;  /* 0x0000001fff0a7819 */ /* 0x000fe200000114d3 */
[----:B------:R2:W-:Y:S01]  /*1310*/  STL [R1+0x1c], R4 ;  /* 0x00001c0401007387 */ /* 0x0005e20000100800 */
[----:B------:R-:W-:Y:S01]  /*1320*/  SHF.R.S32.HI R15, RZ, 0x1f, R210 ;  /* 0x0000001fff0f7819 */ /* 0x000fe200000114d2 */
[----:B------:R-:W-:Y:S01]  /*1330*/  VIADD R186, R16, 0x20 ;  /* 0x0000002010ba7836 */ /* 0x000fe20000000000 */
[----:B0-----:R-:W-:Y:S01]  /*1340*/  SHF.L.U64.HI R7, R213, 0x1, R8 ;  /* 0x00000001d5077819 */ /* 0x001fe20000010208 */
[----:B------:R-:W-:Y:S01]  /*1350*/  IMAD R229, R229, 0x8, R194 ;  /* 0x00000008e5e57824 */ /* 0x000fe200078e02c2 */
[----:B------:R-:W-:-:S02]  /*1360*/  SHF.R.S32.HI R21, RZ, 0x1f, R208 ;  /* 0x0000001fff157819 */ /* 0x000fc400000114d0 */
[----:B-1----:R-:W-:Y:S02]  /*1370*/  SHF.L.U64.HI R3, R214, 0x1, R11 ;  /* 0x00000001d6037819 */ /* 0x002fe4000001020b */
[----:B------:R-:W-:Y:S01]  /*1380*/  SHF.R.S32.HI R12, RZ, 0x1f, R207 ;  /* 0x0000001fff0c7819 */ /* 0x000fe200000114cf */
[----:B------:R-:W-:Y:S01]  /*1390*/  @P1 VIADD R199, R201, 0xffffffe0 ;  /* 0xffffffe0c9c71836 */ /* 0x000fe20000000000 */
[----:B--2---:R-:W-:Y:S01]  /*13a0*/  SHF.L.U64.HI R4, R211, 0x1, R10 ;  /* 0x00000001d3047819 */ /* 0x004fe2000001020a */
[----:B------:R0:W-:Y:S01]  /*13b0*/  STL [R1+0x20], R3 ;  /* 0x0000200301007387 */ /* 0x0001e20000100800 */
[----:B------:R-:W-:Y:S02]  /*13c0*/  SHF.R.S32.HI R23, RZ, 0x1f, R206 ;  /* 0x0000001fff177819 */ /* 0x000fe400000114ce */
[----:B------:R-:W-:Y:S01]  /*13d0*/  SHF.R.S32.HI R14, RZ, 0x1f, R205 ;  /* 0x0000001fff0e7819 */ /* 0x000fe200000114cd */
[----:B------:R1:W-:Y:S01]  /*13e0*/  STL [R1+0x24], R7 ;  /* 0x0000240701007387 */ /* 0x0003e20000100800 */
[----:B------:R-:W-:-:S02]  /*13f0*/  SHF.R.S32.HI R20, RZ, 0x1f, R29 ;  /* 0x0000001fff147819 */ /* 0x000fc4000001141d */
[----:B------:R-:W-:Y:S01]  /*1400*/  SHF.R.S32.HI R22, RZ, 0x1f, R28 ;  /* 0x0000001fff167819 */ /* 0x000fe2000001141c */
[----:B------:R2:W-:Y:S01]  /*1410*/  STL [R1+0x28], R4 ;  /* 0x0000280401007387 */ /* 0x0005e20000100800 */
[----:B------:R-:W-:Y:S02]  /*1420*/  SEL R200, R200, 0xffffffc0, !P2 ;  /* 0xffffffc0c8c87807 */ /* 0x000fe40005000000 */
[----:B0-----:R-:W-:Y:S02]  /*1430*/  SHF.L.U64.HI R3, R210, 0x1, R15 ;  /* 0x00000001d2037819 */ /* 0x001fe4000001020f */
[----:B------:R-:W-:Y:S01]  /*1440*/  SHF.R.S32.HI R17, RZ, 0x1f, R16 ;  /* 0x0000001fff117819 */ /* 0x000fe20000011410 */
[----:B------:R-:W-:Y:S01]  /*1450*/  IMAD.IADD R201, R201, 0x1, R200 ;  /* 0x00000001c9c97824 */ /* 0x000fe200078e02c8 */
[----:B-1----:R-:W-:Y:S01]  /*1460*/  SHF.L.U64.HI R7, R208, 0x1, R21 ;  /* 0x00000001d0077819 */ /* 0x002fe20000010215 */
[----:B------:R0:W-:Y:S01]  /*1470*/  STL [R1+0x2c], R3 ;  /* 0x00002c0301007387 */ /* 0x0001e20000100800 */
[----:B------:R-:W-:Y:S01]  /*1480*/  SHF.R.S32.HI R202, RZ, 0x1f, R186 ;  /* 0x0000001fffca7819 */ /* 0x000fe200000114ba */
[----:B------:R-:W-:Y:S01]  /*1490*/  IMAD.IADD R200, R200, 0x1, R199 ;  /* 0x00000001c8c87824 */ /* 0x000fe200078e02c7 */
[----:B--2---:R-:W-:Y:S01]  /*14a0*/  SHF.L.U64.HI R4, R207, 0x1, R12 ;  /* 0x00000001cf047819 */ /* 0x004fe2000001020c */
[----:B------:R1:W-:Y:S04]  /*14b0*/  STL [R1+0x30], R7 ;  /* 0x0000300701007387 */ /* 0x0003e80000100800 */
[----:B------:R2:W-:Y:S01]  /*14c0*/  STL [R1+0x34], R4 ;  /* 0x0000340401007387 */ /* 0x0005e20000100800 */
[----:B0-----:R-:W-:-:S02]  /*14d0*/  SHF.L.U64.HI R3, R206, 0x1, R23 ;  /* 0x00000001ce037819 */ /* 0x001fc40000010217 */
[----:B-1----:R-:W-:-:S03]  /*14e0*/  SHF.L.U64.HI R7, R205, 0x1, R14 ;  /* 0x00000001cd077819 */ /* 0x002fc6000001020e */
[----:B------:R0:W-:Y:S01]  /*14f0*/  STL [R1+0x38], R3 ;  /* 0x0000380301007387 */ /* 0x0001e20000100800 */
[----:B--2---:R-:W-:-:S03]  /*1500*/  SHF.L.U64.HI R4, R29, 0x1, R20 ;  /* 0x000000011d047819 */ /* 0x004fc60000010214 */
[----:B------:R-:W-:Y:S04]  /*1510*/  STL [R1+0x3c], R7 ;  /* 0x00003c0701007387 */ /* 0x000fe80000100800 */
[----:B------:R-:W-:Y:S01]  /*1520*/  STL [R1+0x40], R4 ;  /* 0x0000400401007387 */ /* 0x000fe20000100800 */
[----:B0-----:R-:W-:-:S05]  /*1530*/  SHF.L.U64.HI R3, R28, 0x1, R22 ;  /* 0x000000011c037819 */ /* 0x001fca0000010216 */
[----:B------:R0:W-:Y:S02]  /*1540*/  STL [R1+0x44], R3 ;  /* 0x0000440301007387 */ /* 0x0001e40000100800 */
[----:B0-----:R-:W-:-:S04]  /*1550*/  LOP3.LUT R3, R6, R0, R24, 0xf6, !PT ;  /* 0x0000000006037212 */ /* 0x001fc800078ef618 */
[----:B------:R-:W-:-:S05]  /*1560*/  LEA R0, R3, R2, 0x1 ;  /* 0x0000000203007211 */ /* 0x000fca00078e08ff */
[----:B------:R0:W-:Y:S02]  /*1570*/  STL [R1+0x58], R0 ;  /* 0x0000580001007387 */ /* 0x0001e40000100800 */
.L_x_2771:
[----:B------:R-:W-:Y:S01]  /*1580*/  ULDC.64 UR4, c[0x0][0xa28] ;  /* 0x00028a0000047ab9 */ /* 0x000fe20000000a00 */
[----:B01234-:R-:W1:Y:S01]  /*1590*/  LDC.64 R6, c[0x0][0xa08] ;  /* 0x00028200ff067b82 */ /* 0x01fe620000000a00 */
[----:B------:R-:W-:Y:S01]  /*15a0*/  ISETP.NE.U32.AND P0, PT, RZ, UR4, PT ;  /* 0x00000004ff007c0c */ /* 0x000fe2000bf05070 */
[----:B0-----:R-:W-:Y:S01]  /*15b0*/  IMAD.MOV.U32 R0, RZ, RZ, RZ ;  /* 0x000000ffff007224 */ /* 0x001fe200078e00ff */
[----:B------:R-:W-:Y:S01]  /*15c0*/  ULDC.64 UR6, c[0x0][0xa20] ;  /* 0x0002880000067ab9 */ /* 0x000fe20000000a00 */
[----:B------:R-:W-:Y:S01]  /*15d0*/  IMAD.MOV.U32 R28, RZ, RZ, RZ ;  /* 0x000000ffff1c7224 */ /* 0x000fe200078e00ff */
[----:B------:R-:W-:Y:S01]  /*15e0*/  ISETP.NE.AND.EX P0, PT, RZ, UR5, PT, P0 ;  /* 0x00000005ff007c0c */ /* 0x000fe2000bf05300 */
[----:B------:R-:W-:Y:S02]  /*15f0*/  ULDC.64 UR4, c[0x0][0xa18] ;  /* 0x0002860000047ab9 */ /* 0x000fe40000000a00 */
[----:B------:R-:W-:-:S04]  /*1600*/  ISETP.NE.U32.AND P1, PT, RZ, UR4, PT ;  /* 0x00000004ff007c0c */ /* 0x000fc8000bf25070 */
[----:B------:R-:W-:Y:S01]  /*1610*/  ISETP.NE.AND.EX P1, PT, RZ, UR5, PT, P1 ;  /* 0x00000005ff007c0c */ /* 0x000fe2000bf25310 */
[----:B------:R-:W-:Y:S02]  /*1620*/  ULDC.64 UR4, c[0x0][0xa08] ;  /* 0x0002820000047ab9 */ /* 0x000fe40000000a00 */
[----:B------:R-:W-:-:S03]  /*1630*/  ISETP.NE.U32.AND P3, PT, RZ, UR4, PT ;  /* 0x00000004ff007c0c */ /* 0x000fc6000bf65070 */
[----:B------:R-:W0:Y:S01]  /*1640*/  @P0 LDC.64 R4, c[0x0][0xa28] ;  /* 0x00028a00ff040b82 */ /* 0x000e220000000a00 */
[----:B------:R-:W-:Y:S01]  /*1650*/  ISETP.NE.AND.EX P3, PT, RZ, UR5, PT, P3 ;  /* 0x00000005ff007c0c */ /* 0x000fe2000bf65330 */
[----:B-1----:R-:W-:-:S06]  /*1660*/  IMAD.WIDE R10, R27, 0x4, R6 ;  /* 0x000000041b0a7825 */ /* 0x002fcc00078e0206 */
[----:B------:R-:W1:Y:S01]  /*1670*/  @P1 LDC.64 R8, c[0x0][0xa18] ;  /* 0x00028600ff081b82 */ /* 0x000e620000000a00 */
[----:B------:R-:W-:Y:S02]  /*1680*/  ULDC UR4, c[0x0][0x288] ;  /* 0x0000a20000047ab9 */ /* 0x000fe40000000800 */
[----:B------:R-:W-:Y:S01]  /*1690*/  IMAD.U32 R23, RZ, RZ, UR4 ;  /* 0x00000004ff177e24 */ /* 0x000fe2000f8e00ff */
[----:B------:R2:W-:Y:S01]  /*16a0*/  STL [R1+0x48], R26 ;  /* 0x0000481a01007387 */ /* 0x0005e20000100800 */
[----:B------:R-:W-:-:S03]  /*16b0*/  ULDC.64 UR4, c[0x0][0x418] ;  /* 0x0001060000047ab9 */ /* 0x000fc60000000a00 */
[----:B------:R2:W5:Y:S01]  /*16c0*/  @P3 LDG.E R28, desc[UR40][R10.64] ;  /* 0x000000280a1c3981 */ /* 0x000562000c1e1900 */
[----:B0-----:R-:W-:-:S05]  /*16d0*/  @P0 IMAD.WIDE R4, R27, 0x4, R4 ;  /* 0x000000041b040825 */ /* 0x001fca00078e0204 */
[----:B------:R2:W5:Y:S01]  /*16e0*/  @P0 LDG.E R0, desc[UR40][R4.64] ;  /* 0x0000002804000981 */ /* 0x000562000c1e1900 */
[----:B-1----:R-:W-:-:S05]  /*16f0*/  @P1 IMAD.WIDE R6, R27, 0x4, R8 ;  /* 0x000000041b061825 */ /* 0x002fca00078e0208 */
[----:B------:R2:W5:Y:S04]  /*1700*/  @P1 LDG.E R23, desc[UR40][R6.64] ;  /* 0x0000002806171981 */ /* 0x000568000c1e1900 */
[----:B------:R2:W-:Y:S01]  /*1710*/  STL [R1+0x4c], R27 ;  /* 0x00004c1b01007387 */ /* 0x0005e20000100800 */
[----:B------:R-:W-:-:S03]  /*1720*/  UISETP.NE.U32.AND UP0, UPT, UR4, URZ, UPT ;  /* 0x0000003f0400728c */ /* 0x000fc6000bf05070 */
[----:B------:R-:W-:Y:S01]  /*1730*/  ULDC UR4, c[0x0][0x424] ;  /* 0x0001090000047ab9 */ /* 0x000fe20000000800 */
[----:B------:R-:W-:Y:S01]  /*1740*/  UISETP.NE.AND.EX UP0, UPT, UR5, URZ, UPT, UP0 ;  /* 0x0000003f0500728c */ /* 0x000fe2000bf05300 */
[----:B------:R-:W-:Y:S02]  /*1750*/  ISETP.NE.U32.AND P2, PT, RZ, UR6, PT ;  /* 0x00000006ff007c0c */ /* 0x000fe4000bf45070 */
[----:B------:R-:W-:Y:S01]  /*1760*/  ULDC UR5, c[0x0][0x2f0] ;  /* 0x0000bc0000057ab9 */ /* 0x000fe20000000800 */
[----:B------:R-:W-:Y:S01]  /*1770*/  USEL UR4, UR4, 0x1, UP0 ;  /* 0x0000000104047887 */ /* 0x000fe20008000000 */
[----:B------:R-:W-:-:S03]  /*1780*/  ISETP.NE.AND.EX P2, PT, RZ, UR7, PT, P2 ;  /* 0x00000007ff007c0c */ /* 0x000fc6000bf45320 */
[----:B------:R-:W-:-:S03]  /*1790*/  UIMAD UR4, UR4, UR5, URZ ;  /* 0x00000005040472a4 */ /* 0x000fc6000f8e023f */
[----:B------:R-:W-:Y:S01]  /*17a0*/  ULDC UR5, c[0x0][0x348] ;  /* 0x0000d20000057ab9 */ /* 0x000fe20000000800 */
[----:B--2---:R-:W-:Y:S08]  /*17b0*/  @P1 BRA `(.L_x_2553) ;  /* 0x0000000000241947 */ /* 0x004ff00003800000 */
[----:B------:R-:W-:Y:S02]  /*17c0*/  ULDC.64 UR6, c[0x0][0xa00] ;  /* 0x0002800000067ab9 */ /* 0x000fe40000000a00 */
[----:B------:R-:W-:-:S04]  /*17d0*/  ISETP.NE.U32.AND P0, PT, RZ, UR6, PT ;  /* 0x00000006ff007c0c */ /* 0x000fc8000bf05070 */
[----:B------:R-:W-:-:S13]  /*17e0*/  ISETP.NE.AND.EX P0, PT, RZ, UR7, PT, P0 ;  /* 0x00000007ff007c0c */ /* 0x000fda000bf05300 */
[----:B------:R-:W-:Y:S05]  /*17f0*/  @!P0 BRA `(.L_x_2553) ;  /* 0x0000000000148947 */ /* 0x000fea0003800000 */
[----:B------:R-:W0:Y:S02]  /*1800*/  LDC.64 R4, c[0x0][0xa00] ;  /* 0x00028000ff047b82 */ /* 0x000e240000000a00 */
[----:B0-----:R-:W-:-:S05]  /*1810*/  IMAD.WIDE R4, R27, 0x4, R4 ;  /* 0x000000041b047825 */ /* 0x001fca00078e0204 */
[----:B-----5:R-:W2:Y:S04]  /*1820*/  LDG.E R23, desc[UR40][R4.64] ;  /* 0x0000002804177981 */ /* 0x020ea8000c1e1900 */
[----:B------:R-:W2:Y:S02]  /*1830*/  LDG.E R6, desc[UR40][R4.64+0x4] ;  /* 0x0000042804067981 */ /* 0x000ea4000c1e1900 */
[----:B--2---:R-:W-:-:S07]  /*1840*/  IMAD.IADD R23, R6, 0x1, -R23 ;  /* 0x0000000106177824 */ /* 0x004fce00078e0a17 */
.L_x_2553:
[----:B------:R-:W-:Y:S01]  /*1850*/  IMAD.U32 R38, RZ, RZ, UR5 ;  /* 0x00000005ff267e24 */ /* 0x000fe2000f8e00ff */
[----:B------:R-:W-:Y:S01]  /*1860*/  MOV R29, UR4 ;  /* 0x00000004001d7c02 */ /* 0x000fe20008000f00 */
[----:B------:R-:W-:Y:S06]  /*1870*/  @!P2 BRA `(.L_x_2554) ;  /* 0x000000000010a947 */ /* 0x000fec0003800000 */
[----:B------:R-:W0:Y:S02]  /*1880*/  LDC.64 R4, c[0x0][0xa20] ;  /* 0x00028800ff047b82 */ /* 0x000e240000000a00 */
[----:B0-----:R-:W-:-:S05]  /*1890*/  IMAD.WIDE R4, R27, 0x4, R4 ;  /* 0x000000041b047825 */ /* 0x001fca00078e0204 */
[----:B------:R0:W5:Y:S01]  /*18a0*/  LDG.E R29, desc[UR40][R4.64] ;  /* 0x00000028041d7981 */ /* 0x000162000c1e1900 */
[----:B------:R-:W-:Y:S05]  /*18b0*/  BRA `(.L_x_2555) ;  /* 0x0000000000107947 */ /* 0x000fea0003800000 */
.L_x_2554:
[----:B------:R-:W-:Y:S05]  /*18c0*/  @!P3 BRA `(.L_x_2555) ;  /* 0x00000000000cb947 */ /* 0x000fea0003800000 */
[----:B------:R-:W2:Y:S04]  /*18d0*/  LDG.E R4, desc[UR40][R10.64] ;  /* 0x000000280a047981 */ /* 0x000ea8000c1e1900 */
[----:B------:R-:W2:Y:S02]  /*18e0*/  LDG.E R29, desc[UR40][R10.64+0x4] ;  /* 0x000004280a1d7981 */ /* 0x000ea4000c1e1900 */
[----:B--2---:R-:W-:-:S07]  /*18f0*/  IMAD.IADD R29, R29, 0x1, -R4 ;  /* 0x000000011d1d7824 */ /* 0x004fce00078e0a04 */
.L_x_2555:
[----:B------:R-:W-:Y:S01]  /*1900*/  ULDC.64 UR4, c[0x0][0xa10] ;  /* 0x0002840000047ab9 */ /* 0x000fe20000000a00 */
[----:B0-----:R-:W0:Y:S01]  /*1910*/  LDC R4, c[0x0][0x448] ;  /* 0x00011200ff047b82 */ /* 0x001e220000000800 */
[----:B------:R-:W-:-:S04]  /*1920*/  ISETP.NE.U32.AND P0, PT, RZ, UR4, PT ;  /* 0x00000004ff007c0c */ /* 0x000fc8000bf05070 */
[----:B------:R-:W-:Y:S01]  /*1930*/  ISETP.NE.AND.EX P0, PT, RZ, UR5, PT, P0 ;  /* 0x00000005ff007c0c */ /* 0x000fe2000bf05300 */
[----:B------:R-:W-:Y:S02]  /*1940*/  ULDC.64 UR4, c[0x0][0xa30] ;  /* 0x00028c0000047ab9 */ /* 0x000fe40000000a00 */
[----:B------:R-:W-:-:S04]  /*1950*/  ISETP.NE.U32.AND P1, PT, RZ, UR4, PT ;  /* 0x00000004ff007c0c */ /* 0x000fc8000bf25070 */
[----:B------:R-:W-:-:S06]  /*1960*/  ISETP.NE.AND.EX P1, PT, RZ, UR5, PT, P1 ;  /* 0x00000005ff007c0c */ /* 0x000fcc000bf25310 */
[----:B------:R-:W1:Y:S08]  /*1970*/  @P0 LDC.64 R6, c[0x0][0xa10] ;  /* 0x00028400ff060b82 */ /* 0x000e700000000a00 */
[----:B------:R-:W2:Y:S01]  /*1980*/  @P1 LDC.64 R8, c[0x0][0xa30] ;  /* 0x00028c00ff081b82 */ /* 0x000ea20000000a00 */
[----:B-1----:R-:W-:-:S05]  /*1990*/  @P0 IMAD.WIDE R6, R27, 0x4, R6 ;  /* 0x000000041b060825 */ /* 0x002fca00078e0206 */
[----:B------:R-:W3:Y:S04]  /*19a0*/  @P0 LDG.E R3, desc[UR40][R6.64] ;  /* 0x0000002806030981 */ /* 0x000ee8000c1e1900 */
[----:B------:R1:W3:Y:S01]  /*19b0*/  @P0 LDG.E R10, desc[UR40][R6.64+0x4] ;  /* 0x00000428060a0981 */ /* 0x0002e2000c1e1900 */
[----:B-----5:R-:W-:Y:S02]  /*19c0*/  IMAD.MOV.U32 R24, RZ, RZ, R29 ;  /* 0x000000ffff187224 */ /* 0x020fe400078e001d */
[----:B--2---:R-:W-:-:S05]  /*19d0*/  @P1 IMAD.WIDE R8, R27, 0x4, R8 ;  /* 0x000000041b081825 */ /* 0x004fca00078e0208 */
[----:B------:R2:W5:Y:S01]  /*19e0*/  @P1 LDG.E R24, desc[UR40][R8.64] ;  /* 0x0000002808181981 */ /* 0x000562000c1e1900 */
[----:B0-----:R-:W-:Y:S01]  /*19f0*/  ISETP.NE.AND P1, PT, R4, 0x1, PT ;  /* 0x000000010400780c */ /* 0x001fe20003f25270 */
[----:B------:R-:W-:Y:S01]  /*1a00*/  IMAD.SHL.U32 R195, R25, 0x40, RZ ;  /* 0x0000004019c37824 */ /* 0x000fe200078e00ff */
[----:B------:R-:W0:Y:S01]  /*1a10*/  LDC.64 R4, c[0x0][0x9e0] ;  /* 0x00027800ff047b82 */ /* 0x000e220000000a00 */
[----:B------:R-:W-:Y:S02]  /*1a20*/  IMAD.IADD R13, R29, 0x1, -R0 ;  /* 0x000000011d0d7824 */ /* 0x000fe400078e0a00 */
[----:B------:R-:W-:-:S04]  /*1a30*/  VIADD R0, R195, 0x3f ;  /* 0x0000003fc3007836 */ /* 0x000fc80000000000 */
[----:B-1----:R-:W-:-:S04]  /*1a40*/  IMAD.MOV.U32 R6, RZ, RZ, R0 ;  /* 0x000000ffff067224 */ /* 0x002fc800078e0000 */
[----:B------:R-:W1:Y:S08]  /*1a50*/  @P1 LDC R11, c[0x0][0x44c] ;  /* 0x00011300ff0b1b82 */ /* 0x000e700000000800 */
[----:B------:R-:W4:Y:S01]  /*1a60*/  @P1 LDC R12, c[0x0][0x450] ;  /* 0x00011400ff0c1b82 */ /* 0x000f220000000800 */
[----:B0-----:R-:W-:Y:S01]  /*1a70*/  ISETP.GE.AND P2, PT, R5, 0x1, PT ;  /* 0x000000010500780c */ /* 0x001fe20003f46270 */
[----:B---3--:R-:W-:-:S02]  /*1a80*/  @P0 IMAD.IADD R38, R10, 0x1, -R3 ;  /* 0x000000010a260824 */ /* 0x008fc400078e0a03 */
[----:B-1----:R-:W-:-:S04]  /*1a90*/  @P1 IMAD.HI.U32 R3, R0, R11, RZ ;  /* 0x0000000b00031227 */ /* 0x002fc800078e00ff */
[----:B------:R-:W-:Y:S01]  /*1aa0*/  IMAD.IADD R184, R13, 0x1, R38 ;  /* 0x000000010db87824 */ /* 0x000fe200078e0226 */
[----:B----4-:R-:W-:-:S04]  /*1ab0*/  @P1 SHF.R.U32.HI R6, RZ, R12, R3 ;  /* 0x0000000cff061219 */ /* 0x010fc80000011603 */
[C---:B------:R-:W-:Y:S02]  /*1ac0*/  IADD3 R0, R184.reuse, 0x3f, RZ ;  /* 0x0000003fb8007810 */ /* 0x040fe40007ffe0ff */
[----:B------:R-:W-:Y:S02]  /*1ad0*/  IADD3 R7, R184, 0x1, -R23 ;  /* 0x00000001b8077810 */ /* 0x000fe40007ffe817 */
[----:B------:R-:W-:-:S03]  /*1ae0*/  SHF.R.S32.HI R3, RZ, 0x1f, R0 ;  /* 0x0000001fff037819 */ /* 0x000fc60000011400 */
[----:B--2---:R-:W-:Y:S01]  /*1af0*/  IMAD.IADD R9, R7, 0x1, R6 ;  /* 0x0000000107097824 */ /* 0x004fe200078e0206 */
[----:B------:R-:W-:-:S03]  /*1b00*/  LEA.HI R3, R3, R0, RZ, 0x6 ;  /* 0x0000000003037211 */ /* 0x000fc600078f30ff */
[----:B------:R-:W-:Y:S01]  /*1b10*/  IMAD.IADD R4, R9, 0x1, R4 ;  /* 0x0000000109047824 */ /* 0x000fe200078e0204 */
[----:B------:R-:W-:Y:S01]  /*1b20*/  SHF.R.S32.HI R168, RZ, 0x6, R3 ;  /* 0x00000006ffa87819 */ /* 0x000fe20000011403 */
        /* <DEDUP_REMOVED lines=12> */
.L_x_2558:
[----:B------:R-:W-:-:S13]  /*1bf0*/  ISETP.NE.AND P0, PT, R5, 0x1, PT ;  /* 0x000000010500780c */ /* 0x000fda0003f05270 */
[----:B------:R-:W0:Y:S02]  /*1c00*/  @P0 LDC.64 R6, c[0x0][0x9e8] ;  /* 0x00027a00ff060b82 */ /* 0x000e240000000a00 */
[----:B0-----:R-:W-:-:S05]  /*1c10*/  @P0 IMAD.HI.U32 R6, R0, R6, RZ ;  /* 0x0000000600060227 */ /* 0x001fca00078e00ff */
[----:B------:R-:W-:-:S07]  /*1c20*/  @P0 SHF.R.U32.HI R0, RZ, R7, R6 ;  /* 0x00000007ff000219 */ /* 0x000fce0000011606 */
.L_x_2559:
[----:B------:R-:W-:Y:S05]  /*1c30*/  BSYNC B0 ;  /* 0x0000000000007941 */ /* 0x000fea0003800000 */
.L_x_2557:
[----:B------:R-:W-:-:S05]  /*1c40*/  IMAD R3, R0, R5, R5 ;  /* 0x0000000500037224 */ /* 0x000fca00078e0205 */
[----:B------:R-:W-:-:S07]  /*1c50*/  VIMNMX R4, R4, R3, PT ;  /* 0x0000000304047248 */ /* 0x000fce0003fe0100 */
.L_x_2556:
[----:B------:R-:W0:Y:S01]  /*1c60*/  @P1 LDC R0, c[0x0][0x44c] ;  /* 0x00011300ff001b82 */ /* 0x000e220000000800 */
[----:B------:R-:W-:Y:S01]  /*1c70*/  IMAD.MOV.U32 R3, RZ, RZ, R195 ;  /* 0x000000ffff037224 */ /* 0x000fe200078e00c3 */
[----:B------:R-:W-:Y:S01]  /*1c80*/  ULDC UR4, c[0x0][0x9dc] ;  /* 0x0002770000047ab9 */ /* 0x000fe20000000800 */
[----:B------:R-:W-:-:S05]  /*1c90*/  IMAD.IADD R40, R184, 0x1, -R23 ;  /* 0x00000001b8287824 */ /* 0x000fca00078e0a17 */
[----:B------:R-:W1:Y:S01]  /*1ca0*/  @P1 LDC R7, c[0x0][0x450] ;  /* 0x00011400ff071b82 */ /* 0x000e620000000800 */
[----:B0-----:R-:W-:-:S05]  /*1cb0*/  @P1 IMAD.HI.U32 R0, R195, R0, RZ ;  /* 0x00000000c3001227 */ /* 0x001fca00078e00ff */
[----:B-1----:R-:W-:-:S05]  /*1cc0*/  @P1 SHF.R.U32.HI R3, RZ, R7, R0 ;  /* 0x00000007ff031219 */ /* 0x002fca0000011600 */
[----:B------:R-:W-:-:S04]  /*1cd0*/  IMAD.IADD R0, R40, 0x1, R3 ;  /* 0x0000000128007824 */ /* 0x000fc800078e0203 */
[----:B------:R-:W-:Y:S01]  /*1ce0*/  VIADD R3, R0, -UR4 ;  /* 0x8000000400037c36 */ /* 0x000fe20008000000 */
[----:B------:R-:W-:Y:S06]  /*1cf0*/  @!P2 BRA `(.L_x_2560) ;  /* 0x000000000044a947 */ /* 0x000fec0003800000 */
[----:B------:R-:W-:Y:S01]  /*1d00*/  ISETP.GT.AND P0, PT, R0, -0x1, PT ;  /* 0xffffffff0000780c */ /* 0x000fe20003f04270 */
[----:B------:R-:W-:-:S12]  /*1d10*/  BSSY B0, `(.L_x_2561) ;  /* 0x000000d000007945 */ /* 0x000fd80003800000 */
        /* <DEDUP_REMOVED lines=8> */
.L_x_2562:
[----:B------:R-:W-:-:S13]  /*1da0*/  ISETP.NE.AND P0, PT, R5, 0x1, PT ;  /* 0x000000010500780c */ /* 0x000fda0003f05270 */
[----:B------:R-:W0:Y:S02]  /*1db0*/  @P0 LDC.64 R6, c[0x0][0x9e8] ;  /* 0x00027a00ff060b82 */ /* 0x000e240000000a00 */
[----:B0-----:R-:W-:-:S05]  /*1dc0*/  @P0 IMAD.HI.U32 R6, R0, R6, RZ ;  /* 0x0000000600060227 */ /* 0x001fca00078e00ff */
[----:B------:R-:W-:-:S07]  /*1dd0*/  @P0 SHF.R.U32.HI R0, RZ, R7, R6 ;  /* 0x00000007ff000219 */ /* 0x000fce0000011606 */
.L_x_2563:
[----:B------:R-:W-:Y:S05]  /*1de0*/  BSYNC B0 ;  /* 0x0000000000007941 */ /* 0x000fea0003800000 */
.L_x_2561:
[----:B------:R-:W-:-:S05]  /*1df0*/  IMAD R0, R0, R5, RZ ;  /* 0x0000000500007224 */ /* 0x000fca00078e02ff */
[----:B------:R-:W-:-:S07]  /*1e00*/  VIMNMX R3, R3, R0, !PT ;  /* 0x0000000003037248 */ /* 0x000fce0007fe0100 */
.L_x_2560:
[----:B------:R-:W-:Y:S02]  /*1e10*/  IADD3 R4, R4, 0x3f, RZ ;  /* 0x0000003f04047810 */ /* 0x000fe40007ffe0ff */
[----:B------:R-:W-:Y:S02]  /*1e20*/  SHF.R.S32.HI R0, RZ, 0x1f, R3 ;  /* 0x0000001fff007819 */ /* 0x000fe40000011403 */
[----:B------:R-:W-:Y:S02]  /*1e30*/  SHF.R.S32.HI R5, RZ, 0x1f, R4 ;  /* 0x0000001fff057819 */ /* 0x000fe40000011404 */
[----:B------:R-:W-:Y:S02]  /*1e40*/  LEA.HI R0, R0, R3, RZ, 0x6 ;  /* 0x0000000300007211 */ /* 0x000fe400078f30ff */
[----:B------:R-:W-:Y:S02]  /*1e50*/  LEA.HI R5, R5, R4, RZ, 0x6 ;  /* 0x0000000405057211 */ /* 0x000fe400078f30ff */
[----:B------:R-:W-:-:S02]  /*1e60*/  SHF.R.S32.HI R0, RZ, 0x6, R0 ;  /* 0x00000006ff007819 */ /* 0x000fc40000011400 */
[----:B------:R-:W-:Y:S02]  /*1e70*/  SHF.R.S32.HI R5, RZ, 0x6, R5 ;  /* 0x00000006ff057819 */ /* 0x000fe40000011405 */
[----:B------:R-:W-:Y:S02]  /*1e80*/  VIMNMX R0, RZ, R0, !PT ;  /* 0x00000000ff007248 */ /* 0x000fe40007fe0100 */
[----:B------:R-:W-:-:S03]  /*1e90*/  VIMNMX R5, R168, R5, PT ;  /* 0x00000005a8057248 */ /* 0x000fc60003fe0100 */
[--C-:B------:R-:W-:Y:S02]  /*1ea0*/  IMAD R0, R0, 0x40, -R13.reuse ;  /* 0x0000004000007824 */ /* 0x100fe400078e0a0d */
[----:B------:R-:W-:-:S03]  /*1eb0*/  IMAD R5, R5, 0x40, -R13 ;  /* 0x0000004005057824 */ /* 0x000fc600078e0a0d */
[----:B------:R-:W-:Y:S02]  /*1ec0*/  VIMNMX R0, RZ, R0, !PT ;  /* 0x00000000ff007248 */ /* 0x000fe40007fe0100 */
[----:B------:R-:W-:Y:S02]  /*1ed0*/  VIMNMX R5, R5, R38, PT ;  /* 0x0000002605057248 */ /* 0x000fe40003fe0100 */
[----:B------:R-:W-:Y:S02]  /*1ee0*/  SHF.R.U32.HI R39, RZ, 0x6, R0 ;  /* 0x00000006ff277819 */ /* 0x000fe40000011600 */
[----:B------:R-:W-:-:S03]  /*1ef0*/  ISETP.GT.AND P0, PT, R5, R0, PT ;  /* 0x000000000500720c */ /* 0x000fc60003f04270 */
[----:B------:R-:W-:-:S10]  /*1f00*/  IMAD.MOV.U32 R25, RZ, RZ, R39 ;  /* 0x000000ffff197224 */ /* 0x000fd400078e0027 */
[----:B------:R-:W-:-:S05]  /*1f10*/  @P0 VIADD R3, R5, 0x3f ;  /* 0x0000003f05030836 */ /* 0x000fca0000000000 */
[----:B------:R-:W-:-:S04]  /*1f20*/  @P0 SHF.R.S32.HI R0, RZ, 0x1f, R3 ;  /* 0x0000001fff000819 */ /* 0x000fc80000011403 */
[----:B------:R-:W-:-:S04]  /*1f30*/  @P0 LEA.HI R0, R0, R3, RZ, 0x6 ;  /* 0x0000000300000211 */ /* 0x000fc800078f30ff */
[----:B------:R-:W-:Y:S02]  /*1f40*/  @P0 SHF.R.S32.HI R25, RZ, 0x6, R0 ;  /* 0x00000006ff190819 */ /* 0x000fe40000011400 */
[----:B------:R-:W-:Y:S02]  /*1f50*/  PLOP3.LUT P0, PT, PT, PT, PT, 0x80, 0x0 ;  /* 0x000000000000781c */ /* 0x000fe40003f0f070 */
[----:B------:R-:W-:-:S13]  /*1f60*/  ISETP.GT.AND P1, PT, R25, R39, PT ;  /* 0x000000271900720c */ /* 0x000fda0003f24270 */
[----:B------:R-:W-:Y:S05]  /*1f70*/  @!P1 BRA `(.L_x_2564) ;  /* 0x0000002c00a49947 */ /* 0x000fea0003800000 */
        /* <DEDUP_REMOVED lines=20> */
.L_x_2566:
[----:B------:R-:W-:Y:S05]  /*20c0*/  BSYNC B6 ;  /* 0x0000000000067941 */ /* 0x000fea0003800000 */
.L_x_2565:
        /* <DEDUP_REMOVED lines=20> */
.L_x_2568:
[----:B------:R-:W-:Y:S05]  /*2210*/  BSYNC B6 ;  /* 0x0000000000067941 */ /* 0x000fea0003800000 */
.L_x_2567:
[----:B------:R-:W-:Y:S01]  /*2220*/  ULDC.64 UR4, c[0x0][0x9f8] ;  /* 0x00027e0000047ab9 */ /* 0x000fe20000000a00 */
[----:B------:R-:W-:Y:S01]  /*2230*/  IMAD.MOV.U32 R0, RZ, RZ, R27 ;  /* 0x000000ffff007224 */ /* 0x000fe200078e001b */
[----:B------:R-:W-:Y:S01]  /*2240*/  ISETP.NE.U32.AND P0, PT, RZ, UR4, PT ;  /* 0x00000004ff007c0c */ /* 0x000fe2000bf05070 */
[----:B------:R-:W0:Y:S01]  /*2250*/  S2R R31, SR_TID.X ;  /* 0x00000000001f7919 */ /* 0x000e220000002100 */
[----:B------:R-:W1:Y:S08]  /*2260*/  LDC R15, c[0x0][0x3f4] ;  /* 0x0000fd00ff0f7b82 */ /* 0x000e700000000800 */
[----:B------:R-:W2:Y:S01]  /*2270*/  LDC.64 R4, c[0x0][0x408] ;  /* 0x00010200ff047b82 */ /* 0x000ea20000000a00 */
[----:B------:R-:W-:-:S07]  /*2280*/  ISETP.NE.AND.EX P0, PT, RZ, UR5, PT, P0 ;  /* 0x00000005ff007c0c */ /* 0x000fce000bf05300 */
[----:B------:R-:W3:Y:S01]  /*2290*/  LDC.64 R42, c[0x0][0x3f8] ;  /* 0x0000fe00ff2a7b82 */ /* 0x000ee20000000a00 */
[----:B------:R-:W-:Y:S01]  /*22a0*/  SHF.R.S32.HI R9, RZ, 0x1f, R189 ;  /* 0x0000001fff097819 */ /* 0x000fe200000114bd */
[----:B------:R-:W4:Y:S01]  /*22b0*/  S2R R49, SR_TID.X ;  /* 0x0000000000317919 */ /* 0x000f220000002100 */
[----:B------:R-:W-:Y:S01]  /*22c0*/  SHF.R.S32.HI R191, RZ, 0x1f, R190 ;  /* 0x0000001fffbf7819 */ /* 0x000fe200000114be */
[----:B------:R-:W-:-:S04]  /*22d0*/  ULDC UR4, c[0x0][0x2f4] ;  /* 0x0000bd0000047ab9 */ /* 0x000fc80000000800 */
[----:B------:R-:W0:Y:S02]  /*22e0*/  @P0 LDC.64 R6, c[0x0][0x9f8] ;  /* 0x00027e00ff060b82 */ /* 0x000e240000000a00 */
[----:B0-----:R-:W-:-:S05]  /*22f0*/  @P0 IMAD.WIDE R6, R27, 0x4, R6 ;  /* 0x000000041b060825 */ /* 0x001fca00078e0206 */
[----:B------:R0:W4:Y:S01]  /*2300*/  @P0 LDG.E R0, desc[UR40][R6.64] ;  /* 0x0000002806000981 */ /* 0x000122000c1e1900 */
[----:B------:R-:W-:Y:S01]  /*2310*/  VIADD R31, R31, 0xffffff80 ;  /* 0xffffff801f1f7836 */ /* 0x000fe20000000000 */
[----:B-1----:R-:W-:Y:S01]  /*2320*/  ISETP.GE.AND P3, PT, R16, R15, PT ;  /* 0x0000000f1000720c */ /* 0x002fe20003f66270 */
[-C--:B---3--:R-:W-:Y:S01]  /*2330*/  IMAD R8, R9, R42.reuse, RZ ;  /* 0x0000002a09087224 */ /* 0x088fe200078e02ff */
[----:B------:R-:W-:Y:S01]  /*2340*/  SHF.L.U64.HI R41, R42, 0x6, R43 ;  /* 0x000000062a297819 */ /* 0x000fe2000001022b */
[C---:B------:R-:W-:Y:S01]  /*2350*/  IMAD.WIDE.U32 R20, R189.reuse, R42, R190 ;  /* 0x0000002abd147225 */ /* 0x040fe200078e00be */
[----:B------:R-:W-:Y:S02]  /*2360*/  SHF.R.S32.HI R30, RZ, 0x1f, R31 ;  /* 0x0000001fff1e7819 */ /* 0x000fe4000001141f */
[----:B--2---:R-:W-:Y:S01]  /*2370*/  SHF.L.U64.HI R44, R4, 0x6, R5 ;  /* 0x00000006042c7819 */ /* 0x004fe20000010205 */
[----:B------:R-:W-:Y:S01]  /*2380*/  IMAD R11, R189, R43, R8 ;  /* 0x0000002bbd0b7224 */ /* 0x000fe200078e0208 */
[----:B------:R-:W-:Y:S01]  /*2390*/  LEA.HI R30, R30, R31, RZ, 0x2 ;  /* 0x0000001f1e1e7211 */ /* 0x000fe200078f10ff */
[----:B0-----:R-:W-:Y:S01]  /*23a0*/  IMAD R6, R9, R4, RZ ;  /* 0x0000000409067224 */ /* 0x001fe200078e02ff */
[----:B------:R-:W-:Y:S01]  /*23b0*/  SEL R7, R15, RZ, P3 ;  /* 0x000000ff0f077207 */ /* 0x000fe20001800000 */
[----:B------:R-:W-:Y:S01]  /*23c0*/  IMAD.WIDE.U32 R32, R189, R42, R16 ;  /* 0x0000002abd207225 */ /* 0x000fe200078e0010 */
[----:B------:R-:W-:-:S02]  /*23d0*/  LOP3.LUT R30, R30, 0xfffffffc, RZ, 0xc0, !PT ;  /* 0xfffffffc1e1e7812 */ /* 0x000fc400078ec0ff */
[----:B-----5:R-:W-:Y:S01]  /*23e0*/  SHF.R.S32.HI R9, RZ, 0x1f, R24 ;  /* 0x0000001fff097819 */ /* 0x020fe20000011418 */
[----:B------:R-:W-:Y:S01]  /*23f0*/  IMAD.IADD R7, R16, 0x1, R7 ;  /* 0x0000000110077824 */ /* 0x000fe200078e0207 */
[----:B------:R-:W-:Y:S01]  /*2400*/  IADD3 R30, R31, -R30, RZ ;  /* 0x8000001e1f1e7210 */ /* 0x000fe20007ffe0ff */
[----:B------:R-:W-:Y:S01]  /*2410*/  IMAD R13, R189, R5, R6 ;  /* 0x00000005bd0d7224 */ /* 0x000fe200078e0206 */
[----:B------:R-:W0:Y:S01]  /*2420*/  S2R R31, SR_TID.X ;  /* 0x00000000001f7919 */ /* 0x000e220000002100 */
[C---:B------:R-:W-:Y:S01]  /*2430*/  IMAD R8, R9.reuse, R42, RZ ;  /* 0x0000002a09087224 */ /* 0x040fe200078e02ff */
[----:B------:R-:W-:Y:S01]  /*2440*/  SHF.R.S32.HI R6, RZ, 0x1f, R7 ;  /* 0x0000001fff067819 */ /* 0x000fe20000011407 */
[-C--:B------:R-:W-:Y:S01]  /*2450*/  IMAD R9, R9, R4.reuse, RZ ;  /* 0x0000000409097224 */ /* 0x080fe200078e02ff */
[----:B------:R-:W-:Y:S01]  /*2460*/  IADD3 R3, R28, R29, RZ ;  /* 0x0000001d1c037210 */ /* 0x000fe20007ffe0ff */
[----:B------:R-:W-:Y:S01]  /*2470*/  IMAD R48, R30, 0x40, R189 ;  /* 0x000000401e307824 */ /* 0x000fe200078e02bd */
[----:B------:R-:W-:Y:S01]  /*2480*/  LEA.HI R27, R6, R7, RZ, 0x3 ;  /* 0x00000007061b7211 */ /* 0x000fe200078f18ff */
[----:B------:R-:W-:Y:S01]  /*2490*/  IMAD.SHL.U32 R6, R196, 0x40, RZ ;  /* 0x00000040c4067824 */ /* 0x000fe200078e00ff */
[----:B------:R-:W-:Y:S01]  /*24a0*/  SHF.R.S32.HI R47, RZ, 0x1f, R26 ;  /* 0x0000001fff2f7819 */ /* 0x000fe2000001141a */
[C---:B------:R-:W-:Y:S01]  /*24b0*/  IMAD R7, R24.reuse, R43, R8 ;  /* 0x0000002b18077224 */ /* 0x040fe200078e0208 */
[----:B------:R-:W-:Y:S01]  /*24c0*/  LOP3.LUT R55, R27, 0xfffffff8, RZ, 0xc0, !PT ;  /* 0xfffffff81b377812 */ /* 0x000fe200078ec0ff */
[----:B------:R-:W-:Y:S01]  /*24d0*/  IMAD R9, R24, R5, R9 ;  /* 0x0000000518097224 */ /* 0x000fe200078e0209 */
[----:B------:R-:W-:Y:S01]  /*24e0*/  LOP3.LUT R43, R6, 0x1c0, RZ, 0xc0, !PT ;  /* 0x000001c0062b7812 */ /* 0x000fe200078ec0ff */
[----:B------:R-:W-:Y:S01]  /*24f0*/  IMAD.WIDE.U32 R34, R189, R4, R190 ;  /* 0x00000004bd227225 */ /* 0x000fe200078e00be */
[----:B------:R-:W-:-:S02]  /*2500*/  ISETP.GE.AND P2, PT, R16, UR4, PT ;  /* 0x0000000410007c0c */ /* 0x000fc4000bf46270 */
[----:B------:R-:W-:Y:S01]  /*2510*/  SHF.R.U32.HI R46, RZ, 0x3, R43 ;  /* 0x00000003ff2e7819 */ /* 0x000fe2000001162b */
[----:B------:R-:W-:Y:S01]  /*2520*/  IMAD.WIDE.U32 R36, R189, R4, R16 ;  /* 0x00000004bd247225 */ /* 0x000fe200078e0010 */
[----:B------:R-:W-:Y:S02]  /*2530*/  LOP3.LUT R5, R43, 0x18, R16, 0xf8, !PT ;  /* 0x000000182b057812 */ /* 0x000fe400078ef810 */
[----:B------:R-:W-:Y:S01]  /*2540*/  ISETP.GE.AND P1, PT, R186, UR4, PT ;  /* 0x00000004ba007c0c */ /* 0x000fe2000bf26270 */
[----:B------:R-:W-:Y:S01]  /*2550*/  IMAD.IADD R21, R21, 0x1, R11 ;  /* 0x0000000115157824 */ /* 0x000fe200078e020b */
[----:B------:R-:W-:Y:S01]  /*2560*/  LOP3.LUT R5, R5, R46, RZ, 0x3c, !PT ;  /* 0x0000002e05057212 */ /* 0x000fe200078e3cff */
[----:B------:R-:W-:Y:S01]  /*2570*/  IMAD.IADD R33, R11, 0x1, R33 ;  /* 0x000000010b217824 */ /* 0x000fe200078e0221 */
[----:B----4-:R-:W-:Y:S01]  /*2580*/  LEA.HI R49, R49, 0x8, RZ, 0x19 ;  /* 0x0000000831317811 */ /* 0x010fe200078fc8ff */
[----:B------:R-:W-:Y:S01]  /*2590*/  IMAD.IADD R35, R35, 0x1, R13 ;  /* 0x0000000123237824 */ /* 0x000fe200078e020d */
[----:B------:R-:W-:Y:S01]  /*25a0*/  SHF.R.S32.HI R60, RZ, 0x1f, R55 ;  /* 0x0000001fff3c7819 */ /* 0x000fe20000011437 */
[----:B------:R-:W-:-:S02]  /*25b0*/  IMAD.IADD R37, R13, 0x1, R37 ;  /* 0x000000010d257824 */ /* 0x000fc400078e0225 */
[----:B------:R-:W-:-:S04]  /*25c0*/  IMAD.WIDE.U32 R20, R24, R42, R20 ;  /* 0x0000002a18147225 */ /* 0x000fc800078e0014 */
[----:B0-----:R-:W-:Y:S02]  /*25d0*/  VIADD R31, R31, 0xffffff80 ;  /* 0xffffff801f1f7836 */ /* 0x001fe40000000000 */
[----:B------:R-:W-:-:S03]  /*25e0*/  IMAD.WIDE.U32 R32, R24, R42, R32 ;  /* 0x0000002a18207225 */ /* 0x000fc600078e0020 */
[----:B------:R-:W-:Y:S01]  /*25f0*/  SHF.R.S32.HI R30, RZ, 0x1f, R31 ;  /* 0x0000001fff1e7819 */ /* 0x000fe2000001141f */
[----:B------:R-:W-:-:S03]  /*2600*/  IMAD.WIDE.U32 R34, R24, R4, R34 ;  /* 0x0000000418227225 */ /* 0x000fc600078e0022 */
[----:B------:R-:W-:Y:S01]  /*2610*/  LEA.HI R30, R30, R31, RZ, 0x5 ;  /* 0x0000001f1e1e7211 */ /* 0x000fe200078f28ff */
[----:B------:R-:W-:-:S03]  /*2620*/  IMAD.WIDE.U32 R36, R24, R4, R36 ;  /* 0x0000000418247225 */ /* 0x000fc600078e0024 */
[----:B------:R-:W-:Y:S01]  /*2630*/  SHF.R.S32.HI R30, RZ, 0x5, R30 ;  /* 0x00000005ff1e7819 */ /* 0x000fe2000001141e */
[----:B------:R-:W-:Y:S02]  /*2640*/  IMAD.SHL.U32 R42, R42, 0x40, RZ ;  /* 0x000000402a2a7824 */ /* 0x000fe400078e00ff */
[----:B------:R-:W-:Y:S02]  /*2650*/  IMAD.SHL.U32 R45, R4, 0x40, RZ ;  /* 0x00000040042d7824 */ /* 0x000fe400078e00ff */
[----:B------:R-:W-:Y:S01]  /*2660*/  IMAD R51, R30, 0x200, R5 ;  /* 0x000002001e337824 */ /* 0x000fe200078e0205 */
[----:B------:R-:W-:Y:S01]  /*2670*/  LOP3.LUT R5, R43, 0x38, R27, 0xf8, !PT ;  /* 0x000000382b057812 */ /* 0x000fe200078ef81b */
[----:B------:R-:W-:Y:S02]  /*2680*/  IMAD.SHL.U32 R50, R15, 0x2, RZ ;  /* 0x000000020f327824 */ /* 0x000fe400078e00ff */
[----:B------:R-:W-:Y:S01]  /*2690*/  IMAD.IADD R53, R21, 0x1, R7 ;  /* 0x0000000115357824 */ /* 0x000fe200078e0207 */
[----:B------:R-:W-:Y:S01]  /*26a0*/  LOP3.LUT R5, R5, R46, RZ, 0x3c, !PT ;  /* 0x0000002e05057212 */ /* 0x000fe200078e3cff */
[----:B------:R-:W-:-:S02]  /*26b0*/  IMAD.IADD R54, R7, 0x1, R33 ;  /* 0x0000000107367824 */ /* 0x000fc400078e0221 */
[----:B------:R-:W-:Y:S01]  /*26c0*/  IMAD.IADD R58, R35, 0x1, R9 ;  /* 0x00000001233a7824 */ /* 0x000fe200078e0209 */
[----:B------:R-:W-:Y:S01]  /*26d0*/  LEA R61, R30, R5, 0x9 ;  /* 0x000000051e3d7211 */ /* 0x000fe200078e48ff */
[----:B------:R-:W-:Y:S01]  /*26e0*/  IMAD.IADD R59, R9, 0x1, R37 ;  /* 0x00000001093b7824 */ /* 0x000fe200078e0225 */
[----:B------:R-:W-:-:S07]  /*26f0*/  SHF.R.S32.HI R52, RZ, 0x1f, R0 ;  /* 0x0000001fff347819 */ /* 0x000fce0000011400 */
.L_x_2601:
[----:B0-----:R-:W0:Y:S01]  /*2700*/  LDC R64, c[0x0][0x430] ;  /* 0x00010c00ff407b82 */ /* 0x001e220000000800 */
[----:B------:R-:W-:Y:S02]  /*2710*/  VIADD R25, R25, 0xffffffff ;  /* 0xffffffff19197836 */ /* 0x000fe40000000000 */
[----:B------:R-:W-:Y:S02]  /*2720*/  IMAD.MOV.U32 R63, RZ, RZ, RZ ;  /* 0x000000ffff3f7224 */ /* 0x000fe400078e00ff */
[----:B------:R-:W-:-:S03]  /*2730*/  IMAD R4, R25, 0x40, R48 ;  /* 0x0000004019047824 */ /* 0x000fc600078e0230 */
[----:B------:R-:W1:Y:S01]  /*2740*/  LDC R71, c[0x0][0x3f4] ;  /* 0x0000fd00ff477b82 */ /* 0x000e620000000800 */
        /* <DEDUP_REMOVED lines=8> */
[----:B----4-:R-:W4:Y:S01]  /*27d0*/  @P4 LDC R10, c[0x0][0x438] ;  /* 0x00010e00ff0a4b82 */ /* 0x010f220000000800 */
        /* <DEDUP_REMOVED lines=11> */
[----:B------:R-:W-:Y:S01]  /*2890*/  IMAD.MOV R7, RZ, RZ, -R8 ;  /* 0x000000ffff077224 */ /* 0x000fe200078e0a08 */
[----:B------:R-:W-:Y:S05]  /*28a0*/  YIELD ;  /* 0x0000000000007946 */ /* 0x000fea0003800000 */
[----:B------:R-:W-:Y:S01]  /*28b0*/  IMAD.SHL.U32 R72, R188, 0x1000, RZ ;  /* 0x00001000bc487824 */ /* 0x000fe200078e00ff */
[----:B------:R-:W-:Y:S01]  /*28c0*/  BSSY B0, `(.L_x_2569) ;  /* 0x00001ae000007945 */ /* 0x000fe20003800000 */
[----:B------:R-:W-:Y:S01]  /*28d0*/  IMAD R64, R64, R7, R12 ;  /* 0x0000000740407224 */ /* 0x000fe200078e020c */
[----:B------:R-:W-:-:S02]  /*28e0*/  ISETP.GT.AND P4, PT, R25, R39, PT ;  /* 0x000000271900720c */ /* 0x000fc40003f84270 */
[----:B------:R-:W-:-:S05]  /*28f0*/  IADD3 R7, R51, R72, RZ ;  /* 0x0000004833077210 */ /* 0x000fca0007ffe0ff */
[----:B------:R-:W-:Y:S01]  /*2900*/  IMAD R73, R7, 0x2, R2 ;  /* 0x0000000207497824 */ /* 0x000fe200078e0202 */
[----:B0-----:R-:W-:Y:S06]  /*2910*/  @!P0 BRA `(.L_x_2570) ;  /* 0x0000001400c48947 */ /* 0x001fec0003800000 */
        /* <DEDUP_REMOVED lines=10> */
[----:B------:R-:W-:Y:S01]  /*29c0*/  ULDC.64 UR4, c[0x0][0x310] ;  /* 0x0000c40000047ab9 */ /* 0x000fe20000000a00 */
[----:B------:R-:W-:-:S02]  /*29d0*/  IMAD R11, R10, R42, R11 ;  /* 0x0000002a0a0b7224 */ /* 0x000fc400078e020b */
        /* <DEDUP_REMOVED lines=14> */
[----:B------:R-:W-:Y:S01]  /*2ac0*/  IMAD.IADD R11, R5, 0x1, R11 ;  /* 0x00000001050b7824 */ /* 0x000fe200078e020b */
[----:B------:R-:W-:Y:S07]  /*2ad0*/  @!P0 BRA `(.L_x_2571) ;  /* 0x00000008009c8947 */ /* 0x000fee0003800000 */
        /* <DEDUP_REMOVED lines=9> */
[----:B------:R-:W-:Y:S01]  /*2b70*/  IMAD R8, R44, R25, RZ ;  /* 0x000000192c087224 */ /* 0x000fe200078e02ff */
[----:B------:R-:W-:Y:S01]  /*2b80*/  ULDC.64 UR4, c[0x0][0x3e8] ;  /* 0x0000fa0000047ab9 */ /* 0x000fe20000000a00 */
[----:B------:R-:W-:Y:S01]  /*2b90*/  IMAD.MOV.U32 R6, RZ, RZ, R34 ;  /* 0x000000ffff067224 */ /* 0x000fe200078e0022 */
[----:B------:R-:W-:Y:S01]  /*2ba0*/  ULDC.64 UR6, c[0x0][0x400] ;  /* 0x0001000000067ab9 */ /* 0x000fe20000000a00 */
[----:B------:R-:W-:Y:S01]  /*2bb0*/  IMAD.MOV.U32 R7, RZ, RZ, R58 ;  /* 0x000000ffff077224 */ /* 0x000fe200078e003a */
[----:B------:R-:W-:Y:S01]  /*2bc0*/  CS2R R28, SRZ ;  /* 0x00000000001c7805 */ /* 0x000fe2000001ff00 */
[-C--:B------:R-:W-:Y:S02]  /*2bd0*/  IMAD R5, R10, R45.reuse, R8 ;  /* 0x0000002d0a057224 */ /* 0x080fe400078e0208 */
[----:B------:R-:W-:Y:S01]  /*2be0*/  IMAD.WIDE.U32 R8, R25, R45, R6 ;  /* 0x0000002d19087225 */ /* 0x000fe200078e0006 */
[----:B------:R-:W-:-:S03]  /*2bf0*/  IADD3 R7, P5, R20, R4, RZ ;  /* 0x0000000414077210 */ /* 0x000fc60007fbe0ff */
[----:B------:R-:W-:Y:S01]  /*2c00*/  IMAD.IADD R5, R9, 0x1, R5 ;  /* 0x0000000109057824 */ /* 0x000fe200078e0205 */
[----:B------:R-:W-:Y:S02]  /*2c10*/  IADD3.X R10, R11, R53, RZ, P5, !PT ;  /* 0x000000350b0a7210 */ /* 0x000fe40002ffe4ff */
[C---:B------:R-:W-:Y:S02]  /*2c20*/  LEA R4, P6, R8.reuse, UR6, 0x1 ;  /* 0x0000000608047c11 */ /* 0x040fe4000f8c08ff */
[C---:B------:R-:W-:Y:S02]  /*2c30*/  LEA R6, P5, R7.reuse, UR4, 0x1 ;  /* 0x0000000407067c11 */ /* 0x040fe4000f8a08ff */
[----:B------:R-:W-:Y:S02]  /*2c40*/  LEA.HI.X R5, R8, UR7, R5, 0x1, P6 ;  /* 0x0000000708057c11 */ /* 0x000fe4000b0f0c05 */
[----:B------:R-:W-:Y:S02]  /*2c50*/  CS2R R8, SRZ ;  /* 0x0000000000087805 */ /* 0x000fe4000001ff00 */
[----:B------:R-:W-:-:S02]  /*2c60*/  LEA.HI.X R7, R7, UR5, R10, 0x1, P5 ;  /* 0x0000000507077c11 */ /* 0x000fc4000a8f0c0a */
[-C--:B------:R-:W-:Y:S02]  /*2c70*/  ISETP.GE.AND P6, PT, R190, R71.reuse, PT ;  /* 0x00000047be00720c */ /* 0x080fe40003fc6270 */
[----:B------:R-:W-:-:S11]  /*2c80*/  ISETP.GE.AND P5, PT, R203, R71, PT ;  /* 0x00000047cb00720c */ /* 0x000fd60003fa6270 */
[----:B------:R0:W5:Y:S04]  /*2c90*/  @!P6 LDG.E.64 R30, desc[UR40][R6.64] ;  /* 0x00000028061ee981 */ /* 0x000168000c1e1b00 */
[----:B------:R0:W5:Y:S04]  /*2ca0*/  @!P5 LDG.E.64 R8, desc[UR40][R6.64+0x20] ;  /* 0x000020280608d981 */ /* 0x000168000c1e1b00 */
[----:B------:R0:W5:Y:S04]  /*2cb0*/  @!P6 LDG.E.64 R56, desc[UR40][R4.64] ;  /* 0x000000280438e981 */ /* 0x000168000c1e1b00 */
[----:B------:R0:W5:Y:S02]  /*2cc0*/  @!P5 LDG.E.64 R28, desc[UR40][R4.64+0x20] ;  /* 0x00002028041cd981 */ /* 0x000164000c1e1b00 */
.L_x_2573:
[----:B------:R-:W-:Y:S05]  /*2cd0*/  BSYNC B1 ;  /* 0x0000000000017941 */ /* 0x000fea0003800000 */
.L_x_2572:
[----:B------:R-:W-:Y:S01]  /*2ce0*/  UISETP.NE.AND UP0, UPT, UR37, 0x3, UPT ;  /* 0x000000032500788c */ /* 0x000fe2000bf05270 */
[----:B0----5:R-:W-:Y:S02]  /*2cf0*/  IMAD.MOV.U32 R4, RZ, RZ, R8 ;  /* 0x000000ffff047224 */ /* 0x021fe400078e0008 */
[----:B------:R-:W-:Y:S02]  /*2d00*/  IMAD.MOV.U32 R5, RZ, RZ, R9 ;  /* 0x000000ffff057224 */ /* 0x000fe400078e0009 */
[----:B------:R-:W-:Y:S01]  /*2d10*/  IMAD.MOV.U32 R6, RZ, RZ, R30 ;  /* 0x000000ffff067224 */ /* 0x000fe200078e001e */
[----:B------:R-:W-:Y:S01]  /*2d20*/  PLOP3.LUT P5, PT, PT, PT, UP0, 0x80, 0x0 ;  /* 0x000000000000781c */ /* 0x000fe20003faf008 */
[----:B------:R-:W-:Y:S01]  /*2d30*/  IMAD.MOV.U32 R7, RZ, RZ, R57 ;  /* 0x000000ffff077224 */ /* 0x000fe200078e0039 */
[----:B------:R-:W-:Y:S01]  /*2d40*/  PRMT R76, R4, 0x5410, R5 ;  /* 0x00005410044c7816 */ /* 0x000fe20000000005 */
[----:B------:R-:W-:Y:S02]  /*2d50*/  IMAD.MOV.U32 R4, RZ, RZ, R31 ;  /* 0x000000ffff047224 */ /* 0x000fe400078e001f */
[----:B------:R-:W-:-:S03]  /*2d60*/  IMAD.MOV.U32 R5, RZ, RZ, R29 ;  /* 0x000000ffff057224 */ /* 0x000fc600078e001d */
[----:B------:R-:W-:Y:S01]  /*2d70*/  PRMT R77, R6, 0x5410, R4 ;  /* 0x00005410064d7816 */ /* 0x000fe20000000004 */
[----:B------:R-:W-:Y:S02]  /*2d80*/  IMAD.MOV.U32 R4, RZ, RZ, R28 ;  /* 0x000000ffff047224 */ /* 0x000fe400078e001c */
[----:B------:R-:W-:-:S03]  /*2d90*/  IMAD.MOV.U32 R6, RZ, RZ, R56 ;  /* 0x000000ffff067224 */ /* 0x000fc600078e0038 */
[----:B------:R-:W-:Y:S02]  /*2da0*/  PRMT R78, R4, 0x5410, R5 ;  /* 0x00005410044e7816 */ /* 0x000fe40000000005 */
[----:B------:R-:W-:Y:S01]  /*2db0*/  PRMT R79, R6, 0x5410, R7 ;  /* 0x00005410064f7816 */ /* 0x000fe20000000007 */
[----:B------:R-:W-:Y:S06]  /*2dc0*/  @!P5 BRA `(.L_x_2574) ;  /* 0x000000000004d947 */ /* 0x000fec0003800000 */
[----:B------:R-:W-:Y:S01]  /*2dd0*/  BPT.TRAP 0x1 ;  /* 0x000000040000795c */ /* 0x000fe20000300000 */
.L_x_2574:
[----:B------:R-:W-:Y:S01]  /*2de0*/  LEA R62, R188, R2, 0x3 ;  /* 0x00000002bc3e7211 */ /* 0x000fe200078e18ff */
[----:B------:R-:W-:Y:S01]  /*2df0*/  BSSY B1, `(.L_x_2575) ;  /* 0x0000004000017945 */ /* 0x000fe20003800000 */
[----:B------:R-:W-:-:S04]  /*2e00*/  SHF.L.U32 R69, R192, 0x1f, RZ ;  /* 0x0000001fc0457819 */ /* 0x000fc800000006ff */
[----:B------:R-:W0:Y:S02]  /*2e10*/  SYNCS.PHASECHK.TRANS64.TRYWAIT P6, [R62+URZ+0x28c90], R69 ;  /* 0x028c90453e0075a7 */ /* 0x000e2400080c017f */
[----:B0-----:R-:W-:Y:S05]  /*2e20*/  @!P6 BRA `(.L_x_2576) ;  /* 0x000001d000b4e947 */ /* 0x001fea0003800000 */
.L_x_2916:
[----:B------:R-:W-:Y:S05]  /*2e30*/  BSYNC B1 ;  /* 0x0000000000017941 */ /* 0x000fea0003800000 */
.L_x_2575:
[----:B------:R-:W-:-:S03]  /*2e40*/  UMOV UR4, 0xffffffff ;  /* 0xffffffff00047882 */ /* 0x000fc60000000000 */
[----:B------:R-:W-:Y:S05]  /*2e50*/  BRA.DIV UR4, `(.L_x_2577) ;  /* 0x000001d204bc7947 */ /* 0x000fea000b800000 */
[----:B------:R-:W1:Y:S04]  /*2e60*/  SHFL.IDX PT, R67, R67, RZ, 0x1c1f ;  /* 0x001c1fff43437589 */ /* 0x000e6800000e0000 */
[----:B------:R2:W3:Y:S02]  /*2e70*/  SHFL.IDX PT, R14, R68, RZ, 0x1c1f ;  /* 0x001c1fff440e7589 */ /* 0x0004e400000e0000 */
.L_x_2920:
[----:B------:R-:W-:Y:S05]  /*2e80*/  @P0 BRA `(.L_x_2578) ;  /* 0x0000001400440947 */ /* 0x000fea0003800000 */
[----:B------:R-:W-:Y:S04]  /*2e90*/  BSSY B1, `(.L_x_2579) ;  /* 0x0000033000017945 */ /* 0x000fe80003800000 */
[----:B------:R-:W-:Y:S05]  /*2ea0*/  @P2 BRA `(.L_x_2580) ;  /* 0x0000000000c42947 */ /* 0x000fea0003800000 */
[----:B------:R4:W0:Y:S01]  /*2eb0*/  LDS.128 R4, [R73+0x22400] ;  /* 0x0224000049047984 */ /* 0x0008220000000c00 */
[----:B------:R-:W-:Y:S01]  /*2ec0*/  ISETP.GE.AND P6, PT, R190, R71, PT ;  /* 0x00000047be00720c */ /* 0x000fe20003fc6270 */
[----:B------:R-:W-:Y:S01]  /*2ed0*/  BSSY B2, `(.L_x_2581) ;  /* 0x000002d000027945 */ /* 0x000fe20003800000 */
[----:B---3--:R-:W-:-:S04]  /*2ee0*/  LEA R10, P0, R16, R14, 0x1 ;  /* 0x0000000e100a7211 */ /* 0x008fc800078008ff */
[----:B-1----:R-:W-:-:S07]  /*2ef0*/  LEA.HI.X R11, R16, R67, R17, 0x1, P0 ;  /* 0x00000043100b7211 */ /* 0x002fce00000f0c11 */
        /* <DEDUP_REMOVED lines=12> */
[CC--:B--2---:R-:W-:Y:S01]  /*2fc0*/  FMUL.FTZ R68, R6.reuse, R31.reuse ;  /* 0x0000001f06447220 */ /* 0x0c4fe20000410000 */
        /* <DEDUP_REMOVED lines=8> */
[--C-:B------:R-:W-:Y:S02]  /*3050*/  HADD2.F32 R15, -RZ, R79.reuse.H0_H0 ;  /* 0x2000004fff0f7230 */ /* 0x100fe40000004100 */
        /* <DEDUP_REMOVED lines=20> */
.L_x_2582:
[----:B------:R-:W-:Y:S05]  /*31a0*/  BSYNC B2 ;  /* 0x0000000000027941 */ /* 0x000fea0003800000 */
.L_x_2581:
[----:B0-----:R4:W-:Y:S02]  /*31b0*/  ST.E.128 desc[UR40][R10.64], R4 ;  /* 0x000000040a007985 */ /* 0x0019e4000c101d28 */
.L_x_2580:
[----:B------:R-:W-:Y:S05]  /*31c0*/  BSYNC B1 ;  /* 0x0000000000017941 */ /* 0x000fea0003800000 */
.L_x_2579:
        /* <DEDUP_REMOVED lines=8> */
[----:B-1----:R-:W-:-:S03]  /*3250*/  LEA.HI.X R11, R186, R67, R202, 0x1, P0 ;  /* 0x00000043ba0b7211 */ /* 0x002fc600000f0cca */
[----:B------:R-:W-:-:S06]  /*3260*/  IMAD R4, R5, 0x2, R2 ;  /* 0x0000000205047824 */ /* 0x000fcc00078e0202 */
[----:B------:R-:W1:Y:S01]  /*3270*/  LDS.128 R4, [R4+0x22400] ;  /* 0x0224000004047984 */ /* 0x000e620000000c00 */
[----:B------:R-:W-:Y:S05]  /*3280*/  @P6 BRA `(.L_x_2584) ;  /* 0x0000000000a46947 */ /* 0x000fea0003800000 */
[----:B------:R-:W-:Y:S02]  /*3290*/  SHF.R.U64 R13, R28, 0x10, R29 ;  /* 0x000000101c0d7819 */ /* 0x000fe4000000121d */
[----:B------:R-:W-:Y:S01]  /*32a0*/  SHF.R.U64 R12, R8, 0x10, R9 ;  /* 0x00000010080c7819 */ /* 0x000fe20000001209 */
[----:B-1----:R-:W-:Y:S01]  /*32b0*/  IMAD.MOV.U32 R8, RZ, RZ, R6 ;  /* 0x000000ffff087224 */ /* 0x002fe200078e0006 */
        /* <DEDUP_REMOVED lines=38> */
.L_x_2584:
[----:B------:R-:W-:Y:S05]  /*3520*/  BSYNC B1 ;  /* 0x0000000000017941 */ /* 0x000fea0003800000 */
.L_x_2583:
[----:B-1----:R1:W-:Y:S01]  /*3530*/  ST.E.128 desc[UR40][R10.64], R4 ;  /* 0x000000040a007985 */ /* 0x0023e2000c101d28 */
[----:B------:R-:W-:Y:S05]  /*3540*/  BRA `(.L_x_2578) ;  /* 0x0000000c00947947 */ /* 0x000fea0003800000 */
.L_x_2571:
        /* <DEDUP_REMOVED lines=24> */
[----:B------:R-:W-:-:S06]  /*36d0*/  UISETP.NE.AND UP0, UPT, UR37, 0x3, UPT ;  /* 0x000000032500788c */ /* 0x000fcc000bf05270 */
[----:B------:R-:W-:Y:S01]  /*36e0*/  PLOP3.LUT P5, PT, PT, PT, UP0, 0x80, 0x0 ;  /* 0x000000000000781c */ /* 0x000fe20003faf008 */
        /* <DEDUP_REMOVED lines=9> */
[----:B------:R-:W-:-:S02]  /*3780*/  IMAD.MOV.U32 R10, RZ, RZ, R28 ;  /* 0x000000ffff0a7224 */ /* 0x000fc400078e001c */
[----:B------:R-:W-:Y:S01]  /*3790*/  IMAD.MOV.U32 R11, RZ, RZ, R29 ;  /* 0x000000ffff0b7224 */ /* 0x000fe200078e001d */
[----:B------:R-:W-:Y:S02]  /*37a0*/  PRMT R77, R9, 0x7610, R77 ;  /* 0x00007610094d7816 */ /* 0x000fe4000000004d */
[----:B------:R-:W-:Y:S02]  /*37b0*/  PRMT R84, R8, 0x5410, R10 ;  /* 0x0000541008547816 */ /* 0x000fe4000000000a */
[----:B------:R-:W-:Y:S01]  /*37c0*/  PRMT R76, R11, 0x7610, R76 ;  /* 0x000076100b4c7816 */ /* 0x000fe2000000004c */
[----:B------:R-:W-:Y:S06]  /*37d0*/  @!P5 BRA `(.L_x_2585) ;  /* 0x000000000004d947 */ /* 0x000fec0003800000 */
[----:B------:R-:W-:Y:S01]  /*37e0*/  BPT.TRAP 0x1 ;  /* 0x000000040000795c */ /* 0x000fe20000300000 */
.L_x_2585:
[----:B------:R-:W-:Y:S01]  /*37f0*/  IMAD R62, R188, 0x8, R2 ;  /* 0x00000008bc3e7824 */ /* 0x000fe200078e0202 */
[----:B------:R-:W-:Y:S01]  /*3800*/  SHF.L.U32 R69, R192, 0x1f, RZ ;  /* 0x0000001fc0457819 */ /* 0x000fe200000006ff */
[----:B------:R-:W-:Y:S03]  /*3810*/  BSSY B1, `(.L_x_2586) ;  /* 0x0000003000017945 */ /* 0x000fe60003800000 */
[----:B------:R-:W0:Y:S02]  /*3820*/  SYNCS.PHASECHK.TRANS64.TRYWAIT P6, [R62+URZ+0x28c90], R69 ;  /* 0x028c90453e0075a7 */ /* 0x000e2400080c017f */
[----:B0-----:R-:W-:Y:S05]  /*3830*/  @!P6 BRA `(.L_x_2587) ;  /* 0x000001c8008ce947 */ /* 0x001fea0003800000 */
.L_x_2921:
[----:B------:R-:W-:Y:S05]  /*3840*/  BSYNC B1 ;  /* 0x0000000000017941 */ /* 0x000fea0003800000 */
.L_x_2586:
[----:B------:R-:W-:-:S03]  /*3850*/  UMOV UR4, 0xffffffff ;  /* 0xffffffff00047882 */ /* 0x000fc60000000000 */
[----:B------:R-:W-:Y:S05]  /*3860*/  BRA.DIV UR4, `(.L_x_2588) ;  /* 0x000001ca04947947 */ /* 0x000fea000b800000 */
[----:B------:R-:W1:Y:S04]  /*3870*/  SHFL.IDX PT, R67, R67, RZ, 0x1c1f ;  /* 0x001c1fff43437589 */ /* 0x000e6800000e0000 */
[----:B------:R-:W2:Y:S02]  /*3880*/  SHFL.IDX PT, R68, R68, RZ, 0x1c1f ;  /* 0x001c1fff44447589 */ /* 0x000ea400000e0000 */
.L_x_2925:
[----:B------:R-:W-:-:S13]  /*3890*/  ISETP.GE.OR P6, PT, R189, R70, P2 ;  /* 0x00000046bd00720c */ /* 0x000fda00017c6670 */
[----:B------:R-:W-:Y:S05]  /*38a0*/  @P6 BRA `(.L_x_2578) ;  /* 0x0000000800bc6947 */ /* 0x000fea0003800000 */
[----:B------:R-:W3:Y:S01]  /*38b0*/  LDC R71, c[0x0][0x2f4] ;  /* 0x0000bd00ff477b82 */ /* 0x000ee20000000800 */
[----:B------:R-:W4:Y:S01]  /*38c0*/  S2R R11, SR_TID.X ;  /* 0x00000000000b7919 */ /* 0x000f220000002100 */
[C---:B--2---:R-:W-:Y:S01]  /*38d0*/  LEA R56, P6, R55.reuse, R68, 0x1 ;  /* 0x0000004437387211 */ /* 0x044fe200078c08ff */
[----:B------:R-:W-:Y:S03]  /*38e0*/  BSSY B1, `(.L_x_2589) ;  /* 0x000006c000017945 */ /* 0x000fe60003800000 */
[----:B-1----:R-:W-:Y:S02]  /*38f0*/  LEA.HI.X R57, R55, R67, R60, 0x1, P6 ;  /* 0x0000004337397211 */ /* 0x002fe400030f0c3c */
[----:B---3--:R-:W-:-:S04]  /*3900*/  IADD3 R9, -R50, R71, RZ ;  /* 0x0000004732097210 */ /* 0x008fc80007ffe1ff */
[----:B------:R-:W-:-:S04]  /*3910*/  SEL R9, R50, R9, !P3 ;  /* 0x0000000932097207 */ /* 0x000fc80005800000 */
[----:B------:R-:W-:Y:S01]  /*3920*/  SHF.R.S32.HI R8, RZ, 0x1f, R9 ;  /* 0x0000001fff087819 */ /* 0x000fe20000011409 */
[----:B----4-:R-:W-:-:S03]  /*3930*/  VIADD R11, R11, 0xffffff80 ;  /* 0xffffff800b0b7836 */ /* 0x010fc60000000000 */
[----:B------:R-:W-:Y:S02]  /*3940*/  LEA.HI R8, R8, R9, RZ, 0x4 ;  /* 0x0000000908087211 */ /* 0x000fe400078f20ff */
[----:B------:R-:W-:Y:S02]  /*3950*/  SHF.R.S32.HI R10, RZ, 0x1f, R11 ;  /* 0x0000001fff0a7819 */ /* 0x000fe4000001140b */
[----:B------:R-:W-:Y:S02]  /*3960*/  SHF.R.S32.HI R8, RZ, 0x4, R8 ;  /* 0x00000004ff087819 */ /* 0x000fe40000011408 */
[----:B------:R-:W-:Y:S02]  /*3970*/  LEA.HI R10, R10, R11, RZ, 0x5 ;  /* 0x0000000b0a0a7211 */ /* 0x000fe400078f28ff */
[----:B------:R-:W-:Y:S02]  /*3980*/  LEA.HI.SX32 R8, R27, R8, 0x1d ;  /* 0x000000081b087211 */ /* 0x000fe400078feaff */
[----:B------:R-:W-:-:S03]  /*3990*/  SHF.R.S32.HI R10, RZ, 0x5, R10 ;  /* 0x00000005ff0a7819 */ /* 0x000fc6000001140a */
        /* <DEDUP_REMOVED lines=9> */
[----:B------:R-:W2:Y:S01]  /*3a30*/  LDS.128 R12, [R12+0x22400] ;  /* 0x022400000c0c7984 */ /* 0x000ea20000000c00 */
[----:B------:R-:W-:Y:S05]  /*3a40*/  @P0 BRA `(.L_x_2590) ;  /* 0x0000000400540947 */ /* 0x000fea0003800000 */
[--C-:B------:R-:W-:Y:S02]  /*3a50*/  SHF.R.U64 R81, R28, 0x10, R29.reuse ;  /* 0x000000101c517819 */ /* 0x100fe4000000121d */
[----:B------:R-:W-:Y:S02]  /*3a60*/  SHF.R.U32.HI R28, RZ, 0x10, R29 ;  /* 0x00000010ff1c7819 */ /* 0x000fe4000001161d */
[--C-:B------:R-:W-:Y:S01]  /*3a70*/  SHF.R.U64 R83, R4, 0x10, R5.reuse ;  /* 0x0000001004537819 */ /* 0x100fe20000001205 */
[----:B-1----:R-:W-:Y:S01]  /*3a80*/  HADD2.F32 R4, -RZ, R9.H0_H0 ;  /* 0x20000009ff047230 */ /* 0x002fe20000004100 */
[----:B------:R-:W-:Y:S01]  /*3a90*/  SHF.R.U32.HI R72, RZ, 0x10, R5 ;  /* 0x00000010ff487819 */ /* 0x000fe20000011605 */
[--C-:B--2---:R-:W-:Y:S01]  /*3aa0*/  HADD2.F32 R5, -RZ, R13.reuse.H0_H0 ;  /* 0x2000000dff057230 */ /* 0x104fe20000004100 */
[--C-:B------:R-:W-:Y:S01]  /*3ab0*/  SHF.R.U64 R82, R6, 0x10, R7.reuse ;  /* 0x0000001006527819 */ /* 0x100fe20000001207 */
[----:B------:R-:W-:Y:S01]  /*3ac0*/  HADD2.F32 R13, -RZ, R13.H1_H1 ;  /* 0x3000000dff0d7230 */ /* 0x000fe20000004100 */
[----:B------:R-:W-:Y:S01]  /*3ad0*/  SHF.R.U32.HI R75, RZ, 0x10, R7 ;  /* 0x00000010ff4b7819 */ /* 0x000fe20000011607 */
[----:B------:R-:W-:Y:S01]  /*3ae0*/  HADD2.F32 R7, -RZ, R76.H0_H0 ;  /* 0x2000004cff077230 */ /* 0x000fe20000004100 */
[--C-:B------:R-:W-:Y:S01]  /*3af0*/  SHF.R.U64 R79, R30, 0x10, R31.reuse ;  /* 0x000000101e4f7819 */ /* 0x100fe2000000121f */
[----:B------:R-:W-:Y:S01]  /*3b00*/  HADD2.F32 R30, -RZ, R28.H0_H0 ;  /* 0x2000001cff1e7230 */ /* 0x000fe20000004100 */
[----:B------:R-:W-:Y:S01]  /*3b10*/  SHF.R.U32.HI R73, RZ, 0x10, R31 ;  /* 0x00000010ff497819 */ /* 0x000fe2000001161f */
[----:B------:R-:W-:-:S02]  /*3b20*/  HADD2.F32 R9, -RZ, R9.H1_H1 ;  /* 0x30000009ff097230 */ /* 0x000fc40000004100 */
[-C--:B------:R-:W-:Y:S01]  /*3b30*/  FMUL.FTZ R29, R5, R7.reuse ;  /* 0x00000007051d7220 */ /* 0x080fe20000410000 */
[----:B------:R-:W-:Y:S02]  /*3b40*/  HADD2.F32 R6, -RZ, R76.H1_H1 ;  /* 0x3000004cff067230 */ /* 0x000fe40000004100 */
[-C--:B------:R-:W-:Y:S01]  /*3b50*/  FMUL.FTZ R76, R13, R30.reuse ;  /* 0x0000001e0d4c7220 */ /* 0x080fe20000410000 */
[----:B------:R-:W-:Y:S02]  /*3b60*/  HADD2.F32 R28, -RZ, R72.H0_H0 ;  /* 0x20000048ff1c7230 */ /* 0x000fe40000004100 */
[C---:B------:R-:W-:Y:S01]  /*3b70*/  FMUL.FTZ R72, R4.reuse, R7 ;  /* 0x0000000704487220 */ /* 0x040fe20000410000 */
[----:B------:R-:W-:Y:S01]  /*3b80*/  FMUL.FTZ R30, R9, R30 ;  /* 0x0000001e091e7220 */ /* 0x000fe20000410000 */
[-C--:B------:R-:W-:Y:S01]  /*3b90*/  FFMA.FTZ R29, R4, R6.reuse, -R29 ;  /* 0x00000006041d7223 */ /* 0x080fe2000001081d */
[----:B------:R-:W-:Y:S02]  /*3ba0*/  HADD2.F32 R7, -RZ, R77.H0_H0 ;  /* 0x2000004dff077230 */ /* 0x000fe40000004100 */
[----:B------:R-:W-:Y:S01]  /*3bb0*/  FFMA.FTZ R72, R5, R6, R72 ;  /* 0x0000000605487223 */ /* 0x000fe20000010048 */
[----:B------:R-:W-:Y:S01]  /*3bc0*/  FFMA.FTZ R31, R13, R28, R30 ;  /* 0x0000001c0d1f7223 */ /* 0x000fe2000001001e */
[----:B------:R-:W-:-:S02]  /*3bd0*/  HADD2.F32 R5, -RZ, R15.H0_H0 ;  /* 0x2000000fff057230 */ /* 0x000fc40000004100 */
[----:B------:R-:W-:Y:S01]  /*3be0*/  FFMA.FTZ R76, R9, R28, -R76 ;  /* 0x0000001c094c7223 */ /* 0x000fe2000001084c */
[----:B------:R-:W-:Y:S02]  /*3bf0*/  HADD2.F32 R4, -RZ, R11.H0_H0 ;  /* 0x2000000bff047230 */ /* 0x000fe40000004100 */
[----:B------:R-:W-:Y:S02]  /*3c00*/  HADD2.F32 R15, -RZ, R15.H1_H1 ;  /* 0x3000000fff0f7230 */ /* 0x000fe40000004100 */
[-C--:B------:R-:W-:Y:S01]  /*3c10*/  FMUL.FTZ R9, R5, R7.reuse ;  /* 0x0000000705097220 */ /* 0x080fe20000410000 */
[----:B------:R-:W-:Y:S02]  /*3c20*/  HADD2.F32 R30, -RZ, R73.H0_H0 ;  /* 0x20000049ff1e7230 */ /* 0x000fe40000004100 */
[----:B------:R-:W-:Y:S01]  /*3c30*/  FMUL.FTZ R78, R4, R7 ;  /* 0x00000007044e7220 */ /* 0x000fe20000410000 */
[----:B------:R-:W-:Y:S01]  /*3c40*/  HADD2.F32 R6, -RZ, R77.H1_H1 ;  /* 0x3000004dff067230 */ /* 0x000fe20000004100 */
[----:B------:R-:W-:Y:S01]  /*3c50*/  F2FP.F16.F32.PACK_AB R31, R31, R72 ;  /* 0x000000481f1f723e */ /* 0x000fe200000000ff */
[----:B------:R-:W-:-:S02]  /*3c60*/  HADD2.F32 R11, -RZ, R11.H1_H1 ;  /* 0x3000000bff0b7230 */ /* 0x000fc40000004100 */
[----:B------:R-:W-:Y:S01]  /*3c70*/  FMUL.FTZ R80, R15, R30 ;  /* 0x0000001e0f507220 */ /* 0x000fe20000410000 */
[----:B------:R-:W-:Y:S02]  /*3c80*/  HADD2.F32 R28, -RZ, R75.H0_H0 ;  /* 0x2000004bff1c7230 */ /* 0x000fe40000004100 */
[-C--:B------:R-:W-:Y:S01]  /*3c90*/  FFMA.FTZ R75, R4, R6.reuse, -R9 ;  /* 0x00000006044b7223 */ /* 0x080fe20000010809 */
[----:B------:R-:W-:Y:S01]  /*3ca0*/  FFMA.FTZ R78, R5, R6, R78 ;  /* 0x00000006054e7223 */ /* 0x000fe2000001004e */
[C---:B------:R-:W-:Y:S01]  /*3cb0*/  FMUL.FTZ R30, R11.reuse, R30 ;  /* 0x0000001e0b1e7220 */ /* 0x040fe20000410000 */
[----:B------:R-:W-:Y:S02]  /*3cc0*/  HADD2.F32 R9, -RZ, R84.H1_H1 ;  /* 0x30000054ff097230 */ /* 0x000fe40000004100 */
[-C--:B------:R-:W-:Y:S01]  /*3cd0*/  FFMA.FTZ R80, R11, R28.reuse, -R80 ;  /* 0x0000001c0b507223 */ /* 0x080fe20000010850 */
[----:B------:R-:W-:Y:S02]  /*3ce0*/  HADD2.F32 R5, -RZ, R12.H0_H0 ;  /* 0x2000000cff057230 */ /* 0x000fe40000004100 */
[----:B------:R-:W-:Y:S01]  /*3cf0*/  FFMA.FTZ R77, R15, R28, R30 ;  /* 0x0000001c0f4d7223 */ /* 0x000fe2000001001e */
[----:B------:R-:W-:Y:S01]  /*3d00*/  HADD2.F32 R4, -RZ, R8.H0_H0 ;  /* 0x20000008ff047230 */ /* 0x000fe20000004100 */
[----:B------:R-:W-:Y:S01]  /*3d10*/  F2FP.F16.F32.PACK_AB R29, R76, R29 ;  /* 0x0000001d4c1d723e */ /* 0x000fe200000000ff */
[----:B------:R-:W-:-:S02]  /*3d20*/  HADD2.F32 R11, -RZ, R81.H0_H0 ;  /* 0x20000051ff0b7230 */ /* 0x000fc40000004100 */
[CC--:B------:R-:W-:Y:S01]  /*3d30*/  FMUL.FTZ R13, R5.reuse, R9.reuse ;  /* 0x00000009050d7220 */ /* 0x0c0fe20000410000 */
[----:B------:R-:W-:Y:S02]  /*3d40*/  HADD2.F32 R12, -RZ, R12.H1_H1 ;  /* 0x3000000cff0c7230 */ /* 0x000fe40000004100 */
[----:B------:R-:W-:Y:S01]  /*3d50*/  FMUL.FTZ R28, R4, R9 ;  /* 0x00000009041c7220 */ /* 0x000fe20000410000 */
[----:B------:R-:W-:Y:S01]  /*3d60*/  HADD2.F32 R6, -RZ, R85.H1_H1 ;  /* 0x30000055ff067230 */ /* 0x000fe20000004100 */
[----:B------:R-:W-:Y:S01]  /*3d70*/  F2FP.F16.F32.PACK_AB R75, R80, R75 ;  /* 0x0000004b504b723e */ /* 0x000fe200000000ff */
[----:B------:R-:W-:Y:S02]  /*3d80*/  HADD2.F32 R8, -RZ, R8.H1_H1 ;  /* 0x30000008ff087230 */ /* 0x000fe40000004100 */
[-C--:B------:R-:W-:Y:S01]  /*3d90*/  FMUL.FTZ R9, R12, R11.reuse ;  /* 0x0000000b0c097220 */ /* 0x080fe20000410000 */
[----:B------:R-:W-:Y:S02]  /*3da0*/  HADD2.F32 R7, -RZ, R83.H0_H0 ;  /* 0x20000053ff077230 */ /* 0x000fe40000004100 */
[-C--:B------:R-:W-:Y:S01]  /*3db0*/  FFMA.FTZ R28, R5, R6.reuse, R28 ;  /* 0x00000006051c7223 */ /* 0x080fe2000001001c */
[----:B------:R-:W-:Y:S01]  /*3dc0*/  FFMA.FTZ R13, R4, R6, -R13 ;  /* 0x00000006040d7223 */ /* 0x000fe2000001080d */
[----:B------:R-:W-:Y:S01]  /*3dd0*/  FMUL.FTZ R11, R8, R11 ;  /* 0x0000000b080b7220 */ /* 0x000fe20000410000 */
[----:B------:R-:W-:-:S02]  /*3de0*/  HADD2.F32 R5, -RZ, R14.H0_H0 ;  /* 0x2000000eff057230 */ /* 0x000fc40000004100 */
[-C--:B------:R-:W-:Y:S01]  /*3df0*/  FFMA.FTZ R30, R8, R7.reuse, -R9 ;  /* 0x00000007081e7223 */ /* 0x080fe20000010809 */
[----:B------:R-:W-:Y:S02]  /*3e00*/  HADD2.F32 R8, -RZ, R84.H0_H0 ;  /* 0x20000054ff087230 */ /* 0x000fe40000004100 */
[----:B------:R-:W-:Y:S01]  /*3e10*/  FFMA.FTZ R11, R12, R7, R11 ;  /* 0x000000070c0b7223 */ /* 0x000fe2000001000b */
[----:B------:R-:W-:Y:S01]  /*3e20*/  HADD2.F32 R9, -RZ, R79.H0_H0 ;  /* 0x2000004fff097230 */ /* 0x000fe20000004100 */
[----:B------:R-:W-:Y:S01]  /*3e30*/  F2FP.F16.F32.PACK_AB R77, R77, R78 ;  /* 0x0000004e4d4d723e */ /* 0x000fe200000000ff */
[----:B------:R-:W-:Y:S02]  /*3e40*/  HADD2.F32 R4, -RZ, R10.H0_H0 ;  /* 0x2000000aff047230 */ /* 0x000fe40000004100 */
[----:B------:R-:W-:Y:S01]  /*3e50*/  FMUL.FTZ R15, R5, R8 ;  /* 0x00000008050f7220 */ /* 0x000fe20000410000 */
[----:B------:R-:W-:Y:S01]  /*3e60*/  HADD2.F32 R14, -RZ, R14.H1_H1 ;  /* 0x3000000eff0e7230 */ /* 0x000fe20000004100 */
[----:B------:R-:W-:Y:S01]  /*3e70*/  F2FP.F16.F32.PACK_AB R30, R30, R13 ;  /* 0x0000000d1e1e723e */ /* 0x000fe200000000ff */
[----:B------:R-:W-:-:S02]  /*3e80*/  HADD2.F32 R10, -RZ, R10.H1_H1 ;  /* 0x3000000aff0a7230 */ /* 0x000fc40000004100 */
[----:B------:R-:W-:Y:S01]  /*3e90*/  FMUL.FTZ R8, R4, R8 ;  /* 0x0000000804087220 */ /* 0x000fe20000410000 */
[----:B------:R-:W-:Y:S02]  /*3ea0*/  HADD2.F32 R6, -RZ, R85.H0_H0 ;  /* 0x20000055ff067230 */ /* 0x000fe40000004100 */
[-C--:B------:R-:W-:Y:S01]  /*3eb0*/  FMUL.FTZ R73, R14, R9.reuse ;  /* 0x000000090e497220 */ /* 0x080fe20000410000 */
[----:B------:R-:W-:Y:S02]  /*3ec0*/  HADD2.F32 R7, -RZ, R82.H0_H0 ;  /* 0x20000052ff077230 */ /* 0x000fe40000004100 */
[----:B------:R-:W-:Y:S01]  /*3ed0*/  FMUL.FTZ R9, R10, R9 ;  /* 0x000000090a097220 */ /* 0x000fe20000410000 */
[----:B------:R-:W-:Y:S01]  /*3ee0*/  F2FP.F16.F32.PACK_AB R12, R11, R28 ;  /* 0x0000001c0b0c723e */ /* 0x000fe200000000ff */
[-C--:B------:R-:W-:Y:S01]  /*3ef0*/  FFMA.FTZ R15, R4, R6.reuse, -R15 ;  /* 0x00000006040f7223 */ /* 0x080fe2000001080f */
[----:B------:R-:W-:Y:S01]  /*3f00*/  FFMA.FTZ R8, R5, R6, R8 ;  /* 0x0000000605087223 */ /* 0x000fe20000010008 */
[-C--:B------:R-:W-:Y:S01]  /*3f10*/  FFMA.FTZ R10, R10, R7.reuse, -R73 ;  /* 0x000000070a0a7223 */ /* 0x080fe20000010849 */
[----:B------:R-:W-:Y:S01]  /*3f20*/  FFMA.FTZ R9, R14, R7, R9 ;  /* 0x000000070e097223 */ /* 0x000fe20000010009 */
[----:B------:R-:W-:-:S02]  /*3f30*/  IMAD.MOV.U32 R13, RZ, RZ, R31 ;  /* 0x000000ffff0d7224 */ /* 0x000fc400078e001f */
[----:B------:R-:W-:Y:S01]  /*3f40*/  IMAD.MOV.U32 R11, RZ, RZ, R75 ;  /* 0x000000ffff0b7224 */ /* 0x000fe200078e004b */
[----:B------:R-:W-:Y:S01]  /*3f50*/  F2FP.F16.F32.PACK_AB R10, R10, R15 ;  /* 0x0000000f0a0a723e */ /* 0x000fe200000000ff */
[----:B------:R-:W-:Y:S01]  /*3f60*/  IMAD.MOV.U32 R15, RZ, RZ, R77 ;  /* 0x000000ffff0f7224 */ /* 0x000fe200078e004d */
[----:B------:R-:W-:Y:S01]  /*3f70*/  F2FP.F16.F32.PACK_AB R14, R9, R8 ;  /* 0x00000008090e723e */ /* 0x000fe200000000ff */
[----:B------:R-:W-:Y:S01]  /*3f80*/  IMAD.MOV.U32 R8, RZ, RZ, R30 ;  /* 0x000000ffff087224 */ /* 0x000fe200078e001e */
[----:B------:R-:W-:-:S07]  /*3f90*/  MOV R9, R29 ;  /* 0x0000001d00097202 */ /* 0x000fce0000000f00 */
.L_x_2590:
[----:B------:R-:W-:Y:S05]  /*3fa0*/  BSYNC B1 ;  /* 0x0000000000017941 */ /* 0x000fea0003800000 */
.L_x_2589:
[----:B-1----:R1:W-:Y:S01]  /*3fb0*/  ST.E.128 desc[UR40][R56.64], R8 ;  /* 0x0000000838007985 */ /* 0x0023e2000c101d28 */
[----:B------:R-:W-:Y:S01]  /*3fc0*/  ISETP.GE.AND P0, PT, R74, R71, PT ;  /* 0x000000474a00720c */ /* 0x000fe20003f06270 */
[----:B------:R-:W-:Y:S02]  /*3fd0*/  IMAD.MOV.U32 R4, RZ, RZ, R68 ;  /* 0x000000ffff047224 */ /* 0x000fe400078e0044 */
[----:B------:R-:W-:-:S10]  /*3fe0*/  IMAD.MOV.U32 R5, RZ, RZ, R67 ;  /* 0x000000ffff057224 */ /* 0x000fd400078e0043 */
[----:B------:R-:W-:Y:S05]  /*3ff0*/  @P0 BRA `(.L_x_2578) ;  /* 0x0000000000e80947 */ /* 0x000fea0003800000 */
[----:B------:R-:W-:-:S05]  /*4000*/  IMAD.WIDE R4, R74, 0x2, R4 ;  /* 0x000000024a047825 */ /* 0x000fca00078e0204 */
[----:B--2---:R2:W-:Y:S01]  /*4010*/  ST.E.128 desc[UR40][R4.64], R12 ;  /* 0x0000000c04007985 */ /* 0x0045e2000c101d28 */
[----:B------:R-:W-:Y:S05]  /*4020*/  BRA `(.L_x_2578) ;  /* 0x0000000000dc7947 */ /* 0x000fea0003800000 */
.L_x_2570:
[----:B------:R-:W-:-:S06]  /*4030*/  UISETP.NE.AND UP0, UPT, UR37, 0x3, UPT ;  /* 0x000000032500788c */ /* 0x000fcc000bf05270 */
[----:B------:R-:W-:-:S13]  /*4040*/  PLOP3.LUT P5, PT, PT, PT, UP0, 0x80, 0x0 ;  /* 0x000000000000781c */ /* 0x000fda0003faf008 */
[----:B------:R-:W-:Y:S05]  /*4050*/  @!P5 BRA `(.L_x_2591) ;  /* 0x000000000004d947 */ /* 0x000fea0003800000 */
[----:B------:R-:W-:Y:S01]  /*4060*/  BPT.TRAP 0x1 ;  /* 0x000000040000795c */ /* 0x000fe20000300000 */
.L_x_2591:
[----:B------:R-:W-:Y:S01]  /*4070*/  IMAD R62, R188, 0x8, R2 ;  /* 0x00000008bc3e7824 */ /* 0x000fe200078e0202 */
[----:B------:R-:W-:Y:S01]  /*4080*/  SHF.L.U32 R69, R192, 0x1f, RZ ;  /* 0x0000001fc0457819 */ /* 0x000fe200000006ff */
[----:B------:R-:W-:Y:S01]  /*4090*/  BSSY B1, `(.L_x_2592) ;  /* 0x0000004000017945 */ /* 0x000fe20003800000 */
[----:B------:R-:W-:Y:S02]  /*40a0*/  SHF.R.S32.HI R66, RZ, 0x1f, R64 ;  /* 0x0000001fff427819 */ /* 0x000fe40000011440 */
[----:B------:R-:W0:Y:S02]  /*40b0*/  SYNCS.PHASECHK.TRANS64.TRYWAIT P0, [R62+URZ+0x28c90], R69 ;  /* 0x028c90453e0075a7 */ /* 0x000e24000800017f */
[----:B0-----:R-:W-:Y:S05]  /*40c0*/  @!P0 BRA `(.L_x_2593) ;  /* 0x000001c000c88947 */ /* 0x001fea0003800000 */
.L_x_2926:
[----:B------:R-:W-:Y:S05]  /*40d0*/  BSYNC B1 ;  /* 0x0000000000017941 */ /* 0x000fea0003800000 */
.L_x_2592:
        /* <DEDUP_REMOVED lines=24> */
[----:B------:R1:W2:Y:S04]  /*4260*/  SHFL.IDX PT, R29, R13, RZ, 0x1c1f ;  /* 0x001c1fff0d1d7589 */ /* 0x0002a800000e0000 */
[----:B------:R1:W3:Y:S02]  /*4270*/  SHFL.IDX PT, R14, R5, RZ, 0x1c1f ;  /* 0x001c1fff050e7589 */ /* 0x0002e400000e0000 */
.L_x_2930:
        /* <DEDUP_REMOVED lines=18> */
.L_x_2578:
[----:B------:R-:W-:Y:S05]  /*43a0*/  BSYNC B0 ;  /* 0x0000000000007941 */ /* 0x000fea0003800000 */
.L_x_2569:
[----:B-12-4-:R-:W1:Y:S01]  /*43b0*/  S2R R4, SR_TID.X ;  /* 0x0000000000047919 */ /* 0x016e620000002100 */
        /* <DEDUP_REMOVED lines=16> */
.L_x_2596:
[----:B------:R-:W-:Y:S05]  /*44c0*/  BSYNC B0 ;  /* 0x0000000000007941 */ /* 0x000fea0003800000 */
.L_x_2595:
[----:B------:R-:W2:Y:S01]  /*44d0*/  SYNCS.PHASECHK.TRANS64.TRYWAIT P5, [R62+URZ+0x28cb0], R69 ;  /* 0x028cb0453e0075a7 */ /* 0x000ea200080a017f */
[----:B------:R-:W-:Y:S04]  /*44e0*/  BSSY B0, `(.L_x_2597) ;  /* 0x0000002000007945 */ /* 0x000fe80003800000 */
[----:B--2---:R-:W-:Y:S05]  /*44f0*/  @!P5 BRA `(.L_x_2598) ;  /* 0x000001c00014d947 */ /* 0x004fea0003800000 */
.L_x_2931:
[----:B------:R-:W-:Y:S05]  /*4500*/  BSYNC B0 ;  /* 0x0000000000007941 */ /* 0x000fea0003800000 */
.L_x_2597:
        /* <DEDUP_REMOVED lines=18> */
[----:B------:R-:W-:Y:S01]  /*4630*/  LEA.HI.X R4, R4, UR5, R7, 0x1, P5 ;  /* 0x0000000504047c11 */ /* 0x000fe2000a8f0c07 */
[----:B------:R1:W4:Y:S01]  /*4640*/  SHFL.IDX PT, R15, R5, RZ, 0x1c1f ;  /* 0x001c1fff050f7589 */ /* 0x00032200000e0000 */
[----:B------:R-:W-:-:S03]  /*4650*/  ISETP.GT.AND P5, PT, R70, R189, PT ;  /* 0x000000bd4600720c */ /* 0x000fc60003fa4270 */
[----:B------:R1:W0:Y:S10]  /*4660*/  SHFL.IDX PT, R13, R4, RZ, 0x1c1f ;  /* 0x001c1fff040d7589 */ /* 0x00023400000e0000 */
[----:B-1----:R-:W-:Y:S05]  /*4670*/  @!P5 BRA `(.L_x_2600) ;  /* 0x00000004009cd947 */ /* 0x002fea0003800000 */
[----:B------:R-:W5:Y:S01]  /*4680*/  LDL R31, [R1+0x10] ;  /* 0x00001000011f7983 */ /* 0x000f620000100800 */
[----:B------:R-:W-:-:S03]  /*4690*/  ULDC UR4, c[0x0][0x320] ;  /* 0x0000c80000047ab9 */ /* 0x000fc60000000800 */
[----:B------:R-:W2:Y:S04]  /*46a0*/  LDL R12, [R1+0x14] ;  /* 0x00001400010c7983 */ /* 0x000ea80000100800 */
[----:B------:R-:W2:Y:S01]  /*46b0*/  LDL R30, [R1+0x18] ;  /* 0x00001800011e7983 */ /* 0x000ea20000100800 */
[----:B------:R-:W-:Y:S02]  /*46c0*/  ISETP.GE.AND P6, PT, R16, UR4, PT ;  /* 0x0000000410007c0c */ /* 0x000fe4000bfc6270 */
[----:B------:R-:W-:Y:S01]  /*46d0*/  LEA R9, R188, R51, 0xf ;  /* 0x00000033bc097211 */ /* 0x000fe200078e78ff */
[----:B------:R-:W2:Y:S04]  /*46e0*/  LDL R29, [R1+0x1c] ;  /* 0x00001c00011d7983 */ /* 0x000ea80000100800 */
[C---:B------:R-:W-:Y:S01]  /*46f0*/  IMAD R10, R9.reuse, 0x2, R2 ;  /* 0x00000002090a7824 */ /* 0x040fe200078e0202 */
[----:B------:R-:W-:Y:S01]  /*4700*/  LOP3.LUT P5, RZ, R196, 0x4, RZ, 0xc0, !PT ;  /* 0x00000004c4ff7812 */ /* 0x000fe200078ac0ff */
[----:B------:R-:W2:Y:S04]  /*4710*/  LDL R28, [R1+0x20] ;  /* 0x00002000011c7983 */ /* 0x000ea80000100800 */
[----:B------:R-:W1:Y:S01]  /*4720*/  @!P6 LDS.128 R4, [R10+0x400] ;  /* 0x000400000a04e984 */ /* 0x000e620000000c00 */
[----:B------:R-:W-:-:S03]  /*4730*/  VIADD R11, R9, 0x20 ;  /* 0x00000020090b7836 */ /* 0x000fc60000000000 */
[----:B---3--:R-:W3:Y:S04]  /*4740*/  LDL R14, [R1+0x24] ;  /* 0x00002400010e7983 */ /* 0x008ee80000100800 */
[----:B------:R-:W-:Y:S01]  /*4750*/  @P5 VIADD R11, R9, 0xffffffe0 ;  /* 0xffffffe0090b5836 */ /* 0x000fe20000000000 */
[C---:B----4-:R-:W-:Y:S01]  /*4760*/  @!P6 LEA R8, P5, R16.reuse, R15, 0x1 ;  /* 0x0000000f1008e211 */ /* 0x050fe200078a08ff */
[----:B------:R-:W4:Y:S02]  /*4770*/  LDL R63, [R1+0x2c] ;  /* 0x00002c00013f7983 */ /* 0x000f240000100800 */
[----:B------:R-:W-:Y:S01]  /*4780*/  IMAD R11, R11, 0x2, R2 ;  /* 0x000000020b0b7824 */ /* 0x000fe200078e0202 */
[----:B0-----:R-:W-:Y:S01]  /*4790*/  @!P6 LEA.HI.X R9, R16, R13, R17, 0x1, P5 ;  /* 0x0000000d1009e211 */ /* 0x001fe200028f0c11 */
[----:B------:R-:W4:Y:S01]  /*47a0*/  LDL R57, [R1+0x30] ;  /* 0x0000300001397983 */ /* 0x000f220000100800 */
[----:B------:R-:W-:-:S03]  /*47b0*/  ISETP.GE.AND P5, PT, R186, UR4, PT ;  /* 0x00000004ba007c0c */ /* 0x000fc6000bfa6270 */
[----:B------:R-:W4:Y:S04]  /*47c0*/  LDL R56, [R1+0x34] ;  /* 0x0000340001387983 */ /* 0x000f280000100800 */
[----:B-1----:R0:W-:Y:S06]  /*47d0*/  @!P6 ST.E.128 desc[UR40][R8.64], R4 ;  /* 0x000000040800e985 */ /* 0x0021ec000c101d28 */
[----:B------:R-:W1:Y:S01]  /*47e0*/  @!P5 LDS.128 R4, [R11+0x400] ;  /* 0x000400000b04d984 */ /* 0x000e620000000c00 */
[----:B0-----:R-:W-:-:S04]  /*47f0*/  @!P5 LEA R8, P6, R186, R15, 0x1 ;  /* 0x0000000fba08d211 */ /* 0x001fc800078c08ff */
[----:B------:R-:W-:Y:S02]  /*4800*/  @!P5 LEA.HI.X R9, R186, R13, R202, 0x1, P6 ;  /* 0x0000000dba09d211 */ /* 0x000fe400030f0cca */
[----:B------:R-:W-:-:S03]  /*4810*/  ISETP.GE.AND P6, PT, R228, UR4, PT ;  /* 0x00000004e4007c0c */ /* 0x000fc6000bfc6270 */
[----:B-1----:R0:W-:Y:S10]  /*4820*/  @!P5 ST.E.128 desc[UR40][R8.64], R4 ;  /* 0x000000040800d985 */ /* 0x0021f4000c101d28 */
[----:B------:R-:W1:Y:S01]  /*4830*/  @!P6 LDS.128 R4, [R10+0x2400] ;  /* 0x002400000a04e984 */ /* 0x000e620000000c00 */
[----:B0-----:R-:W-:-:S05]  /*4840*/  @!P6 LEA R8, P5, R228, R15, 0x1 ;  /* 0x0000000fe408e211 */ /* 0x001fca00078a08ff */
[----:B-----5:R-:W-:Y:S01]  /*4850*/  @!P6 IMAD.X R9, R13, 0x1, R31, P5 ;  /* 0x000000010d09e824 */ /* 0x020fe200028e061f */
[C---:B------:R-:W-:Y:S01]  /*4860*/  ISETP.GE.AND P5, PT, R220.reuse, UR4, PT ;  /* 0x00000004dc007c0c */ /* 0x040fe2000bfa6270 */
[----:B------:R-:W5:Y:S04]  /*4870*/  LDL R31, [R1+0x38] ;  /* 0x00003800011f7983 */ /* 0x000f680000100800 */
[----:B-1----:R0:W-:Y:S08]  /*4880*/  @!P6 ST.E.128 desc[UR40][R8.64], R4 ;  /* 0x000000040800e985 */ /* 0x0021f0000c101d28 */
[----:B------:R-:W1:Y:S01]  /*4890*/  @!P5 LDS.128 R4, [R11+0x2400] ;  /* 0x002400000b04d984 */ /* 0x000e620000000c00 */
[----:B0-----:R-:W-:-:S05]  /*48a0*/  @!P5 LEA R8, P6, R220, R15, 0x1 ;  /* 0x0000000fdc08d211 */ /* 0x001fca00078c08ff */
[----:B--2---:R-:W-:Y:S02]  /*48b0*/  @!P5 IMAD.X R9, R13, 0x1, R12, P6 ;  /* 0x000000010d09d824 */ /* 0x004fe400030e060c */
[----:B------:R-:W2:Y:S01]  /*48c0*/  LDL R12, [R1+0x28] ;  /* 0x00002800010c7983 */ /* 0x000ea20000100800 */
[----:B------:R-:W-:-:S03]  /*48d0*/  ISETP.GE.AND P6, PT, R218, UR4, PT ;  /* 0x00000004da007c0c */ /* 0x000fc6000bfc6270 */
[----:B-1----:R0:W-:Y:S10]  /*48e0*/  @!P5 ST.E.128 desc[UR40][R8.64], R4 ;  /* 0x000000040800d985 */ /* 0x0021f4000c101d28 */
[----:B------:R-:W1:Y:S01]  /*48f0*/  @!P6 LDS.128 R4, [R10+0x4400] ;  /* 0x004400000a04e984 */ /* 0x000e620000000c00 */
[----:B0-----:R-:W-:-:S05]  /*4900*/  @!P6 LEA R8, P5, R218, R15, 0x1 ;  /* 0x0000000fda08e211 */ /* 0x001fca00078a08ff */
[----:B------:R-:W-:Y:S01]  /*4910*/  @!P6 IMAD.X R9, R13, 0x1, R30, P5 ;  /* 0x000000010d09e824 */ /* 0x000fe200028e061e */
[C---:B------:R-:W-:Y:S01]  /*4920*/  ISETP.GE.AND P5, PT, R215.reuse, UR4, PT ;  /* 0x00000004d7007c0c */ /* 0x040fe2000bfa6270 */
[----:B------:R-:W5:Y:S04]  /*4930*/  LDL R30, [R1+0x3c] ;  /* 0x00003c00011e7983 */ /* 0x000f680000100800 */
[----:B-1----:R0:W-:Y:S08]  /*4940*/  @!P6 ST.E.128 desc[UR40][R8.64], R4 ;  /* 0x000000040800e985 */ /* 0x0021f0000c101d28 */
[----:B------:R-:W1:Y:S01]  /*4950*/  @!P5 LDS.128 R4, [R11+0x4400] ;  /* 0x004400000b04d984 */ /* 0x000e620000000c00 */
[----:B0-----:R-:W-:-:S05]  /*4960*/  @!P5 LEA R8, P6, R215, R15, 0x1 ;  /* 0x0000000fd708d211 */ /* 0x001fca00078c08ff */
[----:B------:R-:W-:Y:S01]  /*4970*/  @!P5 IMAD.X R9, R13, 0x1, R29, P6 ;  /* 0x000000010d09d824 */ /* 0x000fe200030e061d */
[C---:B------:R-:W-:Y:S01]  /*4980*/  ISETP.GE.AND P6, PT, R214.reuse, UR4, PT ;  /* 0x00000004d6007c0c */ /* 0x040fe2000bfc6270 */
[----:B------:R-:W5:Y:S04]  /*4990*/  LDL R29, [R1+0x4] ;  /* 0x00000400011d7983 */ /* 0x000f680000100800 */
[----:B-1----:R0:W-:Y:S08]  /*49a0*/  @!P5 ST.E.128 desc[UR40][R8.64], R4 ;  /* 0x000000040800d985 */ /* 0x0021f0000c101d28 */
[----:B------:R-:W1:Y:S01]  /*49b0*/  @!P6 LDS.128 R4, [R10+0x6400] ;  /* 0x006400000a04e984 */ /* 0x000e620000000c00 */
[----:B0-----:R-:W-:-:S04]  /*49c0*/  @!P6 LEA R8, P5, R214, R15, 0x1 ;  /* 0x0000000fd608e211 */ /* 0x001fc800078a08ff */
[----:B------:R-:W-:Y:S02]  /*49d0*/  @!P6 IADD3.X R9, R13, R28, RZ, P5, !PT ;  /* 0x0000001c0d09e210 */ /* 0x000fe40002ffe4ff */
[C---:B------:R-:W-:Y:S01]  /*49e0*/  ISETP.GE.AND P5, PT, R213.reuse, UR4, PT ;  /* 0x00000004d5007c0c */ /* 0x040fe2000bfa6270 */
[----:B------:R-:W5:Y:S04]  /*49f0*/  LDL R28, [R1+0x40] ;  /* 0x00004000011c7983 */ /* 0x000f680000100800 */
[----:B-1----:R0:W-:Y:S08]  /*4a00*/  @!P6 ST.E.128 desc[UR40][R8.64], R4 ;  /* 0x000000040800e985 */ /* 0x0021f0000c101d28 */
[----:B------:R-:W1:Y:S01]  /*4a10*/  @!P5 LDS.128 R4, [R11+0x6400] ;  /* 0x006400000b04d984 */ /* 0x000e620000000c00 */
[----:B0-----:R-:W-:-:S05]  /*4a20*/  @!P5 LEA R8, P6, R213, R15, 0x1 ;  /* 0x0000000fd508d211 */ /* 0x001fca00078c08ff */
[----:B---3--:R-:W-:Y:S02]  /*4a30*/  @!P5 IMAD.X R9, R13, 0x1, R14, P6 ;  /* 0x000000010d09d824 */ /* 0x008fe400030e060e */
[----:B------:R-:W3:Y:S01]  /*4a40*/  LDL R14, [R1] ;  /* 0x00000000010e7983 */ /* 0x000ee20000100800 */
        /* <DEDUP_REMOVED lines=10> */
[----:B----4-:R-:W-:Y:S01]  /*4af0*/  @!P5 IMAD.X R9, R13, 0x1, R63, P6 ;  /* 0x000000010d09d824 */ /* 0x010fe200030e063f */
        /* <DEDUP_REMOVED lines=25> */
[----:B---3--:R-:W-:-:S04]  /*4c90*/  ISETP.GE.AND P5, PT, R14, UR4, PT ;  /* 0x000000040e007c0c */ /* 0x008fc8000bfa6270 */
[----:B-1----:R0:W-:Y:S09]  /*4ca0*/  @!P6 ST.E.128 desc[UR40][R8.64], R4 ;  /* 0x000000040800e985 */ /* 0x0021f2000c101d28 */
[----:B------:R-:W1:Y:S01]  /*4cb0*/  @!P5 LDS.128 R4, [R11+0xe400] ;  /* 0x00e400000b04d984 */ /* 0x000e620000000c00 */
[----:B0-----:R-:W-:-:S04]  /*4cc0*/  @!P5 LEA R8, P6, R14, R15, 0x1 ;  /* 0x0000000f0e08d211 */ /* 0x001fc800078c08ff */
[----:B--2---:R-:W-:-:S05]  /*4cd0*/  @!P5 IADD3.X R9, R13, R12, RZ, P6, !PT ;  /* 0x0000000c0d09d210 */ /* 0x004fca00037fe4ff */
[----:B-1----:R1:W-:Y:S04]  /*4ce0*/  @!P5 ST.E.128 desc[UR40][R8.64], R4 ;  /* 0x000000040800d985 */ /* 0x0023e8000c101d28 */
.L_x_2600:
[----:B------:R-:W-:Y:S05]  /*4cf0*/  BSYNC B0 ;  /* 0x0000000000007941 */ /* 0x000fea0003800000 */
.L_x_2599:
        /* <DEDUP_REMOVED lines=11> */
[----:B-1----:R-:W-:Y:S02]  /*4db0*/  SEL R5, RZ, 0x1, P5 ;  /* 0x00000001ff057807 */ /* 0x002fe40002800000 */
[----:B------:R-:W-:Y:S02]  /*4dc0*/  SEL R188, R188, RZ, P5 ;  /* 0x000000ffbcbc7207 */ /* 0x000fe40002800000 */
[----:B------:R-:W-:Y:S01]  /*4dd0*/  LOP3.LUT R192, R192, R5, RZ, 0x3c, !PT ;  /* 0x00000005c0c07212 */ /* 0x000fe200078e3cff */
[----:B------:R0:W-:Y:S01]  /*4de0*/  @!P0 SYNCS.ARRIVE.TRANS64.RED.A1T0 RZ, [R62+URZ], RZ ;  /* 0x000000ff3eff89a7 */ /* 0x0001e2000810043f */
[----:B------:R-:W-:Y:S01]  /*4df0*/  PLOP3.LUT P0, PT, PT, PT, PT, 0x8, 0x0 ;  /* 0x000000000000781c */ /* 0x000fe20003f0e170 */
[----:B------:R-:W-:-:S12]  /*4e00*/  @P4 BRA `(.L_x_2601) ;  /* 0xffffffd8003c4947 */ /* 0x000fd8000383ffff */
.L_x_2564:
[----:B------:R-:W-:Y:S04]  /*4e10*/  BSSY B0, `(.L_x_2602) ;  /* 0x0000004000007945 */ /* 0x000fe80003800000 */
[----:B------:R-:W-:Y:S05]  /*4e20*/  @P0 BRA `(.L_x_2603) ;  /* 0x0000000000080947 */ /* 0x000fea0003800000 */
[----:B------:R-:W1:Y:S02]  /*4e30*/  FENCE.VIEW.ASYNC.G ;  /* 0x00000000000073c6 */ /* 0x000e640000000100 */
[----:B-1----:R-:W-:Y:S06]  /*4e40*/  BAR.ARV 0xc, 0x180 ;  /* 0x0306000000007b1d */ /* 0x002fec0000002000 */
.L_x_2603:
[----:B------:R-:W-:Y:S05]  /*4e50*/  BSYNC B0 ;  /* 0x0000000000007941 */ /* 0x000fea0003800000 */
.L_x_2602:
[----:B------:R-:W-:Y:S01]  /*4e60*/  UISETP.NE.AND UP0, UPT, UR39, 0x1, UPT ;  /* 0x000000012700788c */ /* 0x000fe2000bf05270 */
[----:B------:R-:W-:Y:S05]  /*4e70*/  BSSY B7, `(.L_x_2604) ;  /* 0x0001041000077945 */ /* 0x000fea0003800000 */
[----:B------:R-:W-:-:S13]  /*4e80*/  PLOP3.LUT P0, PT, PT, PT, UP0, 0x80, 0x0 ;  /* 0x000000000000781c */ /* 0x000fda0003f0f008 */
[----:B------:R-:W-:Y:S05]  /*4e90*/  @!P0 BRA `(.L_x_2605) ;  /* 0x0000002000e88947 */ /* 0x000fea0003800000 */
[----:B------:R-:W1:Y:S01]  /*4ea0*/  LDC R0, c[0x0][0x448] ;  /* 0x00011200ff007b82 */ /* 0x000e620000000800 */
[----:B------:R-:W-:-:S07]  /*4eb0*/  IADD3 R23, R184, 0x1, -R23 ;  /* 0x00000001b8177810 */ /* 0x000fce0007ffe817 */
[----:B------:R-:W2:Y:S01]  /*4ec0*/  LDC.64 R4, c[0x0][0x9e0] ;  /* 0x00027800ff047b82 */ /* 0x000ea20000000a00 */
[----:B-1----:R-:W-:Y:S01]  /*4ed0*/  ISETP.NE.AND P1, PT, R0, 0x1, PT ;  /* 0x000000010000780c */ /* 0x002fe20003f25270 */
[----:B------:R-:W-:Y:S01]  /*4ee0*/  VIADD R0, R195, 0x3f ;  /* 0x0000003fc3007836 */ /* 0x000fe20000000000 */
[----:B--2---:R-:W-:-:S11]  /*4ef0*/  ISETP.GE.AND P2, PT, R5, 0x1, PT ;  /* 0x000000010500780c */ /* 0x004fd60003f46270 */
[----:B------:R-:W1:Y:S08]  /*4f00*/  @P1 LDC R3, c[0x0][0x44c] ;  /* 0x00011300ff031b82 */ /* 0x000e700000000800 */
[----:B------:R-:W2:Y:S01]  /*4f10*/  @P1 LDC R6, c[0x0][0x450] ;  /* 0x00011400ff061b82 */ /* 0x000ea20000000800 */
[----:B-1----:R-:W-:-:S05]  /*4f20*/  @P1 IMAD.HI.U32 R3, R0, R3, RZ ;  /* 0x0000000300031227 */ /* 0x002fca00078e00ff */
[----:B--2---:R-:W-:-:S05]  /*4f30*/  @P1 SHF.R.U32.HI R0, RZ, R6, R3 ;  /* 0x00000006ff001219 */ /* 0x004fca0000011603 */
[----:B------:R-:W-:-:S04]  /*4f40*/  IMAD.IADD R3, R23, 0x1, R0 ;  /* 0x0000000117037824 */ /* 0x000fc800078e0200 */
        /* <DEDUP_REMOVED lines=8> */
[----:B------:R-:W1:Y:S02]  /*4fd0*/  @P0 LDC.64 R6, c[0x0][0x9e8] ;  /* 0x00027a00ff060b82 */ /* 0x000e640000000a00 */
[----:B-1----:R-:W-:-:S05]  /*4fe0*/  @P0 IMAD.HI.U32 R0, R3, R6, RZ ;  /* 0x0000000603000227 */ /* 0x002fca00078e00ff */
[----:B------:R-:W-:-:S04]  /*4ff0*/  @P0 SHF.R.U32.HI R3, RZ, R7, R0 ;  /* 0x00000007ff030219 */ /* 0x000fc80000011600 */
[----:B------:R-:W-:Y:S01]  /*5000*/  LOP3.LUT R0, RZ, R3, RZ, 0x33, !PT ;  /* 0x00000003ff007212 */ /* 0x000fe200078e33ff */
[----:B------:R-:W-:Y:S06]  /*5010*/  BRA `(.L_x_2609) ;  /* 0x0000000000107947 */ /* 0x000fec0003800000 */
.L_x_2608:
[----:B------:R-:W-:-:S13]  /*5020*/  ISETP.NE.AND P0, PT, R5, 0x1, PT ;  /* 0x000000010500780c */ /* 0x000fda0003f05270 */
[----:B------:R-:W1:Y:S02]  /*5030*/  @P0 LDC.64 R6, c[0x0][0x9e8] ;  /* 0x00027a00ff060b82 */ /* 0x000e640000000a00 */
[----:B-1----:R-:W-:-:S05]  /*5040*/  @P0 IMAD.HI.U32 R6, R0, R6, RZ ;  /* 0x0000000600060227 */ /* 0x002fca00078e00ff */
[----:B------:R-:W-:-:S07]  /*5050*/  @P0 SHF.R.U32.HI R0, RZ, R7, R6 ;  /* 0x00000007ff000219 */ /* 0x000fce0000011606 */
.L_x_2609:
[----:B------:R-:W-:Y:S05]  /*5060*/  BSYNC B0 ;  /* 0x0000000000007941 */ /* 0x000fea0003800000 */
.L_x_2607:
[----:B------:R-:W-:-:S05]  /*5070*/  IMAD R3, R0, R5, R5 ;  /* 0x0000000500037224 */ /* 0x000fca00078e0205 */
[----:B------:R-:W-:-:S07]  /*5080*/  VIMNMX R4, R4, R3, PT ;  /* 0x0000000304047248 */ /* 0x000fce0003fe0100 */
.L_x_2606:
[----:B------:R-:W1:Y:S01]  /*5090*/  @P1 LDC R0, c[0x0][0x44c] ;  /* 0x00011300ff001b82 */ /* 0x000e620000000800 */
[----:B------:R-:W-:Y:S01]  /*50a0*/  VIADD R4, R4, 0x3f ;  /* 0x0000003f04047836 */ /* 0x000fe20000000000 */
[----:B------:R-:W-:Y:S01]  /*50b0*/  MOV R7, R195 ;  /* 0x000000c300077202 */ /* 0x000fe20000000f00 */
[----:B------:R-:W-:-:S03]  /*50c0*/  ULDC UR4, c[0x0][0x9dc] ;  /* 0x0002770000047ab9 */ /* 0x000fc60000000800 */
[----:B------:R-:W-:Y:S02]  /*50d0*/  SHF.R.S32.HI R3, RZ, 0x1f, R4 ;  /* 0x0000001fff037819 */ /* 0x000fe40000011404 */
[----:B------:R-:W2:Y:S02]  /*50e0*/  @P1 LDC R9, c[0x0][0x450] ;  /* 0x00011400ff091b82 */ /* 0x000ea40000000800 */
[----:B------:R-:W-:-:S04]  /*50f0*/  LEA.HI R3, R3, R4, RZ, 0x6 ;  /* 0x0000000403037211 */ /* 0x000fc800078f30ff */
[----:B------:R-:W-:-:S04]  /*5100*/  SHF.R.S32.HI R3, RZ, 0x6, R3 ;  /* 0x00000006ff037819 */ /* 0x000fc80000011403 */
[----:B------:R-:W-:Y:S01]  /*5110*/  VIMNMX R20, R168, R3, PT ;  /* 0x00000003a8147248 */ /* 0x000fe20003fe0100 */
[----:B-1----:R-:W-:-:S05]  /*5120*/  @P1 IMAD.HI.U32 R0, R195, R0, RZ ;  /* 0x00000000c3001227 */ /* 0x002fca00078e00ff */
[----:B--2---:R-:W-:-:S05]  /*5130*/  @P1 SHF.R.U32.HI R7, RZ, R9, R0 ;  /* 0x00000009ff071219 */ /* 0x004fca0000011600 */
        /* <DEDUP_REMOVED lines=13> */
.L_x_2612:
[----:B------:R-:W-:-:S13]  /*5210*/  ISETP.NE.AND P0, PT, R5, 0x1, PT ;  /* 0x000000010500780c */ /* 0x000fda0003f05270 */
[----:B------:R-:W1:Y:S02]  /*5220*/  @P0 LDC.64 R6, c[0x0][0x9e8] ;  /* 0x00027a00ff060b82 */ /* 0x000e640000000a00 */
[----:B-1----:R-:W-:-:S05]  /*5230*/  @P0 IMAD.HI.U32 R4, R40, R6, RZ ;  /* 0x0000000628040227 */ /* 0x002fca00078e00ff */
[----:B------:R-:W-:-:S07]  /*5240*/  @P0 SHF.R.U32.HI R40, RZ, R7, R4 ;  /* 0x00000007ff280219 */ /* 0x000fce0000011604 */
.L_x_2613:
[----:B------:R-:W-:Y:S05]  /*5250*/  BSYNC B0 ;  /* 0x0000000000007941 */ /* 0x000fea0003800000 */
.L_x_2611:
[----:B------:R-:W-:-:S05]  /*5260*/  IMAD R5, R40, R5, RZ ;  /* 0x0000000528057224 */ /* 0x000fca00078e02ff */
[----:B------:R-:W-:-:S07]  /*5270*/  VIMNMX R0, R0, R5, !PT ;  /* 0x0000000500007248 */ /* 0x000fce0007fe0100 */
.L_x_2610:
        /* <DEDUP_REMOVED lines=46> */
[----:B------:R-:W-:Y:S02]  /*5560*/  MOV R79, RZ ;  /* 0x000000ff004f7202 */ /* 0x000fe40000000f00 */
[----:B---34-:R-:W-:-:S02]  /*5570*/  CS2R R14, SRZ ;  /* 0x00000000000e7805 */ /* 0x018fc4000001ff00 */
[----:B------:R-:W-:Y:S01]  /*5580*/  CS2R R76, SRZ ;  /* 0x00000000004c7805 */ /* 0x000fe2000001ff00 */
[----:B------:R-:W-:Y:S01]  /*5590*/  IMAD.MOV.U32 R75, RZ, RZ, RZ ;  /* 0x000000ffff4b7224 */ /* 0x000fe200078e00ff */
[----:B------:R-:W-:Y:S02]  /*55a0*/  CS2R R12, SRZ ;  /* 0x00000000000c7805 */ /* 0x000fe4000001ff00 */
[----:B------:R-:W-:Y:S02]  /*55b0*/  CS2R R154, SRZ ;  /* 0x00000000009a7805 */ /* 0x000fe4000001ff00 */
[----:B------:R-:W-:Y:S02]  /*55c0*/  CS2R R156, SRZ ;  /* 0x00000000009c7805 */ /* 0x000fe4000001ff00 */
[----:B------:R-:W-:Y:S02]  /*55d0*/  CS2R R70, SRZ ;  /* 0x0000000000467805 */ /* 0x000fe4000001ff00 */
[----:B------:R-:W-:-:S02]  /*55e0*/  CS2R R158, SRZ ;  /* 0x00000000009e7805 */ /* 0x000fc4000001ff00 */
[----:B------:R-:W-:Y:S02]  /*55f0*/  CS2R R66, SRZ ;  /* 0x0000000000427805 */ /* 0x000fe4000001ff00 */
[----:B------:R-:W-:Y:S02]  /*5600*/  CS2R R160, SRZ ;  /* 0x0000000000a07805 */ /* 0x000fe4000001ff00 */
[----:B0-----:R-:W-:Y:S02]  /*5610*/  CS2R R62, SRZ ;  /* 0x00000000003e7805 */ /* 0x001fe4000001ff00 */
        /* <DEDUP_REMOVED lines=19> */
[----:B------:R-:W-:-:S02]  /*5750*/  CS2R R6, SRZ ;  /* 0x0000000000067805 */ /* 0x000fc4000001ff00 */
[----:B------:R-:W-:Y:S01]  /*5760*/  MOV R5, RZ ;  /* 0x000000ff00057202 */ /* 0x000fe20000000f00 */
[----:B------:R-:W-:Y:S06]  /*5770*/  @!P1 BRA `(.L_x_2614) ;  /* 0x000000f800c09947 */ /* 0x000fec0003800000 */
[----:B------:R-:W0:Y:S02]  /*5780*/  S2R R23, SR_TID.X ;  /* 0x0000000000177919 */ /* 0x000e240000002100 */
        /* <DEDUP_REMOVED lines=8> */
[----:B------:R-:W-:Y:S02]  /*5810*/  IMAD.U32 R0, RZ, RZ, UR37 ;  /* 0x00000025ff007e24 */ /* 0x000fe4000f8e00ff */
[----:B------:R-:W-:-:S03]  /*5820*/  IMAD R3, R3, 0x8000, R2 ;  /* 0x0000800003037824 */ /* 0x000fc600078e0202 */
[----:B------:R-:W-:Y:S01]  /*5830*/  ISETP.NE.AND P0, PT, R0, 0x3, PT ;  /* 0x000000030000780c */ /* 0x000fe20003f05270 */
[----:B------:R-:W-:-:S05]  /*5840*/  VIADD R3, R3, 0x400 ;  /* 0x0000040003037836 */ /* 0x000fca0000000000 */
[----:B------:R-:W-:-:S04]  /*5850*/  SHF.R.U32.HI R3, RZ, 0x4, R3 ;  /* 0x00000004ff037819 */ /* 0x000fc80000011603 */
[----:B------:R-:W-:-:S04]  /*5860*/  LOP3.LUT R0, R3, 0x3fff, RZ, 0xc0, !PT ;  /* 0x00003fff03007812 */ /* 0x000fc800078ec0ff */
[----:B------:R-:W-:Y:S01]  /*5870*/  LOP3.LUT R0, R0, 0x2000000, RZ, 0xfc, !PT ;  /* 0x0200000000007812 */ /* 0x000fe200078efcff */
[----:B------:R-:W-:Y:S06]  /*5880*/  @!P0 BRA `(.L_x_2615) ;  /* 0x0000000000048947 */ /* 0x000fec0003800000 */
[----:B------:R-:W-:Y:S01]  /*5890*/  BPT.TRAP 0x1 ;  /* 0x000000040000795c */ /* 0x000fe20000300000 */
.L_x_2615:
[----:B------:R-:W-:Y:S01]  /*58a0*/  IMAD R3, R18, 0x8, R2 ;  /* 0x0000000812037824 */ /* 0x000fe200078e0202 */
[----:B------:R-:W-:Y:S01]  /*58b0*/  SHF.L.U32 R6, R19, 0x1f, RZ ;  /* 0x0000001f13067819 */ /* 0x000fe200000006ff */
[----:B------:R-:W-:Y:S01]  /*58c0*/  VIADD R5, R2, 0x26800 ;  /* 0x0002680002057836 */ /* 0x000fe20000000000 */
[----:B------:R-:W-:Y:S01]  /*58d0*/  BSSY B0, `(.L_x_2616) ;  /* 0x0000008000007945 */ /* 0x000fe20003800000 */
[----:B------:R-:W-:Y:S01]  /*58e0*/  IMAD R8, R18, 0x1000, R0 ;  /* 0x0000100012087824 */ /* 0x000fe200078e0200 */
[----:B------:R-:W0:Y:S01]  /*58f0*/  SYNCS.PHASECHK.TRANS64.TRYWAIT P1, [R3+URZ+0x28c50], R6 ;  /* 0x028c5006030075a7 */ /* 0x000e22000802017f */
[----:B------:R-:W-:Y:S02]  /*5900*/  MOV R9, 0x40000040 ;  /* 0x4000004000097802 */ /* 0x000fe40000000f00 */
[----:B------:R-:W-:-:S04]  /*5910*/  SHF.R.U32.HI R5, RZ, 0x4, R5 ;  /* 0x00000004ff057819 */ /* 0x000fc80000011605 */
[----:B------:R-:W-:-:S04]  /*5920*/  LOP3.LUT R5, R5, 0x3fff, RZ, 0xc0, !PT ;  /* 0x00003fff05057812 */ /* 0x000fc800078ec0ff */
[----:B------:R-:W-:Y:S01]  /*5930*/  LOP3.LUT R5, R5, 0x10000, RZ, 0xfc, !PT ;  /* 0x0001000005057812 */ /* 0x000fe200078efcff */
[----:B0-----:R-:W-:Y:S06]  /*5940*/  @!P1 BRA `(.L_x_2617) ;  /* 0x000001ac00149947 */ /* 0x001fec0003800000 */
.L_x_2932:
[----:B------:R-:W-:Y:S05]  /*5950*/  BSYNC B0 ;  /* 0x0000000000007941 */ /* 0x000fea0003800000 */
.L_x_2616:
[----:B------:R-:W-:Y:S01]  /*5960*/  BAR.SYNC.DEFER_BLOCKING 0xe, 0x100 ;  /* 0x0384000000007b1d */ /* 0x000fe20000010000 */
[----:B0-----:R-:W-:Y:S01]  /*5970*/  IMAD.MOV.U32 R6, RZ, RZ, R5 ;  /* 0x000000ffff067224 */ /* 0x001fe200078e0005 */
[C---:B------:R-:W-:Y:S01]  /*5980*/  R2UR UR6, R8.reuse ;  /* 0x00000000080672ca */ /* 0x040fe200000e0000 */
[----:B------:R-:W-:Y:S01]  /*5990*/  IMAD.MOV.U32 R7, RZ, RZ, 0x40000040 ;  /* 0x40000040ff077424 */ /* 0x000fe200078e00ff */
[----:B------:R-:W-:Y:S01]  /*59a0*/  R2UR UR7, R9 ;  /* 0x00000000090772ca */ /* 0x000fe200000e0000 */
[----:B------:R-:W-:Y:S01]  /*59b0*/  VIADD R10, R8, 0x80 ;  /* 0x00000080080a7836 */ /* 0x000fe20000000000 */
[----:B------:R-:W-:Y:S01]  /*59c0*/  R2UR UR4, R6 ;  /* 0x00000000060472ca */ /* 0x000fe200000e0000 */
[----:B------:R-:W-:Y:S01]  /*59d0*/  IMAD.MOV.U32 R11, RZ, RZ, 0x40000040 ;  /* 0x40000040ff0b7424 */ /* 0x000fe200078e00ff */
[----:B------:R-:W-:Y:S01]  /*59e0*/  R2UR UR5, R7 ;  /* 0x00000000070572ca */ /* 0x000fe200000e0000 */
[----:B------:R-:W-:Y:S02]  /*59f0*/  VIADD R12, R5, 0x2 ;  /* 0x00000002050c7836 */ /* 0x000fe40000000000 */
[----:B------:R-:W-:-:S02]  /*5a00*/  IMAD.MOV.U32 R13, RZ, RZ, 0x40000040 ;  /* 0x40000040ff0d7424 */ /* 0x000fc400078e00ff */
[----:B------:R-:W-:Y:S01]  /*5a10*/  IMAD.MOV.U32 R9, RZ, RZ, 0x40000040 ;  /* 0x40000040ff097424 */ /* 0x000fe200078e00ff */
[----:B-----5:R-:W-:-:S07]  /*5a20*/  WARPGROUP.ARRIVE ;  /* 0x00000000000079c5 */ /* 0x020fce0000000000 */
[----:B------:R-:W-:Y:S01]  /*5a30*/  HGMMA.64x256x16.F32 R24, gdesc[UR4].tnspB, RZ, !UPT, gsb0 ;  /* 0x43e00000041879f0 */ /* 0x000fe2000c0008ff */
[----:B------:R-:W-:Y:S01]  /*5a40*/  R2UR UR6, R10 ;  /* 0x000000000a0672ca */ /* 0x000fe200000e0000 */
[----:B------:R-:W-:Y:S01]  /*5a50*/  VIADD R10, R8, 0x100 ;  /* 0x00000100080a7836 */ /* 0x000fe20000000000 */
[----:B------:R-:W-:Y:S01]  /*5a60*/  R2UR UR7, R11 ;  /* 0x000000000b0772ca */ /* 0x000fe200000e0000 */
[----:B------:R-:W-:Y:S01]  /*5a70*/  IMAD.MOV.U32 R11, RZ, RZ, 0x40000040 ;  /* 0x40000040ff0b7424 */ /* 0x000fe200078e00ff */
[----:B------:R-:W-:Y:S01]  /*5a80*/  R2UR UR4, R12 ;  /* 0x000000000c0472ca */ /* 0x000fe200000e0000 */
[----:B------:R-:W-:Y:S01]  /*5a90*/  VIADD R8, R8, 0x180 ;  /* 0x0000018008087836 */ /* 0x000fe20000000000 */
[----:B------:R-:W-:Y:S01]  /*5aa0*/  R2UR UR5, R13 ;  /* 0x000000000d0572ca */ /* 0x000fe200000e0000 */
[----:B------:R-:W-:Y:S02]  /*5ab0*/  WARPGROUP.DEPBAR.LE gsb0, 0x0 ;  /* 0x00008000000079c5 */ /* 0x000fe40000010000 */
[----:B------:R-:W-:-:S15]  /*5ac0*/  WARPGROUP.ARRIVE ;  /* 0x00000000000079c5 */ /* 0x000fde0000000000 */
[----:B------:R-:W-:-:S03]  /*5ad0*/  NOP ;  /* 0x0000000000007918 */ /* 0x000fc60000000000 */
[----:B------:R-:W-:Y:S01]  /*5ae0*/  HGMMA.64x256x16.F32 R24, gdesc[UR4].tnspB, R24, gsb0 ;  /* 0x43e00000041879f0 */ /* 0x000fe20008000818 */
[----:B------:R-:W-:Y:S01]  /*5af0*/  R2UR UR7, R11 ;  /* 0x000000000b0772ca */ /* 0x000fe200000e0000 */
[----:B------:R-:W-:Y:S01]  /*5b00*/  IMAD.MOV.U32 R11, RZ, RZ, 0x40000040 ;  /* 0x40000040ff0b7424 */ /* 0x000fe200078e00ff */
[----:B------:R-:W-:Y:S02]  /*5b10*/  R2UR UR6, R10 ;  /* 0x000000000a0672ca */ /* 0x000fe400000e0000 */
[----:B------:R-:W-:Y:S02]  /*5b20*/  IADD3 R10, R5, 0x4, RZ ;  /* 0x00000004050a7810 */ /* 0x000fe40007ffe0ff */
[----:B------:R-:W-:Y:S02]  /*5b30*/  R2UR UR5, R11 ;  /* 0x000000000b0572ca */ /* 0x000fe400000e0000 */
[----:B------:R-:W-:Y:S01]  /*5b40*/  R2UR UR4, R10 ;  /* 0x000000000a0472ca */ /* 0x000fe200000e0000 */
[----:B------:R-:W-:-:S02]  /*5b50*/  WARPGROUP.DEPBAR.LE gsb0, 0x0 ;  /* 0x00008000000079c5 */ /* 0x000fc40000010000 */
[----:B------:R-:W-:-:S15]  /*5b60*/  WARPGROUP.ARRIVE ;  /* 0x00000000000079c5 */ /* 0x000fde0000000000 */
[----:B------:R-:W-:-:S01]  /*5b70*/  NOP ;  /* 0x0000000000007918 */ /* 0x000fc20000000000 */
[----:B------:R-:W-:Y:S01]  /*5b80*/  HGMMA.64x256x16.F32 R24, gdesc[UR4].tnspB, R24, gsb0 ;  /* 0x43e00000041879f0 */ /* 0x000fe20008000818 */
[----:B------:R-:W-:Y:S01]  /*5b90*/  R2UR UR6, R8 ;  /* 0x00000000080672ca */ /* 0x000fe200000e0000 */
[----:B------:R-:W-:Y:S01]  /*5ba0*/  VIADD R8, R5, 0x6 ;  /* 0x0000000605087836 */ /* 0x000fe20000000000 */
[----:B------:R-:W-:Y:S01]  /*5bb0*/  R2UR UR7, R9 ;  /* 0x00000000090772ca */ /* 0x000fe200000e0000 */
[----:B------:R-:W-:-:S03]  /*5bc0*/  IMAD.MOV.U32 R9, RZ, RZ, 0x40000040 ;  /* 0x40000040ff097424 */ /* 0x000fc600078e00ff */
[----:B------:R-:W-:Y:S02]  /*5bd0*/  R2UR UR4, R8 ;  /* 0x00000000080472ca */ /* 0x000fe400000e0000 */
[----:B------:R-:W-:Y:S01]  /*5be0*/  R2UR UR5, R9 ;  /* 0x00000000090572ca */ /* 0x000fe200000e0000 */
[----:B------:R-:W-:Y:S02]  /*5bf0*/  WARPGROUP.DEPBAR.LE gsb0, 0x0 ;  /* 0x00008000000079c5 */ /* 0x000fe40000010000 */
[----:B------:R-:W-:-:S15]  /*5c00*/  WARPGROUP.ARRIVE ;  /* 0x00000000000079c5 */ /* 0x000fde0000000000 */
[----:B------:R-:W-:-:S01]  /*5c10*/  NOP ;  /* 0x0000000000007918 */ /* 0x000fc20000000000 */
[----:B------:R-:W-:Y:S03]  /*5c20*/  HGMMA.64x256x16.F32 R24, gdesc[UR4].tnspB, R24, gsb0 ;  /* 0x43e00000041879f0 */ /* 0x000fe60008000818 */
[----:B------:R-:W-:Y:S02]  /*5c30*/  WARPGROUP.DEPBAR.LE gsb0, 0x0 ;  /* 0x00008000000079c5 */ /* 0x000fe40000010000 */
[----:B------:R-:W-:Y:S06]  /*5c40*/  BAR.ARV 0xf, 0x100 ;  /* 0x03c4000000007b1d */ /* 0x000fec0000002000 */
[----:B------:R-:W-:Y:S05]  /*5c50*/  @!P0 BRA `(.L_x_2618) ;  /* 0x0000000000048947 */ /* 0x000fea0003800000 */
[----:B------:R-:W-:Y:S01]  /*5c60*/  BPT.TRAP 0x1 ;  /* 0x000000040000795c */ /* 0x000fe20000300000 */
.L_x_2618:
[----:B------:R-:W-:Y:S01]  /*5c70*/  VIADD R14, R3, 0x28c60 ;  /* 0x00028c60030e7836 */ /* 0x000fe20000000000 */
[----:B------:R-:W-:Y:S01]  /*5c80*/  BSSY B0, `(.L_x_2619) ;  /* 0x00000cc000007945 */ /* 0x000fe20003800000 */
[----:B------:R-:W-:-:S03]  /*5c90*/  VIADD R3, R20, 0xfffffffe ;  /* 0xfffffffe14037836 */ /* 0x000fc60000000000 */
[----:B------:R-:W-:Y:S02]  /*5ca0*/  PRMT R14, R187, 0x654, R14 ;  /* 0x00000654bb0e7816 */ /* 0x000fe4000000000e */
[----:B------:R-:W-:Y:S02]  /*5cb0*/  ISETP.GE.AND P1, PT, R3, R4, PT ;  /* 0x000000040300720c */ /* 0x000fe40003f26270 */
[----:B------:R0:W-:Y:S11]  /*5cc0*/  SYNCS.ARRIVE.TRANS64.RED.A1T0 RZ, [R14+URZ], RZ ;  /* 0x000000ff0eff79a7 */ /* 0x0001f6000810043f */
[----:B0-----:R-:W-:Y:S05]  /*5cd0*/  @!P1 BRA `(.L_x_2620) ;  /* 0x0000000c00189947 */ /* 0x001fea0003800000 */
.L_x_2627:
[----:B------:R-:W-:Y:S01]  /*5ce0*/  BAR.SYNC.DEFER_BLOCKING 0xe, 0x100 ;  /* 0x0384000000007b1d */ /* 0x000fe20000010000 */
[C---:B------:R-:W-:Y:S01]  /*5cf0*/  IMAD R5, R18.reuse, 0x40, R194 ;  /* 0x0000004012057824 */ /* 0x040fe200078e02c2 */
[C---:B------:R-:W-:Y:S01]  /*5d00*/  ISETP.GT.AND P2, PT, R3.reuse, R4, PT ;  /* 0x000000040300720c */ /* 0x040fe20003f44270 */
[----:B------:R-:W-:Y:S02]  /*5d10*/  VIADD R18, R18, 0x1 ;  /* 0x0000000112127836 */ /* 0x000fe40000000000 */
[----:B------:R-:W-:Y:S01]  /*5d20*/  VIADD R3, R3, 0xffffffff ;  /* 0xffffffff03037836 */ /* 0x000fe20000000000 */
[----:B------:R-:W-:Y:S02]  /*5d30*/  LEA R5, R5, R2, 0x2 ;  /* 0x0000000205057211 */ /* 0x000fe400078e10ff */
[----:B------:R-:W-:-:S04]  /*5d40*/  ISETP.NE.AND P1, PT, R18, 0x2, PT ;  /* 0x000000021200780c */ /* 0x000fc80003f25270 */
[----:B------:R-:W-:Y:S01]  /*5d50*/  SEL R18, R18, RZ, P1 ;  /* 0x000000ff12127207 */ /* 0x000fe20000800000 */
[----:B0-----:R-:W0:Y:S04]  /*5d60*/  LDS R14, [R5+0x28800] ;  /* 0x02880000050e7984 */ /* 0x001e280000000800 */
        /* <DEDUP_REMOVED lines=133> */
.L_x_2621:
[----:B------:R-:W-:Y:S01]  /*65c0*/  IMAD R5, R18, 0x8, R2 ;  /* 0x0000000812057824 */ /* 0x000fe200078e0202 */
[----:B------:R-:W-:-:S04]  /*65d0*/  SHF.L.U32 R14, R19, 0x1f, RZ ;  /* 0x0000001f130e7819 */ /* 0x000fc800000006ff */
[----:B------:R0:W1:Y:S01]  /*65e0*/  SYNCS.PHASECHK.TRANS64.TRYWAIT P1, [R5+URZ+0x28c50], R14 ;  /* 0x028c500e050075a7 */ /* 0x000062000802017f */
[----:B------:R-:W-:Y:S05]  /*65f0*/  @!P0 BRA `(.L_x_2622) ;  /* 0x0000000000048947 */ /* 0x000fea0003800000 */
[----:B------:R-:W-:Y:S01]  /*6600*/  BPT.TRAP 0x1 ;  /* 0x000000040000795c */ /* 0x000fe20000300000 */
.L_x_2622:
[----:B------:R-:W-:Y:S04]  /*6610*/  BSSY B1, `(.L_x_2623) ;  /* 0x0000004000017945 */ /* 0x000fe80003800000 */
[----:B-1----:R-:W-:Y:S05]  /*6620*/  @P1 BRA `(.L_x_2624) ;  /* 0x0000000000081947 */ /* 0x002fea0003800000 */
[----:B------:R-:W1:Y:S02]  /*6630*/  SYNCS.PHASECHK.TRANS64.TRYWAIT P1, [R5+URZ+0x28c50], R14 ;  /* 0x028c500e050075a7 */ /* 0x000e64000802017f */
[----:B-1----:R-:W-:Y:S05]  /*6640*/  @!P1 BRA `(.L_x_2625) ;  /* 0x0000019c00e89947 */ /* 0x002fea0003800000 */
.L_x_2624:
[----:B------:R-:W-:Y:S05]  /*6650*/  BSYNC B1 ;  /* 0x0000000000017941 */ /* 0x000fea0003800000 */
.L_x_2623:
[----:B01----:R-:W-:Y:S01]  /*6660*/  IMAD R14, R18, 0x1000, R0 ;  /* 0x00001000120e7824 */ /* 0x003fe200078e0200 */
[----:B------:R-:W-:Y:S01]  /*6670*/  R2UR UR4, R6 ;  /* 0x00000000060472ca */ /* 0x000fe200000e0000 */
[----:B------:R-:W-:Y:S01]  /*6680*/  IMAD.MOV.U32 R15, RZ, RZ, 0x40000040 ;  /* 0x40000040ff0f7424 */ /* 0x000fe200078e00ff */
[----:B------:R-:W-:Y:S01]  /*6690*/  R2UR UR5, R7 ;  /* 0x00000000070572ca */ /* 0x000fe200000e0000 */
[----:B------:R-:W-:Y:S01]  /*66a0*/  WARPGROUP.ARRIVE ;  /* 0x00000000000079c5 */ /* 0x000fe20000000000 */
[C---:B------:R-:W-:Y:S01]  /*66b0*/  R2UR UR6, R14.reuse ;  /* 0x000000000e0672ca */ /* 0x040fe200000e0000 */
[----:B------:R-:W-:Y:S01]  /*66c0*/  VIADD R20, R14, 0x80 ;  /* 0x000000800e147836 */ /* 0x000fe20000000000 */
[----:B------:R-:W-:Y:S01]  /*66d0*/  R2UR UR7, R15 ;  /* 0x000000000f0772ca */ /* 0x000fe200000e0000 */
[----:B------:R-:W-:Y:S02]  /*66e0*/  IMAD.MOV.U32 R21, RZ, RZ, 0x40000040 ;  /* 0x40000040ff157424 */ /* 0x000fe400078e00ff */
[----:B------:R-:W-:-:S10]  /*66f0*/  IMAD.MOV.U32 R15, RZ, RZ, 0x40000040 ;  /* 0x40000040ff0f7424 */ /* 0x000fd400078e00ff */
[----:B------:R-:W-:Y:S01]  /*6700*/  HGMMA.64x256x16.F32 R24, gdesc[UR4].tnspB, R24, gsb0 ;  /* 0x43e00000041879f0 */ /* 0x000fe20008000818 */
[----:B------:R-:W-:Y:S01]  /*6710*/  R2UR UR6, R20 ;  /* 0x00000000140672ca */ /* 0x000fe200000e0000 */
[C---:B------:R-:W-:Y:S01]  /*6720*/  VIADD R20, R14.reuse, 0x100 ;  /* 0x000001000e147836 */ /* 0x040fe20000000000 */
[----:B------:R-:W-:Y:S01]  /*6730*/  R2UR UR7, R21 ;  /* 0x00000000150772ca */ /* 0x000fe200000e0000 */
[----:B------:R-:W-:Y:S01]  /*6740*/  VIADD R14, R14, 0x180 ;  /* 0x000001800e0e7836 */ /* 0x000fe20000000000 */
[----:B------:R-:W-:Y:S02]  /*6750*/  R2UR UR4, R12 ;  /* 0x000000000c0472ca */ /* 0x000fe400000e0000 */
[----:B------:R-:W-:Y:S02]  /*6760*/  R2UR UR5, R13 ;  /* 0x000000000d0572ca */ /* 0x000fe400000e0000 */
[----:B------:R-:W-:Y:S01]  /*6770*/  MOV R21, 0x40000040 ;  /* 0x4000004000157802 */ /* 0x000fe20000000f00 */
[----:B------:R-:W-:-:S02]  /*6780*/  WARPGROUP.DEPBAR.LE gsb0, 0x0 ;  /* 0x00008000000079c5 */ /* 0x000fc40000010000 */
        /* <DEDUP_REMOVED lines=23> */
.L_x_2626:
[----:B------:R-:W-:-:S05]  /*6900*/  VIADD R14, R5, 0x28c60 ;  /* 0x00028c60050e7836 */ /* 0x000fca0000000000 */
[----:B------:R-:W-:-:S04]  /*6910*/  PRMT R14, R187, 0x654, R14 ;  /* 0x00000654bb0e7816 */ /* 0x000fc8000000000e */
[----:B------:R0:W-:Y:S01]  /*6920*/  SYNCS.ARRIVE.TRANS64.RED.A1T0 RZ, [R14+URZ], RZ ;  /* 0x000000ff0eff79a7 */ /* 0x0001e2000810043f */
[----:B------:R-:W-:Y:S05]  /*6930*/  @P2 BRA `(.L_x_2627) ;  /* 0xfffffff000e82947 */ /* 0x000fea000383ffff */
.L_x_2620:
[----:B------:R-:W-:Y:S05]  /*6940*/  BSYNC B0 ;  /* 0x0000000000007941 */ /* 0x000fea0003800000 */
.L_x_2619:
[----:B------:R-:W-:Y:S01]  /*6950*/  BAR.SYNC.DEFER_BLOCKING 0xe, 0x100 ;  /* 0x0384000000007b1d */ /* 0x000fe20000010000 */
[C---:B------:R-:W-:Y:S01]  /*6960*/  IMAD R3, R18.reuse, 0x40, R194 ;  /* 0x0000004012037824 */ /* 0x040fe200078e02c2 */
[----:B------:R-:W-:Y:S01]  /*6970*/  PLOP3.LUT P0, PT, PT, PT, PT, 0x8, 0x0 ;  /* 0x000000000000781c */ /* 0x000fe20003f0e170 */
[----:B------:R-:W-:Y:S02]  /*6980*/  VIADD R18, R18, 0x1 ;  /* 0x0000000112127836 */ /* 0x000fe40000000000 */
[----:B------:R-:W-:-:S03]  /*6990*/  IMAD R3, R3, 0x4, R2 ;  /* 0x0000000403037824 */ /* 0x000fc600078e0202 */
[----:B------:R-:W-:-:S04]  /*69a0*/  ISETP.NE.AND P1, PT, R18, 0x2, PT ;  /* 0x000000021200780c */ /* 0x000fc80003f25270 */
[----:B------:R-:W-:Y:S02]  /*69b0*/  SEL R0, RZ, 0x1, P1 ;  /* 0x00000001ff007807 */ /* 0x000fe40000800000 */
[----:B------:R-:W-:Y:S02]  /*69c0*/  SEL R18, R18, RZ, P1 ;  /* 0x000000ff12127207 */ /* 0x000fe40000800000 */
[----:B------:R-:W-:Y:S01]  /*69d0*/  LOP3.LUT R19, R19, R0, RZ, 0x3c, !PT ;  /* 0x0000000013137212 */ /* 0x000fe200078e3cff */
[----:B------:R-:W1:Y:S04]  /*69e0*/  LDS R2, [R3+0x28800] ;  /* 0x0288000003027984 */ /* 0x000e680000000800 */
[----:B------:R2:W3:Y:S02]  /*69f0*/  LDS R0, [R3+0x28820] ;  /* 0x0288200003007984 */ /* 0x0004e40000000800 */
[----:B--2---:R-:W-:-:S02]  /*6a00*/  IMAD.MOV.U32 R3, RZ, RZ, RZ ;  /* 0x000000ffff037224 */ /* 0x004fc400078e00ff */
[-C--:B-1----:R-:W-:Y:S01]  /*6a10*/  FMUL.FTZ R153, R28, R2.reuse ;  /* 0x000000021c997220 */ /* 0x082fe20000410000 */
[-C--:B------:R-:W-:Y:S01]  /*6a20*/  FMUL.FTZ R28, R29, R2.reuse ;  /* 0x000000021d1c7220 */ /* 0x080fe20000410000 */
[-C--:B------:R-:W-:Y:S01]  /*6a30*/  FMUL.FTZ R12, R33, R2.reuse ;  /* 0x00000002210c7220 */ /* 0x080fe20000410000 */
[-C--:B0-----:R-:W-:Y:S01]  /*6a40*/  FMUL.FTZ R14, R37, R2.reuse ;  /* 0x00000002250e7220 */ /* 0x081fe20000410000 */
[-C--:B------:R-:W-:Y:S01]  /*6a50*/  FMUL.FTZ R170, R41, R2.reuse ;  /* 0x0000000229aa7220 */ /* 0x080fe20000410000 */
[-C--:B------:R-:W-:Y:S01]  /*6a60*/  FMUL.FTZ R152, R36, R2.reuse ;  /* 0x0000000224987220 */ /* 0x080fe20000410000 */
[----:B------:R-:W-:Y:S01]  /*6a70*/  FMUL.FTZ R172, R40, R2 ;  /* 0x0000000228ac7220 */ /* 0x000fe20000410000 */
[-C--:B---3--:R-:W-:Y:S01]  /*6a80*/  FMUL.FTZ R5, R26, R0.reuse ;  /* 0x000000001a057220 */ /* 0x088fe20000410000 */
        /* <DEDUP_REMOVED lines=123> */
.L_x_2605:
[----:B------:R-:W1:Y:S01]  /*7240*/  LDC R0, c[0x0][0x448] ;  /* 0x00011200ff007b82 */ /* 0x000e620000000800 */
[----:B------:R-:W-:-:S07]  /*7250*/  IADD3 R7, R184, 0x1, -R23 ;  /* 0x00000001b8077810 */ /* 0x000fce0007ffe817 */
[----:B------:R-:W2:Y:S01]  /*7260*/  LDC.64 R4, c[0x0][0x9e0] ;  /* 0x00027800ff047b82 */ /* 0x000ea20000000a00 */
[----:B-1----:R-:W-:Y:S02]  /*7270*/  ISETP.NE.AND P1, PT, R0, 0x1, PT ;  /* 0x000000010000780c */ /* 0x002fe40003f25270 */
[----:B------:R-:W-:Y:S02]  /*7280*/  IADD3 R0, R195, 0x3f, RZ ;  /* 0x0000003fc3007810 */ /* 0x000fe40007ffe0ff */
[----:B--2---:R-:W-:-:S09]  /*7290*/  ISETP.GE.AND P2, PT, R5, 0x1, PT ;  /* 0x000000010500780c */ /* 0x004fd20003f46270 */
        /* <DEDUP_REMOVED lines=18> */
.L_x_2630:
[----:B------:R-:W-:-:S13]  /*73c0*/  ISETP.NE.AND P0, PT, R5, 0x1, PT ;  /* 0x000000010500780c */ /* 0x000fda0003f05270 */
[----:B------:R-:W1:Y:S02]  /*73d0*/  @P0 LDC.64 R6, c[0x0][0x9e8] ;  /* 0x00027a00ff060b82 */ /* 0x000e640000000a00 */
[----:B-1----:R-:W-:-:S05]  /*73e0*/  @P0 IMAD.HI.U32 R6, R0, R6, RZ ;  /* 0x0000000600060227 */ /* 0x002fca00078e00ff */
[----:B------:R-:W-:-:S07]  /*73f0*/  @P0 SHF.R.U32.HI R0, RZ, R7, R6 ;  /* 0x00000007ff000219 */ /* 0x000fce0000011606 */
.L_x_2631:
[----:B------:R-:W-:Y:S05]  /*7400*/  BSYNC B0 ;  /* 0x0000000000007941 */ /* 0x000fea0003800000 */
.L_x_2629:
[----:B------:R-:W-:-:S05]  /*7410*/  IMAD R3, R0, R5, R5 ;  /* 0x0000000500037224 */ /* 0x000fca00078e0205 */
[----:B------:R-:W-:-:S07]  /*7420*/  VIMNMX R4, R4, R3, PT ;  /* 0x0000000304047248 */ /* 0x000fce0003fe0100 */
.L_x_2628:
[----:B------:R-:W1:Y:S01]  /*7430*/  @P1 LDC R0, c[0x0][0x44c] ;  /* 0x00011300ff001b82 */ /* 0x000e620000000800 */
[----:B------:R-:W-:Y:S01]  /*7440*/  VIADD R4, R4, 0x3f ;  /* 0x0000003f04047836 */ /* 0x000fe20000000000 */
[----:B------:R-:W-:Y:S01]  /*7450*/  ULDC UR4, c[0x0][0x9dc] ;  /* 0x0002770000047ab9 */ /* 0x000fe20000000800 */
[----:B------:R-:W-:-:S03]  /*7460*/  IMAD.MOV.U32 R7, RZ, RZ, R195 ;  /* 0x000000ffff077224 */ /* 0x000fc600078e00c3 */
        /* <DEDUP_REMOVED lines=20> */
.L_x_2634:
[----:B------:R-:W-:-:S13]  /*75b0*/  ISETP.NE.AND P0, PT, R5, 0x1, PT ;  /* 0x000000010500780c */ /* 0x000fda0003f05270 */
[----:B------:R-:W1:Y:S02]  /*75c0*/  @P0 LDC.64 R6, c[0x0][0x9e8] ;  /* 0x00027a00ff060b82 */ /* 0x000e640000000a00 */
[----:B-1----:R-:W-:-:S05]  /*75d0*/  @P0 IMAD.HI.U32 R4, R40, R6, RZ ;  /* 0x0000000628040227 */ /* 0x002fca00078e00ff */
[----:B------:R-:W-:-:S07]  /*75e0*/  @P0 SHF.R.U32.HI R40, RZ, R7, R4 ;  /* 0x00000007ff280219 */ /* 0x000fce0000011604 */
.L_x_2635:
[----:B------:R-:W-:Y:S05]  /*75f0*/  BSYNC B0 ;  /* 0x0000000000007941 */ /* 0x000fea0003800000 */
.L_x_2633:
[----:B------:R-:W-:-:S05]  /*7600*/  IMAD R5, R40, R5, RZ ;  /* 0x0000000528057224 */ /* 0x000fca00078e02ff */
[----:B------:R-:W-:-:S07]  /*7610*/  VIMNMX R0, R0, R5, !PT ;  /* 0x0000000500007248 */ /* 0x000fce0007fe0100 */
.L_x_2632:
[----:B------:R-:W-:Y:S02]  /*7620*/  SHF.R.S32.HI R5, RZ, 0x1f, R0 ;  /* 0x0000001fff057819 */ /* 0x000fe40000011400 */
[----:B------:R-:W-:Y:S02]  /*7630*/  CS2R R150, SRZ ;  /* 0x0000000000967805 */ /* 0x000fe4000001ff00 */
[----:B------:R-:W-:Y:S02]  /*7640*/  PLOP3.LUT P0, PT, PT, PT, PT, 0x80, 0x0 ;  /* 0x000000000000781c */ /* 0x000fe40003f0f070 */
[----:B------:R-:W-:Y:S02]  /*7650*/  CS2R R148, SRZ ;  /* 0x0000000000947805 */ /* 0x000fe4000001ff00 */
[----:B------:R-:W-:Y:S01]  /*7660*/  LEA.HI R5, R5, R0, RZ, 0x6 ;  /* 0x0000000005057211 */ /* 0x000fe200078f30ff */
[----:B------:R-:W-:Y:S01]  /*7670*/  IMAD.MOV.U32 R0, RZ, RZ, RZ ;  /* 0x000000ffff007224 */ /* 0x000fe200078e00ff */
[----:B------:R-:W-:-:S02]  /*7680*/  MOV R3, RZ ;  /* 0x000000ff00037202 */ /* 0x000fc40000000f00 */
        /* <DEDUP_REMOVED lines=9> */
[----:B------:R-:W-:Y:S01]  /*7720*/  ISETP.GT.AND P1, PT, R168, R4, PT ;  /* 0x00000004a800720c */ /* 0x000fe20003f24270 */
[----:B------:R1:W-:Y:S01]  /*7730*/  STL [R1+0x8], R4 ;  /* 0x0000080401007387 */ /* 0x0003e20000100800 */
        /* <DEDUP_REMOVED lines=30> */
[----:B---34-:R-:W-:Y:S02]  /*7920*/  CS2R R14, SRZ ;  /* 0x00000000000e7805 */ /* 0x018fe4000001ff00 */
        /* <DEDUP_REMOVED lines=9> */
[----:B0-----:R-:W-:Y:S02]  /*79c0*/  CS2R R62, SRZ ;  /* 0x00000000003e7805 */ /* 0x001fe4000001ff00 */
[----:B------:R-:W-:Y:S02]  /*79d0*/  CS2R R162, SRZ ;  /* 0x0000000000a27805 */ /* 0x000fe4000001ff00 */
[----:B------:R-:W-:Y:S02]  /*79e0*/  CS2R R58, SRZ ;  /* 0x00000000003a7805 */ /* 0x000fe4000001ff00 */
[----:B------:R-:W-:Y:S02]  /*79f0*/  CS2R R164, SRZ ;  /* 0x0000000000a47805 */ /* 0x000fe4000001ff00 */
[----:B------:R-:W-:Y:S02]  /*7a00*/  CS2R R54, SRZ ;  /* 0x0000000000367805 */ /* 0x000fe4000001ff00 */
[----:B------:R-:W-:Y:S01]  /*7a10*/  CS2R R166, SRZ ;  /* 0x0000000000a67805 */ /* 0x000fe2000001ff00 */
[----:B------:R-:W-:Y:S01]  /*7a20*/  IMAD.MOV.U32 R51, RZ, RZ, RZ ;  /* 0x000000ffff337224 */ /* 0x000fe200078e00ff */
[----:B------:R-:W-:-:S02]  /*7a30*/  CS2R R32, SRZ ;  /* 0x0000000000207805 */ /* 0x000fc4000001ff00 */
[----:B------:R-:W-:Y:S02]  /*7a40*/  MOV R169, RZ ;  /* 0x000000ff00a97202 */ /* 0x000fe40000000f00 */
        /* <DEDUP_REMOVED lines=13> */
[----:B-1----:R-:W-:Y:S06]  /*7b20*/  @!P1 BRA `(.L_x_2614) ;  /* 0x000000d400d49947 */ /* 0x002fec0003800000 */
        /* <DEDUP_REMOVED lines=15> */
[----:B------:R-:W-:-:S04]  /*7c20*/  LOP3.LUT R3, R3, 0x3fff, RZ, 0xc0, !PT ;  /* 0x00003fff03037812 */ /* 0x000fc800078ec0ff */
        /* <DEDUP_REMOVED lines=18> */
.L_x_2637:
[----:B------:R-:W-:Y:S05]  /*7d50*/  BSYNC B6 ;  /* 0x0000000000067941 */ /* 0x000fea0003800000 */
.L_x_2636:
        /* <DEDUP_REMOVED lines=13> */
.L_x_2641:
[----:B-1----:R1:W2:Y:S02]  /*7e30*/  SYNCS.PHASECHK.TRANS64.TRYWAIT P0, [R2+URZ+0x28c00], R3 ;  /* 0x028c0003020075a7 */ /* 0x0022a4000800017f */
[----:B--2---:R-:W-:Y:S05]  /*7e40*/  @!P0 NANOSLEEP.SYNCS 0x989680 ;  /* 0x009896800000895d */ /* 0x004fea0003900000 */
[----:B------:R-:W2:Y:S02]  /*7e50*/  @!P0 SYNCS.PHASECHK.TRANS64 P0, [R2+URZ+0x28c00], R3 ;  /* 0x028c0003020085a7 */ /* 0x000ea4000800007f */
[----:B--2---:R-:W-:Y:S05]  /*7e60*/  @!P0 BRA `(.L_x_2641) ;  /* 0xfffffffc00f08947 */ /* 0x004fea000383ffff */
.L_x_2640:
[----:B------:R-:W-:Y:S05]  /*7e70*/  BSYNC B0 ;  /* 0x0000000000007941 */ /* 0x000fea0003800000 */
.L_x_2639:
[----:B------:R-:W-:Y:S05]  /*7e80*/  BRA `(.L_x_2642) ;  /* 0x0000002c00647947 */ /* 0x000fea0003800000 */
.L_x_2638:
[----:B------:R-:W-:Y:S01]  /*7e90*/  VIADD R4, R2, 0x20400 ;  /* 0x0002040002047836 */ /* 0x000fe20000000000 */
[----:B-----5:R-:W-:Y:S01]  /*7ea0*/  SHF.R.S32.HI R0, RZ, 0x1f, R24 ;  /* 0x0000001fff007819 */ /* 0x020fe20000011418 */
[----:B------:R-:W-:Y:S01]  /*7eb0*/  ULDC.64 UR4, c[0x0][0x3f8] ;  /* 0x0000fe0000047ab9 */ /* 0x000fe20000000a00 */
[----:B------:R-:W-:Y:S01]  /*7ec0*/  ULDC.64 UR6, c[0x0][0x408] ;  /* 0x0001020000067ab9 */ /* 0x000fe20000000a00 */
[----:B------:R-:W-:Y:S01]  /*7ed0*/  IMAD.WIDE.U32 R26, R24, UR4, RZ ;  /* 0x00000004181a7c25 */ /* 0x000fe2000f8e00ff */
[----:B------:R-:W-:Y:S01]  /*7ee0*/  LOP3.LUT P0, RZ, R4, 0x3ff, RZ, 0xc0, !PT ;  /* 0x000003ff04ff7812 */ /* 0x000fe2000780c0ff */
[----:B------:R-:W-:Y:S02]  /*7ef0*/  BSSY B6, `(.L_x_2643) ;  /* 0x0000019000067945 */ /* 0x000fe40003800000 */
[C---:B------:R-:W-:Y:S02]  /*7f00*/  IMAD R3, R0.reuse, UR4, RZ ;  /* 0x0000000400037c24 */ /* 0x040fe4000f8e02ff */
[----:B------:R-:W-:-:S02]  /*7f10*/  IMAD R5, R0, UR6, RZ ;  /* 0x0000000600057c24 */ /* 0x000fc4000f8e02ff */
[C---:B------:R-:W-:Y:S02]  /*7f20*/  IMAD R3, R24.reuse, UR5, R3 ;  /* 0x0000000518037c24 */ /* 0x040fe4000f8e0203 */
[C---:B------:R-:W-:Y:S02]  /*7f30*/  IMAD R5, R24.reuse, UR7, R5 ;  /* 0x0000000718057c24 */ /* 0x040fe4000f8e0205 */
[----:B------:R-:W-:-:S04]  /*7f40*/  IMAD.WIDE.U32 R24, R24, UR6, RZ ;  /* 0x0000000618187c25 */ /* 0x000fc8000f8e00ff */
[----:B------:R-:W-:Y:S02]  /*7f50*/  IMAD.IADD R29, R3, 0x1, R27 ;  /* 0x00000001031d7824 */ /* 0x000fe400078e021b */
[----:B------:R-:W-:Y:S01]  /*7f60*/  IMAD.IADD R31, R5, 0x1, R25 ;  /* 0x00000001051f7824 */ /* 0x000fe200078e0219 */
        /* <DEDUP_REMOVED lines=17> */
.L_x_2644:
[----:B------:R-:W-:Y:S05]  /*8080*/  BSYNC B6 ;  /* 0x0000000000067941 */ /* 0x000fea0003800000 */
.L_x_2643:
[----:B------:R-:W-:Y:S01]  /*8090*/  ULDC.U8 UR4, c[0x0][0x410] ;  /* 0x0001040000047ab9 */ /* 0x000fe20000000000 */
[----:B------:R-:W-:Y:S01]  /*80a0*/  BSSY B0, `(.L_x_2645) ;  /* 0x00002af000007945 */ /* 0x000fe20003800000 */
[----:B------:R-:W-:Y:S01]  /*80b0*/  ISETP.NE.AND P0, PT, RZ, UR4, PT ;  /* 0x00000004ff007c0c */ /* 0x000fe2000bf05270 */
[----:B------:R-:W-:-:S12]  /*80c0*/  IMAD.IADD R37, R189, 0x1, R195 ;  /* 0x00000001bd257824 */ /* 0x000fd800078e02c3 */
[----:B------:R-:W-:Y:S05]  /*80d0*/  @!P0 BRA `(.L_x_2646) ;  /* 0x0000001400808947 */ /* 0x000fea0003800000 */
[----:B------:R-:W0:Y:S01]  /*80e0*/  LDC R34, c[0x0][0x448] ;  /* 0x00011200ff227b82 */ /* 0x000e220000000800 */
[----:B------:R-:W1:Y:S01]  /*80f0*/  S2R R21, SR_TID.X ;  /* 0x0000000000157919 */ /* 0x000e620000002100 */
[----:B------:R-:W-:Y:S01]  /*8100*/  ULDC.64 UR4, c[0x0][0x3f8] ;  /* 0x0000fe0000047ab9 */ /* 0x000fe20000000a00 */
[----:B------:R-:W-:Y:S01]  /*8110*/  ULDC.64 UR6, c[0x0][0x408] ;  /* 0x0001020000067ab9 */ /* 0x000fe20000000a00 */
[----:B------:R-:W-:Y:S02]  /*8120*/  IMAD.MOV.U32 R6, RZ, RZ, R26 ;  /* 0x000000ffff067224 */ /* 0x000fe400078e001a */
[----:B------:R-:W-:Y:S02]  /*8130*/  IMAD.MOV.U32 R7, RZ, RZ, R29 ;  /* 0x000000ffff077224 */ /* 0x000fe400078e001d */
[----:B------:R-:W-:Y:S02]  /*8140*/  IMAD.MOV.U32 R8, RZ, RZ, R24 ;  /* 0x000000ffff087224 */ /* 0x000fe400078e0018 */
[----:B------:R-:W-:Y:S01]  /*8150*/  IMAD.MOV.U32 R9, RZ, RZ, R31 ;  /* 0x000000ffff097224 */ /* 0x000fe200078e001f */
[----:B0-----:R-:W-:Y:S01]  /*8160*/  ISETP.NE.AND P0, PT, R34, 0x1, PT ;  /* 0x000000012200780c */ /* 0x001fe20003f05270 */
[----:B-1----:R-:W-:-:S12]  /*8170*/  VIADD R21, R21, 0xffffff80 ;  /* 0xffffff8015157836 */ /* 0x002fd80000000000 */
[----:B------:R-:W0:Y:S01]  /*8180*/  @P0 LDC R0, c[0x0][0x44c] ;  /* 0x00011300ff000b82 */ /* 0x000e220000000800 */
[----:B------:R-:W-:-:S04]  /*8190*/  SHF.R.S32.HI R20, RZ, 0x1f, R21 ;  /* 0x0000001fff147819 */ /* 0x000fc80000011415 */
[----:B------:R-:W-:-:S03]  /*81a0*/  LEA.HI R20, R20, R21, RZ, 0x2 ;  /* 0x0000001514147211 */ /* 0x000fc600078f10ff */
[----:B------:R-:W1:Y:S01]  /*81b0*/  @P0 LDC R5, c[0x0][0x450] ;  /* 0x00011400ff050b82 */ /* 0x000e620000000800 */
[----:B------:R-:W-:-:S04]  /*81c0*/  LOP3.LUT R20, R20, 0xfffffffc, RZ, 0xc0, !PT ;  /* 0xfffffffc14147812 */ /* 0x000fc800078ec0ff */
[----:B------:R-:W-:-:S05]  /*81d0*/  IADD3 R20, R21, -R20, RZ ;  /* 0x8000001415147210 */ /* 0x000fca0007ffe0ff */
[----:B------:R-:W-:-:S04]  /*81e0*/  IMAD R3, R20, 0x20, R37 ;  /* 0x0000002014037824 */ /* 0x000fc800078e0225 */
[----:B0-----:R-:W-:-:S05]  /*81f0*/  @P0 IMAD.HI.U32 R0, R3, R0, RZ ;  /* 0x0000000003000227 */ /* 0x001fca00078e00ff */
[----:B-1----:R-:W-:-:S04]  /*8200*/  @P0 SHF.R.U32.HI R3, RZ, R5, R0 ;  /* 0x00000005ff030219 */ /* 0x002fc80000011600 */
[----:B------:R-:W-:Y:S01]  /*8210*/  SHF.R.S32.HI R0, RZ, 0x1f, R3 ;  /* 0x0000001fff007819 */ /* 0x000fe20000011403 */
[----:B------:R-:W-:-:S04]  /*8220*/  IMAD.WIDE.U32 R6, R3, UR4, R6 ;  /* 0x0000000403067c25 */ /* 0x000fc8000f8e0006 */
[C---:B------:R-:W-:Y:S02]  /*8230*/  IMAD R4, R0.reuse, UR4, RZ ;  /* 0x0000000400047c24 */ /* 0x040fe4000f8e02ff */
[----:B------:R-:W-:Y:S02]  /*8240*/  IMAD R0, R0, UR6, RZ ;  /* 0x0000000600007c24 */ /* 0x000fe4000f8e02ff */
[C---:B------:R-:W-:Y:S01]  /*8250*/  IMAD R5, R3.reuse, UR5, R4 ;  /* 0x0000000503057c24 */ /* 0x040fe2000f8e0204 */
[----:B------:R-:W-:Y:S01]  /*8260*/  ULDC.64 UR4, c[0x0][0x3e8] ;  /* 0x0000fa0000047ab9 */ /* 0x000fe20000000a00 */
[C---:B------:R-:W-:Y:S01]  /*8270*/  IMAD.WIDE.U32 R8, R3.reuse, UR6, R8 ;  /* 0x0000000603087c25 */ /* 0x040fe2000f8e0008 */
[----:B------:R-:W-:Y:S01]  /*8280*/  LEA R4, P0, R6, UR4, 0x1 ;  /* 0x0000000406047c11 */ /* 0x000fe2000f8008ff */
[----:B------:R-:W-:Y:S02]  /*8290*/  UMOV UR4, 0xffffffff ;  /* 0xffffffff00047882 */ /* 0x000fe40000000000 */
[----:B------:R-:W-:Y:S01]  /*82a0*/  IMAD R3, R3, UR7, R0 ;  /* 0x0000000703037c24 */ /* 0x000fe2000f8e0200 */
[----:B------:R-:W-:Y:S01]  /*82b0*/  ULDC.64 UR6, c[0x0][0x400] ;  /* 0x0001000000067ab9 */ /* 0x000fe20000000a00 */
[----:B------:R-:W-:Y:S01]  /*82c0*/  IMAD.IADD R5, R7, 0x1, R5 ;  /* 0x0000000107057824 */ /* 0x000fe200078e0205 */
[----:B------:R-:W-:Y:S01]  /*82d0*/  LEA R7, P1, R8, UR6, 0x1 ;  /* 0x0000000608077c11 */ /* 0x000fe2000f8208ff */
[----:B------:R-:W-:-:S03]  /*82e0*/  IMAD.IADD R3, R9, 0x1, R3 ;  /* 0x0000000109037824 */ /* 0x000fc600078e0203 */
[----:B------:R-:W-:Y:S02]  /*82f0*/  LEA.HI.X R6, R6, UR5, R5, 0x1, P0 ;  /* 0x0000000506067c11 */ /* 0x000fe400080f0c05 */
[----:B------:R-:W-:Y:S01]  /*8300*/  LEA.HI.X R8, R8, UR7, R3, 0x1, P1 ;  /* 0x0000000708087c11 */ /* 0x000fe200088f0c03 */
[----:B------:R-:W-:Y:S06]  /*8310*/  BRA.DIV UR4, `(.L_x_2647) ;  /* 0x0000018204c87947 */ /* 0x000fec000b800000 */
[----:B------:R0:W1:Y:S04]  /*8320*/  SHFL.IDX PT, R3, R6, RZ, 0x1c1f ;  /* 0x001c1fff06037589 */ /* 0x00006800000e0000 */
[----:B------:R0:W2:Y:S04]  /*8330*/  SHFL.IDX PT, R0, R4, RZ, 0x1c1f ;  /* 0x001c1fff04007589 */ /* 0x0000a800000e0000 */
[----:B------:R0:W3:Y:S04]  /*8340*/  SHFL.IDX PT, R5, R8, RZ, 0x1c1f ;  /* 0x001c1fff08057589 */ /* 0x0000e800000e0000 */
[----:B------:R0:W4:Y:S02]  /*8350*/  SHFL.IDX PT, R14, R7, RZ, 0x1c1f ;  /* 0x001c1fff070e7589 */ /* 0x00012400000e0000 */
.L_x_2938:
[----:B------:R-:W-:Y:S01]  /*8360*/  IMAD R34, R23, R34, RZ ;  /* 0x0000002217227224 */ /* 0x000fe200078e02ff */
[----:B------:R-:W-:Y:S01]  /*8370*/  BSSY B1, `(.L_x_2648) ;  /* 0x000001e000017945 */ /* 0x000fe20003800000 */
[----:B------:R-:W-:Y:S02]  /*8380*/  CS2R R30, SRZ ;  /* 0x00000000001e7805 */ /* 0x000fe4000001ff00 */
[----:B------:R-:W-:Y:S02]  /*8390*/  CS2R R20, SRZ ;  /* 0x0000000000147805 */ /* 0x000fe4000001ff00 */
[----:B------:R-:W-:Y:S02]  /*83a0*/  CS2R R28, SRZ ;  /* 0x00000000001c7805 */ /* 0x000fe4000001ff00 */
[----:B------:R-:W-:Y:S02]  /*83b0*/  ISETP.GE.AND P0, PT, R37, R34, PT ;  /* 0x000000222500720c */ /* 0x000fe40003f06270 */
[----:B------:R-:W-:-:S11]  /*83c0*/  CS2R R24, SRZ ;  /* 0x0000000000187805 */ /* 0x000fd6000001ff00 */
[----:B------:R-:W-:Y:S05]  /*83d0*/  @P0 BRA `(.L_x_2649) ;  /* 0x00000000005c0947 */ /* 0x000fea0003800000 */
[----:B------:R-:W4:Y:S01]  /*83e0*/  LDL R9, [R1+0x54] ;  /* 0x0000540001097983 */ /* 0x000f220000100800 */
[----:B------:R-:W-:Y:S01]  /*83f0*/  ULDC UR4, c[0x0][0x3f4] ;  /* 0x0000fd0000047ab9 */ /* 0x000fe20000000800 */
[----:B-1----:R-:W-:Y:S01]  /*8400*/  MOV R11, R3 ;  /* 0x00000003000b7202 */ /* 0x002fe20000000f00 */
[----:B--2---:R-:W-:Y:S01]  /*8410*/  IMAD.MOV.U32 R10, RZ, RZ, R0 ;  /* 0x000000ffff0a7224 */ /* 0x004fe200078e0000 */
[----:B------:R-:W-:Y:S02]  /*8420*/  ISETP.GE.AND P3, PT, R203, UR4, PT ;  /* 0x00000004cb007c0c */ /* 0x000fe4000bf66270 */
[----:B------:R-:W-:Y:S02]  /*8430*/  CS2R R28, SRZ ;  /* 0x00000000001c7805 */ /* 0x000fe4000001ff00 */
[----:B------:R-:W-:Y:S01]  /*8440*/  ISETP.GE.AND P2, PT, R190, UR4, PT ;  /* 0x00000004be007c0c */ /* 0x000fe2000bf46270 */
[----:B---3--:R-:W-:-:S08]  /*8450*/  IMAD.MOV.U32 R15, RZ, RZ, R5 ;  /* 0x000000ffff0f7224 */ /* 0x008fd000078e0005 */
[C---:B------:R-:W-:Y:S01]  /*8460*/  @!P3 IMAD.SHL.U32 R33, R203.reuse, 0x2, RZ ;  /* 0x00000002cb21b824 */ /* 0x040fe200078e00ff */
[----:B------:R-:W-:Y:S02]  /*8470*/  CS2R R30, SRZ ;  /* 0x00000000001e7805 */ /* 0x000fe4000001ff00 */
[----:B------:R-:W-:Y:S01]  /*8480*/  CS2R R24, SRZ ;  /* 0x0000000000187805 */ /* 0x000fe2000001ff00 */
[----:B------:R-:W-:Y:S01]  /*8490*/  @!P2 IMAD.WIDE R10, R190, 0x2, R10 ;  /* 0x00000002be0aa825 */ /* 0x000fe200078e020a */
[-C--:B------:R-:W-:Y:S02]  /*84a0*/  @!P3 IADD3 R26, P0, R0, R33.reuse, RZ ;  /* 0x00000021001ab210 */ /* 0x080fe40007f1e0ff */
[----:B----4-:R-:W-:Y:S01]  /*84b0*/  @!P3 IADD3 R32, P1, R14, R33, RZ ;  /* 0x000000210e20b210 */ /* 0x010fe20007f3e0ff */
[----:B------:R-:W-:Y:S01]  /*84c0*/  @!P2 IMAD.WIDE R12, R190, 0x2, R14 ;  /* 0x00000002be0ca825 */ /* 0x000fe200078e020e */
[----:B------:R1:W5:Y:S04]  /*84d0*/  @!P2 LD.E.64 R28, desc[UR40][R10.64] ;  /* 0x000000280a1ca980 */ /* 0x000368000c101b00 */
[----:B------:R1:W5:Y:S01]  /*84e0*/  @!P2 LD.E.64 R30, desc[UR40][R12.64] ;  /* 0x000000280c1ea980 */ /* 0x000362000c101b00 */
[----:B------:R-:W-:-:S05]  /*84f0*/  @!P3 SHF.L.U64.HI R20, R203, 0x1, R9 ;  /* 0x00000001cb14b819 */ /* 0x000fca0000010209 */
[--C-:B------:R-:W-:Y:S02]  /*8500*/  @!P3 IMAD.X R27, R3, 0x1, R20.reuse, P0 ;  /* 0x00000001031bb824 */ /* 0x100fe400000e0614 */
[----:B------:R-:W-:Y:S01]  /*8510*/  @!P3 IMAD.X R33, R5, 0x1, R20, P1 ;  /* 0x000000010521b824 */ /* 0x000fe200008e0614 */
[----:B------:R-:W-:Y:S02]  /*8520*/  CS2R R20, SRZ ;  /* 0x0000000000147805 */ /* 0x000fe4000001ff00 */
[----:B------:R1:W5:Y:S04]  /*8530*/  @!P3 LD.E.64 R24, desc[UR40][R26.64] ;  /* 0x000000281a18b980 */ /* 0x000368000c101b00 */
[----:B------:R1:W5:Y:S02]  /*8540*/  @!P3 LD.E.64 R20, desc[UR40][R32.64] ;  /* 0x000000282014b980 */ /* 0x000364000c101b00 */
.L_x_2649:
[----:B------:R-:W-:Y:S05]  /*8550*/  BSYNC B1 ;  /* 0x0000000000017941 */ /* 0x000fea0003800000 */
.L_x_2648:
[----:B--2--5:R-:W-:Y:S01]  /*8560*/  IMAD.MOV.U32 R0, RZ, RZ, R30 ;  /* 0x000000ffff007224 */ /* 0x024fe200078e001e */
[----:B------:R-:W-:Y:S01]  /*8570*/  UMOV UR4, 0xffffffff ;  /* 0xffffffff00047882 */ /* 0x000fe20000000000 */
[----:B-1----:R-:W-:Y:S01]  /*8580*/  IMAD.MOV.U32 R3, RZ, RZ, R31 ;  /* 0x000000ffff037224 */ /* 0x002fe200078e001f */
[----:B------:R-:W-:Y:S01]  /*8590*/  CS2R R26, SRZ ;  /* 0x00000000001a7805 */ /* 0x000fe2000001ff00 */
[----:B---3--:R-:W-:Y:S02]  /*85a0*/  IMAD.MOV.U32 R5, RZ, RZ, R20 ;  /* 0x000000ffff057224 */ /* 0x008fe400078e0014 */
[----:B------:R-:W-:Y:S01]  /*85b0*/  IMAD.MOV.U32 R9, RZ, RZ, R21 ;  /* 0x000000ffff097224 */ /* 0x000fe200078e0015 */
[----:B------:R-:W-:Y:S01]  /*85c0*/  PRMT R41, R0, 0x5410, R3 ;  /* 0x0000541000297816 */ /* 0x000fe20000000003 */
[----:B------:R-:W-:Y:S01]  /*85d0*/  IMAD.MOV.U32 R3, RZ, RZ, R29 ;  /* 0x000000ffff037224 */ /* 0x000fe200078e001d */
[----:B------:R-:W-:Y:S02]  /*85e0*/  MOV R0, R28 ;  /* 0x0000001c00007202 */ /* 0x000fe40000000f00 */
[----:B------:R-:W-:Y:S01]  /*85f0*/  PRMT R42, R5, 0x5410, R9 ;  /* 0x00005410052a7816 */ /* 0x000fe20000000009 */
[----:B------:R-:W-:Y:S01]  /*8600*/  IMAD.MOV.U32 R5, RZ, RZ, R24 ;  /* 0x000000ffff057224 */ /* 0x000fe200078e0018 */
[----:B------:R-:W-:Y:S01]  /*8610*/  PRMT R43, R0, 0x5410, R3 ;  /* 0x00005410002b7816 */ /* 0x000fe20000000003 */
[----:B------:R-:W-:-:S05]  /*8620*/  IMAD.MOV.U32 R9, RZ, RZ, R25 ;  /* 0x000000ffff097224 */ /* 0x000fca00078e0019 */
[----:B------:R-:W-:Y:S01]  /*8630*/  PRMT R44, R5, 0x5410, R9 ;  /* 0x00005410052c7816 */ /* 0x000fe20000000009 */
[----:B------:R-:W-:Y:S06]  /*8640*/  BRA.DIV UR4, `(.L_x_2650) ;  /* 0x00000182046c7947 */ /* 0x000fec000b800000 */
[----:B------:R1:W2:Y:S04]  /*8650*/  SHFL.IDX PT, R3, R6, 0x1, 0x1c1f ;  /* 0x003c1f0006037f89 */ /* 0x0002a800000e0000 */
[----:B------:R1:W3:Y:S04]  /*8660*/  SHFL.IDX PT, R0, R4, 0x1, 0x1c1f ;  /* 0x003c1f0004007f89 */ /* 0x0002e800000e0000 */
[----:B------:R1:W0:Y:S04]  /*8670*/  SHFL.IDX PT, R5, R8, 0x1, 0x1c1f ;  /* 0x003c1f0008057f89 */ /* 0x00022800000e0000 */
[----:B----4-:R1:W4:Y:S02]  /*8680*/  SHFL.IDX PT, R14, R7, 0x1, 0x1c1f ;  /* 0x003c1f00070e7f89 */ /* 0x01032400000e0000 */
.L_x_2944:
[----:B01----:R-:W5:Y:S01]  /*8690*/  LDL R6, [R1+0x50] ;  /* 0x0000500001067983 */ /* 0x003f620000100800 */
[----:B------:R-:W-:Y:S01]  /*86a0*/  VIADD R37, R37, 0x20 ;  /* 0x0000002025257836 */ /* 0x000fe20000000000 */
[----:B------:R-:W-:Y:S01]  /*86b0*/  BSSY B1, `(.L_x_2651) ;  /* 0x0000022000017945 */ /* 0x000fe20003800000 */
[----:B------:R-:W-:Y:S01]  /*86c0*/  IMAD.SHL.U32 R36, R196, 0x40, RZ ;  /* 0x00000040c4247824 */ /* 0x000fe200078e00ff */
[----:B------:R-:W-:Y:S02]  /*86d0*/  CS2R R10, SRZ ;  /* 0x00000000000a7805 */ /* 0x000fe4000001ff00 */
[----:B------:R-:W-:Y:S02]  /*86e0*/  CS2R R12, SRZ ;  /* 0x00000000000c7805 */ /* 0x000fe4000001ff00 */
[----:B------:R-:W-:Y:S02]  /*86f0*/  ISETP.GE.AND P0, PT, R37, R34, PT ;  /* 0x000000222500720c */ /* 0x000fe40003f06270 */
[----:B------:R-:W-:-:S02]  /*8700*/  CS2R R8, SRZ ;  /* 0x0000000000087805 */ /* 0x000fc4000001ff00 */
[----:B-----5:R-:W-:-:S04]  /*8710*/  LEA.HI R4, R6, R6, RZ, 0x1 ;  /* 0x0000000606047211 */ /* 0x020fc800078f08ff */
[----:B------:R-:W-:-:S05]  /*8720*/  LOP3.LUT R4, R4, 0xfffffffe, RZ, 0xc0, !PT ;  /* 0xfffffffe04047812 */ /* 0x000fca00078ec0ff */
[----:B------:R-:W-:-:S05]  /*8730*/  IMAD.IADD R4, R6, 0x1, -R4 ;  /* 0x0000000106047824 */ /* 0x000fca00078e0a04 */
[----:B------:R-:W-:Y:S01]  /*8740*/  SHF.L.U32 R35, R4, 0x1f, RZ ;  /* 0x0000001f04237819 */ /* 0x000fe200000006ff */
[----:B------:R-:W-:Y:S06]  /*8750*/  @P0 BRA `(.L_x_2652) ;  /* 0x00000000005c0947 */ /* 0x000fec0003800000 */
[----:B------:R-:W4:Y:S01]  /*8760*/  LDL R15, [R1+0x54] ;  /* 0x00005400010f7983 */ /* 0x000f220000100800 */
[----:B------:R-:W-:Y:S01]  /*8770*/  ULDC UR4, c[0x0][0x3f4] ;  /* 0x0000fd0000047ab9 */ /* 0x000fe20000000800 */
[----:B---3--:R-:W-:Y:S01]  /*8780*/  IMAD.MOV.U32 R6, RZ, RZ, R0 ;  /* 0x000000ffff067224 */ /* 0x008fe200078e0000 */
[----:B------:R-:W-:Y:S01]  /*8790*/  ISETP.GE.AND P2, PT, R190, UR4, PT ;  /* 0x00000004be007c0c */ /* 0x000fe2000bf46270 */
[----:B--2---:R-:W-:Y:S01]  /*87a0*/  IMAD.MOV.U32 R7, RZ, RZ, R3 ;  /* 0x000000ffff077224 */ /* 0x004fe200078e0003 */
[----:B------:R-:W-:Y:S02]  /*87b0*/  ISETP.GE.AND P3, PT, R203, UR4, PT ;  /* 0x00000004cb007c0c */ /* 0x000fe4000bf66270 */
[----:B------:R-:W-:-:S09]  /*87c0*/  CS2R R12, SRZ ;  /* 0x00000000000c7805 */ /* 0x000fd2000001ff00 */
[----:B------:R-:W-:Y:S02]  /*87d0*/  @!P2 IMAD.WIDE R32, R190, 0x2, R6 ;  /* 0x00000002be20a825 */ /* 0x000fe400078e0206 */
[----:B------:R-:W-:Y:S02]  /*87e0*/  @!P3 SHF.L.U32 R7, R203, 0x1, RZ ;  /* 0x00000001cb07b819 */ /* 0x000fe400000006ff */
[----:B------:R-:W-:Y:S02]  /*87f0*/  CS2R R26, SRZ ;  /* 0x00000000001a7805 */ /* 0x000fe4000001ff00 */
[----:B------:R-:W-:Y:S01]  /*8800*/  CS2R R8, SRZ ;  /* 0x0000000000087805 */ /* 0x000fe2000001ff00 */
[----:B------:R0:W5:Y:S01]  /*8810*/  @!P2 LD.E.64 R12, desc[UR40][R32.64] ;  /* 0x00000028200ca980 */ /* 0x000162000c101b00 */
[-C--:B------:R-:W-:Y:S02]  /*8820*/  @!P3 IADD3 R6, P0, R0, R7.reuse, RZ ;  /* 0x000000070006b210 */ /* 0x080fe40007f1e0ff */
[----:B----4-:R-:W-:-:S02]  /*8830*/  @!P3 IADD3 R4, P1, R14, R7, RZ ;  /* 0x000000070e04b210 */ /* 0x010fc40007f3e0ff */
[----:B------:R-:W-:Y:S01]  /*8840*/  @!P3 SHF.L.U64.HI R10, R203, 0x1, R15 ;  /* 0x00000001cb0ab819 */ /* 0x000fe2000001020f */
[----:B------:R-:W-:-:S04]  /*8850*/  IMAD.MOV.U32 R15, RZ, RZ, R5 ;  /* 0x000000ffff0f7224 */ /* 0x000fc800078e0005 */
[--C-:B------:R-:W-:Y:S02]  /*8860*/  @!P3 IMAD.X R7, R3, 0x1, R10.reuse, P0 ;  /* 0x000000010307b824 */ /* 0x100fe400000e060a */
[----:B------:R-:W-:Y:S01]  /*8870*/  @!P3 IMAD.X R5, R5, 0x1, R10, P1 ;  /* 0x000000010505b824 */ /* 0x000fe200008e060a */
[----:B------:R-:W-:Y:S01]  /*8880*/  CS2R R10, SRZ ;  /* 0x00000000000a7805 */ /* 0x000fe2000001ff00 */
[----:B------:R-:W-:Y:S01]  /*8890*/  @!P2 IMAD.WIDE R14, R190, 0x2, R14 ;  /* 0x00000002be0ea825 */ /* 0x000fe200078e020e */
[----:B------:R0:W5:Y:S04]  /*88a0*/  @!P3 LD.E.64 R8, desc[UR40][R6.64] ;  /* 0x000000280608b980 */ /* 0x000168000c101b00 */
[----:B------:R0:W5:Y:S04]  /*88b0*/  @!P2 LD.E.64 R26, desc[UR40][R14.64] ;  /* 0x000000280e1aa980 */ /* 0x000168000c101b00 */
[----:B------:R0:W5:Y:S02]  /*88c0*/  @!P3 LD.E.64 R10, desc[UR40][R4.64] ;  /* 0x00000028040ab980 */ /* 0x000164000c101b00 */
.L_x_2652:
[----:B------:R-:W-:Y:S05]  /*88d0*/  BSYNC B1 ;  /* 0x0000000000017941 */ /* 0x000fea0003800000 */
.L_x_2651:
[----:B0-----:R-:W0:Y:S01]  /*88e0*/  S2R R15, SR_TID.X ;  /* 0x00000000000f7919 */ /* 0x001e220000002100 */
[----:B------:R-:W1:Y:S01]  /*88f0*/  SYNCS.PHASECHK.TRANS64.TRYWAIT P0, [R2+URZ+0x28c00], R35 ;  /* 0x028c0023020075a7 */ /* 0x000e62000800017f */
[----:B--2---:R-:W-:Y:S01]  /*8900*/  LOP3.LUT R3, R36, 0x1c0, RZ, 0xc0, !PT ;  /* 0x000001c024037812 */ /* 0x004fe200078ec0ff */
[----:B-----5:R-:W-:Y:S01]  /*8910*/  IMAD.MOV.U32 R4, RZ, RZ, R26 ;  /* 0x000000ffff047224 */ /* 0x020fe200078e001a */
[----:B------:R-:W-:Y:S01]  /*8920*/  VIADDMNMX R40, R34, -R195, 0x40, PT ;  /* 0x0000004022287446 */ /* 0x000fe200038009c3 */
[----:B------:R-:W-:Y:S01]  /*8930*/  IMAD.MOV.U32 R6, RZ, RZ, R12 ;  /* 0x000000ffff067224 */ /* 0x000fe200078e000c */
[----:B---3--:R-:W-:Y:S01]  /*8940*/  LOP3.LUT R0, R3, 0x18, R16, 0xf8, !PT ;  /* 0x0000001803007812 */ /* 0x008fe200078ef810 */
[----:B------:R-:W-:Y:S01]  /*8950*/  IMAD.MOV.U32 R5, RZ, RZ, R11 ;  /* 0x000000ffff057224 */ /* 0x000fe200078e000b */
[----:B------:R-:W-:Y:S01]  /*8960*/  SHF.R.U32.HI R3, RZ, 0x3, R3 ;  /* 0x00000003ff037819 */ /* 0x000fe20000011603 */
[----:B------:R-:W-:Y:S01]  /*8970*/  BSSY B1, `(.L_x_2653) ;  /* 0x0000017000017945 */ /* 0x000fe20003800000 */
[----:B------:R-:W-:Y:S01]  /*8980*/  PRMT R45, R4, 0x7610, R45 ;  /* 0x00007610042d7816 */ /* 0x000fe2000000002d */
[----:B------:R-:W-:Y:S01]  /*8990*/  IMAD.MOV.U32 R4, RZ, RZ, R10 ;  /* 0x000000ffff047224 */ /* 0x000fe200078e000a */
[----:B------:R-:W-:Y:S01]  /*89a0*/  LOP3.LUT R0, R0, R3, RZ, 0x3c, !PT ;  /* 0x0000000300007212 */ /* 0x000fe200078e3cff */
[----:B------:R-:W-:Y:S01]  /*89b0*/  IMAD.MOV.U32 R3, RZ, RZ, R27 ;  /* 0x000000ffff037224 */ /* 0x000fe200078e001b */
[----:B----4-:R-:W-:Y:S01]  /*89c0*/  PRMT R14, R5, 0x7610, R14 ;  /* 0x00007610050e7816 */ /* 0x010fe2000000000e */
[----:B------:R-:W-:Y:S01]  /*89d0*/  IMAD.MOV.U32 R5, RZ, RZ, R9 ;  /* 0x000000ffff057224 */ /* 0x000fe200078e0009 */
[----:B------:R-:W-:Y:S01]  /*89e0*/  PRMT R46, R4, 0x5410, R6 ;  /* 0x00005410042e7816 */ /* 0x000fe20000000006 */
[----:B------:R-:W-:Y:S01]  /*89f0*/  IMAD.MOV.U32 R4, RZ, RZ, R8 ;  /* 0x000000ffff047224 */ /* 0x000fe200078e0008 */
[----:B------:R-:W-:-:S02]  /*8a00*/  PRMT R45, R45, 0x5410, R3 ;  /* 0x000054102d2d7816 */ /* 0x000fc40000000003 */
[----:B------:R-:W-:Y:S02]  /*8a10*/  LOP3.LUT P2, RZ, R196, 0x4, RZ, 0xc0, !PT ;  /* 0x00000004c4ff7812 */ /* 0x000fe4000784c0ff */
[----:B------:R-:W-:Y:S02]  /*8a20*/  ISETP.GE.AND P1, PT, R189, R40, PT ;  /* 0x00000028bd00720c */ /* 0x000fe40003f26270 */
[----:B0-----:R-:W-:-:S04]  /*8a30*/  IADD3 R15, R15, -0x80, RZ ;  /* 0xffffff800f0f7810 */ /* 0x001fc80007ffe0ff */
[----:B------:R-:W-:-:S04]  /*8a40*/  SHF.R.S32.HI R7, RZ, 0x1f, R15 ;  /* 0x0000001fff077819 */ /* 0x000fc8000001140f */
[----:B------:R-:W-:-:S04]  /*8a50*/  LEA.HI R7, R7, R15, RZ, 0x5 ;  /* 0x0000000f07077211 */ /* 0x000fc800078f28ff */
[----:B------:R-:W-:-:S05]  /*8a60*/  SHF.R.S32.HI R7, RZ, 0x5, R7 ;  /* 0x00000005ff077819 */ /* 0x000fca0000011407 */
[----:B------:R-:W-:Y:S02]  /*8a70*/  IMAD R3, R7, 0x200, R0 ;  /* 0x0000020007037824 */ /* 0x000fe400078e0200 */
[----:B------:R-:W-:Y:S02]  /*8a80*/  IMAD.MOV.U32 R0, RZ, RZ, R13 ;  /* 0x000000ffff007224 */ /* 0x000fe400078e000d */
[----:B------:R-:W-:-:S03]  /*8a90*/  IMAD R3, R3, 0x2, R2 ;  /* 0x0000000203037824 */ /* 0x000fc600078e0202 */
[----:B------:R-:W-:Y:S01]  /*8aa0*/  PRMT R47, R0, 0x5410, R4 ;  /* 0x00005410002f7816 */ /* 0x000fe20000000004 */
[C---:B------:R-:W-:Y:S02]  /*8ab0*/  VIADD R4, R3.reuse, 0x20400 ;  /* 0x0002040003047836 */ /* 0x040fe40000000000 */
[----:B------:R-:W-:Y:S01]  /*8ac0*/  VIADD R0, R3, 0x20440 ;  /* 0x0002044003007836 */ /* 0x000fe20000000000 */
[----:B-1----:R-:W-:Y:S06]  /*8ad0*/  @!P0 BRA `(.L_x_2654) ;  /* 0x0000017c00b88947 */ /* 0x002fec0003800000 */
.L_x_2945:
[----:B------:R-:W-:Y:S05]  /*8ae0*/  BSYNC B1 ;  /* 0x0000000000017941 */ /* 0x000fea0003800000 */
.L_x_2653:
[----:B------:R-:W-:Y:S01]  /*8af0*/  BSSY B1, `(.L_x_2655) ;  /* 0x000005f000017945 */ /* 0x000fe20003800000 */
[----:B------:R-:W-:Y:S01]  /*8b00*/  PRMT R14, R14, 0x5410, R5 ;  /* 0x000054100e0e7816 */ /* 0x000fe20000000005 */
[----:B------:R-:W-:Y:S02]  /*8b10*/  @P2 VIADD R0, R4, 0xffffffc0 ;  /* 0xffffffc004002836 */ /* 0x000fe40000000000 */
[----:B------:R-:W-:Y:S05]  /*8b20*/  @P1 BRA `(.L_x_2656) ;  /* 0x00000004006c1947 */ /* 0x000fea0003800000 */
[----:B------:R-:W1:Y:S01]  /*8b30*/  LDC R4, c[0x0][0x3f4] ;  /* 0x0000fd00ff047b82 */ /* 0x000e620000000800 */
[----:B------:R-:W-:Y:S01]  /*8b40*/  BSSY B2, `(.L_x_2657) ;  /* 0x000002e000027945 */ /* 0x000fe20003800000 */
[-C--:B-1----:R-:W-:Y:S02]  /*8b50*/  ISETP.GE.AND P0, PT, R190, R4.reuse, PT ;  /* 0x00000004be00720c */ /* 0x082fe40003f06270 */
[----:B------:R-:W-:-:S11]  /*8b60*/  ISETP.GE.AND P1, PT, R203, R4, PT ;  /* 0x00000004cb00720c */ /* 0x000fd60003f26270 */
[----:B------:R-:W-:Y:S05]  /*8b70*/  @P0 BRA `(.L_x_2658) ;  /* 0x0000000000a80947 */ /* 0x000fea0003800000 */
[----:B------:R-:W1:Y:S01]  /*8b80*/  LDS.128 R4, [R3+0x20400] ;  /* 0x0204000003047984 */ /* 0x000e620000000c00 */
[----:B------:R-:W-:Y:S01]  /*8b90*/  SHF.R.U32.HI R32, RZ, 0x10, R29 ;  /* 0x00000010ff207819 */ /* 0x000fe2000001161d */
[----:B------:R-:W-:Y:S01]  /*8ba0*/  HADD2.F32 R33, -RZ, R41.H0_H0 ;  /* 0x20000029ff217230 */ /* 0x000fe20000004100 */
[----:B------:R-:W-:Y:S02]  /*8bb0*/  SHF.R.U32.HI R34, RZ, 0x10, R31 ;  /* 0x00000010ff227819 */ /* 0x000fe4000001161f */
[----:B------:R-:W-:Y:S01]  /*8bc0*/  SHF.R.U64 R39, R28, 0x10, R29 ;  /* 0x000000101c277819 */ /* 0x000fe2000000121d */
[----:B------:R-:W-:Y:S01]  /*8bd0*/  HADD2.F32 R32, -RZ, R32.H0_H0 ;  /* 0x20000020ff207230 */ /* 0x000fe20000004100 */
[----:B------:R-:W-:Y:S01]  /*8be0*/  SHF.R.U64 R38, R30, 0x10, R31 ;  /* 0x000000101e267819 */ /* 0x000fe2000000121f */
[----:B------:R-:W-:Y:S02]  /*8bf0*/  HADD2.F32 R34, -RZ, R34.H0_H0 ;  /* 0x20000022ff227230 */ /* 0x000fe40000004100 */
[----:B------:R-:W-:-:S02]  /*8c00*/  HADD2.F32 R31, -RZ, R43.H0_H0 ;  /* 0x2000002bff1f7230 */ /* 0x000fc40000004100 */
[--C-:B-1----:R-:W-:Y:S02]  /*8c10*/  HADD2.F32 R29, -RZ, R7.reuse.H0_H0 ;  /* 0x20000007ff1d7230 */ /* 0x102fe40000004100 */
[----:B------:R-:W-:Y:S02]  /*8c20*/  HADD2.F32 R30, -RZ, R7.H1_H1 ;  /* 0x30000007ff1e7230 */ /* 0x000fe40000004100 */
[--C-:B------:R-:W-:Y:S02]  /*8c30*/  HADD2.F32 R7, -RZ, R4.reuse.H0_H0 ;  /* 0x20000004ff077230 */ /* 0x100fe40000004100 */
[----:B------:R-:W-:Y:S02]  /*8c40*/  HADD2.F32 R4, -RZ, R4.H1_H1 ;  /* 0x30000004ff047230 */ /* 0x000fe40000004100 */
[C---:B------:R-:W-:Y:S01]  /*8c50*/  FMUL.FTZ R36, R30.reuse, R34 ;  /* 0x000000221e247220 */ /* 0x040fe20000410000 */
[----:B0-----:R-:W-:Y:S01]  /*8c60*/  FMUL.FTZ R35, R30, R32 ;  /* 0x000000201e237220 */ /* 0x001fe20000410000 */
[----:B------:R-:W-:-:S02]  /*8c70*/  HADD2.F32 R15, -RZ, R6.H0_H0 ;  /* 0x20000006ff0f7230 */ /* 0x000fc40000004100 */
[C---:B------:R-:W-:Y:S01]  /*8c80*/  FMUL.FTZ R30, R4.reuse, R33 ;  /* 0x00000021041e7220 */ /* 0x040fe20000410000 */
[C---:B------:R-:W-:Y:S01]  /*8c90*/  FFMA.FTZ R36, R29.reuse, R32, -R36 ;  /* 0x000000201d247223 */ /* 0x040fe20000010824 */
[----:B------:R-:W-:Y:S01]  /*8ca0*/  FFMA.FTZ R37, R29, R34, R35 ;  /* 0x000000221d257223 */ /* 0x000fe20000010023 */
[----:B------:R-:W-:Y:S02]  /*8cb0*/  HADD2.F32 R28, -RZ, R6.H1_H1 ;  /* 0x30000006ff1c7230 */ /* 0x000fe40000004100 */
[-C--:B------:R-:W-:Y:S01]  /*8cc0*/  FMUL.FTZ R34, R4, R31.reuse ;  /* 0x0000001f04227220 */ /* 0x080fe20000410000 */
[C---:B------:R-:W-:Y:S01]  /*8cd0*/  FFMA.FTZ R32, R7.reuse, R31, -R30 ;  /* 0x0000001f07207223 */ /* 0x040fe2000001081e */
[----:B------:R-:W-:Y:S02]  /*8ce0*/  HADD2.F32 R6, -RZ, R5.H0_H0 ;  /* 0x20000005ff067230 */ /* 0x000fe40000004100 */
[----:B------:R-:W-:Y:S02]  /*8cf0*/  HADD2.F32 R31, -RZ, R41.H1_H1 ;  /* 0x30000029ff1f7230 */ /* 0x000fe40000004100 */
[----:B------:R-:W-:Y:S01]  /*8d00*/  FFMA.FTZ R33, R7, R33, R34 ;  /* 0x0000002107217223 */ /* 0x000fe20000010022 */
[----:B------:R-:W-:-:S02]  /*8d10*/  HADD2.F32 R5, -RZ, R5.H1_H1 ;  /* 0x30000005ff057230 */ /* 0x000fc40000004100 */
[----:B------:R-:W-:Y:S02]  /*8d20*/  HADD2.F32 R29, -RZ, R43.H1_H1 ;  /* 0x3000002bff1d7230 */ /* 0x000fe40000004100 */
[C---:B------:R-:W-:Y:S01]  /*8d30*/  FMUL.FTZ R34, R28.reuse, R31 ;  /* 0x0000001f1c227220 */ /* 0x040fe20000410000 */
[----:B------:R-:W-:Y:S02]  /*8d40*/  HADD2.F32 R30, -RZ, R38.H0_H0 ;  /* 0x20000026ff1e7230 */ /* 0x000fe40000004100 */
[----:B------:R-:W-:Y:S02]  /*8d50*/  HADD2.F32 R4, -RZ, R39.H0_H0 ;  /* 0x20000027ff047230 */ /* 0x000fe40000004100 */
[-C--:B------:R-:W-:Y:S01]  /*8d60*/  FMUL.FTZ R28, R28, R29.reuse ;  /* 0x0000001d1c1c7220 */ /* 0x080fe20000410000 */
[----:B------:R-:W-:Y:S01]  /*8d70*/  FFMA.FTZ R34, R15, R29, -R34 ;  /* 0x0000001d0f227223 */ /* 0x000fe20000010822 */
[C---:B------:R-:W-:Y:S01]  /*8d80*/  FMUL.FTZ R7, R5.reuse, R30 ;  /* 0x0000001e05077220 */ /* 0x040fe20000410000 */
[----:B------:R-:W-:Y:S01]  /*8d90*/  FMUL.FTZ R35, R5, R4 ;  /* 0x0000000405237220 */ /* 0x000fe20000410000 */
[----:B------:R-:W-:-:S02]  /*8da0*/  FFMA.FTZ R15, R15, R31, R28 ;  /* 0x0000001f0f0f7223 */ /* 0x000fc4000001001c */
[C---:B------:R-:W-:Y:S01]  /*8db0*/  FFMA.FTZ R5, R6.reuse, R4, -R7 ;  /* 0x0000000406057223 */ /* 0x040fe20000010807 */
[----:B------:R-:W-:Y:S01]  /*8dc0*/  F2FP.F16.F32.PACK_AB R7, R37, R36 ;  /* 0x000000242507723e */ /* 0x000fe200000000ff */
[----:B------:R-:W-:Y:S01]  /*8dd0*/  FFMA.FTZ R30, R6, R30, R35 ;  /* 0x0000001e061e7223 */ /* 0x000fe20000010023 */
[----:B------:R-:W-:Y:S02]  /*8de0*/  F2FP.F16.F32.PACK_AB R4, R33, R32 ;  /* 0x000000202104723e */ /* 0x000fe400000000ff */
[----:B------:R-:W-:Y:S02]  /*8df0*/  F2FP.F16.F32.PACK_AB R6, R15, R34 ;  /* 0x000000220f06723e */ /* 0x000fe400000000ff */
[----:B------:R-:W-:-:S05]  /*8e00*/  F2FP.F16.F32.PACK_AB R5, R30, R5 ;  /* 0x000000051e05723e */ /* 0x000fca00000000ff */
[----:B------:R1:W-:Y:S02]  /*8e10*/  STS.128 [R3+0x20400], R4 ;  /* 0x0204000403007388 */ /* 0x0003e40000000c00 */
.L_x_2658:
[----:B------:R-:W-:Y:S05]  /*8e20*/  BSYNC B2 ;  /* 0x0000000000027941 */ /* 0x000fea0003800000 */
.L_x_2657:
[----:B------:R-:W-:Y:S05]  /*8e30*/  @P1 BRA `(.L_x_2656) ;  /* 0x0000000000a81947 */ /* 0x000fea0003800000 */
[----:B-1----:R-:W1:Y:S01]  /*8e40*/  LDS.128 R4, [R0] ;  /* 0x0000000000047984 */ /* 0x002e620000000c00 */
[----:B------:R-:W-:Y:S01]  /*8e50*/  SHF.R.U32.HI R28, RZ, 0x10, R25 ;  /* 0x00000010ff1c7819 */ /* 0x000fe20000011619 */
[----:B------:R-:W-:Y:S01]  /*8e60*/  HADD2.F32 R29, -RZ, R42.H0_H0 ;  /* 0x2000002aff1d7230 */ /* 0x000fe20000004100 */
[----:B------:R-:W-:Y:S02]  /*8e70*/  SHF.R.U32.HI R30, RZ, 0x10, R21 ;  /* 0x00000010ff1e7819 */ /* 0x000fe40000011615 */
[----:B0-----:R-:W-:Y:S01]  /*8e80*/  SHF.R.U64 R35, R24, 0x10, R25 ;  /* 0x0000001018237819 */ /* 0x001fe20000001219 */
        /* <DEDUP_REMOVED lines=9> */
[----:B------:R-:W-:Y:S01]  /*8f20*/  FMUL.FTZ R31, R24, R28 ;  /* 0x0000001c181f7220 */ /* 0x000fe20000410000 */
[----:B------:R-:W-:-:S02]  /*8f30*/  HADD2.F32 R15, -RZ, R6.H0_H0 ;  /* 0x20000006ff0f7230 */ /* 0x000fc40000004100 */
[C---:B------:R-:W-:Y:S01]  /*8f40*/  FMUL.FTZ R24, R4.reuse, R29 ;  /* 0x0000001d04187220 */ /* 0x040fe20000410000 */
[C---:B------:R-:W-:Y:S01]  /*8f50*/  FFMA.FTZ R32, R21.reuse, R28, -R32 ;  /* 0x0000001c15207223 */ /* 0x040fe20000010820 */
[----:B------:R-:W-:Y:S01]  /*8f60*/  FFMA.FTZ R33, R21, R30, R31 ;  /* 0x0000001e15217223 */ /* 0x000fe2000001001f */
[----:B------:R-:W-:Y:S02]  /*8f70*/  HADD2.F32 R20, -RZ, R6.H1_H1 ;  /* 0x30000006ff147230 */ /* 0x000fe40000004100 */
[-C--:B------:R-:W-:Y:S01]  /*8f80*/  FMUL.FTZ R30, R4, R25.reuse ;  /* 0x00000019041e7220 */ /* 0x080fe20000410000 */
[C---:B------:R-:W-:Y:S01]  /*8f90*/  FFMA.FTZ R28, R7.reuse, R25, -R24 ;  /* 0x00000019071c7223 */ /* 0x040fe20000010818 */
[--C-:B------:R-:W-:Y:S02]  /*8fa0*/  HADD2.F32 R6, -RZ, R5.reuse.H0_H0 ;  /* 0x20000005ff067230 */ /* 0x100fe40000004100 */
        /* <DEDUP_REMOVED lines=18> */
[----:B------:R2:W-:Y:S02]  /*90d0*/  STS.128 [R0], R4 ;  /* 0x0000000400007388 */ /* 0x0005e40000000c00 */
.L_x_2656:
[----:B------:R-:W-:Y:S05]  /*90e0*/  BSYNC B1 ;  /* 0x0000000000017941 */ /* 0x000fea0003800000 */
.L_x_2655:
[----:B-12---:R-:W-:-:S04]  /*90f0*/  IADD3 R4, R189, 0x20, RZ ;  /* 0x00000020bd047810 */ /* 0x006fc80007ffe0ff */
[----:B------:R-:W-:-:S13]  /*9100*/  ISETP.GE.AND P0, PT, R4, R40, PT ;  /* 0x000000280400720c */ /* 0x000fda0003f06270 */
[----:B------:R-:W-:Y:S05]  /*9110*/  @P0 BRA `(.L_x_2659) ;  /* 0x00000018009c0947 */ /* 0x000fea0003800000 */
[----:B------:R-:W1:Y:S01]  /*9120*/  LDC R4, c[0x0][0x3f4] ;  /* 0x0000fd00ff047b82 */ /* 0x000e620000000800 */
[----:B------:R-:W-:Y:S01]  /*9130*/  BSSY B1, `(.L_x_2660) ;  /* 0x000002e000017945 */ /* 0x000fe20003800000 */
[-C--:B-1----:R-:W-:Y:S02]  /*9140*/  ISETP.GE.AND P0, PT, R190, R4.reuse, PT ;  /* 0x00000004be00720c */ /* 0x082fe40003f06270 */
[----:B------:R-:W-:-:S11]  /*9150*/  ISETP.GE.AND P1, PT, R203, R4, PT ;  /* 0x00000004cb00720c */ /* 0x000fd60003f26270 */
[----:B------:R-:W-:Y:S05]  /*9160*/  @P0 BRA `(.L_x_2661) ;  /* 0x0000000000a80947 */ /* 0x000fea0003800000 */
[----:B------:R-:W1:Y:S01]  /*9170*/  LDS.128 R4, [R3+0x21400] ;  /* 0x0214000003047984 */ /* 0x000e620000000c00 */
[----:B------:R-:W-:Y:S01]  /*9180*/  SHF.R.U64 R30, R26, 0x10, R27 ;  /* 0x000000101a1e7819 */ /* 0x000fe2000000121b */
[----:B------:R-:W-:Y:S01]  /*9190*/  HADD2.F32 R25, -RZ, R45.H0_H0 ;  /* 0x2000002dff197230 */ /* 0x000fe20000004100 */
[----:B------:R-:W-:Y:S01]  /*91a0*/  SHF.R.U32.HI R24, RZ, 0x10, R13 ;  /* 0x00000010ff187819 */ /* 0x000fe2000001160d */
[----:B------:R-:W-:Y:S01]  /*91b0*/  HADD2.F32 R21, -RZ, R46.H1_H1 ;  /* 0x3000002eff157230 */ /* 0x000fe20000004100 */
[----:B------:R-:W-:Y:S02]  /*91c0*/  SHF.R.U32.HI R26, RZ, 0x10, R27 ;  /* 0x00000010ff1a7819 */ /* 0x000fe4000001161b */
        /* <DEDUP_REMOVED lines=19> */
[----:B------:R-:W-:-:S02]  /*9300*/  HADD2.F32 R15, -RZ, R47.H0_H0 ;  /* 0x2000002fff0f7230 */ /* 0x000fc40000004100 */
[----:B------:R-:W-:Y:S02]  /*9310*/  HADD2.F32 R5, -RZ, R5.H1_H1 ;  /* 0x30000005ff057230 */ /* 0x000fe40000004100 */
[C---:B------:R-:W-:Y:S01]  /*9320*/  FMUL.FTZ R27, R13.reuse, R21 ;  /* 0x000000150d1b7220 */ /* 0x040fe20000410000 */
[----:B------:R-:W-:Y:S02]  /*9330*/  HADD2.F32 R20, -RZ, R30.H0_H0 ;  /* 0x2000001eff147230 */ /* 0x000fe40000004100 */
[-C--:B------:R-:W-:Y:S01]  /*9340*/  FMUL.FTZ R26, R13, R15.reuse ;  /* 0x0000000f0d1a7220 */ /* 0x080fe20000410000 */
[----:B------:R-:W-:Y:S02]  /*9350*/  HADD2.F32 R4, -RZ, R31.H0_H0 ;  /* 0x2000001fff047230 */ /* 0x000fe40000004100 */
[C---:B------:R-:W-:Y:S01]  /*9360*/  FFMA.FTZ R27, R12.reuse, R15, -R27 ;  /* 0x0000000f0c1b7223 */ /* 0x040fe2000001081b */
[C---:B------:R-:W-:Y:S01]  /*9370*/  FMUL.FTZ R7, R5.reuse, R20 ;  /* 0x0000001405077220 */ /* 0x040fe20000410000 */
[----:B------:R-:W-:Y:S01]  /*9380*/  FFMA.FTZ R26, R12, R21, R26 ;  /* 0x000000150c1a7223 */ /* 0x000fe2000001001a */
[----:B------:R-:W-:-:S02]  /*9390*/  FMUL.FTZ R13, R5, R4 ;  /* 0x00000004050d7220 */ /* 0x000fc40000410000 */
[C---:B------:R-:W-:Y:S01]  /*93a0*/  FFMA.FTZ R5, R6.reuse, R4, -R7 ;  /* 0x0000000406057223 */ /* 0x040fe20000010807 */
[----:B------:R-:W-:Y:S01]  /*93b0*/  F2FP.F16.F32.PACK_AB R7, R29, R28 ;  /* 0x0000001c1d07723e */ /* 0x000fe200000000ff */
[----:B------:R-:W-:Y:S01]  /*93c0*/  FFMA.FTZ R20, R6, R20, R13 ;  /* 0x0000001406147223 */ /* 0x000fe2000001000d */
[----:B------:R-:W-:Y:S02]  /*93d0*/  F2FP.F16.F32.PACK_AB R6, R26, R27 ;  /* 0x0000001b1a06723e */ /* 0x000fe400000000ff */
[----:B------:R-:W-:Y:S02]  /*93e0*/  F2FP.F16.F32.PACK_AB R4, R25, R24 ;  /* 0x000000181904723e */ /* 0x000fe400000000ff */
[----:B------:R-:W-:-:S05]  /*93f0*/  F2FP.F16.F32.PACK_AB R5, R20, R5 ;  /* 0x000000051405723e */ /* 0x000fca00000000ff */
[----:B------:R1:W-:Y:S02]  /*9400*/  STS.128 [R3+0x21400], R4 ;  /* 0x0214000403007388 */ /* 0x0003e40000000c00 */
.L_x_2661:
[----:B------:R-:W-:Y:S05]  /*9410*/  BSYNC B1 ;  /* 0x0000000000017941 */ /* 0x000fea0003800000 */
.L_x_2660:
[----:B------:R-:W-:Y:S05]  /*9420*/  @P1 BRA `(.L_x_2659) ;  /* 0x0000001400d81947 */ /* 0x000fea0003800000 */
[----:B-1----:R-:W1:Y:S01]  /*9430*/  LDS.128 R4, [R0+0x1000] ;  /* 0x0010000000047984 */ /* 0x002e620000000c00 */
[----:B------:R-:W-:Y:S01]  /*9440*/  SHF.R.U32.HI R15, RZ, 0x10, R11 ;  /* 0x00000010ff0f7819 */ /* 0x000fe2000001160b */
[----:B------:R-:W-:Y:S01]  /*9450*/  HADD2.F32 R13, -RZ, R46.H0_H0 ;  /* 0x2000002eff0d7230 */ /* 0x000fe20000004100 */
[----:B------:R-:W-:Y:S02]  /*9460*/  SHF.R.U32.HI R12, RZ, 0x10, R9 ;  /* 0x00000010ff0c7819 */ /* 0x000fe40000011609 */
[----:B------:R-:W-:Y:S01]  /*9470*/  SHF.R.U64 R25, R10, 0x10, R11 ;  /* 0x000000100a197819 */ /* 0x000fe2000000120b */
[----:B------:R-:W-:Y:S01]  /*9480*/  HADD2.F32 R15, -RZ, R15.H0_H0 ;  /* 0x2000000fff0f7230 */ /* 0x000fe20000004100 */
[----:B------:R-:W-:Y:S01]  /*9490*/  SHF.R.U64 R26, R8, 0x10, R9 ;  /* 0x00000010081a7819 */ /* 0x000fe20000001209 */
[----:B------:R-:W-:Y:S02]  /*94a0*/  HADD2.F32 R12, -RZ, R12.H0_H0 ;  /* 0x2000000cff0c7230 */ /* 0x000fe40000004100 */
[----:B------:R-:W-:-:S02]  /*94b0*/  HADD2.F32 R11, -RZ, R47.H1_H1 ;  /* 0x3000002fff0b7230 */ /* 0x000fc40000004100 */
[--C-:B-1----:R-:W-:Y:S02]  /*94c0*/  HADD2.F32 R10, -RZ, R7.reuse.H1_H1 ;  /* 0x30000007ff0a7230 */ /* 0x102fe40000004100 */
[--C-:B------:R-:W-:Y:S02]  /*94d0*/  HADD2.F32 R3, -RZ, R4.reuse.H0_H0 ;  /* 0x20000004ff037230 */ /* 0x100fe40000004100 */
[----:B------:R-:W-:Y:S02]  /*94e0*/  HADD2.F32 R4, -RZ, R4.H1_H1 ;  /* 0x30000004ff047230 */ /* 0x000fe40000004100 */
[C---:B------:R-:W-:Y:S01]  /*94f0*/  FMUL.FTZ R20, R10.reuse, R15 ;  /* 0x0000000f0a147220 */ /* 0x040fe20000410000 */
[----:B------:R-:W-:Y:S02]  /*9500*/  HADD2.F32 R9, -RZ, R7.H0_H0 ;  /* 0x20000007ff097230 */ /* 0x000fe40000004100 */
[----:B------:R-:W-:Y:S01]  /*9510*/  FMUL.FTZ R24, R10, R12 ;  /* 0x0000000c0a187220 */ /* 0x000fe20000410000 */
[----:B------:R-:W-:-:S02]  /*9520*/  HADD2.F32 R7, -RZ, R6.H0_H0 ;  /* 0x20000006ff077230 */ /* 0x000fc40000004100 */
[C---:B------:R-:W-:Y:S01]  /*9530*/  FMUL.FTZ R10, R4.reuse, R13 ;  /* 0x0000000d040a7220 */ /* 0x040fe20000410000 */
[----:B------:R-:W-:Y:S02]  /*9540*/  HADD2.F32 R8, -RZ, R6.H1_H1 ;  /* 0x30000006ff087230 */ /* 0x000fe40000004100 */
[----:B------:R-:W-:Y:S01]  /*9550*/  FFMA.FTZ R21, R9, R12, -R20 ;  /* 0x0000000c09157223 */ /* 0x000fe20000010814 */
[-C--:B------:R-:W-:Y:S01]  /*9560*/  FMUL.FTZ R12, R4, R11.reuse ;  /* 0x0000000b040c7220 */ /* 0x080fe20000410000 */
[----:B------:R-:W-:Y:S01]  /*9570*/  FFMA.FTZ R11, R3, R11, -R10 ;  /* 0x0000000b030b7223 */ /* 0x000fe2000001080a */
[--C-:B------:R-:W-:Y:S02]  /*9580*/  HADD2.F32 R10, -RZ, R14.reuse.H0_H0 ;  /* 0x2000000eff0a7230 */ /* 0x100fe40000004100 */
[----:B------:R-:W-:Y:S01]  /*9590*/  FFMA.FTZ R24, R9, R15, R24 ;  /* 0x0000000f09187223 */ /* 0x000fe20000010018 */
[----:B------:R-:W-:Y:S02]  /*95a0*/  HADD2.F32 R6, -RZ, R5.H0_H0 ;  /* 0x20000005ff067230 */ /* 0x000fe40000004100 */
[----:B------:R-:W-:Y:S01]  /*95b0*/  FFMA.FTZ R12, R3, R13, R12 ;  /* 0x0000000d030c7223 */ /* 0x000fe2000001000c */
[----:B------:R-:W-:-:S02]  /*95c0*/  HADD2.F32 R14, -RZ, R14.H1_H1 ;  /* 0x3000000eff0e7230 */ /* 0x000fc40000004100 */
[C---:B------:R-:W-:Y:S01]  /*95d0*/  FMUL.FTZ R20, R8.reuse, R10 ;  /* 0x0000000a08147220 */ /* 0x040fe20000410000 */
[----:B------:R-:W-:Y:S02]  /*95e0*/  HADD2.F32 R5, -RZ, R5.H1_H1 ;  /* 0x30000005ff057230 */ /* 0x000fe40000004100 */
[----:B------:R-:W-:Y:S02]  /*95f0*/  HADD2.F32 R9, -RZ, R25.H0_H0 ;  /* 0x20000019ff097230 */ /* 0x000fe40000004100 */
[-C--:B------:R-:W-:Y:S01]  /*9600*/  FMUL.FTZ R13, R8, R14.reuse ;  /* 0x0000000e080d7220 */ /* 0x080fe20000410000 */
[----:B------:R-:W-:Y:S02]  /*9610*/  HADD2.F32 R4, -RZ, R26.H0_H0 ;  /* 0x2000001aff047230 */ /* 0x000fe40000004100 */
[----:B------:R-:W-:Y:S01]  /*9620*/  FFMA.FTZ R20, R7, R14, -R20 ;  /* 0x0000000e07147223 */ /* 0x000fe20000010814 */
[----:B------:R-:W-:Y:S01]  /*9630*/  FMUL.FTZ R3, R5, R9 ;  /* 0x0000000905037220 */ /* 0x000fe20000410000 */
[----:B------:R-:W-:Y:S01]  /*9640*/  FFMA.FTZ R13, R7, R10, R13 ;  /* 0x0000000a070d7223 */ /* 0x000fe2000001000d */
[-C--:B------:R-:W-:Y:S01]  /*9650*/  FMUL.FTZ R8, R5, R4.reuse ;  /* 0x0000000405087220 */ /* 0x080fe20000410000 */
[----:B------:R-:W-:Y:S01]  /*9660*/  F2FP.F16.F32.PACK_AB R7, R24, R21 ;  /* 0x000000151807723e */ /* 0x000fe200000000ff */
[----:B------:R-:W-:Y:S01]  /*9670*/  FFMA.FTZ R3, R6, R4, -R3 ;  /* 0x0000000406037223 */ /* 0x000fe20000010803 */
[----:B------:R-:W-:Y:S01]  /*9680*/  F2FP.F16.F32.PACK_AB R4, R12, R11 ;  /* 0x0000000b0c04723e */ /* 0x000fe200000000ff */
[----:B------:R-:W-:Y:S01]  /*9690*/  FFMA.FTZ R8, R6, R9, R8 ;  /* 0x0000000906087223 */ /* 0x000fe20000010008 */
[----:B------:R-:W-:-:S04]  /*96a0*/  F2FP.F16.F32.PACK_AB R6, R13, R20 ;  /* 0x000000140d06723e */ /* 0x000fc800000000ff */
[----:B------:R-:W-:-:S05]  /*96b0*/  F2FP.F16.F32.PACK_AB R5, R8, R3 ;  /* 0x000000030805723e */ /* 0x000fca00000000ff */
[----:B------:R3:W-:Y:S01]  /*96c0*/  STS.128 [R0+0x1000], R4 ;  /* 0x0010000400007388 */ /* 0x0007e20000000c00 */
[----:B------:R-:W-:Y:S05]  /*96d0*/  BRA `(.L_x_2659) ;  /* 0x00000014002c7947 */ /* 0x000fea0003800000 */
.L_x_2646:
[----:B------:R-:W0:Y:S01]  /*96e0*/  S2R R0, SR_TID.X ;  /* 0x0000000000007919 */ /* 0x000e220000002100 */
[----:B------:R-:W1:Y:S01]  /*96f0*/  LDC R34, c[0x0][0x448] ;  /* 0x00011200ff227b82 */ /* 0x000e620000000800 */
[----:B------:R-:W-:Y:S01]  /*9700*/  ULDC.64 UR4, c[0x0][0x3f8] ;  /* 0x0000fe0000047ab9 */ /* 0x000fe20000000a00 */
[----:B------:R-:W-:Y:S01]  /*9710*/  ULDC.64 UR6, c[0x0][0x408] ;  /* 0x0001020000067ab9 */ /* 0x000fe20000000a00 */
[----:B------:R-:W-:Y:S02]  /*9720*/  IMAD.MOV.U32 R27, RZ, RZ, R29 ;  /* 0x000000ffff1b7224 */ /* 0x000fe400078e001d */
[----:B------:R-:W-:Y:S01]  /*9730*/  IMAD.MOV.U32 R4, RZ, RZ, R24 ;  /* 0x000000ffff047224 */ /* 0x000fe200078e0018 */
[----:B-1----:R-:W-:Y:S01]  /*9740*/  ISETP.NE.AND P0, PT, R34, 0x1, PT ;  /* 0x000000012200780c */ /* 0x002fe20003f05270 */
[----:B0-----:R-:W-:-:S05]  /*9750*/  VIADD R0, R0, 0xffffff80 ;  /* 0xffffff8000007836 */ /* 0x001fca0000000000 */
[----:B------:R-:W-:-:S07]  /*9760*/  SHF.R.S32.HI R3, RZ, 0x1f, R0 ;  /* 0x0000001fff037819 */ /* 0x000fce0000011400 */
[----:B------:R-:W0:Y:S01]  /*9770*/  @P0 LDC R5, c[0x0][0x450] ;  /* 0x00011400ff050b82 */ /* 0x000e220000000800 */
[----:B------:R-:W-:-:S04]  /*9780*/  LEA.HI R3, R3, R0, RZ, 0x2 ;  /* 0x0000000003037211 */ /* 0x000fc800078f10ff */
[----:B------:R-:W-:-:S05]  /*9790*/  LOP3.LUT R3, R3, 0xfffffffc, RZ, 0xc0, !PT ;  /* 0xfffffffc03037812 */ /* 0x000fca00078ec0ff */
[----:B------:R-:W-:Y:S02]  /*97a0*/  IMAD.IADD R3, R0, 0x1, -R3 ;  /* 0x0000000100037824 */ /* 0x000fe400078e0a03 */
[----:B------:R-:W1:Y:S02]  /*97b0*/  @P0 LDC R0, c[0x0][0x44c] ;  /* 0x00011300ff000b82 */ /* 0x000e640000000800 */
[----:B------:R-:W-:-:S04]  /*97c0*/  IMAD R3, R3, 0x20, R37 ;  /* 0x0000002003037824 */ /* 0x000fc800078e0225 */
[----:B-1----:R-:W-:-:S05]  /*97d0*/  @P0 IMAD.HI.U32 R0, R3, R0, RZ ;  /* 0x0000000003000227 */ /* 0x002fca00078e00ff */
[----:B0-----:R-:W-:Y:S01]  /*97e0*/  @P0 SHF.R.U32.HI R3, RZ, R5, R0 ;  /* 0x00000005ff030219 */ /* 0x001fe20000011600 */
[----:B------:R-:W-:-:S03]  /*97f0*/  IMAD.MOV.U32 R5, RZ, RZ, R31 ;  /* 0x000000ffff057224 */ /* 0x000fc600078e001f */
        /* <DEDUP_REMOVED lines=17> */
[----:B------:R-:W0:Y:S01]  /*9910*/  LDC R39, c[0x0][0x3f4] ;  /* 0x0000fd00ff277b82 */ /* 0x000e220000000800 */
[----:B------:R-:W1:Y:S01]  /*9920*/  SHFL.IDX PT, R3, R25, RZ, 0x1c1f ;  /* 0x001c1fff19037589 */ /* 0x000e6200000e0000 */
[----:B------:R-:W-:-:S03]  /*9930*/  IMAD R34, R23, R34, RZ ;  /* 0x0000002217227224 */ /* 0x000fc600078e02ff */
[----:B------:R-:W2:Y:S04]  /*9940*/  SHFL.IDX PT, R0, R26, RZ, 0x1c1f ;  /* 0x001c1fff1a007589 */ /* 0x000ea800000e0000 */
[----:B------:R-:W3:Y:S04]  /*9950*/  SHFL.IDX PT, R14, R27, RZ, 0x1c1f ;  /* 0x001c1fff1b0e7589 */ /* 0x000ee800000e0000 */
[----:B------:R-:W4:Y:S01]  /*9960*/  SHFL.IDX PT, R4, R24, RZ, 0x1c1f ;  /* 0x001c1fff18047589 */ /* 0x000f2200000e0000 */
[----:B0-----:R-:W-:-:S04]  /*9970*/  ISETP.GE.AND P0, PT, R16, R39, PT ;  /* 0x000000271000720c */ /* 0x001fc80003f06270 */
[----:B------:R-:W-:-:S13]  /*9980*/  ISETP.GE.OR P1, PT, R37, R34, P0 ;  /* 0x000000222500720c */ /* 0x000fda0000726670 */
[C---:B------:R-:W-:Y:S02]  /*9990*/  @!P1 SHF.L.U32 R5, R16.reuse, 0x1, RZ ;  /* 0x0000000110059819 */ /* 0x040fe400000006ff */
[----:B------:R-:W-:Y:S02]  /*99a0*/  @!P1 SHF.L.U64.HI R21, R16, 0x1, R17 ;  /* 0x0000000110159819 */ /* 0x000fe40000010211 */
[----:B-1----:R-:W-:-:S05]  /*99b0*/  @!P1 IADD3 R6, P2, R3, R5, RZ ;  /* 0x0000000503069210 */ /* 0x002fca0007f5e0ff */
[----:B--2---:R-:W-:-:S05]  /*99c0*/  @!P1 IMAD.X R7, R0, 0x1, R21, P2 ;  /* 0x0000000100079824 */ /* 0x004fca00010e0615 */
[----:B------:R-:W2:Y:S01]  /*99d0*/  @!P1 LD.E.128 R8, desc[UR40][R6.64] ;  /* 0x0000002806089980 */ /* 0x000ea2000c101d00 */
[----:B---3--:R-:W-:-:S05]  /*99e0*/  @!P1 IADD3 R14, P2, R14, R5, RZ ;  /* 0x000000050e0e9210 */ /* 0x008fca0007f5e0ff */
[----:B----4-:R-:W-:-:S04]  /*99f0*/  @!P1 IMAD.X R3, R4, 0x1, R21, P2 ;  /* 0x0000000104039824 */ /* 0x010fc800010e0615 */
[----:B------:R-:W-:-:S05]  /*9a00*/  @!P1 IMAD.MOV.U32 R15, RZ, RZ, R3 ;  /* 0x000000ffff0f9224 */ /* 0x000fca00078e0003 */
[----:B------:R0:W3:Y:S01]  /*9a10*/  @!P1 LD.E.128 R4, desc[UR40][R14.64] ;  /* 0x000000280e049980 */ /* 0x0000e2000c101d00 */
[----:B------:R-:W-:Y:S02]  /*9a20*/  CS2R R30, SRZ ;  /* 0x00000000001e7805 */ /* 0x000fe4000001ff00 */
[----:B------:R-:W-:Y:S02]  /*9a30*/  CS2R R32, SRZ ;  /* 0x0000000000207805 */ /* 0x000fe4000001ff00 */
[----:B------:R-:W-:Y:S01]  /*9a40*/  CS2R R20, SRZ ;  /* 0x0000000000147805 */ /* 0x000fe2000001ff00 */
[----:B------:R-:W1:Y:S01]  /*9a50*/  SHFL.IDX PT, R24, R24, 0x1, 0x1c1f ;  /* 0x003c1f0018187f89 */ /* 0x000e6200000e0000 */
[----:B------:R-:W-:-:S03]  /*9a60*/  CS2R R28, SRZ ;  /* 0x00000000001c7805 */ /* 0x000fc6000001ff00 */
[----:B0-----:R0:W4:Y:S01]  /*9a70*/  SHFL.IDX PT, R14, R27, 0x1, 0x1c1f ;  /* 0x003c1f001b0e7f89 */ /* 0x00112200000e0000 */
[----:B--2---:R-:W-:Y:S01]  /*9a80*/  @!P1 IMAD.MOV.U32 R30, RZ, RZ, R8 ;  /* 0x000000ffff1e9224 */ /* 0x004fe200078e0008 */
[----:B------:R-:W-:Y:S01]  /*9a90*/  @!P1 MOV R33, R11 ;  /* 0x0000000b00219202 */ /* 0x000fe20000000f00 */
[----:B------:R-:W-:Y:S02]  /*9aa0*/  @!P1 IMAD.MOV.U32 R31, RZ, RZ, R9 ;  /* 0x000000ffff1f9224 */ /* 0x000fe400078e0009 */
[----:B------:R-:W-:Y:S02]  /*9ab0*/  IMAD.MOV.U32 R0, RZ, RZ, R30 ;  /* 0x000000ffff007224 */ /* 0x000fe400078e001e */
[----:B------:R-:W-:Y:S02]  /*9ac0*/  IMAD.MOV.U32 R3, RZ, RZ, R31 ;  /* 0x000000ffff037224 */ /* 0x000fe400078e001f */
[----:B------:R-:W-:Y:S01]  /*9ad0*/  @!P1 IMAD.MOV.U32 R32, RZ, RZ, R10 ;  /* 0x000000ffff209224 */ /* 0x000fe200078e000a */
[----:B------:R-:W-:Y:S01]  /*9ae0*/  PRMT R51, R51, 0x5410, R0 ;  /* 0x0000541033337816 */ /* 0x000fe20000000000 */
[----:B------:R-:W-:Y:S01]  /*9af0*/  IMAD.MOV.U32 R9, RZ, RZ, R33 ;  /* 0x000000ffff097224 */ /* 0x000fe200078e0021 */
[----:B------:R-:W-:Y:S01]  /*9b00*/  PRMT R38, R38, 0x5410, R3 ;  /* 0x0000541026267816 */ /* 0x000fe20000000003 */
[----:B------:R0:W2:Y:S01]  /*9b10*/  SHFL.IDX PT, R0, R26, 0x1, 0x1c1f ;  /* 0x003c1f001a007f89 */ /* 0x0000a200000e0000 */
[----:B------:R-:W-:-:S02]  /*9b20*/  IMAD.MOV.U32 R8, RZ, RZ, R32 ;  /* 0x000000ffff087224 */ /* 0x000fc400078e0020 */
[----:B---3--:R-:W-:Y:S01]  /*9b30*/  @!P1 IMAD.MOV.U32 R20, RZ, RZ, R4 ;  /* 0x000000ffff149224 */ /* 0x008fe200078e0004 */
[----:B------:R0:W3:Y:S01]  /*9b40*/  SHFL.IDX PT, R3, R25, 0x1, 0x1c1f ;  /* 0x003c1f0019037f89 */ /* 0x0000e200000e0000 */
[----:B------:R-:W-:Y:S01]  /*9b50*/  @!P1 IMAD.MOV.U32 R21, RZ, RZ, R5 ;  /* 0x000000ffff159224 */ /* 0x000fe200078e0005 */
[----:B------:R-:W-:Y:S01]  /*9b60*/  PRMT R35, R8, 0x5410, R9 ;  /* 0x0000541008237816 */ /* 0x000fe20000000009 */
[----:B------:R-:W-:Y:S02]  /*9b70*/  @!P1 IMAD.MOV.U32 R29, RZ, RZ, R7 ;  /* 0x000000ffff1d9224 */ /* 0x000fe400078e0007 */
[----:B------:R-:W-:Y:S02]  /*9b80*/  @!P1 IMAD.MOV.U32 R28, RZ, RZ, R6 ;  /* 0x000000ffff1c9224 */ /* 0x000fe400078e0006 */
[----:B------:R-:W-:Y:S02]  /*9b90*/  IMAD.MOV.U32 R4, RZ, RZ, R20 ;  /* 0x000000ffff047224 */ /* 0x000fe400078e0014 */
[----:B------:R-:W-:Y:S01]  /*9ba0*/  IMAD.MOV.U32 R5, RZ, RZ, R21 ;  /* 0x000000ffff057224 */ /* 0x000fe200078e0015 */
[----:B------:R-:W-:Y:S01]  /*9bb0*/  MOV R6, R28 ;  /* 0x0000001c00067202 */ /* 0x000fe20000000f00 */
[----:B------:R-:W-:-:S03]  /*9bc0*/  IMAD.MOV.U32 R7, RZ, RZ, R29 ;  /* 0x000000ffff077224 */ /* 0x000fc600078e001d */
[----:B------:R-:W-:Y:S02]  /*9bd0*/  PRMT R38, R5, 0x7610, R38 ;  /* 0x0000761005267816 */ /* 0x000fe40000000026 */
[----:B------:R-:W-:Y:S02]  /*9be0*/  PRMT R44, R4, 0x5410, R7 ;  /* 0x00005410042c7816 */ /* 0x000fe40000000007 */
[----:B------:R-:W-:Y:S02]  /*9bf0*/  CS2R R4, SRZ ;  /* 0x0000000000047805 */ /* 0x000fe4000001ff00 */
[----:B012-4-:R-:W-:-:S07]  /*9c00*/  PRMT R51, R6, 0x7610, R51 ;  /* 0x0000761006337816 */ /* 0x017fce0000000033 */
.L_x_2955:
[----:B------:R-:W2:Y:S01]  /*9c10*/  LDL R7, [R1+0x50] ;  /* 0x0000500001077983 */ /* 0x000ea20000100800 */
[----:B------:R-:W-:Y:S01]  /*9c20*/  VIADD R37, R37, 0x20 ;  /* 0x0000002025257836 */ /* 0x000fe20000000000 */
[----:B------:R-:W-:Y:S01]  /*9c30*/  BSSY B1, `(.L_x_2663) ;  /* 0x0000016000017945 */ /* 0x000fe20003800000 */
[----:B------:R-:W-:Y:S02]  /*9c40*/  CS2R R8, SRZ ;  /* 0x0000000000087805 */ /* 0x000fe4000001ff00 */
[----:B------:R-:W-:Y:S02]  /*9c50*/  CS2R R10, SRZ ;  /* 0x00000000000a7805 */ /* 0x000fe4000001ff00 */
[----:B------:R-:W-:Y:S02]  /*9c60*/  ISETP.GE.AND P1, PT, R37, R34, PT ;  /* 0x000000222500720c */ /* 0x000fe40003f26270 */
[----:B--2---:R-:W-:-:S04]  /*9c70*/  LEA.HI R6, R7, R7, RZ, 0x1 ;  /* 0x0000000707067211 */ /* 0x004fc800078f08ff */
[----:B------:R-:W-:-:S05]  /*9c80*/  LOP3.LUT R6, R6, 0xfffffffe, RZ, 0xc0, !PT ;  /* 0xfffffffe06067812 */ /* 0x000fca00078ec0ff */
[----:B------:R-:W-:Y:S01]  /*9c90*/  IMAD.IADD R13, R7, 0x1, -R6 ;  /* 0x00000001070d7824 */ /* 0x000fe200078e0a06 */
[----:B------:R-:W-:-:S04]  /*9ca0*/  CS2R R6, SRZ ;  /* 0x0000000000067805 */ /* 0x000fc8000001ff00 */
[----:B------:R-:W-:Y:S01]  /*9cb0*/  SHF.L.U32 R13, R13, 0x1f, RZ ;  /* 0x0000001f0d0d7819 */ /* 0x000fe200000006ff */
[----:B------:R-:W-:Y:S06]  /*9cc0*/  @P1 BRA `(.L_x_2664) ;  /* 0x0000000000301947 */ /* 0x000fec0003800000 */
[----:B------:R-:W-:Y:S02]  /*9cd0*/  CS2R R6, SRZ ;  /* 0x0000000000067805 */ /* 0x000fe4000001ff00 */
[----:B------:R-:W-:Y:S02]  /*9ce0*/  CS2R R8, SRZ ;  /* 0x0000000000087805 */ /* 0x000fe4000001ff00 */
[----:B------:R-:W-:Y:S01]  /*9cf0*/  CS2R R10, SRZ ;  /* 0x00000000000a7805 */ /* 0x000fe2000001ff00 */
[----:B------:R-:W-:Y:S06]  /*9d00*/  @P0 BRA `(.L_x_2664) ;  /* 0x0000000000200947 */ /* 0x000fec0003800000 */
[C---:B------:R-:W-:Y:S01]  /*9d10*/  IMAD.SHL.U32 R4, R16.reuse, 0x2, RZ ;  /* 0x0000000210047824 */ /* 0x040fe200078e00ff */
[----:B------:R-:W-:-:S04]  /*9d20*/  SHF.L.U64.HI R5, R16, 0x1, R17 ;  /* 0x0000000110057819 */ /* 0x000fc80000010211 */
[-C--:B---3--:R-:W-:Y:S02]  /*9d30*/  IADD3 R8, P1, R3, R4.reuse, RZ ;  /* 0x0000000403087210 */ /* 0x088fe40007f3e0ff */
[----:B------:R-:W-:-:S03]  /*9d40*/  IADD3 R4, P2, R14, R4, RZ ;  /* 0x000000040e047210 */ /* 0x000fc60007f5e0ff */
[--C-:B------:R-:W-:Y:S02]  /*9d50*/  IMAD.X R9, R0, 0x1, R5.reuse, P1 ;  /* 0x0000000100097824 */ /* 0x100fe400008e0605 */
[----:B------:R-:W-:-:S04]  /*9d60*/  IMAD.X R5, R24, 0x1, R5, P2 ;  /* 0x0000000118057824 */ /* 0x000fc800010e0605 */
[----:B------:R-:W5:Y:S04]  /*9d70*/  LD.E.128 R8, desc[UR40][R8.64] ;  /* 0x0000002808087980 */ /* 0x000f68000c101d00 */
[----:B------:R-:W5:Y:S02]  /*9d80*/  LD.E.128 R4, desc[UR40][R4.64] ;  /* 0x0000002804047980 */ /* 0x000f64000c101d00 */
.L_x_2664:
[----:B------:R-:W-:Y:S05]  /*9d90*/  BSYNC B1 ;  /* 0x0000000000017941 */ /* 0x000fea0003800000 */
.L_x_2663:
[----:B------:R-:W0:Y:S01]  /*9da0*/  SYNCS.PHASECHK.TRANS64.TRYWAIT P1, [R2+URZ+0x28c00], R13 ;  /* 0x028c000d020075a7 */ /* 0x000e22000802017f */
[----:B------:R-:W-:Y:S01]  /*9db0*/  VIADDMNMX R34, R34, -R195, 0x40, PT ;  /* 0x0000004022227446 */ /* 0x000fe200038009c3 */
[C---:B------:R-:W-:Y:S01]  /*9dc0*/  VIADD R12, R189.reuse, 0x20 ;  /* 0x00000020bd0c7836 */ /* 0x040fe20000000000 */
[----:B---3-5:R-:W-:Y:S01]  /*9dd0*/  MOV R3, R5 ;  /* 0x0000000500037202 */ /* 0x028fe20000000f00 */
[----:B------:R-:W-:Y:S01]  /*9de0*/  IMAD.MOV.U32 R0, RZ, RZ, R4 ;  /* 0x000000ffff007224 */ /* 0x000fe200078e0004 */
[-C--:B------:R-:W-:Y:S01]  /*9df0*/  ISETP.GE.OR P2, PT, R189, R34.reuse, P0 ;  /* 0x00000022bd00720c */ /* 0x080fe20000746670 */
[----:B------:R-:W-:Y:S01]  /*9e00*/  IMAD.MOV.U32 R14, RZ, RZ, R8 ;  /* 0x000000ffff0e7224 */ /* 0x000fe200078e0008 */
[----:B------:R-:W-:Y:S01]  /*9e10*/  PRMT R52, R3, 0x7610, R52 ;  /* 0x0000761003347816 */ /* 0x000fe20000000034 */
[----:B------:R-:W-:Y:S01]  /*9e20*/  IMAD.MOV.U32 R3, RZ, RZ, R6 ;  /* 0x000000ffff037224 */ /* 0x000fe200078e0006 */
[----:B------:R-:W-:Y:S01]  /*9e30*/  ISETP.GE.OR P0, PT, R12, R34, P0 ;  /* 0x000000220c00720c */ /* 0x000fe20000706670 */
[----:B------:R-:W-:Y:S01]  /*9e40*/  IMAD.MOV.U32 R12, RZ, RZ, R7 ;  /* 0x000000ffff0c7224 */ /* 0x000fe200078e0007 */
[----:B------:R-:W-:Y:S01]  /*9e50*/  PRMT R0, R0, 0x5410, R0 ;  /* 0x0000541000007816 */ /* 0x000fe20000000000 */
[----:B------:R-:W-:Y:S01]  /*9e60*/  IMAD.MOV.U32 R15, RZ, RZ, R9 ;  /* 0x000000ffff0f7224 */ /* 0x000fe200078e0009 */
[----:B------:R-:W-:Y:S01]  /*9e70*/  BSSY B1, `(.L_x_2665) ;  /* 0x0000006000017945 */ /* 0x000fe20003800000 */
[----:B------:R-:W-:Y:S01]  /*9e80*/  PRMT R52, R52, 0x5410, R3 ;  /* 0x0000541034347816 */ /* 0x000fe20000000003 */
[----:B------:R-:W-:Y:S01]  /*9e90*/  IMAD.IADD R3, R16, 0x1, R39 ;  /* 0x0000000110037824 */ /* 0x000fe200078e0227 */
[----:B------:R-:W-:-:S02]  /*9ea0*/  PRMT R0, R12, 0x7610, R0 ;  /* 0x000076100c007816 */ /* 0x000fc40000000000 */
[----:B------:R-:W-:Y:S01]  /*9eb0*/  PRMT R53, R14, 0x5410, R15 ;  /* 0x000054100e357816 */ /* 0x000fe2000000000f */
[----:B0-----:R-:W-:Y:S06]  /*9ec0*/  @!P1 BRA `(.L_x_2666) ;  /* 0x0000017000389947 */ /* 0x001fec0003800000 */
.L_x_2956:
[----:B------:R-:W-:Y:S05]  /*9ed0*/  BSYNC B1 ;  /* 0x0000000000017941 */ /* 0x000fea0003800000 */
.L_x_2665:
[----:B------:R-:W-:Y:S01]  /*9ee0*/  BSSY B1, `(.L_x_2667) ;  /* 0x0000068000017945 */ /* 0x000fe20003800000 */
[----:B------:R-:W-:Y:S01]  /*9ef0*/  IMAD.MOV.U32 R54, RZ, RZ, R10 ;  /* 0x000000ffff367224 */ /* 0x000fe200078e000a */
[----:B------:R-:W-:Y:S01]  /*9f00*/  LOP3.LUT R3, R3, 0x38, RZ, 0xc0, !PT ;  /* 0x0000003803037812 */ /* 0x000fe200078ec0ff */
[----:B------:R-:W-:Y:S01]  /*9f10*/  IMAD.MOV.U32 R55, RZ, RZ, R11 ;  /* 0x000000ffff377224 */ /* 0x000fe200078e000b */
[----:B------:R-:W-:Y:S06]  /*9f20*/  @P2 BRA `(.L_x_2668) ;  /* 0x00000004008c2947 */ /* 0x000fec0003800000 */
[----:B------:R-:W1:Y:S01]  /*9f30*/  S2R R14, SR_TID.X ;  /* 0x00000000000e7919 */ /* 0x000e620000002100 */
[----:B------:R-:W-:Y:S01]  /*9f40*/  SHF.L.U32 R12, R196, 0x6, RZ ;  /* 0x00000006c40c7819 */ /* 0x000fe200000006ff */
[--C-:B------:R-:W-:Y:S01]  /*9f50*/  HADD2.F32 R39, -RZ, R38.reuse.H0_H0 ;  /* 0x20000026ff277230 */ /* 0x100fe20000004100 */
[----:B------:R-:W-:Y:S01]  /*9f60*/  SHF.R.U64 R50, R30, 0x10, R31 ;  /* 0x000000101e327819 */ /* 0x000fe2000000121f */
[----:B------:R-:W-:Y:S01]  /*9f70*/  HADD2.F32 R37, -RZ, R38.H1_H1 ;  /* 0x30000026ff257230 */ /* 0x000fe20000004100 */
[----:B------:R-:W-:Y:S02]  /*9f80*/  LOP3.LUT R24, R12, 0x1c0, RZ, 0xc0, !PT ;  /* 0x000001c00c187812 */ /* 0x000fe400078ec0ff */
[--C-:B------:R-:W-:Y:S02]  /*9f90*/  SHF.R.U32.HI R34, RZ, 0x10, R21.reuse ;  /* 0x00000010ff227819 */ /* 0x100fe40000011615 */
[----:B------:R-:W-:Y:S02]  /*9fa0*/  LOP3.LUT R12, R24, 0x38, R16, 0xf8, !PT ;  /* 0x00000038180c7812 */ /* 0x000fe400078ef810 */
[----:B------:R-:W-:Y:S01]  /*9fb0*/  SHF.R.U32.HI R15, RZ, 0x3, R24 ;  /* 0x00000003ff0f7819 */ /* 0x000fe20000011618 */
[----:B------:R-:W-:Y:S01]  /*9fc0*/  HADD2.F32 R34, -RZ, R34.H0_H0 ;  /* 0x20000022ff227230 */ /* 0x000fe20000004100 */
[----:B------:R-:W-:-:S02]  /*9fd0*/  SHF.R.U64 R48, R20, 0x10, R21 ;  /* 0x0000001014307819 */ /* 0x000fc40000001215 */
[----:B------:R-:W-:Y:S02]  /*9fe0*/  LOP3.LUT R12, R12, R15, RZ, 0x3c, !PT ;  /* 0x0000000f0c0c7212 */ /* 0x000fe400078e3cff */
[----:B------:R-:W-:Y:S02]  /*9ff0*/  LOP3.LUT R24, R15, R3, R24, 0x1e, !PT ;  /* 0x000000030f187212 */ /* 0x000fe400078e1e18 */
[----:B------:R-:W-:Y:S02]  /*a000*/  SHF.R.U32.HI R36, RZ, 0x10, R31 ;  /* 0x00000010ff247819 */ /* 0x000fe4000001161f */
[----:B------:R-:W-:Y:S02]  /*a010*/  SHF.R.U64 R49, R32, 0x10, R33 ;  /* 0x0000001020317819 */ /* 0x000fe40000001221 */
[--C-:B------:R-:W-:Y:S02]  /*a020*/  SHF.R.U32.HI R40, RZ, 0x10, R29.reuse ;  /* 0x00000010ff287819 */ /* 0x100fe4000001161d */
[----:B------:R-:W-:-:S02]  /*a030*/  SHF.R.U64 R47, R28, 0x10, R29 ;  /* 0x000000101c2f7819 */ /* 0x000fc4000000121d */
[----:B------:R-:W-:Y:S01]  /*a040*/  SHF.R.U32.HI R42, RZ, 0x10, R33 ;  /* 0x00000010ff2a7819 */ /* 0x000fe20000011621 */
[----:B-1----:R-:W-:-:S05]  /*a050*/  VIADD R14, R14, 0xffffff80 ;  /* 0xffffff800e0e7836 */ /* 0x002fca0000000000 */
[----:B------:R-:W-:-:S04]  /*a060*/  SHF.R.S32.HI R25, RZ, 0x1f, R14 ;  /* 0x0000001fff197819 */ /* 0x000fc8000001140e */
[----:B------:R-:W-:-:S04]  /*a070*/  LEA.HI R25, R25, R14, RZ, 0x5 ;  /* 0x0000000e19197211 */ /* 0x000fc800078f28ff */
[----:B------:R-:W-:-:S05]  /*a080*/  SHF.R.S32.HI R25, RZ, 0x5, R25 ;  /* 0x00000005ff197819 */ /* 0x000fca0000011419 */
[C---:B0-----:R-:W-:Y:S02]  /*a090*/  IMAD R13, R25.reuse, 0x200, R12 ;  /* 0x00000200190d7824 */ /* 0x041fe400078e020c */
[----:B------:R-:W-:Y:S02]  /*a0a0*/  IMAD R25, R25, 0x200, R24 ;  /* 0x0000020019197824 */ /* 0x000fe400078e0218 */
[--C-:B------:R-:W-:Y:S02]  /*a0b0*/  IMAD R45, R13, 0x2, R2.reuse ;  /* 0x000000020d2d7824 */ /* 0x100fe400078e0202 */
[----:B------:R-:W-:-:S03]  /*a0c0*/  IMAD R46, R25, 0x2, R2 ;  /* 0x00000002192e7824 */ /* 0x000fc600078e0202 */
[----:B------:R-:W0:Y:S04]  /*a0d0*/  LDS.128 R12, [R45+0x20400] ;  /* 0x020400002d0c7984 */ /* 0x000e280000000c00 */
[----:B------:R-:W1:Y:S01]  /*a0e0*/  LDS.128 R24, [R46+0x20400] ;  /* 0x020400002e187984 */ /* 0x000e620000000c00 */
[--C-:B0-----:R-:W-:Y:S02]  /*a0f0*/  HADD2.F32 R20, -RZ, R13.reuse.H0_H0 ;  /* 0x2000000dff147230 */ /* 0x101fe40000004100 */
[----:B------:R-:W-:Y:S02]  /*a100*/  HADD2.F32 R21, -RZ, R13.H1_H1 ;  /* 0x3000000dff157230 */ /* 0x000fe40000004100 */
[--C-:B-1----:R-:W-:Y:S02]  /*a110*/  HADD2.F32 R30, -RZ, R25.reuse.H0_H0 ;  /* 0x20000019ff1e7230 */ /* 0x102fe40000004100 */
[----:B------:R-:W-:-:S02]  /*a120*/  HADD2.F32 R31, -RZ, R25.H1_H1 ;  /* 0x30000019ff1f7230 */ /* 0x000fc40000004100 */
[----:B------:R-:W-:Y:S02]  /*a130*/  HADD2.F32 R32, -RZ, R27.H0_H0 ;  /* 0x2000001bff207230 */ /* 0x000fe40000004100 */
[C---:B------:R-:W-:Y:S01]  /*a140*/  FMUL.FTZ R41, R30.reuse, R39 ;  /* 0x000000271e297220 */ /* 0x040fe20000410000 */
[-C--:B------:R-:W-:Y:S01]  /*a150*/  FMUL.FTZ R43, R30, R37.reuse ;  /* 0x000000251e2b7220 */ /* 0x080fe20000410000 */
[----:B------:R-:W-:Y:S02]  /*a160*/  HADD2.F32 R30, -RZ, R36.H0_H0 ;  /* 0x20000024ff1e7230 */ /* 0x000fe40000004100 */
[----:B------:R-:W-:Y:S01]  /*a170*/  FMUL.FTZ R36, R31, R34 ;  /* 0x000000221f247220 */ /* 0x000fe20000410000 */
[C---:B------:R-:W-:Y:S01]  /*a180*/  FFMA.FTZ R38, R20.reuse, R37, -R41 ;  /* 0x0000002514267223 */ /* 0x040fe20000010829 */
[----:B------:R-:W-:Y:S02]  /*a190*/  HADD2.F32 R41, -RZ, R44.H1_H1 ;  /* 0x3000002cff297230 */ /* 0x000fe40000004100 */
[----:B------:R-:W-:Y:S01]  /*a1a0*/  FFMA.FTZ R43, R20, R39, R43 ;  /* 0x00000027142b7223 */ /* 0x000fe2000001002b */
[----:B------:R-:W-:-:S02]  /*a1b0*/  HADD2.F32 R37, -RZ, R35.H1_H1 ;  /* 0x30000023ff257230 */ /* 0x000fc40000004100 */
[-C--:B------:R-:W-:Y:S01]  /*a1c0*/  FMUL.FTZ R20, R31, R30.reuse ;  /* 0x0000001e1f147220 */ /* 0x080fe20000410000 */
[----:B------:R-:W-:Y:S02]  /*a1d0*/  HADD2.F32 R28, -RZ, R15.H0_H0 ;  /* 0x2000000fff1c7230 */ /* 0x000fe40000004100 */
[----:B------:R-:W-:Y:S01]  /*a1e0*/  FFMA.FTZ R39, R21, R30, -R36 ;  /* 0x0000001e15277223 */ /* 0x000fe20000010824 */
[C---:B------:R-:W-:Y:S01]  /*a1f0*/  FMUL.FTZ R31, R32.reuse, R41 ;  /* 0x00000029201f7220 */ /* 0x040fe20000410000 */
[----:B------:R-:W-:Y:S02]  /*a200*/  HADD2.F32 R33, -RZ, R27.H1_H1 ;  /* 0x3000001bff217230 */ /* 0x000fe40000004100 */
[-C--:B------:R-:W-:Y:S01]  /*a210*/  FMUL.FTZ R32, R32, R37.reuse ;  /* 0x0000002520207220 */ /* 0x080fe20000410000 */
[----:B------:R-:W-:Y:S02]  /*a220*/  HADD2.F32 R36, -RZ, R40.H0_H0 ;  /* 0x20000028ff247230 */ /* 0x000fe40000004100 */
[----:B------:R-:W-:Y:S01]  /*a230*/  FFMA.FTZ R37, R28, R37, -R31 ;  /* 0x000000251c257223 */ /* 0x000fe2000001081f */
[----:B------:R-:W-:-:S02]  /*a240*/  HADD2.F32 R29, -RZ, R15.H1_H1 ;  /* 0x3000000fff1d7230 */ /* 0x000fc40000004100 */
[----:B------:R-:W-:Y:S01]  /*a250*/  FFMA.FTZ R41, R28, R41, R32 ;  /* 0x000000291c297223 */ /* 0x000fe20000010020 */
[----:B------:R-:W-:Y:S02]  /*a260*/  HADD2.F32 R30, -RZ, R42.H0_H0 ;  /* 0x2000002aff1e7230 */ /* 0x000fe40000004100 */
[----:B------:R-:W-:Y:S01]  /*a270*/  FFMA.FTZ R40, R21, R34, R20 ;  /* 0x0000002215287223 */ /* 0x000fe20000010014 */
[----:B------:R-:W-:Y:S02]  /*a280*/  HADD2.F32 R25, -RZ, R24.H0_H0 ;  /* 0x20000018ff197230 */ /* 0x000fe40000004100 */
[C---:B------:R-:W-:Y:S01]  /*a290*/  FMUL.FTZ R28, R33.reuse, R36 ;  /* 0x00000024211c7220 */ /* 0x040fe20000410000 */
[----:B------:R-:W-:Y:S02]  /*a2a0*/  HADD2.F32 R32, -RZ, R44.H0_H0 ;  /* 0x2000002cff207230 */ /* 0x000fe40000004100 */
[----:B------:R-:W-:Y:S01]  /*a2b0*/  FMUL.FTZ R44, R33, R30 ;  /* 0x0000001e212c7220 */ /* 0x000fe20000410000 */
[----:B------:R-:W-:-:S02]  /*a2c0*/  HADD2.F32 R20, -RZ, R51.H1_H1 ;  /* 0x30000033ff147230 */ /* 0x000fc40000004100 */
[----:B------:R-:W-:Y:S01]  /*a2d0*/  FFMA.FTZ R42, R29, R30, -R28 ;  /* 0x0000001e1d2a7223 */ /* 0x000fe2000001081c */
[----:B------:R-:W-:Y:S02]  /*a2e0*/  HADD2.F32 R13, -RZ, R12.H0_H0 ;  /* 0x2000000cff0d7230 */ /* 0x000fe40000004100 */
[C---:B------:R-:W-:Y:S01]  /*a2f0*/  FMUL.FTZ R34, R25.reuse, R32 ;  /* 0x0000002019227220 */ /* 0x040fe20000410000 */
[----:B------:R-:W-:Y:S02]  /*a300*/  HADD2.F32 R27, -RZ, R26.H0_H0 ;  /* 0x2000001aff1b7230 */ /* 0x000fe40000004100 */
[----:B------:R-:W-:Y:S01]  /*a310*/  FMUL.FTZ R25, R25, R20 ;  /* 0x0000001419197220 */ /* 0x000fe20000410000 */
[----:B------:R-:W-:Y:S02]  /*a320*/  HADD2.F32 R30, -RZ, R51.H0_H0 ;  /* 0x20000033ff1e7230 */ /* 0x000fe40000004100 */
[----:B------:R-:W-:Y:S01]  /*a330*/  FFMA.FTZ R44, R29, R36, R44 ;  /* 0x000000241d2c7223 */ /* 0x000fe2000001002c */
[----:B------:R-:W-:-:S02]  /*a340*/  HADD2.F32 R28, -RZ, R35.H0_H0 ;  /* 0x20000023ff1c7230 */ /* 0x000fc40000004100 */
[----:B------:R-:W-:Y:S01]  /*a350*/  FFMA.FTZ R34, R13, R20, -R34 ;  /* 0x000000140d227223 */ /* 0x000fe20000010822 */
[----:B------:R-:W-:Y:S02]  /*a360*/  HADD2.F32 R15, -RZ, R14.H0_H0 ;  /* 0x2000000eff0f7230 */ /* 0x000fe40000004100 */
[----:B------:R-:W-:Y:S01]  /*a370*/  FMUL.FTZ R36, R27, R30 ;  /* 0x0000001e1b247220 */ /* 0x000fe20000410000 */
[----:B------:R-:W-:Y:S01]  /*a380*/  FFMA.FTZ R32, R13, R32, R25 ;  /* 0x000000200d207223 */ /* 0x000fe20000010019 */
[-C--:B------:R-:W-:Y:S01]  /*a390*/  FMUL.FTZ R20, R27, R28.reuse ;  /* 0x0000001c1b147220 */ /* 0x080fe20000410000 */
[----:B------:R-:W-:Y:S02]  /*a3a0*/  HADD2.F32 R24, -RZ, R24.H1_H1 ;  /* 0x30000018ff187230 */ /* 0x000fe40000004100 */
[C---:B------:R-:W-:Y:S01]  /*a3b0*/  FFMA.FTZ R36, R15.reuse, R28, -R36 ;  /* 0x0000001c0f247223 */ /* 0x040fe20000010824 */
[----:B------:R-:W-:Y:S02]  /*a3c0*/  HADD2.F32 R26, -RZ, R26.H1_H1 ;  /* 0x3000001aff1a7230 */ /* 0x000fe40000004100 */
[----:B------:R-:W-:Y:S01]  /*a3d0*/  FFMA.FTZ R20, R15, R30, R20 ;  /* 0x0000001e0f147223 */ /* 0x000fe20000010014 */
[----:B------:R-:W-:-:S02]  /*a3e0*/  HADD2.F32 R25, -RZ, R48.H0_H0 ;  /* 0x20000030ff197230 */ /* 0x000fc40000004100 */
[----:B------:R-:W-:Y:S02]  /*a3f0*/  HADD2.F32 R27, -RZ, R47.H0_H0 ;  /* 0x2000002fff1b7230 */ /* 0x000fe40000004100 */
[----:B------:R-:W-:Y:S02]  /*a400*/  HADD2.F32 R13, -RZ, R50.H0_H0 ;  /* 0x20000032ff0d7230 */ /* 0x000fe40000004100 */
[----:B------:R-:W-:Y:S01]  /*a410*/  FMUL.FTZ R15, R24, R25 ;  /* 0x00000019180f7220 */ /* 0x000fe20000410000 */
[----:B------:R-:W-:Y:S02]  /*a420*/  HADD2.F32 R21, -RZ, R49.H0_H0 ;  /* 0x20000031ff157230 */ /* 0x000fe40000004100 */
[----:B------:R-:W-:Y:S01]  /*a430*/  FMUL.FTZ R33, R26, R27 ;  /* 0x0000001b1a217220 */ /* 0x000fe20000410000 */
[----:B------:R-:W-:Y:S02]  /*a440*/  HADD2.F32 R12, -RZ, R12.H1_H1 ;  /* 0x3000000cff0c7230 */ /* 0x000fe40000004100 */
        /* <DEDUP_REMOVED lines=17> */
.L_x_2668:
[----:B------:R-:W-:Y:S05]  /*a560*/  BSYNC B1 ;  /* 0x0000000000017941 */ /* 0x000fea0003800000 */
.L_x_2667:
[----:B------:R-:W-:Y:S01]  /*a570*/  PRMT R33, R54, 0x5410, R55 ;  /* 0x0000541036217816 */ /* 0x000fe20000000037 */
[----:B------:R-:W-:Y:S06]  /*a580*/  @P0 BRA `(.L_x_2659) ;  /* 0x0000000400800947 */ /* 0x000fec0003800000 */
[----:B------:R-:W2:Y:S01]  /*a590*/  LDL R20, [R1+0x5c] ;  /* 0x00005c0001147983 */ /* 0x000ea20000100800 */
[C---:B-1----:R-:W-:Y:S02]  /*a5a0*/  VIADD R12, R189.reuse, 0x20 ;  /* 0x00000020bd0c7836 */ /* 0x042fe40000000000 */
[----:B0-----:R-:W-:Y:S01]  /*a5b0*/  VIADD R13, R189, 0x20 ;  /* 0x00000020bd0d7836 */ /* 0x001fe20000000000 */
[----:B------:R-:W3:Y:S01]  /*a5c0*/  LDL R42, [R1+0x58] ;  /* 0x00005800012a7983 */ /* 0x000ee20000100800 */
[----:B------:R-:W-:Y:S02]  /*a5d0*/  IMAD.SHL.U32 R12, R12, 0x40, RZ ;  /* 0x000000400c0c7824 */ /* 0x000fe400078e00ff */
[----:B------:R-:W-:-:S03]  /*a5e0*/  IMAD.SHL.U32 R13, R13, 0x40, RZ ;  /* 0x000000400d0d7824 */ /* 0x000fc600078e00ff */
[----:B------:R-:W-:Y:S02]  /*a5f0*/  LOP3.LUT R12, R12, 0x1c0, RZ, 0xc0, !PT ;  /* 0x000001c00c0c7812 */ /* 0x000fe400078ec0ff */
[----:B------:R-:W-:Y:S02]  /*a600*/  LOP3.LUT R13, R13, 0x1c0, RZ, 0xc0, !PT ;  /* 0x000001c00d0d7812 */ /* 0x000fe400078ec0ff */
[----:B------:R-:W-:-:S04]  /*a610*/  SHF.R.U32.HI R12, RZ, 0x3, R12 ;  /* 0x00000003ff0c7819 */ /* 0x000fc8000001160c */
[----:B------:R-:W-:Y:S01]  /*a620*/  LOP3.LUT R3, R12, R3, R13, 0x1e, !PT ;  /* 0x000000030c037212 */ /* 0x000fe200078e1e0d */
[----:B------:R-:W-:Y:S01]  /*a630*/  HADD2.F32 R28, -RZ, R52.H0_H0 ;  /* 0x20000034ff1c7230 */ /* 0x000fe20000004100 */
[--C-:B------:R-:W-:Y:S02]  /*a640*/  SHF.R.U64 R41, R8, 0x10, R9.reuse ;  /* 0x0000001008297819 */ /* 0x100fe40000001209 */
[----:B------:R-:W-:Y:S02]  /*a650*/  SHF.R.U32.HI R21, RZ, 0x10, R9 ;  /* 0x00000010ff157819 */ /* 0x000fe40000011609 */
[--C-:B------:R-:W-:Y:S02]  /*a660*/  SHF.R.U64 R38, R4, 0x10, R5.reuse ;  /* 0x0000001004267819 */ /* 0x100fe40000001205 */
[----:B------:R-:W-:-:S05]  /*a670*/  SHF.R.U32.HI R30, RZ, 0x10, R5 ;  /* 0x00000010ff1e7819 */ /* 0x000fca0000011605 */
[----:B------:R-:W-:Y:S01]  /*a680*/  HADD2.F32 R30, -RZ, R30.H0_H0 ;  /* 0x2000001eff1e7230 */ /* 0x000fe20000004100 */
[--C-:B------:R-:W-:Y:S02]  /*a690*/  SHF.R.U64 R40, R10, 0x10, R11.reuse ;  /* 0x000000100a287819 */ /* 0x100fe4000000120b */
[----:B------:R-:W-:Y:S02]  /*a6a0*/  SHF.R.U32.HI R39, RZ, 0x10, R11 ;  /* 0x00000010ff277819 */ /* 0x000fe4000001160b */
[--C-:B------:R-:W-:Y:S02]  /*a6b0*/  SHF.R.U32.HI R35, RZ, 0x10, R7.reuse ;  /* 0x00000010ff237819 */ /* 0x100fe40000011607 */
[----:B------:R-:W-:Y:S02]  /*a6c0*/  SHF.R.U64 R37, R6, 0x10, R7 ;  /* 0x0000001006257819 */ /* 0x000fe40000001207 */
[----:B--2---:R-:W-:Y:S01]  /*a6d0*/  IADD3 R3, R20, R3, RZ ;  /* 0x0000000314037210 */ /* 0x004fe20007ffe0ff */
[----:B---3--:R-:W0:Y:S04]  /*a6e0*/  LDS.128 R12, [R42+0x20400] ;  /* 0x020400002a0c7984 */ /* 0x008e280000000c00 */
[----:B------:R-:W-:-:S05]  /*a6f0*/  IMAD R3, R3, 0x2, R2 ;  /* 0x0000000203037824 */ /* 0x000fca00078e0202 */
[----:B------:R-:W1:Y:S01]  /*a700*/  LDS.128 R24, [R3+0x20400] ;  /* 0x0204000003187984 */ /* 0x000e620000000c00 */
[----:B------:R-:W-:Y:S02]  /*a710*/  HADD2.F32 R20, -RZ, R53.H1_H1 ;  /* 0x30000035ff147230 */ /* 0x000fe40000004100 */
[----:B0-----:R-:W-:Y:S02]  /*a720*/  HADD2.F32 R5, -RZ, R13.H0_H0 ;  /* 0x2000000dff057230 */ /* 0x001fe40000004100 */
[----:B-1----:R-:W-:-:S05]  /*a730*/  HADD2.F32 R9, -RZ, R25.H0_H0 ;  /* 0x20000019ff097230 */ /* 0x002fca0000004100 */
[C---:B------:R-:W-:Y:S01]  /*a740*/  FMUL.FTZ R32, R9.reuse, R28 ;  /* 0x0000001c09207220 */ /* 0x040fe20000410000 */
[-C--:B------:R-:W-:Y:S01]  /*a750*/  FMUL.FTZ R34, R9, R20.reuse ;  /* 0x0000001409227220 */ /* 0x080fe20000410000 */
[----:B------:R-:W-:Y:S02]  /*a760*/  HADD2.F32 R25, -RZ, R25.H1_H1 ;  /* 0x30000019ff197230 */ /* 0x000fe40000004100 */
[C---:B------:R-:W-:Y:S01]  /*a770*/  FFMA.FTZ R32, R5.reuse, R20, -R32 ;  /* 0x0000001405207223 */ /* 0x040fe20000010820 */
[----:B------:R-:W-:Y:S02]  /*a780*/  HADD2.F32 R20, -RZ, R21.H0_H0 ;  /* 0x20000015ff147230 */ /* 0x000fe40000004100 */
[----:B------:R-:W-:Y:S01]  /*a790*/  FFMA.FTZ R34, R5, R28, R34 ;  /* 0x0000001c05227223 */ /* 0x000fe20000010022 */
[----:B------:R-:W-:Y:S02]  /*a7a0*/  HADD2.F32 R8, -RZ, R24.H0_H0 ;  /* 0x20000018ff087230 */ /* 0x000fe40000004100 */
[----:B------:R-:W-:-:S02]  /*a7b0*/  HADD2.F32 R9, -RZ, R0.H1_H1 ;  /* 0x30000000ff097230 */ /* 0x000fc40000004100 */
[----:B------:R-:W-:Y:S02]  /*a7c0*/  HADD2.F32 R5, -RZ, R53.H0_H0 ;  /* 0x20000035ff057230 */ /* 0x000fe40000004100 */
[C---:B------:R-:W-:Y:S01]  /*a7d0*/  FMUL.FTZ R36, R25.reuse, R30 ;  /* 0x0000001e19247220 */ /* 0x040fe20000410000 */
[----:B------:R-:W-:Y:S02]  /*a7e0*/  HADD2.F32 R13, -RZ, R13.H1_H1 ;  /* 0x3000000dff0d7230 */ /* 0x000fe40000004100 */
[-C--:B------:R-:W-:Y:S01]  /*a7f0*/  FMUL.FTZ R28, R25, R20.reuse ;  /* 0x00000014191c7220 */ /* 0x080fe20000410000 */
[----:B------:R-:W-:Y:S02]  /*a800*/  HADD2.F32 R4, -RZ, R12.H0_H0 ;  /* 0x2000000cff047230 */ /* 0x000fe40000004100 */
[C---:B------:R-:W-:Y:S01]  /*a810*/  FMUL.FTZ R25, R8.reuse, R9 ;  /* 0x0000000908197220 */ /* 0x040fe20000410000 */
[-C--:B------:R-:W-:Y:S01]  /*a820*/  FMUL.FTZ R8, R8, R5.reuse ;  /* 0x0000000508087220 */ /* 0x080fe20000410000 */
[C---:B------:R-:W-:Y:S01]  /*a830*/  FFMA.FTZ R29, R13.reuse, R20, -R36 ;  /* 0x000000140d1d7223 */ /* 0x040fe20000010824 */
[----:B------:R-:W-:Y:S01]  /*a840*/  FFMA.FTZ R31, R13, R30, R28 ;  /* 0x0000001e0d1f7223 */ /* 0x000fe2000001001c */
[C---:B------:R-:W-:Y:S01]  /*a850*/  FFMA.FTZ R25, R4.reuse, R5, -R25 ;  /* 0x0000000504197223 */ /* 0x040fe20000010819 */
[----:B------:R-:W-:Y:S01]  /*a860*/  FFMA.FTZ R13, R4, R9, R8 ;  /* 0x00000009040d7223 */ /* 0x000fe20000010008 */
[----:B------:R-:W-:-:S02]  /*a870*/  HADD2.F32 R10, -RZ, R26.H0_H0 ;  /* 0x2000001aff0a7230 */ /* 0x000fc40000004100 */
[----:B------:R-:W-:Y:S02]  /*a880*/  HADD2.F32 R11, -RZ, R27.H0_H0 ;  /* 0x2000001bff0b7230 */ /* 0x000fe40000004100 */
[----:B------:R-:W-:Y:S02]  /*a890*/  HADD2.F32 R21, -RZ, R52.H1_H1 ;  /* 0x30000034ff157230 */ /* 0x000fe40000004100 */
[--C-:B------:R-:W-:Y:S02]  /*a8a0*/  HADD2.F32 R5, -RZ, R33.reuse.H0_H0 ;  /* 0x20000021ff057230 */ /* 0x100fe40000004100 */
[----:B------:R-:W-:Y:S02]  /*a8b0*/  HADD2.F32 R8, -RZ, R0.H0_H0 ;  /* 0x20000000ff087230 */ /* 0x000fe40000004100 */
[----:B------:R-:W-:Y:S02]  /*a8c0*/  HADD2.F32 R4, -RZ, R33.H1_H1 ;  /* 0x30000021ff047230 */ /* 0x000fe40000004100 */
[----:B------:R-:W-:Y:S01]  /*a8d0*/  FMUL.FTZ R9, R10, R21 ;  /* 0x000000150a097220 */ /* 0x000fe20000410000 */
[----:B------:R-:W-:-:S02]  /*a8e0*/  HADD2.F32 R6, -RZ, R14.H0_H0 ;  /* 0x2000000eff067230 */ /* 0x000fc40000004100 */
[-C--:B------:R-:W-:Y:S01]  /*a8f0*/  FMUL.FTZ R33, R10, R5.reuse ;  /* 0x000000050a217220 */ /* 0x080fe20000410000 */
[----:B------:R-:W-:Y:S02]  /*a900*/  HADD2.F32 R7, -RZ, R15.H0_H0 ;  /* 0x2000000fff077230 */ /* 0x000fe40000004100 */
[C---:B------:R-:W-:Y:S01]  /*a910*/  FMUL.FTZ R28, R11.reuse, R8 ;  /* 0x000000080b1c7220 */ /* 0x040fe20000410000 */
[----:B------:R-:W-:Y:S02]  /*a920*/  HADD2.F32 R27, -RZ, R27.H1_H1 ;  /* 0x3000001bff1b7230 */ /* 0x000fe40000004100 */
[----:B------:R-:W-:Y:S01]  /*a930*/  FMUL.FTZ R11, R11, R4 ;  /* 0x000000040b0b7220 */ /* 0x000fe20000410000 */
[----:B------:R-:W-:Y:S02]  /*a940*/  HADD2.F32 R10, -RZ, R35.H0_H0 ;  /* 0x20000023ff0a7230 */ /* 0x000fe40000004100 */
[----:B------:R-:W-:Y:S02]  /*a950*/  HADD2.F32 R0, -RZ, R39.H0_H0 ;  /* 0x20000027ff007230 */ /* 0x000fe40000004100 */
[C---:B------:R-:W-:Y:S01]  /*a960*/  FFMA.FTZ R20, R6.reuse, R5, -R9 ;  /* 0x0000000506147223 */ /* 0x040fe20000010809 */
[----:B------:R-:W-:Y:S01]  /*a970*/  FFMA.FTZ R33, R6, R21, R33 ;  /* 0x0000001506217223 */ /* 0x000fe20000010021 */
[----:B------:R-:W-:-:S02]  /*a980*/  HADD2.F32 R15, -RZ, R15.H1_H1 ;  /* 0x3000000fff0f7230 */ /* 0x000fc40000004100 */
[C---:B------:R-:W-:Y:S01]  /*a990*/  FFMA.FTZ R28, R7.reuse, R4, -R28 ;  /* 0x00000004071c7223 */ /* 0x040fe2000001081c */
[----:B------:R-:W-:Y:S01]  /*a9a0*/  FFMA.FTZ R6, R7, R8, R11 ;  /* 0x0000000807067223 */ /* 0x000fe2000001000b */
[----:B------:R-:W-:Y:S02]  /*a9b0*/  HADD2.F32 R24, -RZ, R24.H1_H1 ;  /* 0x30000018ff187230 */ /* 0x000fe40000004100 */
[C---:B------:R-:W-:Y:S01]  /*a9c0*/  FMUL.FTZ R30, R27.reuse, R10 ;  /* 0x0000000a1b1e7220 */ /* 0x040fe20000410000 */
[----:B------:R-:W-:Y:S02]  /*a9d0*/  HADD2.F32 R26, -RZ, R26.H1_H1 ;  /* 0x3000001aff1a7230 */ /* 0x000fe40000004100 */
[----:B------:R-:W-:Y:S01]  /*a9e0*/  FMUL.FTZ R4, R27, R0 ;  /* 0x000000001b047220 */ /* 0x000fe20000410000 */
[----:B------:R-:W-:Y:S02]  /*a9f0*/  HADD2.F32 R9, -RZ, R38.H0_H0 ;  /* 0x20000026ff097230 */ /* 0x000fe40000004100 */
[----:B------:R-:W-:-:S02]  /*aa00*/  HADD2.F32 R11, -RZ, R37.H0_H0 ;  /* 0x20000025ff0b7230 */ /* 0x000fc40000004100 */
[----:B------:R-:W-:Y:S02]  /*aa10*/  HADD2.F32 R5, -RZ, R41.H0_H0 ;  /* 0x20000029ff057230 */ /* 0x000fe40000004100 */
[----:B------:R-:W-:Y:S02]  /*aa20*/  HADD2.F32 R7, -RZ, R40.H0_H0 ;  /* 0x20000028ff077230 */ /* 0x000fe40000004100 */
[C---:B------:R-:W-:Y:S01]  /*aa30*/  FFMA.FTZ R27, R15.reuse, R0, -R30 ;  /* 0x000000000f1b7223 */ /* 0x040fe2000001081e */
[----:B------:R-:W-:Y:S02]  /*aa40*/  HADD2.F32 R12, -RZ, R12.H1_H1 ;  /* 0x3000000cff0c7230 */ /* 0x000fe40000004100 */
[----:B------:R-:W-:Y:S01]  /*aa50*/  FFMA.FTZ R35, R15, R10, R4 ;  /* 0x0000000a0f237223 */ /* 0x000fe20000010004 */
[----:B------:R-:W-:Y:S02]  /*aa60*/  HADD2.F32 R14, -RZ, R14.H1_H1 ;  /* 0x3000000eff0e7230 */ /* 0x000fe40000004100 */
        /* <DEDUP_REMOVED lines=18> */
.L_x_2659:
[----:B------:R-:W-:Y:S05]  /*ab90*/  BSYNC B0 ;  /* 0x0000000000007941 */ /* 0x000fea0003800000 */
.L_x_2645:
[----:B------:R-:W-:Y:S01]  /*aba0*/  @!PT LDS RZ, [RZ] ;  /* 0x00000000fffff984 */ /* 0x000fe20000000800 */
[----:B------:R-:W-:Y:S01]  /*abb0*/  @!PT LDS RZ, [RZ] ;  /* 0x00000000fffff984 */ /* 0x000fe20000000800 */
[----:B------:R-:W-:Y:S01]  /*abc0*/  @!PT LDS RZ, [RZ] ;  /* 0x00000000fffff984 */ /* 0x000fe20000000800 */
[----:B------:R-:W-:Y:S01]  /*abd0*/  @!PT LDS RZ, [RZ] ;  /* 0x00000000fffff984 */ /* 0x000fe20000000800 */
[----:B------:R4:W-:Y:S06]  /*abe0*/  MEMBAR.ALL.CTA ;  /* 0x0000000000007992 */ /* 0x0009ec0000008000 */
[----:B----4-:R-:W4:Y:S01]  /*abf0*/  FENCE.VIEW.ASYNC.S ;  /* 0x00000000000073c6 */ /* 0x010f220000000000 */
[----:B------:R-:W-:Y:S05]  /*ac00*/  WARPSYNC.ALL ;  /* 0x0000000000007948 */ /* 0x000fea0003800000 */
[----:B----4-:R-:W-:Y:S06]  /*ac10*/  BAR.SYNC.DEFER_BLOCKING 0xd, 0x80 ;  /* 0x0342000000007b1d */ /* 0x010fec0000010000 */
.L_x_2642:
[----:B---3--:R-:W-:-:S05]  /*ac20*/  IMAD.U32 R0, RZ, RZ, UR37 ;  /* 0x00000025ff007e24 */ /* 0x008fca000f8e00ff */
[----:B------:R-:W-:-:S13]  /*ac30*/  ISETP.NE.AND P0, PT, R0, 0x3, PT ;  /* 0x000000030000780c */ /* 0x000fda0003f05270 */
[----:B------:R-:W-:Y:S05]  /*ac40*/  @!P0 BRA `(.L_x_2669) ;  /* 0x0000000000048947 */ /* 0x000fea0003800000 */
[----:B------:R-:W-:Y:S01]  /*ac50*/  BPT.TRAP 0x1 ;  /* 0x000000040000795c */ /* 0x000fe20000300000 */
.L_x_2669:
[----:B-1----:R-:W-:Y:S01]  /*ac60*/  IMAD R12, R18, 0x8, R2 ;  /* 0x00000008120c7824 */ /* 0x002fe200078e0202 */
[----:B------:R-:W-:-:S04]  /*ac70*/  SHF.L.U32 R21, R19, 0x1f, RZ ;  /* 0x0000001f13157819 */ /* 0x000fc800000006ff */
[----:B------:R1:W3:Y:S01]  /*ac80*/  SYNCS.PHASECHK.TRANS64.TRYWAIT P1, [R12+URZ+0x28c30], R21 ;  /* 0x028c30150c0075a7 */ /* 0x0002e2000802017f */
[----:B------:R-:W-:Y:S05]  /*ac90*/  @!P0 BRA `(.L_x_2670) ;  /* 0x0000000000048947 */ /* 0x000fea0003800000 */
[----:B------:R-:W-:Y:S01]  /*aca0*/  BPT.TRAP 0x1 ;  /* 0x000000040000795c */ /* 0x000fe20000300000 */
.L_x_2670:
[C---:B------:R-:W-:Y:S02]  /*acb0*/  VIADD R0, R2.reuse, 0x22400 ;  /* 0x0002240002007836 */ /* 0x040fe40000000000 */
[----:B0-2---:R-:W-:-:S03]  /*acc0*/  VIADD R3, R2, 0x20400 ;  /* 0x0002040002037836 */ /* 0x005fc60000000000 */
[----:B------:R-:W-:Y:S02]  /*acd0*/  SHF.R.U32.HI R0, RZ, 0x4, R0 ;  /* 0x00000004ff007819 */ /* 0x000fe40000011600 */
[----:B------:R-:W-:Y:S02]  /*ace0*/  SHF.R.U32.HI R3, RZ, 0x4, R3 ;  /* 0x00000004ff037819 */ /* 0x000fe40000011603 */
[----:B------:R-:W-:Y:S02]  /*acf0*/  LOP3.LUT R0, R0, 0x3fff, RZ, 0xc0, !PT ;  /* 0x00003fff00007812 */ /* 0x000fe400078ec0ff */
[----:B------:R-:W-:Y:S02]  /*ad00*/  LOP3.LUT R3, R3, 0x3fff, RZ, 0xc0, !PT ;  /* 0x00003fff03037812 */ /* 0x000fe400078ec0ff */
[----:B------:R-:W-:Y:S01]  /*ad10*/  LOP3.LUT R14, R0, 0x10000, RZ, 0xfc, !PT ;  /* 0x00010000000e7812 */ /* 0x000fe200078efcff */
[----:B---3--:R-:W-:Y:S06]  /*ad20*/  @P1 BRA `(.L_x_2671) ;  /* 0x0000000000081947 */ /* 0x008fec0003800000 */
[----:B------:R-:W0:Y:S02]  /*ad30*/  SYNCS.PHASECHK.TRANS64.TRYWAIT P1, [R12+URZ+0x28c30], R21 ;  /* 0x028c30150c0075a7 */ /* 0x000e24000802017f */
[----:B0-----:R-:W-:Y:S05]  /*ad40*/  @!P1 BRA `(.L_x_2672) ;  /* 0x0000016000ac9947 */ /* 0x001fea0003800000 */
.L_x_2671:
        /* <DEDUP_REMOVED lines=13> */
[C---:B------:R-:W-:Y:S01]  /*ae20*/  IADD3 R10, R4.reuse, 0x2, RZ ;  /* 0x00000002040a7810 */ /* 0x040fe20007ffe0ff */
[----:B------:R-:W-:-:S02]  /*ae30*/  VIADD R8, R4, 0x4 ;  /* 0x0000000404087836 */ /* 0x000fc40000000000 */
[----:B------:R-:W-:Y:S02]  /*ae40*/  IMAD.MOV.U32 R9, RZ, RZ, 0x40000040 ;  /* 0x40000040ff097424 */ /* 0x000fe400078e00ff */
[----:B------:R-:W-:-:S06]  /*ae50*/  IMAD.MOV.U32 R57, RZ, RZ, 0x40000040 ;  /* 0x40000040ff397424 */ /* 0x000fcc00078e00ff */
[----:B------:R-:W-:Y:S01]  /*ae60*/  HGMMA.64x64x16.F32 R24, gdesc[UR4], RZ, !UPT, gsb0 ;  /* 0x00e00000041879f0 */ /* 0x000fe2000c0008ff */
[----:B------:R-:W-:Y:S02]  /*ae70*/  R2UR UR4, R10 ;  /* 0x000000000a0472ca */ /* 0x000fe400000e0000 */
[----:B------:R-:W-:Y:S02]  /*ae80*/  R2UR UR5, R11 ;  /* 0x000000000b0572ca */ /* 0x000fe400000e0000 */
[----:B------:R-:W-:Y:S01]  /*ae90*/  R2UR UR6, R6 ;  /* 0x00000000060672ca */ /* 0x000fe200000e0000 */
[C---:B------:R-:W-:Y:S01]  /*aea0*/  VIADD R6, R56.reuse, 0x4 ;  /* 0x0000000438067836 */ /* 0x040fe20000000000 */
[----:B------:R-:W-:Y:S01]  /*aeb0*/  R2UR UR7, R7 ;  /* 0x00000000070772ca */ /* 0x000fe200000e0000 */
[----:B------:R-:W-:Y:S01]  /*aec0*/  IMAD.MOV.U32 R7, RZ, RZ, 0x40000040 ;  /* 0x40000040ff077424 */ /* 0x000fe200078e00ff */
[----:B------:R-:W-:Y:S01]  /*aed0*/  IADD3 R56, R56, 0x6, RZ ;  /* 0x0000000638387810 */ /* 0x000fe20007ffe0ff */
[----:B------:R-:W-:-:S02]  /*aee0*/  WARPGROUP.DEPBAR.LE gsb0, 0x0 ;  /* 0x00008000000079c5 */ /* 0x000fc40000010000 */
[----:B------:R-:W-:-:S08]  /*aef0*/  WARPGROUP.ARRIVE ;  /* 0x00000000000079c5 */ /* 0x000fd00000000000 */
[----:B------:R-:W-:Y:S01]  /*af00*/  HGMMA.64x64x16.F32 R24, gdesc[UR4], R24, gsb0 ;  /* 0x00e00000041879f0 */ /* 0x000fe20008000818 */
[----:B------:R-:W-:Y:S02]  /*af10*/  R2UR UR4, R8 ;  /* 0x00000000080472ca */ /* 0x000fe400000e0000 */
[----:B------:R-:W-:Y:S02]  /*af20*/  R2UR UR5, R9 ;  /* 0x00000000090572ca */ /* 0x000fe400000e0000 */
        /* <DEDUP_REMOVED lines=17> */
.L_x_2673:
[----:B------:R-:W2:Y:S01]  /*b040*/  LDC R60, c[0x0][0x448] ;  /* 0x00011200ff3c7b82 */ /* 0x000ea20000000800 */
[----:B------:R-:W-:Y:S01]  /*b050*/  ULDC UR4, c[0x0][0x9d8] ;  /* 0x0002760000047ab9 */ /* 0x000fe20000000800 */
[----:B------:R-:W-:Y:S01]  /*b060*/  ULDC.64 UR46, c[0x0][0x9e0] ;  /* 0x00027800002e7ab9 */ /* 0x000fe20000000a00 */
        /* <DEDUP_REMOVED lines=12> */
[----:B------:R-:W-:Y:S01]  /*b130*/  UISETP.GE.AND UP0, UPT, UR47, 0x1, UPT ;  /* 0x000000012f00788c */ /* 0x000fe2000bf06270 */
[----:B------:R4:W0:Y:S01]  /*b140*/  MUFU.TANH R61, R15 ;  /* 0x0000000f003d7308 */ /* 0x0008220000002400 */
[----:B------:R-:W-:Y:S01]  /*b150*/  FMUL.FTZ R36, R36, UR4 ;  /* 0x0000000424247c20 */ /* 0x000fe20008410000 */
[----:B------:R-:W-:Y:S01]  /*b160*/  LOP3.LUT R22, R22, 0xffffff7f, RZ, 0xc0, !PT ;  /* 0xffffff7f16167812 */ /* 0x000fe200078ec0ff */
[----:B------:R-:W-:Y:S01]  /*b170*/  FMUL.FTZ R13, R24, UR4 ;  /* 0x00000004180d7c20 */ /* 0x000fe20008410000 */
[----:B------:R-:W-:Y:S01]  /*b180*/  FMUL.FTZ R0, R26, UR4 ;  /* 0x000000041a007c20 */ /* 0x000fe20008410000 */
[----:B------:R-:W-:Y:S01]  /*b190*/  FMUL.FTZ R40, R40, UR4 ;  /* 0x0000000428287c20 */ /* 0x000fe20008410000 */
[----:B------:R-:W-:Y:S01]  /*b1a0*/  FMUL.FTZ R41, R41, UR4 ;  /* 0x0000000429297c20 */ /* 0x000fe20008410000 */
[----:B------:R-:W-:Y:S01]  /*b1b0*/  FMUL.FTZ R42, R42, UR4 ;  /* 0x000000042a2a7c20 */ /* 0x000fe20008410000 */
[----:B--2---:R-:W-:Y:S01]  /*b1c0*/  ISETP.NE.AND P1, PT, R60, 0x1, PT ;  /* 0x000000013c00780c */ /* 0x004fe20003f25270 */
[----:B----4-:R-:W-:Y:S01]  /*b1d0*/  IMAD.IADD R15, R229, 0x1, R195 ;  /* 0x00000001e50f7824 */ /* 0x010fe200078e02c3 */
[----:B------:R-:W2:Y:S01]  /*b1e0*/  MUFU.TANH R35, R45 ;  /* 0x0000002d00237308 */ /* 0x000ea20000002400 */
[----:B------:R-:W-:Y:S01]  /*b1f0*/  FMUL.FTZ R43, R43, UR4 ;  /* 0x000000042b2b7c20 */ /* 0x000fe20008410000 */
[----:B------:R-:W-:Y:S01]  /*b200*/  FMUL.FTZ R44, R44, UR4 ;  /* 0x000000042c2c7c20 */ /* 0x000fe20008410000 */
[----:B------:R-:W-:-:S02]  /*b210*/  IMAD.MOV.U32 R34, RZ, RZ, R15 ;  /* 0x000000ffff227224 */ /* 0x000fc400078e000f */
[----:B------:R-:W-:Y:S01]  /*b220*/  FMUL.FTZ R46, R46, UR4 ;  /* 0x000000042e2e7c20 */ /* 0x000fe20008410000 */
[----:B------:R-:W-:Y:S01]  /*b230*/  FMUL.FTZ R26, R50, UR4 ;  /* 0x00000004321a7c20 */ /* 0x000fe20008410000 */
[----:B------:R-:W-:Y:S01]  /*b240*/  FMUL.FTZ R24, R51, UR4 ;  /* 0x0000000433187c20 */ /* 0x000fe20008410000 */
[----:B------:R-:W-:Y:S01]  /*b250*/  FMUL.FTZ R52, R52, UR4 ;  /* 0x0000000434347c20 */ /* 0x000fe20008410000 */
[----:B------:R4:W0:Y:S01]  /*b260*/  MUFU.TANH R56, R25 ;  /* 0x0000001900387308 */ /* 0x0008220000002400 */
[----:B------:R-:W-:Y:S01]  /*b270*/  FMUL.FTZ R53, R53, UR4 ;  /* 0x0000000435357c20 */ /* 0x000fe20008410000 */
[----:B------:R-:W-:Y:S01]  /*b280*/  FMUL.FTZ R49, R49, UR4 ;  /* 0x0000000431317c20 */ /* 0x000fe20008410000 */
[----:B------:R-:W5:Y:S01]  /*b290*/  @P1 LDC R30, c[0x0][0x44c] ;  /* 0x00011300ff1e1b82 */ /* 0x000f620000000800 */
[----:B------:R-:W-:Y:S01]  /*b2a0*/  @P1 LOP3.LUT R22, R22, 0x80, RZ, 0xfc, !PT ;  /* 0x0000008016161812 */ /* 0x000fe200078efcff */
[----:B------:R-:W-:Y:S01]  /*b2b0*/  FMUL.FTZ R48, R48, UR4 ;  /* 0x0000000430307c20 */ /* 0x000fe20008410000 */
[----:B------:R-:W-:Y:S01]  /*b2c0*/  ULDC UR45, c[0x0][0x9dc] ;  /* 0x00027700002d7ab9 */ /* 0x000fe20000000800 */
[----:B------:R-:W-:Y:S01]  /*b2d0*/  UP2UR UR48, UPR, URZ, 0x1 ;  /* 0x000000013f307883 */ /* 0x000fe20008000000 */
[----:B------:R1:W0:Y:S01]  /*b2e0*/  MUFU.TANH R67, R28 ;  /* 0x0000001c00437308 */ /* 0x0002220000002400 */
[----:B----4-:R-:W-:Y:S01]  /*b2f0*/  FMUL.FTZ R25, R31, UR4 ;  /* 0x000000041f197c20 */ /* 0x010fe20008410000 */
[----:B------:R-:W-:Y:S01]  /*b300*/  FMUL.FTZ R31, R38, UR4 ;  /* 0x00000004261f7c20 */ /* 0x000fe20008410000 */
[----:B------:R-:W4:Y:S01]  /*b310*/  @P1 LDC R37, c[0x0][0x450] ;  /* 0x00011400ff251b82 */ /* 0x000f220000000800 */
[----:B------:R-:W-:-:S04]  /*b320*/  ULOP3.LUT UR45, URZ, UR45, URZ, 0x33, !UPT ;  /* 0x0000002d3f2d7292 */ /* 0x000fc8000f8e333f */
[----:B------:R3:W0:Y:S01]  /*b330*/  MUFU.TANH R65, R29 ;  /* 0x0000001d00417308 */ /* 0x0006220000002400 */
[----:B-1----:R-:W-:-:S07]  /*b340*/  FMUL.FTZ R28, R47, UR4 ;  /* 0x000000042f1c7c20 */ /* 0x002fce0008410000 */
[----:B------:R1:W0:Y:S01]  /*b350*/  MUFU.TANH R63, R32 ;  /* 0x00000020003f7308 */ /* 0x0002220000002400 */
[----:B---3--:R-:W-:Y:S01]  /*b360*/  FMUL.FTZ R29, R39, UR4 ;  /* 0x00000004271d7c20 */ /* 0x008fe20008410000 */
[----:B-----5:R-:W-:-:S04]  /*b370*/  @P1 IMAD.HI.U32 R30, R15, R30, RZ ;  /* 0x0000001e0f1e1227 */ /* 0x020fc800078e00ff */
[----:B------:R-:W-:Y:S02]  /*b380*/  IMAD.MOV.U32 R15, RZ, RZ, -0x40 ;  /* 0xffffffc0ff0f7424 */ /* 0x000fe400078e00ff */
[----:B------:R3:W0:Y:S01]  /*b390*/  MUFU.TANH R59, R36 ;  /* 0x00000024003b7308 */ /* 0x0006220000002400 */
[----:B-1----:R-:W-:Y:S01]  /*b3a0*/  FMUL.FTZ R32, R54, UR4 ;  /* 0x0000000436207c20 */ /* 0x002fe20008410000 */
[----:B----4-:R-:W-:Y:S01]  /*b3b0*/  @P1 SHF.R.U32.HI R34, RZ, R37, R30 ;  /* 0x00000025ff221219 */ /* 0x010fe2000001161e */
[----:B------:R-:W-:Y:S01]  /*b3c0*/  VIADD R30, R12, 0x28c40 ;  /* 0x00028c400c1e7836 */ /* 0x000fe20000000000 */
[----:B------:R-:W-:Y:S01]  /*b3d0*/  PLOP3.LUT P1, PT, PT, PT, UP0, 0x40, 0x0 ;  /* 0x000000000000781c */ /* 0x000fe20003f2e808 */
[----:B------:R-:W-:Y:S02]  /*b3e0*/  IMAD R15, R168, R15, 0x41 ;  /* 0x00000041a80f7424 */ /* 0x000fe400078e020f */
[----:B------:R-:W1:Y:S01]  /*b3f0*/  SHFL.IDX PT, R45, R34, RZ, 0x1c1f ;  /* 0x001c1fff222d7589 */ /* 0x000e6200000e0000 */
[----:B------:R-:W-:Y:S01]  /*b400*/  PRMT R30, R187, 0x654, R30 ;  /* 0x00000654bb1e7816 */ /* 0x000fe2000000001e */
[----:B------:R-:W4:Y:S01]  /*b410*/  MUFU.TANH R58, R43 ;  /* 0x0000002b003a7308 */ /* 0x000f220000002400 */
[----:B---3--:R-:W-:-:S02]  /*b420*/  IADD3 R36, -R185, R15, R184 ;  /* 0x0000000fb9247210 */ /* 0x008fc40007ffe1b8 */
[----:B------:R3:W-:Y:S03]  /*b430*/  SYNCS.ARRIVE.TRANS64.RED.A1T0 RZ, [R30+URZ], RZ ;  /* 0x000000ff1eff79a7 */ /* 0x0007e6000810043f */
[----:B------:R-:W-:Y:S02]  /*b440*/  IMAD.IADD R36, R36, 0x1, -R23 ;  /* 0x0000000124247824 */ /* 0x000fe400078e0a17 */
[----:B------:R-:W0:Y:S02]  /*b450*/  MUFU.TANH R13, R13 ;  /* 0x0000000d000d7308 */ /* 0x000e240000002400 */
[C---:B------:R-:W-:Y:S02]  /*b460*/  VIADD R50, R36.reuse, UR46 ;  /* 0x0000002e24327c36 */ /* 0x040fe40008000000 */
[----:B---3--:R-:W-:Y:S01]  /*b470*/  FMUL.FTZ R30, R55, UR4 ;  /* 0x00000004371e7c20 */ /* 0x008fe20008410000 */
[----:B------:R-:W-:Y:S01]  /*b480*/  IADD3 R54, R36, UR45, RZ ;  /* 0x0000002d24367c10 */ /* 0x000fe2000fffe0ff */
[----:B------:R-:W-:-:S02]  /*b490*/  VIADD R55, R15, 0xffffffff ;  /* 0xffffffff0f377836 */ /* 0x000fc40000000000 */
[----:B------:R-:W3:Y:S02]  /*b4a0*/  MUFU.TANH R0, R0 ;  /* 0x0000000000007308 */ /* 0x000ee40000002400 */
[----:B-1----:R-:W-:-:S06]  /*b4b0*/  IMAD.IADD R37, R54, 0x1, R45 ;  /* 0x0000000136257824 */ /* 0x002fcc00078e022d */
[----:B------:R-:W1:Y:S08]  /*b4c0*/  MUFU.TANH R3, R3 ;  /* 0x0000000300037308 */ /* 0x000e700000002400 */
        /* <DEDUP_REMOVED lines=19> */
[----:B------:R5:W0:Y:S02]  /*b600*/  MUFU.TANH R39, R48 ;  /* 0x0000003000277308 */ /* 0x000a240000002400 */
[----:B-----5:R-:W-:-:S04]  /*b610*/  LEA R48, R168, 0xffffffc0, 0x6 ;  /* 0xffffffc0a8307811 */ /* 0x020fc800078e30ff */
[----:B------:R-:W-:-:S04]  /*b620*/  IADD3 R47, -R185, R184, -R48 ;  /* 0x000000b8b92f7210 */ /* 0x000fc80007ffe930 */
[----:B------:R-:W-:Y:S01]  /*b630*/  VIADDMNMX R36, R45, R50, R47, PT ;  /* 0x000000322d247246 */ /* 0x000fe2000380012f */
[----:B01234-:R-:W-:Y:S06]  /*b640*/  @P1 BRA `(.L_x_2674) ;  /* 0x0000000000581947 */ /* 0x01ffec0003800000 */
[----:B------:R-:W-:Y:S01]  /*b650*/  IADD3 R15, -R23, R184, R45 ;  /* 0x000000b8170f7210 */ /* 0x000fe20007ffe12d */
[----:B------:R-:W-:Y:S03]  /*b660*/  BSSY B0, `(.L_x_2675) ;  /* 0x0000010000007945 */ /* 0x000fe60003800000 */
[----:B------:R-:W-:-:S13]  /*b670*/  ISETP.GT.AND P1, PT, R15, -0x1, PT ;  /* 0xffffffff0f00780c */ /* 0x000fda0003f24270 */
[----:B------:R-:W-:Y:S05]  /*b680*/  @P1 BRA `(.L_x_2676) ;  /* 0x0000000000201947 */ /* 0x000fea0003800000 */
[----:B------:R-:W-:Y:S01]  /*b690*/  UISETP.NE.AND UP0, UPT, UR47, 0x1, UPT ;  /* 0x000000012f00788c */ /* 0x000fe2000bf05270 */
[----:B------:R-:W-:-:S05]  /*b6a0*/  LOP3.LUT R15, RZ, R15, RZ, 0x33, !PT ;  /* 0x0000000fff0f7212 */ /* 0x000fca00078e33ff */
[----:B------:R-:W-:-:S05]  /*b6b0*/  PLOP3.LUT P1, PT, PT, PT, UP0, 0x80, 0x0 ;  /* 0x000000000000781c */ /* 0x000fca0003f2f008 */
[----:B------:R-:W-:-:S08]  /*b6c0*/  @UP0 ULDC.64 UR4, c[0x0][0x9e8] ;  /* 0x00027a0000040ab9 */ /* 0x000fd00000000a00 */
[----:B------:R-:W-:-:S05]  /*b6d0*/  @P1 IMAD.HI.U32 R38, R15, UR4, RZ ;  /* 0x000000040f261c27 */ /* 0x000fca000f8e00ff */
[----:B------:R-:W-:-:S04]  /*b6e0*/  @P1 SHF.R.U32.HI R15, RZ, UR5, R38 ;  /* 0x00000005ff0f1c19 */ /* 0x000fc80008011626 */
[----:B------:R-:W-:Y:S01]  /*b6f0*/  LOP3.LUT R15, RZ, R15, RZ, 0x33, !PT ;  /* 0x0000000fff0f7212 */ /* 0x000fe200078e33ff */
[----:B------:R-:W-:Y:S06]  /*b700*/  BRA `(.L_x_2677) ;  /* 0x0000000000147947 */ /* 0x000fec0003800000 */
.L_x_2676:
[----:B------:R-:W-:-:S06]  /*b710*/  UISETP.NE.AND UP0, UPT, UR47, 0x1, UPT ;  /* 0x000000012f00788c */ /* 0x000fcc000bf05270 */
[----:B------:R-:W-:-:S05]  /*b720*/  PLOP3.LUT P1, PT, PT, PT, UP0, 0x80, 0x0 ;  /* 0x000000000000781c */ /* 0x000fca0003f2f008 */
[----:B------:R-:W-:-:S08]  /*b730*/  @UP0 ULDC.64 UR4, c[0x0][0x9e8] ;  /* 0x00027a0000040ab9 */ /* 0x000fd00000000a00 */
[----:B------:R-:W-:-:S05]  /*b740*/  @P1 IMAD.HI.U32 R38, R15, UR4, RZ ;  /* 0x000000040f261c27 */ /* 0x000fca000f8e00ff */
[----:B------:R-:W-:-:S07]  /*b750*/  @P1 SHF.R.U32.HI R15, RZ, UR5, R38 ;  /* 0x00000005ff0f1c19 */ /* 0x000fce0008011626 */
.L_x_2677:
[----:B------:R-:W-:Y:S05]  /*b760*/  BSYNC B0 ;  /* 0x0000000000007941 */ /* 0x000fea0003800000 */
.L_x_2675:
[----:B------:R-:W-:-:S04]  /*b770*/  IMAD R38, R15, UR47, -R48 ;  /* 0x0000002f0f267c24 */ /* 0x000fc8000f8e0a30 */
[----:B------:R-:W-:-:S05]  /*b780*/  IMAD.IADD R38, R38, 0x1, -R185 ;  /* 0x0000000126267824 */ /* 0x000fca00078e0ab9 */
[----:B------:R-:W-:Y:S02]  /*b790*/  VIMNMX R37, R37, R38, !PT ;  /* 0x0000002625257248 */ /* 0x000fe40007fe0100 */
[----:B------:R-:W-:-:S07]  /*b7a0*/  VIADDMNMX R36, R38, UR47, R36, PT ;  /* 0x0000002f26247c46 */ /* 0x000fce000b800124 */
.L_x_2674:
[C---:B------:R-:W-:Y:S01]  /*b7b0*/  ISETP.GE.AND P1, PT, R55.reuse, 0x2, PT ;  /* 0x000000023700780c */ /* 0x040fe20003f26270 */
[----:B------:R-:W-:Y:S01]  /*b7c0*/  UISETP.NE.AND UP0, UPT, UR48, URZ, UPT ;  /* 0x0000003f3000728c */ /* 0x000fe2000bf05270 */
[----:B------:R-:W-:Y:S02]  /*b7d0*/  ISETP.GE.AND P5, PT, R55, 0xa, PT ;  /* 0x0000000a3700780c */ /* 0x000fe40003fa6270 */
[----:B------:R-:W-:Y:S02]  /*b7e0*/  ISETP.GT.AND P3, PT, R37, 0x1, !P1 ;  /* 0x000000012500780c */ /* 0x000fe40004f64270 */
[----:B------:R-:W-:Y:S02]  /*b7f0*/  ISETP.GE.AND P2, PT, R55, 0x9, PT ;  /* 0x000000093700780c */ /* 0x000fe40003f46270 */
[----:B------:R-:W-:Y:S02]  /*b800*/  ISETP.LT.OR P3, PT, R36, 0x2, P3 ;  /* 0x000000022400780c */ /* 0x000fe40001f61670 */
[----:B------:R-:W-:-:S02]  /*b810*/  ISETP.GT.AND P4, PT, R37, 0x8, !P2 ;  /* 0x000000082500780c */ /* 0x000fc40005784270 */
[----:B------:R-:W-:Y:S02]  /*b820*/  FSEL R75, R56, -INF , !P3 ;  /* 0xff800000384b7808 */ /* 0x000fe40005800000 */
[----:B------:R-:W-:Y:S02]  /*b830*/  ISETP.GT.AND P3, PT, R37, 0x9, !P5 ;  /* 0x000000092500780c */ /* 0x000fe40006f64270 */
[----:B------:R-:W-:Y:S02]  /*b840*/  P2R R56, PR, RZ, 0x20 ;  /* 0x00000020ff387803 */ /* 0x000fe40000000000 */
[----:B------:R-:W-:Y:S02]  /*b850*/  ISETP.LT.OR P3, PT, R36, 0xa, P3 ;  /* 0x0000000a2400780c */ /* 0x000fe40001f61670 */
[----:B------:R-:W-:Y:S02]  /*b860*/  ISETP.GE.AND P5, PT, R55, 0x11, PT ;  /* 0x000000113700780c */ /* 0x000fe40003fa6270 */
[----:B------:R-:W-:-:S02]  /*b870*/  FSEL R65, R65, -INF , !P3 ;  /* 0xff80000041417808 */ /* 0x000fc40005800000 */
[C---:B------:R-:W-:Y:S02]  /*b880*/  ISETP.LT.OR P4, PT, R36.reuse, 0x9, P4 ;  /* 0x000000092400780c */ /* 0x040fe40002781670 */
[----:B------:R-:W-:Y:S02]  /*b890*/  ISETP.GT.AND P3, PT, R37, 0x10, !P5 ;  /* 0x000000102500780c */ /* 0x000fe40006f64270 */
[----:B------:R-:W-:Y:S02]  /*b8a0*/  FSEL R67, R67, -INF , !P4 ;  /* 0xff80000043437808 */ /* 0x000fe40006000000 */
        /* <DEDUP_REMOVED lines=11> */
[----:B------:R-:W-:Y:S02]  /*b960*/  ISETP.GE.AND P4, PT, R55, 0x1a, PT ;  /* 0x0000001a3700780c */ /* 0x000fe40003f86270 */
[----:B------:R-:W-:Y:S02]  /*b970*/  FSEL R59, R59, -INF , !P3 ;  /* 0xff8000003b3b7808 */ /* 0x000fe40005800000 */
[----:B------:R-:W-:Y:S02]  /*b980*/  ISETP.GT.AND P3, PT, R37, 0x19, !P4 ;  /* 0x000000192500780c */ /* 0x000fe40006764270 */
[----:B------:R-:W-:-:S02]  /*b990*/  P2R R66, PR, RZ, 0x10 ;  /* 0x00000010ff427803 */ /* 0x000fc40000000000 */
[C---:B------:R-:W-:Y:S02]  /*b9a0*/  ISETP.LT.OR P3, PT, R36.reuse, 0x1a, P3 ;  /* 0x0000001a2400780c */ /* 0x040fe40001f61670 */
        /* <DEDUP_REMOVED lines=27> */
[C---:B------:R-:W-:Y:S02]  /*bb60*/  ISETP.GE.AND P3, PT, R55.reuse, 0x32, PT ;  /* 0x000000323700780c */ /* 0x040fe40003f66270 */
[----:B------:R-:W-:-:S02]  /*bb70*/  ISETP.GE.AND P6, PT, R55, 0x1, PT ;  /* 0x000000013700780c */ /* 0x000fc40003fc6270 */
[----:B------:R-:W-:Y:S02]  /*bb80*/  ISETP.GT.AND P4, PT, R37, 0x31, !P3 ;  /* 0x000000312500780c */ /* 0x000fe40005f84270 */
[----:B------:R-:W-:Y:S02]  /*bb90*/  P2R R40, PR, RZ, 0x40 ;  /* 0x00000040ff287803 */ /* 0x000fe40000000000 */
[----:B------:R-:W-:-:S04]  /*bba0*/  ISETP.LT.OR P4, PT, R36, 0x32, P4 ;  /* 0x000000322400780c */ /* 0x000fc80002781670 */
[----:B------:R-:W-:Y:S02]  /*bbb0*/  FSEL R15, R43, -INF , !P4 ;  /* 0xff8000002b0f7808 */ /* 0x000fe40006000000 */
[----:B------:R-:W-:-:S04]  /*bbc0*/  ISETP.GE.AND P4, PT, R55, 0x39, PT ;  /* 0x000000393700780c */ /* 0x000fc80003f86270 */
[----:B------:R-:W-:-:S04]  /*bbd0*/  ISETP.GT.AND P5, PT, R37, 0x38, !P4 ;  /* 0x000000382500780c */ /* 0x000fc800067a4270 */
[----:B------:R-:W-:-:S04]  /*bbe0*/  ISETP.LT.OR P5, PT, R36, 0x39, P5 ;  /* 0x000000392400780c */ /* 0x000fc80002fa1670 */
[----:B------:R-:W-:Y:S02]  /*bbf0*/  FSEL R35, R52, -INF , !P5 ;  /* 0xff80000034237808 */ /* 0x000fe40006800000 */
[----:B------:R-:W-:Y:S02]  /*bc00*/  ISETP.GT.AND P5, PT, R37, RZ, !P6 ;  /* 0x000000ff2500720c */ /* 0x000fe400077a4270 */
[----:B------:R-:W-:Y:S02]  /*bc10*/  ISETP.GE.AND P6, PT, R55, 0x3a, PT ;  /* 0x0000003a3700780c */ /* 0x000fe40003fc6270 */
[----:B------:R-:W-:-:S04]  /*bc20*/  ISETP.LT.OR P5, PT, R36, 0x1, P5 ;  /* 0x000000012400780c */ /* 0x000fc80002fa1670 */
[----:B------:R-:W-:Y:S02]  /*bc30*/  FSEL R71, R13, -INF , !P5 ;  /* 0xff8000000d477808 */ /* 0x000fe40006800000 */
[----:B------:R-:W-:Y:S01]  /*bc40*/  ISETP.GT.AND P5, PT, R37, 0x39, !P6 ;  /* 0x000000392500780c */ /* 0x000fe200077a4270 */
[----:B------:R-:W0:Y:S03]  /*bc50*/  SHFL.IDX PT, R13, R34, 0x1, 0x1c1f ;  /* 0x003c1f00220d7f89 */ /* 0x000e2600000e0000 */
[----:B------:R-:W-:-:S04]  /*bc60*/  ISETP.LT.OR P5, PT, R36, 0x3a, P5 ;  /* 0x0000003a2400780c */ /* 0x000fc80002fa1670 */
[----:B------:R-:W-:Y:S02]  /*bc70*/  FSEL R37, R53, -INF , !P5 ;  /* 0xff80000035257808 */ /* 0x000fe40006800000 */
[----:B------:R-:W-:Y:S02]  /*bc80*/  PLOP3.LUT P5, PT, PT, PT, UP0, 0x40, 0x0 ;  /* 0x000000000000781c */ /* 0x000fe40003fae808 */
[----:B0-----:R-:W-:Y:S01]  /*bc90*/  VIADDMNMX R36, R13, R50, R47, PT ;  /* 0x000000320d247246 */ /* 0x001fe2000380012f */
[----:B------:R-:W-:-:S10]  /*bca0*/  IMAD.IADD R38, R54, 0x1, R13 ;  /* 0x0000000136267824 */ /* 0x000fd400078e020d */
[----:B------:R-:W-:Y:S05]  /*bcb0*/  @P5 BRA `(.L_x_2678) ;  /* 0x0000000000605947 */ /* 0x000fea0003800000 */
        /* <DEDUP_REMOVED lines=8> */
[----:B------:R-:W-:Y:S01]  /*bd40*/  @P5 IMAD.HI.U32 R34, R13, UR4, RZ ;  /* 0x000000040d225c27 */ /* 0x000fe2000f8e00ff */
[----:B------:R-:W-:-:S13]  /*bd50*/  PLOP3.LUT P5, PT, PT, PT, UP0, 0x80, 0x0 ;  /* 0x000000000000781c */ /* 0x000fda0003faf008 */
[----:B------:R-:W-:-:S04]  /*bd60*/  @P5 SHF.R.U32.HI R13, RZ, UR5, R34 ;  /* 0x00000005ff0d5c19 */ /* 0x000fc80008011622 */
[----:B------:R-:W-:Y:S01]  /*bd70*/  LOP3.LUT R13, RZ, R13, RZ, 0x33, !PT ;  /* 0x0000000dff0d7212 */ /* 0x000fe200078e33ff */
[----:B------:R-:W-:Y:S06]  /*bd80*/  BRA `(.L_x_2681) ;  /* 0x0000000000187947 */ /* 0x000fec0003800000 */
.L_x_2680:
[----:B------:R-:W-:-:S06]  /*bd90*/  UISETP.NE.AND UP0, UPT, UR47, 0x1, UPT ;  /* 0x000000012f00788c */ /* 0x000fcc000bf05270 */
[----:B------:R-:W-:-:S05]  /*bda0*/  PLOP3.LUT P5, PT, PT, PT, UP0, 0x80, 0x0 ;  /* 0x000000000000781c */ /* 0x000fca0003faf008 */
[----:B------:R-:W-:-:S08]  /*bdb0*/  @UP0 ULDC.64 UR4, c[0x0][0x9e8] ;  /* 0x00027a0000040ab9 */ /* 0x000fd00000000a00 */
[----:B------:R-:W-:Y:S01]  /*bdc0*/  @P5 IMAD.HI.U32 R34, R13, UR4, RZ ;  /* 0x000000040d225c27 */ /* 0x000fe2000f8e00ff */
[----:B------:R-:W-:-:S13]  /*bdd0*/  PLOP3.LUT P5, PT, PT, PT, UP0, 0x80, 0x0 ;  /* 0x000000000000781c */ /* 0x000fda0003faf008 */
[----:B------:R-:W-:-:S07]  /*bde0*/  @P5 SHF.R.U32.HI R13, RZ, UR5, R34 ;  /* 0x00000005ff0d5c19 */ /* 0x000fce0008011622 */
.L_x_2681:
[----:B------:R-:W-:Y:S05]  /*bdf0*/  BSYNC B0 ;  /* 0x0000000000007941 */ /* 0x000fea0003800000 */
.L_x_2679:
[----:B------:R-:W-:-:S04]  /*be00*/  IMAD R34, R13, UR47, -R48 ;  /* 0x0000002f0d227c24 */ /* 0x000fc8000f8e0a30 */
[----:B------:R-:W-:-:S05]  /*be10*/  IMAD.IADD R13, R34, 0x1, -R185 ;  /* 0x00000001220d7824 */ /* 0x000fca00078e0ab9 */
[----:B------:R-:W-:Y:S02]  /*be20*/  VIMNMX R38, R38, R13, !PT ;  /* 0x0000000d26267248 */ /* 0x000fe40007fe0100 */
[----:B------:R-:W-:-:S07]  /*be30*/  VIADDMNMX R36, R13, UR47, R36, PT ;  /* 0x0000002f0d247c46 */ /* 0x000fce000b800124 */
.L_x_2678:
[----:B------:R-:W-:Y:S01]  /*be40*/  BAR.SYNC.DEFER_BLOCKING 0xf, 0x100 ;  /* 0x03c4000000007b1d */ /* 0x000fe20000010000 */
[C---:B------:R-:W-:Y:S02]  /*be50*/  ISETP.GT.AND P1, PT, R38.reuse, 0x1, !P1 ;  /* 0x000000012600780c */ /* 0x040fe40004f24270 */
[----:B------:R-:W-:Y:S02]  /*be60*/  ISETP.GT.AND P2, PT, R38, 0x8, !P2 ;  /* 0x000000082600780c */ /* 0x000fe40005744270 */
[C---:B------:R-:W-:Y:S01]  /*be70*/  ISETP.LT.OR P1, PT, R36.reuse, 0x2, P1 ;  /* 0x000000022400780c */ /* 0x040fe20000f21670 */
[----:B------:R-:W-:Y:S01]  /*be80*/  ULDC UR4, c[0x0][0x988] ;  /* 0x0002620000047ab9 */ /* 0x000fe20000000800 */
[----:B------:R-:W-:Y:S02]  /*be90*/  ISETP.LT.OR P2, PT, R36, 0x9, P2 ;  /* 0x000000092400780c */ /* 0x000fe40001741670 */
[----:B------:R-:W-:Y:S02]  /*bea0*/  FSEL R53, R3, -INF , !P1 ;  /* 0xff80000003357808 */ /* 0x000fe40004800000 */
[----:B------:R-:W-:-:S02]  /*beb0*/  ISETP.NE.AND P1, PT, R56, RZ, PT ;  /* 0x000000ff3800720c */ /* 0x000fc40003f25270 */
[----:B------:R-:W-:Y:S02]  /*bec0*/  FSEL R55, R20, -INF , !P2 ;  /* 0xff80000014377808 */ /* 0x000fe40005000000 */
        /* <DEDUP_REMOVED lines=25> */
[----:B------:R-:W-:Y:S02]  /*c060*/  FSEL R31, R31, -INF , !P1 ;  /* 0xff8000001f1f7808 */ /* 0x000fe40004800000 */
[----:B------:R-:W-:Y:S02]  /*c070*/  ISETP.NE.AND P1, PT, R66, RZ, PT ;  /* 0x000000ff4200720c */ /* 0x000fe40003f25270 */
[----:B------:R-:W-:Y:S02]  /*c080*/  FMNMX.FTZ R20, R39, R20, !PT ;  /* 0x0000001427147209 */ /* 0x000fe40007810000 */
[----:B------:R-:W-:-:S02]  /*c090*/  ISETP.GT.AND P1, PT, R38, 0x19, !P1 ;  /* 0x000000192600780c */ /* 0x000fc40004f24270 */
[----:B------:R-:W-:Y:S02]  /*c0a0*/  FMNMX.FTZ R20, R15, R20, !PT ;  /* 0x000000140f147209 */ /* 0x000fe40007810000 */
[----:B------:R-:W-:Y:S02]  /*c0b0*/  ISETP.LT.OR P1, PT, R36, 0x1a, P1 ;  /* 0x0000001a2400780c */ /* 0x000fe40000f21670 */
[----:B------:R-:W-:Y:S02]  /*c0c0*/  ISETP.NE.AND P2, PT, R69, RZ, PT ;  /* 0x000000ff4500720c */ /* 0x000fe40003f45270 */
[----:B------:R-:W-:Y:S02]  /*c0d0*/  FSEL R29, R29, -INF , !P1 ;  /* 0xff8000001d1d7808 */ /* 0x000fe40004800000 */
[----:B------:R-:W-:Y:S02]  /*c0e0*/  ISETP.NE.AND P1, PT, R68, RZ, PT ;  /* 0x000000ff4400720c */ /* 0x000fe40003f25270 */
[----:B------:R-:W-:-:S02]  /*c0f0*/  FMNMX.FTZ R20, R35, R20, !PT ;  /* 0x0000001423147209 */ /* 0x000fc40007810000 */
[----:B------:R-:W-:Y:S02]  /*c100*/  ISETP.GT.AND P1, PT, R38, 0x20, !P1 ;  /* 0x000000202600780c */ /* 0x000fe40004f24270 */
[----:B------:R-:W-:Y:S02]  /*c110*/  ISETP.NE.AND P5, PT, R40, RZ, PT ;  /* 0x000000ff2800720c */ /* 0x000fe40003fa5270 */
[----:B------:R-:W-:Y:S02]  /*c120*/  ISETP.LT.OR P1, PT, R36, 0x21, P1 ;  /* 0x000000212400780c */ /* 0x000fe40000f21670 */
[----:B------:R-:W-:Y:S02]  /*c130*/  FMNMX.FTZ R40, R37, R20, !PT ;  /* 0x0000001425287209 */ /* 0x000fe40007810000 */
[----:B------:R-:W-:Y:S02]  /*c140*/  FSEL R3, R42, -INF , !P1 ;  /* 0xff8000002a037808 */ /* 0x000fe40004800000 */
[----:B------:R-:W-:Y:S01]  /*c150*/  ISETP.GT.AND P1, PT, R38, 0x21, !P2 ;  /* 0x000000212600780c */ /* 0x000fe20005724270 */
[----:B------:R-:W0:Y:S01]  /*c160*/  SHFL.BFLY PT, R13, R40, 0x2, 0x1f ;  /* 0x0c401f00280d7f89 */ /* 0x000e2200000e0000 */
[----:B------:R-:W-:-:S02]  /*c170*/  ISETP.NE.AND P2, PT, R44, RZ, PT ;  /* 0x000000ff2c00720c */ /* 0x000fc40003f45270 */
[----:B------:R-:W-:Y:S02]  /*c180*/  ISETP.LT.OR P1, PT, R36, 0x22, P1 ;  /* 0x000000222400780c */ /* 0x000fe40000f21670 */
[----:B------:R-:W-:Y:S02]  /*c190*/  ISETP.GT.AND P3, PT, R38, 0x31, !P3 ;  /* 0x000000312600780c */ /* 0x000fe40005f64270 */
[----:B------:R-:W-:Y:S02]  /*c1a0*/  FSEL R27, R58, -INF , !P1 ;  /* 0xff8000003a1b7808 */ /* 0x000fe40004800000 */
[----:B------:R-:W-:Y:S02]  /*c1b0*/  ISETP.NE.AND P1, PT, R70, RZ, PT ;  /* 0x000000ff4600720c */ /* 0x000fe40003f25270 */
[C---:B------:R-:W-:Y:S02]  /*c1c0*/  ISETP.GT.AND P4, PT, R38.reuse, 0x38, !P4 ;  /* 0x000000382600780c */ /* 0x040fe40006784270 */
[----:B------:R-:W-:-:S02]  /*c1d0*/  ISETP.GT.AND P1, PT, R38, 0x28, !P1 ;  /* 0x000000282600780c */ /* 0x000fc40004f24270 */
[----:B------:R-:W-:Y:S02]  /*c1e0*/  ISETP.GT.AND P6, PT, R38, 0x39, !P6 ;  /* 0x000000392600780c */ /* 0x000fe400077c4270 */
[C---:B------:R-:W-:Y:S02]  /*c1f0*/  ISETP.LT.OR P1, PT, R36.reuse, 0x29, P1 ;  /* 0x000000292400780c */ /* 0x040fe40000f21670 */
[----:B------:R-:W-:Y:S02]  /*c200*/  ISETP.LT.OR P3, PT, R36, 0x32, P3 ;  /* 0x000000322400780c */ /* 0x000fe40001f61670 */
[----:B------:R-:W-:Y:S02]  /*c210*/  FSEL R25, R46, -INF , !P1 ;  /* 0xff8000002e197808 */ /* 0x000fe40004800000 */
[----:B------:R-:W-:Y:S02]  /*c220*/  ISETP.GT.AND P1, PT, R38, RZ, !P5 ;  /* 0x000000ff2600720c */ /* 0x000fe40006f24270 */
[----:B0-----:R-:W-:-:S02]  /*c230*/  FMNMX.FTZ R42, R40, R13, !PT ;  /* 0x0000000d282a7209 */ /* 0x001fc40007810000 */
[----:B------:R-:W-:Y:S02]  /*c240*/  ISETP.LT.OR P1, PT, R36, 0x1, P1 ;  /* 0x000000012400780c */ /* 0x000fe40000f21670 */
[----:B------:R-:W-:Y:S01]  /*c250*/  ISETP.NE.AND P5, PT, R72, RZ, PT ;  /* 0x000000ff4800720c */ /* 0x000fe20003fa5270 */
[----:B------:R-:W0:Y:S01]  /*c260*/  SHFL.BFLY PT, R13, R42, 0x1, 0x1f ;  /* 0x0c201f002a0d7f89 */ /* 0x000e2200000e0000 */
[----:B------:R-:W-:Y:S02]  /*c270*/  FSEL R0, R0, -INF , !P1 ;  /* 0xff80000000007808 */ /* 0x000fe40004800000 */
[----:B------:R-:W-:Y:S02]  /*c280*/  ISETP.GT.AND P1, PT, R38, 0x29, !P2 ;  /* 0x000000292600780c */ /* 0x000fe40005724270 */
[----:B------:R-:W-:Y:S02]  /*c290*/  FMNMX.FTZ R20, R0, R53, !PT ;  /* 0x0000003500147209 */ /* 0x000fe40007810000 */
[----:B------:R-:W-:-:S02]  /*c2a0*/  ISETP.LT.OR P1, PT, R36, 0x2a, P1 ;  /* 0x0000002a2400780c */ /* 0x000fc40000f21670 */
[----:B------:R-:W-:Y:S02]  /*c2b0*/  FMNMX.FTZ R20, R55, R20, !PT ;  /* 0x0000001437147209 */ /* 0x000fe40007810000 */
[----:B------:R-:W-:Y:S02]  /*c2c0*/  FSEL R69, R28, -INF , !P1 ;  /* 0xff8000001c457808 */ /* 0x000fe40004800000 */
[----:B------:R-:W-:Y:S02]  /*c2d0*/  FMNMX.FTZ R20, R47, R20, !PT ;  /* 0x000000142f147209 */ /* 0x000fe40007810000 */
[----:B------:R-:W-:Y:S02]  /*c2e0*/  ISETP.GT.AND P2, PT, R38, 0x30, !P5 ;  /* 0x000000302600780c */ /* 0x000fe40006f44270 */
[----:B------:R-:W-:Y:S02]  /*c2f0*/  FMNMX.FTZ R20, R43, R20, !PT ;  /* 0x000000142b147209 */ /* 0x000fe40007810000 */
[----:B------:R-:W-:-:S02]  /*c300*/  ISETP.LT.OR P2, PT, R36, 0x31, P2 ;  /* 0x000000312400780c */ /* 0x000fc40001741670 */
[----:B------:R-:W-:Y:S01]  /*c310*/  FMNMX.FTZ R34, R33, R20, !PT ;  /* 0x0000001421227209 */ /* 0x000fe20007810000 */
[----:B------:R-:W-:Y:S01]  /*c320*/  IMAD.U32 R20, RZ, RZ, UR4 ;  /* 0x00000004ff147e24 */ /* 0x000fe2000f8e00ff */
[----:B------:R-:W-:Y:S02]  /*c330*/  ISETP.LT.OR P4, PT, R36, 0x39, P4 ;  /* 0x000000392400780c */ /* 0x000fe40002781670 */
[----:B------:R-:W-:Y:S02]  /*c340*/  FMNMX.FTZ R34, R31, R34, !PT ;  /* 0x000000221f227209 */ /* 0x000fe40007810000 */
[----:B0-----:R-:W-:Y:S02]  /*c350*/  FMNMX.FTZ R13, R42, R13, !PT ;  /* 0x0000000d2a0d7209 */ /* 0x001fe40007810000 */
[----:B------:R-:W-:Y:S02]  /*c360*/  FMNMX.FTZ R34, R29, R34, !PT ;  /* 0x000000221d227209 */ /* 0x000fe40007810000 */
[C---:B------:R-:W-:Y:S01]  /*c370*/  FSETP.NEU.FTZ.AND P1, PT, R13.reuse, -INF , PT ;  /* 0xff8000000d00780b */ /* 0x040fe20003f3d000 */
[----:B------:R-:W-:Y:S01]  /*c380*/  FMUL.FTZ R28, R13, R20 ;  /* 0x000000140d1c7220 */ /* 0x000fe20000410000 */
[----:B------:R-:W-:-:S02]  /*c390*/  FMNMX.FTZ R34, R3, R34, !PT ;  /* 0x0000002203227209 */ /* 0x000fc40007810000 */
[----:B------:R-:W-:Y:S02]  /*c3a0*/  FSEL R73, R24, -INF , !P3 ;  /* 0xff80000018497808 */ /* 0x000fe40005800000 */
[----:B------:R-:W-:Y:S02]  /*c3b0*/  FMNMX.FTZ R34, R27, R34, !PT ;  /* 0x000000221b227209 */ /* 0x000fe40007810000 */
[----:B------:R-:W-:Y:S02]  /*c3c0*/  FSEL R28, R28, RZ, P1 ;  /* 0x000000ff1c1c7208 */ /* 0x000fe40000800000 */
[----:B------:R-:W-:Y:S02]  /*c3d0*/  FMNMX.FTZ R34, R25, R34, !PT ;  /* 0x0000002219227209 */ /* 0x000fe40007810000 */
[----:B------:R-:W-:Y:S01]  /*c3e0*/  ISETP.LT.OR P6, PT, R36, 0x3a, P6 ;  /* 0x0000003a2400780c */ /* 0x000fe200037c1670 */
[-CC-:B------:R-:W-:Y:S01]  /*c3f0*/  FFMA.FTZ R38, R71, R20.reuse, -R28.reuse ;  /* 0x0000001447267223 */ /* 0x180fe2000001081c */
[----:B------:R-:W-:Y:S01]  /*c400*/  FSEL R71, R26, -INF , !P2 ;  /* 0xff8000001a477808 */ /* 0x000fe20005000000 */
[--C-:B------:R-:W-:Y:S01]  /*c410*/  FFMA.FTZ R24, R75, R20, -R28.reuse ;  /* 0x000000144b187223 */ /* 0x100fe2000001081c */
[----:B------:R-:W-:Y:S01]  /*c420*/  FMNMX.FTZ R34, R69, R34, !PT ;  /* 0x0000002245227209 */ /* 0x000fe20007810000 */
[--C-:B------:R-:W-:Y:S01]  /*c430*/  FFMA.FTZ R26, R65, R20, -R28.reuse ;  /* 0x00000014411a7223 */ /* 0x100fe2000001081c */
[----:B------:R-:W-:Y:S01]  /*c440*/  FSEL R75, R32, -INF , !P4 ;  /* 0xff800000204b7808 */ /* 0x000fe20006000000 */
[----:B------:R-:W-:Y:S01]  /*c450*/  MUFU.EX2 R79, R24 ;  /* 0x00000018004f7308 */ /* 0x000fe20000000800 */
[----:B------:R-:W-:Y:S01]  /*c460*/  FMNMX.FTZ R34, R71, R34, !PT ;  /* 0x0000002247227209 */ /* 0x000fe20007810000 */
[-CC-:B------:R-:W-:Y:S01]  /*c470*/  FFMA.FTZ R32, R15, R20.reuse, -R28.reuse ;  /* 0x000000140f207223 */ /* 0x180fe2000001081c */
[----:B------:R-:W-:Y:S01]  /*c480*/  FSEL R77, R30, -INF , !P6 ;  /* 0xff8000001e4d7808 */ /* 0x000fe20007000000 */
[--C-:B------:R-:W-:Y:S01]  /*c490*/  FFMA.FTZ R67, R67, R20, -R28.reuse ;  /* 0x0000001443437223 */ /* 0x100fe2000001081c */
[----:B------:R-:W-:Y:S01]  /*c4a0*/  FMNMX.FTZ R34, R73, R34, !PT ;  /* 0x0000002249227209 */ /* 0x000fe20007810000 */
[-CC-:B------:R-:W-:Y:S01]  /*c4b0*/  FFMA.FTZ R63, R63, R20.reuse, -R28.reuse ;  /* 0x000000143f3f7223 */ /* 0x180fe2000001081c */
[--C-:B------:R-:W-:Y:S01]  /*c4c0*/  FFMA.FTZ R61, R61, R20, -R28.reuse ;  /* 0x000000143d3d7223 */ /* 0x100fe2000001081c */
[----:B------:R-:W0:Y:S01]  /*c4d0*/  MUFU.EX2 R38, R38 ;  /* 0x0000002600267308 */ /* 0x000e220000000800 */
[----:B------:R-:W-:Y:S01]  /*c4e0*/  FMNMX.FTZ R34, R75, R34, !PT ;  /* 0x000000224b227209 */ /* 0x000fe20007810000 */
[-CC-:B------:R-:W-:Y:S01]  /*c4f0*/  FFMA.FTZ R59, R59, R20.reuse, -R28.reuse ;  /* 0x000000143b3b7223 */ /* 0x180fe2000001081c */
[-CC-:B------:R-:W-:Y:S01]  /*c500*/  FFMA.FTZ R57, R57, R20.reuse, -R28.reuse ;  /* 0x0000001439397223 */ /* 0x180fe2000001081c */
[--C-:B------:R-:W-:Y:S01]  /*c510*/  FFMA.FTZ R51, R51, R20, -R28.reuse ;  /* 0x0000001433337223 */ /* 0x100fe2000001081c */
[----:B------:R-:W-:Y:S01]  /*c520*/  FMNMX.FTZ R34, R77, R34, !PT ;  /* 0x000000224d227209 */ /* 0x000fe20007810000 */
[-CC-:B------:R-:W-:Y:S01]  /*c530*/  FFMA.FTZ R49, R49, R20.reuse, -R28.reuse ;  /* 0x0000001431317223 */ /* 0x180fe2000001081c */
[-CC-:B------:R-:W-:Y:S01]  /*c540*/  FFMA.FTZ R45, R45, R20.reuse, -R28.reuse ;  /* 0x000000142d2d7223 */ /* 0x180fe2000001081c */
[----:B------:R-:W-:Y:S01]  /*c550*/  MUFU.EX2 R67, R67 ;  /* 0x0000004300437308 */ /* 0x000fe20000000800 */
[-CC-:B------:R-:W-:Y:S01]  /*c560*/  FFMA.FTZ R41, R41, R20.reuse, -R28.reuse ;  /* 0x0000001429297223 */ /* 0x180fe2000001081c */
[----:B------:R-:W1:Y:S01]  /*c570*/  SHFL.BFLY PT, R65, R34, 0x2, 0x1f ;  /* 0x0c401f0022417f89 */ /* 0x000e6200000e0000 */
[-CC-:B------:R-:W-:Y:S01]  /*c580*/  FFMA.FTZ R39, R39, R20.reuse, -R28.reuse ;  /* 0x0000001427277223 */ /* 0x180fe2000001081c */
[-CC-:B------:R-:W-:Y:S01]  /*c590*/  FFMA.FTZ R35, R35, R20.reuse, -R28.reuse ;  /* 0x0000001423237223 */ /* 0x180fe2000001081c */
[----:B------:R-:W-:-:S03]  /*c5a0*/  FFMA.FTZ R28, R37, R20, -R28 ;  /* 0x00000014251c7223 */ /* 0x000fc6000001081c */
[----:B------:R-:W2:Y:S01]  /*c5b0*/  MUFU.EX2 R26, R26 ;  /* 0x0000001a001a7308 */ /* 0x000ea20000000800 */
[----:B0-----:R-:W-:Y:S01]  /*c5c0*/  FADD.FTZ R46, R38, R79 ;  /* 0x0000004f262e7221 */ /* 0x001fe20000010000 */
[----:B------:R-:W-:-:S06]  /*c5d0*/  F2FP.F16.F32.PACK_AB R164, R79, R38 ;  /* 0x000000264fa4723e */ /* 0x000fcc00000000ff */
[----:B------:R-:W-:Y:S08]  /*c5e0*/  MUFU.EX2 R63, R63 ;  /* 0x0000003f003f7308 */ /* 0x000ff00000000800 */
[----:B------:R-:W-:Y:S01]  /*c5f0*/  MUFU.EX2 R160, R61 ;  /* 0x0000003d00a07308 */ /* 0x000fe20000000800 */
[----:B--2---:R-:W-:Y:S02]  /*c600*/  F2FP.F16.F32.PACK_AB R166, R26, R67 ;  /* 0x000000431aa6723e */ /* 0x004fe400000000ff */
[----:B-1----:R-:W-:-:S05]  /*c610*/  FMNMX.FTZ R65, R34, R65, !PT ;  /* 0x0000004122417209 */ /* 0x002fca0007810000 */
[----:B------:R-:W0:Y:S01]  /*c620*/  SHFL.BFLY PT, R24, R65, 0x1, 0x1f ;  /* 0x0c201f0041187f89 */ /* 0x000e2200000e0000 */
[----:B------:R-:W-:Y:S08]  /*c630*/  MUFU.EX2 R59, R59 ;  /* 0x0000003b003b7308 */ /* 0x000ff00000000800 */
[----:B------:R-:W-:Y:S08]  /*c640*/  MUFU.EX2 R162, R57 ;  /* 0x0000003900a27308 */ /* 0x000ff00000000800 */
[----:B------:R-:W-:Y:S01]  /*c650*/  MUFU.EX2 R51, R51 ;  /* 0x0000003300337308 */ /* 0x000fe20000000800 */
[----:B0-----:R-:W-:-:S07]  /*c660*/  FMNMX.FTZ R15, R65, R24, !PT ;  /* 0x00000018410f7209 */ /* 0x001fce0007810000 */
[----:B------:R-:W-:Y:S01]  /*c670*/  MUFU.EX2 R156, R49 ;  /* 0x00000031009c7308 */ /* 0x000fe20000000800 */
[C---:B------:R-:W-:Y:S01]  /*c680*/  FSETP.NEU.FTZ.AND P1, PT, R15.reuse, -INF , PT ;  /* 0xff8000000f00780b */ /* 0x040fe20003f3d000 */
[----:B------:R-:W-:-:S06]  /*c690*/  FMUL.FTZ R24, R15, R20 ;  /* 0x000000140f187220 */ /* 0x000fcc0000410000 */
[----:B------:R-:W-:Y:S01]  /*c6a0*/  MUFU.EX2 R45, R45 ;  /* 0x0000002d002d7308 */ /* 0x000fe20000000800 */
[----:B------:R-:W-:-:S05]  /*c6b0*/  FSEL R24, R24, RZ, P1 ;  /* 0x000000ff18187208 */ /* 0x000fca0000800000 */
        /* <DEDUP_REMOVED lines=17> */
[----:B------:R-:W-:-:S05]  /*c7d0*/  FFMA.FTZ R24, R77, R20, -R24 ;  /* 0x000000144d187223 */ /* 0x000fca0000010818 */
[----:B------:R-:W-:Y:S08]  /*c7e0*/  MUFU.EX2 R55, R55 ;  /* 0x0000003700377308 */ /* 0x000ff00000000800 */
[----:B------:R-:W1:Y:S01]  /*c7f0*/  MUFU.EX2 R34, R47 ;  /* 0x0000002f00227308 */ /* 0x000e620000000800 */
[----:B0-----:R-:W-:-:S07]  /*c800*/  F2FP.F16.F32.PACK_AB R165, R53, R0 ;  /* 0x0000000035a5723e */ /* 0x001fce00000000ff */
[----:B------:R-:W-:Y:S08]  /*c810*/  MUFU.EX2 R43, R43 ;  /* 0x0000002b002b7308 */ /* 0x000ff00000000800 */
[----:B------:R0:W-:Y:S01]  /*c820*/  MUFU.EX2 R40, R29 ;  /* 0x0000001d00287308 */ /* 0x0001e20000000800 */
[----:B-1----:R-:W-:-:S05]  /*c830*/  F2FP.F16.F32.PACK_AB R167, R34, R55 ;  /* 0x0000003722a7723e */ /* 0x002fca00000000ff */
[----:B------:R1:W-:Y:S02]  /*c840*/  STSM.16.M88.4 [R198+0x26800], R164 ;  /* 0x026800a4c6007844 */ /* 0x0003e40000000200 */
[----:B------:R-:W2:Y:S01]  /*c850*/  MUFU.EX2 R36, R33 ;  /* 0x0000002100247308 */ /* 0x000ea20000000800 */
[----:B0-----:R-:W-:Y:S01]  /*c860*/  FADD.FTZ R29, R67, R46 ;  /* 0x0000002e431d7221 */ /* 0x001fe20000010000 */
[----:B------:R-:W-:-:S03]  /*c870*/  FADD.FTZ R46, R0, R53 ;  /* 0x00000035002e7221 */ /* 0x000fc60000010000 */
[----:B------:R-:W-:-:S03]  /*c880*/  FADD.FTZ R48, R26, R29 ;  /* 0x0000001d1a307221 */ /* 0x000fc60000010000 */
[----:B------:R-:W0:Y:S01]  /*c890*/  MUFU.EX2 R31, R31 ;  /* 0x0000001f001f7308 */ /* 0x000e220000000800 */
[----:B------:R-:W-:-:S04]  /*c8a0*/  FADD.FTZ R29, R63, R48 ;  /* 0x000000303f1d7221 */ /* 0x000fc80000010000 */
[C---:B------:R-:W-:Y:S01]  /*c8b0*/  FADD.FTZ R50, R160.reuse, R29 ;  /* 0x0000001da0327221 */ /* 0x040fe20000010000 */
[----:B------:R-:W-:Y:S02]  /*c8c0*/  F2FP.F16.F32.PACK_AB R160, R160, R63 ;  /* 0x0000003fa0a0723e */ /* 0x000fe400000000ff */
[----:B------:R3:W-:Y:S01]  /*c8d0*/  MUFU.EX2 R42, R27 ;  /* 0x0000001b002a7308 */ /* 0x0007e20000000800 */
[----:B------:R-:W-:Y:S01]  /*c8e0*/  FADD.FTZ R29, R59, R50 ;  /* 0x000000323b1d7221 */ /* 0x000fe20000010000 */
[----:B--2---:R-:W-:-:S06]  /*c8f0*/  F2FP.F16.F32.PACK_AB R161, R36, R43 ;  /* 0x0000002b24a1723e */ /* 0x004fcc00000000ff */
[----:B------:R-:W2:Y:S01]  /*c900*/  MUFU.EX2 R3, R3 ;  /* 0x0000000300037308 */ /* 0x000ea20000000800 */
[----:B---3--:R-:W-:Y:S01]  /*c910*/  FADD.FTZ R27, R55, R46 ;  /* 0x0000002e371b7221 */ /* 0x008fe20000010000 */
[----:B0-----:R-:W-:-:S03]  /*c920*/  F2FP.F16.F32.PACK_AB R163, R40, R31 ;  /* 0x0000001f28a3723e */ /* 0x001fc600000000ff */
[----:B------:R-:W-:-:S03]  /*c930*/  FADD.FTZ R48, R34, R27 ;  /* 0x0000001b22307221 */ /* 0x000fc60000010000 */
[----:B------:R-:W0:Y:S01]  /*c940*/  MUFU.EX2 R25, R25 ;  /* 0x0000001900197308 */ /* 0x000e220000000800 */
[----:B------:R-:W-:Y:S01]  /*c950*/  FADD.FTZ R27, R43, R48 ;  /* 0x000000302b1b7221 */ /* 0x000fe20000010000 */
[C---:B------:R-:W-:Y:S01]  /*c960*/  FADD.FTZ R48, R162.reuse, R29 ;  /* 0x0000001da2307221 */ /* 0x040fe20000010000 */
[----:B------:R-:W-:Y:S02]  /*c970*/  F2FP.F16.F32.PACK_AB R162, R162, R59 ;  /* 0x0000003ba2a2723e */ /* 0x000fe400000000ff */
[----:B------:R-:W-:Y:S01]  /*c980*/  FADD.FTZ R38, R36, R27 ;  /* 0x0000001b24267221 */ /* 0x000fe20000010000 */
[----:B------:R-:W-:Y:S02]  /*c990*/  FADD.FTZ R29, R51, R48 ;  /* 0x00000030331d7221 */ /* 0x000fe40000010000 */
[----:B------:R-:W3:Y:S01]  /*c9a0*/  MUFU.EX2 R30, R41 ;  /* 0x00000029001e7308 */ /* 0x000ee20000000800 */
[----:B------:R-:W-:Y:S01]  /*c9b0*/  FADD.FTZ R27, R31, R38 ;  /* 0x000000261f1b7221 */ /* 0x000fe20000010000 */
[----:B------:R-:W-:Y:S01]  /*c9c0*/  FADD.FTZ R38, R156, R29 ;  /* 0x0000001d9c267221 */ /* 0x000fe20000010000 */
[----:B--2---:R-:W-:Y:S01]  /*c9d0*/  F2FP.F16.F32.PACK_AB R157, R42, R3 ;  /* 0x000000032a9d723e */ /* 0x004fe200000000ff */
[----:B------:R1:W-:Y:S01]  /*c9e0*/  STSM.16.M88.4 [R199], R160 ;  /* 0x000000a0c7007844 */ /* 0x0003e20000000200 */
[----:B------:R-:W-:Y:S01]  /*c9f0*/  FADD.FTZ R26, R40, R27 ;  /* 0x0000001b281a7221 */ /* 0x000fe20000010000 */
[----:B------:R-:W-:-:S02]  /*ca00*/  F2FP.F16.F32.PACK_AB R156, R156, R51 ;  /* 0x000000339c9c723e */ /* 0x000fc400000000ff */
[----:B------:R-:W2:Y:S01]  /*ca10*/  MUFU.EX2 R44, R69 ;  /* 0x00000045002c7308 */ /* 0x000ea20000000800 */
[----:B------:R-:W-:Y:S01]  /*ca20*/  FADD.FTZ R27, R3, R26 ;  /* 0x0000001a031b7221 */ /* 0x000fe20000010000 */
[----:B------:R-:W-:-:S03]  /*ca30*/  FADD.FTZ R3, R45, R38 ;  /* 0x000000262d037221 */ /* 0x000fc60000010000 */
[----:B------:R-:W-:-:S03]  /*ca40*/  FADD.FTZ R0, R42, R27 ;  /* 0x0000001b2a007221 */ /* 0x000fc60000010000 */
[----:B------:R-:W-:Y:S01]  /*ca50*/  MUFU.EX2 R39, R39 ;  /* 0x0000002700277308 */ /* 0x000fe20000000800 */
[----:B0-----:R-:W-:Y:S01]  /*ca60*/  FADD.FTZ R27, R25, R0 ;  /* 0x00000000191b7221 */ /* 0x001fe20000010000 */
[C---:B---3--:R-:W-:Y:S01]  /*ca70*/  F2FP.F16.F32.PACK_AB R158, R30.reuse, R45 ;  /* 0x0000002d1e9e723e */ /* 0x048fe200000000ff */
[----:B------:R-:W-:-:S05]  /*ca80*/  FADD.FTZ R30, R30, R3 ;  /* 0x000000031e1e7221 */ /* 0x000fca0000010000 */
        /* <DEDUP_REMOVED lines=10> */
[----:B------:R-:W3:Y:S01]  /*cb30*/  MUFU.EX2 R28, R28 ;  /* 0x0000001c001c7308 */ /* 0x000ee20000000800 */
[----:B--2---:R-:W-:Y:S01]  /*cb40*/  F2FP.F16.F32.PACK_AB R153, R46, R71 ;  /* 0x000000472e99723e */ /* 0x004fe200000000ff */
[----:B------:R-:W-:-:S04]  /*cb50*/  FADD.FTZ R71, R71, R44 ;  /* 0x0000002c47477221 */ /* 0x000fc80000010000 */
[----:B------:R-:W-:Y:S02]  /*cb60*/  FADD.FTZ R46, R46, R71 ;  /* 0x000000472e2e7221 */ /* 0x000fe40000010000 */
[----:B------:R-:W-:Y:S01]  /*cb70*/  MUFU.EX2 R75, R75 ;  /* 0x0000004b004b7308 */ /* 0x000fe20000000800 */
[----:B0-----:R-:W-:-:S07]  /*cb80*/  FADD.FTZ R3, R35, R32 ;  /* 0x0000002023037221 */ /* 0x001fce0000010000 */
[----:B------:R-:W0:Y:S01]  /*cb90*/  MUFU.EX2 R24, R24 ;  /* 0x0000001800187308 */ /* 0x000e220000000800 */
[C---:B---3--:R-:W-:Y:S01]  /*cba0*/  F2FP.F16.F32.PACK_AB R154, R28.reuse, R35 ;  /* 0x000000231c9a723e */ /* 0x048fe200000000ff */
[----:B------:R-:W-:Y:S01]  /*cbb0*/  FADD.FTZ R3, R28, R3 ;  /* 0x000000031c037221 */ /* 0x000fe20000010000 */
[----:B0-----:R-:W-:Y:S01]  /*cbc0*/  F2FP.F16.F32.PACK_AB R155, R24, R75 ;  /* 0x0000004b189b723e */ /* 0x001fe200000000ff */
[----:B------:R-:W-:-:S04]  /*cbd0*/  FADD.FTZ R75, R75, R46 ;  /* 0x0000002e4b4b7221 */ /* 0x000fc80000010000 */
[----:B------:R1:W-:Y:S01]  /*cbe0*/  STSM.16.M88.4 [R200], R152 ;  /* 0x00000098c8007844 */ /* 0x0003e20000000200 */
[----:B------:R-:W-:Y:S01]  /*cbf0*/  FADD.FTZ R0, R24, R75 ;  /* 0x0000004b18007221 */ /* 0x000fe20000010000 */
[----:B------:R-:W-:Y:S06]  /*cc00*/  @!P0 BRA `(.L_x_2682) ;  /* 0x0000000000048947 */ /* 0x000fec0003800000 */
[----:B------:R-:W-:Y:S01]  /*cc10*/  BPT.TRAP 0x1 ;  /* 0x000000040000795c */ /* 0x000fe20000300000 */
.L_x_2682:
[----:B------:R0:W2:Y:S01]  /*cc20*/  SYNCS.PHASECHK.TRANS64.TRYWAIT P1, [R12+URZ+0x28c50], R21 ;  /* 0x028c50150c0075a7 */ /* 0x0000a2000802017f */
[----:B------:R-:W-:Y:S05]  /*cc30*/  @!P0 BRA `(.L_x_2683) ;  /* 0x0000000000048947 */ /* 0x000fea0003800000 */
[----:B------:R-:W-:Y:S01]  /*cc40*/  BPT.TRAP 0x1 ;  /* 0x000000040000795c */ /* 0x000fe20000300000 */
.L_x_2683:
[----:B------:R-:W-:Y:S01]  /*cc50*/  ULDC UR42, c[0x0][0x9e4] ;  /* 0x00027900002a7ab9 */ /* 0x000fe20000000800 */
[----:B------:R-:W-:Y:S01]  /*cc60*/  ULDC UR44, c[0x0][0x9d8] ;  /* 0x00027600002c7ab9 */ /* 0x000fe20000000800 */
[----:B------:R-:W-:Y:S01]  /*cc70*/  ULDC UR38, c[0x0][0x988] ;  /* 0x0002620000267ab9 */ /* 0x000fe20000000800 */
[----:B------:R-:W-:Y:S01]  /*cc80*/  ULDC UR43, c[0x0][0x9e0] ;  /* 0x00027800002b7ab9 */ /* 0x000fe20000000800 */
[----:B------:R-:W-:Y:S01]  /*cc90*/  BSSY B0, `(.L_x_2684) ;  /* 0x0000006000007945 */ /* 0x000fe20003800000 */
[----:B------:R-:W-:Y:S02]  /*cca0*/  IMAD R24, R18, 0x1000, R193 ;  /* 0x0000100012187824 */ /* 0x000fe400078e02c1 */
[----:B------:R-:W-:Y:S01]  /*ccb0*/  IMAD.MOV.U32 R25, RZ, RZ, 0x40000040 ;  /* 0x40000040ff197424 */ /* 0x000fe200078e00ff */
[----:B--2---:R-:W-:Y:S06]  /*ccc0*/  @P1 BRA `(.L_x_2685) ;  /* 0x0000000000081947 */ /* 0x004fec0003800000 */
[----:B------:R-:W2:Y:S02]  /*ccd0*/  SYNCS.PHASECHK.TRANS64.TRYWAIT P1, [R12+URZ+0x28c50], R21 ;  /* 0x028c50150c0075a7 */ /* 0x000ea4000802017f */
[----:B--2---:R-:W-:Y:S05]  /*cce0*/  @!P1 BRA `(.L_x_2686) ;  /* 0x0000014000d89947 */ /* 0x004fea0003800000 */
.L_x_2685:
[----:B------:R-:W-:Y:S05]  /*ccf0*/  BSYNC B0 ;  /* 0x0000000000007941 */ /* 0x000fea0003800000 */
.L_x_2684:
[C---:B------:R-:W-:Y:S01]  /*cd00*/  R2UR UR6, R24.reuse ;  /* 0x00000000180672ca */ /* 0x040fe200000e0000 */
[C---:B------:R-:W-:Y:S01]  /*cd10*/  VIADD R28, R24.reuse, 0x100 ;  /* 0x00000100181c7836 */ /* 0x040fe20000000000 */
[----:B------:R-:W-:Y:S01]  /*cd20*/  R2UR UR7, R25 ;  /* 0x00000000190772ca */ /* 0x000fe200000e0000 */
[----:B------:R-:W-:Y:S01]  /*cd30*/  IMAD.MOV.U32 R27, RZ, RZ, 0x40000040 ;  /* 0x40000040ff1b7424 */ /* 0x000fe200078e00ff */
[C---:B------:R-:W-:Y:S01]  /*cd40*/  IADD3 R26, R24.reuse, 0x80, RZ ;  /* 0x00000080181a7810 */ /* 0x040fe20007ffe0ff */
        /* <DEDUP_REMOVED lines=34> */
.L_x_2687:
[----:B0-2---:R-:W0:Y:S01]  /*cf70*/  LDC R21, c[0x0][0x448] ;  /* 0x00011200ff157b82 */ /* 0x005e220000000800 */
[----:B------:R-:W-:Y:S01]  /*cf80*/  VIADD R12, R12, 0x28c60 ;  /* 0x00028c600c0c7836 */ /* 0x000fe20000000000 */
[----:B------:R-:W-:Y:S01]  /*cf90*/  UISETP.NE.AND UP0, UPT, UR48, URZ, UPT ;  /* 0x0000003f3000728c */ /* 0x000fe2000bf05270 */
[----:B-1----:R-:W-:-:S03]  /*cfa0*/  IMAD.MOV.U32 R152, RZ, RZ, R195 ;  /* 0x000000ffff987224 */ /* 0x002fc600078e00c3 */
[----:B------:R-:W-:-:S04]  /*cfb0*/  PRMT R12, R187, 0x654, R12 ;  /* 0x00000654bb0c7816 */ /* 0x000fc8000000000c */
[----:B------:R1:W-:Y:S01]  /*cfc0*/  SYNCS.ARRIVE.TRANS64.RED.A1T0 RZ, [R12+URZ], RZ ;  /* 0x000000ff0cff79a7 */ /* 0x0003e2000810043f */
[----:B0-----:R-:W-:-:S13]  /*cfd0*/  ISETP.NE.AND P1, PT, R21, 0x1, PT ;  /* 0x000000011500780c */ /* 0x001fda0003f25270 */
[----:B------:R-:W0:Y:S08]  /*cfe0*/  @P1 LDC R21, c[0x0][0x44c] ;  /* 0x00011300ff151b82 */ /* 0x000e300000000800 */
[----:B-1----:R-:W1:Y:S01]  /*cff0*/  @P1 LDC R12, c[0x0][0x450] ;  /* 0x00011400ff0c1b82 */ /* 0x002e620000000800 */
[----:B0-----:R-:W-:-:S05]  /*d000*/  @P1 IMAD.HI.U32 R21, R195, R21, RZ ;  /* 0x00000015c3151227 */ /* 0x001fca00078e00ff */
[----:B-1----:R-:W-:Y:S01]  /*d010*/  @P1 SHF.R.U32.HI R152, RZ, R12, R21 ;  /* 0x0000000cff981219 */ /* 0x002fe20000011615 */
[----:B------:R-:W-:Y:S01]  /*d020*/  VIADD R12, R168, 0xfffffffe ;  /* 0xfffffffea80c7836 */ /* 0x000fe20000000000 */
[----:B------:R-:W-:Y:S02]  /*d030*/  PLOP3.LUT P1, PT, PT, PT, UP0, 0x40, 0x0 ;  /* 0x000000000000781c */ /* 0x000fe40003f2e808 */
[----:B------:R-:W-:-:S04]  /*d040*/  IADD3 R21, R152, R184, -R23 ;  /* 0x000000b898157210 */ /* 0x000fc80007ffe817 */
[----:B------:R-:W-:-:S07]  /*d050*/  IADD3 R152, R21, UR46, RZ ;  /* 0x0000002e15987c10 */ /* 0x000fce000fffe0ff */
[----:B------:R-:W-:Y:S05]  /*d060*/  @P1 BRA `(.L_x_2688) ;  /* 0x0000000000541947 */ /* 0x000fea0003800000 */
[C---:B------:R-:W-:Y:S01]  /*d070*/  ISETP.GT.AND P1, PT, R21.reuse, RZ, PT ;  /* 0x000000ff1500720c */ /* 0x040fe20003f24270 */
[----:B------:R-:W-:Y:S01]  /*d080*/  BSSY B0, `(.L_x_2689) ;  /* 0x0000010000007945 */ /* 0x000fe20003800000 */
[----:B------:R-:W-:-:S11]  /*d090*/  VIADD R153, R21, 0xffffffff ;  /* 0xffffffff15997836 */ /* 0x000fd60000000000 */
[----:B------:R-:W-:Y:S05]  /*d0a0*/  @P1 BRA `(.L_x_2690) ;  /* 0x0000000000201947 */ /* 0x000fea0003800000 */
[----:B------:R-:W-:Y:S01]  /*d0b0*/  UISETP.NE.AND UP0, UPT, UR47, 0x1, UPT ;  /* 0x000000012f00788c */ /* 0x000fe2000bf05270 */
[----:B------:R-:W-:-:S05]  /*d0c0*/  IMAD.MOV R21, RZ, RZ, -R21 ;  /* 0x000000ffff157224 */ /* 0x000fca00078e0a15 */
[----:B------:R-:W-:-:S05]  /*d0d0*/  PLOP3.LUT P1, PT, PT, PT, UP0, 0x80, 0x0 ;  /* 0x000000000000781c */ /* 0x000fca0003f2f008 */
[----:B------:R-:W-:-:S08]  /*d0e0*/  @UP0 ULDC.64 UR4, c[0x0][0x9e8] ;  /* 0x00027a0000040ab9 */ /* 0x000fd00000000a00 */
[----:B------:R-:W-:-:S05]  /*d0f0*/  @P1 IMAD.HI.U32 R153, R21, UR4, RZ ;  /* 0x0000000415991c27 */ /* 0x000fca000f8e00ff */
[----:B------:R-:W-:-:S04]  /*d100*/  @P1 SHF.R.U32.HI R21, RZ, UR5, R153 ;  /* 0x00000005ff151c19 */ /* 0x000fc80008011699 */
[----:B------:R-:W-:Y:S01]  /*d110*/  LOP3.LUT R153, RZ, R21, RZ, 0x33, !PT ;  /* 0x00000015ff997212 */ /* 0x000fe200078e33ff */
[----:B------:R-:W-:Y:S06]  /*d120*/  BRA `(.L_x_2691) ;  /* 0x0000000000147947 */ /* 0x000fec0003800000 */
.L_x_2690:
[----:B------:R-:W-:-:S06]  /*d130*/  UISETP.NE.AND UP0, UPT, UR47, 0x1, UPT ;  /* 0x000000012f00788c */ /* 0x000fcc000bf05270 */
[----:B------:R-:W-:-:S05]  /*d140*/  PLOP3.LUT P1, PT, PT, PT, UP0, 0x80, 0x0 ;  /* 0x000000000000781c */ /* 0x000fca0003f2f008 */
[----:B------:R-:W-:-:S08]  /*d150*/  @UP0 ULDC.64 UR4, c[0x0][0x9e8] ;  /* 0x00027a0000040ab9 */ /* 0x000fd00000000a00 */
[----:B------:R-:W-:-:S05]  /*d160*/  @P1 IMAD.HI.U32 R21, R153, UR4, RZ ;  /* 0x0000000499151c27 */ /* 0x000fca000f8e00ff */
[----:B------:R-:W-:-:S07]  /*d170*/  @P1 SHF.R.U32.HI R153, RZ, UR5, R21 ;  /* 0x00000005ff991c19 */ /* 0x000fce0008011615 */
.L_x_2691:
[----:B------:R-:W-:Y:S05]  /*d180*/  BSYNC B0 ;  /* 0x0000000000007941 */ /* 0x000fea0003800000 */
.L_x_2689:
[----:B------:R-:W-:-:S04]  /*d190*/  IMAD.U32 R21, RZ, RZ, UR47 ;  /* 0x0000002fff157e24 */ /* 0x000fc8000f8e00ff */
[----:B------:R-:W-:-:S05]  /*d1a0*/  IMAD R21, R153, R21, UR47 ;  /* 0x0000002f99157e24 */ /* 0x000fca000f8e0215 */
[----:B------:R-:W-:-:S07]  /*d1b0*/  VIMNMX R152, R152, R21, PT ;  /* 0x0000001598987248 */ /* 0x000fce0003fe0100 */
.L_x_2688:
[----:B------:R-:W2:Y:S01]  /*d1c0*/  LDL R153, [R1+0x8] ;  /* 0x0000080001997983 */ /* 0x000ea20000100800 */
[----:B------:R-:W-:Y:S01]  /*d1d0*/  SHF.R.S32.HI R21, RZ, 0x1f, R152 ;  /* 0x0000001fff157819 */ /* 0x000fe20000011498 */
[----:B------:R-:W-:Y:S03]  /*d1e0*/  BSSY B1, `(.L_x_2692) ;  /* 0x00002b5000017945 */ /* 0x000fe60003800000 */
[----:B------:R-:W-:-:S04]  /*d1f0*/  LEA.HI R21, R21, R152, RZ, 0x6 ;  /* 0x0000009815157211 */ /* 0x000fc800078f30ff */
[----:B------:R-:W-:-:S04]  /*d200*/  SHF.R.S32.HI R21, RZ, 0x6, R21 ;  /* 0x00000006ff157819 */ /* 0x000fc80000011415 */
[----:B--2---:R-:W-:-:S04]  /*d210*/  VIMNMX R226, R153, R21, !PT ;  /* 0x0000001599e27248 */ /* 0x004fc80007fe0100 */
[----:B------:R-:W-:-:S13]  /*d220*/  ISETP.GE.AND P1, PT, R12, R226, PT ;  /* 0x000000e20c00720c */ /* 0x000fda0003f26270 */
[----:B------:R-:W-:Y:S05]  /*d230*/  @!P1 BRA `(.L_x_2693) ;  /* 0x0000002800bc9947 */ /* 0x000fea0003800000 */
[----:B------:R-:W-:Y:S01]  /*d240*/  BSSY B0, `(.L_x_2694) ;  /* 0x00002ab000007945 */ /* 0x000fe20003800000 */
.L_x_2715:
[----:B------:R-:W-:-:S05]  /*d250*/  VIADD R209, R18, 0x1 ;  /* 0x0000000112d17836 */ /* 0x000fca0000000000 */
[----:B------:R-:W-:-:S04]  /*d260*/  ISETP.NE.AND P1, PT, R209, 0x2, PT ;  /* 0x00000002d100780c */ /* 0x000fc80003f25270 */
[----:B------:R-:W-:Y:S02]  /*d270*/  SEL R20, RZ, 0x1, P1 ;  /* 0x00000001ff147807 */ /* 0x000fe40000800000 */
[----:B------:R-:W-:Y:S02]  /*d280*/  SEL R209, R209, RZ, P1 ;  /* 0x000000ffd1d17207 */ /* 0x000fe40000800000 */
[----:B------:R-:W-:Y:S01]  /*d290*/  LOP3.LUT R19, R19, R20, RZ, 0x3c, !PT ;  /* 0x0000001413137212 */ /* 0x000fe200078e3cff */
[----:B0-----:R-:W-:Y:S06]  /*d2a0*/  @!P0 BRA `(.L_x_2695) ;  /* 0x0000000000048947 */ /* 0x001fec0003800000 */
[----:B------:R-:W-:Y:S01]  /*d2b0*/  BPT.TRAP 0x1 ;  /* 0x000000040000795c */ /* 0x000fe20000300000 */
.L_x_2695:
[----:B------:R-:W-:Y:S01]  /*d2c0*/  IMAD R21, R209, 0x8, R2 ;  /* 0x00000008d1157824 */ /* 0x000fe200078e0202 */
[----:B------:R-:W-:-:S04]  /*d2d0*/  SHF.L.U32 R212, R19, 0x1f, RZ ;  /* 0x0000001f13d47819 */ /* 0x000fc800000006ff */
[----:B------:R0:W1:Y:S01]  /*d2e0*/  SYNCS.PHASECHK.TRANS64.TRYWAIT P1, [R21+URZ+0x28c30], R212 ;  /* 0x028c30d4150075a7 */ /* 0x000062000802017f */
[----:B------:R-:W-:Y:S05]  /*d2f0*/  @!P0 BRA `(.L_x_2696) ;  /* 0x0000000000048947 */ /* 0x000fea0003800000 */
[----:B------:R-:W-:Y:S01]  /*d300*/  BPT.TRAP 0x1 ;  /* 0x000000040000795c */ /* 0x000fe20000300000 */
.L_x_2696:
[----:B------:R-:W-:Y:S01]  /*d310*/  BSSY B2, `(.L_x_2697) ;  /* 0x0000006000027945 */ /* 0x000fe20003800000 */
[----:B------:R-:W-:Y:S02]  /*d320*/  IMAD R156, R209, 0x200, R14 ;  /* 0x00000200d19c7824 */ /* 0x000fe400078e020e */
[----:B------:R-:W-:Y:S01]  /*d330*/  IMAD.MOV.U32 R157, RZ, RZ, 0x40000040 ;  /* 0x40000040ff9d7424 */ /* 0x000fe200078e00ff */
[----:B-1----:R-:W-:Y:S06]  /*d340*/  @P1 BRA `(.L_x_2698) ;  /* 0x0000000000081947 */ /* 0x002fec0003800000 */
[----:B------:R-:W1:Y:S02]  /*d350*/  SYNCS.PHASECHK.TRANS64.TRYWAIT P1, [R21+URZ+0x28c30], R212 ;  /* 0x028c30d4150075a7 */ /* 0x000e64000802017f */
[----:B-1----:R-:W-:Y:S05]  /*d360*/  @!P1 BRA `(.L_x_2699) ;  /* 0x0000013c004c9947 */ /* 0x002fea0003800000 */
.L_x_2698:
[----:B------:R-:W-:Y:S05]  /*d370*/  BSYNC B2 ;  /* 0x0000000000027941 */ /* 0x000fea0003800000 */
.L_x_2697:
[C---:B------:R-:W-:Y:S01]  /*d380*/  R2UR UR6, R156.reuse ;  /* 0x000000009c0672ca */ /* 0x040fe200000e0000 */
[----:B------:R-:W-:Y:S01]  /*d390*/  VIADD R154, R156, 0x2 ;  /* 0x000000029c9a7836 */ /* 0x000fe20000000000 */
[----:B------:R-:W-:Y:S01]  /*d3a0*/  R2UR UR7, R157 ;  /* 0x000000009d0772ca */ /* 0x000fe200000e0000 */
[----:B------:R-:W-:Y:S01]  /*d3b0*/  IMAD.MOV.U32 R155, RZ, RZ, 0x40000040 ;  /* 0x40000040ff9b7424 */ /* 0x000fe200078e00ff */
[----:B------:R-:W-:Y:S01]  /*d3c0*/  R2UR UR4, R4 ;  /* 0x00000000040472ca */ /* 0x000fe200000e0000 */
[----:B------:R-:W-:Y:S01]  /*d3d0*/  IMAD.MOV.U32 R153, RZ, RZ, 0x40000040 ;  /* 0x40000040ff997424 */ /* 0x000fe200078e00ff */
[----:B------:R-:W-:Y:S01]  /*d3e0*/  R2UR UR5, R5 ;  /* 0x00000000050572ca */ /* 0x000fe200000e0000 */
[----:B------:R-:W-:Y:S01]  /*d3f0*/  IMAD.MOV.U32 R157, RZ, RZ, 0x40000040 ;  /* 0x40000040ff9d7424 */ /* 0x000fe200078e00ff */
[C---:B------:R-:W-:Y:S01]  /*d400*/  IADD3 R152, R156.reuse, 0x4, RZ ;  /* 0x000000049c987810 */ /* 0x040fe20007ffe0ff */
[----:B------:R-:W-:Y:S01]  /*d410*/  VIADD R156, R156, 0x6 ;  /* 0x000000069c9c7836 */ /* 0x000fe20000000000 */
[----:B------:R-:W-:-:S02]  /*d420*/  R2UR UR10, R154 ;  /* 0x000000009a0a72ca */ /* 0x000fc400000e0000 */
[----:B------:R-:W-:Y:S02]  /*d430*/  R2UR UR11, R155 ;  /* 0x000000009b0b72ca */ /* 0x000fe400000e0000 */
[----:B------:R-:W-:Y:S02]  /*d440*/  R2UR UR14, R152 ;  /* 0x00000000980e72ca */ /* 0x000fe400000e0000 */
[----:B------:R-:W-:Y:S02]  /*d450*/  R2UR UR15, R153 ;  /* 0x00000000990f72ca */ /* 0x000fe400000e0000 */
[----:B------:R-:W-:Y:S02]  /*d460*/  R2UR UR18, R156 ;  /* 0x000000009c1272ca */ /* 0x000fe400000e0000 */
[----:B------:R-:W-:Y:S02]  /*d470*/  R2UR UR19, R157 ;  /* 0x000000009d1372ca */ /* 0x000fe400000e0000 */
[----:B------:R-:W-:Y:S01]  /*d480*/  WARPGROUP.ARRIVE ;  /* 0x00000000000079c5 */ /* 0x000fe20000000000 */
[----:B------:R-:W-:-:S02]  /*d490*/  R2UR UR8, R10 ;  /* 0x000000000a0872ca */ /* 0x000fc400000e0000 */
[----:B------:R-:W-:Y:S02]  /*d4a0*/  R2UR UR9, R11 ;  /* 0x000000000b0972ca */ /* 0x000fe400000e0000 */
        /* <DEDUP_REMOVED lines=17> */
.L_x_2700:
[----:B------:R-:W2:Y:S01]  /*d5c0*/  LDC R20, c[0x0][0x448] ;  /* 0x00011200ff147b82 */ /* 0x000ea20000000800 */
[----:B------:R-:W-:Y:S02]  /*d5d0*/  IMAD.IADD R216, R229, 0x1, R195 ;  /* 0x00000001e5d87824 */ /* 0x000fe400078e02c3 */
[----:B------:R-:W-:Y:S01]  /*d5e0*/  FMUL.FTZ R221, R156, UR44 ;  /* 0x0000002c9cdd7c20 */ /* 0x000fe20008410000 */
[----:B------:R-:W-:Y:S01]  /*d5f0*/  FMUL.FTZ R156, R159, UR44 ;  /* 0x0000002c9f9c7c20 */ /* 0x000fe20008410000 */
[----:B------:R-:W-:Y:S01]  /*d600*/  FMUL.FTZ R159, R163, UR44 ;  /* 0x0000002ca39f7c20 */ /* 0x000fe20008410000 */
[----:B------:R-:W-:Y:S01]  /*d610*/  FMUL.FTZ R163, R167, UR44 ;  /* 0x0000002ca7a37c20 */ /* 0x000fe20008410000 */
[----:B------:R-:W-:Y:S01]  /*d620*/  FMUL.FTZ R167, R168, UR44 ;  /* 0x0000002ca8a77c20 */ /* 0x000fe20008410000 */
[----:B------:R-:W-:Y:S01]  /*d630*/  FMUL.FTZ R222, R165, UR44 ;  /* 0x0000002ca5de7c20 */ /* 0x000fe20008410000 */
[----:B------:R-:W-:Y:S01]  /*d640*/  FMUL.FTZ R168, R174, UR44 ;  /* 0x0000002caea87c20 */ /* 0x000fe20008410000 */
[----:B------:R-:W-:Y:S01]  /*d650*/  UISETP.NE.AND UP0, UPT, UR48, URZ, UPT ;  /* 0x0000003f3000728c */ /* 0x000fe2000bf05270 */
[----:B------:R-:W-:Y:S01]  /*d660*/  FMUL.FTZ R165, R170, UR44 ;  /* 0x0000002caaa57c20 */ /* 0x000fe20008410000 */
[----:B------:R-:W-:Y:S01]  /*d670*/  FMUL.FTZ R174, R179, UR44 ;  /* 0x0000002cb3ae7c20 */ /* 0x000fe20008410000 */
[----:B------:R-:W-:Y:S01]  /*d680*/  FMUL.FTZ R170, R175, UR44 ;  /* 0x0000002cafaa7c20 */ /* 0x000fe20008410000 */
[----:B------:R-:W-:-:S02]  /*d690*/  IMAD.SHL.U32 R179, R12, 0x40, RZ ;  /* 0x000000400cb37824 */ /* 0x000fc400078e00ff */
        /* <DEDUP_REMOVED lines=10> */
[----:B--2---:R-:W-:Y:S01]  /*d740*/  ISETP.NE.AND P1, PT, R20, 0x1, PT ;  /* 0x000000011400780c */ /* 0x004fe20003f25270 */
[----:B------:R-:W-:Y:S01]  /*d750*/  FMUL.FTZ R180, R180, UR44 ;  /* 0x0000002cb4b47c20 */ /* 0x000fe20008410000 */
[----:B------:R-:W-:Y:S01]  /*d760*/  FMUL.FTZ R181, R181, UR44 ;  /* 0x0000002cb5b57c20 */ /* 0x000fe20008410000 */
[----:B------:R-:W-:Y:S01]  /*d770*/  FMUL.FTZ R176, R182, UR44 ;  /* 0x0000002cb6b07c20 */ /* 0x000fe20008410000 */
[----:B------:R-:W-:Y:S01]  /*d780*/  IADD3 R223, -R185, 0x1, -R179 ;  /* 0x00000001b9df7810 */ /* 0x000fe20007ffe9b3 */
[----:B------:R-:W2:Y:S03]  /*d790*/  MUFU.TANH R219, R219 ;  /* 0x000000db00db7308 */ /* 0x000ea60000002400 */
[----:B------:R-:W-:-:S05]  /*d7a0*/  IADD3 R223, -R23, R223, R184 ;  /* 0x000000df17df7210 */ /* 0x000fca0007ffe1b8 */
[----:B------:R-:W3:Y:S01]  /*d7b0*/  @P1 LDC R217, c[0x0][0x44c] ;  /* 0x00011300ffd91b82 */ /* 0x000ee20000000800 */
[----:B------:R-:W4:Y:S01]  /*d7c0*/  MUFU.TANH R154, R154 ;  /* 0x0000009a009a7308 */ /* 0x000f220000002400 */
[C---:B------:R-:W-:Y:S01]  /*d7d0*/  VIADD R224, R223.reuse, UR43 ;  /* 0x0000002bdfe07c36 */ /* 0x040fe20008000000 */
[----:B------:R-:W-:-:S05]  /*d7e0*/  IADD3 R223, R223, UR45, RZ ;  /* 0x0000002ddfdf7c10 */ /* 0x000fca000fffe0ff */
[----:B------:R-:W5:Y:S01]  /*d7f0*/  @P1 LDC R20, c[0x0][0x450] ;  /* 0x00011400ff141b82 */ /* 0x000f620000000800 */
[----:B------:R-:W0:Y:S08]  /*d800*/  MUFU.TANH R221, R221 ;  /* 0x000000dd00dd7308 */ /* 0x000e300000002400 */
[----:B------:R-:W0:Y:S01]  /*d810*/  MUFU.TANH R157, R157 ;  /* 0x0000009d009d7308 */ /* 0x000e220000002400 */
[----:B---3--:R-:W-:-:S07]  /*d820*/  @P1 IMAD.HI.U32 R217, R216, R217, RZ ;  /* 0x000000d9d8d91227 */ /* 0x008fce00078e00ff */
[----:B------:R-:W3:Y:S01]  /*d830*/  MUFU.TANH R156, R156 ;  /* 0x0000009c009c7308 */ /* 0x000ee20000002400 */
[----:B-----5:R-:W-:Y:S01]  /*d840*/  @P1 SHF.R.U32.HI R216, RZ, R20, R217 ;  /* 0x00000014ffd81219 */ /* 0x020fe200000116d9 */
[----:B------:R-:W-:Y:S01]  /*d850*/  FMUL.FTZ R20, R155, UR44 ;  /* 0x0000002c9b147c20 */ /* 0x000fe20008410000 */
[----:B------:R-:W-:Y:S01]  /*d860*/  FMUL.FTZ R155, R158, UR44 ;  /* 0x0000002c9e9b7c20 */ /* 0x000fe20008410000 */
[----:B------:R-:W-:Y:S01]  /*d870*/  FMUL.FTZ R158, R162, UR44 ;  /* 0x0000002ca29e7c20 */ /* 0x000fe20008410000 */
[----:B------:R-:W-:Y:S01]  /*d880*/  FMUL.FTZ R162, R166, UR44 ;  /* 0x0000002ca6a27c20 */ /* 0x000fe20008410000 */
[----:B------:R-:W5:Y:S01]  /*d890*/  SHFL.IDX PT, R225, R216, RZ, 0x1c1f ;  /* 0x001c1fffd8e17589 */ /* 0x000f6200000e0000 */
[----:B------:R-:W-:Y:S01]  /*d8a0*/  FMUL.FTZ R166, R171, UR44 ;  /* 0x0000002caba67c20 */ /* 0x000fe20008410000 */
[----:B------:R-:W-:Y:S01]  /*d8b0*/  FMUL.FTZ R171, R172, UR44 ;  /* 0x0000002cacab7c20 */ /* 0x000fe20008410000 */
[----:B------:R-:W-:Y:S01]  /*d8c0*/  FMUL.FTZ R172, R178, UR44 ;  /* 0x0000002cb2ac7c20 */ /* 0x000fe20008410000 */
[----:B------:R-:W-:Y:S01]  /*d8d0*/  FMUL.FTZ R217, R152, UR44 ;  /* 0x0000002c98d97c20 */ /* 0x000fe20008410000 */
[----:B------:R-:W-:Y:S01]  /*d8e0*/  FMUL.FTZ R178, R183, UR44 ;  /* 0x0000002cb7b27c20 */ /* 0x000fe20008410000 */
[----:B------:R-:W-:Y:S01]  /*d8f0*/  PLOP3.LUT P1, PT, PT, PT, UP0, 0x40, 0x0 ;  /* 0x000000000000781c */ /* 0x000fe20003f2e808 */
[----:B------:R-:W0:Y:S01]  /*d900*/  MUFU.TANH R20, R20 ;  /* 0x0000001400147308 */ /* 0x000e220000002400 */
[----:B------:R-:W-:-:S05]  /*d910*/  VIADD R152, R21, 0x28c40 ;  /* 0x00028c4015987836 */ /* 0x000fca0000000000 */
[----:B------:R-:W-:Y:S02]  /*d920*/  PRMT R152, R187, 0x654, R152 ;  /* 0x00000654bb987816 */ /* 0x000fe40000000098 */
[----:B------:R-:W0:Y:S02]  /*d930*/  MUFU.TANH R217, R217 ;  /* 0x000000d900d97308 */ /* 0x000e240000002400 */
[----:B------:R0:W-:Y:S06]  /*d940*/  SYNCS.ARRIVE.TRANS64.RED.A1T0 RZ, [R152+URZ], RZ ;  /* 0x000000ff98ff79a7 */ /* 0x0001ec000810043f */
[----:B------:R-:W0:Y:S01]  /*d950*/  MUFU.TANH R155, R155 ;  /* 0x0000009b009b7308 */ /* 0x000e220000002400 */
[----:B-----5:R-:W-:-:S02]  /*d960*/  IMAD.IADD R183, R225, 0x1, R224 ;  /* 0x00000001e1b77824 */ /* 0x020fc400078e02e0 */
[----:B------:R-:W-:-:S05]  /*d970*/  IMAD.IADD R182, R225, 0x1, R223 ;  /* 0x00000001e1b67824 */ /* 0x000fca00078e02df */
        /* <DEDUP_REMOVED lines=25> */
[----:B------:R-:W-:Y:S01]  /*db10*/  IADD3 R225, -R23, R184, R225 ;  /* 0x000000b817e17210 */ /* 0x000fe20007ffe1e1 */
[----:B------:R-:W-:Y:S03]  /*db20*/  BSSY B2, `(.L_x_2702) ;  /* 0x0000010000027945 */ /* 0x000fe60003800000 */
[----:B------:R-:W-:-:S13]  /*db30*/  ISETP.GT.AND P1, PT, R225, -0x1, PT ;  /* 0xffffffffe100780c */ /* 0x000fda0003f24270 */
[----:B------:R-:W-:Y:S05]  /*db40*/  @P1 BRA `(.L_x_2703) ;  /* 0x0000000000201947 */ /* 0x000fea0003800000 */
[----:B------:R-:W-:Y:S01]  /*db50*/  IMAD.U32 R227, RZ, RZ, UR42 ;  /* 0x0000002affe37e24 */ /* 0x000fe2000f8e00ff */
[----:B------:R-:W-:-:S04]  /*db60*/  LOP3.LUT R225, RZ, R225, RZ, 0x33, !PT ;  /* 0x000000e1ffe17212 */ /* 0x000fc800078e33ff */
[----:B------:R-:W-:-:S13]  /*db70*/  ISETP.NE.AND P1, PT, R227, 0x1, PT ;  /* 0x00000001e300780c */ /* 0x000fda0003f25270 */
[----:B0-----:R-:W0:Y:S02]  /*db80*/  @P1 LDC.64 R152, c[0x0][0x9e8] ;  /* 0x00027a00ff981b82 */ /* 0x001e240000000a00 */
[----:B0-----:R-:W-:-:S05]  /*db90*/  @P1 IMAD.HI.U32 R152, R225, R152, RZ ;  /* 0x00000098e1981227 */ /* 0x001fca00078e00ff */
[----:B------:R-:W-:-:S04]  /*dba0*/  @P1 SHF.R.U32.HI R225, RZ, R153, R152 ;  /* 0x00000099ffe11219 */ /* 0x000fc80000011698 */
[----:B------:R-:W-:Y:S01]  /*dbb0*/  LOP3.LUT R225, RZ, R225, RZ, 0x33, !PT ;  /* 0x000000e1ffe17212 */ /* 0x000fe200078e33ff */
[----:B------:R-:W-:Y:S06]  /*dbc0*/  BRA `(.L_x_2704) ;  /* 0x0000000000147947 */ /* 0x000fec0003800000 */
.L_x_2703:
[----:B------:R-:W-:-:S05]  /*dbd0*/  IMAD.U32 R227, RZ, RZ, UR42 ;  /* 0x0000002affe37e24 */ /* 0x000fca000f8e00ff */
[----:B------:R-:W-:-:S13]  /*dbe0*/  ISETP.NE.AND P1, PT, R227, 0x1, PT ;  /* 0x00000001e300780c */ /* 0x000fda0003f25270 */
[----:B0-----:R-:W0:Y:S02]  /*dbf0*/  @P1 LDC.64 R152, c[0x0][0x9e8] ;  /* 0x00027a00ff981b82 */ /* 0x001e240000000a00 */
[----:B0-----:R-:W-:-:S05]  /*dc00*/  @P1 IMAD.HI.U32 R152, R225, R152, RZ ;  /* 0x00000098e1981227 */ /* 0x001fca00078e00ff */
[----:B------:R-:W-:-:S07]  /*dc10*/  @P1 SHF.R.U32.HI R225, RZ, R153, R152 ;  /* 0x00000099ffe11219 */ /* 0x000fce0000011698 */
.L_x_2704:
[----:B------:R-:W-:Y:S05]  /*dc20*/  BSYNC B2 ;  /* 0x0000000000027941 */ /* 0x000fea0003800000 */
.L_x_2702:
[----:B------:R-:W-:-:S04]  /*dc30*/  IMAD R225, R225, R227, -R179 ;  /* 0x000000e3e1e17224 */ /* 0x000fc800078e0ab3 */
[----:B------:R-:W-:-:S05]  /*dc40*/  IMAD.IADD R225, R225, 0x1, -R185 ;  /* 0x00000001e1e17824 */ /* 0x000fca00078e0ab9 */
[----:B------:R-:W-:Y:S02]  /*dc50*/  VIMNMX R182, R182, R225, !PT ;  /* 0x000000e1b6b67248 */ /* 0x000fe40007fe0100 */
[----:B------:R-:W-:-:S07]  /*dc60*/  VIADDMNMX R183, R225, R227, R183, PT ;  /* 0x000000e3e1b77246 */ /* 0x000fce00038001b7 */
.L_x_2701:
[----:B------:R-:W-:Y:S01]  /*dc70*/  ISETP.GT.AND P1, PT, R12, -0x1, PT ;  /* 0xffffffff0c00780c */ /* 0x000fe20003f24270 */
[----:B------:R-:W2:Y:S01]  /*dc80*/  SHFL.IDX PT, R216, R216, 0x1, 0x1c1f ;  /* 0x003c1f00d8d87f89 */ /* 0x000ea200000e0000 */
[----:B------:R-:W-:Y:S02]  /*dc90*/  UISETP.NE.AND UP0, UPT, UR48, URZ, UPT ;  /* 0x0000003f3000728c */ /* 0x000fe4000bf05270 */
[C---:B------:R-:W-:Y:S02]  /*dca0*/  ISETP.GT.AND P4, PT, R182.reuse, RZ, P1 ;  /* 0x000000ffb600720c */ /* 0x040fe40000f84270 */
[C---:B------:R-:W-:Y:S02]  /*dcb0*/  ISETP.GT.AND P3, PT, R182.reuse, 0x1, P1 ;  /* 0x00000001b600780c */ /* 0x040fe40000f64270 */
[----:B------:R-:W-:Y:S02]  /*dcc0*/  ISETP.LT.OR P4, PT, R183, 0x1, P4 ;  /* 0x00000001b700780c */ /* 0x000fe40002781670 */
[----:B------:R-:W-:-:S02]  /*dcd0*/  ISETP.GT.AND P5, PT, R182, 0x8, P1 ;  /* 0x00000008b600780c */ /* 0x000fc40000fa4270 */
[----:B0-----:R-:W-:Y:S02]  /*dce0*/  FSEL R217, R217, -INF , !P4 ;  /* 0xff800000d9d97808 */ /* 0x001fe40006000000 */
[C---:B------:R-:W-:Y:S02]  /*dcf0*/  ISETP.GT.AND P4, PT, R182.reuse, 0x10, P1 ;  /* 0x00000010b600780c */ /* 0x040fe40000f84270 */
[----:B------:R-:W-:Y:S02]  /*dd00*/  ISETP.GT.AND P2, PT, R182, 0x9, P1 ;  /* 0x00000009b600780c */ /* 0x000fe40000f44270 */
[C---:B------:R-:W-:Y:S02]  /*dd10*/  ISETP.LT.OR P4, PT, R183.reuse, 0x11, P4 ;  /* 0x00000011b700780c */ /* 0x040fe40002781670 */
[----:B------:R-:W-:Y:S02]  /*dd20*/  ISETP.LT.OR P3, PT, R183, 0x2, P3 ;  /* 0x00000002b700780c */ /* 0x000fe40001f61670 */
[----:B------:R-:W-:-:S02]  /*dd30*/  FSEL R160, R160, -INF , !P4 ;  /* 0xff800000a0a07808 */ /* 0x000fc40006000000 */
[----:B------:R-:W-:Y:S01]  /*dd40*/  ISETP.GT.AND P4, PT, R182, 0x20, P1 ;  /* 0x00000020b600780c */ /* 0x000fe20000f84270 */
[--C-:B--2---:R-:W-:Y:S01]  /*dd50*/  IMAD.IADD R224, R224, 0x1, R216.reuse ;  /* 0x00000001e0e07824 */ /* 0x104fe200078e02d8 */
[----:B------:R-:W-:Y:S01]  /*dd60*/  ISETP.LT.OR P5, PT, R183, 0x9, P5 ;  /* 0x00000009b700780c */ /* 0x000fe20002fa1670 */
[----:B------:R-:W-:Y:S01]  /*dd70*/  IMAD.IADD R223, R223, 0x1, R216 ;  /* 0x00000001dfdf7824 */ /* 0x000fe200078e02d8 */
[C---:B------:R-:W-:Y:S02]  /*dd80*/  ISETP.LT.OR P2, PT, R183.reuse, 0xa, P2 ;  /* 0x0000000ab700780c */ /* 0x040fe40001741670 */
[----:B------:R-:W-:Y:S02]  /*dd90*/  ISETP.LT.OR P4, PT, R183, 0x21, P4 ;  /* 0x00000021b700780c */ /* 0x000fe40002781670 */
[----:B------:R-:W-:Y:S02]  /*dda0*/  FSEL R219, R219, -INF , !P3 ;  /* 0xff800000dbdb7808 */ /* 0x000fe40005800000 */
[----:B------:R-:W-:-:S02]  /*ddb0*/  FSEL R221, R221, -INF , !P5 ;  /* 0xff800000dddd7808 */ /* 0x000fc40006800000 */
[----:B------:R-:W-:Y:S02]  /*ddc0*/  FSEL R157, R157, -INF , !P2 ;  /* 0xff8000009d9d7808 */ /* 0x000fe40005000000 */
[C---:B------:R-:W-:Y:S02]  /*ddd0*/  ISETP.GT.AND P3, PT, R182.reuse, 0x11, P1 ;  /* 0x00000011b600780c */ /* 0x040fe40000f64270 */
[C---:B------:R-:W-:Y:S02]  /*dde0*/  ISETP.GT.AND P5, PT, R182.reuse, 0x18, P1 ;  /* 0x00000018b600780c */ /* 0x040fe40000fa4270 */
[C---:B------:R-:W-:Y:S02]  /*ddf0*/  ISETP.GT.AND P2, PT, R182.reuse, 0x19, P1 ;  /* 0x00000019b600780c */ /* 0x040fe40000f44270 */
[----:B------:R-:W-:Y:S02]  /*de00*/  FSEL R167, R167, -INF , !P4 ;  /* 0xff800000a7a77808 */ /* 0x000fe40006000000 */
[----:B------:R-:W-:-:S02]  /*de10*/  ISETP.GT.AND P4, PT, R182, 0x30, P1 ;  /* 0x00000030b600780c */ /* 0x000fc40000f84270 */
[C---:B------:R-:W-:Y:S02]  /*de20*/  ISETP.LT.OR P3, PT, R183.reuse, 0x12, P3 ;  /* 0x00000012b700780c */ /* 0x040fe40001f61670 */
[C---:B------:R-:W-:Y:S02]  /*de30*/  ISETP.LT.OR P5, PT, R183.reuse, 0x19, P5 ;  /* 0x00000019b700780c */ /* 0x040fe40002fa1670 */
[C---:B------:R-:W-:Y:S02]  /*de40*/  ISETP.LT.OR P2, PT, R183.reuse, 0x1a, P2 ;  /* 0x0000001ab700780c */ /* 0x040fe40001741670 */
[----:B------:R-:W-:Y:S02]  /*de50*/  ISETP.LT.OR P4, PT, R183, 0x31, P4 ;  /* 0x00000031b700780c */ /* 0x000fe40002781670 */
[----:B------:R-:W-:Y:S02]  /*de60*/  FSEL R161, R161, -INF , !P3 ;  /* 0xff800000a1a17808 */ /* 0x000fe40005800000 */
[----:B------:R-:W-:-:S02]  /*de70*/  FSEL R164, R164, -INF , !P5 ;  /* 0xff800000a4a47808 */ /* 0x000fc40006800000 */
[----:B------:R-:W-:Y:S02]  /*de80*/  FSEL R222, R222, -INF , !P2 ;  /* 0xff800000dede7808 */ /* 0x000fe40005000000 */
[C---:B------:R-:W-:Y:S02]  /*de90*/  ISETP.GT.AND P3, PT, R182.reuse, 0x21, P1 ;  /* 0x00000021b600780c */ /* 0x040fe40000f64270 */
[C---:B------:R-:W-:Y:S02]  /*dea0*/  ISETP.GT.AND P5, PT, R182.reuse, 0x28, P1 ;  /* 0x00000028b600780c */ /* 0x040fe40000fa4270 */
[----:B------:R-:W-:Y:S02]  /*deb0*/  ISETP.GT.AND P2, PT, R182, 0x29, P1 ;  /* 0x00000029b600780c */ /* 0x000fe40000f44270 */
[----:B------:R-:W-:Y:S02]  /*dec0*/  FSEL R175, R175, -INF , !P4 ;  /* 0xff800000afaf7808 */ /* 0x000fe40006000000 */
[----:B------:R-:W-:-:S02]  /*ded0*/  PLOP3.LUT P4, PT, PT, PT, UP0, 0x40, 0x0 ;  /* 0x000000000000781c */ /* 0x000fc40003f8e808 */
[C---:B------:R-:W-:Y:S02]  /*dee0*/  ISETP.LT.OR P3, PT, R183.reuse, 0x22, P3 ;  /* 0x00000022b700780c */ /* 0x040fe40001f61670 */
[C---:B------:R-:W-:Y:S02]  /*def0*/  ISETP.LT.OR P5, PT, R183.reuse, 0x29, P5 ;  /* 0x00000029b700780c */ /* 0x040fe40002fa1670 */
[----:B------:R-:W-:Y:S02]  /*df00*/  ISETP.LT.OR P2, PT, R183, 0x2a, P2 ;  /* 0x0000002ab700780c */ /* 0x000fe40001741670 */
[----:B------:R-:W-:Y:S02]  /*df10*/  FSEL R169, R169, -INF , !P3 ;  /* 0xff800000a9a97808 */ /* 0x000fe40005800000 */
[----:B------:R-:W-:Y:S02]  /*df20*/  FSEL R225, R171, -INF , !P5 ;  /* 0xff800000abe17808 */ /* 0x000fe40006800000 */
[----:B------:R-:W-:-:S02]  /*df30*/  FSEL R173, R173, -INF , !P2 ;  /* 0xff800000adad7808 */ /* 0x000fc40005000000 */
[C---:B------:R-:W-:Y:S02]  /*df40*/  ISETP.GT.AND P3, PT, R182.reuse, 0x31, P1 ;  /* 0x00000031b600780c */ /* 0x040fe40000f64270 */
[C---:B------:R-:W-:Y:S02]  /*df50*/  ISETP.GT.AND P5, PT, R182.reuse, 0x38, P1 ;  /* 0x00000038b600780c */ /* 0x040fe40000fa4270 */
[----:B------:R-:W-:Y:S02]  /*df60*/  ISETP.GT.AND P2, PT, R182, 0x39, P1 ;  /* 0x00000039b600780c */ /* 0x000fe40000f44270 */
[C---:B------:R-:W-:Y:S02]  /*df70*/  ISETP.LT.OR P3, PT, R183.reuse, 0x32, P3 ;  /* 0x00000032b700780c */ /* 0x040fe40001f61670 */
[C---:B------:R-:W-:Y:S02]  /*df80*/  ISETP.LT.OR P5, PT, R183.reuse, 0x39, P5 ;  /* 0x00000039b700780c */ /* 0x040fe40002fa1670 */
[----:B------:R-:W-:-:S02]  /*df90*/  ISETP.LT.OR P2, PT, R183, 0x3a, P2 ;  /* 0x0000003ab700780c */ /* 0x000fc40001741670 */
[----:B------:R-:W-:Y:S02]  /*dfa0*/  FSEL R177, R177, -INF , !P3 ;  /* 0xff800000b1b17808 */ /* 0x000fe40005800000 */
[----:B------:R-:W-:Y:S02]  /*dfb0*/  FSEL R180, R180, -INF , !P5 ;  /* 0xff800000b4b47808 */ /* 0x000fe40006800000 */
[----:B------:R-:W-:Y:S01]  /*dfc0*/  FSEL R181, R181, -INF , !P2 ;  /* 0xff800000b5b57808 */ /* 0x000fe20005000000 */
[----:B------:R-:W-:Y:S06]  /*dfd0*/  @P4 BRA `(.L_x_2705) ;  /* 0x0000000000584947 */ /* 0x000fec0003800000 */
[----:B------:R-:W-:Y:S01]  /*dfe0*/  IADD3 R216, -R23, R184, R216 ;  /* 0x000000b817d87210 */ /* 0x000fe20007ffe1d8 */
[----:B------:R-:W-:Y:S03]  /*dff0*/  BSSY B2, `(.L_x_2706) ;  /* 0x0000010000027945 */ /* 0x000fe60003800000 */
        /* <DEDUP_REMOVED lines=10> */
.L_x_2707:
[----:B------:R-:W-:-:S04]  /*e0a0*/  MOV R171, UR42 ;  /* 0x0000002a00ab7c02 */ /* 0x000fc80008000f00 */
[----:B------:R-:W-:-:S13]  /*e0b0*/  ISETP.NE.AND P2, PT, R171, 0x1, PT ;  /* 0x00000001ab00780c */ /* 0x000fda0003f45270 */
[----:B------:R-:W0:Y:S02]  /*e0c0*/  @P2 LDC.64 R152, c[0x0][0x9e8] ;  /* 0x00027a00ff982b82 */ /* 0x000e240000000a00 */
[----:B0-----:R-:W-:-:S05]  /*e0d0*/  @P2 IMAD.HI.U32 R152, R216, R152, RZ ;  /* 0x00000098d8982227 */ /* 0x001fca00078e00ff */
[----:B------:R-:W-:-:S07]  /*e0e0*/  @P2 SHF.R.U32.HI R216, RZ, R153, R152 ;  /* 0x00000099ffd82219 */ /* 0x000fce0000011698 */
.L_x_2708:
[----:B------:R-:W-:Y:S05]  /*e0f0*/  BSYNC B2 ;  /* 0x0000000000027941 */ /* 0x000fea0003800000 */
.L_x_2706:
[----:B------:R-:W-:-:S04]  /*e100*/  IMAD R179, R216, R171, -R179 ;  /* 0x000000abd8b37224 */ /* 0x000fc800078e0ab3 */
[----:B------:R-:W-:-:S05]  /*e110*/  IMAD.IADD R179, R179, 0x1, -R185 ;  /* 0x00000001b3b37824 */ /* 0x000fca00078e0ab9 */
[----:B------:R-:W-:Y:S02]  /*e120*/  VIMNMX R223, R223, R179, !PT ;  /* 0x000000b3dfdf7248 */ /* 0x000fe40007fe0100 */
[----:B------:R-:W-:-:S07]  /*e130*/  VIADDMNMX R224, R179, R171, R224, PT ;  /* 0x000000abb3e07246 */ /* 0x000fce00038001e0 */
.L_x_2705:
[----:B------:R-:W-:Y:S02]  /*e140*/  ISETP.GT.AND P2, PT, R223, 0x1, P1 ;  /* 0x00000001df00780c */ /* 0x000fe40000f44270 */
[----:B------:R-:W-:Y:S02]  /*e150*/  LOP3.LUT R22, R22, 0xffffdfff, RZ, 0xc0, !PT ;  /* 0xffffdfff16167812 */ /* 0x000fe400078ec0ff */
[----:B------:R-:W-:Y:S02]  /*e160*/  ISETP.LT.OR P2, PT, R224, 0x2, P2 ;  /* 0x00000002e000780c */ /* 0x000fe40001741670 */
[----:B------:R-:W-:Y:S02]  /*e170*/  @P0 LOP3.LUT R22, R22, 0x2000, RZ, 0xfc, !PT ;  /* 0x0000200016160812 */ /* 0x000fe400078efcff */
[----:B------:R-:W-:Y:S02]  /*e180*/  FSEL R152, R20, -INF , !P2 ;  /* 0xff80000014987808 */ /* 0x000fe40005000000 */
[----:B------:R-:W-:-:S02]  /*e190*/  FMNMX.FTZ R20, R217, R13, !PT ;  /* 0x0000000dd9147209 */ /* 0x000fc40007810000 */
[----:B------:R-:W-:Y:S02]  /*e1a0*/  ISETP.GT.AND P0, PT, R223, 0x20, P1 ;  /* 0x00000020df00780c */ /* 0x000fe40000f04270 */
[----:B------:R-:W-:Y:S02]  /*e1b0*/  FMNMX.FTZ R20, R219, R20, !PT ;  /* 0x00000014db147209 */ /* 0x000fe40007810000 */
[----:B------:R-:W-:Y:S02]  /*e1c0*/  LOP3.LUT R22, R22, 0xfffeffff, RZ, 0xc0, !PT ;  /* 0xfffeffff16167812 */ /* 0x000fe400078ec0ff */
[----:B------:R-:W-:Y:S02]  /*e1d0*/  FMNMX.FTZ R20, R221, R20, !PT ;  /* 0x00000014dd147209 */ /* 0x000fe40007810000 */
[----:B------:R-:W-:Y:S02]  /*e1e0*/  ISETP.GT.AND P3, PT, R223, 0x8, P1 ;  /* 0x00000008df00780c */ /* 0x000fe40000f64270 */
[----:B------:R-:W-:-:S02]  /*e1f0*/  FMNMX.FTZ R20, R157, R20, !PT ;  /* 0x000000149d147209 */ /* 0x000fc40007810000 */
[----:B------:R-:W-:Y:S02]  /*e200*/  ISETP.GT.AND P4, PT, R223, 0x9, P1 ;  /* 0x00000009df00780c */ /* 0x000fe40000f84270 */
[----:B------:R-:W-:Y:S02]  /*e210*/  FMNMX.FTZ R20, R160, R20, !PT ;  /* 0x00000014a0147209 */ /* 0x000fe40007810000 */
[----:B------:R-:W-:Y:S02]  /*e220*/  @P0 LOP3.LUT R22, R22, 0x10000, RZ, 0xfc, !PT ;  /* 0x0001000016160812 */ /* 0x000fe400078efcff */
[----:B------:R-:W-:Y:S02]  /*e230*/  FMNMX.FTZ R20, R161, R20, !PT ;  /* 0x00000014a1147209 */ /* 0x000fe40007810000 */
[----:B------:R-:W-:Y:S02]  /*e240*/  ISETP.GT.AND P0, PT, R223, 0x38, P1 ;  /* 0x00000038df00780c */ /* 0x000fe40000f04270 */
[----:B------:R-:W-:-:S02]  /*e250*/  FMNMX.FTZ R20, R164, R20, !PT ;  /* 0x00000014a4147209 */ /* 0x000fc40007810000 */
[----:B------:R-:W-:Y:S02]  /*e260*/  LOP3.LUT R22, R22, 0xfffffffd, RZ, 0xc0, !PT ;  /* 0xfffffffd16167812 */ /* 0x000fe400078ec0ff */
[----:B------:R-:W-:Y:S02]  /*e270*/  FMNMX.FTZ R20, R222, R20, !PT ;  /* 0x00000014de147209 */ /* 0x000fe40007810000 */
[C---:B------:R-:W-:Y:S02]  /*e280*/  ISETP.LT.OR P3, PT, R224.reuse, 0x9, P3 ;  /* 0x00000009e000780c */ /* 0x040fe40001f61670 */
[----:B------:R-:W-:Y:S02]  /*e290*/  FMNMX.FTZ R20, R167, R20, !PT ;  /* 0x00000014a7147209 */ /* 0x000fe40007810000 */
[----:B------:R-:W-:Y:S02]  /*e2a0*/  ISETP.LT.OR P4, PT, R224, 0xa, P4 ;  /* 0x0000000ae000780c */ /* 0x000fe40002781670 */
[----:B------:R-:W-:-:S02]  /*e2b0*/  FMNMX.FTZ R20, R169, R20, !PT ;  /* 0x00000014a9147209 */ /* 0x000fc40007810000 */
[----:B------:R-:W-:Y:S02]  /*e2c0*/  @P0 LOP3.LUT R22, R22, 0x2, RZ, 0xfc, !PT ;  /* 0x0000000216160812 */ /* 0x000fe400078efcff */
[----:B------:R-:W-:Y:S02]  /*e2d0*/  FMNMX.FTZ R20, R225, R20, !PT ;  /* 0x00000014e1147209 */ /* 0x000fe40007810000 */
[----:B------:R-:W-:Y:S02]  /*e2e0*/  ISETP.GT.AND P0, PT, R223, RZ, P1 ;  /* 0x000000ffdf00720c */ /* 0x000fe40000f04270 */
[----:B------:R-:W-:Y:S02]  /*e2f0*/  FMNMX.FTZ R20, R173, R20, !PT ;  /* 0x00000014ad147209 */ /* 0x000fe40007810000 */
[----:B------:R-:W-:Y:S02]  /*e300*/  FSEL R155, R155, -INF , !P3 ;  /* 0xff8000009b9b7808 */ /* 0x000fe40005800000 */
[----:B------:R-:W-:-:S02]  /*e310*/  FMNMX.FTZ R20, R175, R20, !PT ;  /* 0x00000014af147209 */ /* 0x000fc40007810000 */
[----:B------:R-:W-:Y:S02]  /*e320*/  FSEL R156, R156, -INF , !P4 ;  /* 0xff8000009c9c7808 */ /* 0x000fe40006000000 */
[C---:B------:R-:W-:Y:S02]  /*e330*/  ISETP.GT.AND P5, PT, R223.reuse, 0x10, P1 ;  /* 0x00000010df00780c */ /* 0x040fe40000fa4270 */
[C---:B------:R-:W-:Y:S02]  /*e340*/  ISETP.GT.AND P2, PT, R223.reuse, 0x11, P1 ;  /* 0x00000011df00780c */ /* 0x040fe40000f44270 */
[C---:B------:R-:W-:Y:S02]  /*e350*/  ISETP.GT.AND P3, PT, R223.reuse, 0x18, P1 ;  /* 0x00000018df00780c */ /* 0x040fe40000f64270 */
[----:B------:R-:W-:Y:S02]  /*e360*/  ISETP.GT.AND P4, PT, R223, 0x19, P1 ;  /* 0x00000019df00780c */ /* 0x000fe40000f84270 */
[----:B------:R-:W-:-:S02]  /*e370*/  FMNMX.FTZ R20, R177, R20, !PT ;  /* 0x00000014b1147209 */ /* 0x000fc40007810000 */
[C---:B------:R-:W-:Y:S02]  /*e380*/  ISETP.LT.OR P5, PT, R224.reuse, 0x11, P5 ;  /* 0x00000011e000780c */ /* 0x040fe40002fa1670 */
[C---:B------:R-:W-:Y:S02]  /*e390*/  ISETP.LT.OR P2, PT, R224.reuse, 0x12, P2 ;  /* 0x00000012e000780c */ /* 0x040fe40001741670 */
[C---:B------:R-:W-:Y:S02]  /*e3a0*/  ISETP.LT.OR P3, PT, R224.reuse, 0x19, P3 ;  /* 0x00000019e000780c */ /* 0x040fe40001f61670 */
[----:B------:R-:W-:Y:S02]  /*e3b0*/  ISETP.LT.OR P4, PT, R224, 0x1a, P4 ;  /* 0x0000001ae000780c */ /* 0x000fe40002781670 */
[----:B------:R-:W-:Y:S02]  /*e3c0*/  FMNMX.FTZ R20, R180, R20, !PT ;  /* 0x00000014b4147209 */ /* 0x000fe40007810000 */
[----:B------:R-:W-:-:S02]  /*e3d0*/  LOP3.LUT R22, R22, 0xffffffdf, RZ, 0xc0, !PT ;  /* 0xffffffdf16167812 */ /* 0x000fc400078ec0ff */
[----:B------:R-:W-:Y:S02]  /*e3e0*/  FSEL R158, R158, -INF , !P5 ;  /* 0xff8000009e9e7808 */ /* 0x000fe40006800000 */
[----:B------:R-:W-:Y:S02]  /*e3f0*/  FSEL R159, R159, -INF , !P2 ;  /* 0xff8000009f9f7808 */ /* 0x000fe40005000000 */
[----:B------:R-:W-:Y:S02]  /*e400*/  FSEL R162, R162, -INF , !P3 ;  /* 0xff800000a2a27808 */ /* 0x000fe40005800000 */
[----:B------:R-:W-:Y:S02]  /*e410*/  FSEL R163, R163, -INF , !P4 ;  /* 0xff800000a3a37808 */ /* 0x000fe40006000000 */
[C---:B------:R-:W-:Y:S02]  /*e420*/  ISETP.GT.AND P2, PT, R223.reuse, 0x21, P1 ;  /* 0x00000021df00780c */ /* 0x040fe40000f44270 */
[----:B------:R-:W-:-:S02]  /*e430*/  ISETP.GT.AND P3, PT, R223, 0x28, P1 ;  /* 0x00000028df00780c */ /* 0x000fc40000f64270 */
[C---:B------:R-:W-:Y:S02]  /*e440*/  ISETP.GT.AND P4, PT, R223.reuse, 0x29, P1 ;  /* 0x00000029df00780c */ /* 0x040fe40000f84270 */
[C---:B------:R-:W-:Y:S02]  /*e450*/  ISETP.GT.AND P5, PT, R223.reuse, 0x30, P1 ;  /* 0x00000030df00780c */ /* 0x040fe40000fa4270 */
[C---:B------:R-:W-:Y:S02]  /*e460*/  ISETP.GT.AND P6, PT, R223.reuse, 0x31, P1 ;  /* 0x00000031df00780c */ /* 0x040fe40000fc4270 */
[----:B------:R-:W-:Y:S02]  /*e470*/  ISETP.GT.AND P1, PT, R223, 0x39, P1 ;  /* 0x00000039df00780c */ /* 0x000fe40000f24270 */
[----:B------:R-:W-:Y:S02]  /*e480*/  FMNMX.FTZ R20, R181, R20, !PT ;  /* 0x00000014b5147209 */ /* 0x000fe40007810000 */
[----:B------:R-:W-:-:S02]  /*e490*/  @P0 LOP3.LUT R22, R22, 0x20, RZ, 0xfc, !PT ;  /* 0x0000002016160812 */ /* 0x000fc400078efcff */
[----:B------:R-:W-:Y:S01]  /*e4a0*/  ISETP.LT.OR P5, PT, R224, 0x31, P5 ;  /* 0x00000031e000780c */ /* 0x000fe20002fa1670 */
[----:B------:R-:W0:Y:S01]  /*e4b0*/  SHFL.BFLY PT, R153, R20, 0x2, 0x1f ;  /* 0x0c401f0014997f89 */ /* 0x000e2200000e0000 */
[C---:B------:R-:W-:Y:S02]  /*e4c0*/  LOP3.LUT P0, RZ, R22.reuse, 0x10000, RZ, 0xc0, !PT ;  /* 0x0001000016ff7812 */ /* 0x040fe4000780c0ff */
[----:B------:R-:W-:Y:S02]  /*e4d0*/  LOP3.LUT R22, R22, 0xfffffff7, RZ, 0xc0, !PT ;  /* 0xfffffff716167812 */ /* 0x000fe400078ec0ff */
[----:B------:R-:W-:Y:S02]  /*e4e0*/  ISETP.LT.OR P0, PT, R224, 0x21, P0 ;  /* 0x00000021e000780c */ /* 0x000fe40000701670 */
[----:B------:R-:W-:Y:S02]  /*e4f0*/  @P1 LOP3.LUT R22, R22, 0x8, RZ, 0xfc, !PT ;  /* 0x0000000816161812 */ /* 0x000fe400078efcff */
[----:B------:R-:W-:-:S02]  /*e500*/  ISETP.LT.OR P6, PT, R224, 0x32, P6 ;  /* 0x00000032e000780c */ /* 0x000fc400037c1670 */
[C---:B------:R-:W-:Y:S02]  /*e510*/  LOP3.LUT P1, RZ, R22.reuse, 0x2, RZ, 0xc0, !PT ;  /* 0x0000000216ff7812 */ /* 0x040fe4000782c0ff */
[----:B------:R-:W-:Y:S02]  /*e520*/  LOP3.LUT R22, R22, 0xffffffbf, RZ, 0xc0, !PT ;  /* 0xffffffbf16167812 */ /* 0x000fe400078ec0ff */
[----:B------:R-:W-:Y:S02]  /*e530*/  ISETP.LT.OR P1, PT, R224, 0x39, P1 ;  /* 0x00000039e000780c */ /* 0x000fe40000f21670 */
[----:B------:R-:W-:Y:S02]  /*e540*/  FSEL R174, R174, -INF , !P6 ;  /* 0xff800000aeae7808 */ /* 0x000fe40007000000 */
[----:B------:R-:W-:Y:S02]  /*e550*/  @P0 LOP3.LUT R22, R22, 0x40, RZ, 0xfc, !PT ;  /* 0x0000004016160812 */ /* 0x000fe400078efcff */
[----:B------:R-:W-:-:S02]  /*e560*/  ISETP.LT.OR P0, PT, R224, 0x22, P2 ;  /* 0x00000022e000780c */ /* 0x000fc40001701670 */
[----:B------:R-:W-:Y:S02]  /*e570*/  LOP3.LUT P2, RZ, R22, 0x20, RZ, 0xc0, !PT ;  /* 0x0000002016ff7812 */ /* 0x000fe4000784c0ff */
[----:B0-----:R-:W-:Y:S02]  /*e580*/  FMNMX.FTZ R153, R20, R153, !PT ;  /* 0x0000009914997209 */ /* 0x001fe40007810000 */
[----:B------:R-:W-:Y:S02]  /*e590*/  LOP3.LUT R22, R22, 0xffffffef, RZ, 0xc0, !PT ;  /* 0xffffffef16167812 */ /* 0x000fe400078ec0ff */
[----:B------:R-:W-:Y:S01]  /*e5a0*/  ISETP.LT.OR P2, PT, R224, 0x1, P2 ;  /* 0x00000001e000780c */ /* 0x000fe20001741670 */
[----:B------:R-:W0:Y:S01]  /*e5b0*/  SHFL.BFLY PT, R171, R153, 0x1, 0x1f ;  /* 0x0c201f0099ab7f89 */ /* 0x000e2200000e0000 */
[----:B------:R-:W-:Y:S02]  /*e5c0*/  FSEL R176, R176, -INF , !P1 ;  /* 0xff800000b0b07808 */ /* 0x000fe40004800000 */
[----:B------:R-:W-:-:S02]  /*e5d0*/  FSEL R154, R154, -INF , !P2 ;  /* 0xff8000009a9a7808 */ /* 0x000fc40005000000 */
[----:B------:R-:W-:Y:S02]  /*e5e0*/  @P0 LOP3.LUT R22, R22, 0x10, RZ, 0xfc, !PT ;  /* 0x0000001016160812 */ /* 0x000fe400078efcff */
[----:B------:R-:W-:Y:S02]  /*e5f0*/  ISETP.LT.OR P0, PT, R224, 0x29, P3 ;  /* 0x00000029e000780c */ /* 0x000fe40001f01670 */
[C---:B------:R-:W-:Y:S02]  /*e600*/  LOP3.LUT P3, RZ, R22.reuse, 0x8, RZ, 0xc0, !PT ;  /* 0x0000000816ff7812 */ /* 0x040fe4000786c0ff */
[----:B------:R-:W-:Y:S02]  /*e610*/  LOP3.LUT R22, R22, 0xfffffffb, RZ, 0xc0, !PT ;  /* 0xfffffffb16167812 */ /* 0x000fe400078ec0ff */
[----:B------:R-:W-:Y:S02]  /*e620*/  FMNMX.FTZ R179, R154, R15, !PT ;  /* 0x0000000f9ab37209 */ /* 0x000fe40007810000 */
[----:B------:R-:W-:-:S02]  /*e630*/  ISETP.LT.OR P3, PT, R224, 0x3a, P3 ;  /* 0x0000003ae000780c */ /* 0x000fc40001f61670 */
[----:B------:R-:W-:Y:S02]  /*e640*/  FMNMX.FTZ R179, R152, R179, !PT ;  /* 0x000000b398b37209 */ /* 0x000fe40007810000 */
[----:B------:R-:W-:Y:S02]  /*e650*/  FSEL R178, R178, -INF , !P3 ;  /* 0xff800000b2b27808 */ /* 0x000fe40005800000 */
[----:B------:R-:W-:Y:S02]  /*e660*/  @P0 LOP3.LUT R22, R22, 0x4, RZ, 0xfc, !PT ;  /* 0x0000000416160812 */ /* 0x000fe400078efcff */
[----:B------:R-:W-:Y:S02]  /*e670*/  ISETP.LT.OR P0, PT, R224, 0x2a, P4 ;  /* 0x0000002ae000780c */ /* 0x000fe40002701670 */
[----:B0-----:R-:W-:Y:S02]  /*e680*/  FMNMX.FTZ R171, R153, R171, !PT ;  /* 0x000000ab99ab7209 */ /* 0x001fe40007810000 */
[----:B------:R-:W-:-:S02]  /*e690*/  LOP3.LUT R22, R22, 0xffffbfff, RZ, 0xc0, !PT ;  /* 0xffffbfff16167812 */ /* 0x000fc400078ec0ff */
[----:B------:R-:W-:Y:S02]  /*e6a0*/  FMNMX.FTZ R179, R155, R179, !PT ;  /* 0x000000b39bb37209 */ /* 0x000fe40007810000 */
[C---:B------:R-:W-:Y:S02]  /*e6b0*/  FSETP.NEU.FTZ.AND P4, PT, R171.reuse, -INF , PT ;  /* 0xff800000ab00780b */ /* 0x040fe40003f9d000 */
[----:B------:R-:W-:Y:S02]  /*e6c0*/  FMNMX.FTZ R179, R156, R179, !PT ;  /* 0x000000b39cb37209 */ /* 0x000fe40007810000 */
[----:B------:R-:W-:Y:S02]  /*e6d0*/  FSEL R20, R171, RZ, P4 ;  /* 0x000000ffab147208 */ /* 0x000fe40002000000 */
[----:B------:R-:W-:Y:S02]  /*e6e0*/  @P0 LOP3.LUT R22, R22, 0x4000, RZ, 0xfc, !PT ;  /* 0x0000400016160812 */ /* 0x000fe400078efcff */
[----:B------:R-:W-:Y:S01]  /*e6f0*/  FMNMX.FTZ R179, R158, R179, !PT ;  /* 0x000000b39eb37209 */ /* 0x000fe20007810000 */
[----:B------:R-:W-:Y:S01]  /*e700*/  FADD.FTZ R13, -R20, R13 ;  /* 0x0000000d140d7221 */ /* 0x000fe20000010100 */
[----:B------:R-:W-:Y:S01]  /*e710*/  LOP3.LUT R22, R22, 0xffff7fff, RZ, 0xc0, !PT ;  /* 0xffff7fff16167812 */ /* 0x000fe200078ec0ff */
[----:B------:R-:W-:Y:S01]  /*e720*/  IMAD.U32 R20, RZ, RZ, UR38 ;  /* 0x00000026ff147e24 */ /* 0x000fe2000f8e00ff */
[----:B------:R-:W-:-:S02]  /*e730*/  FMNMX.FTZ R179, R159, R179, !PT ;  /* 0x000000b39fb37209 */ /* 0x000fc40007810000 */
[----:B------:R-:W-:Y:S01]  /*e740*/  @P5 LOP3.LUT R22, R22, 0x8000, RZ, 0xfc, !PT ;  /* 0x0000800016165812 */ /* 0x000fe200078efcff */
[-C--:B------:R-:W-:Y:S01]  /*e750*/  FMUL.FTZ R153, R171, R20.reuse ;  /* 0x00000014ab997220 */ /* 0x080fe20000410000 */
[----:B------:R-:W-:Y:S01]  /*e760*/  FMNMX.FTZ R179, R162, R179, !PT ;  /* 0x000000b3a2b37209 */ /* 0x000fe20007810000 */
[----:B------:R-:W-:Y:S01]  /*e770*/  FMUL.FTZ R13, R13, R20 ;  /* 0x000000140d0d7220 */ /* 0x000fe20000410000 */
[C---:B------:R-:W-:Y:S02]  /*e780*/  LOP3.LUT P5, RZ, R22.reuse, 0x40, RZ, 0xc0, !PT ;  /* 0x0000004016ff7812 */ /* 0x040fe400078ac0ff */
[----:B------:R-:W-:Y:S02]  /*e790*/  LOP3.LUT P0, RZ, R22, 0x10, RZ, 0xc0, !PT ;  /* 0x0000001016ff7812 */ /* 0x000fe4000780c0ff */
[----:B------:R-:W-:Y:S02]  /*e7a0*/  FSEL R165, R165, -INF , !P5 ;  /* 0xff800000a5a57808 */ /* 0x000fe40006800000 */
[----:B------:R-:W-:-:S02]  /*e7b0*/  FMNMX.FTZ R179, R163, R179, !PT ;  /* 0x000000b3a3b37209 */ /* 0x000fc40007810000 */
[----:B------:R-:W-:Y:S02]  /*e7c0*/  FSEL R153, R153, RZ, P4 ;  /* 0x000000ff99997208 */ /* 0x000fe40002000000 */
[----:B------:R-:W-:Y:S02]  /*e7d0*/  LOP3.LUT P4, RZ, R22, 0x4, RZ, 0xc0, !PT ;  /* 0x0000000416ff7812 */ /* 0x000fe4000788c0ff */
[----:B------:R-:W-:Y:S01]  /*e7e0*/  FSEL R166, R166, -INF , !P0 ;  /* 0xff800000a6a67808 */ /* 0x000fe20004000000 */
[-CC-:B------:R-:W-:Y:S01]  /*e7f0*/  FFMA.FTZ R217, R217, R20.reuse, -R153.reuse ;  /* 0x00000014d9d97223 */ /* 0x180fe20000010899 */
[----:B------:R-:W-:Y:S01]  /*e800*/  FMNMX.FTZ R179, R165, R179, !PT ;  /* 0x000000b3a5b37209 */ /* 0x000fe20007810000 */
        /* <DEDUP_REMOVED lines=15> */
[----:B------:R-:W-:Y:S01]  /*e900*/  LOP3.LUT P0, RZ, R22, 0x4000, RZ, 0xc0, !PT ;  /* 0x0000400016ff7812 */ /* 0x000fe2000780c0ff */
[----:B------:R-:W-:Y:S01]  /*e910*/  MUFU.EX2 R217, R217 ;  /* 0x000000d900d97308 */ /* 0x000fe20000000800 */
[----:B------:R-:W-:-:S02]  /*e920*/  FSEL R168, R168, -INF , !P4 ;  /* 0xff800000a8a87808 */ /* 0x000fc40006000000 */
[----:B------:R-:W-:Y:S02]  /*e930*/  FMNMX.FTZ R181, R166, R179, !PT ;  /* 0x000000b3a6b57209 */ /* 0x000fe40007810000 */
[----:B------:R-:W-:Y:S02]  /*e940*/  LOP3.LUT P5, RZ, R22, 0x8000, RZ, 0xc0, !PT ;  /* 0x0000800016ff7812 */ /* 0x000fe400078ac0ff */
[----:B------:R-:W-:Y:S01]  /*e950*/  FSEL R179, R170, -INF , !P0 ;  /* 0xff800000aab37808 */ /* 0x000fe20004000000 */
[----:B------:R-:W-:Y:S01]  /*e960*/  MUFU.EX2 R219, R219 ;  /* 0x000000db00db7308 */ /* 0x000fe20000000800 */
[----:B------:R-:W-:Y:S02]  /*e970*/  FMNMX.FTZ R181, R168, R181, !PT ;  /* 0x000000b5a8b57209 */ /* 0x000fe40007810000 */
[----:B------:R-:W-:Y:S02]  /*e980*/  FSEL R172, R172, -INF , !P5 ;  /* 0xff800000acac7808 */ /* 0x000fe40006800000 */
[----:B------:R-:W-:-:S02]  /*e990*/  FMNMX.FTZ R181, R179, R181, !PT ;  /* 0x000000b5b3b57209 */ /* 0x000fc40007810000 */
[----:B------:R-:W-:Y:S01]  /*e9a0*/  LOP3.LUT P0, RZ, R22, 0x2000, RZ, 0xc0, !PT ;  /* 0x0000200016ff7812 */ /* 0x000fe2000780c0ff */
[----:B------:R-:W-:Y:S01]  /*e9b0*/  MUFU.EX2 R221, R221 ;  /* 0x000000dd00dd7308 */ /* 0x000fe20000000800 */
[----:B------:R-:W-:-:S04]  /*e9c0*/  FMNMX.FTZ R181, R172, R181, !PT ;  /* 0x000000b5acb57209 */ /* 0x000fc80007810000 */
[----:B------:R-:W-:-:S03]  /*e9d0*/  FMNMX.FTZ R181, R174, R181, !PT ;  /* 0x000000b5aeb57209 */ /* 0x000fc60007810000 */
[----:B------:R-:W-:Y:S01]  /*e9e0*/  MUFU.EX2 R157, R157 ;  /* 0x0000009d009d7308 */ /* 0x000fe20000000800 */
[----:B------:R-:W-:-:S04]  /*e9f0*/  FMNMX.FTZ R170, R176, R181, !PT ;  /* 0x000000b5b0aa7209 */ /* 0x000fc80007810000 */
[----:B------:R-:W-:-:S03]  /*ea00*/  FMNMX.FTZ R170, R178, R170, !PT ;  /* 0x000000aab2aa7209 */ /* 0x000fc60007810000 */
[----:B------:R-:W-:Y:S02]  /*ea10*/  MUFU.EX2 R160, R160 ;  /* 0x000000a000a07308 */ /* 0x000fe40000000800 */
[----:B------:R-:W0:Y:S06]  /*ea20*/  SHFL.BFLY PT, R181, R170, 0x2, 0x1f ;  /* 0x0c401f00aab57f89 */ /* 0x000e2c00000e0000 */
[----:B------:R-:W2:Y:S08]  /*ea30*/  MUFU.EX2 R161, R161 ;  /* 0x000000a100a17308 */ /* 0x000eb00000000800 */
[----:B------:R-:W-:Y:S08]  /*ea40*/  MUFU.EX2 R164, R164 ;  /* 0x000000a400a47308 */ /* 0x000ff00000000800 */
[----:B------:R-:W-:Y:S01]  /*ea50*/  MUFU.EX2 R222, R222 ;  /* 0x000000de00de7308 */ /* 0x000fe20000000800 */
[----:B0-----:R-:W-:-:S05]  /*ea60*/  FMNMX.FTZ R170, R170, R181, !PT ;  /* 0x000000b5aaaa7209 */ /* 0x001fca0007810000 */
[----:B------:R-:W0:Y:S02]  /*ea70*/  SHFL.BFLY PT, R181, R170, 0x1, 0x1f ;  /* 0x0c201f00aab57f89 */ /* 0x000e2400000e0000 */
[----:B------:R-:W-:Y:S08]  /*ea80*/  MUFU.EX2 R167, R167 ;  /* 0x000000a700a77308 */ /* 0x000ff00000000800 */
[----:B------:R-:W-:Y:S08]  /*ea90*/  MUFU.EX2 R169, R169 ;  /* 0x000000a900a97308 */ /* 0x000ff00000000800 */
[----:B------:R-:W-:Y:S01]  /*eaa0*/  MUFU.EX2 R173, R173 ;  /* 0x000000ad00ad7308 */ /* 0x000fe20000000800 */
[----:B0-----:R-:W-:Y:S01]  /*eab0*/  FMNMX.FTZ R170, R170, R181, !PT ;  /* 0x000000b5aaaa7209 */ /* 0x001fe20007810000 */
[----:B------:R-:W-:-:S06]  /*eac0*/  IMAD.MOV R181, RZ, RZ, -R197 ;  /* 0x000000ffffb57224 */ /* 0x000fcc00078e0ac5 */
[----:B------:R-:W-:Y:S01]  /*ead0*/  MUFU.EX2 R175, R175 ;  /* 0x000000af00af7308 */ /* 0x000fe20000000800 */
[C---:B------:R-:W-:Y:S01]  /*eae0*/  FSETP.NEU.FTZ.AND P2, PT, R170.reuse, -INF , PT ;  /* 0xff800000aa00780b */ /* 0x040fe20003f5d000 */
[C---:B------:R-:W-:Y:S01]  /*eaf0*/  FMUL.FTZ R223, R170.reuse, R20 ;  /* 0x00000014aadf7220 */ /* 0x040fe20000410000 */
[----:B------:R-:W-:Y:S02]  /*eb00*/  ISETP.NE.AND P1, PT, R185, R181, PT ;  /* 0x000000b5b900720c */ /* 0x000fe40003f25270 */
[----:B------:R-:W-:Y:S02]  /*eb10*/  FSEL R181, R170, RZ, P2 ;  /* 0x000000ffaab57208 */ /* 0x000fe40001000000 */
[----:B------:R-:W-:Y:S01]  /*eb20*/  FSEL R223, R223, RZ, P2 ;  /* 0x000000ffdfdf7208 */ /* 0x000fe20001000000 */
[----:B------:R-:W-:Y:S02]  /*eb30*/  MUFU.EX2 R177, R177 ;  /* 0x000000b100b17308 */ /* 0x000fe40000000800 */
[----:B------:R-:W-:-:S02]  /*eb40*/  FADD.FTZ R181, -R181, R15 ;  /* 0x0000000fb5b57221 */ /* 0x000fc40000010100 */
[-CC-:B------:R-:W-:Y:S01]  /*eb50*/  FFMA.FTZ R155, R155, R20.reuse, -R223.reuse ;  /* 0x000000149b9b7223 */ /* 0x180fe200000108df */
[-CC-:B------:R-:W-:Y:S01]  /*eb60*/  FFMA.FTZ R182, R156, R20.reuse, -R223.reuse ;  /* 0x000000149cb67223 */ /* 0x180fe200000108df */
[-CC-:B------:R-:W-:Y:S01]  /*eb70*/  FFMA.FTZ R183, R158, R20.reuse, -R223.reuse ;  /* 0x000000149eb77223 */ /* 0x180fe200000108df */
[-CC-:B------:R-:W-:Y:S01]  /*eb80*/  FFMA.FTZ R159, R159, R20.reuse, -R223.reuse ;  /* 0x000000149f9f7223 */ /* 0x180fe200000108df */
[----:B------:R0:W3:Y:S01]  /*eb90*/  MUFU.EX2 R15, R13 ;  /* 0x0000000d000f7308 */ /* 0x0000e20000000800 */
[----:B------:R-:W-:Y:S02]  /*eba0*/  @!P1 IMAD R18, R18, 0x40, R194 ;  /* 0x0000004012129824 */ /* 0x000fe400078e02c2 */
[-CC-:B------:R-:W-:Y:S01]  /*ebb0*/  FFMA.FTZ R216, R162, R20.reuse, -R223.reuse ;  /* 0x00000014a2d87223 */ /* 0x180fe200000108df */
[-CC-:B------:R-:W-:Y:S01]  /*ebc0*/  FFMA.FTZ R163, R163, R20.reuse, -R223.reuse ;  /* 0x00000014a3a37223 */ /* 0x180fe200000108df */
[----:B------:R-:W-:Y:S01]  /*ebd0*/  FFMA.FTZ R165, R165, R20, -R223 ;  /* 0x00000014a5a57223 */ /* 0x000fe200000108df */
[----:B------:R-:W-:-:S02]  /*ebe0*/  @!P1 IMAD R18, R18, 0x4, R2 ;  /* 0x0000000412129824 */ /* 0x000fc400078e0202 */
[--C-:B------:R-:W-:Y:S01]  /*ebf0*/  FFMA.FTZ R224, R166, R20, -R223.reuse ;  /* 0x00000014a6e07223 */ /* 0x100fe200000108df */
[----:B--2---:R-:W-:Y:S01]  /*ec00*/  F2FP.F16.F32.PACK_AB R156, R161, R160 ;  /* 0x000000a0a19c723e */ /* 0x004fe200000000ff */
[----:B------:R-:W-:Y:S01]  /*ec10*/  MUFU.EX2 R155, R155 ;  /* 0x0000009b009b7308 */ /* 0x000fe20000000800 */
[-C--:B0-----:R-:W-:Y:S01]  /*ec20*/  FMUL.FTZ R13, R181, R20.reuse ;  /* 0x00000014b50d7220 */ /* 0x081fe20000410000 */
[-CC-:B------:R-:W-:Y:S01]  /*ec30*/  FFMA.FTZ R181, R152, R20.reuse, -R223.reuse ;  /* 0x0000001498b57223 */ /* 0x180fe200000108df */
[-CC-:B------:R-:W-:Y:S01]  /*ec40*/  FFMA.FTZ R168, R168, R20.reuse, -R223.reuse ;  /* 0x00000014a8a87223 */ /* 0x180fe200000108df */
[-CC-:B------:R-:W-:Y:S01]  /*ec50*/  FFMA.FTZ R179, R179, R20.reuse, -R223.reuse ;  /* 0x00000014b3b37223 */ /* 0x180fe200000108df */
[-CC-:B------:R-:W-:Y:S01]  /*ec60*/  FFMA.FTZ R172, R172, R20.reuse, -R223.reuse ;  /* 0x00000014acac7223 */ /* 0x180fe200000108df */
[-CC-:B------:R-:W-:Y:S01]  /*ec70*/  FFMA.FTZ R174, R174, R20.reuse, -R223.reuse ;  /* 0x00000014aeae7223 */ /* 0x180fe200000108df */
[-C--:B------:R-:W-:Y:S01]  /*ec80*/  FFMA.FTZ R178, R178, R20.reuse, -R223 ;  /* 0x00000014b2b27223 */ /* 0x080fe200000108df */
[----:B------:R-:W0:Y:S01]  /*ec90*/  MUFU.EX2 R13, R13 ;  /* 0x0000000d000d7308 */ /* 0x000e220000000800 */
[----:B---3--:R-:W-:Y:S01]  /*eca0*/  @!P1 STS [R18+0x28800], R15 ;  /* 0x0288000f12009388 */ /* 0x008fe20000000800 */
[----:B------:R-:W-:Y:S01]  /*ecb0*/  FFMA.FTZ R3, R15, R3, R217 ;  /* 0x000000030f037223 */ /* 0x000fe200000100d9 */
[----:B------:R-:W-:Y:S01]  /*ecc0*/  FFMA.FTZ R176, R176, R20, -R223 ;  /* 0x00000014b0b07223 */ /* 0x000fe200000108df */
[C---:B------:R-:W-:Y:S01]  /*ecd0*/  F2FP.F16.F32.PACK_AB R152, R219.reuse, R217 ;  /* 0x000000d9db98723e */ /* 0x040fe200000000ff */
[-C--:B------:R-:W-:Y:S01]  /*ece0*/  FMUL.FTZ R24, R24, R15.reuse ;  /* 0x0000000f18187220 */ /* 0x080fe20000410000 */
[----:B------:R-:W-:Y:S01]  /*ecf0*/  FADD.FTZ R3, R219, R3 ;  /* 0x00000003db037221 */ /* 0x000fe20000010000 */
[----:B------:R-:W-:Y:S01]  /*ed00*/  F2FP.F16.F32.PACK_AB R158, R222, R164 ;  /* 0x000000a4de9e723e */ /* 0x000fe200000000ff */
[----:B------:R-:W-:Y:S01]  /*ed10*/  MUFU.EX2 R181, R181 ;  /* 0x000000b500b57308 */ /* 0x000fe20000000800 */
[-C--:B------:R-:W-:Y:S01]  /*ed20*/  FMUL.FTZ R25, R25, R15.reuse ;  /* 0x0000000f19197220 */ /* 0x080fe20000410000 */
[----:B------:R-:W-:Y:S01]  /*ed30*/  FADD.FTZ R3, R221, R3 ;  /* 0x00000003dd037221 */ /* 0x000fe20000010000 */
[-C--:B------:R-:W-:Y:S01]  /*ed40*/  FMUL.FTZ R28, R28, R15.reuse ;  /* 0x0000000f1c1c7220 */ /* 0x080fe20000410000 */
[-C--:B------:R-:W-:Y:S01]  /*ed50*/  FMUL.FTZ R29, R29, R15.reuse ;  /* 0x0000000f1d1d7220 */ /* 0x080fe20000410000 */
[-C--:B------:R-:W-:Y:S01]  /*ed60*/  FMUL.FTZ R32, R32, R15.reuse ;  /* 0x0000000f20207220 */ /* 0x080fe20000410000 */
[----:B------:R-:W-:Y:S01]  /*ed70*/  FADD.FTZ R3, R157, R3 ;  /* 0x000000039d037221 */ /* 0x000fe20000010000 */
[----:B------:R-:W-:Y:S01]  /*ed80*/  FMUL.FTZ R33, R33, R15 ;  /* 0x0000000f21217220 */ /* 0x000fe20000410000 */
[----:B------:R-:W-:Y:S01]  /*ed90*/  MUFU.EX2 R182, R182 ;  /* 0x000000b600b67308 */ /* 0x000fe20000000800 */
[----:B0-----:R0:W-:Y:S01]  /*eda0*/  @!P1 STS [R18+0x28820], R13 ;  /* 0x0288200d12009388 */ /* 0x0011e20000000800 */
[----:B------:R-:W-:Y:S01]  /*edb0*/  FADD.FTZ R3, R160, R3 ;  /* 0x00000003a0037221 */ /* 0x000fe20000010000 */
[----:B------:R-:W-:Y:S01]  /*edc0*/  F2FP.F16.F32.PACK_AB R160, R169, R167 ;  /* 0x000000a7a9a0723e */ /* 0x000fe200000000ff */
[-C--:B------:R-:W-:Y:S01]  /*edd0*/  FMUL.FTZ R36, R36, R15.reuse ;  /* 0x0000000f24247220 */ /* 0x080fe20000410000 */
[-C--:B------:R-:W-:Y:S01]  /*ede0*/  FMUL.FTZ R37, R37, R15.reuse ;  /* 0x0000000f25257220 */ /* 0x080fe20000410000 */
[----:B------:R-:W-:Y:S01]  /*edf0*/  FADD.FTZ R3, R161, R3 ;  /* 0x00000003a1037221 */ /* 0x000fe20000010000 */
[-C--:B------:R-:W-:Y:S01]  /*ee00*/  FMUL.FTZ R40, R40, R15.reuse ;  /* 0x0000000f28287220 */ /* 0x080fe20000410000 */
[----:B------:R-:W-:Y:S01]  /*ee10*/  MUFU.EX2 R159, R159 ;  /* 0x0000009f009f7308 */ /* 0x000fe20000000800 */
[----:B------:R-:W-:Y:S01]  /*ee20*/  FMUL.FTZ R41, R41, R15 ;  /* 0x0000000f29297220 */ /* 0x000fe20000410000 */
[----:B------:R-:W-:Y:S01]  /*ee30*/  FADD.FTZ R3, R164, R3 ;  /* 0x00000003a4037221 */ /* 0x000fe20000010000 */
[----:B0-----:R-:W-:Y:S01]  /*ee40*/  FFMA.FTZ R18, R154, R20, -R223 ;  /* 0x000000149a127223 */ /* 0x001fe200000108df */
[----:B------:R-:W-:Y:S01]  /*ee50*/  F2FP.F16.F32.PACK_AB R154, R157, R221 ;  /* 0x000000dd9d9a723e */ /* 0x000fe200000000ff */
[----:B------:R-:W-:Y:S01]  /*ee60*/  FMUL.FTZ R44, R44, R15 ;  /* 0x0000000f2c2c7220 */ /* 0x000fe20000410000 */
        /* <DEDUP_REMOVED lines=26> */
[----:B------:R-:W2:Y:S01]  /*f010*/  MUFU.EX2 R163, R163 ;  /* 0x000000a300a37308 */ /* 0x000ea20000000800 */
[----:B0-----:R-:W-:Y:S01]  /*f020*/  FFMA.FTZ R0, R13, R0, R18 ;  /* 0x000000000d007223 */ /* 0x001fe20000010012 */
[-C--:B------:R-:W-:Y:S01]  /*f030*/  FMUL.FTZ R84, R84, R15.reuse ;  /* 0x0000000f54547220 */ /* 0x080fe20000410000 */
[-C--:B------:R-:W-:Y:S01]  /*f040*/  FMUL.FTZ R85, R85, R15.reuse ;  /* 0x0000000f55557220 */ /* 0x080fe20000410000 */
[-C--:B------:R-:W-:Y:S01]  /*f050*/  FMUL.FTZ R88, R88, R15.reuse ;  /* 0x0000000f58587220 */ /* 0x080fe20000410000 */
[----:B------:R-:W-:Y:S01]  /*f060*/  FADD.FTZ R0, R181, R0 ;  /* 0x00000000b5007221 */ /* 0x000fe20000010000 */
[-C--:B------:R-:W-:Y:S01]  /*f070*/  FMUL.FTZ R89, R89, R15.reuse ;  /* 0x0000000f59597220 */ /* 0x080fe20000410000 */
[----:B------:R-:W-:Y:S01]  /*f080*/  FMUL.FTZ R92, R92, R15 ;  /* 0x0000000f5c5c7220 */ /* 0x000fe20000410000 */
[----:B------:R-:W0:Y:S01]  /*f090*/  MUFU.EX2 R161, R165 ;  /* 0x000000a500a17308 */ /* 0x000e220000000800 */
[----:B------:R-:W-:Y:S01]  /*f0a0*/  FADD.FTZ R0, R155, R0 ;  /* 0x000000009b007221 */ /* 0x000fe20000010000 */
[----:B------:R-:W-:Y:S01]  /*f0b0*/  F2FP.F16.F32.PACK_AB R155, R182, R155 ;  /* 0x0000009bb69b723e */ /* 0x000fe200000000ff */
[-C--:B------:R-:W-:Y:S01]  /*f0c0*/  FMUL.FTZ R93, R93, R15.reuse ;  /* 0x0000000f5d5d7220 */ /* 0x080fe20000410000 */
[-C--:B------:R-:W-:Y:S01]  /*f0d0*/  FMUL.FTZ R96, R96, R15.reuse ;  /* 0x0000000f60607220 */ /* 0x080fe20000410000 */
[----:B------:R-:W-:Y:S01]  /*f0e0*/  FADD.FTZ R0, R182, R0 ;  /* 0x00000000b6007221 */ /* 0x000fe20000010000 */
[-C--:B------:R-:W-:Y:S01]  /*f0f0*/  FMUL.FTZ R97, R97, R15.reuse ;  /* 0x0000000f61617220 */ /* 0x080fe20000410000 */
[----:B------:R-:W-:Y:S01]  /*f100*/  FMUL.FTZ R100, R100, R15 ;  /* 0x0000000f64647220 */ /* 0x000fe20000410000 */
[----:B------:R-:W3:Y:S01]  /*f110*/  MUFU.EX2 R162, R225 ;  /* 0x000000e100a27308 */ /* 0x000ee20000000800 */
[----:B------:R-:W-:Y:S01]  /*f120*/  FADD.FTZ R0, R157, R0 ;  /* 0x000000009d007221 */ /* 0x000fe20000010000 */
[----:B------:R-:W-:Y:S01]  /*f130*/  F2FP.F16.F32.PACK_AB R157, R159, R157 ;  /* 0x0000009d9f9d723e */ /* 0x000fe200000000ff */
[-C--:B------:R-:W-:Y:S01]  /*f140*/  FMUL.FTZ R101, R101, R15.reuse ;  /* 0x0000000f65657220 */ /* 0x080fe20000410000 */
[-C--:B------:R-:W-:Y:S01]  /*f150*/  FMUL.FTZ R104, R104, R15.reuse ;  /* 0x0000000f68687220 */ /* 0x080fe20000410000 */
[----:B------:R-:W-:Y:S01]  /*f160*/  FADD.FTZ R0, R159, R0 ;  /* 0x000000009f007221 */ /* 0x000fe20000010000 */
[----:B--2---:R-:W-:Y:S01]  /*f170*/  F2FP.F16.F32.PACK_AB R159, R163, R216 ;  /* 0x000000d8a39f723e */ /* 0x004fe200000000ff */
[-C--:B------:R-:W-:Y:S01]  /*f180*/  FMUL.FTZ R105, R105, R15.reuse ;  /* 0x0000000f69697220 */ /* 0x080fe20000410000 */
[----:B------:R-:W2:Y:S01]  /*f190*/  MUFU.EX2 R224, R224 ;  /* 0x000000e000e07308 */ /* 0x000ea20000000800 */
        /* <DEDUP_REMOVED lines=9> */
[----:B---3--:R-:W-:Y:S01]  /*f230*/  FADD.FTZ R3, R162, R3 ;  /* 0x00000003a2037221 */ /* 0x008fe20000010000 */
[----:B------:R-:W-:Y:S01]  /*f240*/  F2FP.F16.F32.PACK_AB R162, R173, R162 ;  /* 0x000000a2ada2723e */ /* 0x000fe200000000ff */
[-C--:B------:R-:W-:Y:S01]  /*f250*/  FMUL.FTZ R117, R117, R15.reuse ;  /* 0x0000000f75757220 */ /* 0x080fe20000410000 */
[-C--:B------:R-:W-:Y:S01]  /*f260*/  FMUL.FTZ R120, R120, R15.reuse ;  /* 0x0000000f78787220 */ /* 0x080fe20000410000 */
[----:B------:R-:W-:Y:S01]  /*f270*/  FADD.FTZ R3, R173, R3 ;  /* 0x00000003ad037221 */ /* 0x000fe20000010000 */
[----:B------:R-:W-:Y:S01]  /*f280*/  FMUL.FTZ R121, R121, R15 ;  /* 0x0000000f79797220 */ /* 0x000fe20000410000 */
[----:B------:R-:W0:Y:S01]  /*f290*/  MUFU.EX2 R179, R179 ;  /* 0x000000b300b37308 */ /* 0x000e220000000800 */
[C---:B--2---:R-:W-:Y:S01]  /*f2a0*/  FADD.FTZ R0, R224.reuse, R0 ;  /* 0x00000000e0007221 */ /* 0x044fe20000010000 */
[----:B------:R-:W-:Y:S01]  /*f2b0*/  FADD.FTZ R3, R175, R3 ;  /* 0x00000003af037221 */ /* 0x000fe20000010000 */
[----:B------:R-:W-:Y:S01]  /*f2c0*/  F2FP.F16.F32.PACK_AB R161, R224, R161 ;  /* 0x000000a1e0a1723e */ /* 0x000fe200000000ff */
[-C--:B------:R-:W-:Y:S01]  /*f2d0*/  FMUL.FTZ R124, R124, R15.reuse ;  /* 0x0000000f7c7c7220 */ /* 0x080fe20000410000 */
[-C--:B------:R-:W-:Y:S01]  /*f2e0*/  FMUL.FTZ R125, R125, R15.reuse ;  /* 0x0000000f7d7d7220 */ /* 0x080fe20000410000 */
[----:B------:R-:W-:Y:S01]  /*f2f0*/  FADD.FTZ R3, R177, R3 ;  /* 0x00000003b1037221 */ /* 0x000fe20000010000 */
        /* <DEDUP_REMOVED lines=32> */
[----:B------:R-:W-:Y:S01]  /*f500*/  FMUL.FTZ R47, R47, R13 ;  /* 0x0000000d2f2f7220 */ /* 0x000fe20000410000 */
[----:B------:R-:W3:Y:S01]  /*f510*/  MUFU.EX2 R167, R176 ;  /* 0x000000b000a77308 */ /* 0x000ee20000000800 */
        /* <DEDUP_REMOVED lines=8> */
[C---:B--2---:R-:W-:Y:S01]  /*f5a0*/  FADD.FTZ R3, R153.reuse, R3 ;  /* 0x0000000399037221 */ /* 0x044fe20000010000 */
[----:B------:R-:W-:Y:S01]  /*f5b0*/  F2FP.F16.F32.PACK_AB R166, R153, R166 ;  /* 0x000000a699a6723e */ /* 0x000fe200000000ff */
[-C--:B------:R-:W-:Y:S01]  /*f5c0*/  FMUL.FTZ R59, R59, R13.reuse ;  /* 0x0000000d3b3b7220 */ /* 0x080fe20000410000 */
[----:B------:R-:W-:Y:S01]  /*f5d0*/  F2FP.F16.F32.PACK_AB R153, R181, R18 ;  /* 0x00000012b599723e */ /* 0x000fe200000000ff */
[----:B------:R-:W-:Y:S01]  /*f5e0*/  BAR.SYNC.DEFER_BLOCKING 0xf, 0x100 ;  /* 0x03c4000000007b1d */ /* 0x000fe20000010000 */
[-C--:B------:R-:W-:Y:S01]  /*f5f0*/  FMUL.FTZ R62, R62, R13.reuse ;  /* 0x0000000d3e3e7220 */ /* 0x080fe20000410000 */
[-C--:B------:R-:W-:Y:S01]  /*f600*/  FMUL.FTZ R63, R63, R13.reuse ;  /* 0x0000000d3f3f7220 */ /* 0x080fe20000410000 */
[-C--:B------:R-:W-:Y:S01]  /*f610*/  FMUL.FTZ R66, R66, R13.reuse ;  /* 0x0000000d42427220 */ /* 0x080fe20000410000 */
[----:B---3--:R-:W-:Y:S01]  /*f620*/  FADD.FTZ R0, R167, R0 ;  /* 0x00000000a7007221 */ /* 0x008fe20000010000 */
[-C--:B------:R-:W-:Y:S01]  /*f630*/  FMUL.FTZ R67, R67, R13.reuse ;  /* 0x0000000d43437220 */ /* 0x080fe20000410000 */
[-C--:B------:R-:W-:Y:S01]  /*f640*/  FMUL.FTZ R70, R70, R13.reuse ;  /* 0x0000000d46467220 */ /* 0x080fe20000410000 */
[-C--:B------:R-:W-:Y:S01]  /*f650*/  FMUL.FTZ R71, R71, R13.reuse ;  /* 0x0000000d47477220 */ /* 0x080fe20000410000 */
[-C--:B------:R-:W-:Y:S01]  /*f660*/  FMUL.FTZ R74, R74, R13.reuse ;  /* 0x0000000d4a4a7220 */ /* 0x080fe20000410000 */
[-C--:B------:R-:W-:Y:S01]  /*f670*/  FMUL.FTZ R75, R75, R13.reuse ;  /* 0x0000000d4b4b7220 */ /* 0x080fe20000410000 */
[-C--:B------:R-:W-:Y:S01]  /*f680*/  FMUL.FTZ R78, R78, R13.reuse ;  /* 0x0000000d4e4e7220 */ /* 0x080fe20000410000 */
[----:B------:R-:W-:Y:S01]  /*f690*/  FMUL.FTZ R79, R79, R13 ;  /* 0x0000000d4f4f7220 */ /* 0x000fe20000410000 */
[C---:B0-----:R-:W-:Y:S01]  /*f6a0*/  F2FP.F16.F32.PACK_AB R167, R178.reuse, R167 ;  /* 0x000000a7b2a7723e */ /* 0x041fe200000000ff */
[----:B------:R-:W-:Y:S01]  /*f6b0*/  FADD.FTZ R0, R178, R0 ;  /* 0x00000000b2007221 */ /* 0x000fe20000010000 */
        /* <DEDUP_REMOVED lines=10> */
[----:B------:R0:W-:Y:S01]  /*f760*/  STSM.16.M88.4 [R198+0x26800], R152 ;  /* 0x02680098c6007844 */ /* 0x0001e20000000200 */
[-C--:B------:R-:W-:Y:S01]  /*f770*/  FMUL.FTZ R102, R102, R13.reuse ;  /* 0x0000000d66667220 */ /* 0x080fe20000410000 */
[-C--:B------:R-:W-:Y:S01]  /*f780*/  FMUL.FTZ R103, R103, R13.reuse ;  /* 0x0000000d67677220 */ /* 0x080fe20000410000 */
[-C--:B------:R-:W-:Y:S01]  /*f790*/  FMUL.FTZ R106, R106, R13.reuse ;  /* 0x0000000d6a6a7220 */ /* 0x080fe20000410000 */
[----:B------:R0:W-:Y:S01]  /*f7a0*/  STSM.16.M88.4 [R199], R156 ;  /* 0x0000009cc7007844 */ /* 0x0001e20000000200 */
        /* <DEDUP_REMOVED lines=25> */
[----:B0-----:R-:W-:Y:S06]  /*f940*/  @!P0 BRA `(.L_x_2709) ;  /* 0x0000000000048947 */ /* 0x001fec0003800000 */
[----:B------:R-:W-:Y:S01]  /*f950*/  BPT.TRAP 0x1 ;  /* 0x000000040000795c */ /* 0x000fe20000300000 */
.L_x_2709:
[----:B------:R0:W2:Y:S01]  /*f960*/  SYNCS.PHASECHK.TRANS64.TRYWAIT P1, [R21+URZ+0x28c50], R212 ;  /* 0x028c50d4150075a7 */ /* 0x0000a2000802017f */
[----:B------:R-:W-:Y:S05]  /*f970*/  @!P0 BRA `(.L_x_2710) ;  /* 0x0000000000048947 */ /* 0x000fea0003800000 */
[----:B------:R-:W-:Y:S01]  /*f980*/  BPT.TRAP 0x1 ;  /* 0x000000040000795c */ /* 0x000fe20000300000 */
.L_x_2710:
[----:B------:R-:W-:Y:S04]  /*f990*/  BSSY B2, `(.L_x_2711) ;  /* 0x0000004000027945 */ /* 0x000fe80003800000 */
[----:B--2---:R-:W-:Y:S05]  /*f9a0*/  @P1 BRA `(.L_x_2712) ;  /* 0x0000000000081947 */ /* 0x004fea0003800000 */
[----:B------:R-:W2:Y:S02]  /*f9b0*/  SYNCS.PHASECHK.TRANS64.TRYWAIT P1, [R21+URZ+0x28c50], R212 ;  /* 0x028c50d4150075a7 */ /* 0x000ea4000802017f */
[----:B--2---:R-:W-:Y:S05]  /*f9c0*/  @!P1 BRA `(.L_x_2713) ;  /* 0x0000011400c89947 */ /* 0x004fea0003800000 */
.L_x_2712:
[----:B------:R-:W-:Y:S05]  /*f9d0*/  BSYNC B2 ;  /* 0x0000000000027941 */ /* 0x000fea0003800000 */
.L_x_2711:
[----:B------:R-:W-:Y:S01]  /*f9e0*/  IMAD R168, R209, 0x1000, R193 ;  /* 0x00001000d1a87824 */ /* 0x000fe200078e02c1 */
[----:B------:R-:W-:Y:S01]  /*f9f0*/  WARPGROUP.ARRIVE ;  /* 0x00000000000079c5 */ /* 0x000fe20000000000 */
[----:B------:R-:W-:-:S03]  /*fa00*/  IMAD.MOV.U32 R169, RZ, RZ, 0x40000040 ;  /* 0x40000040ffa97424 */ /* 0x000fc600078e00ff */
[----:B------:R-:W-:Y:S02]  /*fa10*/  R2UR UR6, R168 ;  /* 0x00000000a80672ca */ /* 0x000fe400000e0000 */
[----:B------:R-:W-:Y:S01]  /*fa20*/  R2UR UR7, R169 ;  /* 0x00000000a90772ca */ /* 0x000fe200000e0000 */
[----:B------:R-:W-:-:S12]  /*fa30*/  IMAD.MOV.U32 R169, RZ, RZ, 0x40000040 ;  /* 0x40000040ffa97424 */ /* 0x000fd800078e00ff */
[----:B------:R-:W-:Y:S03]  /*fa40*/  HGMMA.64x256x16.F32 R24, R152, gdesc[UR4].tnspB, R24, gsb0 ;  /* 0x43e0000498187df0 */ /* 0x000fe60008000818 */
[----:B------:R-:W-:Y:S02]  /*fa50*/  WARPGROUP.DEPBAR.LE gsb0, 0x0 ;  /* 0x00008000000079c5 */ /* 0x000fe40000010000 */
[----:B------:R-:W-:Y:S01]  /*fa60*/  VIADD R152, R168, 0x80 ;  /* 0x00000080a8987836 */ /* 0x000fe20000000000 */
[----:B------:R-:W-:Y:S01]  /*fa70*/  MOV R153, 0x40000040 ;  /* 0x4000004000997802 */ /* 0x000fe20000000f00 */
[----:B------:R-:W-:-:S03]  /*fa80*/  WARPGROUP.ARRIVE ;  /* 0x00000000000079c5 */ /* 0x000fc60000000000 */
        /* <DEDUP_REMOVED lines=29> */
.L_x_2714:
[C---:B------:R-:W-:Y:S01]  /*fc60*/  ISETP.GT.AND P1, PT, R12.reuse, R226, PT ;  /* 0x000000e20c00720c */ /* 0x040fe20003f24270 */
[----:B012---:R-:W-:Y:S01]  /*fc70*/  VIADD R21, R21, 0x28c60 ;  /* 0x00028c6015157836 */ /* 0x007fe20000000000 */
[----:B------:R-:W-:Y:S01]  /*fc80*/  MOV R18, R209 ;  /* 0x000000d100127202 */ /* 0x000fe20000000f00 */
[----:B------:R-:W-:Y:S02]  /*fc90*/  VIADD R12, R12, 0xffffffff ;  /* 0xffffffff0c0c7836 */ /* 0x000fe40000000000 */
[----:B------:R-:W-:Y:S01]  /*fca0*/  IMAD.MOV.U32 R15, RZ, RZ, R170 ;  /* 0x000000ffff0f7224 */ /* 0x000fe200078e00aa */
[----:B------:R-:W-:Y:S01]  /*fcb0*/  PRMT R21, R187, 0x654, R21 ;  /* 0x00000654bb157816 */ /* 0x000fe20000000015 */
[----:B------:R-:W-:-:S03]  /*fcc0*/  IMAD.MOV.U32 R13, RZ, RZ, R171 ;  /* 0x000000ffff0d7224 */ /* 0x000fc600078e00ab */
[----:B------:R0:W-:Y:S03]  /*fcd0*/  SYNCS.ARRIVE.TRANS64.RED.A1T0 RZ, [R21+URZ], RZ ;  /* 0x000000ff15ff79a7 */ /* 0x0001e6000810043f */
[----:B------:R-:W-:Y:S05]  /*fce0*/  @P1 BRA `(.L_x_2715) ;  /* 0xffffffd400581947 */ /* 0x000fea000383ffff */
[----:B------:R-:W-:Y:S05]  /*fcf0*/  BSYNC B0 ;  /* 0x0000000000007941 */ /* 0x000fea0003800000 */
.L_x_2694:
[----:B------:R-:W-:Y:S02]  /*fd00*/  IMAD.MOV.U32 R15, RZ, RZ, R170 ;  /* 0x000000ffff0f7224 */ /* 0x000fe400078e00aa */
[----:B------:R-:W-:Y:S02]  /*fd10*/  IMAD.MOV.U32 R13, RZ, RZ, R171 ;  /* 0x000000ffff0d7224 */ /* 0x000fe400078e00ab */
[----:B------:R-:W-:-:S07]  /*fd20*/  IMAD.MOV.U32 R18, RZ, RZ, R209 ;  /* 0x000000ffff127224 */ /* 0x000fce00078e00d1 */
.L_x_2693:
[----:B------:R-:W-:Y:S05]  /*fd30*/  BSYNC B1 ;  /* 0x0000000000017941 */ /* 0x000fea0003800000 */
.L_x_2692:
[----:B0-----:R-:W0:Y:S01]  /*fd40*/  LDC R21, c[0x0][0x448] ;  /* 0x00011200ff157b82 */ /* 0x001e220000000800 */
[----:B------:R-:W-:Y:S01]  /*fd50*/  VIADD R152, R195, 0x3f ;  /* 0x0000003fc3987836 */ /* 0x000fe20000000000 */
[----:B------:R-:W-:-:S03]  /*fd60*/  ULDC UR4, c[0x0][0x9dc] ;  /* 0x0002770000047ab9 */ /* 0x000fc60000000800 */
[----:B------:R-:W-:Y:S01]  /*fd70*/  IMAD.MOV.U32 R155, RZ, RZ, R152 ;  /* 0x000000ffff9b7224 */ /* 0x000fe200078e0098 */
[----:B0-----:R-:W-:-:S13]  /*fd80*/  ISETP.NE.AND P4, PT, R21, 0x1, PT ;  /* 0x000000011500780c */ /* 0x001fda0003f85270 */
[----:B------:R-:W0:Y:S08]  /*fd90*/  @P4 LDC R153, c[0x0][0x44c] ;  /* 0x00011300ff994b82 */ /* 0x000e300000000800 */
[----:B------:R-:W1:Y:S01]  /*fda0*/  @P4 LDC R21, c[0x0][0x450] ;  /* 0x00011400ff154b82 */ /* 0x000e620000000800 */
[----:B0-----:R-:W-:-:S05]  /*fdb0*/  @P4 IMAD.HI.U32 R153, R152, R153, RZ ;  /* 0x0000009998994227 */ /* 0x001fca00078e00ff */
[----:B-1----:R-:W-:Y:S02]  /*fdc0*/  @P4 SHF.R.U32.HI R155, RZ, R21, R153 ;  /* 0x00000015ff9b4219 */ /* 0x002fe40000011699 */
[----:B------:R-:W-:-:S05]  /*fdd0*/  IADD3 R21, R184, 0x1, -R23 ;  /* 0x00000001b8157810 */ /* 0x000fca0007ffe817 */
[----:B------:R-:W-:Y:S02]  /*fde0*/  IMAD.IADD R155, R21, 0x1, R155 ;  /* 0x00000001159b7824 */ /* 0x000fe400078e029b */
[----:B------:R-:W0:Y:S02]  /*fdf0*/  LDC R21, c[0x0][0x9e4] ;  /* 0x00027900ff157b82 */ /* 0x000e240000000800 */
[----:B------:R-:W-:Y:S01]  /*fe00*/  VIADD R154, R155, -UR4 ;  /* 0x800000049b9a7c36 */ /* 0x000fe20008000000 */
[----:B0-----:R-:W-:-:S13]  /*fe10*/  ISETP.GE.AND P5, PT, R21, 0x1, PT ;  /* 0x000000011500780c */ /* 0x001fda0003fa6270 */
[----:B------:R-:W-:Y:S05]  /*fe20*/  @!P5 BRA `(.L_x_2716) ;  /* 0x000000000044d947 */ /* 0x000fea0003800000 */
        /* <DEDUP_REMOVED lines=10> */
.L_x_2718:
[----:B------:R-:W-:-:S13]  /*fed0*/  ISETP.NE.AND P1, PT, R21, 0x1, PT ;  /* 0x000000011500780c */ /* 0x000fda0003f25270 */
[----:B------:R-:W0:Y:S02]  /*fee0*/  @P1 LDC.64 R152, c[0x0][0x9e8] ;  /* 0x00027a00ff981b82 */ /* 0x000e240000000a00 */
[----:B0-----:R-:W-:-:S05]  /*fef0*/  @P1 IMAD.HI.U32 R152, R155, R152, RZ ;  /* 0x000000989b981227 */ /* 0x001fca00078e00ff */
[----:B------:R-:W-:-:S07]  /*ff00*/  @P1 SHF.R.U32.HI R155, RZ, R153, R152 ;  /* 0x00000099ff9b1219 */ /* 0x000fce0000011698 */
.L_x_2719:
[----:B------:R-:W-:Y:S05]  /*ff10*/  BSYNC B0 ;  /* 0x0000000000007941 */ /* 0x000fea0003800000 */
.L_x_2717:
[----:B------:R-:W-:-:S05]  /*ff20*/  IMAD R21, R155, R21, RZ ;  /* 0x000000159b157224 */ /* 0x000fca00078e02ff */
[----:B------:R-:W-:-:S07]  /*ff30*/  VIMNMX R154, R154, R21, !PT ;  /* 0x000000159a9a7248 */ /* 0x000fce0007fe0100 */
.L_x_2716:
[----:B------:R-:W2:Y:S01]  /*ff40*/  LDL R152, [R1+0x8] ;  /* 0x0000080001987983 */ /* 0x000ea20000100800 */
[----:B------:R-:W-:Y:S01]  /*ff50*/  VIADD R154, R154, 0x3f ;  /* 0x0000003f9a9a7836 */ /* 0x000fe20000000000 */
[----:B------:R-:W-:Y:S04]  /*ff60*/  BSSY B1, `(.L_x_2720) ;  /* 0x00001f2000017945 */ /* 0x000fe80003800000 */
[----:B------:R-:W-:-:S04]  /*ff70*/  SHF.R.S32.HI R21, RZ, 0x1f, R154 ;  /* 0x0000001fff157819 */ /* 0x000fc8000001149a */
[----:B------:R-:W-:-:S04]  /*ff80*/  LEA.HI R21, R21, R154, RZ, 0x6 ;  /* 0x0000009a15157211 */ /* 0x000fc800078f30ff */
[----:B------:R-:W-:-:S04]  /*ff90*/  SHF.R.S32.HI R21, RZ, 0x6, R21 ;  /* 0x00000006ff157819 */ /* 0x000fc80000011415 */
[----:B--2---:R-:W-:-:S04]  /*ffa0*/  VIMNMX R21, R152, R21, !PT ;  /* 0x0000001598157248 */ /* 0x004fc80007fe0100 */
[----:B------:R-:W-:-:S13]  /*ffb0*/  ISETP.GE.AND P1, PT, R12, R21, PT ;  /* 0x000000150c00720c */ /* 0x000fda0003f26270 */
[----:B------:R-:W-:Y:S05]  /*ffc0*/  @!P1 BRA `(.L_x_2721) ;  /* 0x0000001c00ac9947 */ /* 0x000fea0003800000 */
[----:B------:R-:W-:Y:S01]  /*ffd0*/  BSSY B0, `(.L_x_2722) ;  /* 0x00001e9000007945 */ /* 0x000fe20003800000 */
[----:B------:R-:W-:Y:S01]  /*ffe0*/  MOV R216, R15 ;  /* 0x0000000f00d87202 */ /* 0x000fe20000000f00 */
[----:B------:R-:W-:Y:S02]  /*fff0*/  IMAD.MOV.U32 R219, RZ, RZ, R13 ;  /* 0x000000ffffdb7224 */ /* 0x000fe400078e000d */
[----:B------:R-:W-:Y:S02]  /*10000*/  IMAD.MOV.U32 R209, RZ, RZ, R12 ;  /* 0x000000ffffd17224 */ /* 0x000fe400078e000c */
[----:B------:R-:W-:-:S07]  /*10010*/  IMAD.MOV.U32 R217, RZ, RZ, R18 ;  /* 0x000000ffffd97224 */ /* 0x000fce00078e0012 */
.L_x_2735:
[----:B------:R-:W-:Y:S02]  /*10020*/  VIADD R18, R217, 0x1 ;  /* 0x00000001d9127836 */ /* 0x000fe40000000000 */
[----:B0-----:R-:W-:Y:S02]  /*10030*/  IMAD.MOV.U32 R12, RZ, RZ, R209 ;  /* 0x000000ffff0c7224 */ /* 0x001fe400078e00d1 */
[----:B------:R-:W-:Y:S01]  /*10040*/  VIADD R209, R209, 0xffffffff ;  /* 0xffffffffd1d17836 */ /* 0x000fe20000000000 */
[----:B------:R-:W-:Y:S02]  /*10050*/  ISETP.NE.AND P2, PT, R18, 0x2, PT ;  /* 0x000000021200780c */ /* 0x000fe40003f45270 */
[----:B------:R-:W-:Y:S02]  /*10060*/  ISETP.GT.AND P1, PT, R12, R21, PT ;  /* 0x000000150c00720c */ /* 0x000fe40003f24270 */
[----:B------:R-:W-:Y:S02]  /*10070*/  SEL R12, RZ, 0x1, P2 ;  /* 0x00000001ff0c7807 */ /* 0x000fe40001000000 */
[----:B------:R-:W-:-:S02]  /*10080*/  SEL R18, R18, RZ, P2 ;  /* 0x000000ff12127207 */ /* 0x000fc40001000000 */
[----:B------:R-:W-:Y:S01]  /*10090*/  LOP3.LUT R19, R19, R12, RZ, 0x3c, !PT ;  /* 0x0000000c13137212 */ /* 0x000fe200078e3cff */
[----:B------:R-:W-:Y:S06]  /*100a0*/  @!P0 BRA `(.L_x_2723) ;  /* 0x0000000000048947 */ /* 0x000fec0003800000 */
[----:B------:R-:W-:Y:S01]  /*100b0*/  BPT.TRAP 0x1 ;  /* 0x000000040000795c */ /* 0x000fe20000300000 */
.L_x_2723:
[----:B------:R-:W-:Y:S01]  /*100c0*/  IMAD R12, R18, 0x8, R2 ;  /* 0x00000008120c7824 */ /* 0x000fe200078e0202 */
[----:B------:R-:W-:-:S04]  /*100d0*/  SHF.L.U32 R212, R19, 0x1f, RZ ;  /* 0x0000001f13d47819 */ /* 0x000fc800000006ff */
[----:B------:R0:W1:Y:S01]  /*100e0*/  SYNCS.PHASECHK.TRANS64.TRYWAIT P2, [R12+URZ+0x28c30], R212 ;  /* 0x028c30d40c0075a7 */ /* 0x000062000804017f */
[----:B------:R-:W-:Y:S05]  /*100f0*/  @!P0 BRA `(.L_x_2724) ;  /* 0x0000000000048947 */ /* 0x000fea0003800000 */
[----:B------:R-:W-:Y:S01]  /*10100*/  BPT.TRAP 0x1 ;  /* 0x000000040000795c */ /* 0x000fe20000300000 */
.L_x_2724:
[----:B------:R-:W-:Y:S01]  /*10110*/  BSSY B2, `(.L_x_2725) ;  /* 0x0000006000027945 */ /* 0x000fe20003800000 */
[----:B------:R-:W-:Y:S01]  /*10120*/  IMAD R156, R18, 0x200, R14 ;  /* 0x00000200129c7824 */ /* 0x000fe200078e020e */
[----:B------:R-:W-:Y:S02]  /*10130*/  MOV R157, 0x40000040 ;  /* 0x40000040009d7802 */ /* 0x000fe40000000f00 */
[----:B-1----:R-:W-:Y:S05]  /*10140*/  @P2 BRA `(.L_x_2726) ;  /* 0x0000000000082947 */ /* 0x002fea0003800000 */
[----:B------:R-:W1:Y:S02]  /*10150*/  SYNCS.PHASECHK.TRANS64.TRYWAIT P2, [R12+URZ+0x28c30], R212 ;  /* 0x028c30d40c0075a7 */ /* 0x000e64000804017f */
[----:B-1----:R-:W-:Y:S05]  /*10160*/  @!P2 BRA `(.L_x_2727) ;  /* 0x0000010c00f4a947 */ /* 0x002fea0003800000 */
.L_x_2726:
[----:B------:R-:W-:Y:S05]  /*10170*/  BSYNC B2 ;  /* 0x0000000000027941 */ /* 0x000fea0003800000 */
.L_x_2725:
[C---:B------:R-:W-:Y:S01]  /*10180*/  R2UR UR6, R156.reuse ;  /* 0x000000009c0672ca */ /* 0x040fe200000e0000 */
[C---:B------:R-:W-:Y:S01]  /*10190*/  VIADD R154, R156.reuse, 0x2 ;  /* 0x000000029c9a7836 */ /* 0x040fe20000000000 */
[----:B------:R-:W-:Y:S01]  /*101a0*/  R2UR UR7, R157 ;  /* 0x000000009d0772ca */ /* 0x000fe200000e0000 */
[----:B------:R-:W-:Y:S01]  /*101b0*/  VIADD R152, R156, 0x4 ;  /* 0x000000049c987836 */ /* 0x000fe20000000000 */
[----:B------:R-:W-:Y:S01]  /*101c0*/  R2UR UR4, R4 ;  /* 0x00000000040472ca */ /* 0x000fe200000e0000 */
[----:B------:R-:W-:Y:S01]  /*101d0*/  VIADD R156, R156, 0x6 ;  /* 0x000000069c9c7836 */ /* 0x000fe20000000000 */
[----:B------:R-:W-:Y:S01]  /*101e0*/  R2UR UR5, R5 ;  /* 0x00000000050572ca */ /* 0x000fe200000e0000 */
[----:B------:R-:W-:Y:S01]  /*101f0*/  IMAD.MOV.U32 R155, RZ, RZ, 0x40000040 ;  /* 0x40000040ff9b7424 */ /* 0x000fe200078e00ff */
        /* <DEDUP_REMOVED lines=28> */
.L_x_2728:
        /* <DEDUP_REMOVED lines=26> */
[----:B------:R-:W-:-:S06]  /*10560*/  FMUL.FTZ R162, R162, UR4 ;  /* 0x00000004a2a27c20 */ /* 0x000fcc0008410000 */
        /* <DEDUP_REMOVED lines=58> */
[----:B------:R-:W-:-:S04]  /*10910*/  FFMA.FTZ R181, R181, R20, -R154 ;  /* 0x00000014b5b57223 */ /* 0x000fc8000001089a */
        /* <DEDUP_REMOVED lines=8> */
[----:B------:R-:W-:Y:S01]  /*109a0*/  MUFU.EX2 R219, R156 ;  /* 0x0000009c00db7308 */ /* 0x000fe20000000800 */
[----:B---3--:R-:W-:Y:S01]  /*109b0*/  FFMA.FTZ R154, R173, R3, R15 ;  /* 0x00000003ad9a7223 */ /* 0x008fe2000001000f */
[----:B------:R-:W-:Y:S01]  /*109c0*/  FMUL.FTZ R3, R163, UR4 ;  /* 0x00000004a3037c20 */ /* 0x000fe20008410000 */
[----:B------:R-:W-:Y:S01]  /*109d0*/  FMUL.FTZ R163, R170, UR4 ;  /* 0x00000004aaa37c20 */ /* 0x000fe20008410000 */
[----:B------:R-:W-:Y:S01]  /*109e0*/  FMUL.FTZ R170, R175, UR4 ;  /* 0x00000004afaa7c20 */ /* 0x000fe20008410000 */
[----:B------:R-:W-:Y:S01]  /*109f0*/  FMUL.FTZ R175, R182, UR4 ;  /* 0x00000004b6af7c20 */ /* 0x000fe20008410000 */
[-C--:B------:R-:W-:Y:S01]  /*10a00*/  FMUL.FTZ R37, R37, R173.reuse ;  /* 0x000000ad25257220 */ /* 0x080fe20000410000 */
[----:B------:R-:W-:Y:S01]  /*10a10*/  FMUL.FTZ R40, R40, R173 ;  /* 0x000000ad28287220 */ /* 0x000fe20000410000 */
[----:B------:R-:W-:Y:S01]  /*10a20*/  MUFU.TANH R3, R3 ;  /* 0x0000000300037308 */ /* 0x000fe20000002400 */
[C---:B----4-:R-:W-:Y:S01]  /*10a30*/  FADD.FTZ R154, R152.reuse, R154 ;  /* 0x0000009a989a7221 */ /* 0x050fe20000010000 */
[----:B------:R-:W-:Y:S01]  /*10a40*/  F2FP.F16.F32.PACK_AB R152, R152, R15 ;  /* 0x0000000f9898723e */ /* 0x000fe200000000ff */
        /* <DEDUP_REMOVED lines=12> */
[-C--:B------:R-:W-:Y:S01]  /*10b10*/  FMUL.FTZ R64, R64, R173.reuse ;  /* 0x000000ad40407220 */ /* 0x080fe20000410000 */
[----:B------:R-:W-:Y:S01]  /*10b20*/  MUFU.TANH R163, R163 ;  /* 0x000000a300a37308 */ /* 0x000fe20000002400 */
[----:B--2---:R-:W-:Y:S01]  /*10b30*/  FMUL.FTZ R153, R166, UR4 ;  /* 0x00000004a6997c20 */ /* 0x004fe20008410000 */
[----:B------:R-:W-:Y:S01]  /*10b40*/  FMUL.FTZ R166, R171, UR4 ;  /* 0x00000004aba67c20 */ /* 0x000fe20008410000 */
[----:B------:R-:W-:Y:S01]  /*10b50*/  FMUL.FTZ R171, R178, UR4 ;  /* 0x00000004b2ab7c20 */ /* 0x000fe20008410000 */
[-C--:B------:R-:W-:Y:S01]  /*10b60*/  FMUL.FTZ R65, R65, R173.reuse ;  /* 0x000000ad41417220 */ /* 0x080fe20000410000 */
[-C--:B------:R-:W-:Y:S01]  /*10b70*/  FMUL.FTZ R68, R68, R173.reuse ;  /* 0x000000ad44447220 */ /* 0x080fe20000410000 */
[-C--:B------:R-:W-:Y:S01]  /*10b80*/  FMUL.FTZ R69, R69, R173.reuse ;  /* 0x000000ad45457220 */ /* 0x080fe20000410000 */
[-C--:B------:R-:W-:Y:S01]  /*10b90*/  FMUL.FTZ R72, R72, R173.reuse ;  /* 0x000000ad48487220 */ /* 0x080fe20000410000 */
[----:B------:R-:W-:Y:S01]  /*10ba0*/  MUFU.TANH R153, R153 ;  /* 0x0000009900997308 */ /* 0x000fe20000002400 */
[----:B---3--:R-:W-:Y:S01]  /*10bb0*/  FADD.FTZ R154, R15, R154 ;  /* 0x0000009a0f9a7221 */ /* 0x008fe20000010000 */
[-C--:B------:R-:W-:Y:S01]  /*10bc0*/  FMUL.FTZ R73, R73, R173.reuse ;  /* 0x000000ad49497220 */ /* 0x080fe20000410000 */
[-C--:B------:R-:W-:Y:S01]  /*10bd0*/  FMUL.FTZ R76, R76, R173.reuse ;  /* 0x000000ad4c4c7220 */ /* 0x080fe20000410000 */
[----:B------:R-:W-:Y:S01]  /*10be0*/  FMUL.FTZ R77, R77, R173 ;  /* 0x000000ad4d4d7220 */ /* 0x000fe20000410000 */
[C---:B------:R-:W-:Y:S01]  /*10bf0*/  FADD.FTZ R156, R219.reuse, R154 ;  /* 0x0000009adb9c7221 */ /* 0x040fe20000010000 */
[----:B------:R-:W-:Y:S01]  /*10c00*/  F2FP.F16.F32.PACK_AB R154, R219, R15 ;  /* 0x0000000fdb9a723e */ /* 0x000fe200000000ff */
        /* <DEDUP_REMOVED lines=9> */
[----:B------:R4:W5:Y:S01]  /*10ca0*/  MUFU.EX2 R219, R160 ;  /* 0x000000a000db7308 */ /* 0x0009620000000800 */
[----:B--2---:R-:W-:Y:S01]  /*10cb0*/  FMUL.FTZ R157, R167, UR4 ;  /* 0x00000004a79d7c20 */ /* 0x004fe20008410000 */
[----:B------:R-:W-:Y:S01]  /*10cc0*/  FMUL.FTZ R167, R174, UR4 ;  /* 0x00000004aea77c20 */ /* 0x000fe20008410000 */
[----:B------:R-:W-:Y:S01]  /*10cd0*/  FMUL.FTZ R174, R179, UR4 ;  /* 0x00000004b3ae7c20 */ /* 0x000fe20008410000 */
[----:B------:R-:W-:Y:S01]  /*10ce0*/  FMUL.FTZ R179, R183, UR4 ;  /* 0x00000004b7b37c20 */ /* 0x000fe20008410000 */
[-C--:B------:R-:W-:Y:S01]  /*10cf0*/  FMUL.FTZ R96, R96, R173.reuse ;  /* 0x000000ad60607220 */ /* 0x080fe20000410000 */
[-C--:B------:R-:W-:Y:S01]  /*10d00*/  FMUL.FTZ R97, R97, R173.reuse ;  /* 0x000000ad61617220 */ /* 0x080fe20000410000 */
[----:B------:R-:W-:Y:S01]  /*10d10*/  FMUL.FTZ R100, R100, R173 ;  /* 0x000000ad64647220 */ /* 0x000fe20000410000 */
[----:B------:R-:W2:Y:S01]  /*10d20*/  MUFU.TANH R157, R157 ;  /* 0x0000009d009d7308 */ /* 0x000ea20000002400 */
[----:B----4-:R-:W-:-:S02]  /*10d30*/  IMAD.MOV R160, RZ, RZ, -R197 ;  /* 0x000000ffffa07224 */ /* 0x010fc400078e0ac5 */
[----:B---3--:R-:W-:Y:S01]  /*10d40*/  FADD.FTZ R156, R15, R156 ;  /* 0x0000009c0f9c7221 */ /* 0x008fe20000010000 */
[-C--:B------:R-:W-:Y:S01]  /*10d50*/  FMUL.FTZ R101, R101, R173.reuse ;  /* 0x000000ad65657220 */ /* 0x080fe20000410000 */
[-C--:B------:R-:W-:Y:S01]  /*10d60*/  FMUL.FTZ R104, R104, R173.reuse ;  /* 0x000000ad68687220 */ /* 0x080fe20000410000 */
[-C--:B------:R-:W-:Y:S01]  /*10d70*/  FMUL.FTZ R105, R105, R173.reuse ;  /* 0x000000ad69697220 */ /* 0x080fe20000410000 */
[----:B------:R-:W-:Y:S01]  /*10d80*/  ISETP.NE.AND P2, PT, R185, R160, PT ;  /* 0x000000a0b900720c */ /* 0x000fe20003f45270 */
[-C--:B------:R-:W-:Y:S01]  /*10d90*/  FMUL.FTZ R108, R108, R173.reuse ;  /* 0x000000ad6c6c7220 */ /* 0x080fe20000410000 */
[----:B------:R-:W-:Y:S01]  /*10da0*/  IADD3 R160, R12, 0x28c40, RZ ;  /* 0x00028c400ca07810 */ /* 0x000fe20007ffe0ff */
[----:B------:R-:W3:Y:S01]  /*10db0*/  MUFU.TANH R166, R166 ;  /* 0x000000a600a67308 */ /* 0x000ee20000002400 */
[-C--:B------:R-:W-:Y:S01]  /*10dc0*/  FMUL.FTZ R109, R109, R173.reuse ;  /* 0x000000ad6d6d7220 */ /* 0x080fe20000410000 */
[-C--:B------:R-:W-:Y:S01]  /*10dd0*/  FMUL.FTZ R112, R112, R173.reuse ;  /* 0x000000ad70707220 */ /* 0x080fe20000410000 */
[----:B------:R-:W-:Y:S01]  /*10de0*/  PRMT R160, R187, 0x654, R160 ;  /* 0x00000654bba07816 */ /* 0x000fe200000000a0 */
[-C--:B------:R-:W-:Y:S01]  /*10df0*/  FMUL.FTZ R113, R113, R173.reuse ;  /* 0x000000ad71717220 */ /* 0x080fe20000410000 */
[-C--:B------:R-:W-:Y:S01]  /*10e00*/  FMUL.FTZ R116, R116, R173.reuse ;  /* 0x000000ad74747220 */ /* 0x080fe20000410000 */
[-C--:B------:R-:W-:Y:S01]  /*10e10*/  FMUL.FTZ R117, R117, R173.reuse ;  /* 0x000000ad75757220 */ /* 0x080fe20000410000 */
[----:B------:R5:W-:Y:S01]  /*10e20*/  SYNCS.ARRIVE.TRANS64.RED.A1T0 RZ, [R160+URZ], RZ ;  /* 0x000000ffa0ff79a7 */ /* 0x000be2000810043f */
[----:B------:R-:W4:Y:S01]  /*10e30*/  MUFU.TANH R167, R167 ;  /* 0x000000a700a77308 */ /* 0x000f220000002400 */
[-C--:B------:R-:W-:Y:S01]  /*10e40*/  FMUL.FTZ R120, R120, R173.reuse ;  /* 0x000000ad78787220 */ /* 0x080fe20000410000 */
[-C--:B------:R-:W-:Y:S01]  /*10e50*/  FMUL.FTZ R121, R121, R173.reuse ;  /* 0x000000ad79797220 */ /* 0x080fe20000410000 */
[-C--:B------:R-:W-:Y:S01]  /*10e60*/  FMUL.FTZ R124, R124, R173.reuse ;  /* 0x000000ad7c7c7220 */ /* 0x080fe20000410000 */
[-C--:B------:R-:W-:Y:S01]  /*10e70*/  FMUL.FTZ R125, R125, R173.reuse ;  /* 0x000000ad7d7d7220 */ /* 0x080fe20000410000 */
[-C--:B------:R-:W-:Y:S01]  /*10e80*/  FMUL.FTZ R128, R128, R173.reuse ;  /* 0x000000ad80807220 */ /* 0x080fe20000410000 */
[----:B------:R-:W-:Y:S01]  /*10e90*/  FMUL.FTZ R129, R129, R173 ;  /* 0x000000ad81817220 */ /* 0x000fe20000410000 */
[C---:B-----5:R-:W-:Y:S01]  /*10ea0*/  FADD.FTZ R160, R219.reuse, R156 ;  /* 0x0000009cdba07221 */ /* 0x060fe20000010000 */
[----:B------:R-:W-:Y:S01]  /*10eb0*/  F2FP.F16.F32.PACK_AB R156, R219, R15 ;  /* 0x0000000fdb9c723e */ /* 0x000fe200000000ff */
[----:B------:R-:W5:Y:S01]  /*10ec0*/  MUFU.TANH R170, R170 ;  /* 0x000000aa00aa7308 */ /* 0x000f620000002400 */
[----:B------:R-:W-:Y:S01]  /*10ed0*/  FMNMX.FTZ R15, R177, R216, !PT ;  /* 0x000000d8b10f7209 */ /* 0x000fe20007810000 */
[-C--:B------:R-:W-:Y:S01]  /*10ee0*/  FMUL.FTZ R132, R132, R173.reuse ;  /* 0x000000ad84847220 */ /* 0x080fe20000410000 */
[-C--:B------:R-:W-:Y:S01]  /*10ef0*/  FMUL.FTZ R133, R133, R173.reuse ;  /* 0x000000ad85857220 */ /* 0x080fe20000410000 */
[----:B------:R-:W-:Y:S01]  /*10f00*/  FMUL.FTZ R136, R136, R173 ;  /* 0x000000ad88887220 */ /* 0x000fe20000410000 */
[----:B------:R-:W-:Y:S01]  /*10f10*/  FMNMX.FTZ R15, R155, R15, !PT ;  /* 0x0000000f9b0f7209 */ /* 0x000fe20007810000 */
[-C--:B------:R-:W-:Y:S01]  /*10f20*/  FMUL.FTZ R137, R137, R173.reuse ;  /* 0x000000ad89897220 */ /* 0x080fe20000410000 */
[----:B------:R-:W-:Y:S01]  /*10f30*/  FMUL.FTZ R140, R140, R173 ;  /* 0x000000ad8c8c7220 */ /* 0x000fe20000410000 */
[----:B------:R-:W0:Y:S01]  /*10f40*/  MUFU.TANH R171, R171 ;  /* 0x000000ab00ab7308 */ /* 0x000e220000002400 */
[----:B------:R-:W-:Y:S01]  /*10f50*/  FMNMX.FTZ R15, R158, R15, !PT ;  /* 0x0000000f9e0f7209 */ /* 0x000fe20007810000 */
[-C--:B------:R-:W-:Y:S01]  /*10f60*/  FMUL.FTZ R141, R141, R173.reuse ;  /* 0x000000ad8d8d7220 */ /* 0x080fe20000410000 */
[-C--:B------:R-:W-:Y:S01]  /*10f70*/  FMUL.FTZ R144, R144, R173.reuse ;  /* 0x000000ad90907220 */ /* 0x080fe20000410000 */
[----:B------:R-:W-:Y:S01]  /*10f80*/  FMUL.FTZ R145, R145, R173 ;  /* 0x000000ad91917220 */ /* 0x000fe20000410000 */
[----:B------:R-:W-:Y:S01]  /*10f90*/  FMNMX.FTZ R15, R159, R15, !PT ;  /* 0x0000000f9f0f7209 */ /* 0x000fe20007810000 */
[-C--:B------:R-:W-:Y:S01]  /*10fa0*/  FMUL.FTZ R148, R148, R173.reuse ;  /* 0x000000ad94947220 */ /* 0x080fe20000410000 */
[----:B------:R-:W-:Y:S01]  /*10fb0*/  FMUL.FTZ R149, R149, R173 ;  /* 0x000000ad95957220 */ /* 0x000fe20000410000 */
[----:B------:R-:W1:Y:S01]  /*10fc0*/  MUFU.TANH R174, R174 ;  /* 0x000000ae00ae7308 */ /* 0x000e620000002400 */
[----:B------:R-:W-:-:S04]  /*10fd0*/  FMNMX.FTZ R15, R162, R15, !PT ;  /* 0x0000000fa20f7209 */ /* 0x000fc80007810000 */
[----:B------:R-:W-:-:S03]  /*10fe0*/  FMNMX.FTZ R15, R3, R15, !PT ;  /* 0x0000000f030f7209 */ /* 0x000fc60007810000 */
[----:B------:R-:W1:Y:S01]  /*10ff0*/  MUFU.TANH R175, R175 ;  /* 0x000000af00af7308 */ /* 0x000e620000002400 */
[----:B------:R-:W-:-:S04]  /*11000*/  FMNMX.FTZ R15, R153, R15, !PT ;  /* 0x0000000f990f7209 */ /* 0x000fc80007810000 */
[----:B--2---:R-:W-:-:S03]  /*11010*/  FMNMX.FTZ R15, R157, R15, !PT ;  /* 0x0000000f9d0f7209 */ /* 0x004fc60007810000 */
[----:B------:R-:W-:Y:S01]  /*11020*/  MUFU.TANH R179, R179 ;  /* 0x000000b300b37308 */ /* 0x000fe20000002400 */
[----:B------:R-:W-:-:S04]  /*11030*/  FMNMX.FTZ R15, R163, R15, !PT ;  /* 0x0000000fa30f7209 */ /* 0x000fc80007810000 */
[----:B---3--:R-:W-:-:S03]  /*11040*/  FMNMX.FTZ R15, R166, R15, !PT ;  /* 0x0000000fa60f7209 */ /* 0x008fc60007810000 */
[----:B------:R-:W2:Y:S01]  /*11050*/  MUFU.EX2 R161, R161 ;  /* 0x000000a100a17308 */ /* 0x000ea20000000800 */
[----:B----4-:R-:W-:-:S04]  /*11060*/  FMNMX.FTZ R15, R167, R15, !PT ;  /* 0x0000000fa70f7209 */ /* 0x010fc80007810000 */
[----:B-----5:R-:W-:-:S03]  /*11070*/  FMNMX.FTZ R15, R170, R15, !PT ;  /* 0x0000000faa0f7209 */ /* 0x020fc60007810000 */
[----:B------:R-:W3:Y:S01]  /*11080*/  MUFU.EX2 R164, R164 ;  /* 0x000000a400a47308 */ /* 0x000ee20000000800 */
[----:B0-----:R-:W-:-:S04]  /*11090*/  FMNMX.FTZ R15, R171, R15, !PT ;  /* 0x0000000fab0f7209 */ /* 0x001fc80007810000 */
[----:B-1----:R-:W-:-:S03]  /*110a0*/  FMNMX.FTZ R15, R174, R15, !PT ;  /* 0x0000000fae0f7209 */ /* 0x002fc60007810000 */
[----:B------:R-:W-:Y:S01]  /*110b0*/  MUFU.EX2 R165, R165 ;  /* 0x000000a500a57308 */ /* 0x000fe20000000800 */
[----:B------:R-:W-:Y:S01]  /*110c0*/  FMNMX.FTZ R15, R175, R15, !PT ;  /* 0x0000000faf0f7209 */ /* 0x000fe20007810000 */
[----:B--2---:R-:W-:-:S03]  /*110d0*/  FADD.FTZ R160, R161, R160 ;  /* 0x000000a0a1a07221 */ /* 0x004fc60000010000 */
[----:B------:R-:W-:-:S03]  /*110e0*/  FMNMX.FTZ R15, R179, R15, !PT ;  /* 0x0000000fb30f7209 */ /* 0x000fc60007810000 */
[----:B------:R-:W-:Y:S01]  /*110f0*/  MUFU.EX2 R169, R169 ;  /* 0x000000a900a97308 */ /* 0x000fe20000000800 */
[----:B---3--:R-:W-:Y:S01]  /*11100*/  FADD.FTZ R160, R164, R160 ;  /* 0x000000a0a4a07221 */ /* 0x008fe20000010000 */
[----:B------:R-:W0:Y:S06]  /*11110*/  SHFL.BFLY PT, R178, R15, 0x2, 0x1f ;  /* 0x0c401f000fb27f89 */ /* 0x000e2c00000e0000 */
[----:B------:R-:W-:Y:S08]  /*11120*/  MUFU.EX2 R172, R172 ;  /* 0x000000ac00ac7308 */ /* 0x000ff00000000800 */
[----:B------:R-:W-:Y:S08]  /*11130*/  MUFU.EX2 R176, R176 ;  /* 0x000000b000b07308 */ /* 0x000ff00000000800 */
[----:B------:R-:W-:Y:S01]  /*11140*/  MUFU.EX2 R221, R221 ;  /* 0x000000dd00dd7308 */ /* 0x000fe20000000800 */
[----:B0-----:R-:W-:-:S05]  /*11150*/  FMNMX.FTZ R15, R15, R178, !PT ;  /* 0x000000b20f0f7209 */ /* 0x001fca0007810000 */
[----:B------:R-:W0:Y:S02]  /*11160*/  SHFL.BFLY PT, R182, R15, 0x1, 0x1f ;  /* 0x0c201f000fb67f89 */ /* 0x000e2400000e0000 */
[----:B------:R1:W-:Y:S08]  /*11170*/  MUFU.EX2 R178, R168 ;  /* 0x000000a800b27308 */ /* 0x0003f00000000800 */
[----:B------:R-:W-:Y:S08]  /*11180*/  MUFU.EX2 R180, R180 ;  /* 0x000000b400b47308 */ /* 0x000ff00000000800 */
[----:B------:R-:W-:Y:S01]  /*11190*/  MUFU.EX2 R181, R181 ;  /* 0x000000b500b57308 */ /* 0x000fe20000000800 */
[----:B0-----:R-:W-:Y:S01]  /*111a0*/  FMNMX.FTZ R15, R15, R182, !PT ;  /* 0x000000b60f0f7209 */ /* 0x001fe20007810000 */
[----:B------:R-:W-:-:S04]  /*111b0*/  @!P2 IMAD R182, R217, 0x40, R194 ;  /* 0x00000040d9b6a824 */ /* 0x000fc800078e02c2 */
[----:B-1----:R-:W-:Y:S01]  /*111c0*/  FADD.FTZ R168, -R15, R216 ;  /* 0x000000d80fa87221 */ /* 0x002fe20000010100 */
[----:B------:R-:W-:-:S03]  /*111d0*/  @!P2 IMAD R182, R182, 0x4, R2 ;  /* 0x00000004b6b6a824 */ /* 0x000fc600078e0202 */
[----:B------:R-:W-:Y:S02]  /*111e0*/  FMUL.FTZ R168, R168, R20 ;  /* 0x00000014a8a87220 */ /* 0x000fe40000410000 */
[----:B------:R-:W-:Y:S04]  /*111f0*/  @!P2 STS [R182+0x28800], R173 ;  /* 0x028800adb600a388 */ /* 0x000fe80000000800 */
        /* <DEDUP_REMOVED lines=108> */
[-C--:B------:R-:W-:Y:S01]  /*118c0*/  FMUL.FTZ R139, R139, R168.reuse ;  /* 0x000000a88b8b7220 */ /* 0x080fe20000410000 */
[----:B------:R-:W-:Y:S01]  /*118d0*/  FADD.FTZ R3, R172, R3 ;  /* 0x00000003ac037221 */ /* 0x000fe20000010000 */
[----:B------:R-:W2:Y:S01]  /*118e0*/  MUFU.EX2 R170, R170 ;  /* 0x000000aa00aa7308 */ /* 0x000ea20000000800 */
        /* <DEDUP_REMOVED lines=8> */
[----:B-1----:R-:W-:Y:S01]  /*11970*/  FADD.FTZ R163, R0, R162 ;  /* 0x000000a200a37221 */ /* 0x002fe20000010000 */
[----:B------:R-:W-:Y:S01]  /*11980*/  F2FP.F16.F32.PACK_AB R162, R172, R169 ;  /* 0x000000a9aca2723e */ /* 0x000fe200000000ff */
[----:B------:R-:W-:-:S05]  /*11990*/  FMUL.FTZ R151, R151, R168 ;  /* 0x000000a897977220 */ /* 0x000fca0000410000 */
[----:B------:R-:W1:Y:S01]  /*119a0*/  MUFU.EX2 R174, R174 ;  /* 0x000000ae00ae7308 */ /* 0x000e620000000800 */
[C---:B--2---:R-:W-:Y:S01]  /*119b0*/  FADD.FTZ R164, R170.reuse, R163 ;  /* 0x000000a3aaa47221 */ /* 0x044fe20000010000 */
[----:B------:R-:W-:Y:S01]  /*119c0*/  F2FP.F16.F32.PACK_AB R163, R170, R0 ;  /* 0x00000000aaa3723e */ /* 0x000fe200000000ff */
[----:B------:R-:W-:-:S04]  /*119d0*/  FADD.FTZ R0, R176, R3 ;  /* 0x00000003b0007221 */ /* 0x000fc80000010000 */
[----:B------:R-:W-:Y:S01]  /*119e0*/  FADD.FTZ R0, R221, R0 ;  /* 0x00000000dd007221 */ /* 0x000fe20000010000 */
[----:B------:R-:W2:Y:S01]  /*119f0*/  MUFU.EX2 R167, R175 ;  /* 0x000000af00a77308 */ /* 0x000ea20000000800 */
[----:B---3--:R-:W-:Y:S01]  /*11a00*/  FADD.FTZ R3, R171, R164 ;  /* 0x000000a4ab037221 */ /* 0x008fe20000010000 */
[----:B------:R-:W-:Y:S01]  /*11a10*/  F2FP.F16.F32.PACK_AB R164, R221, R176 ;  /* 0x000000b0dda4723e */ /* 0x000fe200000000ff */
[----:B------:R-:W-:Y:S01]  /*11a20*/  FADD.FTZ R166, R180, R0 ;  /* 0x00000000b4a67221 */ /* 0x000fe20000010000 */
[----:B------:R0:W-:Y:S04]  /*11a30*/  STSM.16.M88.4 [R201], R160 ;  /* 0x000000a0c9007844 */ /* 0x0001e80000000200 */
[----:B------:R-:W3:Y:S01]  /*11a40*/  MUFU.EX2 R179, R179 ;  /* 0x000000b300b37308 */ /* 0x000ee20000000800 */
[C---:B-1----:R-:W-:Y:S01]  /*11a50*/  FADD.FTZ R3, R174.reuse, R3 ;  /* 0x00000003ae037221 */ /* 0x042fe20000010000 */
[----:B------:R-:W-:-:S03]  /*11a60*/  F2FP.F16.F32.PACK_AB R165, R174, R171 ;  /* 0x000000abaea5723e */ /* 0x000fc600000000ff */
[----:B--2---:R-:W-:Y:S01]  /*11a70*/  FADD.FTZ R0, R167, R3 ;  /* 0x00000003a7007221 */ /* 0x004fe20000010000 */
[C---:B------:R-:W-:Y:S01]  /*11a80*/  FADD.FTZ R3, R181.reuse, R166 ;  /* 0x000000a6b5037221 */ /* 0x040fe20000010000 */
[----:B------:R-:W-:Y:S02]  /*11a90*/  F2FP.F16.F32.PACK_AB R166, R181, R180 ;  /* 0x000000b4b5a6723e */ /* 0x000fe400000000ff */
[C---:B---3--:R-:W-:Y:S01]  /*11aa0*/  F2FP.F16.F32.PACK_AB R167, R179.reuse, R167 ;  /* 0x000000a7b3a7723e */ /* 0x048fe200000000ff */
[----:B------:R-:W-:-:S04]  /*11ab0*/  FADD.FTZ R0, R179, R0 ;  /* 0x00000000b3007221 */ /* 0x000fc80000010000 */
[----:B------:R0:W-:Y:S01]  /*11ac0*/  STSM.16.M88.4 [R200], R164 ;  /* 0x000000a4c8007844 */ /* 0x0001e20000000200 */
[----:B------:R-:W-:Y:S05]  /*11ad0*/  @!P0 BRA `(.L_x_2729) ;  /* 0x0000000000048947 */ /* 0x000fea0003800000 */
[----:B------:R-:W-:Y:S01]  /*11ae0*/  BPT.TRAP 0x1 ;  /* 0x000000040000795c */ /* 0x000fe20000300000 */
.L_x_2729:
[----:B------:R1:W2:Y:S01]  /*11af0*/  SYNCS.PHASECHK.TRANS64.TRYWAIT P2, [R12+URZ+0x28c50], R212 ;  /* 0x028c50d40c0075a7 */ /* 0x0002a2000804017f */
[----:B------:R-:W-:Y:S05]  /*11b00*/  @!P0 BRA `(.L_x_2730) ;  /* 0x0000000000048947 */ /* 0x000fea0003800000 */
[----:B------:R-:W-:Y:S01]  /*11b10*/  BPT.TRAP 0x1 ;  /* 0x000000040000795c */ /* 0x000fe20000300000 */
.L_x_2730:
[----:B------:R-:W-:Y:S04]  /*11b20*/  BSSY B2, `(.L_x_2731) ;  /* 0x0000004000027945 */ /* 0x000fe80003800000 */
[----:B--2---:R-:W-:Y:S05]  /*11b30*/  @P2 BRA `(.L_x_2732) ;  /* 0x0000000000082947 */ /* 0x004fea0003800000 */
[----:B------:R-:W2:Y:S02]  /*11b40*/  SYNCS.PHASECHK.TRANS64.TRYWAIT P2, [R12+URZ+0x28c50], R212 ;  /* 0x028c50d40c0075a7 */ /* 0x000ea4000804017f */
[----:B--2---:R-:W-:Y:S05]  /*11b50*/  @!P2 BRA `(.L_x_2733) ;  /* 0x000000f4008ca947 */ /* 0x004fea0003800000 */
.L_x_2732:
[----:B------:R-:W-:Y:S05]  /*11b60*/  BSYNC B2 ;  /* 0x0000000000027941 */ /* 0x000fea0003800000 */
.L_x_2731:
        /* <DEDUP_REMOVED lines=14> */
[----:B------:R-:W-:Y:S01]  /*11c50*/  IMAD.MOV.U32 R153, RZ, RZ, 0x40000040 ;  /* 0x40000040ff997424 */ /* 0x000fe200078e00ff */
[----:B------:R-:W-:-:S14]  /*11c60*/  IADD3 R168, R168, 0x180, RZ ;  /* 0x00000180a8a87810 */ /* 0x000fdc0007ffe0ff */
        /* <DEDUP_REMOVED lines=22> */
[----:B------:R-:W-:Y:S05]  /*11dd0*/  @!P0 BRA `(.L_x_2734) ;  /* 0x0000000000048947 */ /* 0x000fea0003800000 */
[----:B------:R-:W-:Y:S01]  /*11de0*/  BPT.TRAP 0x1 ;  /* 0x000000040000795c */ /* 0x000fe20000300000 */
.L_x_2734:
[----:B-12---:R-:W-:Y:S02]  /*11df0*/  VIADD R12, R12, 0x28c60 ;  /* 0x00028c600c0c7836 */ /* 0x006fe40000000000 */
[----:B------:R-:W-:Y:S02]  /*11e00*/  IMAD.MOV.U32 R216, RZ, RZ, R15 ;  /* 0x000000ffffd87224 */ /* 0x000fe400078e000f */
[----:B------:R-:W-:Y:S01]  /*11e10*/  IMAD.MOV.U32 R219, RZ, RZ, R13 ;  /* 0x000000ffffdb7224 */ /* 0x000fe200078e000d */
[----:B------:R-:W-:Y:S01]  /*11e20*/  PRMT R12, R187, 0x654, R12 ;  /* 0x00000654bb0c7816 */ /* 0x000fe2000000000c */
[----:B------:R-:W-:-:S03]  /*11e30*/  IMAD.MOV.U32 R217, RZ, RZ, R18 ;  /* 0x000000ffffd97224 */ /* 0x000fc600078e0012 */
[----:B------:R0:W-:Y:S01]  /*11e40*/  SYNCS.ARRIVE.TRANS64.RED.A1T0 RZ, [R12+URZ], RZ ;  /* 0x000000ff0cff79a7 */ /* 0x0001e2000810043f */
[----:B------:R-:W-:Y:S05]  /*11e50*/  @P1 BRA `(.L_x_2735) ;  /* 0xffffffe000701947 */ /* 0x000fea000383ffff */
[----:B------:R-:W-:Y:S05]  /*11e60*/  BSYNC B0 ;  /* 0x0000000000007941 */ /* 0x000fea0003800000 */
.L_x_2722:
[----:B0-----:R-:W-:-:S07]  /*11e70*/  IMAD.MOV.U32 R12, RZ, RZ, R209 ;  /* 0x000000ffff0c7224 */ /* 0x001fce00078e00d1 */
.L_x_2721:
[----:B------:R-:W-:Y:S05]  /*11e80*/  BSYNC B1 ;  /* 0x0000000000017941 */ /* 0x000fea0003800000 */
.L_x_2720:
[----:B------:R-:W2:Y:S01]  /*11e90*/  LDL R21, [R1+0x8] ;  /* 0x0000080001157983 */ /* 0x000ea20000100800 */
[----:B------:R-:W-:Y:S01]  /*11ea0*/  BSSY B0, `(.L_x_2736) ;  /* 0x0000294000007945 */ /* 0x000fe20003800000 */
[----:B--2---:R-:W-:-:S13]  /*11eb0*/  ISETP.GE.AND P1, PT, R12, R21, PT ;  /* 0x000000150c00720c */ /* 0x004fda0003f26270 */
[----:B------:R-:W-:Y:S05]  /*11ec0*/  @!P1 BRA `(.L_x_2737) ;  /* 0x0000002800449947 */ /* 0x000fea0003800000 */
[----:B------:R-:W-:Y:S01]  /*11ed0*/  IMAD.MOV.U32 R212, RZ, RZ, R15 ;  /* 0x000000ffffd47224 */ /* 0x000fe200078e000f */
[----:B------:R-:W-:Y:S01]  /*11ee0*/  MOV R216, R18 ;  /* 0x0000001200d87202 */ /* 0x000fe20000000f00 */
[----:B------:R-:W-:-:S07]  /*11ef0*/  IMAD.MOV.U32 R217, RZ, RZ, R13 ;  /* 0x000000ffffd97224 */ /* 0x000fce00078e000d */
.L_x_2758:
[----:B------:R-:W-:-:S05]  /*11f00*/  VIADD R18, R216, 0x1 ;  /* 0x00000001d8127836 */ /* 0x000fca0000000000 */
[----:B------:R-:W-:-:S04]  /*11f10*/  ISETP.NE.AND P1, PT, R18, 0x2, PT ;  /* 0x000000021200780c */ /* 0x000fc80003f25270 */
[----:B------:R-:W-:Y:S02]  /*11f20*/  SEL R13, RZ, 0x1, P1 ;  /* 0x00000001ff0d7807 */ /* 0x000fe40000800000 */
[----:B------:R-:W-:Y:S02]  /*11f30*/  SEL R18, R18, RZ, P1 ;  /* 0x000000ff12127207 */ /* 0x000fe40000800000 */
[----:B------:R-:W-:Y:S01]  /*11f40*/  LOP3.LUT R19, R19, R13, RZ, 0x3c, !PT ;  /* 0x0000000d13137212 */ /* 0x000fe200078e3cff */
[----:B------:R-:W-:Y:S06]  /*11f50*/  @!P0 BRA `(.L_x_2738) ;  /* 0x0000000000048947 */ /* 0x000fec0003800000 */
[----:B------:R-:W-:Y:S01]  /*11f60*/  BPT.TRAP 0x1 ;  /* 0x000000040000795c */ /* 0x000fe20000300000 */
.L_x_2738:
[----:B------:R-:W-:Y:S01]  /*11f70*/  IMAD R21, R18, 0x8, R2 ;  /* 0x0000000812157824 */ /* 0x000fe200078e0202 */
[----:B------:R-:W-:-:S04]  /*11f80*/  SHF.L.U32 R209, R19, 0x1f, RZ ;  /* 0x0000001f13d17819 */ /* 0x000fc800000006ff */
[----:B------:R0:W1:Y:S01]  /*11f90*/  SYNCS.PHASECHK.TRANS64.TRYWAIT P1, [R21+URZ+0x28c30], R209 ;  /* 0x028c30d1150075a7 */ /* 0x000062000802017f */
[----:B------:R-:W-:Y:S05]  /*11fa0*/  @!P0 BRA `(.L_x_2739) ;  /* 0x0000000000048947 */ /* 0x000fea0003800000 */
[----:B------:R-:W-:Y:S01]  /*11fb0*/  BPT.TRAP 0x1 ;  /* 0x000000040000795c */ /* 0x000fe20000300000 */
.L_x_2739:
[----:B------:R-:W-:Y:S01]  /*11fc0*/  BSSY B1, `(.L_x_2740) ;  /* 0x0000006000017945 */ /* 0x000fe20003800000 */
[----:B------:R-:W-:Y:S02]  /*11fd0*/  IMAD R156, R18, 0x200, R14 ;  /* 0x00000200129c7824 */ /* 0x000fe400078e020e */
[----:B------:R-:W-:Y:S01]  /*11fe0*/  IMAD.MOV.U32 R157, RZ, RZ, 0x40000040 ;  /* 0x40000040ff9d7424 */ /* 0x000fe200078e00ff */
[----:B-1----:R-:W-:Y:S06]  /*11ff0*/  @P1 BRA `(.L_x_2741) ;  /* 0x0000000000081947 */ /* 0x002fec0003800000 */
[----:B------:R-:W1:Y:S02]  /*12000*/  SYNCS.PHASECHK.TRANS64.TRYWAIT P1, [R21+URZ+0x28c30], R209 ;  /* 0x028c30d1150075a7 */ /* 0x000e64000802017f */
[----:B-1----:R-:W-:Y:S05]  /*12010*/  @!P1 BRA `(.L_x_2742) ;  /* 0x000000f000709947 */ /* 0x002fea0003800000 */
.L_x_2741:
[----:B------:R-:W-:Y:S05]  /*12020*/  BSYNC B1 ;  /* 0x0000000000017941 */ /* 0x000fea0003800000 */
.L_x_2740:
        /* <DEDUP_REMOVED lines=8> */
[----:B------:R-:W-:Y:S01]  /*120b0*/  MOV R153, 0x40000040 ;  /* 0x4000004000997802 */ /* 0x000fe20000000f00 */
[----:B------:R-:W-:Y:S01]  /*120c0*/  IMAD.MOV.U32 R157, RZ, RZ, 0x40000040 ;  /* 0x40000040ff9d7424 */ /* 0x000fe200078e00ff */
        /* <DEDUP_REMOVED lines=26> */
.L_x_2743:
[----:B------:R-:W2:Y:S01]  /*12270*/  @P4 LDC R20, c[0x0][0x44c] ;  /* 0x00011300ff144b82 */ /* 0x000ea20000000800 */
[----:B------:R-:W-:Y:S01]  /*12280*/  IMAD.IADD R13, R229, 0x1, R195 ;  /* 0x00000001e50d7824 */ /* 0x000fe200078e02c3 */
[----:B------:R-:W-:Y:S02]  /*12290*/  ULDC UR4, c[0x0][0x9d8] ;  /* 0x0002760000047ab9 */ /* 0x000fe40000000800 */
[----:B------:R-:W-:Y:S01]  /*122a0*/  FMUL.FTZ R222, R157, UR4 ;  /* 0x000000049dde7c20 */ /* 0x000fe20008410000 */
[----:B------:R-:W-:Y:S01]  /*122b0*/  FMUL.FTZ R223, R161, UR4 ;  /* 0x00000004a1df7c20 */ /* 0x000fe20008410000 */
[----:B------:R-:W-:Y:S01]  /*122c0*/  FMUL.FTZ R221, R156, UR4 ;  /* 0x000000049cdd7c20 */ /* 0x000fe20008410000 */
[----:B------:R-:W-:Y:S01]  /*122d0*/  FMUL.FTZ R157, R162, UR4 ;  /* 0x00000004a29d7c20 */ /* 0x000fe20008410000 */
[----:B------:R-:W3:Y:S01]  /*122e0*/  @P4 LDC R15, c[0x0][0x450] ;  /* 0x00011400ff0f4b82 */ /* 0x000ee20000000800 */
        /* <DEDUP_REMOVED lines=15> */
[----:B--2---:R-:W-:-:S04]  /*123e0*/  @P4 IMAD.HI.U32 R20, R13, R20, RZ ;  /* 0x000000140d144227 */ /* 0x004fc800078e00ff */
[----:B------:R-:W-:Y:S01]  /*123f0*/  FMUL.FTZ R172, R172, UR4 ;  /* 0x00000004acac7c20 */ /* 0x000fe20008410000 */
[----:B------:R-:W-:Y:S01]  /*12400*/  FMUL.FTZ R173, R173, UR4 ;  /* 0x00000004adad7c20 */ /* 0x000fe20008410000 */
[----:B------:R-:W-:Y:S01]  /*12410*/  FMUL.FTZ R177, R177, UR4 ;  /* 0x00000004b1b17c20 */ /* 0x000fe20008410000 */
[----:B------:R-:W-:Y:S01]  /*12420*/  FMUL.FTZ R174, R182, UR4 ;  /* 0x00000004b6ae7c20 */ /* 0x000fe20008410000 */
[----:B------:R-:W-:Y:S01]  /*12430*/  FMUL.FTZ R176, R183, UR4 ;  /* 0x00000004b7b07c20 */ /* 0x000fe20008410000 */
[----:B------:R-:W-:Y:S01]  /*12440*/  IADD3 R224, -R185, 0x1, -R178 ;  /* 0x00000001b9e07810 */ /* 0x000fe20007ffe9b2 */
[----:B------:R-:W2:Y:S01]  /*12450*/  MUFU.TANH R219, R219 ;  /* 0x000000db00db7308 */ /* 0x000ea20000002400 */
[----:B---3--:R-:W-:Y:S01]  /*12460*/  @P4 SHF.R.U32.HI R13, RZ, R15, R20 ;  /* 0x0000000fff0d4219 */ /* 0x008fe20000011614 */
        /* <DEDUP_REMOVED lines=9> */
[----:B------:R-:W3:Y:S01]  /*12500*/  SHFL.IDX PT, R181, R13, RZ, 0x1c1f ;  /* 0x001c1fff0db57589 */ /* 0x000ee200000e0000 */
[----:B------:R-:W4:Y:S01]  /*12510*/  MUFU.TANH R15, R15 ;  /* 0x0000000f000f7308 */ /* 0x000f220000002400 */
[----:B------:R-:W-:Y:S01]  /*12520*/  VIADD R152, R21, 0x28c40 ;  /* 0x00028c4015987836 */ /* 0x000fe20000000000 */
[----:B------:R-:W-:Y:S01]  /*12530*/  IADD3 R224, -R23, R224, R184 ;  /* 0x000000e017e07210 */ /* 0x000fe20007ffe1b8 */
[----:B------:R-:W-:-:S03]  /*12540*/  ULDC UR4, c[0x0][0x9e0] ;  /* 0x0002780000047ab9 */ /* 0x000fc60000000800 */
[----:B------:R-:W-:Y:S01]  /*12550*/  PRMT R152, R187, 0x654, R152 ;  /* 0x00000654bb987816 */ /* 0x000fe20000000098 */
[C---:B------:R-:W-:Y:S01]  /*12560*/  VIADD R225, R224.reuse, UR4 ;  /* 0x00000004e0e17c36 */ /* 0x040fe20008000000 */
[----:B------:R-:W0:Y:S01]  /*12570*/  MUFU.TANH R20, R20 ;  /* 0x0000001400147308 */ /* 0x000e220000002400 */
[----:B------:R-:W-:Y:S01]  /*12580*/  VIADD R224, R224, UR45 ;  /* 0x0000002de0e07c36 */ /* 0x000fe20008000000 */
[----:B------:R0:W-:Y:S06]  /*12590*/  SYNCS.ARRIVE.TRANS64.RED.A1T0 RZ, [R152+URZ], RZ ;  /* 0x000000ff98ff79a7 */ /* 0x0001ec000810043f */
[----:B------:R-:W0:Y:S01]  /*125a0*/  MUFU.TANH R154, R154 ;  /* 0x0000009a009a7308 */ /* 0x000e220000002400 */
[----:B---3--:R-:W-:-:S07]  /*125b0*/  IMAD.IADD R183, R225, 0x1, R181 ;  /* 0x00000001e1b77824 */ /* 0x008fce00078e02b5 */
[----:B------:R-:W3:Y:S01]  /*125c0*/  MUFU.TANH R221, R221 ;  /* 0x000000dd00dd7308 */ /* 0x000ee20000002400 */
        /* <DEDUP_REMOVED lines=28> */
[----:B--234-:R-:W-:Y:S05]  /*12790*/  @!P5 BRA `(.L_x_2744) ;  /* 0x000000000060d947 */ /* 0x01cfea0003800000 */
[----:B------:R-:W-:Y:S01]  /*127a0*/  IADD3 R181, -R23, R184, R181 ;  /* 0x000000b817b57210 */ /* 0x000fe20007ffe1b5 */
[----:B------:R-:W-:Y:S03]  /*127b0*/  BSSY B1, `(.L_x_2745) ;  /* 0x0000012000017945 */ /* 0x000fe60003800000 */
[----:B------:R-:W-:-:S13]  /*127c0*/  ISETP.GT.AND P1, PT, R181, -0x1, PT ;  /* 0xffffffffb500780c */ /* 0x000fda0003f24270 */
[----:B------:R-:W-:Y:S05]  /*127d0*/  @P1 BRA `(.L_x_2746) ;  /* 0x0000000000241947 */ /* 0x000fea0003800000 */
[----:B------:R-:W-:Y:S01]  /*127e0*/  ULDC UR4, c[0x0][0x9e4] ;  /* 0x0002790000047ab9 */ /* 0x000fe20000000800 */
[----:B------:R-:W-:Y:S02]  /*127f0*/  LOP3.LUT R181, RZ, R181, RZ, 0x33, !PT ;  /* 0x000000b5ffb57212 */ /* 0x000fe400078e33ff */
[----:B------:R-:W-:-:S04]  /*12800*/  MOV R226, UR4 ;  /* 0x0000000400e27c02 */ /* 0x000fc80008000f00 */
[----:B------:R-:W-:-:S13]  /*12810*/  ISETP.NE.AND P1, PT, R226, 0x1, PT ;  /* 0x00000001e200780c */ /* 0x000fda0003f25270 */
[----:B0-----:R-:W0:Y:S02]  /*12820*/  @P1 LDC.64 R152, c[0x0][0x9e8] ;  /* 0x00027a00ff981b82 */ /* 0x001e240000000a00 */
[----:B0-----:R-:W-:-:S05]  /*12830*/  @P1 IMAD.HI.U32 R152, R181, R152, RZ ;  /* 0x00000098b5981227 */ /* 0x001fca00078e00ff */
[----:B------:R-:W-:-:S04]  /*12840*/  @P1 SHF.R.U32.HI R181, RZ, R153, R152 ;  /* 0x00000099ffb51219 */ /* 0x000fc80000011698 */
[----:B------:R-:W-:Y:S01]  /*12850*/  LOP3.LUT R181, RZ, R181, RZ, 0x33, !PT ;  /* 0x000000b5ffb57212 */ /* 0x000fe200078e33ff */
[----:B------:R-:W-:Y:S06]  /*12860*/  BRA `(.L_x_2747) ;  /* 0x0000000000187947 */ /* 0x000fec0003800000 */
.L_x_2746:
[----:B------:R-:W-:Y:S02]  /*12870*/  ULDC UR4, c[0x0][0x9e4] ;  /* 0x0002790000047ab9 */ /* 0x000fe40000000800 */
[----:B------:R-:W-:-:S05]  /*12880*/  IMAD.U32 R226, RZ, RZ, UR4 ;  /* 0x00000004ffe27e24 */ /* 0x000fca000f8e00ff */
[----:B------:R-:W-:-:S13]  /*12890*/  ISETP.NE.AND P1, PT, R226, 0x1, PT ;  /* 0x00000001e200780c */ /* 0x000fda0003f25270 */
[----:B0-----:R-:W0:Y:S02]  /*128a0*/  @P1 LDC.64 R152, c[0x0][0x9e8] ;  /* 0x00027a00ff981b82 */ /* 0x001e240000000a00 */
[----:B0-----:R-:W-:-:S05]  /*128b0*/  @P1 IMAD.HI.U32 R152, R181, R152, RZ ;  /* 0x00000098b5981227 */ /* 0x001fca00078e00ff */
[----:B------:R-:W-:-:S07]  /*128c0*/  @P1 SHF.R.U32.HI R181, RZ, R153, R152 ;  /* 0x00000099ffb51219 */ /* 0x000fce0000011698 */
.L_x_2747:
[----:B------:R-:W-:Y:S05]  /*128d0*/  BSYNC B1 ;  /* 0x0000000000017941 */ /* 0x000fea0003800000 */
.L_x_2745:
[----:B------:R-:W-:-:S04]  /*128e0*/  IMAD R181, R181, R226, -R178 ;  /* 0x000000e2b5b57224 */ /* 0x000fc800078e0ab2 */
[----:B------:R-:W-:-:S05]  /*128f0*/  IMAD.IADD R181, R181, 0x1, -R185 ;  /* 0x00000001b5b57824 */ /* 0x000fca00078e0ab9 */
[----:B------:R-:W-:Y:S02]  /*12900*/  VIMNMX R182, R182, R181, !PT ;  /* 0x000000b5b6b67248 */ /* 0x000fe40007fe0100 */
[----:B------:R-:W-:-:S07]  /*12910*/  VIADDMNMX R183, R181, R226, R183, PT ;  /* 0x000000e2b5b77246 */ /* 0x000fce00038001b7 */
.L_x_2744:
[----:B------:R-:W-:Y:S01]  /*12920*/  ISETP.GT.AND P1, PT, R12, -0x1, PT ;  /* 0xffffffff0c00780c */ /* 0x000fe20003f24270 */
[----:B------:R-:W2:Y:S03]  /*12930*/  SHFL.IDX PT, R13, R13, 0x1, 0x1c1f ;  /* 0x003c1f000d0d7f89 */ /* 0x000ea600000e0000 */
[C---:B------:R-:W-:Y:S02]  /*12940*/  ISETP.GT.AND P2, PT, R182.reuse, RZ, P1 ;  /* 0x000000ffb600720c */ /* 0x040fe40000f44270 */
[C---:B------:R-:W-:Y:S02]  /*12950*/  ISETP.GT.AND P6, PT, R182.reuse, 0x1, P1 ;  /* 0x00000001b600780c */ /* 0x040fe40000fc4270 */
[----:B------:R-:W-:Y:S02]  /*12960*/  ISETP.LT.OR P3, PT, R183, 0x1, P2 ;  /* 0x00000001b700780c */ /* 0x000fe40001761670 */
[----:B------:R-:W-:-:S02]  /*12970*/  ISETP.GT.AND P2, PT, R182, 0x8, P1 ;  /* 0x00000008b600780c */ /* 0x000fc40000f44270 */
[----:B0-----:R-:W-:Y:S02]  /*12980*/  FSEL R181, R20, -INF , !P3 ;  /* 0xff80000014b57808 */ /* 0x001fe40005800000 */
[----:B------:R-:W-:Y:S02]  /*12990*/  ISETP.GT.AND P3, PT, R182, 0x9, P1 ;  /* 0x00000009b600780c */ /* 0x000fe40000f64270 */
[C---:B------:R-:W-:Y:S02]  /*129a0*/  ISETP.LT.OR P6, PT, R183.reuse, 0x2, P6 ;  /* 0x00000002b700780c */ /* 0x040fe400037c1670 */
[C---:B------:R-:W-:Y:S02]  /*129b0*/  ISETP.LT.OR P2, PT, R183.reuse, 0x9, P2 ;  /* 0x00000009b700780c */ /* 0x040fe40001741670 */
[----:B------:R-:W-:Y:S02]  /*129c0*/  ISETP.LT.OR P3, PT, R183, 0xa, P3 ;  /* 0x0000000ab700780c */ /* 0x000fe40001f61670 */
[----:B------:R-:W-:-:S02]  /*129d0*/  FSEL R219, R219, -INF , !P6 ;  /* 0xff800000dbdb7808 */ /* 0x000fc40007000000 */
[----:B------:R-:W-:Y:S01]  /*129e0*/  FSEL R221, R221, -INF , !P2 ;  /* 0xff800000dddd7808 */ /* 0x000fe20005000000 */
[--C-:B--2---:R-:W-:Y:S01]  /*129f0*/  IMAD.IADD R225, R225, 0x1, R13.reuse ;  /* 0x00000001e1e17824 */ /* 0x104fe200078e020d */
[----:B------:R-:W-:Y:S01]  /*12a00*/  FSEL R222, R222, -INF , !P3 ;  /* 0xff800000dede7808 */ /* 0x000fe20005800000 */
[----:B------:R-:W-:Y:S01]  /*12a10*/  IMAD.IADD R224, R224, 0x1, R13 ;  /* 0x00000001e0e07824 */ /* 0x000fe200078e020d */
[C---:B------:R-:W-:Y:S02]  /*12a20*/  ISETP.GT.AND P6, PT, R182.reuse, 0x10, P1 ;  /* 0x00000010b600780c */ /* 0x040fe40000fc4270 */
[C---:B------:R-:W-:Y:S02]  /*12a30*/  ISETP.GT.AND P2, PT, R182.reuse, 0x11, P1 ;  /* 0x00000011b600780c */ /* 0x040fe40000f44270 */
[----:B------:R-:W-:Y:S02]  /*12a40*/  ISETP.GT.AND P3, PT, R182, 0x18, P1 ;  /* 0x00000018b600780c */ /* 0x000fe40000f64270 */
[----:B------:R-:W-:-:S02]  /*12a50*/  ISETP.LT.OR P6, PT, R183, 0x11, P6 ;  /* 0x00000011b700780c */ /* 0x000fc400037c1670 */
[C---:B------:R-:W-:Y:S02]  /*12a60*/  ISETP.LT.OR P2, PT, R183.reuse, 0x12, P2 ;  /* 0x00000012b700780c */ /* 0x040fe40001741670 */
[----:B------:R-:W-:Y:S02]  /*12a70*/  ISETP.LT.OR P3, PT, R183, 0x19, P3 ;  /* 0x00000019b700780c */ /* 0x000fe40001f61670 */
[----:B------:R-:W-:Y:S02]  /*12a80*/  FSEL R160, R160, -INF , !P6 ;  /* 0xff800000a0a07808 */ /* 0x000fe40007000000 */
[----:B------:R-:W-:Y:S02]  /*12a90*/  FSEL R223, R223, -INF , !P2 ;  /* 0xff800000dfdf7808 */ /* 0x000fe40005000000 */
[----:B------:R-:W-:Y:S02]  /*12aa0*/  FSEL R164, R164, -INF , !P3 ;  /* 0xff800000a4a47808 */ /* 0x000fe40005800000 */
[----:B------:R-:W-:-:S02]  /*12ab0*/  ISETP.GT.AND P6, PT, R182, 0x19, P1 ;  /* 0x00000019b600780c */ /* 0x000fc40000fc4270 */
[C---:B------:R-:W-:Y:S02]  /*12ac0*/  ISETP.GT.AND P2, PT, R182.reuse, 0x20, P1 ;  /* 0x00000020b600780c */ /* 0x040fe40000f44270 */
[----:B------:R-:W-:Y:S02]  /*12ad0*/  ISETP.GT.AND P3, PT, R182, 0x21, P1 ;  /* 0x00000021b600780c */ /* 0x000fe40000f64270 */
[C---:B------:R-:W-:Y:S02]  /*12ae0*/  ISETP.LT.OR P6, PT, R183.reuse, 0x1a, P6 ;  /* 0x0000001ab700780c */ /* 0x040fe400037c1670 */
[C---:B------:R-:W-:Y:S02]  /*12af0*/  ISETP.LT.OR P2, PT, R183.reuse, 0x21, P2 ;  /* 0x00000021b700780c */ /* 0x040fe40001741670 */
[----:B------:R-:W-:Y:S02]  /*12b00*/  ISETP.LT.OR P3, PT, R183, 0x22, P3 ;  /* 0x00000022b700780c */ /* 0x000fe40001f61670 */
[----:B------:R-:W-:-:S02]  /*12b10*/  FSEL R165, R165, -INF , !P6 ;  /* 0xff800000a5a57808 */ /* 0x000fc40007000000 */
[----:B------:R-:W-:Y:S02]  /*12b20*/  FSEL R167, R167, -INF , !P2 ;  /* 0xff800000a7a77808 */ /* 0x000fe40005000000 */
[----:B------:R-:W-:Y:S02]  /*12b30*/  FSEL R169, R169, -INF , !P3 ;  /* 0xff800000a9a97808 */ /* 0x000fe40005800000 */
        /* <DEDUP_REMOVED lines=17> */
[----:B------:R-:W-:Y:S01]  /*12c50*/  FSEL R180, R180, -INF , !P3 ;  /* 0xff800000b4b47808 */ /* 0x000fe20005800000 */
[----:B------:R-:W-:Y:S06]  /*12c60*/  @!P5 BRA `(.L_x_2748) ;  /* 0x000000000060d947 */ /* 0x000fec0003800000 */
[----:B------:R-:W-:Y:S01]  /*12c70*/  IADD3 R13, -R23, R184, R13 ;  /* 0x000000b8170d7210 */ /* 0x000fe20007ffe10d */
[----:B------:R-:W-:Y:S03]  /*12c80*/  BSSY B1, `(.L_x_2749) ;  /* 0x0000012000017945 */ /* 0x000fe60003800000 */
        /* <DEDUP_REMOVED lines=11> */
.L_x_2750:
[----:B------:R-:W-:Y:S02]  /*12d40*/  ULDC UR4, c[0x0][0x9e4] ;  /* 0x0002790000047ab9 */ /* 0x000fe40000000800 */
[----:B------:R-:W-:-:S05]  /*12d50*/  IMAD.U32 R20, RZ, RZ, UR4 ;  /* 0x00000004ff147e24 */ /* 0x000fca000f8e00ff */
[----:B------:R-:W-:-:S13]  /*12d60*/  ISETP.NE.AND P2, PT, R20, 0x1, PT ;  /* 0x000000011400780c */ /* 0x000fda0003f45270 */
[----:B------:R-:W0:Y:S02]  /*12d70*/  @P2 LDC.64 R152, c[0x0][0x9e8] ;  /* 0x00027a00ff982b82 */ /* 0x000e240000000a00 */
[----:B0-----:R-:W-:-:S05]  /*12d80*/  @P2 IMAD.HI.U32 R152, R13, R152, RZ ;  /* 0x000000980d982227 */ /* 0x001fca00078e00ff */
[----:B------:R-:W-:-:S07]  /*12d90*/  @P2 SHF.R.U32.HI R13, RZ, R153, R152 ;  /* 0x00000099ff0d2219 */ /* 0x000fce0000011698 */
.L_x_2751:
[----:B------:R-:W-:Y:S05]  /*12da0*/  BSYNC B1 ;  /* 0x0000000000017941 */ /* 0x000fea0003800000 */
.L_x_2749:
[----:B------:R-:W-:-:S04]  /*12db0*/  IMAD R13, R13, R20, -R178 ;  /* 0x000000140d0d7224 */ /* 0x000fc800078e0ab2 */
[----:B------:R-:W-:-:S05]  /*12dc0*/  IMAD.IADD R13, R13, 0x1, -R185 ;  /* 0x000000010d0d7824 */ /* 0x000fca00078e0ab9 */
[----:B------:R-:W-:Y:S02]  /*12dd0*/  VIMNMX R224, R224, R13, !PT ;  /* 0x0000000de0e07248 */ /* 0x000fe40007fe0100 */
[----:B------:R-:W-:-:S07]  /*12de0*/  VIADDMNMX R225, R13, R20, R225, PT ;  /* 0x000000140de17246 */ /* 0x000fce00038001e1 */
.L_x_2748:
[----:B------:R-:W-:Y:S01]  /*12df0*/  FMNMX.FTZ R13, R181, R217, !PT ;  /* 0x000000d9b50d7209 */ /* 0x000fe20007810000 */
[----:B------:R-:W-:Y:S01]  /*12e00*/  ULDC UR4, c[0x0][0x988] ;  /* 0x0002620000047ab9 */ /* 0x000fe20000000800 */
[----:B------:R-:W-:Y:S02]  /*12e10*/  ISETP.GT.AND P6, PT, R224, 0x9, P1 ;  /* 0x00000009e000780c */ /* 0x000fe40000fc4270 */
[----:B------:R-:W-:Y:S02]  /*12e20*/  FMNMX.FTZ R13, R219, R13, !PT ;  /* 0x0000000ddb0d7209 */ /* 0x000fe40007810000 */
[----:B------:R-:W-:Y:S02]  /*12e30*/  ISETP.LT.OR P6, PT, R225, 0xa, P6 ;  /* 0x0000000ae100780c */ /* 0x000fe400037c1670 */
[----:B------:R-:W-:Y:S02]  /*12e40*/  FMNMX.FTZ R13, R221, R13, !PT ;  /* 0x0000000ddd0d7209 */ /* 0x000fe40007810000 */
[----:B------:R-:W-:-:S02]  /*12e50*/  FSEL R156, R156, -INF , !P6 ;  /* 0xff8000009c9c7808 */ /* 0x000fc40007000000 */
[----:B------:R-:W-:Y:S02]  /*12e60*/  FMNMX.FTZ R13, R222, R13, !PT ;  /* 0x0000000dde0d7209 */ /* 0x000fe40007810000 */
        /* <DEDUP_REMOVED lines=12> */
[----:B------:R-:W-:Y:S02]  /*12f30*/  ISETP.GT.AND P6, PT, R224, RZ, P1 ;  /* 0x000000ffe000720c */ /* 0x000fe40000fc4270 */
[----:B------:R-:W-:Y:S02]  /*12f40*/  FMNMX.FTZ R13, R172, R13, !PT ;  /* 0x0000000dac0d7209 */ /* 0x000fe40007810000 */
[----:B------:R-:W-:Y:S02]  /*12f50*/  ISETP.GT.AND P3, PT, R224, 0x1, P1 ;  /* 0x00000001e000780c */ /* 0x000fe40000f64270 */
[----:B------:R-:W-:Y:S02]  /*12f60*/  FMNMX.FTZ R13, R173, R13, !PT ;  /* 0x0000000dad0d7209 */ /* 0x000fe40007810000 */
[----:B------:R-:W-:-:S02]  /*12f70*/  ISETP.LT.OR P6, PT, R225, 0x1, P6 ;  /* 0x00000001e100780c */ /* 0x000fc400037c1670 */
[----:B------:R-:W-:Y:S02]  /*12f80*/  FMNMX.FTZ R13, R175, R13, !PT ;  /* 0x0000000daf0d7209 */ /* 0x000fe40007810000 */
[----:B------:R-:W-:Y:S02]  /*12f90*/  ISETP.LT.OR P3, PT, R225, 0x2, P3 ;  /* 0x00000002e100780c */ /* 0x000fe40001f61670 */
[----:B------:R-:W-:Y:S02]  /*12fa0*/  FMNMX.FTZ R13, R177, R13, !PT ;  /* 0x0000000db10d7209 */ /* 0x000fe40007810000 */
[----:B------:R-:W-:Y:S02]  /*12fb0*/  FSEL R154, R154, -INF , !P3 ;  /* 0xff8000009a9a7808 */ /* 0x000fe40005800000 */
[----:B------:R-:W-:Y:S02]  /*12fc0*/  FMNMX.FTZ R13, R179, R13, !PT ;  /* 0x0000000db30d7209 */ /* 0x000fe40007810000 */
[----:B------:R-:W-:-:S02]  /*12fd0*/  ISETP.GT.AND P3, PT, R224, 0x10, P1 ;  /* 0x00000010e000780c */ /* 0x000fc40000f64270 */
[----:B------:R-:W-:Y:S02]  /*12fe0*/  FMNMX.FTZ R13, R180, R13, !PT ;  /* 0x0000000db40d7209 */ /* 0x000fe40007810000 */
[----:B------:R-:W-:-:S03]  /*12ff0*/  ISETP.LT.OR P3, PT, R225, 0x11, P3 ;  /* 0x00000011e100780c */ /* 0x000fc60001f61670 */
[----:B------:R-:W0:Y:S01]  /*13000*/  SHFL.BFLY PT, R20, R13, 0x2, 0x1f ;  /* 0x0c401f000d147f89 */ /* 0x000e2200000e0000 */
[----:B------:R-:W-:Y:S02]  /*13010*/  FSEL R157, R157, -INF , !P3 ;  /* 0xff8000009d9d7808 */ /* 0x000fe40005800000 */
[----:B------:R-:W-:-:S04]  /*13020*/  ISETP.GT.AND P3, PT, R224, 0x19, P1 ;  /* 0x00000019e000780c */ /* 0x000fc80000f64270 */
[----:B------:R-:W-:-:S04]  /*13030*/  ISETP.LT.OR P3, PT, R225, 0x1a, P3 ;  /* 0x0000001ae100780c */ /* 0x000fc80001f61670 */
[----:B------:R-:W-:Y:S02]  /*13040*/  FSEL R161, R161, -INF , !P3 ;  /* 0xff800000a1a17808 */ /* 0x000fe40005800000 */
[----:B------:R-:W-:-:S04]  /*13050*/  ISETP.GT.AND P3, PT, R224, 0x28, P1 ;  /* 0x00000028e000780c */ /* 0x000fc80000f64270 */
[----:B------:R-:W-:-:S04]  /*13060*/  ISETP.LT.OR P3, PT, R225, 0x29, P3 ;  /* 0x00000029e100780c */ /* 0x000fc80001f61670 */
[----:B------:R-:W-:Y:S02]  /*13070*/  FSEL R166, R166, -INF , !P3 ;  /* 0xff800000a6a67808 */ /* 0x000fe40005800000 */
[----:B------:R-:W-:Y:S02]  /*13080*/  ISETP.GT.AND P3, PT, R224, 0x30, P1 ;  /* 0x00000030e000780c */ /* 0x000fe40000f64270 */
[----:B0-----:R-:W-:Y:S02]  /*13090*/  FMNMX.FTZ R13, R13, R20, !PT ;  /* 0x000000140d0d7209 */ /* 0x001fe40007810000 */
[----:B------:R-:W-:-:S03]  /*130a0*/  ISETP.LT.OR P3, PT, R225, 0x31, P3 ;  /* 0x00000031e100780c */ /* 0x000fc60001f61670 */
[----:B------:R-:W0:Y:S01]  /*130b0*/  SHFL.BFLY PT, R20, R13, 0x1, 0x1f ;  /* 0x0c201f000d147f89 */ /* 0x000e2200000e0000 */
[----:B------:R-:W-:Y:S02]  /*130c0*/  FSEL R170, R170, -INF , !P3 ;  /* 0xff800000aaaa7808 */ /* 0x000fe40005800000 */
[----:B0-----:R-:W-:Y:S01]  /*130d0*/  FMNMX.FTZ R13, R13, R20, !PT ;  /* 0x000000140d0d7209 */ /* 0x001fe20007810000 */
[----:B------:R-:W-:-:S03]  /*130e0*/  IMAD.U32 R20, RZ, RZ, UR4 ;  /* 0x00000004ff147e24 */ /* 0x000fc6000f8e00ff */
[C---:B------:R-:W-:Y:S01]  /*130f0*/  FSETP.NEU.FTZ.AND P2, PT, R13.reuse, -INF , PT ;  /* 0xff8000000d00780b */ /* 0x040fe20003f5d000 */
[----:B------:R-:W-:-:S03]  /*13100*/  FMUL.FTZ R152, R13, R20 ;  /* 0x000000140d987220 */ /* 0x000fc60000410000 */
[----:B------:R-:W-:Y:S02]  /*13110*/  FSEL R153, R13, RZ, P2 ;  /* 0x000000ff0d997208 */ /* 0x000fe40001000000 */
[----:B------:R-:W-:Y:S02]  /*13120*/  FSEL R152, R152, RZ, P2 ;  /* 0x000000ff98987208 */ /* 0x000fe40001000000 */
[----:B------:R-:W-:Y:S01]  /*13130*/  ISETP.GT.AND P2, PT, R224, 0x8, P1 ;  /* 0x00000008e000780c */ /* 0x000fe20000f44270 */
[----:B------:R-:W-:Y:S02]  /*13140*/  FADD.FTZ R153, -R153, R217 ;  /* 0x000000d999997221 */ /* 0x000fe40000010100 */
        /* <DEDUP_REMOVED lines=16> */
[----:B------:R-:W-:Y:S01]  /*13250*/  ISETP.LT.OR P2, PT, R225, 0x9, P2 ;  /* 0x00000009e100780c */ /* 0x000fe20001741670 */
[----:B------:R0:W-:Y:S01]  /*13260*/  MUFU.EX2 R152, R181 ;  /* 0x000000b500987308 */ /* 0x0001e20000000800 */
[----:B------:R-:W-:-:S02]  /*13270*/  FMUL.FTZ R153, R153, R20 ;  /* 0x0000001499997220 */ /* 0x000fc40000410000 */
[----:B------:R-:W-:Y:S02]  /*13280*/  FSEL R155, R155, -INF , !P2 ;  /* 0xff8000009b9b7808 */ /* 0x000fe40005000000 */
[----:B------:R-:W-:-:S03]  /*13290*/  ISETP.GT.AND P2, PT, R224, 0x11, P1 ;  /* 0x00000011e000780c */ /* 0x000fc60000f44270 */
[----:B------:R-:W2:Y:S01]  /*132a0*/  MUFU.EX2 R153, R153 ;  /* 0x0000009900997308 */ /* 0x000ea20000000800 */
[----:B0-----:R-:W-:Y:S02]  /*132b0*/  FSEL R181, R15, -INF , !P6 ;  /* 0xff8000000fb57808 */ /* 0x001fe40007000000 */
[----:B------:R-:W-:Y:S02]  /*132c0*/  ISETP.LT.OR P2, PT, R225, 0x12, P2 ;  /* 0x00000012e100780c */ /* 0x000fe40001741670 */
[----:B------:R-:W-:Y:S02]  /*132d0*/  FMNMX.FTZ R15, R181, R212, !PT ;  /* 0x000000d4b50f7209 */ /* 0x000fe40007810000 */
[----:B------:R-:W-:Y:S01]  /*132e0*/  FSEL R158, R158, -INF , !P2 ;  /* 0xff8000009e9e7808 */ /* 0x000fe20005000000 */
[----:B------:R-:W0:Y:S01]  /*132f0*/  MUFU.EX2 R219, R219 ;  /* 0x000000db00db7308 */ /* 0x000e220000000800 */
[----:B------:R-:W-:Y:S02]  /*13300*/  FMNMX.FTZ R15, R154, R15, !PT ;  /* 0x0000000f9a0f7209 */ /* 0x000fe40007810000 */
[----:B------:R-:W-:-:S02]  /*13310*/  ISETP.GT.AND P2, PT, R224, 0x20, P1 ;  /* 0x00000020e000780c */ /* 0x000fc40000f44270 */
[----:B------:R-:W-:Y:S02]  /*13320*/  FMNMX.FTZ R15, R155, R15, !PT ;  /* 0x0000000f9b0f7209 */ /* 0x000fe40007810000 */
[----:B------:R-:W-:Y:S01]  /*13330*/  ISETP.LT.OR P2, PT, R225, 0x21, P2 ;  /* 0x00000021e100780c */ /* 0x000fe20001741670 */
[----:B------:R-:W3:Y:S01]  /*13340*/  MUFU.EX2 R221, R221 ;  /* 0x000000dd00dd7308 */ /* 0x000ee20000000800 */
[----:B------:R-:W-:Y:S01]  /*13350*/  FMNMX.FTZ R15, R156, R15, !PT ;  /* 0x0000000f9c0f7209 */ /* 0x000fe20007810000 */
[----:B--2---:R-:W-:Y:S01]  /*13360*/  FFMA.FTZ R3, R153, R3, R152 ;  /* 0x0000000399037223 */ /* 0x004fe20000010098 */
[----:B------:R-:W-:Y:S01]  /*13370*/  FSEL R162, R162, -INF , !P2 ;  /* 0xff800000a2a27808 */ /* 0x000fe20005000000 */
[----:B------:R-:W-:Y:S01]  /*13380*/  FMUL.FTZ R24, R24, R153 ;  /* 0x0000009918187220 */ /* 0x000fe20000410000 */
[----:B------:R-:W-:Y:S01]  /*13390*/  FMNMX.FTZ R15, R157, R15, !PT ;  /* 0x0000000f9d0f7209 */ /* 0x000fe20007810000 */
[----:B------:R-:W-:Y:S01]  /*133a0*/  FMUL.FTZ R25, R25, R153 ;  /* 0x0000009919197220 */ /* 0x000fe20000410000 */
[----:B------:R-:W-:Y:S01]  /*133b0*/  ISETP.GT.AND P2, PT, R224, 0x29, P1 ;  /* 0x00000029e000780c */ /* 0x000fe20000f44270 */
[----:B------:R-:W2:Y:S01]  /*133c0*/  MUFU.EX2 R222, R222 ;  /* 0x000000de00de7308 */ /* 0x000ea20000000800 */
[----:B------:R-:W-:Y:S01]  /*133d0*/  FMNMX.FTZ R15, R158, R15, !PT ;  /* 0x0000000f9e0f7209 */ /* 0x000fe20007810000 */
[----:B0-----:R-:W-:Y:S01]  /*133e0*/  FADD.FTZ R3, R219, R3 ;  /* 0x00000003db037221 */ /* 0x001fe20000010000 */
[----:B------:R-:W-:Y:S01]  /*133f0*/  ISETP.LT.OR P2, PT, R225, 0x2a, P2 ;  /* 0x0000002ae100780c */ /* 0x000fe20001741670 */
[----:B------:R-:W-:Y:S01]  /*13400*/  FMUL.FTZ R28, R28, R153 ;  /* 0x000000991c1c7220 */ /* 0x000fe20000410000 */
[----:B------:R-:W-:Y:S01]  /*13410*/  FMNMX.FTZ R15, R159, R15, !PT ;  /* 0x0000000f9f0f7209 */ /* 0x000fe20007810000 */
[----:B------:R-:W-:Y:S01]  /*13420*/  FMUL.FTZ R29, R29, R153 ;  /* 0x000000991d1d7220 */ /* 0x000fe20000410000 */
[----:B------:R-:W-:Y:S01]  /*13430*/  FSEL R178, R168, -INF , !P2 ;  /* 0xff800000a8b27808 */ /* 0x000fe20005000000 */
[----:B------:R-:W0:Y:S01]  /*13440*/  MUFU.EX2 R160, R160 ;  /* 0x000000a000a07308 */ /* 0x000e220000000800 */
[----:B------:R-:W-:Y:S01]  /*13450*/  FMNMX.FTZ R15, R161, R15, !PT ;  /* 0x0000000fa10f7209 */ /* 0x000fe20007810000 */
[----:B---3--:R-:W-:Y:S01]  /*13460*/  FADD.FTZ R3, R221, R3 ;  /* 0x00000003dd037221 */ /* 0x008fe20000010000 */
[----:B------:R-:W-:Y:S01]  /*13470*/  ISETP.GT.AND P2, PT, R224, 0x31, P1 ;  /* 0x00000031e000780c */ /* 0x000fe20000f44270 */
[----:B------:R-:W-:Y:S01]  /*13480*/  FMUL.FTZ R32, R32, R153 ;  /* 0x0000009920207220 */ /* 0x000fe20000410000 */
[----:B------:R-:W-:Y:S01]  /*13490*/  FMNMX.FTZ R15, R162, R15, !PT ;  /* 0x0000000fa20f7209 */ /* 0x000fe20007810000 */
[----:B------:R-:W-:Y:S01]  /*134a0*/  FMUL.FTZ R33, R33, R153 ;  /* 0x0000009921217220 */ /* 0x000fe20000410000 */
[----:B------:R-:W-:Y:S01]  /*134b0*/  ISETP.GT.AND P6, PT, R224, 0x38, P1 ;  /* 0x00000038e000780c */ /* 0x000fe20000fc4270 */
[----:B------:R-:W3:Y:S01]  /*134c0*/  MUFU.EX2 R223, R223 ;  /* 0x000000df00df7308 */ /* 0x000ee20000000800 */
[----:B------:R-:W-:Y:S01]  /*134d0*/  FMNMX.FTZ R15, R163, R15, !PT ;  /* 0x0000000fa30f7209 */ /* 0x000fe20007810000 */
[----:B--2---:R-:W-:Y:S01]  /*134e0*/  FADD.FTZ R3, R222, R3 ;  /* 0x00000003de037221 */ /* 0x004fe20000010000 */
[----:B------:R-:W-:Y:S01]  /*134f0*/  ISETP.LT.OR P2, PT, R225, 0x32, P2 ;  /* 0x00000032e100780c */ /* 0x000fe20001741670 */
        /* <DEDUP_REMOVED lines=8> */
[-C--:B------:R-:W-:Y:S01]  /*13580*/  FMUL.FTZ R40, R40, R153.reuse ;  /* 0x0000009928287220 */ /* 0x080fe20000410000 */
[----:B------:R-:W-:Y:S01]  /*13590*/  FSEL R171, R171, -INF , !P2 ;  /* 0xff800000abab7808 */ /* 0x000fe20005000000 */
[----:B------:R-:W-:Y:S01]  /*135a0*/  FMUL.FTZ R41, R41, R153 ;  /* 0x0000009929297220 */ /* 0x000fe20000410000 */
[----:B------:R-:W-:Y:S01]  /*135b0*/  FMNMX.FTZ R15, R170, R15, !PT ;  /* 0x0000000faa0f7209 */ /* 0x000fe20007810000 */
[----:B------:R-:W0:Y:S01]  /*135c0*/  MUFU.EX2 R165, R165 ;  /* 0x000000a500a57308 */ /* 0x000e220000000800 */
[----:B------:R-:W-:Y:S01]  /*135d0*/  ISETP.LT.OR P1, PT, R225, 0x3a, P1 ;  /* 0x0000003ae100780c */ /* 0x000fe20000f21670 */
[----:B---3--:R-:W-:Y:S01]  /*135e0*/  FADD.FTZ R3, R223, R3 ;  /* 0x00000003df037221 */ /* 0x008fe20000010000 */
[----:B------:R-:W-:Y:S01]  /*135f0*/  FSEL R174, R174, -INF , !P6 ;  /* 0xff800000aeae7808 */ /* 0x000fe20007000000 */
[----:B------:R-:W-:Y:S01]  /*13600*/  FMUL.FTZ R44, R44, R153 ;  /* 0x000000992c2c7220 */ /* 0x000fe20000410000 */
[----:B------:R-:W-:Y:S01]  /*13610*/  FMNMX.FTZ R15, R171, R15, !PT ;  /* 0x0000000fab0f7209 */ /* 0x000fe20007810000 */
[----:B------:R-:W-:Y:S01]  /*13620*/  FMUL.FTZ R45, R45, R153 ;  /* 0x000000992d2d7220 */ /* 0x000fe20000410000 */
[----:B------:R-:W-:Y:S01]  /*13630*/  FSEL R176, R176, -INF , !P1 ;  /* 0xff800000b0b07808 */ /* 0x000fe20004800000 */
[----:B------:R-:W3:Y:S01]  /*13640*/  MUFU.EX2 R167, R167 ;  /* 0x000000a700a77308 */ /* 0x000ee20000000800 */
[----:B------:R-:W-:Y:S01]  /*13650*/  FMNMX.FTZ R15, R174, R15, !PT ;  /* 0x0000000fae0f7209 */ /* 0x000fe20007810000 */
[----:B--2---:R-:W-:Y:S01]  /*13660*/  FADD.FTZ R3, R164, R3 ;  /* 0x00000003a4037221 */ /* 0x004fe20000010000 */
[----:B------:R-:W-:Y:S01]  /*13670*/  F2FP.F16.F32.PACK_AB R152, R219, R152 ;  /* 0x00000098db98723e */ /* 0x000fe200000000ff */
[----:B------:R-:W-:Y:S01]  /*13680*/  FMUL.FTZ R48, R48, R153 ;  /* 0x0000009930307220 */ /* 0x000fe20000410000 */
[----:B------:R-:W-:Y:S01]  /*13690*/  FMNMX.FTZ R15, R176, R15, !PT ;  /* 0x0000000fb00f7209 */ /* 0x000fe20007810000 */
[-C--:B------:R-:W-:Y:S01]  /*136a0*/  FMUL.FTZ R49, R49, R153.reuse ;  /* 0x0000009931317220 */ /* 0x080fe20000410000 */
[-C--:B------:R-:W-:Y:S01]  /*136b0*/  FMUL.FTZ R52, R52, R153.reuse ;  /* 0x0000009934347220 */ /* 0x080fe20000410000 */
[----:B------:R-:W2:Y:S01]  /*136c0*/  MUFU.EX2 R169, R169 ;  /* 0x000000a900a97308 */ /* 0x000ea20000000800 */
[----:B0-----:R-:W-:Y:S01]  /*136d0*/  FADD.FTZ R3, R165, R3 ;  /* 0x00000003a5037221 */ /* 0x001fe20000010000 */
[----:B------:R-:W0:Y:S01]  /*136e0*/  SHFL.BFLY PT, R168, R15, 0x2, 0x1f ;  /* 0x0c401f000fa87f89 */ /* 0x000e2200000e0000 */
[-C--:B------:R-:W-:Y:S01]  /*136f0*/  FMUL.FTZ R53, R53, R153.reuse ;  /* 0x0000009935357220 */ /* 0x080fe20000410000 */
[-C--:B------:R-:W-:Y:S01]  /*13700*/  FMUL.FTZ R56, R56, R153.reuse ;  /* 0x0000009938387220 */ /* 0x080fe20000410000 */
[-C--:B------:R-:W-:Y:S01]  /*13710*/  FMUL.FTZ R57, R57, R153.reuse ;  /* 0x0000009939397220 */ /* 0x080fe20000410000 */
[-C--:B------:R-:W-:Y:S01]  /*13720*/  FMUL.FTZ R60, R60, R153.reuse ;  /* 0x000000993c3c7220 */ /* 0x080fe20000410000 */
[-C--:B------:R-:W-:Y:S01]  /*13730*/  FMUL.FTZ R61, R61, R153.reuse ;  /* 0x000000993d3d7220 */ /* 0x080fe20000410000 */
[----:B------:R-:W4:Y:S01]  /*13740*/  MUFU.EX2 R172, R172 ;  /* 0x000000ac00ac7308 */ /* 0x000f220000000800 */
[----:B---3--:R-:W-:Y:S01]  /*13750*/  FADD.FTZ R3, R167, R3 ;  /* 0x00000003a7037221 */ /* 0x008fe20000010000 */
[-C--:B------:R-:W-:Y:S01]  /*13760*/  FMUL.FTZ R64, R64, R153.reuse ;  /* 0x0000009940407220 */ /* 0x080fe20000410000 */
[-C--:B------:R-:W-:Y:S01]  /*13770*/  FMUL.FTZ R65, R65, R153.reuse ;  /* 0x0000009941417220 */ /* 0x080fe20000410000 */
[-C--:B------:R-:W-:Y:S01]  /*13780*/  FMUL.FTZ R68, R68, R153.reuse ;  /* 0x0000009944447220 */ /* 0x080fe20000410000 */
[-C--:B------:R-:W-:Y:S01]  /*13790*/  FMUL.FTZ R69, R69, R153.reuse ;  /* 0x0000009945457220 */ /* 0x080fe20000410000 */
[-C--:B------:R-:W-:Y:S01]  /*137a0*/  FMUL.FTZ R72, R72, R153.reuse ;  /* 0x0000009948487220 */ /* 0x080fe20000410000 */
[-C--:B------:R-:W-:Y:S01]  /*137b0*/  FMUL.FTZ R73, R73, R153.reuse ;  /* 0x0000009949497220 */ /* 0x080fe20000410000 */
[----:B------:R-:W-:Y:S01]  /*137c0*/  MUFU.EX2 R175, R175 ;  /* 0x000000af00af7308 */ /* 0x000fe20000000800 */
[----:B--2---:R-:W-:Y:S01]  /*137d0*/  FADD.FTZ R3, R169, R3 ;  /* 0x00000003a9037221 */ /* 0x004fe20000010000 */
        /* <DEDUP_REMOVED lines=8> */
[----:B0-----:R-:W-:Y:S01]  /*13860*/  FMNMX.FTZ R15, R15, R168, !PT ;  /* 0x000000a80f0f7209 */ /* 0x001fe20007810000 */
[-C--:B------:R-:W-:Y:S01]  /*13870*/  FMUL.FTZ R88, R88, R153.reuse ;  /* 0x0000009958587220 */ /* 0x080fe20000410000 */
[-C--:B------:R-:W-:Y:S01]  /*13880*/  FMUL.FTZ R89, R89, R153.reuse ;  /* 0x0000009959597220 */ /* 0x080fe20000410000 */
[-C--:B------:R-:W-:Y:S01]  /*13890*/  FMUL.FTZ R92, R92, R153.reuse ;  /* 0x000000995c5c7220 */ /* 0x080fe20000410000 */
[-C--:B------:R-:W-:Y:S01]  /*138a0*/  FMUL.FTZ R93, R93, R153.reuse ;  /* 0x000000995d5d7220 */ /* 0x080fe20000410000 */
        /* <DEDUP_REMOVED lines=24> */
[----:B0-----:R-:W-:Y:S01]  /*13a30*/  FMNMX.FTZ R15, R15, R168, !PT ;  /* 0x000000a80f0f7209 */ /* 0x001fe20007810000 */
[-C--:B------:R-:W-:Y:S01]  /*13a40*/  FMUL.FTZ R140, R140, R153.reuse ;  /* 0x000000998c8c7220 */ /* 0x080fe20000410000 */
[----:B------:R-:W-:Y:S01]  /*13a50*/  IADD3 R168, -R197, RZ, RZ ;  /* 0x000000ffc5a87210 */ /* 0x000fe20007ffe1ff */
[-C--:B------:R-:W-:Y:S01]  /*13a60*/  FMUL.FTZ R141, R141, R153.reuse ;  /* 0x000000998d8d7220 */ /* 0x080fe20000410000 */
[----:B------:R-:W-:Y:S01]  /*13a70*/  FSETP.NEU.FTZ.AND P1, PT, R15, -INF , PT ;  /* 0xff8000000f00780b */ /* 0x000fe20003f3d000 */
[-C--:B------:R-:W-:Y:S01]  /*13a80*/  FMUL.FTZ R144, R144, R153.reuse ;  /* 0x0000009990907220 */ /* 0x080fe20000410000 */
[----:B------:R-:W-:Y:S01]  /*13a90*/  ISETP.NE.AND P2, PT, R185, R168, PT ;  /* 0x000000a8b900720c */ /* 0x000fe20003f45270 */
[-C--:B------:R-:W-:Y:S01]  /*13aa0*/  FMUL.FTZ R145, R145, R153.reuse ;  /* 0x0000009991917220 */ /* 0x080fe20000410000 */
[----:B------:R-:W-:Y:S01]  /*13ab0*/  FSEL R168, R15, RZ, P1 ;  /* 0x000000ff0fa87208 */ /* 0x000fe20000800000 */
[-C--:B------:R-:W-:Y:S01]  /*13ac0*/  FMUL.FTZ R148, R148, R153.reuse ;  /* 0x0000009994947220 */ /* 0x080fe20000410000 */
[----:B------:R-:W-:-:S03]  /*13ad0*/  FMUL.FTZ R149, R149, R153 ;  /* 0x0000009995957220 */ /* 0x000fc60000410000 */
[----:B------:R-:W-:-:S04]  /*13ae0*/  FADD.FTZ R168, -R168, R212 ;  /* 0x000000d4a8a87221 */ /* 0x000fc80000010100 */
[-C--:B------:R-:W-:Y:S02]  /*13af0*/  FMUL.FTZ R168, R168, R20.reuse ;  /* 0x00000014a8a87220 */ /* 0x080fe40000410000 */
[----:B------:R-:W-:Y:S02]  /*13b00*/  @!P2 IMAD R182, R216, 0x40, R194 ;  /* 0x00000040d8b6a824 */ /* 0x000fe400078e02c2 */
[----:B------:R-:W-:Y:S02]  /*13b10*/  FMUL.FTZ R216, R15, R20 ;  /* 0x000000140fd87220 */ /* 0x000fe40000410000 */
[----:B------:R-:W0:Y:S01]  /*13b20*/  MUFU.EX2 R168, R168 ;  /* 0x000000a800a87308 */ /* 0x000e220000000800 */
[----:B------:R-:W-:Y:S02]  /*13b30*/  @!P2 IMAD R182, R182, 0x4, R2 ;  /* 0x00000004b6b6a824 */ /* 0x000fe400078e0202 */
[----:B------:R-:W-:-:S03]  /*13b40*/  FSEL R216, R216, RZ, P1 ;  /* 0x000000ffd8d87208 */ /* 0x000fc60000800000 */
[----:B------:R-:W-:Y:S02]  /*13b50*/  @!P2 STS [R182+0x28800], R153 ;  /* 0x02880099b600a388 */ /* 0x000fe40000000800 */
[-CC-:B------:R-:W-:Y:S01]  /*13b60*/  FFMA.FTZ R181, R181, R20.reuse, -R216.reuse ;  /* 0x00000014b5b57223 */ /* 0x180fe200000108d8 */
        /* <DEDUP_REMOVED lines=9> */
[----:B0-----:R0:W-:Y:S01]  /*13c00*/  @!P2 STS [R182+0x28820], R168 ;  /* 0x028820a8b600a388 */ /* 0x0011e20000000800 */
[-CC-:B------:R-:W-:Y:S01]  /*13c10*/  FFMA.FTZ R219, R166, R20.reuse, -R216.reuse ;  /* 0x00000014a6db7223 */ /* 0x180fe200000108d8 */
[-CC-:B------:R-:W-:Y:S01]  /*13c20*/  FFMA.FTZ R178, R178, R20.reuse, -R216.reuse ;  /* 0x00000014b2b27223 */ /* 0x180fe200000108d8 */
[-CC-:B------:R-:W-:Y:S01]  /*13c30*/  FFMA.FTZ R170, R170, R20.reuse, -R216.reuse ;  /* 0x00000014aaaa7223 */ /* 0x180fe200000108d8 */
[----:B------:R-:W3:Y:S01]  /*13c40*/  MUFU.EX2 R183, R183 ;  /* 0x000000b700b77308 */ /* 0x000ee20000000800 */
[--C-:B------:R-:W-:Y:S01]  /*13c50*/  FFMA.FTZ R171, R171, R20, -R216.reuse ;  /* 0x00000014abab7223 */ /* 0x100fe200000108d8 */
[----:B------:R-:W-:Y:S01]  /*13c60*/  F2FP.F16.F32.PACK_AB R158, R165, R164 ;  /* 0x000000a4a59e723e */ /* 0x000fe200000000ff */
[-CC-:B------:R-:W-:Y:S01]  /*13c70*/  FFMA.FTZ R176, R176, R20.reuse, -R216.reuse ;  /* 0x00000014b0b07223 */ /* 0x180fe200000108d8 */
[--C-:B------:R-:W-:Y:S01]  /*13c80*/  FFMA.FTZ R174, R174, R20, -R216.reuse ;  /* 0x00000014aeae7223 */ /* 0x100fe200000108d8 */
[----:B------:R-:W-:Y:S01]  /*13c90*/  F2FP.F16.F32.PACK_AB R154, R222, R221 ;  /* 0x000000ddde9a723e */ /* 0x000fe200000000ff */
[----:B------:R-:W-:Y:S01]  /*13ca0*/  FMUL.FTZ R26, R26, R168 ;  /* 0x000000a81a1a7220 */ /* 0x000fe20000410000 */
[----:B------:R-:W-:Y:S01]  /*13cb0*/  F2FP.F16.F32.PACK_AB R164, R177, R175 ;  /* 0x000000afb1a4723e */ /* 0x000fe200000000ff */
[----:B0-----:R0:W4:Y:S01]  /*13cc0*/  MUFU.EX2 R182, R173 ;  /* 0x000000ad00b67308 */ /* 0x0011220000000800 */
[----:B--2---:R-:W-:Y:S01]  /*13cd0*/  FFMA.FTZ R0, R168, R0, R181 ;  /* 0x00000000a8007223 */ /* 0x004fe200000100b5 */
[-C--:B------:R-:W-:Y:S01]  /*13ce0*/  FMUL.FTZ R27, R27, R168.reuse ;  /* 0x000000a81b1b7220 */ /* 0x080fe20000410000 */
[-C--:B------:R-:W-:Y:S01]  /*13cf0*/  FMUL.FTZ R30, R30, R168.reuse ;  /* 0x000000a81e1e7220 */ /* 0x080fe20000410000 */
[-C--:B------:R-:W-:Y:S01]  /*13d00*/  FMUL.FTZ R31, R31, R168.reuse ;  /* 0x000000a81f1f7220 */ /* 0x080fe20000410000 */
[-C--:B------:R-:W-:Y:S01]  /*13d10*/  FMUL.FTZ R34, R34, R168.reuse ;  /* 0x000000a822227220 */ /* 0x080fe20000410000 */
[-C--:B------:R-:W-:Y:S01]  /*13d20*/  FMUL.FTZ R35, R35, R168.reuse ;  /* 0x000000a823237220 */ /* 0x080fe20000410000 */
[----:B------:R-:W-:Y:S01]  /*13d30*/  FMUL.FTZ R38, R38, R168 ;  /* 0x000000a826267220 */ /* 0x000fe20000410000 */
[----:B------:R-:W2:Y:S01]  /*13d40*/  MUFU.EX2 R155, R155 ;  /* 0x0000009b009b7308 */ /* 0x000ea20000000800 */
[----:B0-----:R-:W-:Y:S01]  /*13d50*/  FFMA.FTZ R173, R156, R20, -R216 ;  /* 0x000000149cad7223 */ /* 0x001fe200000108d8 */
[----:B---3--:R-:W-:Y:S01]  /*13d60*/  FADD.FTZ R0, R183, R0 ;  /* 0x00000000b7007221 */ /* 0x008fe20000010000 */
[----:B------:R-:W-:Y:S01]  /*13d70*/  F2FP.F16.F32.PACK_AB R156, R223, R160 ;  /* 0x000000a0df9c723e */ /* 0x000fe200000000ff */
[-C--:B------:R-:W-:Y:S01]  /*13d80*/  FMUL.FTZ R39, R39, R168.reuse ;  /* 0x000000a827277220 */ /* 0x080fe20000410000 */
[----:B------:R-:W-:Y:S01]  /*13d90*/  F2FP.F16.F32.PACK_AB R160, R169, R167 ;  /* 0x000000a7a9a0723e */ /* 0x000fe200000000ff */
[----:B------:R-:W-:Y:S01]  /*13da0*/  FMUL.FTZ R42, R42, R168 ;  /* 0x000000a82a2a7220 */ /* 0x000fe20000410000 */
[----:B------:R-:W-:Y:S01]  /*13db0*/  F2FP.F16.F32.PACK_AB R153, R183, R181 ;  /* 0x000000b5b799723e */ /* 0x000fe200000000ff */
[----:B------:R-:W0:Y:S01]  /*13dc0*/  MUFU.EX2 R173, R173 ;  /* 0x000000ad00ad7308 */ /* 0x000e220000000800 */
[C---:B----4-:R-:W-:Y:S01]  /*13dd0*/  FADD.FTZ R3, R182.reuse, R3 ;  /* 0x00000003b6037221 */ /* 0x050fe20000010000 */
[----:B------:R-:W-:Y:S01]  /*13de0*/  F2FP.F16.F32.PACK_AB R162, R182, R172 ;  /* 0x000000acb6a2723e */ /* 0x000fe200000000ff */
[-C--:B------:R-:W-:Y:S01]  /*13df0*/  FMUL.FTZ R43, R43, R168.reuse ;  /* 0x000000a82b2b7220 */ /* 0x080fe20000410000 */
[-C--:B------:R-:W-:Y:S01]  /*13e00*/  FMUL.FTZ R46, R46, R168.reuse ;  /* 0x000000a82e2e7220 */ /* 0x080fe20000410000 */
[----:B------:R-:W-:Y:S01]  /*13e10*/  FADD.FTZ R3, R175, R3 ;  /* 0x00000003af037221 */ /* 0x000fe20000010000 */
[-C--:B------:R-:W-:Y:S01]  /*13e20*/  FMUL.FTZ R47, R47, R168.reuse ;  /* 0x000000a82f2f7220 */ /* 0x080fe20000410000 */
[-C--:B------:R-:W-:Y:S01]  /*13e30*/  FMUL.FTZ R50, R50, R168.reuse ;  /* 0x000000a832327220 */ /* 0x080fe20000410000 */
[----:B------:R-:W3:Y:S01]  /*13e40*/  MUFU.EX2 R157, R157 ;  /* 0x0000009d009d7308 */ /* 0x000ee20000000800 */
[----:B--2---:R-:W-:Y:S01]  /*13e50*/  FADD.FTZ R0, R155, R0 ;  /* 0x000000009b007221 */ /* 0x004fe20000010000 */
[----:B------:R-:W-:Y:S01]  /*13e60*/  FADD.FTZ R3, R177, R3 ;  /* 0x00000003b1037221 */ /* 0x000fe20000010000 */
        /* <DEDUP_REMOVED lines=32> */
[----:B------:R0:W-:Y:S01]  /*14070*/  STSM.16.M88.4 [R198+0x26800], R152 ;  /* 0x02680098c6007844 */ /* 0x0001e20000000200 */
[-C--:B------:R-:W-:Y:S01]  /*14080*/  FMUL.FTZ R94, R94, R168.reuse ;  /* 0x000000a85e5e7220 */ /* 0x080fe20000410000 */
[-C--:B------:R-:W-:Y:S01]  /*14090*/  FMUL.FTZ R95, R95, R168.reuse ;  /* 0x000000a85f5f7220 */ /* 0x080fe20000410000 */
[-C--:B------:R-:W-:Y:S01]  /*140a0*/  FMUL.FTZ R98, R98, R168.reuse ;  /* 0x000000a862627220 */ /* 0x080fe20000410000 */
[-C--:B------:R-:W-:Y:S01]  /*140b0*/  FMUL.FTZ R99, R99, R168.reuse ;  /* 0x000000a863637220 */ /* 0x080fe20000410000 */
[-C--:B------:R-:W-:Y:S01]  /*140c0*/  FMUL.FTZ R102, R102, R168.reuse ;  /* 0x000000a866667220 */ /* 0x080fe20000410000 */
[----:B------:R-:W4:Y:S01]  /*140d0*/  MUFU.EX2 R163, R163 ;  /* 0x000000a300a37308 */ /* 0x000f220000000800 */
[C---:B---3--:R-:W-:Y:S01]  /*140e0*/  FADD.FTZ R0, R161.reuse, R0 ;  /* 0x00000000a1007221 */ /* 0x048fe20000010000 */
[----:B------:R-:W-:Y:S01]  /*140f0*/  F2FP.F16.F32.PACK_AB R159, R161, R159 ;  /* 0x0000009fa19f723e */ /* 0x000fe200000000ff */
[-C--:B------:R-:W-:Y:S01]  /*14100*/  FMUL.FTZ R103, R103, R168.reuse ;  /* 0x000000a867677220 */ /* 0x080fe20000410000 */
[-C--:B------:R-:W-:Y:S01]  /*14110*/  FMUL.FTZ R106, R106, R168.reuse ;  /* 0x000000a86a6a7220 */ /* 0x080fe20000410000 */
[-C--:B------:R-:W-:Y:S01]  /*14120*/  FMUL.FTZ R107, R107, R168.reuse ;  /* 0x000000a86b6b7220 */ /* 0x080fe20000410000 */
[-C--:B------:R-:W-:Y:S01]  /*14130*/  FMUL.FTZ R110, R110, R168.reuse ;  /* 0x000000a86e6e7220 */ /* 0x080fe20000410000 */
[----:B------:R0:W-:Y:S01]  /*14140*/  STSM.16.M88.4 [R199], R156 ;  /* 0x0000009cc7007844 */ /* 0x0001e20000000200 */
        /* <DEDUP_REMOVED lines=9> */
[C---:B----4-:R-:W-:Y:S01]  /*141e0*/  FADD.FTZ R0, R163.reuse, R0 ;  /* 0x00000000a3007221 */ /* 0x050fe20000010000 */
[----:B------:R-:W-:Y:S01]  /*141f0*/  F2FP.F16.F32.PACK_AB R161, R163, R217 ;  /* 0x000000d9a3a1723e */ /* 0x000fe200000000ff */
        /* <DEDUP_REMOVED lines=22> */
[----:B----4-:R-:W-:-:S07]  /*14360*/  FADD.FTZ R0, R165, R0 ;  /* 0x00000000a5007221 */ /* 0x010fce0000010000 */
[----:B------:R-:W4:Y:S01]  /*14370*/  MUFU.EX2 R167, R174 ;  /* 0x000000ae00a77308 */ /* 0x000f220000000800 */
[C---:B---3--:R-:W-:Y:S01]  /*14380*/  FADD.FTZ R0, R171.reuse, R0 ;  /* 0x00000000ab007221 */ /* 0x048fe20000010000 */
[----:B------:R-:W-:-:S06]  /*14390*/  F2FP.F16.F32.PACK_AB R165, R171, R165 ;  /* 0x000000a5aba5723e */ /* 0x000fcc00000000ff */
[----:B------:R-:W3:Y:S01]  /*143a0*/  MUFU.EX2 R176, R176 ;  /* 0x000000b000b07308 */ /* 0x000ee20000000800 */
[----:B--2---:R-:W-:Y:S01]  /*143b0*/  FADD.FTZ R3, R166, R3 ;  /* 0x00000003a6037221 */ /* 0x004fe20000010000 */
[----:B------:R-:W-:-:S03]  /*143c0*/  F2FP.F16.F32.PACK_AB R166, R180, R166 ;  /* 0x000000a6b4a6723e */ /* 0x000fc600000000ff */
[----:B------:R-:W-:Y:S01]  /*143d0*/  FADD.FTZ R3, R180, R3 ;  /* 0x00000003b4037221 */ /* 0x000fe20000010000 */
[----:B----4-:R-:W-:Y:S01]  /*143e0*/  FADD.FTZ R0, R167, R0 ;  /* 0x00000000a7007221 */ /* 0x010fe20000010000 */
[----:B---3--:R-:W-:-:S03]  /*143f0*/  F2FP.F16.F32.PACK_AB R167, R176, R167 ;  /* 0x000000a7b0a7723e */ /* 0x008fc600000000ff */
[----:B------:R-:W-:Y:S02]  /*14400*/  FADD.FTZ R0, R176, R0 ;  /* 0x00000000b0007221 */ /* 0x000fe40000010000 */
[----:B------:R0:W-:Y:S01]  /*14410*/  STSM.16.M88.4 [R200], R164 ;  /* 0x000000a4c8007844 */ /* 0x0001e20000000200 */
[----:B------:R-:W-:Y:S05]  /*14420*/  @!P0 BRA `(.L_x_2752) ;  /* 0x0000000000048947 */ /* 0x000fea0003800000 */
[----:B------:R-:W-:Y:S01]  /*14430*/  BPT.TRAP 0x1 ;  /* 0x000000040000795c */ /* 0x000fe20000300000 */
.L_x_2752:
[----:B------:R2:W3:Y:S01]  /*14440*/  SYNCS.PHASECHK.TRANS64.TRYWAIT P1, [R21+URZ+0x28c50], R209 ;  /* 0x028c50d1150075a7 */ /* 0x0004e2000802017f */
[----:B------:R-:W-:Y:S05]  /*14450*/  @!P0 BRA `(.L_x_2753) ;  /* 0x0000000000048947 */ /* 0x000fea0003800000 */
[----:B------:R-:W-:Y:S01]  /*14460*/  BPT.TRAP 0x1 ;  /* 0x000000040000795c */ /* 0x000fe20000300000 */
.L_x_2753:
[----:B------:R-:W-:Y:S04]  /*14470*/  BSSY B1, `(.L_x_2754) ;  /* 0x0000004000017945 */ /* 0x000fe80003800000 */
[----:B---3--:R-:W-:Y:S05]  /*14480*/  @P1 BRA `(.L_x_2755) ;  /* 0x0000000000081947 */ /* 0x008fea0003800000 */
[----:B------:R-:W3:Y:S02]  /*14490*/  SYNCS.PHASECHK.TRANS64.TRYWAIT P1, [R21+URZ+0x28c50], R209 ;  /* 0x028c50d1150075a7 */ /* 0x000ee4000802017f */
[----:B---3--:R-:W-:Y:S05]  /*144a0*/  @!P1 BRA `(.L_x_2756) ;  /* 0x000000cc00609947 */ /* 0x008fea0003800000 */
.L_x_2755:
[----:B------:R-:W-:Y:S05]  /*144b0*/  BSYNC B1 ;  /* 0x0000000000017941 */ /* 0x000fea0003800000 */
.L_x_2754:
        /* <DEDUP_REMOVED lines=40> */
.L_x_2757:
[----:B------:R-:W4:Y:S01]  /*14740*/  LDL R152, [R1+0x8] ;  /* 0x0000080001987983 */ /* 0x000f220000100800 */
[----:B-123--:R-:W-:Y:S02]  /*14750*/  VIADD R21, R21, 0x28c60 ;  /* 0x00028c6015157836 */ /* 0x00efe40000000000 */
[----:B------:R-:W-:Y:S02]  /*14760*/  IMAD.MOV.U32 R212, RZ, RZ, R15 ;  /* 0x000000ffffd47224 */ /* 0x000fe400078e000f */
[----:B------:R-:W-:Y:S01]  /*14770*/  IMAD.MOV.U32 R217, RZ, RZ, R13 ;  /* 0x000000ffffd97224 */ /* 0x000fe200078e000d */
[----:B------:R-:W-:Y:S01]  /*14780*/  PRMT R21, R187, 0x654, R21 ;  /* 0x00000654bb157816 */ /* 0x000fe20000000015 */
[----:B------:R-:W-:-:S03]  /*14790*/  IMAD.MOV.U32 R216, RZ, RZ, R18 ;  /* 0x000000ffffd87224 */ /* 0x000fc600078e0012 */
[----:B------:R0:W-:Y:S01]  /*147a0*/  SYNCS.ARRIVE.TRANS64.RED.A1T0 RZ, [R21+URZ], RZ ;  /* 0x000000ff15ff79a7 */ /* 0x0001e2000810043f */
[C---:B----4-:R-:W-:Y:S01]  /*147b0*/  ISETP.GT.AND P1, PT, R12.reuse, R152, PT ;  /* 0x000000980c00720c */ /* 0x050fe20003f24270 */
[----:B------:R-:W-:-:S12]  /*147c0*/  VIADD R12, R12, 0xffffffff ;  /* 0xffffffff0c0c7836 */ /* 0x000fd80000000000 */
[----:B0-----:R-:W-:Y:S05]  /*147d0*/  @P1 BRA `(.L_x_2758) ;  /* 0xffffffd400c81947 */ /* 0x001fea000383ffff */
.L_x_2737:
[----:B------:R-:W-:Y:S05]  /*147e0*/  BSYNC B0 ;  /* 0x0000000000007941 */ /* 0x000fea0003800000 */
.L_x_2736:
[----:B------:R-:W2:Y:S04]  /*147f0*/  LDL.LU R21, [R1+0x50] ;  /* 0x0000500001157983 */ /* 0x000ea80000300800 */
[----:B------:R-:W0:Y:S04]  /*14800*/  SHFL.BFLY PT, R4, R3, 0x2, 0x1f ;  /* 0x0c401f0003047f89 */ /* 0x000e2800000e0000 */
[----:B------:R-:W1:Y:S01]  /*14810*/  SHFL.BFLY PT, R5, R0, 0x2, 0x1f ;  /* 0x0c401f0000057f89 */ /* 0x000e6200000e0000 */
[----:B0-----:R-:W-:Y:S01]  /*14820*/  FADD.FTZ R4, R4, R3 ;  /* 0x0000000304047221 */ /* 0x001fe20000010000 */
[----:B-1----:R-:W-:Y:S01]  /*14830*/  FADD.FTZ R6, R5, R0 ;  /* 0x0000000005067221 */ /* 0x002fe20000010000 */
[----:B------:R-:W-:-:S03]  /*14840*/  IMAD.MOV.U32 R0, RZ, RZ, -0x800000 ;  /* 0xff800000ff007424 */ /* 0x000fc600078e00ff */
[----:B------:R-:W0:Y:S04]  /*14850*/  SHFL.BFLY PT, R5, R4, 0x1, 0x1f ;  /* 0x0c201f0004057f89 */ /* 0x000e2800000e0000 */
[----:B------:R-:W1:Y:S01]  /*14860*/  SHFL.BFLY PT, R7, R6, 0x1, 0x1f ;  /* 0x0c201f0006077f89 */ /* 0x000e6200000e0000 */
[----:B0-----:R-:W-:Y:S01]  /*14870*/  FADD.FTZ R9, R4, R5 ;  /* 0x0000000504097221 */ /* 0x001fe20000010000 */
[----:B-1----:R-:W-:Y:S01]  /*14880*/  FADD.FTZ R11, R6, R7 ;  /* 0x00000007060b7221 */ /* 0x002fe20000010000 */
[----:B------:R-:W-:Y:S08]  /*14890*/  BAR.ARV 0x8, 0x100 ;  /* 0x0204000000007b1d */ /* 0x000ff00000002000 */
[----:B------:R-:W-:Y:S01]  /*148a0*/  BAR.SYNC.DEFER_BLOCKING 0xf, 0x100 ;  /* 0x03c4000000007b1d */ /* 0x000fe20000010000 */
[----:B------:R-:W-:-:S02]  /*148b0*/  FSETP.NE.FTZ.AND P0, PT, R9, RZ, PT ;  /* 0x000000ff0900720b */ /* 0x000fc40003f15000 */
[----:B------:R-:W-:-:S11]  /*148c0*/  FSETP.NE.FTZ.AND P1, PT, R11, RZ, PT ;  /* 0x000000ff0b00720b */ /* 0x000fd60003f35000 */
[----:B------:R-:W0:Y:S01]  /*148d0*/  @P0 MUFU.LG2 R5, R9 ;  /* 0x0000000900050308 */ /* 0x000e220000000c00 */
[----:B------:R-:W-:-:S07]  /*148e0*/  @P0 FMUL.FTZ R8, R20, 0.69314718246459960938 ;  /* 0x3f31721814080820 */ /* 0x000fce0000410000 */
[----:B------:R-:W1:Y:S01]  /*148f0*/  @P1 MUFU.LG2 R3, R11 ;  /* 0x0000000b00031308 */ /* 0x000e620000000c00 */
[----:B0-----:R-:W-:-:S04]  /*14900*/  @P0 FMUL.FTZ R5, R5, 0.69314718246459960938 ;  /* 0x3f31721805050820 */ /* 0x001fc80000410000 */
[----:B------:R-:W-:Y:S01]  /*14910*/  @P0 FFMA.FTZ R0, R8, R13, R5 ;  /* 0x0000000d08000223 */ /* 0x000fe20000010005 */
[----:B------:R-:W-:Y:S01]  /*14920*/  @P1 FMUL.FTZ R5, R20, 0.69314718246459960938 ;  /* 0x3f31721814051820 */ /* 0x000fe20000410000 */
[----:B-1----:R-:W-:Y:S01]  /*14930*/  @P1 FMUL.FTZ R4, R3, 0.69314718246459960938 ;  /* 0x3f31721803041820 */ /* 0x002fe20000410000 */
[----:B------:R-:W-:-:S03]  /*14940*/  IMAD.MOV.U32 R3, RZ, RZ, -0x800000 ;  /* 0xff800000ff037424 */ /* 0x000fc600078e00ff */
[----:B------:R-:W-:Y:S01]  /*14950*/  @P1 FFMA.FTZ R3, R5, R15, R4 ;  /* 0x0000000f05031223 */ /* 0x000fe20000010004 */
[----:B------:R-:W-:-:S04]  /*14960*/  IADD3 R4, -R197, RZ, RZ ;  /* 0x000000ffc5047210 */ /* 0x000fc80007ffe1ff */
[----:B------:R-:W-:Y:S02]  /*14970*/  ISETP.NE.AND P2, PT, R185, R4, PT ;  /* 0x00000004b900720c */ /* 0x000fe40003f45270 */
[----:B------:R-:W-:-:S06]  /*14980*/  CS2R R4, SRZ ;  /* 0x0000000000047805 */ /* 0x000fcc000001ff00 */
[----:B------:R-:W0:Y:S01]  /*14990*/  @P0 MUFU.RCP R5, R9 ;  /* 0x0000000900050308 */ /* 0x000e220000001000 */
[----:B------:R-:W-:-:S04]  /*149a0*/  PLOP3.LUT P0, PT, PT, PT, PT, 0x8, 0x0 ;  /* 0x000000000000781c */ /* 0x000fc80003f0e170 */
[----:B------:R-:W-:-:S03]  /*149b0*/  @!P2 IMAD R7, R18, 0x40, R194 ;  /* 0x000000401207a824 */ /* 0x000fc600078e02c2 */
[----:B------:R-:W1:Y:S01]  /*149c0*/  @P1 MUFU.RCP R4, R11 ;  /* 0x0000000b00041308 */ /* 0x000e620000001000 */
[----:B------:R-:W-:Y:S02]  /*149d0*/  VIADD R18, R18, 0x1 ;  /* 0x0000000112127836 */ /* 0x000fe40000000000 */
[----:B------:R-:W-:-:S03]  /*149e0*/  @!P2 IMAD R7, R7, 0x4, R2 ;  /* 0x000000040707a824 */ /* 0x000fc600078e0202 */
[----:B------:R-:W-:Y:S02]  /*149f0*/  ISETP.NE.AND P1, PT, R18, 0x2, PT ;  /* 0x000000021200780c */ /* 0x000fe40003f25270 */
[----:B0-----:R0:W-:Y:S02]  /*14a00*/  @!P2 STS [R7+0x28800], R5 ;  /* 0x028800050700a388 */ /* 0x0011e40000000800 */
[----:B------:R-:W-:Y:S01]  /*14a10*/  SEL R2, RZ, 0x1, P1 ;  /* 0x00000001ff027807 */ /* 0x000fe20000800000 */
[-C--:B------:R-:W-:Y:S01]  /*14a20*/  FMUL.FTZ R153, R28, R5.reuse ;  /* 0x000000051c997220 */ /* 0x080fe20000410000 */
[-C--:B------:R-:W-:Y:S01]  /*14a30*/  FMUL.FTZ R152, R36, R5.reuse ;  /* 0x0000000524987220 */ /* 0x080fe20000410000 */
[-C--:B------:R-:W-:Y:S01]  /*14a40*/  FMUL.FTZ R172, R40, R5.reuse ;  /* 0x0000000528ac7220 */ /* 0x080fe20000410000 */
[-C--:B------:R-:W-:Y:S01]  /*14a50*/  FMUL.FTZ R10, R24, R5.reuse ;  /* 0x00000005180a7220 */ /* 0x080fe20000410000 */
[-C--:B------:R-:W-:Y:S01]  /*14a60*/  FMUL.FTZ R8, R25, R5.reuse ;  /* 0x0000000519087220 */ /* 0x080fe20000410000 */
[-C--:B------:R-:W-:Y:S01]  /*14a70*/  FMUL.FTZ R28, R29, R5.reuse ;  /* 0x000000051d1c7220 */ /* 0x080fe20000410000 */
        /* <DEDUP_REMOVED lines=125> */
[----:B--2---:R-:W-:-:S05]  /*15250*/  VIADD R21, R21, 0x1 ;  /* 0x0000000115157836 */ /* 0x004fca0000000000 */
[----:B------:R0:W-:Y:S01]  /*15260*/  STL [R1+0x50], R21 ;  /* 0x0000501501007387 */ /* 0x0001e20000100800 */
[----:B------:R-:W-:Y:S06]  /*15270*/  BAR.ARV 0xe, 0x100 ;  /* 0x0384000000007b1d */ /* 0x000fec0000002000 */
.L_x_2614:
[----:B------:R-:W-:Y:S05]  /*15280*/  BSYNC B7 ;  /* 0x0000000000077941 */ /* 0x000fea0003800000 */
.L_x_2604:
        /* <DEDUP_REMOVED lines=10> */
[----:B------:R-:W-:Y:S01]  /*15330*/  F2FP.F16.F32.PACK_AB R4, R8, R10 ;  /* 0x0000000a0804723e */ /* 0x000fe200000000ff */
[----:B------:R-:W-:Y:S02]  /*15340*/  ULDC.64 UR4, c[0x0][0xc00] ;  /* 0x0003000000047ab9 */ /* 0x000fe40000000a00 */
[----:B------:R-:W4:Y:S01]  /*15350*/  LDL R50, [R1+0x4c] ;  /* 0x00004c0001327983 */ /* 0x000f220000100800 */
[----:B------:R-:W0:Y:S01]  /*15360*/  S2R R23, SR_SWINHI ;  /* 0x0000000000177919 */ /* 0x000e220000002f00 */
[----:B------:R-:W-:Y:S02]  /*15370*/  F2FP.F16.F32.PACK_AB R7, R31, R7 ;  /* 0x000000071f07723e */ /* 0x000fe400000000ff */
[----:B------:R-:W-:Y:S02]  /*15380*/  F2FP.F16.F32.PACK_AB R5, R6, R5 ;  /* 0x000000050605723e */ /* 0x000fe400000000ff */
[----:B------:R-:W-:-:S02]  /*15390*/  F2FP.F16.F32.PACK_AB R6, R28, R153 ;  /* 0x000000991c06723e */ /* 0x000fc400000000ff */
[----:B------:R-:W-:Y:S02]  /*153a0*/  MOV R20, R2 ;  /* 0x0000000200147202 */ /* 0x000fe40000000f00 */
[----:B0-----:R-:W-:Y:S02]  /*153b0*/  MOV R21, R23 ;  /* 0x0000001700157202 */ /* 0x001fe40000000f00 */
        /* <DEDUP_REMOVED lines=27> */
[----:B------:R-:W-:Y:S01]  /*15570*/  BAR.SYNC.DEFER_BLOCKING 0x1, 0x100 ;  /* 0x0044000000007b1d */ /* 0x000fe20000010000 */
[----:B---3--:R-:W-:-:S03]  /*15580*/  IMAD.WIDE R44, R30, 0x2, R20 ;  /* 0x000000021e2c7825 */ /* 0x008fc600078e0214 */
[----:B------:R-:W-:-:S04]  /*15590*/  LOP3.LUT R23, R44, 0x380, RZ, 0xc0, !PT ;  /* 0x000003802c177812 */ /* 0x000fc800078ec0ff */
[----:B------:R-:W-:Y:S01]  /*155a0*/  SHF.R.U64 R23, R23, 0x3, RZ ;  /* 0x0000000317177819 */ /* 0x000fe200000012ff */
[----:B------:R-:W-:-:S03]  /*155b0*/  IMAD.MOV.U32 R31, RZ, RZ, R45 ;  /* 0x000000ffff1f7224 */ /* 0x000fc600078e002d */
[----:B------:R-:W-:Y:S02]  /*155c0*/  LOP3.LUT R30, R23, R44, RZ, 0x3c, !PT ;  /* 0x0000002c171e7212 */ /* 0x000fe400078e3cff */
[----:B------:R-:W-:Y:S02]  /*155d0*/  IADD3 R23, P0, R44, 0x20, RZ ;  /* 0x000000202c177810 */ /* 0x000fe40007f1e0ff */
[----:B------:R-:W-:Y:S02]  /*155e0*/  MOV R30, R30 ;  /* 0x0000001e001e7202 */ /* 0x000fe40000000f00 */
[----:B------:R-:W-:-:S04]  /*155f0*/  LOP3.LUT R10, R23, 0x380, RZ, 0xc0, !PT ;  /* 0x00000380170a7812 */ /* 0x000fc800078ec0ff */
[----:B------:R-:W-:Y:S01]  /*15600*/  SHF.R.U64 R10, R10, 0x3, RZ ;  /* 0x000000030a0a7819 */ /* 0x000fe200000012ff */
[----:B------:R0:W-:Y:S01]  /*15610*/  STSM.16.M88.4 [R30], R4 ;  /* 0x000000041e007844 */ /* 0x0001e20000000200 */
[----:B------:R-:W-:-:S04]  /*15620*/  IADD3 R49, P1, R44, 0x2060, RZ ;  /* 0x000020602c317810 */ /* 0x000fc80007f3e0ff */
[----:B------:R-:W-:Y:S01]  /*15630*/  LOP3.LUT R48, R49, 0x380, RZ, 0xc0, !PT ;  /* 0x0000038031307812 */ /* 0x000fe200078ec0ff */
[----:B0-----:R-:W-:Y:S01]  /*15640*/  IMAD.X R5, RZ, RZ, R45, P0 ;  /* 0x000000ffff057224 */ /* 0x001fe200000e062d */
[----:B------:R-:W-:-:S04]  /*15650*/  LOP3.LUT R4, R10, R23, RZ, 0x3c, !PT ;  /* 0x000000170a047212 */ /* 0x000fc800078e3cff */
[----:B------:R-:W-:Y:S02]  /*15660*/  MOV R12, R4 ;  /* 0x00000004000c7202 */ /* 0x000fe40000000f00 */
[----:B------:R-:W-:Y:S02]  /*15670*/  IADD3 R5, P3, R44, 0x40, RZ ;  /* 0x000000402c057810 */ /* 0x000fe40007f7e0ff */
[----:B------:R-:W-:Y:S02]  /*15680*/  F2FP.F16.F32.PACK_AB R10, R14, R152 ;  /* 0x000000980e0a723e */ /* 0x000fe400000000ff */
[----:B------:R-:W-:Y:S02]  /*15690*/  LOP3.LUT R4, R5, 0x380, RZ, 0xc0, !PT ;  /* 0x0000038005047812 */ /* 0x000fe400078ec0ff */
[----:B------:R-:W-:Y:S02]  /*156a0*/  IADD3 R39, P0, R44, 0x2040, RZ ;  /* 0x000020402c277810 */ /* 0x000fe40007f1e0ff */
[----:B------:R-:W-:-:S02]  /*156b0*/  SHF.R.U64 R48, R48, 0x3, RZ ;  /* 0x0000000330307819 */ /* 0x000fc400000012ff */
[----:B------:R-:W-:Y:S02]  /*156c0*/  SHF.R.U64 R4, R4, 0x3, RZ ;  /* 0x0000000304047819 */ /* 0x000fe400000012ff */
[C---:B------:R-:W-:Y:S02]  /*156d0*/  IADD3 R53, P2, R44.reuse, 0x4000, RZ ;  /* 0x000040002c357810 */ /* 0x040fe40007f5e0ff */
[----:B------:R-:W-:Y:S01]  /*156e0*/  IADD3 R7, P4, R44, 0x60, RZ ;  /* 0x000000602c077810 */ /* 0x000fe20007f9e0ff */
[----:B------:R0:W-:Y:S01]  /*156f0*/  STSM.16.M88.4 [R12], R8 ;  /* 0x000000080c007844 */ /* 0x0001e20000000200 */
[----:B------:R-:W-:Y:S02]  /*15700*/  LOP3.LUT R38, R39, 0x380, RZ, 0xc0, !PT ;  /* 0x0000038027267812 */ /* 0x000fe400078ec0ff */
[----:B------:R-:W-:Y:S01]  /*15710*/  LOP3.LUT R48, R48, R49, RZ, 0x3c, !PT ;  /* 0x0000003130307212 */ /* 0x000fe200078e3cff */
[----:B------:R-:W-:Y:S01]  /*15720*/  IMAD.X R49, RZ, RZ, R45, P1 ;  /* 0x000000ffff317224 */ /* 0x000fe200008e062d */
[----:B------:R-:W-:-:S02]  /*15730*/  IADD3 R31, P5, R44, 0x2000, RZ ;  /* 0x000020002c1f7810 */ /* 0x000fc40007fbe0ff */
[----:B------:R-:W-:Y:S02]  /*15740*/  IADD3 R35, P6, R44, 0x2020, RZ ;  /* 0x000020202c237810 */ /* 0x000fe40007fde0ff */
[----:B------:R-:W-:Y:S02]  /*15750*/  LOP3.LUT R52, R53, 0x380, RZ, 0xc0, !PT ;  /* 0x0000038035347812 */ /* 0x000fe400078ec0ff */
[----:B------:R-:W-:Y:S02]  /*15760*/  LOP3.LUT R6, R7, 0x380, RZ, 0xc0, !PT ;  /* 0x0000038007067812 */ /* 0x000fe400078ec0ff */
[----:B------:R-:W-:Y:S02]  /*15770*/  SHF.R.U64 R38, R38, 0x3, RZ ;  /* 0x0000000326267819 */ /* 0x000fe400000012ff */
[----:B0-----:R-:W-:Y:S02]  /*15780*/  LOP3.LUT R8, R4, R5, RZ, 0x3c, !PT ;  /* 0x0000000504087212 */ /* 0x001fe400078e3cff */
[----:B------:R-:W-:-:S02]  /*15790*/  IADD3 R4, P1, R44, 0x6040, RZ ;  /* 0x000060402c047810 */ /* 0x000fc40007f3e0ff */
[----:B------:R-:W-:Y:S02]  /*157a0*/  LOP3.LUT R30, R31, 0x380, RZ, 0xc0, !PT ;  /* 0x000003801f1e7812 */ /* 0x000fe400078ec0ff */
[----:B------:R-:W-:Y:S02]  /*157b0*/  LOP3.LUT R34, R35, 0x380, RZ, 0xc0, !PT ;  /* 0x0000038023227812 */ /* 0x000fe400078ec0ff */
[----:B------:R-:W-:Y:S02]  /*157c0*/  SHF.R.U64 R52, R52, 0x3, RZ ;  /* 0x0000000334347819 */ /* 0x000fe400000012ff */
[----:B------:R-:W-:Y:S02]  /*157d0*/  SHF.R.U64 R6, R6, 0x3, RZ ;  /* 0x0000000306067819 */ /* 0x000fe400000012ff */
[----:B------:R-:W-:Y:S02]  /*157e0*/  LOP3.LUT R5, R4, 0x380, RZ, 0xc0, !PT ;  /* 0x0000038004057812 */ /* 0x000fe400078ec0ff */
[----:B------:R-:W-:Y:S01]  /*157f0*/  LOP3.LUT R38, R38, R39, RZ, 0x3c, !PT ;  /* 0x0000002726267212 */ /* 0x000fe200078e3cff */
[----:B------:R-:W-:Y:S01]  /*15800*/  IMAD.X R39, RZ, RZ, R45, P0 ;  /* 0x000000ffff277224 */ /* 0x000fe200000e062d */
[----:B------:R-:W-:-:S02]  /*15810*/  SHF.R.U64 R30, R30, 0x3, RZ ;  /* 0x000000031e1e7819 */ /* 0x000fc400000012ff */
[----:B------:R-:W-:Y:S02]  /*15820*/  SHF.R.U64 R34, R34, 0x3, RZ ;  /* 0x0000000322227819 */ /* 0x000fe400000012ff */
[----:B------:R-:W-:Y:S01]  /*15830*/  LOP3.LUT R52, R52, R53, RZ, 0x3c, !PT ;  /* 0x0000003534347212 */ /* 0x000fe200078e3cff */
[--C-:B------:R-:W-:Y:S01]  /*15840*/  IMAD.X R53, RZ, RZ, R45.reuse, P2 ;  /* 0x000000ffff357224 */ /* 0x100fe200010e062d */
[----:B------:R-:W-:Y:S02]  /*15850*/  IADD3 R72, P0, R44, 0x6020, RZ ;  /* 0x000060202c487810 */ /* 0x000fe40007f1e0ff */
[----:B------:R-:W-:Y:S02]  /*15860*/  LOP3.LUT R10, R6, R7, RZ, 0x3c, !PT ;  /* 0x00000007060a7212 */ /* 0x000fe400078e3cff */
[----:B------:R-:W-:Y:S02]  /*15870*/  SHF.R.U64 R5, R5, 0x3, RZ ;  /* 0x0000000305057819 */ /* 0x000fe400000012ff */
[----:B------:R-:W-:Y:S01]  /*15880*/  IADD3 R6, P2, R44, 0x6060, RZ ;  /* 0x000060602c067810 */ /* 0x000fe20007f5e0ff */
[--C-:B------:R-:W-:Y:S01]  /*15890*/  IMAD.X R9, RZ, RZ, R45.reuse, P3 ;  /* 0x000000ffff097224 */ /* 0x100fe200018e062d */
[----:B------:R-:W-:Y:S01]  /*158a0*/  LOP3.LUT R30, R30, R31, RZ, 0x3c, !PT ;  /* 0x0000001f1e1e7212 */ /* 0x000fe200078e3cff */
[--C-:B------:R-:W-:Y:S01]  /*158b0*/  IMAD.X R31, RZ, RZ, R45.reuse, P5 ;  /* 0x000000ffff1f7224 */ /* 0x100fe200028e062d */
[----:B------:R-:W-:Y:S01]  /*158c0*/  LOP3.LUT R34, R34, R35, RZ, 0x3c, !PT ;  /* 0x0000002322227212 */ /* 0x000fe200078e3cff */
[----:B------:R-:W-:Y:S01]  /*158d0*/  IMAD.X R35, RZ, RZ, R45, P6 ;  /* 0x000000ffff237224 */ /* 0x000fe200030e062d */
[----:B------:R-:W-:-:S02]  /*158e0*/  LOP3.LUT R73, R72, 0x380, RZ, 0xc0, !PT ;  /* 0x0000038048497812 */ /* 0x000fc400078ec0ff */
[----:B------:R-:W-:Y:S02]  /*158f0*/  IADD3.X R11, RZ, R45, RZ, P4, !PT ;  /* 0x0000002dff0b7210 */ /* 0x000fe400027fe4ff */
[----:B------:R-:W-:Y:S02]  /*15900*/  LOP3.LUT R4, R5, R4, RZ, 0x3c, !PT ;  /* 0x0000000405047212 */ /* 0x000fe400078e3cff */
[C---:B------:R-:W-:Y:S02]  /*15910*/  IADD3 R57, P3, R44.reuse, 0x4020, RZ ;  /* 0x000040202c397810 */ /* 0x040fe40007f7e0ff */
[C---:B------:R-:W-:Y:S02]  /*15920*/  IADD3 R61, P4, R44.reuse, 0x4040, RZ ;  /* 0x000040402c3d7810 */ /* 0x040fe40007f9e0ff */
[C---:B------:R-:W-:Y:S02]  /*15930*/  IADD3 R64, P5, R44.reuse, 0x4060, RZ ;  /* 0x000040602c407810 */ /* 0x040fe40007fbe0ff */
[----:B------:R-:W-:-:S02]  /*15940*/  IADD3 R68, P6, R44, 0x6000, RZ ;  /* 0x000060002c447810 */ /* 0x000fc40007fde0ff */
[----:B------:R-:W-:Y:S02]  /*15950*/  LOP3.LUT R5, R6, 0x380, RZ, 0xc0, !PT ;  /* 0x0000038006057812 */ /* 0x000fe400078ec0ff */
[----:B------:R-:W-:Y:S02]  /*15960*/  SHF.R.U64 R73, R73, 0x3, RZ ;  /* 0x0000000349497819 */ /* 0x000fe400000012ff */
[----:B------:R-:W-:Y:S02]  /*15970*/  LOP3.LUT R56, R57, 0x380, RZ, 0xc0, !PT ;  /* 0x0000038039387812 */ /* 0x000fe400078ec0ff */
[----:B------:R-:W-:Y:S02]  /*15980*/  LOP3.LUT R60, R61, 0x380, RZ, 0xc0, !PT ;  /* 0x000003803d3c7812 */ /* 0x000fe400078ec0ff */
[----:B------:R-:W-:Y:S02]  /*15990*/  LOP3.LUT R65, R64, 0x380, RZ, 0xc0, !PT ;  /* 0x0000038040417812 */ /* 0x000fe400078ec0ff */
[----:B------:R-:W-:-:S02]  /*159a0*/  LOP3.LUT R69, R68, 0x380, RZ, 0xc0, !PT ;  /* 0x0000038044457812 */ /* 0x000fc400078ec0ff */
[----:B------:R-:W-:Y:S02]  /*159b0*/  SHF.R.U64 R5, R5, 0x3, RZ ;  /* 0x0000000305057819 */ /* 0x000fe400000012ff */
[----:B------:R-:W-:Y:S01]  /*159c0*/  LOP3.LUT R72, R73, R72, RZ, 0x3c, !PT ;  /* 0x0000004849487212 */ /* 0x000fe200078e3cff */
[--C-:B------:R-:W-:Y:S01]  /*159d0*/  IMAD.X R73, RZ, RZ, R45.reuse, P0 ;  /* 0x000000ffff497224 */ /* 0x100fe200000e062d */
[----:B------:R-:W-:Y:S01]  /*159e0*/  SHF.R.U64 R56, R56, 0x3, RZ ;  /* 0x0000000338387819 */ /* 0x000fe200000012ff */
[----:B------:R-:W-:Y:S01]  /*159f0*/  IMAD.X R7, RZ, RZ, R45, P2 ;  /* 0x000000ffff077224 */ /* 0x000fe200010e062d */
[----:B------:R-:W-:Y:S02]  /*15a00*/  SHF.R.U64 R60, R60, 0x3, RZ ;  /* 0x000000033c3c7819 */ /* 0x000fe400000012ff */
[----:B------:R-:W-:Y:S02]  /*15a10*/  SHF.R.U64 R65, R65, 0x3, RZ ;  /* 0x0000000341417819 */ /* 0x000fe400000012ff */
[----:B------:R-:W-:-:S02]  /*15a20*/  SHF.R.U64 R69, R69, 0x3, RZ ;  /* 0x0000000345457819 */ /* 0x000fc400000012ff */
[----:B------:R-:W-:Y:S01]  /*15a30*/  LOP3.LUT R6, R5, R6, RZ, 0x3c, !PT ;  /* 0x0000000605067212 */ /* 0x000fe200078e3cff */
[----:B------:R-:W-:Y:S01]  /*15a40*/  IMAD.X R5, RZ, RZ, R45, P1 ;  /* 0x000000ffff057224 */ /* 0x000fe200008e062d */
[----:B------:R-:W-:Y:S02]  /*15a50*/  MOV R23, R30 ;  /* 0x0000001e00177202 */ /* 0x000fe40000000f00 */
[----:B------:R-:W-:Y:S02]  /*15a60*/  ISETP.NE.U32.AND P0, PT, RZ, UR4, PT ;  /* 0x00000004ff007c0c */ /* 0x000fe4000bf05070 */
[----:B------:R-:W-:Y:S02]  /*15a70*/  MOV R8, R8 ;  /* 0x0000000800087202 */ /* 0x000fe40000000f00 */
[----:B--2---:R-:W-:Y:S02]  /*15a80*/  MOV R24, R34 ;  /* 0x0000002200187202 */ /* 0x004fe40000000f00 */
[----:B------:R-:W-:-:S02]  /*15a90*/  F2FP.F16.F32.PACK_AB R30, R167, R171 ;  /* 0x000000aba71e723e */ /* 0x000fc400000000ff */
[----:B------:R-:W-:Y:S02]  /*15aa0*/  F2FP.F16.F32.PACK_AB R31, R47, R46 ;  /* 0x0000002e2f1f723e */ /* 0x000fe400000000ff */
[----:B------:R-:W-:Y:S02]  /*15ab0*/  MOV R10, R10 ;  /* 0x0000000a000a7202 */ /* 0x000fe40000000f00 */
[----:B------:R-:W-:Y:S02]  /*15ac0*/  F2FP.F16.F32.PACK_AB R34, R163, R166 ;  /* 0x000000a6a322723e */ /* 0x000fe400000000ff */
[----:B------:R-:W-:Y:S02]  /*15ad0*/  F2FP.F16.F32.PACK_AB R35, R55, R54 ;  /* 0x000000363723723e */ /* 0x000fe400000000ff */
[----:B------:R-:W-:Y:S01]  /*15ae0*/  LOP3.LUT R56, R56, R57, RZ, 0x3c, !PT ;  /* 0x0000003938387212 */ /* 0x000fe200078e3cff */
[--C-:B------:R-:W-:Y:S01]  /*15af0*/  IMAD.X R57, RZ, RZ, R45.reuse, P3 ;  /* 0x000000ffff397224 */ /* 0x100fe200018e062d */
[----:B------:R-:W-:Y:S01]  /*15b00*/  LOP3.LUT R60, R60, R61, RZ, 0x3c, !PT ;  /* 0x0000003d3c3c7212 */ /* 0x000fe200078e3cff */
[--C-:B------:R-:W-:Y:S01]  /*15b10*/  IMAD.X R61, RZ, RZ, R45.reuse, P4 ;  /* 0x000000ffff3d7224 */ /* 0x100fe200020e062d */
[----:B------:R-:W-:Y:S01]  /*15b20*/  LOP3.LUT R64, R65, R64, RZ, 0x3c, !PT ;  /* 0x0000004041407212 */ /* 0x000fe200078e3cff */
[----:B------:R-:W-:Y:S01]  /*15b30*/  IMAD.X R65, RZ, RZ, R45, P5 ;  /* 0x000000ffff417224 */ /* 0x000fe200028e062d */
[----:B------:R-:W-:-:S02]  /*15b40*/  LOP3.LUT R68, R69, R68, RZ, 0x3c, !PT ;  /* 0x0000004445447212 */ /* 0x000fc400078e3cff */
[----:B------:R-:W-:Y:S01]  /*15b50*/  ISETP.NE.AND.EX P0, PT, RZ, UR5, PT, P0 ;  /* 0x00000005ff007c0c */ /* 0x000fe2000bf05300 */
[----:B------:R-:W-:Y:S01]  /*15b60*/  ULDC.64 UR4, c[0x0][0xc08] ;  /* 0x0003020000047ab9 */ /* 0x000fe20000000a00 */
[----:B------:R-:W-:Y:S01]  /*15b70*/  IADD3.X R69, RZ, R45, RZ, P6, !PT ;  /* 0x0000002dff457210 */ /* 0x000fe200037fe4ff */
[----:B------:R0:W-:Y:S01]  /*15b80*/  STSM.16.M88.4 [R8], R28 ;  /* 0x0000001c08007844 */ /* 0x0001e20000000200 */
[----:B------:R-:W-:Y:S02]  /*15b90*/  MOV R44, R4 ;  /* 0x00000004002c7202 */ /* 0x000fe40000000f00 */
[----:B------:R-:W-:Y:S01]  /*15ba0*/  MOV R45, R6 ;  /* 0x00000006002d7202 */ /* 0x000fe20000000f00 */
[----:B------:R2:W-:Y:S01]  /*15bb0*/  STSM.16.M88.4 [R10], R32 ;  /* 0x000000200a007844 */ /* 0x0005e20000000200 */
[----:B------:R-:W-:Y:S02]  /*15bc0*/  F2FP.F16.F32.PACK_AB R4, R161, R164 ;  /* 0x000000a4a104723e */ /* 0x000fe400000000ff */
[----:B------:R-:W-:-:S02]  /*15bd0*/  F2FP.F16.F32.PACK_AB R5, R59, R58 ;  /* 0x0000003a3b05723e */ /* 0x000fc400000000ff */
[----:B------:R-:W-:Y:S02]  /*15be0*/  F2FP.F16.F32.PACK_AB R6, R159, R162 ;  /* 0x000000a29f06723e */ /* 0x000fe400000000ff */
[----:B------:R-:W-:Y:S02]  /*15bf0*/  F2FP.F16.F32.PACK_AB R7, R63, R62 ;  /* 0x0000003e3f07723e */ /* 0x000fe400000000ff */
[----:B------:R-:W-:Y:S02]  /*15c00*/  ISETP.NE.U32.AND P6, PT, RZ, UR4, PT ;  /* 0x00000004ff007c0c */ /* 0x000fe4000bfc5070 */
[----:B------:R-:W-:Y:S02]  /*15c10*/  F2FP.F16.F32.PACK_AB R9, R67, R66 ;  /* 0x000000424309723e */ /* 0x000fe400000000ff */
[----:B0-----:R-:W-:Y:S02]  /*15c20*/  F2FP.F16.F32.PACK_AB R8, R157, R160 ;  /* 0x000000a09d08723e */ /* 0x001fe400000000ff */
[----:B------:R-:W-:-:S02]  /*15c30*/  F2FP.F16.F32.PACK_AB R11, R71, R70 ;  /* 0x00000046470b723e */ /* 0x000fc400000000ff */
[----:B--2---:R-:W-:Y:S02]  /*15c40*/  F2FP.F16.F32.PACK_AB R10, R155, R158 ;  /* 0x0000009e9b0a723e */ /* 0x004fe400000000ff */
[----:B------:R-:W-:Y:S02]  /*15c50*/  MOV R38, R38 ;  /* 0x0000002600267202 */ /* 0x000fe40000000f00 */
[----:B------:R-:W-:Y:S02]  /*15c60*/  F2FP.F16.F32.PACK_AB R12, R154, R156 ;  /* 0x0000009c9a0c723e */ /* 0x000fe400000000ff */
[----:B------:R-:W-:Y:S01]  /*15c70*/  F2FP.F16.F32.PACK_AB R14, R77, R76 ;  /* 0x0000004c4d0e723e */ /* 0x000fe200000000ff */
[----:B------:R-:W-:Y:S01]  /*15c80*/  STSM.16.M88.4 [R23], R4 ;  /* 0x0000000417007844 */ /* 0x000fe20000000200 */
[----:B------:R-:W-:Y:S02]  /*15c90*/  ISETP.NE.AND.EX P6, PT, RZ, UR5, PT, P6 ;  /* 0x00000005ff007c0c */ /* 0x000fe4000bfc5360 */
[----:B------:R-:W-:Y:S01]  /*15ca0*/  MOV R48, R48 ;  /* 0x0000003000307202 */ /* 0x000fe20000000f00 */
[----:B------:R-:W-:Y:S01]  /*15cb0*/  STSM.16.M88.4 [R24], R8 ;  /* 0x0000000818007844 */ /* 0x000fe20000000200 */
[----:B------:R-:W-:-:S02]  /*15cc0*/  F2FP.F16.F32.PACK_AB R28, R81, R80 ;  /* 0x00000050511c723e */ /* 0x000fc400000000ff */
[----:B------:R-:W-:Y:S01]  /*15cd0*/  F2FP.F16.F32.PACK_AB R29, R83, R82 ;  /* 0x00000052531d723e */ /* 0x000fe200000000ff */
[----:B------:R0:W-:Y:S01]  /*15ce0*/  STSM.16.M88.4 [R38], R12 ;  /* 0x0000000c26007844 */ /* 0x0001e20000000200 */
[----:B------:R-:W-:Y:S02]  /*15cf0*/  F2FP.F16.F32.PACK_AB R30, R85, R84 ;  /* 0x00000054551e723e */ /* 0x000fe400000000ff */
[----:B------:R-:W-:Y:S02]  /*15d00*/  F2FP.F16.F32.PACK_AB R31, R87, R86 ;  /* 0x00000056571f723e */ /* 0x000fe400000000ff */
[----:B------:R-:W-:Y:S02]  /*15d10*/  MOV R52, R52 ;  /* 0x0000003400347202 */ /* 0x000fe40000000f00 */
[----:B------:R-:W-:Y:S02]  /*15d20*/  F2FP.F16.F32.PACK_AB R32, R89, R88 ;  /* 0x000000585920723e */ /* 0x000fe400000000ff */
[----:B------:R-:W-:-:S02]  /*15d30*/  F2FP.F16.F32.PACK_AB R33, R91, R90 ;  /* 0x0000005a5b21723e */ /* 0x000fc400000000ff */
[----:B------:R-:W-:Y:S02]  /*15d40*/  F2FP.F16.F32.PACK_AB R34, R93, R92 ;  /* 0x0000005c5d22723e */ /* 0x000fe400000000ff */
[----:B------:R-:W-:Y:S02]  /*15d50*/  F2FP.F16.F32.PACK_AB R35, R95, R94 ;  /* 0x0000005e5f23723e */ /* 0x000fe400000000ff */
[----:B------:R-:W-:Y:S01]  /*15d60*/  MOV R56, R56 ;  /* 0x0000003800387202 */ /* 0x000fe20000000f00 */
[----:B0-----:R-:W4:Y:S01]  /*15d70*/  LDC.64 R12, c[0x0][0xc00] ;  /* 0x00030000ff0c7b82 */ /* 0x001f220000000a00 */
[----:B------:R-:W-:Y:S02]  /*15d80*/  F2FP.F16.F32.PACK_AB R38, R101, R100 ;  /* 0x000000646526723e */ /* 0x000fe400000000ff */
[----:B------:R-:W-:Y:S02]  /*15d90*/  F2FP.F16.F32.PACK_AB R39, R103, R102 ;  /* 0x000000666727723e */ /* 0x000fe400000000ff */
[----:B------:R-:W-:Y:S01]  /*15da0*/  MOV R60, R60 ;  /* 0x0000003c003c7202 */ /* 0x000fe20000000f00 */
[----:B------:R-:W-:Y:S01]  /*15db0*/  STSM.16.M88.4 [R48], R28 ;  /* 0x0000001c30007844 */ /* 0x000fe20000000200 */
[----:B------:R-:W-:-:S02]  /*15dc0*/  MOV R64, R64 ;  /* 0x0000004000407202 */ /* 0x000fc40000000f00 */
[----:B------:R-:W-:Y:S02]  /*15dd0*/  F2FP.F16.F32.PACK_AB R4, R113, R112 ;  /* 0x000000707104723e */ /* 0x000fe400000000ff */
[----:B------:R-:W-:Y:S02]  /*15de0*/  F2FP.F16.F32.PACK_AB R5, R115, R114 ;  /* 0x000000727305723e */ /* 0x000fe400000000ff */
[----:B------:R-:W-:Y:S02]  /*15df0*/  F2FP.F16.F32.PACK_AB R6, R117, R116 ;  /* 0x000000747506723e */ /* 0x000fe400000000ff */
[----:B------:R-:W-:Y:S01]  /*15e00*/  F2FP.F16.F32.PACK_AB R7, R119, R118 ;  /* 0x000000767707723e */ /* 0x000fe200000000ff */
[----:B------:R-:W-:Y:S01]  /*15e10*/  STSM.16.M88.4 [R52], R32 ;  /* 0x0000002034007844 */ /* 0x000fe20000000200 */
[----:B------:R-:W-:Y:S02]  /*15e20*/  MOV R68, R68 ;  /* 0x0000004400447202 */ /* 0x000fe40000000f00 */
[----:B------:R-:W-:-:S02]  /*15e30*/  F2FP.F16.F32.PACK_AB R8, R121, R120 ;  /* 0x000000787908723e */ /* 0x000fc400000000ff */
[----:B------:R-:W-:Y:S02]  /*15e40*/  F2FP.F16.F32.PACK_AB R9, R123, R122 ;  /* 0x0000007a7b09723e */ /* 0x000fe400000000ff */
[----:B------:R-:W-:Y:S02]  /*15e50*/  F2FP.F16.F32.PACK_AB R10, R125, R124 ;  /* 0x0000007c7d0a723e */ /* 0x000fe400000000ff */
[----:B------:R-:W-:Y:S01]  /*15e60*/  F2FP.F16.F32.PACK_AB R11, R127, R126 ;  /* 0x0000007e7f0b723e */ /* 0x000fe200000000ff */
[----:B------:R-:W-:Y:S01]  /*15e70*/  STSM.16.M88.4 [R56], R36 ;  /* 0x0000002438007844 */ /* 0x000fe20000000200 */
[----:B------:R-:W-:-:S03]  /*15e80*/  MOV R72, R72 ;  /* 0x0000004800487202 */ /* 0x000fc60000000f00 */
[----:B------:R-:W-:Y:S04]  /*15e90*/  STSM.16.M88.4 [R60], R40 ;  /* 0x000000283c007844 */ /* 0x000fe80000000200 */
[----:B------:R-:W-:Y:S04]  /*15ea0*/  STSM.16.M88.4 [R64], R4 ;  /* 0x0000000440007844 */ /* 0x000fe80000000200 */
[----:B------:R0:W-:Y:S04]  /*15eb0*/  STSM.16.M88.4 [R68], R8 ;  /* 0x0000000844007844 */ /* 0x0001e80000000200 */
[----:B------:R-:W-:Y:S04]  /*15ec0*/  STSM.16.M88.4 [R72], R128 ;  /* 0x0000008048007844 */ /* 0x000fe80000000200 */
[----:B------:R-:W-:Y:S04]  /*15ed0*/  STSM.16.M88.4 [R44], R136 ;  /* 0x000000882c007844 */ /* 0x000fe80000000200 */
[----:B------:R2:W-:Y:S01]  /*15ee0*/  STSM.16.M88.4 [R45], R144 ;  /* 0x000000902d007844 */ /* 0x0005e20000000200 */
[----:B0-----:R-:W0:Y:S01]  /*15ef0*/  @P6 LDC.64 R10, c[0x0][0xc08] ;  /* 0x00030200ff0a6b82 */ /* 0x001e220000000a00 */
[----:B------:R-:W-:Y:S01]  /*15f00*/  ULDC UR4, c[0x0][0xa88] ;  /* 0x0002a20000047ab9 */ /* 0x000fe20000000800 */
[----:B------:R-:W-:-:S02]  /*15f10*/  IMAD.MOV.U32 R24, RZ, RZ, RZ ;  /* 0x000000ffff187224 */ /* 0x000fc400078e00ff */
[----:B------:R-:W-:Y:S02]  /*15f20*/  IMAD.U32 R23, RZ, RZ, UR4 ;  /* 0x00000004ff177e24 */ /* 0x000fe4000f8e00ff */
[C---:B----4-:R-:W-:Y:S02]  /*15f30*/  IMAD.WIDE R6, R50.reuse, 0x4, R12 ;  /* 0x0000000432067825 */ /* 0x050fe400078e020c */
[----:B------:R-:W-:Y:S02]  /*15f40*/  BAR.SYNC.DEFER_BLOCKING 0x1, 0x100 ;  /* 0x0044000000007b1d */ /* 0x000fe40000010000 */
[----:B0-----:R-:W-:-:S04]  /*15f50*/  @P6 IMAD.WIDE R10, R50, 0x4, R10 ;  /* 0x00000004320a6825 */ /* 0x001fc800078e020a */
        /* <DEDUP_REMOVED lines=21> */
[----:B------:R-:W-:Y:S01]  /*160b0*/  LOP3.LUT R8, R8, R9, RZ, 0x3c, !PT ;  /* 0x0000000908087212 */ /* 0x000fe200078e3cff */
[--C-:B------:R-:W-:Y:S01]  /*160c0*/  IMAD.X R9, RZ, RZ, R5.reuse, P1 ;  /* 0x000000ffff097224 */ /* 0x100fe200008e0605 */
[----:B------:R-:W-:Y:S01]  /*160d0*/  LOP3.LUT R12, R12, R13, RZ, 0x3c, !PT ;  /* 0x0000000d0c0c7212 */ /* 0x000fe200078e3cff */
[--C-:B------:R-:W-:Y:S01]  /*160e0*/  IMAD.X R13, RZ, RZ, R5.reuse, P2 ;  /* 0x000000ffff0d7224 */ /* 0x100fe200010e0605 */
[----:B------:R-:W-:Y:S02]  /*160f0*/  LOP3.LUT R28, R28, R29, RZ, 0x3c, !PT ;  /* 0x0000001d1c1c7212 */ /* 0x000fe400078e3cff */
[----:B------:R-:W-:Y:S01]  /*16100*/  LOP3.LUT R32, R32, R33, RZ, 0x3c, !PT ;  /* 0x0000002120207212 */ /* 0x000fe200078e3cff */
[----:B------:R-:W-:Y:S01]  /*16110*/  IMAD.X R33, RZ, RZ, R5, P4 ;  /* 0x000000ffff217224 */ /* 0x000fe200020e0605 */
[----:B------:R-:W-:Y:S02]  /*16120*/  IADD3 R37, P5, R4, 0x5000, RZ ;  /* 0x0000500004257810 */ /* 0x000fe40007fbe0ff */
[----:B------:R-:W-:-:S02]  /*16130*/  IADD3.X R29, RZ, R5, RZ, P3, !PT ;  /* 0x00000005ff1d7210 */ /* 0x000fc40001ffe4ff */
[C---:B------:R-:W-:Y:S02]  /*16140*/  IADD3 R41, P1, R4.reuse, 0x6000, RZ ;  /* 0x0000600004297810 */ /* 0x040fe40007f3e0ff */
[C---:B--2---:R-:W-:Y:S02]  /*16150*/  IADD3 R45, P2, R4.reuse, 0x7000, RZ ;  /* 0x00007000042d7810 */ /* 0x044fe40007f5e0ff */
[C---:B------:R-:W-:Y:S02]  /*16160*/  IADD3 R49, P3, R4.reuse, 0x8000, RZ ;  /* 0x0000800004317810 */ /* 0x040fe40007f7e0ff */
[----:B------:R-:W-:Y:S02]  /*16170*/  IADD3 R53, P4, R4, 0x9000, RZ ;  /* 0x0000900004357810 */ /* 0x000fe40007f9e0ff */
[----:B------:R-:W-:Y:S02]  /*16180*/  P2R R14, PR, RZ, 0x20 ;  /* 0x00000020ff0e7803 */ /* 0x000fe40000000000 */
[----:B------:R-:W-:-:S02]  /*16190*/  LOP3.LUT R36, R37, 0x380, RZ, 0xc0, !PT ;  /* 0x0000038025247812 */ /* 0x000fc400078ec0ff */
[----:B------:R-:W-:Y:S02]  /*161a0*/  LOP3.LUT R40, R41, 0x380, RZ, 0xc0, !PT ;  /* 0x0000038029287812 */ /* 0x000fe400078ec0ff */
[----:B------:R-:W-:Y:S02]  /*161b0*/  LOP3.LUT R44, R45, 0x380, RZ, 0xc0, !PT ;  /* 0x000003802d2c7812 */ /* 0x000fe400078ec0ff */
[----:B------:R-:W-:Y:S02]  /*161c0*/  LOP3.LUT R48, R49, 0x380, RZ, 0xc0, !PT ;  /* 0x0000038031307812 */ /* 0x000fe400078ec0ff */
[----:B------:R-:W-:Y:S02]  /*161d0*/  LOP3.LUT R52, R53, 0x380, RZ, 0xc0, !PT ;  /* 0x0000038035347812 */ /* 0x000fe400078ec0ff */
[----:B------:R-:W-:Y:S02]  /*161e0*/  IADD3 R57, P5, R4, 0xa000, RZ ;  /* 0x0000a00004397810 */ /* 0x000fe40007fbe0ff */
[----:B------:R-:W-:-:S02]  /*161f0*/  SHF.R.U64 R36, R36, 0x3, RZ ;  /* 0x0000000324247819 */ /* 0x000fc400000012ff */
[----:B------:R-:W-:Y:S02]  /*16200*/  SHF.R.U64 R40, R40, 0x3, RZ ;  /* 0x0000000328287819 */ /* 0x000fe400000012ff */
[----:B------:R-:W-:Y:S02]  /*16210*/  LOP3.LUT R56, R57, 0x380, RZ, 0xc0, !PT ;  /* 0x0000038039387812 */ /* 0x000fe400078ec0ff */
        /* <DEDUP_REMOVED lines=8> */
[----:B------:R-:W-:Y:S01]  /*162a0*/  SHF.R.U64 R56, R56, 0x3, RZ ;  /* 0x0000000338387819 */ /* 0x000fe200000012ff */
[----:B0-----:R-:W-:Y:S06]  /*162b0*/  @P6 BRA `(.L_x_2761) ;  /* 0x0000000000106947 */ /* 0x001fec0003800000 */
[----:B------:R-:W-:Y:S05]  /*162c0*/  @!P0 BRA `(.L_x_2761) ;  /* 0x00000000000c8947 */ /* 0x000fea0003800000 */
[----:B------:R-:W2:Y:S04]  /*162d0*/  LDG.E R10, desc[UR40][R6.64] ;  /* 0x00000028060a7981 */ /* 0x000ea8000c1e1900 */
[----:B-----5:R-:W2:Y:S02]  /*162e0*/  LDG.E R23, desc[UR40][R6.64+0x4] ;  /* 0x0000042806177981 */ /* 0x020ea4000c1e1900 */
[----:B--2---:R-:W-:-:S07]  /*162f0*/  IMAD.IADD R23, R23, 0x1, -R10 ;  /* 0x0000000117177824 */ /* 0x004fce00078e0a0a */
.L_x_2761:
[----:B------:R-:W2:Y:S01]  /*16300*/  LDL R86, [R1+0x48] ;  /* 0x0000480001567983 */ /* 0x000ea20000100800 */
[----:B------:R-:W-:Y:S01]  /*16310*/  ISETP.NE.AND P6, PT, R14, RZ, PT ;  /* 0x000000ff0e00720c */ /* 0x000fe20003fc5270 */
[----:B------:R-:W0:Y:S02]  /*16320*/  S2R R7, SR_TID.X ;  /* 0x0000000000077919 */ /* 0x000e240000002100 */
[----:B0-----:R-:W-:-:S05]  /*16330*/  VIADD R7, R7, 0xffffff80 ;  /* 0xffffff8007077836 */ /* 0x001fca0000000000 */
[----:B------:R-:W-:-:S04]  /*16340*/  SHF.R.S32.HI R6, RZ, 0x1f, R7 ;  /* 0x0000001fff067819 */ /* 0x000fc80000011407 */
[----:B------:R-:W-:-:S04]  /*16350*/  LEA.HI R6, R6, R7, RZ, 0x7 ;  /* 0x0000000706067211 */ /* 0x000fc800078f38ff */
[----:B------:R-:W-:-:S06]  /*16360*/  SHF.R.S32.HI R6, RZ, 0x7, R6 ;  /* 0x00000007ff067819 */ /* 0x000fcc0000011406 */
[----:B------:R-:W0:Y:S01]  /*16370*/  SHFL.IDX PT, R6, R6, RZ, 0x1f ;  /* 0x00001fff06067589 */ /* 0x000e2200000e0000 */
[----:B------:R-:W-:Y:S01]  /*16380*/  IADD3.X R53, RZ, R5, RZ, P4, !PT ;  /* 0x00000005ff357210 */ /* 0x000fe200027fe4ff */
[--C-:B------:R-:W-:Y:S01]  /*16390*/  IMAD.X R37, RZ, RZ, R5.reuse, P6 ;  /* 0x000000ffff257224 */ /* 0x100fe200030e0605 */
[----:B------:R-:W-:Y:S01]  /*163a0*/  LOP3.LUT R56, R56, R57, RZ, 0x3c, !PT ;  /* 0x0000003938387212 */ /* 0x000fe200078e3cff */
        /* <DEDUP_REMOVED lines=8> */
[----:B------:R-:W-:Y:S02]  /*16430*/  IADD3 R7, P5, R4, 0xf000, RZ ;  /* 0x0000f00004077810 */ /* 0x000fe40007fbe0ff */
[----:B------:R-:W-:Y:S02]  /*16440*/  LOP3.LUT R60, R61, 0x380, RZ, 0xc0, !PT ;  /* 0x000003803d3c7812 */ /* 0x000fe400078ec0ff */
[----:B------:R-:W-:Y:S02]  /*16450*/  LOP3.LUT R64, R65, 0x380, RZ, 0xc0, !PT ;  /* 0x0000038041407812 */ /* 0x000fe400078ec0ff */
[----:B0-----:R-:W-:Y:S02]  /*16460*/  ISETP.NE.AND P4, PT, R6, RZ, PT ;  /* 0x000000ff0600720c */ /* 0x001fe40003f85270 */
        /* <DEDUP_REMOVED lines=8> */
[----:B------:R-:W-:Y:S02]  /*164f0*/  SHF.R.U64 R11, R11, 0x3, RZ ;  /* 0x000000030b0b7819 */ /* 0x000fe400000012ff */
[----:B------:R-:W-:Y:S02]  /*16500*/  SHF.R.U64 R6, R6, 0x3, RZ ;  /* 0x0000000306067819 */ /* 0x000fe400000012ff */
[----:B------:R-:W-:Y:S01]  /*16510*/  SHF.R.S32.HI R80, RZ, 0x1f, R50 ;  /* 0x0000001fff507819 */ /* 0x000fe20000011432 */
        /* <DEDUP_REMOVED lines=11> */
[----:B------:R-:W-:Y:S02]  /*165d0*/  SEL R81, R50, RZ, !P0 ;  /* 0x000000ff32517207 */ /* 0x000fe40004000000 */
[----:B------:R-:W-:Y:S02]  /*165e0*/  SEL R80, R80, RZ, !P0 ;  /* 0x000000ff50507207 */ /* 0x000fe40004000000 */
[----:B-----5:R-:W-:Y:S02]  /*165f0*/  SHF.R.S32.HI R21, RZ, 0x1f, R24 ;  /* 0x0000001fff157819 */ /* 0x020fe40000011418 */
[----:B--2---:R-:W-:Y:S01]  /*16600*/  SHF.R.S32.HI R82, RZ, 0x1f, R86 ;  /* 0x0000001fff527819 */ /* 0x004fe20000011456 */
[----:B------:R-:W-:Y:S06]  /*16610*/  @P4 BRA `(.L_x_2762) ;  /* 0x0000000000b44947 */ /* 0x000fec0003800000 */
[----:B------:R-:W0:Y:S01]  /*16620*/  LDC R30, c[0x0][0xbe8] ;  /* 0x0002fa00ff1e7b82 */ /* 0x000e220000000800 */
[----:B------:R-:W-:Y:S01]  /*16630*/  ULDC.64 UR4, c[0x0][0xb90] ;  /* 0x0002e40000047ab9 */ /* 0x000fe20000000a00 */
[----:B------:R-:W-:Y:S02]  /*16640*/  IMAD.IADD R14, R229, 0x1, R195 ;  /* 0x00000001e50e7824 */ /* 0x000fe400078e02c3 */
[----:B------:R-:W-:Y:S02]  /*16650*/  IMAD R10, R82, UR4, RZ ;  /* 0x00000004520a7c24 */ /* 0x000fe4000f8e02ff */
[----:B------:R-:W-:Y:S02]  /*16660*/  IMAD.MOV.U32 R20, RZ, RZ, R24 ;  /* 0x000000ffff147224 */ /* 0x000fe400078e0018 */
[C---:B------:R-:W-:Y:S02]  /*16670*/  IMAD R15, R86.reuse, UR5, R10 ;  /* 0x00000005560f7c24 */ /* 0x040fe4000f8e020a */
[----:B------:R-:W-:Y:S01]  /*16680*/  IMAD.WIDE.U32 R6, R86, UR4, R20 ;  /* 0x0000000456067c25 */ /* 0x000fe2000f8e0014 */
[----:B------:R-:W-:-:S03]  /*16690*/  ULDC.64 UR4, c[0x0][0xb98] ;  /* 0x0002e60000047ab9 */ /* 0x000fc60000000a00 */
[----:B------:R-:W-:Y:S02]  /*166a0*/  IMAD.IADD R7, R7, 0x1, R15 ;  /* 0x0000000107077824 */ /* 0x000fe400078e020f */
[----:B------:R-:W-:Y:S02]  /*166b0*/  IMAD.IADD R34, R194, 0x1, R195 ;  /* 0x00000001c2227824 */ /* 0x000fe400078e02c3 */
[----:B------:R-:W-:Y:S01]  /*166c0*/  IMAD.WIDE.U32 R6, R81, UR4, R6 ;  /* 0x0000000451067c25 */ /* 0x000fe2000f8e0006 */
[----:B0-----:R-:W-:-:S13]  /*166d0*/  ISETP.NE.AND P0, PT, R30, 0x1, PT ;  /* 0x000000011e00780c */ /* 0x001fda0003f05270 */
[----:B------:R-:W0:Y:S08]  /*166e0*/  @P0 LDC R11, c[0x0][0xbec] ;  /* 0x0002fb00ff0b0b82 */ /* 0x000e300000000800 */
[----:B------:R-:W2:Y:S01]  /*166f0*/  @P0 LDC R31, c[0x0][0xbf0] ;  /* 0x0002fc00ff1f0b82 */ /* 0x000ea20000000800 */
[----:B0-----:R-:W-:Y:S01]  /*16700*/  @P0 IMAD.HI.U32 R10, R14, R11, RZ ;  /* 0x0000000b0e0a0227 */ /* 0x001fe200078e00ff */
[----:B------:R-:W-:-:S04]  /*16710*/  MOV R11, R14 ;  /* 0x0000000e000b7202 */ /* 0x000fc80000000f00 */
[----:B--2---:R-:W-:Y:S01]  /*16720*/  @P0 SHF.R.U32.HI R11, RZ, R31, R10 ;  /* 0x0000001fff0b0219 */ /* 0x004fe2000001160a */
        /* <DEDUP_REMOVED lines=9> */
[----:B------:R-:W-:Y:S02]  /*167c0*/  IMAD.MOV R14, RZ, RZ, -R197 ;  /* 0x000000ffff0e7224 */ /* 0x000fe400078e0ac5 */
[----:B------:R-:W-:-:S02]  /*167d0*/  IMAD R10, R10, UR4, RZ ;  /* 0x000000040a0a7c24 */ /* 0x000fc4000f8e02ff */
[----:B------:R-:W-:-:S04]  /*167e0*/  IMAD.WIDE.U32 R6, R15, UR4, R6 ;  /* 0x000000040f067c25 */ /* 0x000fc8000f8e0006 */
[----:B------:R-:W-:Y:S01]  /*167f0*/  IMAD R15, R15, UR5, R10 ;  /* 0x000000050f0f7c24 */ /* 0x000fe2000f8e020a */
[----:B------:R-:W-:Y:S01]  /*16800*/  ULDC.64 UR4, c[0x0][0xb50] ;  /* 0x0002d40000047ab9 */ /* 0x000fe20000000a00 */
[----:B------:R-:W-:Y:S02]  /*16810*/  IMAD R31, R23, R30, RZ ;  /* 0x0000001e171f7224 */ /* 0x000fe400078e02ff */
[----:B------:R-:W-:Y:S01]  /*16820*/  IMAD.IADD R7, R7, 0x1, R15 ;  /* 0x0000000107077824 */ /* 0x000fe200078e020f */
[----:B------:R-:W-:-:S04]  /*16830*/  LEA R15, P0, R6, UR4, 0x2 ;  /* 0x00000004060f7c11 */ /* 0x000fc8000f8010ff */
[----:B------:R-:W-:Y:S01]  /*16840*/  LEA.HI.X R20, R6, UR5, R7, 0x2, P0 ;  /* 0x0000000506147c11 */ /* 0x000fe200080f1407 */
[----:B------:R-:W-:Y:S01]  /*16850*/  SHFL.IDX PT, R10, R15, 0x1, 0x1c1f ;  /* 0x003c1f000f0a7f89 */ /* 0x000fe200000e0000 */
[----:B------:R-:W-:Y:S01]  /*16860*/  ISETP.NE.AND P0, PT, R185, R14, PT ;  /* 0x0000000eb900720c */ /* 0x000fe20003f05270 */
[C---:B------:R-:W-:Y:S02]  /*16870*/  VIADD R14, R34.reuse, 0x8 ;  /* 0x00000008220e7836 */ /* 0x040fe40000000000 */
[----:B------:R-:W-:Y:S01]  /*16880*/  SHFL.IDX PT, R6, R15, RZ, 0x1c1f ;  /* 0x001c1fff0f067589 */ /* 0x000fe200000e0000 */
[-C--:B------:R-:W-:Y:S02]  /*16890*/  ISETP.GE.OR P1, PT, R34, R31.reuse, P0 ;  /* 0x0000001f2200720c */ /* 0x080fe40000726670 */
[----:B------:R-:W-:Y:S01]  /*168a0*/  ISETP.GE.OR P0, PT, R14, R31, P0 ;  /* 0x0000001f0e00720c */ /* 0x000fe20000706670 */
[----:B------:R-:W0:Y:S04]  /*168b0*/  SHFL.IDX PT, R7, R20, RZ, 0x1c1f ;  /* 0x001c1fff14077589 */ /* 0x000e2800000e0000 */
[----:B------:R-:W2:Y:S06]  /*168c0*/  SHFL.IDX PT, R11, R20, 0x1, 0x1c1f ;  /* 0x003c1f00140b7f89 */ /* 0x000eac00000e0000 */
[----:B0-----:R0:W-:Y:S04]  /*168d0*/  @!P1 ST.E desc[UR40][R6.64], R0 ;  /* 0x0000000006009985 */ /* 0x0011e8000c101928 */
[----:B--2---:R0:W-:Y:S02]  /*168e0*/  @!P0 ST.E desc[UR40][R10.64], R3 ;  /* 0x000000030a008985 */ /* 0x0041e4000c101928 */
.L_x_2762:
        /* <DEDUP_REMOVED lines=33> */
[----:B------:R-:W-:Y:S01]  /*16b00*/  IMAD R0, R0, 0x20, R98 ;  /* 0x0000002000007824 */ /* 0x000fe200078e0262 */
[----:B------:R-:W-:Y:S01]  /*16b10*/  IADD3 R21, R21, R83, RZ ;  /* 0x0000005315157210 */ /* 0x000fe20007ffe0ff */
[----:B------:R-:W-:Y:S01]  /*16b20*/  IMAD R83, R81, UR5, R80 ;  /* 0x0000000551537c24 */ /* 0x000fe2000f8e0250 */
[----:B------:R-:W5:Y:S01]  /*16b30*/  LD.E.128 R68, desc[UR40][R68.64] ;  /* 0x0000002844447980 */ /* 0x000f62000c101d00 */
[----:B------:R-:W-:Y:S02]  /*16b40*/  IMAD.IADD R80, R195, 0x1, R0 ;  /* 0x00000001c3507824 */ /* 0x000fe400078e0200 */
[----:B------:R-:W-:Y:S01]  /*16b50*/  VIADD R103, R204, 0x40 ;  /* 0x00000040cc677836 */ /* 0x000fe20000000000 */
[----:B------:R-:W5:Y:S01]  /*16b60*/  LD.E.128 R72, desc[UR40][R72.64] ;  /* 0x0000002848487980 */ /* 0x000f62000c101d00 */
[----:B--2---:R-:W-:-:S03]  /*16b70*/  @P1 IMAD.HI.U32 R0, R80, R85, RZ ;  /* 0x0000005550001227 */ /* 0x004fc600078e00ff */
[-C--:B0-----:R-:W-:Y:S01]  /*16b80*/  ISETP.GE.AND P0, PT, R103, R3.reuse, PT ;  /* 0x000000036700720c */ /* 0x081fe20003f06270 */
[C---:B------:R-:W-:Y:S01]  /*16b90*/  VIADD R101, R204.reuse, 0x80 ;  /* 0x00000080cc657836 */ /* 0x040fe20000000000 */
[----:B------:R-:W5:Y:S01]  /*16ba0*/  LD.E.128 R76, desc[UR40][R76.64] ;  /* 0x000000284c4c7980 */ /* 0x000f62000c101d00 */
[----:B------:R-:W-:Y:S01]  /*16bb0*/  IMAD.WIDE.U32 R20, R81, UR4, R20 ;  /* 0x0000000451147c25 */ /* 0x000fe2000f8e0014 */
[----:B------:R-:W-:Y:S01]  /*16bc0*/  SEL R24, RZ, 0xffffffff, P0 ;  /* 0xffffffffff187807 */ /* 0x000fe20000000000 */
[----:B------:R-:W-:Y:S01]  /*16bd0*/  ULDC.64 UR4, c[0x0][0xae0] ;  /* 0x0002b80000047ab9 */ /* 0x000fe20000000a00 */
[----:B------:R-:W-:Y:S01]  /*16be0*/  ISETP.GE.AND P0, PT, R101, R3, PT ;  /* 0x000000036500720c */ /* 0x000fe20003f06270 */
[----:B------:R-:W-:Y:S01]  /*16bf0*/  IMAD.MOV.U32 R81, RZ, RZ, R80 ;  /* 0x000000ffff517224 */ /* 0x000fe200078e0050 */
[----:B---3--:R-:W-:Y:S01]  /*16c00*/  @P1 SHF.R.U32.HI R81, RZ, R87, R0 ;  /* 0x00000057ff511219 */ /* 0x008fe20000011600 */
[C---:B------:R-:W-:Y:S01]  /*16c10*/  VIADD R99, R204.reuse, 0xc0 ;  /* 0x000000c0cc637836 */ /* 0x040fe20000000000 */
[CC--:B------:R-:W-:Y:S01]  /*16c20*/  ISETP.GE.AND P1, PT, R204.reuse, R3.reuse, PT ;  /* 0x00000003cc00720c */ /* 0x0c0fe20003f26270 */
[----:B------:R-:W-:Y:S01]  /*16c30*/  VIADD R97, R204, 0x100 ;  /* 0x00000100cc617836 */ /* 0x000fe20000000000 */
[----:B------:R-:W-:Y:S01]  /*16c40*/  SHF.L.U32 R85, R24, 0x1, RZ ;  /* 0x0000000118557819 */ /* 0x000fe200000006ff */
[----:B------:R-:W-:Y:S01]  /*16c50*/  IMAD.IADD R21, R21, 0x1, R83 ;  /* 0x0000000115157824 */ /* 0x000fe200078e0253 */
[----:B------:R-:W-:Y:S01]  /*16c60*/  SEL R0, RZ, 0x1, P1 ;  /* 0x00000001ff007807 */ /* 0x000fe20000800000 */
[--C-:B------:R-:W-:Y:S01]  /*16c70*/  IMAD.MOV R83, RZ, RZ, -R81.reuse ;  /* 0x000000ffff537224 */ /* 0x100fe200078e0a51 */
[----:B------:R-:W-:Y:S01]  /*16c80*/  SEL R24, RZ, 0xffffffff, P0 ;  /* 0xffffffffff187807 */ /* 0x000fe20000000000 */
[----:B------:R-:W-:Y:S01]  /*16c90*/  VIADD R95, R204, 0x140 ;  /* 0x00000140cc5f7836 */ /* 0x000fe20000000000 */
[----:B------:R-:W-:Y:S01]  /*16ca0*/  ISETP.GE.AND P0, PT, R99, R3, PT ;  /* 0x000000036300720c */ /* 0x000fe20003f06270 */
[----:B------:R-:W-:Y:S01]  /*16cb0*/  IMAD R83, R84, R83, R80 ;  /* 0x0000005354537224 */ /* 0x000fe200078e0250 */
[----:B------:R-:W-:Y:S01]  /*16cc0*/  LOP3.LUT R0, R85, 0x2, R0, 0xe2, !PT ;  /* 0x0000000255007812 */ /* 0x000fe200078ee200 */
[----:B------:R-:W-:Y:S01]  /*16cd0*/  IMAD.SHL.U32 R85, R24, 0x4, RZ ;  /* 0x0000000418557824 */ /* 0x000fe200078e00ff */
[----:B------:R-:W-:Y:S01]  /*16ce0*/  SEL R24, RZ, 0xffffffff, P0 ;  /* 0xffffffffff187807 */ /* 0x000fe20000000000 */
[----:B------:R-:W-:Y:S01]  /*16cf0*/  @!PT LDS RZ, [RZ] ;  /* 0x00000000fffff984 */ /* 0x000fe20000000800 */
[----:B------:R-:W-:Y:S01]  /*16d00*/  @!PT LDS RZ, [RZ] ;  /* 0x00000000fffff984 */ /* 0x000fe20000000800 */
[----:B------:R-:W-:Y:S01]  /*16d10*/  @!PT LDS RZ, [RZ] ;  /* 0x00000000fffff984 */ /* 0x000fe20000000800 */
[----:B------:R-:W-:Y:S01]  /*16d20*/  @!PT LDS RZ, [RZ] ;  /* 0x00000000fffff984 */ /* 0x000fe20000000800 */
[----:B------:R0:W-:Y:S06]  /*16d30*/  MEMBAR.ALL.CTA ;  /* 0x0000000000007992 */ /* 0x0001ec0000008000 */
[----:B0-----:R-:W0:Y:S01]  /*16d40*/  FENCE.VIEW.ASYNC.S ;  /* 0x00000000000073c6 */ /* 0x001e220000000000 */
[-C--:B------:R-:W-:Y:S01]  /*16d50*/  ISETP.GE.AND P0, PT, R97, R3.reuse, PT ;  /* 0x000000036100720c */ /* 0x080fe20003f06270 */
[C---:B------:R-:W-:Y:S01]  /*16d60*/  VIADD R93, R204.reuse, 0x180 ;  /* 0x00000180cc5d7836 */ /* 0x040fe20000000000 */
[----:B------:R-:W-:Y:S01]  /*16d70*/  SHF.R.S32.HI R80, RZ, 0x1f, R81 ;  /* 0x0000001fff507819 */ /* 0x000fe20000011451 */
[----:B------:R-:W-:Y:S01]  /*16d80*/  IMAD.WIDE.U32 R20, R81, UR4, R20 ;  /* 0x0000000451147c25 */ /* 0x000fe2000f8e0014 */
[----:B------:R-:W-:Y:S01]  /*16d90*/  LOP3.LUT R0, R85, 0x4, R0, 0xe2, !PT ;  /* 0x0000000455007812 */ /* 0x000fe200078ee200 */
[----:B------:R-:W-:Y:S01]  /*16da0*/  BSSY B1, `(.L_x_2763) ;  /* 0x0000053000017945 */ /* 0x000fe20003800000 */
[----:B------:R-:W-:Y:S01]  /*16db0*/  IADD3 R91, R204, 0x1c0, RZ ;  /* 0x000001c0cc5b7810 */ /* 0x000fe20007ffe0ff */
[----:B------:R-:W-:Y:S01]  /*16dc0*/  IMAD.SHL.U32 R85, R24, 0x8, RZ ;  /* 0x0000000818557824 */ /* 0x000fe200078e00ff */
[----:B------:R-:W-:Y:S01]  /*16dd0*/  SEL R24, RZ, 0xffffffff, P0 ;  /* 0xffffffffff187807 */ /* 0x000fe20000000000 */
[----:B------:R-:W-:Y:S01]  /*16de0*/  IMAD R80, R80, UR4, RZ ;  /* 0x0000000450507c24 */ /* 0x000fe2000f8e02ff */
[-C--:B------:R-:W-:Y:S01]  /*16df0*/  ISETP.GE.AND P0, PT, R95, R3.reuse, PT ;  /* 0x000000035f00720c */ /* 0x080fe20003f06270 */
[----:B------:R-:W-:Y:S01]  /*16e00*/  IMAD R90, R23, R84, RZ ;  /* 0x00000054175a7224 */ /* 0x000fe200078e02ff */
[----:B------:R-:W-:Y:S01]  /*16e10*/  LOP3.LUT R0, R85, 0x8, R0, 0xe2, !PT ;  /* 0x0000000855007812 */ /* 0x000fe200078ee200 */
[----:B------:R-:W-:Y:S01]  /*16e20*/  IMAD.SHL.U32 R87, R24, 0x10, RZ ;  /* 0x0000001018577824 */ /* 0x000fe200078e00ff */
[----:B------:R-:W-:Y:S01]  /*16e30*/  SEL R24, RZ, 0xffffffff, P0 ;  /* 0xffffffffff187807 */ /* 0x000fe20000000000 */
[----:B------:R-:W-:Y:S01]  /*16e40*/  IMAD R85, R81, UR5, R80 ;  /* 0x0000000551557c24 */ /* 0x000fe2000f8e0250 */
[----:B------:R-:W-:Y:S01]  /*16e50*/  SHF.R.S32.HI R80, RZ, 0x1f, R83 ;  /* 0x0000001fff507819 */ /* 0x000fe20000011453 */
[----:B------:R-:W-:Y:S01]  /*16e60*/  ULDC.64 UR4, c[0x0][0xad8] ;  /* 0x0002b60000047ab9 */ /* 0x000fe20000000a00 */
[----:B------:R-:W-:Y:S01]  /*16e70*/  LOP3.LUT R0, R87, 0x10, R0, 0xe2, !PT ;  /* 0x0000001057007812 */ /* 0x000fe200078ee200 */
[----:B------:R-:W-:Y:S01]  /*16e80*/  IMAD.SHL.U32 R81, R24, 0x20, RZ ;  /* 0x0000002018517824 */ /* 0x000fe200078e00ff */
[-C--:B------:R-:W-:Y:S01]  /*16e90*/  ISETP.GE.AND P0, PT, R93, R3.reuse, PT ;  /* 0x000000035d00720c */ /* 0x080fe20003f06270 */
[----:B------:R-:W-:Y:S01]  /*16ea0*/  IMAD.IADD R21, R21, 0x1, R85 ;  /* 0x0000000115157824 */ /* 0x000fe200078e0255 */
[----:B------:R-:W-:Y:S01]  /*16eb0*/  IADD3 R102, R204, 0x80, RZ ;  /* 0x00000080cc667810 */ /* 0x000fe20007ffe0ff */
[----:B------:R-:W-:Y:S01]  /*16ec0*/  IMAD R80, R80, UR4, RZ ;  /* 0x0000000450507c24 */ /* 0x000fe2000f8e02ff */
[----:B------:R-:W-:Y:S01]  /*16ed0*/  LOP3.LUT R0, R81, 0x20, R0, 0xe2, !PT ;  /* 0x0000002051007812 */ /* 0x000fe200078ee200 */
[----:B------:R-:W-:Y:S01]  /*16ee0*/  IMAD.IADD R195, R98, 0x1, R195 ;  /* 0x0000000162c37824 */ /* 0x000fe200078e02c3 */
[----:B------:R-:W-:Y:S01]  /*16ef0*/  SEL R23, RZ, 0x40, P0 ;  /* 0x00000040ff177807 */ /* 0x000fe20000000000 */
[----:B------:R-:W-:Y:S01]  /*16f00*/  IMAD R81, R83, UR5, R80 ;  /* 0x0000000553517c24 */ /* 0x000fe2000f8e0250 */
[----:B------:R-:W-:Y:S01]  /*16f10*/  ISETP.GE.AND P0, PT, R91, R3, PT ;  /* 0x000000035b00720c */ /* 0x000fe20003f06270 */
[----:B------:R-:W-:Y:S01]  /*16f20*/  IMAD.WIDE.U32 R20, R83, UR4, R20 ;  /* 0x0000000453147c25 */ /* 0x000fe2000f8e0014 */
[----:B------:R-:W-:Y:S01]  /*16f30*/  ISETP.GE.AND P1, PT, R195, R90, PT ;  /* 0x0000005ac300720c */ /* 0x000fe20003f26270 */
[----:B------:R-:W-:Y:S01]  /*16f40*/  ULDC.64 UR4, c[0x0][0xa80] ;  /* 0x0002a00000047ab9 */ /* 0x000fe20000000a00 */
[----:B------:R-:W-:Y:S01]  /*16f50*/  LOP3.LUT R23, R0, R23, RZ, 0xfc, !PT ;  /* 0x0000001700177212 */ /* 0x000fe200078efcff */
[----:B------:R-:W-:Y:S01]  /*16f60*/  IMAD.IADD R21, R21, 0x1, R81 ;  /* 0x0000000115157824 */ /* 0x000fe200078e0251 */
[----:B------:R-:W-:Y:S01]  /*16f70*/  LEA R88, P2, R20, UR4, 0x1 ;  /* 0x0000000414587c11 */ /* 0x000fe2000f8408ff */
[----:B------:R-:W-:Y:S01]  /*16f80*/  VIADD R0, R2, 0x28c20 ;  /* 0x00028c2002007836 */ /* 0x000fe20000000000 */
[----:B------:R-:W-:Y:S01]  /*16f90*/  SEL R24, RZ, 0x80, P0 ;  /* 0x00000080ff187807 */ /* 0x000fe20000000000 */
[----:B------:R-:W-:Y:S01]  /*16fa0*/  VIADD R92, R204, 0x1c0 ;  /* 0x000001c0cc5c7836 */ /* 0x000fe20000000000 */
[----:B------:R-:W-:Y:S01]  /*16fb0*/  LEA.HI.X R89, R20, UR5, R21, 0x1, P2 ;  /* 0x0000000514597c11 */ /* 0x000fe200090f0c15 */
[C---:B------:R-:W-:Y:S01]  /*16fc0*/  VIADD R94, R204.reuse, 0x180 ;  /* 0x00000180cc5e7836 */ /* 0x040fe20000000000 */
[----:B------:R-:W-:Y:S01]  /*16fd0*/  PRMT R0, RZ, 0x654, R0 ;  /* 0x00000654ff007816 */ /* 0x000fe20000000000 */
[C---:B------:R-:W-:Y:S01]  /*16fe0*/  VIADD R96, R204.reuse, 0x140 ;  /* 0x00000140cc607836 */ /* 0x040fe20000000000 */
[----:B0-----:R0:W2:Y:S01]  /*16ff0*/  SHFL.IDX PT, R20, R88, RZ, 0x181f ;  /* 0x00181fff58147589 */ /* 0x0010a200000e0000 */
[C---:B------:R-:W-:Y:S01]  /*17000*/  VIADD R98, R204.reuse, 0x100 ;  /* 0x00000100cc627836 */ /* 0x040fe20000000000 */
[----:B------:R0:W-:Y:S01]  /*17010*/  SYNCS.ARRIVE.TRANS64.RED.A1T0 RZ, [R0+URZ], RZ ;  /* 0x000000ff00ff79a7 */ /* 0x0001e2000810043f */
[C---:B------:R-:W-:Y:S01]  /*17020*/  VIADD R100, R204.reuse, 0xc0 ;  /* 0x000000c0cc647836 */ /* 0x040fe20000000000 */
[----:B------:R0:W3:Y:S01]  /*17030*/  SHFL.IDX PT, R21, R89, RZ, 0x181f ;  /* 0x00181fff59157589 */ /* 0x0000e200000e0000 */
[----:B------:R-:W-:Y:S01]  /*17040*/  VIADD R104, R204, 0x40 ;  /* 0x00000040cc687836 */ /* 0x000fe20000000000 */
[----:B------:R-:W-:-:S02]  /*17050*/  LOP3.LUT R24, R23, R24, RZ, 0xfc, !PT ;  /* 0x0000001817187212 */ /* 0x000fc400078efcff */
        /* <DEDUP_REMOVED lines=15> */
[-C--:B------:R-:W-:Y:S01]  /*17150*/  ISETP.GE.AND P2, PT, R97, R3.reuse, PT ;  /* 0x000000036100720c */ /* 0x080fe20003f46270 */
[----:B-----5:R0:W-:Y:S01]  /*17160*/  @!P0 ST.E.128 desc[UR40][R82.64], R4 ;  /* 0x0000000452008985 */ /* 0x0201e2000c101d28 */
[----:B------:R-:W-:Y:S02]  /*17170*/  @!P5 LEA R86, P4, R101, R20, 0x1 ;  /* 0x000000146556d211 */ /* 0x000fe400078808ff */
[----:B------:R-:W-:Y:S01]  /*17180*/  LOP3.LUT P0, RZ, R23, 0x40, RZ, 0xc0, !PT ;  /* 0x0000004017ff7812 */ /* 0x000fe2000780c0ff */
[----:B------:R2:W-:Y:S01]  /*17190*/  @!P1 ST.E.128 desc[UR40][R80.64], R12 ;  /* 0x0000000c50009985 */ /* 0x0005e2000c101d28 */
[----:B------:R-:W-:-:S02]  /*171a0*/  ISETP.GE.AND P1, PT, R95, R3, PT ;  /* 0x000000035f00720c */ /* 0x000fc40003f26270 */
[-C--:B------:R-:W-:Y:S02]  /*171b0*/  @!P5 LEA.HI.X R87, R101, R21.reuse, R102, 0x1, P4 ;  /* 0x000000156557d211 */ /* 0x080fe400020f0c66 */
[----:B------:R-:W-:Y:S02]  /*171c0*/  LOP3.LUT P4, RZ, R24, 0x80, RZ, 0xc0, !PT ;  /* 0x0000008018ff7812 */ /* 0x000fe4000788c0ff */
[CC--:B------:R-:W-:Y:S01]  /*171d0*/  @!P3 LEA R84, P6, R99.reuse, R20.reuse, 0x1 ;  /* 0x000000146354b211 */ /* 0x0c0fe200078c08ff */
[----:B------:R4:W-:Y:S03]  /*171e0*/  @!P5 ST.E.128 desc[UR40][R86.64], R32 ;  /* 0x000000205600d985 */ /* 0x0009e6000c101d28 */
[----:B------:R-:W-:Y:S02]  /*171f0*/  @!P3 LEA.HI.X R85, R99, R21, R100, 0x1, P6 ;  /* 0x000000156355b211 */ /* 0x000fe400030f0c64 */
[----:B0-----:R-:W-:-:S03]  /*17200*/  @!P2 LEA R4, P5, R97, R20, 0x1 ;  /* 0x000000146104a211 */ /* 0x001fc600078a08ff */
        /* <DEDUP_REMOVED lines=12> */
.L_x_2764:
[----:B------:R-:W-:Y:S05]  /*172d0*/  BSYNC B1 ;  /* 0x0000000000017941 */ /* 0x000fea0003800000 */
.L_x_2763:
[----:B------:R-:W-:Y:S01]  /*172e0*/  VIADD R0, R195, 0x20 ;  /* 0x00000020c3007836 */ /* 0x000fe20000000000 */
[----:B----45:R0:W4:Y:S04]  /*172f0*/  SHFL.IDX PT, R7, R89, 0x1, 0x181f ;  /* 0x00381f0059077f89 */ /* 0x03012800000e0000 */
        /* <DEDUP_REMOVED lines=36> */
.L_x_2760:
[----:B------:R-:W3:Y:S01]  /*17540*/  LDL R9, [R1+0x4c] ;  /* 0x00004c0001097983 */ /* 0x000ee20000100800 */
[----:B------:R-:W-:Y:S01]  /*17550*/  ULDC.64 UR4, c[0x0][0xc00] ;  /* 0x0003000000047ab9 */ /* 0x000fe20000000a00 */
[----:B------:R-:W3:Y:S01]  /*17560*/  LDC.64 R4, c[0x0][0xc00] ;  /* 0x00030000ff047b82 */ /* 0x000ee20000000a00 */
[----:B------:R-:W-:Y:S01]  /*17570*/  ISETP.NE.U32.AND P0, PT, RZ, UR4, PT ;  /* 0x00000004ff007c0c */ /* 0x000fe2000bf05070 */
[----:B------:R-:W-:-:S03]  /*17580*/  IMAD.MOV.U32 R3, RZ, RZ, RZ ;  /* 0x000000ffff037224 */ /* 0x000fc600078e00ff */
[----:B------:R-:W-:Y:S01]  /*17590*/  ISETP.NE.AND.EX P0, PT, RZ, UR5, PT, P0 ;  /* 0x00000005ff007c0c */ /* 0x000fe2000bf05300 */
[----:B------:R-:W-:Y:S02]  /*175a0*/  ULDC.64 UR4, c[0x0][0xc08] ;  /* 0x0003020000047ab9 */ /* 0x000fe40000000a00 */
[----:B------:R-:W-:Y:S01]  /*175b0*/  ISETP.NE.U32.AND P1, PT, RZ, UR4, PT ;  /* 0x00000004ff007c0c */ /* 0x000fe2000bf25070 */
[----:B--2---:R-:W2:Y:S01]  /*175c0*/  S2R R24, SR_TID.X ;  /* 0x0000000000187919 */ /* 0x004ea20000002100 */
[----:B0-----:R-:W0:Y:S02]  /*175d0*/  LDC R21, c[0x0][0xbe8] ;  /* 0x0002fa00ff157b82 */ /* 0x001e240000000800 */
[----:B------:R-:W-:-:S13]  /*175e0*/  ISETP.NE.AND.EX P1, PT, RZ, UR5, PT, P1 ;  /* 0x00000005ff007c0c */ /* 0x000fda000bf25310 */
[----:B------:R-:W4:Y:S01]  /*175f0*/  @P1 LDC.64 R6, c[0x0][0xc08] ;  /* 0x00030200ff061b82 */ /* 0x000f220000000a00 */
[----:B------:R-:W-:Y:S02]  /*17600*/  ULDC UR4, c[0x0][0xa88] ;  /* 0x0002a20000047ab9 */ /* 0x000fe40000000800 */
[----:B------:R-:W-:Y:S02]  /*17610*/  IMAD.U32 R0, RZ, RZ, UR4 ;  /* 0x00000004ff007e24 */ /* 0x000fe4000f8e00ff */
[----:B---3--:R-:W-:-:S04]  /*17620*/  IMAD.WIDE R4, R9, 0x4, R4 ;  /* 0x0000000409047825 */ /* 0x008fc800078e0204 */
[----:B----4-:R-:W-:Y:S01]  /*17630*/  @P1 IMAD.WIDE R6, R9, 0x4, R6 ;  /* 0x0000000409061825 */ /* 0x010fe200078e0206 */
[----:B------:R3:W5:Y:S03]  /*17640*/  @P0 LDG.E R3, desc[UR40][R4.64] ;  /* 0x0000002804030981 */ /* 0x000766000c1e1900 */
[----:B--2---:R-:W-:Y:S01]  /*17650*/  VIADD R24, R24, 0xffffff80 ;  /* 0xffffff8018187836 */ /* 0x004fe20000000000 */
[----:B------:R3:W5:Y:S01]  /*17660*/  @P1 LDG.E R0, desc[UR40][R6.64] ;  /* 0x0000002806001981 */ /* 0x000762000c1e1900 */
[----:B------:R-:W-:-:S03]  /*17670*/  SHF.R.S32.HI R8, RZ, 0x1f, R9 ;  /* 0x0000001fff087819 */ /* 0x000fc60000011409 */
[----:B------:R-:W-:Y:S01]  /*17680*/  ISETP.GE.AND P2, PT, R24, 0x40, PT ;  /* 0x000000401800780c */ /* 0x000fe20003f46270 */
[----:B0-----:R-:W-:-:S12]  /*17690*/  @P1 BRA `(.L_x_2766) ;  /* 0x0000000000101947 */ /* 0x001fd80003800000 */
[----:B------:R-:W-:Y:S05]  /*176a0*/  @!P0 BRA `(.L_x_2766) ;  /* 0x00000000000c8947 */ /* 0x000fea0003800000 */
[----:B---3--:R-:W2:Y:S04]  /*176b0*/  LDG.E R7, desc[UR40][R4.64] ;  /* 0x0000002804077981 */ /* 0x008ea8000c1e1900 */
[----:B-----5:R-:W2:Y:S02]  /*176c0*/  LDG.E R0, desc[UR40][R4.64+0x4] ;  /* 0x0000042804007981 */ /* 0x020ea4000c1e1900 */
[----:B--2---:R-:W-:-:S07]  /*176d0*/  IMAD.IADD R0, R0, 0x1, -R7 ;  /* 0x0000000100007824 */ /* 0x004fce00078e0a07 */
.L_x_2766:
[----:B------:R-:W2:Y:S01]  /*176e0*/  LDL R28, [R1+0x48] ;  /* 0x00004800011c7983 */ /* 0x000ea20000100800 */
[----:B------:R-:W-:Y:S01]  /*176f0*/  BSSY B1, `(.L_x_2767) ;  /* 0x000002d000017945 */ /* 0x000fe20003800000 */
[----:B------:R-:W-:Y:S02]  /*17700*/  SEL R13, R9, RZ, !P0 ;  /* 0x000000ff090d7207 */ /* 0x000fe40004000000 */
[----:B------:R-:W-:Y:S02]  /*17710*/  SEL R14, R8, RZ, !P0 ;  /* 0x000000ff080e7207 */ /* 0x000fe40004000000 */
[----:B-----5:R-:W-:Y:S02]  /*17720*/  SHF.R.S32.HI R10, RZ, 0x1f, R3 ;  /* 0x0000001fff0a7819 */ /* 0x020fe40000011403 */
[----:B--2---:R-:W-:Y:S01]  /*17730*/  SHF.R.S32.HI R12, RZ, 0x1f, R28 ;  /* 0x0000001fff0c7819 */ /* 0x004fe2000001141c */
[----:B------:R-:W-:Y:S06]  /*17740*/  @P2 BRA `(.L_x_2768) ;  /* 0x00000000009c2947 */ /* 0x000fec0003800000 */
[----:B---3--:R-:W0:Y:S01]  /*17750*/  S2R R6, SR_TID.X ;  /* 0x0000000000067919 */ /* 0x008e220000002100 */
[----:B------:R-:W2:Y:S02]  /*17760*/  LDC R20, c[0x0][0xbe8] ;  /* 0x0002fa00ff147b82 */ /* 0x000ea40000000800 */
[----:B--2---:R-:W-:Y:S01]  /*17770*/  IMAD R4, R0, R20, RZ ;  /* 0x0000001400047224 */ /* 0x004fe200078e02ff */
[----:B0-----:R-:W-:-:S04]  /*17780*/  IADD3 R11, R195, -0x80, R6 ;  /* 0xffffff80c30b7810 */ /* 0x001fc80007ffe006 */
        /* <DEDUP_REMOVED lines=9> */
[----:B------:R-:W0:Y:S01]  /*17820*/  @P0 LDC R6, c[0x0][0xbec] ;  /* 0x0002fb00ff060b82 */ /* 0x000e220000000800 */
[----:B------:R-:W-:Y:S01]  /*17830*/  IMAD R9, R28, UR5, R8 ;  /* 0x000000051c097c24 */ /* 0x000fe2000f8e0208 */
[----:B------:R-:W-:-:S03]  /*17840*/  ULDC.64 UR4, c[0x0][0xb98] ;  /* 0x0002e60000047ab9 */ /* 0x000fc60000000a00 */
[----:B------:R-:W-:-:S03]  /*17850*/  IMAD.IADD R5, R5, 0x1, R9 ;  /* 0x0000000105057824 */ /* 0x000fc600078e0209 */
[----:B------:R-:W2:Y:S01]  /*17860*/  @P0 LDC R15, c[0x0][0xbf0] ;  /* 0x0002fc00ff0f0b82 */ /* 0x000ea20000000800 */
[----:B------:R-:W-:-:S04]  /*17870*/  IMAD.WIDE.U32 R4, R13, UR4, R4 ;  /* 0x000000040d047c25 */ /* 0x000fc8000f8e0004 */
[----:B0-----:R-:W-:-:S05]  /*17880*/  @P0 IMAD.HI.U32 R6, R11, R6, RZ ;  /* 0x000000060b060227 */ /* 0x001fca00078e00ff */
[----:B--2---:R-:W-:Y:S01]  /*17890*/  @P0 SHF.R.U32.HI R7, RZ, R15, R6 ;  /* 0x0000000fff070219 */ /* 0x004fe20000011606 */
[----:B------:R-:W-:-:S03]  /*178a0*/  IMAD R6, R14, UR4, RZ ;  /* 0x000000040e067c24 */ /* 0x000fc6000f8e02ff */
[----:B------:R-:W-:Y:S01]  /*178b0*/  IADD3 R4, P0, R7, R4, RZ ;  /* 0x0000000407047210 */ /* 0x000fe20007f1e0ff */
[----:B------:R-:W-:Y:S02]  /*178c0*/  IMAD.MOV R9, RZ, RZ, -R7 ;  /* 0x000000ffff097224 */ /* 0x000fe400078e0a07 */
[----:B------:R-:W-:Y:S01]  /*178d0*/  IMAD R8, R13, UR5, R6 ;  /* 0x000000050d087c24 */ /* 0x000fe2000f8e0206 */
[----:B------:R-:W-:Y:S01]  /*178e0*/  ULDC.64 UR4, c[0x0][0xb88] ;  /* 0x0002e20000047ab9 */ /* 0x000fe20000000a00 */
[----:B------:R-:W-:Y:S01]  /*178f0*/  IMAD R9, R20, R9, R11 ;  /* 0x0000000914097224 */ /* 0x000fe200078e020b */
[----:B------:R-:W-:-:S04]  /*17900*/  SHF.R.S32.HI R11, RZ, 0x1f, R7 ;  /* 0x0000001fff0b7819 */ /* 0x000fc80000011407 */
        /* <DEDUP_REMOVED lines=11> */
.L_x_2768:
[----:B------:R-:W-:Y:S05]  /*179c0*/  BSYNC B1 ;  /* 0x0000000000017941 */ /* 0x000fea0003800000 */
.L_x_2767:
[----:B------:R-:W-:Y:S01]  /*179d0*/  ISETP.NE.AND P0, PT, R21, 0x1, PT ;  /* 0x000000011500780c */ /* 0x000fe20003f05270 */
[----:B------:R-:W2:Y:S01]  /*179e0*/  LDC R23, c[0x0][0xac8] ;  /* 0x0002b200ff177b82 */ /* 0x000ea20000000800 */
[--C-:B------:R-:W-:Y:S01]  /*179f0*/  SHF.R.S32.HI R8, RZ, 0x1f, R24.reuse ;  /* 0x0000001fff087819 */ /* 0x100fe20000011418 */
[----:B------:R-:W-:Y:S01]  /*17a00*/  ULDC.64 UR4, c[0x0][0xaa0] ;  /* 0x0002a80000047ab9 */ /* 0x000fe20000000a00 */
[----:B------:R-:W-:Y:S01]  /*17a10*/  SHF.R.S32.HI R15, RZ, 0x1f, R24 ;  /* 0x0000001fff0f7819 */ /* 0x000fe20000011418 */
[----:B0--3--:R-:W-:Y:S01]  /*17a20*/  IMAD R6, R10, UR4, RZ ;  /* 0x000000040a067c24 */ /* 0x009fe2000f8e02ff */
[-C--:B------:R-:W-:Y:S01]  /*17a30*/  LEA.HI R8, R8, R24.reuse, RZ, 0x3 ;  /* 0x0000001808087211 */ /* 0x080fe200078f18ff */
[----:B------:R-:W-:Y:S01]  /*17a40*/  IMAD.WIDE.U32 R4, R3, UR4, RZ ;  /* 0x0000000403047c25 */ /* 0x000fe2000f8e00ff */
[----:B------:R-:W-:Y:S01]  /*17a50*/  LEA.HI R15, R15, R24, RZ, 0x3 ;  /* 0x000000180f0f7211 */ /* 0x000fe200078f18ff */
[----:B------:R-:W-:Y:S01]  /*17a60*/  BSSY B1, `(.L_x_2769) ;  /* 0x000007e000017945 */ /* 0x000fe20003800000 */
[----:B------:R-:W-:Y:S01]  /*17a70*/  LOP3.LUT R8, R8, 0xfffffff8, RZ, 0xc0, !PT ;  /* 0xfffffff808087812 */ /* 0x000fe200078ec0ff */
[----:B------:R-:W-:Y:S01]  /*17a80*/  IMAD R3, R3, UR5, R6 ;  /* 0x0000000503037c24 */ /* 0x000fe2000f8e0206 */
[----:B------:R-:W-:Y:S01]  /*17a90*/  ULDC.64 UR4, c[0x0][0xae8] ;  /* 0x0002ba0000047ab9 */ /* 0x000fe20000000a00 */
[----:B------:R-:W0:Y:S01]  /*17aa0*/  @P0 LDC R7, c[0x0][0xbec] ;  /* 0x0002fb00ff070b82 */ /* 0x000e220000000800 */
[----:B------:R-:W-:Y:S01]  /*17ab0*/  SHF.R.S32.HI R15, RZ, 0x3, R15 ;  /* 0x00000003ff0f7819 */ /* 0x000fe2000001140f */
[----:B------:R-:W-:Y:S01]  /*17ac0*/  IMAD.IADD R5, R5, 0x1, R3 ;  /* 0x0000000105057824 */ /* 0x000fe200078e0203 */
[----:B------:R-:W-:Y:S01]  /*17ad0*/  IADD3 R36, R204, 0x100, RZ ;  /* 0x00000100cc247810 */ /* 0x000fe20007ffe0ff */
[----:B------:R-:W-:-:S02]  /*17ae0*/  IMAD R3, R12, UR4, RZ ;  /* 0x000000040c037c24 */ /* 0x000fc4000f8e02ff */
[----:B------:R-:W-:Y:S02]  /*17af0*/  IMAD.IADD R8, R24, 0x1, -R8 ;  /* 0x0000000118087824 */ /* 0x000fe400078e0a08 */
[----:B------:R-:W3:Y:S01]  /*17b00*/  @P0 LDC R9, c[0x0][0xbf0] ;  /* 0x0002fc00ff090b82 */ /* 0x000ee20000000800 */
[----:B------:R-:W-:Y:S02]  /*17b10*/  VIADD R42, R204, 0x40 ;  /* 0x00000040cc2a7836 */ /* 0x000fe40000000000 */
[----:B------:R-:W-:Y:S01]  /*17b20*/  IMAD R3, R28, UR5, R3 ;  /* 0x000000051c037c24 */ /* 0x000fe2000f8e0203 */
[----:B------:R-:W-:Y:S01]  /*17b30*/  LEA R6, R8, R15, 0x5 ;  /* 0x0000000f08067211 */ /* 0x000fe200078e28ff */
[----:B------:R-:W-:Y:S01]  /*17b40*/  IMAD.WIDE.U32 R4, R28, UR4, R4 ;  /* 0x000000041c047c25 */ /* 0x000fe2000f8e0004 */
[-C--:B--2---:R-:W-:Y:S01]  /*17b50*/  ISETP.GE.AND P1, PT, R42, R23.reuse, PT ;  /* 0x000000172a00720c */ /* 0x084fe20003f26270 */
[----:B------:R-:W-:Y:S01]  /*17b60*/  ULDC.64 UR4, c[0x0][0xaf0] ;  /* 0x0002bc0000047ab9 */ /* 0x000fe20000000a00 */
[----:B------:R-:W-:Y:S01]  /*17b70*/  ISETP.GE.AND P2, PT, R204, R23, PT ;  /* 0x00000017cc00720c */ /* 0x000fe20003f46270 */
[----:B------:R-:W-:Y:S01]  /*17b80*/  IMAD.IADD R5, R5, 0x1, R3 ;  /* 0x0000000105057824 */ /* 0x000fe200078e0203 */
[----:B------:R-:W-:Y:S01]  /*17b90*/  SEL R10, RZ, 0xffffffff, P1 ;  /* 0xffffffffff0a7807 */ /* 0x000fe20000800000 */
[----:B------:R-:W-:-:S02]  /*17ba0*/  IMAD R3, R14, UR4, RZ ;  /* 0x000000040e037c24 */ /* 0x000fc4000f8e02ff */
[----:B------:R-:W-:Y:S02]  /*17bb0*/  IMAD.IADD R8, R195, 0x1, R6 ;  /* 0x00000001c3087824 */ /* 0x000fe400078e0206 */
[----:B------:R-:W-:Y:S02]  /*17bc0*/  VIADD R40, R204, 0x80 ;  /* 0x00000080cc287836 */ /* 0x000fe40000000000 */
[C---:B------:R-:W-:Y:S02]  /*17bd0*/  IMAD R3, R13.reuse, UR5, R3 ;  /* 0x000000050d037c24 */ /* 0x040fe4000f8e0203 */
[----:B------:R-:W-:Y:S01]  /*17be0*/  IMAD.WIDE.U32 R4, R13, UR4, R4 ;  /* 0x000000040d047c25 */ /* 0x000fe2000f8e0004 */
[----:B------:R-:W-:-:S03]  /*17bf0*/  ULDC.64 UR4, c[0x0][0xae0] ;  /* 0x0002b80000047ab9 */ /* 0x000fc60000000a00 */
[----:B0-----:R-:W-:Y:S01]  /*17c00*/  @P0 IMAD.HI.U32 R6, R8, R7, RZ ;  /* 0x0000000708060227 */ /* 0x001fe200078e00ff */
[----:B------:R-:W-:Y:S02]  /*17c10*/  SEL R7, RZ, 0x1, P2 ;  /* 0x00000001ff077807 */ /* 0x000fe40001000000 */
[----:B------:R-:W-:Y:S01]  /*17c20*/  ISETP.GE.AND P2, PT, R40, R23, PT ;  /* 0x000000172800720c */ /* 0x000fe20003f46270 */
[----:B------:R-:W-:Y:S02]  /*17c30*/  IMAD.SHL.U32 R10, R10, 0x2, RZ ;  /* 0x000000020a0a7824 */ /* 0x000fe400078e00ff */
[----:B------:R-:W-:Y:S02]  /*17c40*/  VIADD R38, R204, 0xc0 ;  /* 0x000000c0cc267836 */ /* 0x000fe40000000000 */
[----:B------:R-:W-:Y:S02]  /*17c50*/  IMAD.IADD R5, R5, 0x1, R3 ;  /* 0x0000000105057824 */ /* 0x000fe400078e0203 */
[----:B------:R-:W-:Y:S01]  /*17c60*/  IMAD.MOV.U32 R3, RZ, RZ, R8 ;  /* 0x000000ffff037224 */ /* 0x000fe200078e0008 */
[----:B---3--:R-:W-:Y:S01]  /*17c70*/  @P0 SHF.R.U32.HI R3, RZ, R9, R6 ;  /* 0x00000009ff030219 */ /* 0x008fe20000011606 */
[----:B------:R-:W-:Y:S01]  /*17c80*/  IMAD R29, R0, R21, RZ ;  /* 0x00000015001d7224 */ /* 0x000fe200078e02ff */
[----:B------:R-:W-:Y:S01]  /*17c90*/  LOP3.LUT R9, R10, 0x2, R7, 0xe2, !PT ;  /* 0x000000020a097812 */ /* 0x000fe200078ee207 */
[----:B------:R-:W-:Y:S01]  /*17ca0*/  VIADD R34, R204, 0x140 ;  /* 0x00000140cc227836 */ /* 0x000fe20000000000 */
        /* <DEDUP_REMOVED lines=20> */
[----:B------:R-:W-:-:S02]  /*17df0*/  IMAD.IADD R5, R5, 0x1, R9 ;  /* 0x0000000105057824 */ /* 0x000fc400078e0209 */
[----:B------:R-:W-:Y:S01]  /*17e00*/  IMAD R0, R0, UR4, RZ ;  /* 0x0000000400007c24 */ /* 0x000fe2000f8e02ff */
[----:B------:R-:W-:Y:S01]  /*17e10*/  SEL R8, RZ, 0xffffffff, P0 ;  /* 0xffffffffff087807 */ /* 0x000fe20000000000 */
[----:B------:R-:W-:Y:S01]  /*17e20*/  IMAD.IADD R28, R15, 0x1, R195 ;  /* 0x000000010f1c7824 */ /* 0x000fe200078e02c3 */
[----:B------:R-:W-:Y:S01]  /*17e30*/  ISETP.GE.AND P0, PT, R32, R23, PT ;  /* 0x000000172000720c */ /* 0x000fe20003f06270 */
[----:B------:R-:W-:Y:S01]  /*17e40*/  IMAD.WIDE.U32 R4, R7, UR4, R4 ;  /* 0x0000000407047c25 */ /* 0x000fe2000f8e0004 */
[----:B------:R-:W-:-:S03]  /*17e50*/  LOP3.LUT R6, R6, 0x10, R3, 0xe2, !PT ;  /* 0x0000001006067812 */ /* 0x000fc600078ee203 */
[----:B------:R-:W-:Y:S01]  /*17e60*/  IMAD R3, R7, UR5, R0 ;  /* 0x0000000507037c24 */ /* 0x000fe2000f8e0200 */
[----:B------:R-:W-:Y:S01]  /*17e70*/  SEL R7, RZ, 0x40, P0 ;  /* 0x00000040ff077807 */ /* 0x000fe20000000000 */
[----:B------:R-:W-:Y:S01]  /*17e80*/  IMAD.SHL.U32 R9, R8, 0x20, RZ ;  /* 0x0000002008097824 */ /* 0x000fe200078e00ff */
[----:B------:R-:W-:Y:S01]  /*17e90*/  ISETP.GE.AND P0, PT, R28, R29, PT ;  /* 0x0000001d1c00720c */ /* 0x000fe20003f06270 */
[----:B------:R-:W-:Y:S01]  /*17ea0*/  ULDC.64 UR4, c[0x0][0xa80] ;  /* 0x0002a00000047ab9 */ /* 0x000fe20000000a00 */
[C---:B------:R-:W-:Y:S01]  /*17eb0*/  VIADD R30, R204.reuse, 0x1c0 ;  /* 0x000001c0cc1e7836 */ /* 0x040fe20000000000 */
        /* <DEDUP_REMOVED lines=13> */
[----:B------:R-:W-:Y:S01]  /*17f90*/  VIADD R43, R204, 0x40 ;  /* 0x00000040cc2b7836 */ /* 0x000fe20000000000 */
[----:B------:R0:W2:Y:S01]  /*17fa0*/  SHFL.IDX PT, R6, R20, RZ, 0x181f ;  /* 0x00181fff14067589 */ /* 0x0000a200000e0000 */
[----:B------:R-:W-:-:S02]  /*17fb0*/  SHF.R.S32.HI R31, RZ, 0x1f, R31 ;  /* 0x0000001fff1f7819 */ /* 0x000fc4000001141f */
[----:B------:R-:W-:Y:S01]  /*17fc0*/  LOP3.LUT R24, R21, R0, RZ, 0xfc, !PT ;  /* 0x0000000015187212 */ /* 0x000fe200078efcff */
        /* <DEDUP_REMOVED lines=12> */
[-C--:B--2---:R-:W-:Y:S02]  /*18090*/  @!P2 LEA R8, P0, R42, R6.reuse, 0x1 ;  /* 0x000000062a08a211 */ /* 0x084fe400078008ff */
        /* <DEDUP_REMOVED lines=26> */
.L_x_2770:
[----:B------:R-:W-:Y:S05]  /*18240*/  BSYNC B1 ;  /* 0x0000000000017941 */ /* 0x000fea0003800000 */
.L_x_2769:
        /* <DEDUP_REMOVED lines=36> */
.L_x_2765:
[----:B------:R-:W-:Y:S05]  /*18490*/  BSYNC B0 ;  /* 0x0000000000007941 */ /* 0x000fea0003800000 */
.L_x_2759:
[----:B------:R-:W-:Y:S02]  /*184a0*/  ULDC UR4, c[0x0][0xc3c] ;  /* 0x00030f0000047ab9 */ /* 0x000fe40000000800 */
[----:B------:R-:W-:-:S13]  /*184b0*/  ISETP.GE.AND P0, PT, R27, UR4, PT ;  /* 0x000000041b007c0c */ /* 0x000fda000bf06270 */
[----:B------:R-:W-:Y:S05]  /*184c0*/  @!P0 BRA `(.L_x_2771) ;  /* 0xfffffe90002c8947 */ /* 0x000fea000383ffff */
[----:B------:R-:W-:Y:S05]  /*184d0*/  BRA `(.L_x_2552) ;  /* 0x0000007c00007947 */ /* 0x000fea0003800000 */
.L_x_2550:
[----:B------:R-:W-:-:S08]  /*184e0*/  NOP ;  /* 0x0000000000007918 */ /* 0x000fd00000000000 */
[----:B------:R-:W0:-:S00]  /*184f0*/  USETMAXREG.DEALLOC.CTAPOOL 0x28 ;  /* 0x00000028000079c8 */ /* 0x000e0000080e0500 */
[----:B0-----:R-:W-:Y:S02]  /*18500*/  LOP3.LUT R2, R2, 0x3, RZ, 0xc0, !PT ;  /* 0x0000000302027812 */ /* 0x001fe400078ec0ff */
[----:B------:R-:W-:Y:S02]  /*18510*/  LOP3.LUT R22, R22, 0xffffefff, RZ, 0xc0, !PT ;  /* 0xffffefff16167812 */ /* 0x000fe400078ec0ff */
[----:B------:R-:W-:Y:S02]  /*18520*/  MOV R4, RZ ;  /* 0x000000ff00047202 */ /* 0x000fe40000000f00 */
        /* <DEDUP_REMOVED lines=11> */
.L_x_2772:
        /* <DEDUP_REMOVED lines=41> */
.L_x_2778:
[----:B------:R-:W-:Y:S01]  /*18870*/  UIADD3 UR4, UR4, 0x1f, URZ ;  /* 0x0000001f04047890 */ /* 0x000fe2000fffe03f */
[----:B------:R-:W-:-:S05]  /*18880*/  MOV R19, UR7 ;  /* 0x0000000700137c02 */ /* 0x000fca0008000f00 */
        /* <DEDUP_REMOVED lines=10> */
.L_x_2777:
[----:B------:R-:W-:Y:S05]  /*18930*/  BSYNC B0 ;  /* 0x0000000000007941 */ /* 0x000fea0003800000 */
.L_x_2776:
        /* <DEDUP_REMOVED lines=20> */
.L_x_2774:
[----:B------:R-:W-:-:S05]  /*18a80*/  IADD3 R13, -R3, R6, RZ ;  /* 0x00000006030d7210 */ /* 0x000fca0007ffe1ff */
        /* <DEDUP_REMOVED lines=17> */
[----:B------:R-:W-:-:S05]  /*18ba0*/  VIADD R9, R15, 0xffffffff ;  /* 0xffffffff0f097836 */ /* 0x000fca0000000000 */
[----:B------:R2:W3:Y:S02]  /*18bb0*/  SHFL.IDX PT, R16, R8, R9, 0x1f ;  /* 0x00001f0908107589 */ /* 0x0004e400000e0000 */
.L_x_2779:
[----:B---3--:R-:W-:Y:S01]  /*18bc0*/  IMAD R16, R16, UR5, R13 ;  /* 0x0000000510107c24 */ /* 0x008fe2000f8e020d */
[----:B------:R-:W-:Y:S01]  /*18bd0*/  IABS R2, R6 ;  /* 0x0000000600027213 */ /* 0x000fe20000000000 */
[----:B01----:R-:W-:-:S03]  /*18be0*/  IMAD.MOV R11, RZ, RZ, -R3 ;  /* 0x000000ffff0b7224 */ /* 0x003fc600078e0a03 */
[----:B--2---:R-:W-:Y:S01]  /*18bf0*/  IADD3 R9, -R16, UR6, RZ ;  /* 0x0000000610097c10 */ /* 0x004fe2000fffe1ff */
        /* <DEDUP_REMOVED lines=19> */
[----:B------:R-:W-:Y:S02]  /*18d30*/  IMAD R13, R7, R2, RZ ;  /* 0x00000002070d7224 */ /* 0x000fe400078e02ff */
[----:B------:R-:W-:Y:S02]  /*18d40*/  IMAD.MOV R2, RZ, RZ, -R2 ;  /* 0x000000ffff027224 */ /* 0x000fe400078e0a02 */
[----:B------:R-:W-:Y:S02]  /*18d50*/  IMAD.MOV R8, RZ, RZ, -R13 ;  /* 0x000000ffff087224 */ /* 0x000fe400078e0a0d */
[----:B------:R-:W-:Y:S01]  /*18d60*/  IMAD R6, R6, R2, R9 ;  /* 0x0000000206067224 */ /* 0x000fe200078e0209 */
[----:B------:R-:W-:Y:S02]  /*18d70*/  MOV R2, RZ ;  /* 0x000000ff00027202 */ /* 0x000fe40000000f00 */
[----:B------:R-:W-:Y:S02]  /*18d80*/  VIADDMNMX R15, R8, UR5, R7, PT ;  /* 0x00000005080f7c46 */ /* 0x000fe4000b800107 */
[----:B------:R-:W-:-:S02]  /*18d90*/  IABS R11, R6 ;  /* 0x00000006000b7213 */ /* 0x000fc40000000000 */
[----:B------:R-:W-:Y:S01]  /*18da0*/  IABS R8, R15 ;  /* 0x0000000f00087213 */ /* 0x000fe20000000000 */
[----:B------:R-:W-:-:S03]  /*18db0*/  IMAD.MOV R18, RZ, RZ, -R15 ;  /* 0x000000ffff127224 */ /* 0x000fc600078e0a0f */
[----:B------:R-:W0:Y:S08]  /*18dc0*/  I2F.RP R7, R8 ;  /* 0x0000000800077306 */ /* 0x000e300000209400 */
[----:B0-----:R-:W0:Y:S02]  /*18dd0*/  MUFU.RCP R7, R7 ;  /* 0x0000000700077308 */ /* 0x001e240000001000 */
[----:B0-----:R-:W-:-:S06]  /*18de0*/  VIADD R3, R7, 0xffffffe ;  /* 0x0ffffffe07037836 */ /* 0x001fcc0000000000 */
[----:B------:R-:W0:Y:S02]  /*18df0*/  F2I.FTZ.U32.TRUNC.NTZ R3, R3 ;  /* 0x0000000300037305 */ /* 0x000e24000021f000 */
[----:B0-----:R-:W-:-:S04]  /*18e00*/  IMAD.MOV R10, RZ, RZ, -R3 ;  /* 0x000000ffff0a7224 */ /* 0x001fc800078e0a03 */
[----:B------:R-:W-:Y:S01]  /*18e10*/  IMAD.MOV.U32 R9, RZ, RZ, R10 ;  /* 0x000000ffff097224 */ /* 0x000fe200078e000a */
[----:B------:R-:W-:-:S03]  /*18e20*/  IABS R10, R15 ;  /* 0x0000000f000a7213 */ /* 0x000fc60000000000 */
[----:B------:R-:W-:-:S04]  /*18e30*/  IMAD R9, R9, R8, RZ ;  /* 0x0000000809097224 */ /* 0x000fc800078e02ff */
[----:B------:R-:W-:-:S04]  /*18e40*/  IMAD.HI.U32 R2, R3, R9, R2 ;  /* 0x0000000903027227 */ /* 0x000fc800078e0002 */
[----:B------:R-:W-:Y:S02]  /*18e50*/  IMAD.MOV R3, RZ, RZ, -R10 ;  /* 0x000000ffff037224 */ /* 0x000fe400078e0a0a */
        /* <DEDUP_REMOVED lines=17> */
.L_x_2775:
[----:B------:R-:W-:Y:S01]  /*18f70*/  MOV R17, RZ ;  /* 0x000000ff00117202 */ /* 0x000fe20000000f00 */
[----:B------:R-:W-:Y:S02]  /*18f80*/  IMAD.U32 R16, RZ, RZ, UR6 ;  /* 0x00000006ff107e24 */ /* 0x000fe4000f8e00ff */
[----:B------:R-:W-:-:S07]  /*18f90*/  IMAD.MOV.U32 R18, RZ, RZ, RZ ;  /* 0x000000ffff127224 */ /* 0x000fce00078e00ff */
.L_x_2780:
[----:B------:R-:W-:-:S13]  /*18fa0*/  ISETP.NE.AND P0, PT, R5, RZ, PT ;  /* 0x000000ff0500720c */ /* 0x000fda0003f05270 */
[----:B------:R-:W0:Y:S01]  /*18fb0*/  @!P0 S2R R3, SR_CgaCtaId ;  /* 0x0000000000038919 */ /* 0x000e220000008800 */
[----:B------:R-:W-:-:S04]  /*18fc0*/  @!P0 MOV R2, 0x400 ;  /* 0x0000040000028802 */ /* 0x000fc80000000f00 */
[----:B0-----:R-:W-:-:S05]  /*18fd0*/  @!P0 LEA R2, R3, R2, 0x18 ;  /* 0x0000000203028211 */ /* 0x001fca00078ec0ff */
[----:B------:R0:W-:Y:S01]  /*18fe0*/  @!P0 STS.128 [R2+0x28cd0], R16 ;  /* 0x028cd01002008388 */ /* 0x0001e20000000c00 */
[----:B------:R-:W-:Y:S06]  /*18ff0*/  BAR.ARV 0x5, 0x180 ;  /* 0x0146000000007b1d */ /* 0x000fec0000002000 */
.L_x_2773:
        /* <DEDUP_REMOVED lines=8> */
[----:B------:R-:W-:Y:S01]  /*19080*/  LOP3.LUT R4, R0, 0x7f, RZ, 0xc0, !PT ;  /* 0x0000007f00047812 */ /* 0x000fe200078ec0ff */
[----:B------:R-:W-:Y:S01]  /*19090*/  UMOV UR4, 0x400 ;  /* 0x0000040000047882 */ /* 0x000fe20000000000 */
[----:B------:R0:W-:Y:S01]  /*190a0*/  STL [R1+0x1c], RZ ;  /* 0x00001cff01007387 */ /* 0x0001e20000100800 */
[----:B------:R-:W-:Y:S01]  /*190b0*/  BSSY B8, `(.L_x_2781) ;  /* 0x00006cb000087945 */ /* 0x000fe20003800000 */
[----:B------:R-:W-:Y:S01]  /*190c0*/  LOP3.LUT R3, R2, 0x1f8, RZ, 0xc0, !PT ;  /* 0x000001f802037812 */ /* 0x000fe200078ec0ff */
[----:B------:R-:W-:Y:S01]  /*190d0*/  IMAD.SHL.U32 R36, R4, 0x8, RZ ;  /* 0x0000000804247824 */ /* 0x000fe200078e00ff */
[----:B------:R-:W-:Y:S01]  /*190e0*/  LOP3.LUT R2, R2, 0x38, RZ, 0xc0, !PT ;  /* 0x0000003802027812 */ /* 0x000fe200078ec0ff */
[----:B------:R-:W-:Y:S01]  /*190f0*/  IMAD.MOV.U32 R28, RZ, RZ, 0x1 ;  /* 0x00000001ff1c7424 */ /* 0x000fe200078e00ff */
[----:B------:R-:W-:Y:S01]  /*19100*/  LOP3.LUT R3, R3, 0x38, R0, 0x78, !PT ;  /* 0x0000003803037812 */ /* 0x000fe200078e7800 */
[----:B------:R-:W-:Y:S01]  /*19110*/  IMAD.SHL.U32 R0, R0, 0x10, RZ ;  /* 0x0000001000007824 */ /* 0x000fe200078e00ff */
[----:B------:R-:W-:-:S02]  /*19120*/  CS2R R24, SRZ ;  /* 0x0000000000187805 */ /* 0x000fc4000001ff00 */
[----:B------:R-:W-:Y:S01]  /*19130*/  MOV R26, 0x1 ;  /* 0x00000001001a7802 */ /* 0x000fe20000000f00 */
[----:B------:R-:W-:Y:S01]  /*19140*/  ULDC.64 UR42, c[0x0][0x198] ;  /* 0x00006600002a7ab9 */ /* 0x000fe20000000a00 */
[----:B------:R-:W-:Y:S01]  /*19150*/  LOP3.LUT R36, R3, 0x200, R36, 0xf8, !PT ;  /* 0x0000020003247812 */ /* 0x000fe200078ef824 */
[----:B------:R-:W-:Y:S01]  /*19160*/  ULOP3.LUT UR38, UR36, 0x2, URZ, 0xfc, !UPT ;  /* 0x0000000224267892 */ /* 0x000fe2000f8efc3f */
[----:B------:R-:W-:Y:S01]  /*19170*/  SHF.R.U32.HI R3, RZ, 0x3, R4 ;  /* 0x00000003ff037819 */ /* 0x000fe20000011604 */
[----:B------:R-:W-:Y:S01]  /*19180*/  ULDC UR37, c[0x0][0xc] ;  /* 0x0000030000257ab9 */ /* 0x000fe20000000800 */
[C---:B------:R-:W-:Y:S02]  /*19190*/  LOP3.LUT R4, R2.reuse, 0x80, RZ, 0xfc, !PT ;  /* 0x0000008002047812 */ /* 0x040fe400078efcff */
[----:B------:R-:W-:Y:S02]  /*191a0*/  LOP3.LUT R0, R3, 0x70, R0, 0xf8, !PT ;  /* 0x0000007003007812 */ /* 0x000fe400078ef800 */
[C---:B------:R-:W-:Y:S01]  /*191b0*/  LOP3.LUT R0, R2.reuse, 0xc0, RZ, 0xfc, !PT ;  /* 0x000000c002007812 */ /* 0x040fe200078efcff */
[----:B-1----:R-:W-:Y:S01]  /*191c0*/  ULEA UR4, UR5, UR4, 0x18 ;  /* 0x0000000405047291 */ /* 0x002fe2000f8ec03f */
[----:B------:R-:W-:-:S02]  /*191d0*/  LOP3.LUT R0, R2, 0x140, RZ, 0xfc, !PT ;  /* 0x0000014002007812 */ /* 0x000fc400078efcff */
[C---:B------:R-:W-:Y:S02]  /*191e0*/  LOP3.LUT R3, R2.reuse, 0x40, RZ, 0xfc, !PT ;  /* 0x0000004002037812 */ /* 0x040fe400078efcff */
[C---:B------:R-:W-:Y:S01]  /*191f0*/  LOP3.LUT R3, R2.reuse, 0x100, RZ, 0xfc, !PT ;  /* 0x0000010002037812 */ /* 0x040fe200078efcff */
[----:B------:R-:W-:Y:S01]  /*19200*/  IMAD.U32 R23, RZ, RZ, UR4 ;  /* 0x00000004ff177e24 */ /* 0x000fe2000f8e00ff */
[C---:B------:R-:W-:Y:S02]  /*19210*/  LOP3.LUT R3, R2.reuse, 0x180, RZ, 0xfc, !PT ;  /* 0x0000018002037812 */ /* 0x040fe400078efcff */
[----:B------:R-:W-:Y:S01]  /*19220*/  LOP3.LUT R2, R2, 0x1c0, RZ, 0xfc, !PT ;  /* 0x000001c002027812 */ /* 0x000fe200078efcff */
[----:B------:R-:W-:-:S05]  /*19230*/  IMAD R0, R36, 0x2, R23 ;  /* 0x0000000224007824 */ /* 0x000fca00078e0217 */
[----:B------:R0:W-:Y:S02]  /*19240*/  STL [R1+0x34], R0 ;  /* 0x0000340001007387 */ /* 0x0001e40000100800 */
.L_x_2904:
[----:B------:R-:W-:Y:S05]  /*19250*/  YIELD ;  /* 0x0000000000007946 */ /* 0x000fea0003800000 */
[----:B------:R-:W-:Y:S01]  /*19260*/  ULDC.64 UR4, c[0x0][0xa28] ;  /* 0x00028a0000047ab9 */ /* 0x000fe20000000a00 */
[----:B------:R-:W-:Y:S01]  /*19270*/  IMAD.MOV.U32 R33, RZ, RZ, RZ ;  /* 0x000000ffff217224 */ /* 0x000fe200078e00ff */
[----:B------:R-:W-:Y:S01]  /*19280*/  ISETP.NE.U32.AND P0, PT, RZ, UR4, PT ;  /* 0x00000004ff007c0c */ /* 0x000fe2000bf05070 */
[----:B-1----:R-:W1:Y:S01]  /*19290*/  LDC.64 R4, c[0x0][0xa00] ;  /* 0x00028000ff047b82 */ /* 0x002e620000000a00 */
[----:B------:R-:W-:Y:S02]  /*192a0*/  ULDC.64 UR6, c[0x0][0xa10] ;  /* 0x0002840000067ab9 */ /* 0x000fe40000000a00 */
[----:B------:R-:W-:Y:S01]  /*192b0*/  ISETP.NE.AND.EX P0, PT, RZ, UR5, PT, P0 ;  /* 0x00000005ff007c0c */ /* 0x000fe2000bf05300 */
[----:B------:R-:W-:-:S12]  /*192c0*/  ULDC.64 UR4, c[0x0][0xa18] ;  /* 0x0002860000047ab9 */ /* 0x000fd80000000a00 */
[----:B--2---:R-:W2:Y:S02]  /*192d0*/  @P0 LDC.64 R2, c[0x0][0xa28] ;  /* 0x00028a00ff020b82 */ /* 0x004ea40000000a00 */
[----:B--2---:R-:W-:-:S05]  /*192e0*/  @P0 IMAD.WIDE R2, R19, 0x4, R2 ;  /* 0x0000000413020825 */ /* 0x004fca00078e0202 */
[----:B------:R2:W5:Y:S01]  /*192f0*/  @P0 LDG.E R33, desc[UR40][R2.64] ;  /* 0x0000002802210981 */ /* 0x000562000c1e1900 */
[----:B------:R-:W-:Y:S01]  /*19300*/  ISETP.NE.U32.AND P0, PT, RZ, UR4, PT ;  /* 0x00000004ff007c0c */ /* 0x000fe2000bf05070 */
[----:B------:R-:W-:Y:S01]  /*19310*/  IMAD.MOV.U32 R31, RZ, RZ, RZ ;  /* 0x000000ffff1f7224 */ /* 0x000fe200078e00ff */
[----:B------:R-:W-:Y:S01]  /*19320*/  ISETP.NE.U32.AND P1, PT, RZ, UR6, PT ;  /* 0x00000006ff007c0c */ /* 0x000fe2000bf25070 */
[----:B0-----:R-:W-:Y:S01]  /*19330*/  IMAD.MOV.U32 R0, RZ, RZ, RZ ;  /* 0x000000ffff007224 */ /* 0x001fe200078e00ff */
[----:B------:R-:W-:Y:S01]  /*19340*/  ISETP.NE.AND.EX P2, PT, RZ, UR5, PT, P0 ;  /* 0x00000005ff007c0c */ /* 0x000fe2000bf45300 */
[----:B------:R-:W-:Y:S01]  /*19350*/  ULDC.64 UR4, c[0x0][0xa00] ;  /* 0x0002800000047ab9 */ /* 0x000fe20000000a00 */
[----:B------:R-:W-:Y:S01]  /*19360*/  ISETP.NE.AND.EX P1, PT, RZ, UR7, PT, P1 ;  /* 0x00000007ff007c0c */ /* 0x000fe2000bf25310 */
[----:B-1----:R-:W-:Y:S01]  /*19370*/  IMAD.WIDE R4, R19, 0x4, R4 ;  /* 0x0000000413047825 */ /* 0x002fe200078e0204 */
[----:B------:R-:W-:Y:S01]  /*19380*/  ISETP.NE.U32.AND P0, PT, RZ, UR4, PT ;  /* 0x00000004ff007c0c */ /* 0x000fe2000bf05070 */
[----:B--2---:R-:W0:Y:S08]  /*19390*/  LDC.64 R2, c[0x0][0xa10] ;  /* 0x00028400ff027b82 */ /* 0x004e300000000a00 */
[----:B---3--:R-:W1:Y:S01]  /*193a0*/  @P2 LDC.64 R6, c[0x0][0xa18] ;  /* 0x00028600ff062b82 */ /* 0x008e620000000a00 */
[----:B------:R-:W-:Y:S01]  /*193b0*/  ULDC UR4, c[0x0][0x288] ;  /* 0x0000a20000047ab9 */ /* 0x000fe20000000800 */
[----:B------:R-:W-:Y:S01]  /*193c0*/  ISETP.NE.AND.EX P0, PT, RZ, UR5, PT, P0 ;  /* 0x00000005ff007c0c */ /* 0x000fe2000bf05300 */
[----:B------:R-:W-:Y:S01]  /*193d0*/  IMAD.U32 R8, RZ, RZ, UR4 ;  /* 0x00000004ff087e24 */ /* 0x000fe2000f8e00ff */
[----:B------:R-:W-:-:S11]  /*193e0*/  ULDC.64 UR4, c[0x0][0x418] ;  /* 0x0001060000047ab9 */ /* 0x000fd60000000a00 */
[----:B------:R-:W5:Y:S01]  /*193f0*/  @P0 LDG.E R31, desc[UR40][R4.64] ;  /* 0x00000028041f0981 */ /* 0x000f62000c1e1900 */
[----:B0-----:R-:W-:-:S05]  /*19400*/  IMAD.WIDE R2, R19, 0x4, R2 ;  /* 0x0000000413027825 */ /* 0x001fca00078e0202 */
[----:B------:R-:W5:Y:S01]  /*19410*/  @P1 LDG.E R0, desc[UR40][R2.64] ;  /* 0x0000002802001981 */ /* 0x000f62000c1e1900 */
[----:B-1----:R-:W-:-:S05]  /*19420*/  @P2 IMAD.WIDE R6, R19, 0x4, R6 ;  /* 0x0000000413062825 */ /* 0x002fca00078e0206 */
        /* <DEDUP_REMOVED lines=8> */
[----:B0-----:R-:W-:Y:S01]  /*194b0*/  IMAD.U32 R7, RZ, RZ, UR5 ;  /* 0x00000005ff077e24 */ /* 0x001fe2000f8e00ff */
[----:B------:R-:W-:Y:S01]  /*194c0*/  MOV R10, UR4 ;  /* 0x00000004000a7c02 */ /* 0x000fe20008000f00 */
[----:B--2---:R0:W-:Y:S01]  /*194d0*/  STL [R1+0x4], R8 ;  /* 0x0000040801007387 */ /* 0x0041e20000100800 */
[----:B------:R-:W-:Y:S01]  /*194e0*/  IMAD.MOV.U32 R12, RZ, RZ, R8 ;  /* 0x000000ffff0c7224 */ /* 0x000fe200078e0008 */
[----:B----4-:R-:W-:Y:S06]  /*194f0*/  @P2 BRA `(.L_x_2782) ;  /* 0x0000000000142947 */ /* 0x010fec0003800000 */
[----:B------:R-:W-:Y:S05]  /*19500*/  @!P0 BRA `(.L_x_2782) ;  /* 0x0000000000108947 */ /* 0x000fea0003800000 */
[----:B------:R-:W2:Y:S04]  /*19510*/  LDG.E R9, desc[UR40][R4.64] ;  /* 0x0000002804097981 */ /* 0x000ea8000c1e1900 */
[----:B------:R-:W2:Y:S02]  /*19520*/  LDG.E R6, desc[UR40][R4.64+0x4] ;  /* 0x0000042804067981 */ /* 0x000ea4000c1e1900 */
[----:B--2---:R-:W-:-:S05]  /*19530*/  IMAD.IADD R12, R6, 0x1, -R9 ;  /* 0x00000001060c7824 */ /* 0x004fca00078e0a09 */
[----:B------:R1:W-:Y:S02]  /*19540*/  STL [R1+0x4], R12 ;  /* 0x0000040c01007387 */ /* 0x0003e40000100800 */
.L_x_2782:
[----:B------:R-:W-:Y:S02]  /*19550*/  ULDC.64 UR4, c[0x0][0xa20] ;  /* 0x0002880000047ab9 */ /* 0x000fe40000000a00 */
[----:B------:R-:W-:-:S04]  /*19560*/  ISETP.NE.U32.AND P0, PT, RZ, UR4, PT ;  /* 0x00000004ff007c0c */ /* 0x000fc8000bf05070 */
[----:B------:R-:W-:-:S13]  /*19570*/  ISETP.NE.AND.EX P0, PT, RZ, UR5, PT, P0 ;  /* 0x00000005ff007c0c */ /* 0x000fda000bf05300 */
[----:B------:R-:W-:Y:S05]  /*19580*/  @!P0 BRA `(.L_x_2783) ;  /* 0x0000000000108947 */ /* 0x000fea0003800000 */
[----:B------:R-:W2:Y:S02]  /*19590*/  LDC.64 R4, c[0x0][0xa20] ;  /* 0x00028800ff047b82 */ /* 0x000ea40000000a00 */
[----:B--2---:R-:W-:-:S05]  /*195a0*/  IMAD.WIDE R4, R19, 0x4, R4 ;  /* 0x0000000413047825 */ /* 0x004fca00078e0204 */
[----:B------:R2:W5:Y:S01]  /*195b0*/  LDG.E R10, desc[UR40][R4.64] ;  /* 0x00000028040a7981 */ /* 0x000562000c1e1900 */
[----:B------:R-:W-:Y:S05]  /*195c0*/  BRA `(.L_x_2784) ;  /* 0x0000000000247947 */ /* 0x000fea0003800000 */
.L_x_2783:
[----:B------:R-:W-:Y:S02]  /*195d0*/  ULDC.64 UR4, c[0x0][0xa08] ;  /* 0x0002820000047ab9 */ /* 0x000fe40000000a00 */
[----:B------:R-:W-:-:S04]  /*195e0*/  ISETP.NE.U32.AND P0, PT, RZ, UR4, PT ;  /* 0x00000004ff007c0c */ /* 0x000fc8000bf05070 */
[----:B------:R-:W-:-:S13]  /*195f0*/  ISETP.NE.AND.EX P0, PT, RZ, UR5, PT, P0 ;  /* 0x00000005ff007c0c */ /* 0x000fda000bf05300 */
[----:B------:R-:W-:Y:S05]  /*19600*/  @!P0 BRA `(.L_x_2784) ;  /* 0x0000000000148947 */ /* 0x000fea0003800000 */
[----:B------:R-:W2:Y:S02]  /*19610*/  LDC.64 R4, c[0x0][0xa08] ;  /* 0x00028200ff047b82 */ /* 0x000ea40000000a00 */
[----:B--2---:R-:W-:-:S05]  /*19620*/  IMAD.WIDE R4, R19, 0x4, R4 ;  /* 0x0000000413047825 */ /* 0x004fca00078e0204 */
[----:B------:R-:W2:Y:S04]  /*19630*/  LDG.E R10, desc[UR40][R4.64] ;  /* 0x00000028040a7981 */ /* 0x000ea8000c1e1900 */
[----:B------:R-:W2:Y:S02]  /*19640*/  LDG.E R9, desc[UR40][R4.64+0x4] ;  /* 0x0000042804097981 */ /* 0x000ea4000c1e1900 */
[----:B--2---:R-:W-:-:S07]  /*19650*/  IMAD.IADD R10, R9, 0x1, -R10 ;  /* 0x00000001090a7824 */ /* 0x004fce00078e0a0a */
.L_x_2784:
[----:B--2---:R-:W2:Y:S01]  /*19660*/  @P1 LDG.E R4, desc[UR40][R2.64] ;  /* 0x0000002802041981 */ /* 0x004ea2000c1e1900 */
[----:B------:R-:W3:Y:S03]  /*19670*/  LDC R5, c[0x0][0x448] ;  /* 0x00011200ff057b82 */ /* 0x000ee60000000800 */
[----:B------:R-:W2:Y:S01]  /*19680*/  @P1 LDG.E R9, desc[UR40][R2.64+0x4] ;  /* 0x0000042802091981 */ /* 0x000ea2000c1e1900 */
[----:B-----5:R-:W-:Y:S02]  /*19690*/  IMAD.IADD R10, R10, 0x1, -R33 ;  /* 0x000000010a0a7824 */ /* 0x020fe400078e0a21 */
[----:B------:R-:W-:-:S04]  /*196a0*/  IMAD.SHL.U32 R32, R17, 0x40, RZ ;  /* 0x0000004011207824 */ /* 0x000fc800078e00ff */
[----:B0-----:R-:W-:Y:S01]  /*196b0*/  VIADD R8, R32, 0x3f ;  /* 0x0000003f20087836 */ /* 0x001fe20000000000 */
[----:B---3--:R-:W-:-:S13]  /*196c0*/  ISETP.NE.AND P2, PT, R5, 0x1, PT ;  /* 0x000000010500780c */ /* 0x008fda0003f45270 */
[----:B------:R-:W0:Y:S08]  /*196d0*/  @P2 LDC R6, c[0x0][0x44c] ;  /* 0x00011300ff062b82 */ /* 0x000e300000000800 */
[----:B------:R-:W3:Y:S01]  /*196e0*/  @P2 LDC R5, c[0x0][0x450] ;  /* 0x00011400ff052b82 */ /* 0x000ee20000000800 */
[----:B0-----:R-:W-:-:S05]  /*196f0*/  @P2 IMAD.HI.U32 R6, R8, R6, RZ ;  /* 0x0000000608062227 */ /* 0x001fca00078e00ff */
[----:B---3--:R-:W-:Y:S01]  /*19700*/  @P2 SHF.R.U32.HI R8, RZ, R5, R6 ;  /* 0x00000005ff082219 */ /* 0x008fe20000011606 */
[----:B--2---:R-:W-:-:S04]  /*19710*/  @P1 IMAD.IADD R7, R9, 0x1, -R4 ;  /* 0x0000000109071824 */ /* 0x004fc800078e0a04 */
[----:B------:R-:W-:-:S04]  /*19720*/  IMAD.IADD R17, R10, 0x1, R7 ;  /* 0x000000010a117824 */ /* 0x000fc800078e0207 */
[C---:B------:R-:W-:Y:S01]  /*19730*/  VIADD R9, R17.reuse, 0x3f ;  /* 0x0000003f11097836 */ /* 0x040fe20000000000 */
[----:B------:R-:W-:-:S04]  /*19740*/  IADD3 R6, R17, 0x1, -R12 ;  /* 0x0000000111067810 */ /* 0x000fc80007ffe80c */
[----:B------:R-:W-:Y:S02]  /*19750*/  SHF.R.S32.HI R2, RZ, 0x1f, R9 ;  /* 0x0000001fff027819 */ /* 0x000fe40000011409 */
[----:B------:R-:W-:Y:S02]  /*19760*/  IADD3 R8, R6, R8, RZ ;  /* 0x0000000806087210 */ /* 0x000fe40007ffe0ff */
[----:B------:R-:W-:Y:S02]  /*19770*/  LEA.HI R9, R2, R9, RZ, 0x6 ;  /* 0x0000000902097211 */ /* 0x000fe400078f30ff */
[----:B------:R-:W0:Y:S02]  /*19780*/  LDC.64 R2, c[0x0][0x9e0] ;  /* 0x00027800ff027b82 */ /* 0x000e240000000a00 */
[----:B------:R-:W-:Y:S02]  /*19790*/  SHF.R.S32.HI R9, RZ, 0x6, R9 ;  /* 0x00000006ff097819 */ /* 0x000fe40000011409 */
[----:B0-----:R-:W-:Y:S01]  /*197a0*/  ISETP.GE.AND P3, PT, R3, 0x1, PT ;  /* 0x000000010300780c */ /* 0x001fe20003f66270 */
[----:B------:R-:W-:-:S12]  /*197b0*/  IMAD.IADD R2, R8, 0x1, R2 ;  /* 0x0000000108027824 */ /* 0x000fd800078e0202 */
[----:B------:R-:W-:Y:S05]  /*197c0*/  @!P3 BRA `(.L_x_2785) ;  /* 0x000000000048b947 */ /* 0x000fea0003800000 */
        /* <DEDUP_REMOVED lines=11> */
.L_x_2787:
[----:B------:R-:W-:-:S13]  /*19880*/  ISETP.NE.AND P0, PT, R3, 0x1, PT ;  /* 0x000000010300780c */ /* 0x000fda0003f05270 */
[----:B------:R-:W0:Y:S02]  /*19890*/  @P0 LDC.64 R4, c[0x0][0x9e8] ;  /* 0x00027a00ff040b82 */ /* 0x000e240000000a00 */
[----:B0-----:R-:W-:-:S05]  /*198a0*/  @P0 IMAD.HI.U32 R4, R11, R4, RZ ;  /* 0x000000040b040227 */ /* 0x001fca00078e00ff */
[----:B------:R-:W-:-:S07]  /*198b0*/  @P0 SHF.R.U32.HI R11, RZ, R5, R4 ;  /* 0x00000005ff0b0219 */ /* 0x000fce0000011604 */
.L_x_2788:
[----:B------:R-:W-:Y:S05]  /*198c0*/  BSYNC B0 ;  /* 0x0000000000007941 */ /* 0x000fea0003800000 */
.L_x_2786:
[----:B------:R-:W-:-:S05]  /*198d0*/  IMAD R11, R11, R3, R3 ;  /* 0x000000030b0b7224 */ /* 0x000fca00078e0203 */
[----:B------:R-:W-:-:S07]  /*198e0*/  VIMNMX R2, R2, R11, PT ;  /* 0x0000000b02027248 */ /* 0x000fce0003fe0100 */
.L_x_2785:
[----:B------:R-:W0:Y:S01]  /*198f0*/  @P2 LDC R8, c[0x0][0x44c] ;  /* 0x00011300ff082b82 */ /* 0x000e220000000800 */
[----:B------:R-:W-:Y:S01]  /*19900*/  IMAD.MOV.U32 R4, RZ, RZ, R32 ;  /* 0x000000ffff047224 */ /* 0x000fe200078e0020 */
[----:B------:R-:W-:-:S06]  /*19910*/  ULDC UR4, c[0x0][0x9dc] ;  /* 0x0002770000047ab9 */ /* 0x000fcc0000000800 */
[----:B------:R-:W2:Y:S01]  /*19920*/  @P2 LDC R5, c[0x0][0x450] ;  /* 0x00011400ff052b82 */ /* 0x000ea20000000800 */
[----:B0-----:R-:W-:-:S05]  /*19930*/  @P2 IMAD.HI.U32 R8, R32, R8, RZ ;  /* 0x0000000820082227 */ /* 0x001fca00078e00ff */
[----:B--2---:R-:W-:Y:S01]  /*19940*/  @P2 SHF.R.U32.HI R4, RZ, R5, R8 ;  /* 0x00000005ff042219 */ /* 0x004fe20000011608 */
[----:B------:R-:W-:-:S04]  /*19950*/  IMAD.IADD R8, R17, 0x1, -R12 ;  /* 0x0000000111087824 */ /* 0x000fc800078e0a0c */
[----:B-1----:R-:W-:-:S04]  /*19960*/  IMAD.IADD R12, R8, 0x1, R4 ;  /* 0x00000001080c7824 */ /* 0x002fc800078e0204 */
        /* <DEDUP_REMOVED lines=12> */
.L_x_2791:
[----:B------:R-:W-:-:S13]  /*19a30*/  ISETP.NE.AND P0, PT, R3, 0x1, PT ;  /* 0x000000010300780c */ /* 0x000fda0003f05270 */
[----:B------:R-:W0:Y:S02]  /*19a40*/  @P0 LDC.64 R4, c[0x0][0x9e8] ;  /* 0x00027a00ff040b82 */ /* 0x000e240000000a00 */
[----:B0-----:R-:W-:-:S05]  /*19a50*/  @P0 IMAD.HI.U32 R4, R12, R4, RZ ;  /* 0x000000040c040227 */ /* 0x001fca00078e00ff */
[----:B------:R-:W-:-:S07]  /*19a60*/  @P0 SHF.R.U32.HI R12, RZ, R5, R4 ;  /* 0x00000005ff0c0219 */ /* 0x000fce0000011604 */
.L_x_2792:
[----:B------:R-:W-:Y:S05]  /*19a70*/  BSYNC B0 ;  /* 0x0000000000007941 */ /* 0x000fea0003800000 */
.L_x_2790:
[----:B------:R-:W-:-:S05]  /*19a80*/  IMAD R3, R12, R3, RZ ;  /* 0x000000030c037224 */ /* 0x000fca00078e02ff */
[----:B------:R-:W-:-:S07]  /*19a90*/  VIMNMX R11, R11, R3, !PT ;  /* 0x000000030b0b7248 */ /* 0x000fce0007fe0100 */
.L_x_2789:
[----:B------:R-:W-:Y:S01]  /*19aa0*/  VIADD R2, R2, 0x3f ;  /* 0x0000003f02027836 */ /* 0x000fe20000000000 */
[----:B------:R-:W-:Y:S04]  /*19ab0*/  BSSY B0, `(.L_x_2793) ;  /* 0x00001af000007945 */ /* 0x000fe80003800000 */
[----:B------:R-:W-:-:S04]  /*19ac0*/  SHF.R.S32.HI R3, RZ, 0x1f, R2 ;  /* 0x0000001fff037819 */ /* 0x000fc80000011402 */
[----:B------:R-:W-:Y:S02]  /*19ad0*/  LEA.HI R3, R3, R2, RZ, 0x6 ;  /* 0x0000000203037211 */ /* 0x000fe400078f30ff */
[----:B------:R-:W-:Y:S02]  /*19ae0*/  SHF.R.S32.HI R2, RZ, 0x1f, R11 ;  /* 0x0000001fff027819 */ /* 0x000fe4000001140b */
[----:B------:R-:W-:Y:S02]  /*19af0*/  SHF.R.S32.HI R3, RZ, 0x6, R3 ;  /* 0x00000006ff037819 */ /* 0x000fe40000011403 */
[----:B------:R-:W-:Y:S02]  /*19b00*/  LEA.HI R2, R2, R11, RZ, 0x6 ;  /* 0x0000000b02027211 */ /* 0x000fe400078f30ff */
[----:B------:R-:W-:Y:S02]  /*19b10*/  VIMNMX R3, R9, R3, PT ;  /* 0x0000000309037248 */ /* 0x000fe40003fe0100 */
[----:B------:R-:W-:-:S04]  /*19b20*/  SHF.R.S32.HI R2, RZ, 0x6, R2 ;  /* 0x00000006ff027819 */ /* 0x000fc80000011402 */
[----:B------:R-:W-:-:S04]  /*19b30*/  VIMNMX R2, RZ, R2, !PT ;  /* 0x00000002ff027248 */ /* 0x000fc80007fe0100 */
[----:B------:R-:W-:Y:S01]  /*19b40*/  LEA R2, R2, -R10, 0x6 ;  /* 0x8000000a02027211 */ /* 0x000fe200078e30ff */
[----:B------:R-:W-:-:S03]  /*19b50*/  IMAD R10, R3, 0x40, -R10 ;  /* 0x00000040030a7824 */ /* 0x000fc600078e0a0a */
[----:B------:R-:W-:Y:S02]  /*19b60*/  VIMNMX R4, RZ, R2, !PT ;  /* 0x00000002ff047248 */ /* 0x000fe40007fe0100 */
[----:B------:R-:W-:-:S04]  /*19b70*/  VIMNMX R7, R10, R7, PT ;  /* 0x000000070a077248 */ /* 0x000fc80003fe0100 */
[----:B------:R-:W-:Y:S02]  /*19b80*/  ISETP.GT.AND P0, PT, R7, R4, PT ;  /* 0x000000040700720c */ /* 0x000fe40003f04270 */
[----:B------:R-:W-:-:S11]  /*19b90*/  SHF.R.U32.HI R4, RZ, 0x6, R4 ;  /* 0x00000006ff047819 */ /* 0x000fd60000011604 */
[----:B------:R-:W-:Y:S02]  /*19ba0*/  @P0 VIADD R2, R7, 0x3f ;  /* 0x0000003f07020836 */ /* 0x000fe40000000000 */
[----:B------:R-:W-:-:S03]  /*19bb0*/  IMAD.MOV.U32 R7, RZ, RZ, R4 ;  /* 0x000000ffff077224 */ /* 0x000fc600078e0004 */
[----:B------:R-:W-:-:S04]  /*19bc0*/  @P0 SHF.R.S32.HI R3, RZ, 0x1f, R2 ;  /* 0x0000001fff030819 */ /* 0x000fc80000011402 */
[----:B------:R-:W-:-:S04]  /*19bd0*/  @P0 LEA.HI R3, R3, R2, RZ, 0x6 ;  /* 0x0000000203030211 */ /* 0x000fc800078f30ff */
[----:B------:R-:W-:Y:S02]  /*19be0*/  @P0 SHF.R.S32.HI R7, RZ, 0x6, R3 ;  /* 0x00000006ff070819 */ /* 0x000fe40000011403 */
[----:B------:R-:W-:Y:S02]  /*19bf0*/  PLOP3.LUT P0, PT, PT, PT, PT, 0x80, 0x0 ;  /* 0x000000000000781c */ /* 0x000fe40003f0f070 */
[----:B------:R-:W-:-:S13]  /*19c00*/  ISETP.GT.AND P2, PT, R7, R4, PT ;  /* 0x000000040700720c */ /* 0x000fda0003f44270 */
[----:B------:R-:W-:Y:S05]  /*19c10*/  @!P2 BRA `(.L_x_2794) ;  /* 0x000000180060a947 */ /* 0x000fea0003800000 */
[----:B------:R-:W-:Y:S01]  /*19c20*/  UMOV UR4, 0xffffffff ;  /* 0xffffffff00047882 */ /* 0x000fe20000000000 */
[----:B------:R-:W-:Y:S02]  /*19c30*/  SEL R5, R19, RZ, !P1 ;  /* 0x000000ff13057207 */ /* 0x000fe40004800000 */
[----:B------:R-:W-:Y:S05]  /*19c40*/  BRA.DIV UR4, `(.L_x_2795) ;  /* 0x00000076048c7947 */ /* 0x000fea000b800000 */
[----:B------:R-:W0:Y:S02]  /*19c50*/  S2R R2, SR_TID.X ;  /* 0x0000000000027919 */ /* 0x000e240000002100 */
[----:B0-----:R-:W-:-:S04]  /*19c60*/  SHF.R.U32.HI R2, RZ, 0x5, R2 ;  /* 0x00000005ff027819 */ /* 0x001fc80000011602 */
[----:B------:R-:W-:-:S05]  /*19c70*/  LOP3.LUT R2, R2, 0x3, RZ, 0xc0, !PT ;  /* 0x0000000302027812 */ /* 0x000fca00078ec0ff */
[----:B------:R0:W1:Y:S02]  /*19c80*/  SHFL.IDX PT, R14, R2, RZ, 0x1f ;  /* 0x00001fff020e7589 */ /* 0x00006400000e0000 */
.L_x_2959:
[----:B-1----:R-:W-:Y:S02]  /*19c90*/  ISETP.NE.AND P0, PT, R14, RZ, PT ;  /* 0x000000ff0e00720c */ /* 0x002fe40003f05270 */
[----:B------:R-:W-:-:S11]  /*19ca0*/  PLOP3.LUT P6, PT, PT, PT, PT, 0x8, 0x0 ;  /* 0x000000000000781c */ /* 0x000fd60003fce170 */
[----:B------:R-:W-:Y:S05]  /*19cb0*/  @P0 BRA `(.L_x_2796) ;  /* 0x00000000000c0947 */ /* 0x000fea0003800000 */
[----:B------:R-:W-:-:S03]  /*19cc0*/  UMOV UR4, 0xffffffff ;  /* 0xffffffff00047882 */ /* 0x000fc60000000000 */
[----:B------:R-:W-:Y:S05]  /*19cd0*/  BRA.DIV UR4, `(.L_x_2797) ;  /* 0x00000076049c7947 */ /* 0x000fea000b800000 */
[----:B------:R-:W-:-:S13]  /*19ce0*/  ELECT P6, URZ, PT ;  /* 0x00000000003f782f */ /* 0x000fda00038c0000 */
.L_x_2796:
[----:B0-----:R-:W2:Y:S01]  /*19cf0*/  LDL R2, [R1+0x1c] ;  /* 0x00001c0001027983 */ /* 0x001ea20000100800 */
[----:B------:R-:W-:Y:S01]  /*19d00*/  BSSY B1, `(.L_x_2798) ;  /* 0x0000008000017945 */ /* 0x000fe20003800000 */
[----:B--2---:R-:W-:-:S05]  /*19d10*/  VIADD R2, R2, 0x1 ;  /* 0x0000000102027836 */ /* 0x004fca0000000000 */
[----:B------:R-:W-:-:S04]  /*19d20*/  LEA.HI R3, R2, R2, RZ, 0x1 ;  /* 0x0000000202037211 */ /* 0x000fc800078f08ff */
[----:B------:R-:W-:-:S05]  /*19d30*/  LOP3.LUT R3, R3, 0xfffffffe, RZ, 0xc0, !PT ;  /* 0xfffffffe03037812 */ /* 0x000fca00078ec0ff */
[----:B------:R-:W-:-:S05]  /*19d40*/  IMAD.IADD R2, R2, 0x1, -R3 ;  /* 0x0000000102027824 */ /* 0x000fca00078e0a03 */
[----:B------:R-:W-:-:S04]  /*19d50*/  SHF.L.U32 R2, R2, 0x1f, RZ ;  /* 0x0000001f02027819 */ /* 0x000fc800000006ff */
[----:B------:R-:W0:Y:S02]  /*19d60*/  SYNCS.PHASECHK.TRANS64.TRYWAIT P0, [R23+URZ+0x28c20], R2 ;  /* 0x028c2002170075a7 */ /* 0x000e24000800017f */
[----:B0-----:R-:W-:Y:S05]  /*19d70*/  @!P0 BRA `(.L_x_2799) ;  /* 0x0000007400948947 */ /* 0x001fea0003800000 */
.L_x_2962:
[----:B------:R-:W-:Y:S05]  /*19d80*/  BSYNC B1 ;  /* 0x0000000000017941 */ /* 0x000fea0003800000 */
.L_x_2798:
[----:B------:R-:W-:Y:S04]  /*19d90*/  BSSY B1, `(.L_x_2800) ;  /* 0x00000b7000017945 */ /* 0x000fe80003800000 */
[----:B------:R-:W-:Y:S05]  /*19da0*/  @!P6 BRA `(.L_x_2801) ;  /* 0x0000000800d4e947 */ /* 0x000fea0003800000 */
[----:B------:R-:W-:Y:S01]  /*19db0*/  IMAD R12, R24, 0x8, R23 ;  /* 0x00000008180c7824 */ /* 0x000fe200078e0217 */
[----:B0-----:R-:W-:Y:S01]  /*19dc0*/  SHF.L.U32 R2, R28, 0x1f, RZ ;  /* 0x0000001f1c027819 */ /* 0x001fe200000006ff */
[----:B------:R-:W0:Y:S01]  /*19dd0*/  S2R R3, SR_TID.X ;  /* 0x0000000000037919 */ /* 0x000e220000002100 */
[----:B------:R-:W-:Y:S02]  /*19de0*/  BSSY B2, `(.L_x_2802) ;  /* 0x0000005000027945 */ /* 0x000fe40003800000 */
[----:B------:R-:W1:Y:S01]  /*19df0*/  SYNCS.PHASECHK.TRANS64.TRYWAIT P0, [R12+URZ+0x28ca0], R2 ;  /* 0x028ca0020c0075a7 */ /* 0x000e62000800017f */
[----:B0-----:R-:W-:-:S04]  /*19e00*/  LOP3.LUT R3, R3, 0x7f, RZ, 0xc0, !PT ;  /* 0x0000007f03037812 */ /* 0x001fc800078ec0ff */
[----:B------:R-:W-:Y:S01]  /*19e10*/  ISETP.NE.AND P1, PT, R3, RZ, PT ;  /* 0x000000ff0300720c */ /* 0x000fe20003f25270 */
[----:B-1----:R-:W-:-:S12]  /*19e20*/  @!P0 BRA `(.L_x_2803) ;  /* 0x00000074007c8947 */ /* 0x002fd80003800000 */
.L_x_2963:
[----:B------:R-:W-:Y:S05]  /*19e30*/  BSYNC B2 ;  /* 0x0000000000027941 */ /* 0x000fea0003800000 */
.L_x_2802:
[----:B------:R-:W-:Y:S04]  /*19e40*/  BSSY B2, `(.L_x_2804) ;  /* 0x0000009000027945 */ /* 0x000fe80003800000 */
[----:B------:R-:W-:Y:S05]  /*19e50*/  @P1 BRA `(.L_x_2805) ;  /* 0x00000000001c1947 */ /* 0x000fea0003800000 */
[----:B------:R-:W1:Y:S01]  /*19e60*/  S2R R10, SR_TID.X ;  /* 0x00000000000a7919 */ /* 0x000e620000002100 */
[----:B------:R-:W-:-:S04]  /*19e70*/  IMAD.MOV.U32 R3, RZ, RZ, 0x2000 ;  /* 0x00002000ff037424 */ /* 0x000fc800078e00ff */
[----:B------:R2:W-:Y:S01]  /*19e80*/  SYNCS.ARRIVE.TRANS64 RZ, [R12+URZ+0x28c90], R3 ;  /* 0x028c90030cff79a7 */ /* 0x0005e2000800003f */
[----:B-1----:R-:W-:-:S04]  /*19e90*/  LOP3.LUT R10, R10, 0x1f, RZ, 0xc0, !PT ;  /* 0x0000001f0a0a7812 */ /* 0x002fc800078ec0ff */
[----:B------:R-:W-:-:S13]  /*19ea0*/  ISETP.NE.AND P0, PT, R10, RZ, PT ;  /* 0x000000ff0a00720c */ /* 0x000fda0003f05270 */
[----:B--2---:R-:W-:Y:S05]  /*19eb0*/  @!P0 BRA `(.L_x_2805) ;  /* 0x0000000000048947 */ /* 0x004fea0003800000 */
[----:B------:R-:W-:Y:S01]  /*19ec0*/  BPT.TRAP 0x1 ;  /* 0x000000040000795c */ /* 0x000fe20000300000 */
.L_x_2805:
[----:B------:R-:W-:Y:S05]  /*19ed0*/  BSYNC B2 ;  /* 0x0000000000027941 */ /* 0x000fea0003800000 */
.L_x_2804:
[----:B------:R-:W-:Y:S01]  /*19ee0*/  IMAD.MOV.U32 R11, RZ, RZ, RZ ;  /* 0x000000ffff0b7224 */ /* 0x000fe200078e00ff */
[----:B------:R-:W-:Y:S01]  /*19ef0*/  LEA R10, R7, R0, 0x6 ;  /* 0x00000000070a7211 */ /* 0x000fe200078e30ff */
        /* <DEDUP_REMOVED lines=10> */
.L_x_2806:
        /* <DEDUP_REMOVED lines=9> */
[----:B-1----:R-:W-:Y:S05]  /*1a030*/  @P0 BRA.U.ANY `(.L_x_2806) ;  /* 0xfffffffd00d80947 */ /* 0x002fea000393ffff */
[----:B------:R-:W1:Y:S01]  /*1a040*/  SYNCS.PHASECHK.TRANS64.TRYWAIT P0, [R12+URZ+0x28cc0], R2 ;  /* 0x028cc0020c0075a7 */ /* 0x000e62000800017f */
[----:B------:R-:W-:Y:S04]  /*1a050*/  BSSY B2, `(.L_x_2807) ;  /* 0x0000002000027945 */ /* 0x000fe80003800000 */
[----:B-1----:R-:W-:Y:S05]  /*1a060*/  @!P0 BRA `(.L_x_2808) ;  /* 0x0000007400008947 */ /* 0x002fea0003800000 */
.L_x_2964:
[----:B------:R-:W-:Y:S05]  /*1a070*/  BSYNC B2 ;  /* 0x0000000000027941 */ /* 0x000fea0003800000 */
.L_x_2807:
        /* <DEDUP_REMOVED lines=11> */
.L_x_2810:
[----:B------:R-:W-:Y:S05]  /*1a130*/  BSYNC B2 ;  /* 0x0000000000027941 */ /* 0x000fea0003800000 */
.L_x_2809:
[----:B------:R-:W-:Y:S01]  /*1a140*/  R2UR UR6, R2 ;  /* 0x00000000020672ca */ /* 0x000fe200000e0000 */
[----:B------:R-:W-:Y:S01]  /*1a150*/  UIADD3 UR4, UP0, UR42, 0x670, URZ ;  /* 0x000006702a047890 */ /* 0x000fe2000ff1e03f */
[----:B------:R-:W-:Y:S02]  /*1a160*/  R2UR UR7, R3 ;  /* 0x00000000030772ca */ /* 0x000fe400000e0000 */
[----:B------:R-:W-:Y:S01]  /*1a170*/  R2UR UR10, R11 ;  /* 0x000000000b0a72ca */ /* 0x000fe200000e0000 */
[----:B------:R-:W-:Y:S01]  /*1a180*/  IMAD R11, R24, 0x10000, R23 ;  /* 0x00010000180b7824 */ /* 0x000fe200078e0217 */
[----:B------:R-:W-:Y:S01]  /*1a190*/  PLOP3.LUT P0, PT, PT, PT, PT, 0x80, 0x0 ;  /* 0x000000000000781c */ /* 0x000fe20003f0f070 */
[----:B------:R-:W-:Y:S01]  /*1a1a0*/  UIADD3.X UR5, URZ, UR43, URZ, UP0, !UPT ;  /* 0x0000002b3f057290 */ /* 0x000fe200087fe43f */
[----:B------:R-:W-:Y:S01]  /*1a1b0*/  IADD3 R12, R12, 0x28cb0, RZ ;  /* 0x00028cb00c0c7810 */ /* 0x000fe20007ffe0ff */
[----:B------:R-:W-:-:S10]  /*1a1c0*/  VIADD R13, R11, 0x400 ;  /* 0x000004000b0d7836 */ /* 0x000fd40000000000 */
.L_x_2811:
        /* <DEDUP_REMOVED lines=15> */
.L_x_2812:
        /* <DEDUP_REMOVED lines=15> */
.L_x_2813:
        /* <DEDUP_REMOVED lines=15> */
.L_x_2814:
        /* <DEDUP_REMOVED lines=15> */
.L_x_2815:
        /* <DEDUP_REMOVED lines=15> */
.L_x_2816:
        /* <DEDUP_REMOVED lines=15> */
.L_x_2817:
        /* <DEDUP_REMOVED lines=15> */
.L_x_2818:
        /* <DEDUP_REMOVED lines=10> */
.L_x_2801:
[----:B------:R-:W-:Y:S05]  /*1a900*/  BSYNC B1 ;  /* 0x0000000000017941 */ /* 0x000fea0003800000 */
.L_x_2800:
[----:B------:R-:W-:Y:S01]  /*1a910*/  VIADD R11, R7, 0xfffffffe ;  /* 0xfffffffe070b7836 */ /* 0x000fe20000000000 */
[----:B------:R-:W-:Y:S02]  /*1a920*/  IADD3 R24, R24, 0x1, RZ ;  /* 0x0000000118187810 */ /* 0x000fe40007ffe0ff */
[----:B------:R-:W-:Y:S02]  /*1a930*/  PLOP3.LUT P0, PT, PT, PT, PT, 0x8, 0x0 ;  /* 0x000000000000781c */ /* 0x000fe40003f0e170 */
[----:B------:R-:W-:Y:S02]  /*1a940*/  ISETP.GE.AND P2, PT, R11, R4, PT ;  /* 0x000000040b00720c */ /* 0x000fe40003f46270 */
[----:B------:R-:W-:-:S04]  /*1a950*/  ISETP.NE.AND P1, PT, R24, 0x2, PT ;  /* 0x000000021800780c */ /* 0x000fc80003f25270 */
[----:B0-----:R-:W-:Y:S02]  /*1a960*/  SEL R2, RZ, 0x1, P1 ;  /* 0x00000001ff027807 */ /* 0x001fe40000800000 */
[----:B------:R-:W-:Y:S02]  /*1a970*/  SEL R24, R24, RZ, P1 ;  /* 0x000000ff18187207 */ /* 0x000fe40000800000 */
[----:B------:R-:W-:-:S03]  /*1a980*/  LOP3.LUT R28, R28, R2, RZ, 0x3c, !PT ;  /* 0x000000021c1c7212 */ /* 0x000fc600078e3cff */
[----:B------:R-:W-:Y:S05]  /*1a990*/  @!P2 BRA `(.L_x_2794) ;  /* 0x0000000c0000a947 */ /* 0x000fea0003800000 */
.L_x_2838:
[----:B------:R-:W-:Y:S05]  /*1a9a0*/  YIELD ;  /* 0x0000000000007946 */ /* 0x000fea0003800000 */
[----:B------:R-:W-:Y:S04]  /*1a9b0*/  BSSY B1, `(.L_x_2819) ;  /* 0x00000b6000017945 */ /* 0x000fe80003800000 */
[----:B------:R-:W-:Y:S05]  /*1a9c0*/  @!P6 BRA `(.L_x_2820) ;  /* 0x0000000800d0e947 */ /* 0x000fea0003800000 */
[----:B------:R-:W-:Y:S01]  /*1a9d0*/  IMAD R10, R24, 0x8, R23 ;  /* 0x00000008180a7824 */ /* 0x000fe200078e0217 */
[----:B------:R-:W-:Y:S01]  /*1a9e0*/  SHF.L.U32 R2, R28, 0x1f, RZ ;  /* 0x0000001f1c027819 */ /* 0x000fe200000006ff */
[----:B------:R-:W0:Y:S01]  /*1a9f0*/  S2R R3, SR_TID.X ;  /* 0x0000000000037919 */ /* 0x000e220000002100 */
[----:B------:R-:W-:Y:S02]  /*1aa00*/  BSSY B2, `(.L_x_2821) ;  /* 0x0000005000027945 */ /* 0x000fe40003800000 */
[----:B------:R-:W1:Y:S01]  /*1aa10*/  SYNCS.PHASECHK.TRANS64.TRYWAIT P1, [R10+URZ+0x28ca0], R2 ;  /* 0x028ca0020a0075a7 */ /* 0x000e62000802017f */
[----:B0-----:R-:W-:-:S04]  /*1aa20*/  LOP3.LUT R3, R3, 0x7f, RZ, 0xc0, !PT ;  /* 0x0000007f03037812 */ /* 0x001fc800078ec0ff */
[----:B------:R-:W-:Y:S01]  /*1aa30*/  ISETP.NE.AND P2, PT, R3, RZ, PT ;  /* 0x000000ff0300720c */ /* 0x000fe20003f45270 */
[----:B-1----:R-:W-:-:S12]  /*1aa40*/  @!P1 BRA `(.L_x_2822) ;  /* 0x00000068009c9947 */ /* 0x002fd80003800000 */
.L_x_2965:
[----:B------:R-:W-:Y:S05]  /*1aa50*/  BSYNC B2 ;  /* 0x0000000000027941 */ /* 0x000fea0003800000 */
.L_x_2821:
        /* <DEDUP_REMOVED lines=9> */
.L_x_2824:
[----:B------:R-:W-:Y:S05]  /*1aaf0*/  BSYNC B2 ;  /* 0x0000000000027941 */ /* 0x000fea0003800000 */
.L_x_2823:
[----:B------:R-:W-:Y:S01]  /*1ab00*/  IMAD.MOV.U32 R7, RZ, RZ, RZ ;  /* 0x000000ffff077224 */ /* 0x000fe200078e00ff */
[----:B------:R-:W-:Y:S01]  /*1ab10*/  UIADD3 UR4, UP0, UR42, 0x570, URZ ;  /* 0x000005702a047890 */ /* 0x000fe2000ff1e03f */
[----:B------:R-:W-:Y:S01]  /*1ab20*/  IMAD R3, R24, 0x2000, R23 ;  /* 0x0000200018037824 */ /* 0x000fe200078e0217 */
[----:B------:R-:W-:Y:S01]  /*1ab30*/  PLOP3.LUT P1, PT, PT, PT, PT, 0x80, 0x0 ;  /* 0x000000000000781c */ /* 0x000fe20003f2f070 */
[----:B------:R-:W-:Y:S01]  /*1ab40*/  IMAD R12, R11, 0x40, R0 ;  /* 0x000000400b0c7824 */ /* 0x000fe200078e0200 */
[----:B------:R-:W-:Y:S01]  /*1ab50*/  R2UR UR10, R7 ;  /* 0x00000000070a72ca */ /* 0x000fe200000e0000 */
[----:B------:R-:W-:Y:S01]  /*1ab60*/  VIADD R3, R3, 0x22400 ;  /* 0x0002240003037836 */ /* 0x000fe20000000000 */
[----:B------:R-:W-:Y:S01]  /*1ab70*/  UIADD3.X UR5, URZ, UR43, URZ, UP0, !UPT ;  /* 0x0000002b3f057290 */ /* 0x000fe200087fe43f */
[----:B------:R-:W-:Y:S01]  /*1ab80*/  VIADD R13, R10, 0x28c90 ;  /* 0x00028c900a0d7836 */ /* 0x000fe20000000000 */
[----:B------:R-:W-:Y:S01]  /*1ab90*/  UMOV UR6, 0x0 ;  /* 0x0000000000067882 */ /* 0x000fe20000000000 */
[----:B------:R-:W-:-:S10]  /*1aba0*/  UMOV UR7, 0x12f00000 ;  /* 0x12f0000000077882 */ /* 0x000fd40000000000 */
.L_x_2825:
        /* <DEDUP_REMOVED lines=13> */
.L_x_2966:
[----:B------:R-:W-:Y:S05]  /*1ac80*/  BSYNC B2 ;  /* 0x0000000000027941 */ /* 0x000fea0003800000 */
.L_x_2826:
[----:B------:R-:W-:Y:S01]  /*1ac90*/  BSSY B2, `(.L_x_2828) ;  /* 0x000000b000027945 */ /* 0x000fe20003800000 */
[----:B01----:R-:W-:Y:S01]  /*1aca0*/  MOV R2, 0x0 ;  /* 0x0000000000027802 */ /* 0x003fe20000000f00 */
[----:B------:R-:W-:Y:S02]  /*1acb0*/  IMAD.MOV.U32 R3, RZ, RZ, 0x12f00000 ;  /* 0x12f00000ff037424 */ /* 0x000fe400078e00ff */
[----:B------:R-:W-:Y:S05]  /*1acc0*/  @P2 BRA `(.L_x_2829) ;  /* 0x00000000001c2947 */ /* 0x000fea0003800000 */
[----:B------:R-:W0:Y:S01]  /*1acd0*/  S2R R14, SR_TID.X ;  /* 0x00000000000e7919 */ /* 0x000e220000002100 */
[----:B------:R-:W-:-:S04]  /*1ace0*/  IMAD.MOV.U32 R13, RZ, RZ, 0x10000 ;  /* 0x00010000ff0d7424 */ /* 0x000fc800078e00ff */
[----:B------:R1:W-:Y:S01]  /*1acf0*/  SYNCS.ARRIVE.TRANS64 RZ, [R10+URZ+0x28cb0], R13 ;  /* 0x028cb00d0aff79a7 */ /* 0x0003e2000800003f */
[----:B0-----:R-:W-:-:S04]  /*1ad00*/  LOP3.LUT R14, R14, 0x1f, RZ, 0xc0, !PT ;  /* 0x0000001f0e0e7812 */ /* 0x001fc800078ec0ff */
[----:B------:R-:W-:-:S13]  /*1ad10*/  ISETP.NE.AND P1, PT, R14, RZ, PT ;  /* 0x000000ff0e00720c */ /* 0x000fda0003f25270 */
[----:B-1----:R-:W-:Y:S05]  /*1ad20*/  @!P1 BRA `(.L_x_2829) ;  /* 0x0000000000049947 */ /* 0x002fea0003800000 */
[----:B------:R-:W-:Y:S01]  /*1ad30*/  BPT.TRAP 0x1 ;  /* 0x000000040000795c */ /* 0x000fe20000300000 */
.L_x_2829:
[----:B------:R-:W-:Y:S05]  /*1ad40*/  BSYNC B2 ;  /* 0x0000000000027941 */ /* 0x000fea0003800000 */
.L_x_2828:
[----:B------:R-:W-:Y:S01]  /*1ad50*/  R2UR UR6, R2 ;  /* 0x00000000020672ca */ /* 0x000fe200000e0000 */
[----:B------:R-:W-:Y:S01]  /*1ad60*/  UIADD3 UR4, UP0, UR42, 0x670, URZ ;  /* 0x000006702a047890 */ /* 0x000fe2000ff1e03f */
[----:B------:R-:W-:Y:S01]  /*1ad70*/  R2UR UR7, R3 ;  /* 0x00000000030772ca */ /* 0x000fe200000e0000 */
[----:B------:R-:W-:Y:S01]  /*1ad80*/  VIADD R10, R10, 0x28cb0 ;  /* 0x00028cb00a0a7836 */ /* 0x000fe20000000000 */
[----:B------:R-:W-:Y:S01]  /*1ad90*/  R2UR UR10, R7 ;  /* 0x00000000070a72ca */ /* 0x000fe200000e0000 */
[----:B------:R-:W-:Y:S01]  /*1ada0*/  IMAD R7, R24, 0x10000, R23 ;  /* 0x0001000018077824 */ /* 0x000fe200078e0217 */
[----:B------:R-:W-:Y:S01]  /*1adb0*/  PLOP3.LUT P1, PT, PT, PT, PT, 0x80, 0x0 ;  /* 0x000000000000781c */ /* 0x000fe20003f2f070 */
[----:B------:R-:W-:Y:S02]  /*1adc0*/  UIADD3.X UR5, URZ, UR43, URZ, UP0, !UPT ;  /* 0x0000002b3f057290 */ /* 0x000fe400087fe43f */
[----:B------:R-:W-:-:S10]  /*1add0*/  VIADD R13, R7, 0x400 ;  /* 0x00000400070d7836 */ /* 0x000fd40000000000 */
.L_x_2830:
        /* <DEDUP_REMOVED lines=15> */
.L_x_2831:
        /* <DEDUP_REMOVED lines=15> */
.L_x_2832:
        /* <DEDUP_REMOVED lines=15> */
.L_x_2833:
        /* <DEDUP_REMOVED lines=15> */
.L_x_2834:
        /* <DEDUP_REMOVED lines=15> */
.L_x_2835:
        /* <DEDUP_REMOVED lines=15> */
.L_x_2836:
        /* <DEDUP_REMOVED lines=15> */
.L_x_2837:
        /* <DEDUP_REMOVED lines=10> */
.L_x_2820:
[----:B------:R-:W-:Y:S05]  /*1b510*/  BSYNC B1 ;  /* 0x0000000000017941 */ /* 0x000fea0003800000 */
.L_x_2819:
        /* <DEDUP_REMOVED lines=8> */
.L_x_2794:
[----:B------:R-:W-:Y:S05]  /*1b5a0*/  BSYNC B0 ;  /* 0x0000000000007941 */ /* 0x000fea0003800000 */
.L_x_2793:
[----:B------:R-:W0:Y:S01]  /*1b5b0*/  LDC R0, c[0x0][0x448] ;  /* 0x00011200ff007b82 */ /* 0x000e220000000800 */
[----:B------:R-:W-:Y:S01]  /*1b5c0*/  VIADD R3, R32, 0x3f ;  /* 0x0000003f20037836 */ /* 0x000fe20000000000 */
[----:B------:R-:W-:Y:S06]  /*1b5d0*/  @!P0 WARPSYNC.ALL ;  /* 0x0000000000008948 */ /* 0x000fec0003800000 */
[----:B------:R-:W-:Y:S01]  /*1b5e0*/  @!P0 BAR.SYNC.DEFER_BLOCKING 0xc, 0x180 ;  /* 0x0306000000008b1d */ /* 0x000fe20000010000 */
[----:B0-----:R-:W-:-:S13]  /*1b5f0*/  ISETP.NE.AND P1, PT, R0, 0x1, PT ;  /* 0x000000010000780c */ /* 0x001fda0003f25270 */
[----:B------:R-:W0:Y:S08]  /*1b600*/  @P1 LDC R2, c[0x0][0x44c] ;  /* 0x00011300ff021b82 */ /* 0x000e300000000800 */
[----:B------:R-:W1:Y:S01]  /*1b610*/  @P1 LDC R0, c[0x0][0x450] ;  /* 0x00011400ff001b82 */ /* 0x000e620000000800 */
[----:B0-----:R-:W-:-:S05]  /*1b620*/  @P1 IMAD.HI.U32 R5, R3, R2, RZ ;  /* 0x0000000203051227 */ /* 0x001fca00078e00ff */
[----:B-1----:R-:W-:-:S05]  /*1b630*/  @P1 SHF.R.U32.HI R3, RZ, R0, R5 ;  /* 0x00000000ff031219 */ /* 0x002fca0000011605 */
[----:B------:R-:W-:Y:S02]  /*1b640*/  IMAD.IADD R6, R6, 0x1, R3 ;  /* 0x0000000106067824 */ /* 0x000fe400078e0203 */
[----:B------:R-:W0:Y:S02]  /*1b650*/  LDC.64 R2, c[0x0][0x9e0] ;  /* 0x00027800ff027b82 */ /* 0x000e240000000a00 */
[----:B0-----:R-:W-:Y:S01]  /*1b660*/  ISETP.GE.AND P2, PT, R3, 0x1, PT ;  /* 0x000000010300780c */ /* 0x001fe20003f46270 */
[----:B------:R-:W-:-:S12]  /*1b670*/  IMAD.IADD R2, R6, 0x1, R2 ;  /* 0x0000000106027824 */ /* 0x000fd800078e0202 */
[----:B------:R-:W-:Y:S05]  /*1b680*/  @!P2 BRA `(.L_x_2839) ;  /* 0x000000000048a947 */ /* 0x000fea0003800000 */
[C---:B------:R-:W-:Y:S01]  /*1b690*/  ISETP.GT.AND P0, PT, R6.reuse, RZ, PT ;  /* 0x000000ff0600720c */ /* 0x040fe20003f04270 */
[----:B------:R-:W-:Y:S01]  /*1b6a0*/  BSSY B0, `(.L_x_2840) ;  /* 0x000000e000007945 */ /* 0x000fe20003800000 */
[----:B------:R-:W-:-:S11]  /*1b6b0*/  IADD3 R0, R6, -0x1, RZ ;  /* 0xffffffff06007810 */ /* 0x000fd60007ffe0ff */
        /* <DEDUP_REMOVED lines=8> */
.L_x_2841:
[----:B------:R-:W-:-:S13]  /*1b740*/  ISETP.NE.AND P0, PT, R3, 0x1, PT ;  /* 0x000000010300780c */ /* 0x000fda0003f05270 */
[----:B------:R-:W0:Y:S02]  /*1b750*/  @P0 LDC.64 R4, c[0x0][0x9e8] ;  /* 0x00027a00ff040b82 */ /* 0x000e240000000a00 */
[----:B0-----:R-:W-:-:S05]  /*1b760*/  @P0 IMAD.HI.U32 R4, R0, R4, RZ ;  /* 0x0000000400040227 */ /* 0x001fca00078e00ff */
[----:B------:R-:W-:-:S07]  /*1b770*/  @P0 SHF.R.U32.HI R0, RZ, R5, R4 ;  /* 0x00000005ff000219 */ /* 0x000fce0000011604 */
.L_x_2842:
[----:B------:R-:W-:Y:S05]  /*1b780*/  BSYNC B0 ;  /* 0x0000000000007941 */ /* 0x000fea0003800000 */
.L_x_2840:
[----:B------:R-:W-:-:S05]  /*1b790*/  IMAD R5, R0, R3, R3 ;  /* 0x0000000300057224 */ /* 0x000fca00078e0203 */
[----:B------:R-:W-:-:S07]  /*1b7a0*/  VIMNMX R2, R2, R5, PT ;  /* 0x0000000502027248 */ /* 0x000fce0003fe0100 */
.L_x_2839:
[----:B------:R-:W-:Y:S01]  /*1b7b0*/  VIADD R2, R2, 0x3f ;  /* 0x0000003f02027836 */ /* 0x000fe20000000000 */
[----:B------:R-:W0:Y:S01]  /*1b7c0*/  @P1 LDC R7, c[0x0][0x450] ;  /* 0x00011400ff071b82 */ /* 0x000e220000000800 */
[----:B------:R-:W-:-:S03]  /*1b7d0*/  ULDC UR4, c[0x0][0x9dc] ;  /* 0x0002770000047ab9 */ /* 0x000fc60000000800 */
[----:B------:R-:W-:-:S04]  /*1b7e0*/  SHF.R.S32.HI R5, RZ, 0x1f, R2 ;  /* 0x0000001fff057819 */ /* 0x000fc80000011402 */
[----:B------:R-:W-:-:S04]  /*1b7f0*/  LEA.HI R5, R5, R2, RZ, 0x6 ;  /* 0x0000000205057211 */ /* 0x000fc800078f30ff */
[----:B------:R-:W-:Y:S02]  /*1b800*/  SHF.R.S32.HI R0, RZ, 0x6, R5 ;  /* 0x00000006ff007819 */ /* 0x000fe40000011405 */
[----:B------:R-:W1:Y:S02]  /*1b810*/  @P1 LDC R5, c[0x0][0x44c] ;  /* 0x00011300ff051b82 */ /* 0x000e640000000800 */
[----:B------:R-:W-:-:S05]  /*1b820*/  VIMNMX R29, R9, R0, PT ;  /* 0x00000000091d7248 */ /* 0x000fca0003fe0100 */
[----:B------:R2:W-:Y:S01]  /*1b830*/  STL [R1+0x18], R29 ;  /* 0x0000181d01007387 */ /* 0x0005e20000100800 */
[----:B-1----:R-:W-:-:S04]  /*1b840*/  @P1 IMAD.HI.U32 R0, R32, R5, RZ ;  /* 0x0000000520001227 */ /* 0x002fc800078e00ff */
[----:B------:R-:W-:Y:S01]  /*1b850*/  IMAD.MOV.U32 R5, RZ, RZ, R32 ;  /* 0x000000ffff057224 */ /* 0x000fe200078e0020 */
[----:B0-----:R-:W-:-:S05]  /*1b860*/  @P1 SHF.R.U32.HI R5, RZ, R7, R0 ;  /* 0x00000007ff051219 */ /* 0x001fca0000011600 */
[----:B------:R-:W-:-:S04]  /*1b870*/  IMAD.IADD R2, R8, 0x1, R5 ;  /* 0x0000000108027824 */ /* 0x000fc800078e0205 */
[----:B------:R-:W-:Y:S01]  /*1b880*/  VIADD R0, R2, -UR4 ;  /* 0x8000000402007c36 */ /* 0x000fe20008000000 */
[----:B--2---:R-:W-:Y:S06]  /*1b890*/  @!P2 BRA `(.L_x_2843) ;  /* 0x000000000044a947 */ /* 0x004fec0003800000 */
        /* <DEDUP_REMOVED lines=10> */
.L_x_2845:
[----:B------:R-:W-:-:S13]  /*1b940*/  ISETP.NE.AND P0, PT, R3, 0x1, PT ;  /* 0x000000010300780c */ /* 0x000fda0003f05270 */
[----:B------:R-:W0:Y:S02]  /*1b950*/  @P0 LDC.64 R4, c[0x0][0x9e8] ;  /* 0x00027a00ff040b82 */ /* 0x000e240000000a00 */
[----:B0-----:R-:W-:-:S05]  /*1b960*/  @P0 IMAD.HI.U32 R4, R2, R4, RZ ;  /* 0x0000000402040227 */ /* 0x001fca00078e00ff */
[----:B------:R-:W-:-:S07]  /*1b970*/  @P0 SHF.R.U32.HI R2, RZ, R5, R4 ;  /* 0x00000005ff020219 */ /* 0x000fce0000011604 */
.L_x_2846:
[----:B------:R-:W-:Y:S05]  /*1b980*/  BSYNC B0 ;  /* 0x0000000000007941 */ /* 0x000fea0003800000 */
.L_x_2844:
[----:B------:R-:W-:-:S05]  /*1b990*/  IMAD R3, R2, R3, RZ ;  /* 0x0000000302037224 */ /* 0x000fca00078e02ff */
[----:B------:R-:W-:-:S07]  /*1b9a0*/  VIMNMX R0, R0, R3, !PT ;  /* 0x0000000300007248 */ /* 0x000fce0007fe0100 */
.L_x_2843:
[----:B------:R-:W-:Y:S01]  /*1b9b0*/  SHF.R.S32.HI R3, RZ, 0x1f, R0 ;  /* 0x0000001fff037819 */ /* 0x000fe20000011400 */
[----:B------:R-:W-:Y:S03]  /*1b9c0*/  BSSY B7, `(.L_x_2847) ;  /* 0x0000378000077945 */ /* 0x000fe60003800000 */
[----:B------:R-:W-:-:S04]  /*1b9d0*/  LEA.HI R3, R3, R0, RZ, 0x6 ;  /* 0x0000000003037211 */ /* 0x000fc800078f30ff */
[----:B------:R-:W-:-:S04]  /*1b9e0*/  SHF.R.S32.HI R3, RZ, 0x6, R3 ;  /* 0x00000006ff037819 */ /* 0x000fc80000011403 */
[----:B------:R-:W-:-:S04]  /*1b9f0*/  VIMNMX R34, RZ, R3, !PT ;  /* 0x00000003ff227248 */ /* 0x000fc80007fe0100 */
[----:B------:R-:W-:-:S13]  /*1ba00*/  ISETP.GT.AND P0, PT, R29, R34, PT ;  /* 0x000000221d00720c */ /* 0x000fda0003f04270 */
        /* <DEDUP_REMOVED lines=8> */
[----:B------:R-:W0:Y:S02]  /*1ba90*/  FLO.U32 R0, UR4 ;  /* 0x0000000400007d00 */ /* 0x000e2400080e0000 */
[----:B0-----:R-:W-:-:S06]  /*1baa0*/  ISETP.EQ.U32.AND P0, PT, R0, R5, PT ;  /* 0x000000050000720c */ /* 0x001fcc0003f02070 */
[----:B------:R-:W1:Y:S07]  /*1bab0*/  POPC R5, UR4 ;  /* 0x0000000400057d09 */ /* 0x000e6e0008000000 */
[----:B-1----:R-:W2:Y:S01]  /*1bac0*/  @P0 ATOMG.E.ADD.STRONG.GPU PT, R3, desc[UR40][R2.64], R5 ;  /* 0x00000005020309a8 */ /* 0x002ea200081ee1e8 */
[----:B------:R-:W0:Y:S02]  /*1bad0*/  S2R R4, SR_LTMASK ;  /* 0x0000000000047919 */ /* 0x000e240000003900 */
[----:B0-----:R-:W-:-:S04]  /*1bae0*/  LOP3.LUT R4, R4, UR4, RZ, 0xc0, !PT ;  /* 0x0000000404047c12 */ /* 0x001fc8000f8ec0ff */
[----:B------:R-:W0:Y:S01]  /*1baf0*/  POPC R7, R4 ;  /* 0x0000000400077309 */ /* 0x000e220000000000 */
[----:B--2---:R-:W0:Y:S02]  /*1bb00*/  SHFL.IDX PT, R0, R3, R0, 0x1f ;  /* 0x00001f0003007589 */ /* 0x004e2400000e0000 */
[----:B0-----:R-:W-:Y:S01]  /*1bb10*/  IADD3 R16, R0, UR37, R7 ;  /* 0x0000002500107c10 */ /* 0x001fe2000fffe007 */
[----:B------:R-:W-:Y:S06]  /*1bb20*/  BRA `(.L_x_2849) ;  /* 0x0000003400847947 */ /* 0x000fec0003800000 */
.L_x_2848:
        /* <DEDUP_REMOVED lines=20> */
.L_x_2851:
[----:B------:R-:W-:Y:S05]  /*1bc70*/  BSYNC B6 ;  /* 0x0000000000067941 */ /* 0x000fea0003800000 */
.L_x_2850:
        /* <DEDUP_REMOVED lines=20> */
.L_x_2854:
        /* <DEDUP_REMOVED lines=15> */
.L_x_2853:
[----:B------:R-:W-:Y:S05]  /*1beb0*/  BSYNC B6 ;  /* 0x0000000000067941 */ /* 0x000fea0003800000 */
.L_x_2852:
[----:B------:R-:W-:Y:S01]  /*1bec0*/  ULDC.64 UR4, c[0x0][0x9f8] ;  /* 0x00027e0000047ab9 */ /* 0x000fe20000000a00 */
[----:B------:R-:W-:Y:S01]  /*1bed0*/  IMAD.MOV.U32 R30, RZ, RZ, R19 ;  /* 0x000000ffff1e7224 */ /* 0x000fe200078e0013 */
[----:B------:R-:W-:Y:S01]  /*1bee0*/  ISETP.NE.U32.AND P0, PT, RZ, UR4, PT ;  /* 0x00000004ff007c0c */ /* 0x000fe2000bf05070 */
[----:B------:R-:W0:Y:S01]  /*1bef0*/  S2R R20, SR_TID.X ;  /* 0x0000000000147919 */ /* 0x000e220000002100 */
[----:B------:R-:W1:Y:S01]  /*1bf00*/  LDC R11, c[0x0][0x430] ;  /* 0x00010c00ff0b7b82 */ /* 0x000e620000000800 */
[----:B------:R-:W-:Y:S01]  /*1bf10*/  ULDC UR4, c[0x0][0x320] ;  /* 0x0000c80000047ab9 */ /* 0x000fe20000000800 */
[----:B------:R-:W-:-:S13]  /*1bf20*/  ISETP.NE.AND.EX P0, PT, RZ, UR5, PT, P0 ;  /* 0x00000005ff007c0c */ /* 0x000fda000bf05300 */
[----:B------:R-:W2:Y:S01]  /*1bf30*/  @P0 LDC.64 R2, c[0x0][0x9f8] ;  /* 0x00027e00ff020b82 */ /* 0x000ea20000000a00 */
[----:B0-----:R-:W-:Y:S01]  /*1bf40*/  LOP3.LUT R20, R20, 0x7f, RZ, 0xc0, !PT ;  /* 0x0000007f14147812 */ /* 0x001fe200078ec0ff */
[----:B--2---:R-:W-:-:S05]  /*1bf50*/  @P0 IMAD.WIDE R2, R19, 0x4, R2 ;  /* 0x0000000413020825 */ /* 0x004fca00078e0202 */
[----:B------:R0:W2:Y:S01]  /*1bf60*/  @P0 LDG.E R30, desc[UR40][R2.64] ;  /* 0x00000028021e0981 */ /* 0x0000a2000c1e1900 */
[----:B------:R-:W-:Y:S01]  /*1bf70*/  SHF.R.U32.HI R21, RZ, 0x3, R20 ;  /* 0x00000003ff157819 */ /* 0x000fe20000011614 */
[----:B------:R-:W-:Y:S01]  /*1bf80*/  IMAD.MOV.U32 R37, RZ, RZ, RZ ;  /* 0x000000ffff257224 */ /* 0x000fe200078e00ff */
[----:B-1----:R-:W-:Y:S01]  /*1bf90*/  ISETP.NE.AND P1, PT, R11, 0x1, PT ;  /* 0x000000010b00780c */ /* 0x002fe20003f25270 */
[----:B------:R-:W1:Y:S01]  /*1bfa0*/  S2R R20, SR_TID.X ;  /* 0x0000000000147919 */ /* 0x000e620000002100 */
[----:B------:R-:W-:Y:S02]  /*1bfb0*/  LEA R0, R29, 0xffffffc0, 0x6 ;  /* 0xffffffc01d007811 */ /* 0x000fe400078e30ff */
[----:B------:R-:W-:Y:S01]  /*1bfc0*/  LOP3.LUT R22, R22, 0xffffffbf, RZ, 0xc0, !PT ;  /* 0xffffffbf16167812 */ /* 0x000fe200078ec0ff */
[----:B------:R-:W3:Y:S08]  /*1bfd0*/  S2R R12, SR_TID.X ;  /* 0x00000000000c7919 */ /* 0x000ef00000002100 */
[----:B0-----:R-:W0:Y:S08]  /*1bfe0*/  @P1 LDC R3, c[0x0][0x434] ;  /* 0x00010d00ff031b82 */ /* 0x001e300000000800 */
[----:B------:R-:W4:Y:S01]  /*1bff0*/  @P1 LDC R2, c[0x0][0x438] ;  /* 0x00010e00ff021b82 */ /* 0x000f220000000800 */
[----:B-1----:R-:W-:-:S04]  /*1c000*/  SHF.L.U32 R20, R20, 0x4, RZ ;  /* 0x0000000414147819 */ /* 0x002fc800000006ff */
[----:B------:R-:W-:Y:S01]  /*1c010*/  LOP3.LUT R20, R21, 0x70, R20, 0xf8, !PT ;  /* 0x0000007015147812 */ /* 0x000fe200078ef814 */
[----:B---3--:R-:W-:Y:S01]  /*1c020*/  IMAD.SHL.U32 R12, R12, 0x8, RZ ;  /* 0x000000080c0c7824 */ /* 0x008fe200078e00ff */
[----:B------:R-:W1:Y:S03]  /*1c030*/  S2R R21, SR_TID.X ;  /* 0x0000000000157919 */ /* 0x000e660000002100 */
[----:B------:R-:W-:Y:S01]  /*1c040*/  IMAD.IADD R4, R20, 0x1, R0 ;  /* 0x0000000114047824 */ /* 0x000fe200078e0200 */
[----:B------:R-:W-:-:S03]  /*1c050*/  LOP3.LUT R12, R12, 0x38, RZ, 0xc0, !PT ;  /* 0x000000380c0c7812 */ /* 0x000fc600078ec0ff */
[C---:B------:R-:W-:Y:S01]  /*1c060*/  IMAD.IADD R9, R4.reuse, 0x1, R33 ;  /* 0x0000000104097824 */ /* 0x040fe200078e0221 */
[----:B------:R-:W-:-:S03]  /*1c070*/  ISETP.GE.AND P0, PT, R4, R17, PT ;  /* 0x000000110400720c */ /* 0x000fc60003f06270 */
[----:B0-----:R-:W-:Y:S01]  /*1c080*/  @P1 IMAD.HI.U32 R3, R9, R3, RZ ;  /* 0x0000000309031227 */ /* 0x001fe200078e00ff */
[----:B------:R-:W-:-:S03]  /*1c090*/  ISETP.GT.U32.OR P0, PT, R20, 0x3f, P0 ;  /* 0x0000003f1400780c */ /* 0x000fc60000704470 */
[----:B------:R-:W-:Y:S01]  /*1c0a0*/  IMAD.MOV.U32 R8, RZ, RZ, R9 ;  /* 0x000000ffff087224 */ /* 0x000fe200078e0009 */
[----:B----4-:R-:W-:Y:S02]  /*1c0b0*/  @P1 SHF.R.U32.HI R8, RZ, R2, R3 ;  /* 0x00000002ff081219 */ /* 0x010fe40000011603 */
[----:B------:R-:W-:-:S04]  /*1c0c0*/  ISETP.GE.AND P1, PT, R12, UR4, PT ;  /* 0x000000040c007c0c */ /* 0x000fc8000bf26270 */
[----:B------:R-:W-:-:S03]  /*1c0d0*/  SEL R4, RZ, 0x1, P1 ;  /* 0x00000001ff047807 */ /* 0x000fc60000800000 */
[----:B------:R-:W0:Y:S01]  /*1c0e0*/  @!P0 LDC.64 R2, c[0x0][0x428] ;  /* 0x00010a00ff028b82 */ /* 0x000e220000000a00 */
[----:B-1----:R-:W-:-:S05]  /*1c0f0*/  IMAD.SHL.U32 R21, R21, 0x8, RZ ;  /* 0x0000000815157824 */ /* 0x002fca00078e00ff */
[----:B------:R-:W-:-:S04]  /*1c100*/  LOP3.LUT R21, R21, 0x38, RZ, 0xc0, !PT ;  /* 0x0000003815157812 */ /* 0x000fc800078ec0ff */
[----:B------:R-:W-:-:S04]  /*1c110*/  LOP3.LUT R21, R21, 0x40, RZ, 0xfc, !PT ;  /* 0x0000004015157812 */ /* 0x000fc800078efcff */
[----:B------:R-:W-:Y:S02]  /*1c120*/  ISETP.GE.AND P2, PT, R21, UR4, PT ;  /* 0x0000000415007c0c */ /* 0x000fe4000bf46270 */
[----:B------:R-:W1:Y:S02]  /*1c130*/  S2R R21, SR_TID.X ;  /* 0x0000000000157919 */ /* 0x000e640000002100 */
[----:B------:R-:W-:-:S05]  /*1c140*/  SEL R10, RZ, 0xffffffff, P2 ;  /* 0xffffffffff0a7807 */ /* 0x000fca0001000000 */
[----:B------:R-:W-:-:S04]  /*1c150*/  IMAD.SHL.U32 R10, R10, 0x2, RZ ;  /* 0x000000020a0a7824 */ /* 0x000fc800078e00ff */
[----:B------:R-:W-:Y:S02]  /*1c160*/  @P2 LOP3.LUT R22, R22, 0x40, RZ, 0xfc, !PT ;  /* 0x0000004016162812 */ /* 0x000fe400078efcff */
[----:B------:R-:W-:Y:S02]  /*1c170*/  LOP3.LUT R10, R10, 0x2, R4, 0xe2, !PT ;  /* 0x000000020a0a7812 */ /* 0x000fe400078ee204 */
[----:B------:R-:W-:Y:S01]  /*1c180*/  LOP3.LUT R22, R22, 0xffffff7f, RZ, 0xc0, !PT ;  /* 0xffffff7f16167812 */ /* 0x000fe200078ec0ff */
[----:B------:R-:W3:Y:S03]  /*1c190*/  @!P0 LDC.64 R4, c[0x0][0x418] ;  /* 0x00010600ff048b82 */ /* 0x000ee60000000a00 */
[----:B------:R-:W-:-:S04]  /*1c1a0*/  @P1 LOP3.LUT R22, R22, 0x80, RZ, 0xfc, !PT ;  /* 0x0000008016161812 */ /* 0x000fc800078efcff */
[----:B------:R-:W-:Y:S01]  /*1c1b0*/  LOP3.LUT R22, R22, 0xffffffdf, RZ, 0xc0, !PT ;  /* 0xffffffdf16167812 */ /* 0x000fe200078ec0ff */
[----:B-1----:R-:W-:-:S05]  /*1c1c0*/  IMAD.SHL.U32 R21, R21, 0x8, RZ ;  /* 0x0000000815157824 */ /* 0x002fca00078e00ff */
[----:B------:R-:W-:-:S04]  /*1c1d0*/  LOP3.LUT R21, R21, 0x38, RZ, 0xc0, !PT ;  /* 0x0000003815157812 */ /* 0x000fc800078ec0ff */
[C---:B------:R-:W-:Y:S02]  /*1c1e0*/  LOP3.LUT R27, R21.reuse, 0x80, RZ, 0xfc, !PT ;  /* 0x00000080151b7812 */ /* 0x040fe400078efcff */
[----:B------:R-:W-:Y:S02]  /*1c1f0*/  LOP3.LUT R21, R21, 0xc0, RZ, 0xfc, !PT ;  /* 0x000000c015157812 */ /* 0x000fe400078efcff */
[----:B------:R-:W-:Y:S02]  /*1c200*/  ISETP.GE.AND P2, PT, R27, UR4, PT ;  /* 0x000000041b007c0c */ /* 0x000fe4000bf46270 */
[----:B------:R-:W-:Y:S02]  /*1c210*/  ISETP.GE.AND P1, PT, R21, UR4, PT ;  /* 0x0000000415007c0c */ /* 0x000fe4000bf26270 */
[----:B------:R-:W1:Y:S01]  /*1c220*/  S2R R21, SR_TID.X ;  /* 0x0000000000157919 */ /* 0x000e620000002100 */
[----:B------:R-:W-:Y:S02]  /*1c230*/  SEL R6, RZ, 0x4, P2 ;  /* 0x00000004ff067807 */ /* 0x000fe40001000000 */
[----:B------:R-:W-:-:S04]  /*1c240*/  SEL R7, RZ, 0x8, P1 ;  /* 0x00000008ff077807 */ /* 0x000fc80000800000 */
[----:B------:R-:W-:Y:S01]  /*1c250*/  LOP3.LUT R10, R7, R10, R6, 0xfe, !PT ;  /* 0x0000000a070a7212 */ /* 0x000fe200078efe06 */
[--C-:B------:R-:W-:Y:S01]  /*1c260*/  @!P0 IMAD.MOV.U32 R6, RZ, RZ, R8.reuse ;  /* 0x000000ffff068224 */ /* 0x100fe200078e0008 */
[----:B------:R-:W-:Y:S02]  /*1c270*/  @!P0 SHF.R.S32.HI R7, RZ, 0x1f, R8 ;  /* 0x0000001fff078819 */ /* 0x000fe40000011408 */
[----:B------:R-:W-:-:S04]  /*1c280*/  @P2 LOP3.LUT R22, R22, 0x20, RZ, 0xfc, !PT ;  /* 0x0000002016162812 */ /* 0x000fc800078efcff */
[----:B------:R-:W-:-:S04]  /*1c290*/  LOP3.LUT R22, R22, 0xffffffef, RZ, 0xc0, !PT ;  /* 0xffffffef16167812 */ /* 0x000fc800078ec0ff */
[----:B------:R-:W-:Y:S02]  /*1c2a0*/  @P1 LOP3.LUT R22, R22, 0x10, RZ, 0xfc, !PT ;  /* 0x0000001016161812 */ /* 0x000fe400078efcff */
[----:B-1----:R-:W-:-:S04]  /*1c2b0*/  SHF.L.U32 R21, R21, 0x3, RZ ;  /* 0x0000000315157819 */ /* 0x002fc800000006ff */
[----:B------:R-:W-:-:S04]  /*1c2c0*/  LOP3.LUT R21, R21, 0x38, RZ, 0xc0, !PT ;  /* 0x0000003815157812 */ /* 0x000fc800078ec0ff */
[----:B------:R-:W-:Y:S02]  /*1c2d0*/  LOP3.LUT R13, R21, 0x180, RZ, 0xfc, !PT ;  /* 0x00000180150d7812 */ /* 0x000fe400078efcff */
[----:B------:R-:W-:Y:S02]  /*1c2e0*/  LOP3.LUT R14, R12, 0x1c0, RZ, 0xfc, !PT ;  /* 0x000001c00c0e7812 */ /* 0x000fe400078efcff */
[----:B------:R-:W-:Y:S02]  /*1c2f0*/  LOP3.LUT R22, R22, 0xfffffff7, RZ, 0xc0, !PT ;  /* 0xfffffff716167812 */ /* 0x000fe400078ec0ff */
[----:B--2---:R-:W-:Y:S01]  /*1c300*/  SHF.R.S32.HI R35, RZ, 0x1f, R30 ;  /* 0x0000001fff237819 */ /* 0x004fe2000001141e */
[----:B0-----:R-:W-:-:S04]  /*1c310*/  @!P0 IMAD.WIDE.U32 R6, R30, R2, R6 ;  /* 0x000000021e068225 */ /* 0x001fc800078e0006 */
[----:B------:R-:W-:Y:S01]  /*1c320*/  @!P0 IMAD R2, R35, R2, RZ ;  /* 0x0000000223028224 */ /* 0x000fe200078e02ff */
[----:B---3--:R-:W-:-:S03]  /*1c330*/  @!P0 LEA R4, P1, R6, R4, 0x2 ;  /* 0x0000000406048211 */ /* 0x008fc600078210ff */
[----:B------:R-:W-:-:S04]  /*1c340*/  @!P0 IMAD R3, R30, R3, R2 ;  /* 0x000000031e038224 */ /* 0x000fc800078e0202 */
[----:B------:R-:W-:-:S05]  /*1c350*/  @!P0 IMAD.IADD R3, R7, 0x1, R3 ;  /* 0x0000000107038824 */ /* 0x000fca00078e0203 */
[----:B------:R-:W-:-:S05]  /*1c360*/  @!P0 LEA.HI.X R5, R6, R5, R3, 0x2, P1 ;  /* 0x0000000506058211 */ /* 0x000fca00008f1403 */
[----:B------:R0:W5:Y:S01]  /*1c370*/  @!P0 LDG.E R37, desc[UR40][R4.64] ;  /* 0x0000002804258981 */ /* 0x000162000c1e1900 */
[----:B------:R-:W-:Y:S02]  /*1c380*/  ISETP.GE.AND P0, PT, R13, UR4, PT ;  /* 0x000000040d007c0c */ /* 0x000fe4000bf06270 */
[C---:B------:R-:W-:Y:S02]  /*1c390*/  LOP3.LUT R13, R12.reuse, 0x100, RZ, 0xfc, !PT ;  /* 0x000001000c0d7812 */ /* 0x040fe400078efcff */
[----:B------:R-:W-:Y:S02]  /*1c3a0*/  LOP3.LUT R12, R12, 0x140, RZ, 0xfc, !PT ;  /* 0x000001400c0c7812 */ /* 0x000fe400078efcff */
[----:B------:R-:W-:Y:S02]  /*1c3b0*/  ISETP.GE.AND P3, PT, R13, UR4, PT ;  /* 0x000000040d007c0c */ /* 0x000fe4000bf66270 */
[----:B------:R-:W-:Y:S02]  /*1c3c0*/  ISETP.GE.AND P2, PT, R12, UR4, PT ;  /* 0x000000040c007c0c */ /* 0x000fe4000bf46270 */
[----:B0-----:R-:W-:-:S02]  /*1c3d0*/  SEL R4, RZ, 0x10, P3 ;  /* 0x00000010ff047807 */ /* 0x001fc40001800000 */
[----:B------:R-:W-:Y:S02]  /*1c3e0*/  SEL R5, RZ, 0x20, P2 ;  /* 0x00000020ff057807 */ /* 0x000fe40001000000 */
[----:B------:R-:W-:Y:S02]  /*1c3f0*/  SEL R3, RZ, 0x40, P0 ;  /* 0x00000040ff037807 */ /* 0x000fe40000000000 */
[----:B------:R-:W-:Y:S02]  /*1c400*/  LOP3.LUT R4, R5, R10, R4, 0xfe, !PT ;  /* 0x0000000a05047212 */ /* 0x000fe400078efe04 */
[----:B------:R-:W-:Y:S01]  /*1c410*/  ISETP.GE.AND P0, PT, R14, UR4, PT ;  /* 0x000000040e007c0c */ /* 0x000fe2000bf06270 */
[----:B------:R-:W-:Y:S01]  /*1c420*/  UMOV UR4, 0xffffffff ;  /* 0xffffffff00047882 */ /* 0x000fe20000000000 */
[----:B------:R-:W-:Y:S01]  /*1c430*/  LOP3.LUT R6, R4, R3, RZ, 0xfc, !PT ;  /* 0x0000000304067212 */ /* 0x000fe200078efcff */
[----:B------:R-:W-:Y:S01]  /*1c440*/  IMAD.MOV R3, RZ, RZ, -R8 ;  /* 0x000000ffff037224 */ /* 0x000fe200078e0a08 */
[----:B------:R-:W-:-:S02]  /*1c450*/  @P3 LOP3.LUT R22, R22, 0x8, RZ, 0xfc, !PT ;  /* 0x0000000816163812 */ /* 0x000fc400078efcff */
[----:B------:R-:W-:Y:S01]  /*1c460*/  SEL R2, RZ, 0x80, P0 ;  /* 0x00000080ff027807 */ /* 0x000fe20000000000 */
[----:B------:R-:W-:Y:S01]  /*1c470*/  IMAD R3, R11, R3, R9 ;  /* 0x000000030b037224 */ /* 0x000fe200078e0209 */
[----:B------:R0:W-:Y:S01]  /*1c480*/  STL [R1+0x2c], R6 ;  /* 0x00002c0601007387 */ /* 0x0001e20000100800 */
[----:B------:R-:W-:-:S03]  /*1c490*/  LOP3.LUT R22, R22, 0xfffffffb, RZ, 0xc0, !PT ;  /* 0xfffffffb16167812 */ /* 0x000fc600078ec0ff */
[----:B------:R0:W-:Y:S01]  /*1c4a0*/  STL [R1], R3 ;  /* 0x0000000301007387 */ /* 0x0001e20000100800 */
[----:B------:R-:W-:Y:S01]  /*1c4b0*/  @P2 LOP3.LUT R22, R22, 0x4, RZ, 0xfc, !PT ;  /* 0x0000000416162812 */ /* 0x000fe200078efcff */
[----:B------:R-:W-:Y:S06]  /*1c4c0*/  BRA.DIV UR4, `(.L_x_2855) ;  /* 0x0000005204247947 */ /* 0x000fec000b800000 */
.L_x_2969:
[----:B0-----:R-:W-:Y:S01]  /*1c4d0*/  IMAD.U32 R3, RZ, RZ, UR38 ;  /* 0x00000026ff037e24 */ /* 0x001fe2000f8e00ff */
[----:B------:R-:W-:Y:S02]  /*1c4e0*/  LOP3.LUT R2, R6, R2, RZ, 0xfc, !PT ;  /* 0x0000000206027212 */ /* 0x000fe400078efcff */
[----:B------:R-:W-:Y:S02]  /*1c4f0*/  ISETP.GT.U32.AND P1, PT, R20, 0x3f, PT ;  /* 0x0000003f1400780c */ /* 0x000fe40003f24070 */
[----:B------:R-:W-:Y:S01]  /*1c500*/  ISETP.NE.AND P0, PT, R3, 0x3, PT ;  /* 0x000000030300780c */ /* 0x000fe20003f05270 */
[----:B------:R0:W-:Y:S01]  /*1c510*/  STL [R1+0xc], R2 ;  /* 0x00000c0201007387 */ /* 0x0001e20000100800 */
[----:B------:R-:W-:Y:S02]  /*1c520*/  LOP3.LUT R22, R22, 0xfffffbff, RZ, 0xc0, !PT ;  /* 0xfffffbff16167812 */ /* 0x000fe400078ec0ff */
[----:B------:R-:W-:-:S09]  /*1c530*/  SHF.R.S32.HI R29, RZ, 0x1f, R18 ;  /* 0x0000001fff1d7819 */ /* 0x000fd20000011412 */
[----:B------:R-:W-:-:S04]  /*1c540*/  @P0 LOP3.LUT R22, R22, 0x400, RZ, 0xfc, !PT ;  /* 0x0000040016160812 */ /* 0x000fc800078efcff */
[----:B------:R-:W-:-:S04]  /*1c550*/  LOP3.LUT R22, R22, 0xfffffffe, RZ, 0xc0, !PT ;  /* 0xfffffffe16167812 */ /* 0x000fc800078ec0ff */
[----:B------:R-:W-:Y:S01]  /*1c560*/  @P1 LOP3.LUT R22, R22, 0x1, RZ, 0xfc, !PT ;  /* 0x0000000116161812 */ /* 0x000fe200078efcff */
[----:B0-----:R-:W-:Y:S06]  /*1c570*/  @!P0 BRA `(.L_x_2856) ;  /* 0x0000000000048947 */ /* 0x001fec0003800000 */
[----:B------:R-:W-:Y:S01]  /*1c580*/  BPT.TRAP 0x1 ;  /* 0x000000040000795c */ /* 0x000fe20000300000 */
.L_x_2856:
        /* <DEDUP_REMOVED lines=9> */
.L_x_2970:
[----:B------:R-:W-:Y:S05]  /*1c620*/  BSYNC B0 ;  /* 0x0000000000007941 */ /* 0x000fea0003800000 */
.L_x_2857:
[----:B------:R-:W0:Y:S01]  /*1c630*/  LDL R2, [R1] ;  /* 0x0000000001027983 */ /* 0x000e220000100800 */
[----:B------:R-:W-:Y:S01]  /*1c640*/  ULDC.64 UR4, c[0x0][0x300] ;  /* 0x0000c00000047ab9 */ /* 0x000fe20000000a00 */
[----:B-----5:R-:W-:Y:S01]  /*1c650*/  SHF.R.S32.HI R4, RZ, 0x1f, R37 ;  /* 0x0000001fff047819 */ /* 0x020fe20000011425 */
[----:B------:R-:W-:Y:S01]  /*1c660*/  IMAD R5, R25, 0x1000, R36 ;  /* 0x0000100019057824 */ /* 0x000fe200078e0224 */
[----:B------:R-:W1:Y:S01]  /*1c670*/  S2R R7, SR_TID.X ;  /* 0x0000000000077919 */ /* 0x000e620000002100 */
[----:B------:R-:W-:Y:S02]  /*1c680*/  LOP3.LUT R22, R22, 0xfffffffd, RZ, 0xc0, !PT ;  /* 0xfffffffd16167812 */ /* 0x000fe400078ec0ff */
[----:B-1----:R-:W-:-:S04]  /*1c690*/  SHF.L.U32 R7, R7, 0x3, RZ ;  /* 0x0000000307077819 */ /* 0x002fc800000006ff */
        /* <DEDUP_REMOVED lines=18> */
[----:B-1----:R-:W-:Y:S01]  /*1c7c0*/  IMAD.IADD R4, R3, 0x1, R0 ;  /* 0x0000000103047824 */ /* 0x002fe200078e0200 */
        /* <DEDUP_REMOVED lines=40> */
.L_x_2980:
        /* <DEDUP_REMOVED lines=10> */
.L_x_2860:
        /* <DEDUP_REMOVED lines=11> */
.L_x_2861:
[----:B------:R1:W5:Y:S01]  /*1cba0*/  LDL R4, [R1+0xc] ;  /* 0x00000c0001047983 */ /* 0x0003620000100800 */
[----:B------:R1:W-:Y:S02]  /*1cbb0*/  SYNCS.ARRIVE.TRANS64.A1T0 RZ, [R27+URZ+0x28c30], RZ ;  /* 0x028c30ff1bff79a7 */ /* 0x0003e4000810003f */
[----:B------:R-:W-:Y:S05]  /*1cbc0*/  WARPSYNC.ALL ;  /* 0x0000000000007948 */ /* 0x000fea0003800000 */
[----:B------:R-:W-:Y:S01]  /*1cbd0*/  ULDC.64 UR4, c[0x0][0xa00] ;  /* 0x0002800000047ab9 */ /* 0x000fe20000000a00 */
[----:B------:R-:W-:Y:S01]  /*1cbe0*/  VIADD R0, R23, 0x20400 ;  /* 0x0002040017007836 */ /* 0x000fe20000000000 */
[----:B------:R-:W-:Y:S01]  /*1cbf0*/  BAR.SYNC.DEFER_BLOCKING 0x8, 0x100 ;  /* 0x0204000000007b1d */ /* 0x000fe20000010000 */
[----:B------:R-:W-:Y:S02]  /*1cc00*/  ISETP.NE.U32.AND P0, PT, RZ, UR4, PT ;  /* 0x00000004ff007c0c */ /* 0x000fe4000bf05070 */
[----:B0-----:R-:W-:-:S02]  /*1cc10*/  SHF.R.S32.HI R2, RZ, 0x1f, R19 ;  /* 0x0000001fff027819 */ /* 0x001fc40000011413 */
[----:B------:R-:W-:Y:S01]  /*1cc20*/  ISETP.NE.AND.EX P0, PT, RZ, UR5, PT, P0 ;  /* 0x00000005ff007c0c */ /* 0x000fe2000bf05300 */
[----:B------:R-:W-:Y:S01]  /*1cc30*/  ULDC.64 UR4, c[0x0][0x298] ;  /* 0x0000a60000047ab9 */ /* 0x000fe20000000a00 */
[----:B------:R-:W-:Y:S01]  /*1cc40*/  LOP3.LUT P1, RZ, R0, 0x3ff, RZ, 0xc0, !PT ;  /* 0x000003ff00ff7812 */ /* 0x000fe2000782c0ff */
[----:B------:R-:W-:Y:S01]  /*1cc50*/  BSSY B6, `(.L_x_2862) ;  /* 0x000001f000067945 */ /* 0x000fe20003800000 */
[----:B------:R-:W-:Y:S02]  /*1cc60*/  SHF.R.S32.HI R0, RZ, 0x1f, R31 ;  /* 0x0000001fff007819 */ /* 0x000fe4000001141f */
[----:B------:R-:W-:Y:S02]  /*1cc70*/  SEL R3, R2, RZ, !P0 ;  /* 0x000000ff02037207 */ /* 0x000fe40004000000 */
[----:B------:R-:W-:Y:S01]  /*1cc80*/  SEL R2, R19, RZ, !P0 ;  /* 0x000000ff13027207 */ /* 0x000fe20004000000 */
[----:B------:R-:W-:Y:S02]  /*1cc90*/  IMAD R0, R0, UR4, RZ ;  /* 0x0000000400007c24 */ /* 0x000fe4000f8e02ff */
[----:B------:R-:W-:Y:S02]  /*1cca0*/  STL [R1+0x3c], R3 ;  /* 0x00003c0301007387 */ /* 0x000fe40000100800 */
[----:B------:R-:W-:-:S02]  /*1ccb0*/  IMAD R0, R31, UR5, R0 ;  /* 0x000000051f007c24 */ /* 0x000fc4000f8e0200 */
[----:B------:R0:W-:Y:S02]  /*1ccc0*/  STL [R1+0x20], R2 ;  /* 0x0000200201007387 */ /* 0x0001e40000100800 */
[----:B0-----:R-:W-:-:S04]  /*1ccd0*/  IMAD.WIDE.U32 R2, R31, UR4, RZ ;  /* 0x000000041f027c25 */ /* 0x001fc8000f8e00ff */
[----:B------:R-:W-:Y:S01]  /*1cce0*/  IMAD.IADD R0, R3, 0x1, R0 ;  /* 0x0000000103007824 */ /* 0x000fe200078e0200 */
[----:B------:R0:W-:Y:S04]  /*1ccf0*/  STL.64 [R1+0x10], R2 ;  /* 0x0000100201007387 */ /* 0x0001e80000100a00 */
[----:B------:R0:W-:Y:S01]  /*1cd00*/  STL [R1+0x38], R0 ;  /* 0x0000380001007387 */ /* 0x0001e20000100800 */
[----:B-----5:R-:W-:-:S04]  /*1cd10*/  PRMT R31, R4, 0x8880, RZ ;  /* 0x00008880041f7816 */ /* 0x020fc800000000ff */
[----:B------:R-:W-:Y:S01]  /*1cd20*/  PRMT R31, R31, 0x7710, RZ ;  /* 0x000077101f1f7816 */ /* 0x000fe200000000ff */
[----:B------:R-:W-:Y:S06]  /*1cd30*/  @!P1 BRA `(.L_x_2863) ;  /* 0x0000000000409947 */ /* 0x000fec0003800000 */
        /* <DEDUP_REMOVED lines=16> */
.L_x_2863:
[----:B------:R-:W-:Y:S05]  /*1ce40*/  BSYNC B6 ;  /* 0x0000000000067941 */ /* 0x000fea0003800000 */
.L_x_2862:
[----:B0-----:R-:W2:Y:S01]  /*1ce50*/  LDL.LU R0, [R1+0x38] ;  /* 0x0000380001007983 */ /* 0x001ea20000300800 */
        /* <DEDUP_REMOVED lines=25> */
[----:B--2---:R-:W-:-:S05]  /*1cff0*/  IMAD.SHL.U32 R20, R20, 0x10, RZ ;  /* 0x0000001014147824 */ /* 0x004fca00078e00ff */
[----:B------:R-:W-:-:S05]  /*1d000*/  LOP3.LUT R20, R21, 0x70, R20, 0xf8, !PT ;  /* 0x0000007015147812 */ /* 0x000fca00078ef814 */
[----:B------:R-:W-:Y:S02]  /*1d010*/  IMAD.IADD R0, R20, 0x1, R32 ;  /* 0x0000000114007824 */ /* 0x000fe400078e0220 */
[----:B------:R2:W5:Y:S02]  /*1d020*/  LDL R20, [R1+0x4] ;  /* 0x0000040001147983 */ /* 0x0005640000100800 */
[----:B0-----:R-:W-:Y:S01]  /*1d030*/  @P0 IMAD.HI.U32 R5, R0, R5, RZ ;  /* 0x0000000500050227 */ /* 0x001fe200078e00ff */
[----:B------:R-:W-:-:S04]  /*1d040*/  MOV R4, R0 ;  /* 0x0000000000047202 */ /* 0x000fc80000000f00 */
        /* <DEDUP_REMOVED lines=27> */
[----:B-----5:R-:W-:Y:S02]  /*1d200*/  IMAD R3, R20, R7, RZ ;  /* 0x0000000714037224 */ /* 0x020fe400078e02ff */
[----:B------:R-:W-:Y:S01]  /*1d210*/  IMAD.IADD R32, R10, 0x1, R32 ;  /* 0x000000010a207824 */ /* 0x000fe200078e0220 */
        /* <DEDUP_REMOVED lines=19> */
[----:B0-----:R-:W-:Y:S02]  /*1d350*/  IADD3 R4, R32, 0x20, RZ ;  /* 0x0000002020047810 */ /* 0x001fe40007ffe0ff */
[----:B------:R-:W0:Y:S02]  /*1d360*/  SHFL.IDX PT, R5, R0, 0x2, 0x181f ;  /* 0x00581f0000057f89 */ /* 0x000e2400000e0000 */
[----:B------:R-:W-:Y:S02]  /*1d370*/  ISETP.GE.AND P0, PT, R4, R3, PT ;  /* 0x000000030400720c */ /* 0x000fe40003f06270 */
[----:B------:R-:W-:Y:S04]  /*1d380*/  SHFL.IDX PT, R0, R0, 0x3, 0x181f ;  /* 0x00781f0000007f89 */ /* 0x000fe800000e0000 */
[----:B------:R-:W1:Y:S07]  /*1d390*/  SHFL.IDX PT, R4, R2, 0x2, 0x181f ;  /* 0x00581f0002047f89 */ /* 0x000e6e00000e0000 */
[----:B0-----:R-:W-:-:S05]  /*1d3a0*/  @!P0 LEA R5, P2, R9, R5, 0x1 ;  /* 0x0000000509058211 */ /* 0x001fca00078408ff */
[----:B-1----:R-:W-:-:S05]  /*1d3b0*/  @!P0 IMAD.X R4, RZ, RZ, R4, P2 ;  /* 0x000000ffff048224 */ /* 0x002fca00010e0604 */
[----:B------:R-:W-:-:S04]  /*1d3c0*/  @!P0 LOP3.LUT R5, R5, R4, RZ, 0x3c, !PT ;  /* 0x0000000405058212 */ /* 0x000fc800078e3cff */
[----:B------:R-:W-:-:S04]  /*1d3d0*/  @!P0 LOP3.LUT R4, R5, R4, RZ, 0x3c, !PT ;  /* 0x0000000405048212 */ /* 0x000fc800078e3cff */
[----:B------:R-:W-:-:S05]  /*1d3e0*/  @!P0 LOP3.LUT R5, R5, R4, RZ, 0x3c, !PT ;  /* 0x0000000405058212 */ /* 0x000fca00078e3cff */
[----:B------:R0:W-:Y:S04]  /*1d3f0*/  @!P0 LDGSTS.E.BYPASS.LTC128B.128 [R8+0x21400], desc[UR40][R4.64], !P1 ;  /* 0x2140000004088fae */ /* 0x0001e8000c901d68 */
[----:B0-----:R0:W1:Y:S02]  /*1d400*/  SHFL.IDX PT, R4, R2, 0x3, 0x181f ;  /* 0x00781f0002047f89 */ /* 0x00106400000e0000 */
.L_x_2989:
[----:B------:R-:W-:-:S05]  /*1d410*/  VIADD R32, R32, 0x30 ;  /* 0x0000003020207836 */ /* 0x000fca0000000000 */
[----:B------:R-:W-:-:S13]  /*1d420*/  ISETP.GE.AND P0, PT, R32, R3, PT ;  /* 0x000000032000720c */ /* 0x000fda0003f06270 */
[----:B0-----:R-:W-:-:S05]  /*1d430*/  @!P0 LEA R2, P2, R9, R0, 0x1 ;  /* 0x0000000009028211 */ /* 0x001fca00078408ff */
[----:B-1----:R-:W-:-:S05]  /*1d440*/  @!P0 IMAD.X R3, RZ, RZ, R4, P2 ;  /* 0x000000ffff038224 */ /* 0x002fca00010e0604 */
[----:B------:R-:W-:Y:S01]  /*1d450*/  @!PT LDS RZ, [RZ] ;  /* 0x00000000fffff984 */ /* 0x000fe20000000800 */
[----:B------:R-:W-:Y:S01]  /*1d460*/  @!PT LDS RZ, [RZ] ;  /* 0x00000000fffff984 */ /* 0x000fe20000000800 */
[----:B------:R-:W-:Y:S01]  /*1d470*/  @!PT LDS RZ, [RZ] ;  /* 0x00000000fffff984 */ /* 0x000fe20000000800 */
[----:B------:R0:W-:Y:S01]  /*1d480*/  @!P0 LDGSTS.E.BYPASS.LTC128B.128 [R8+0x21c00], desc[UR40][R2.64], !P1 ;  /* 0x21c0000002088fae */ /* 0x0001e2000c901d68 */
[----:B------:R-:W-:Y:S01]  /*1d490*/  PLOP3.LUT P0, PT, PT, PT, PT, 0x80, 0x0 ;  /* 0x000000000000781c */ /* 0x000fe20003f0f070 */
[----:B------:R-:W-:-:S12]  /*1d4a0*/  NOP ;  /* 0x0000000000007918 */ /* 0x000fd80000000000 */
.L_x_2865:
        /* <DEDUP_REMOVED lines=18> */
.L_x_2990:
[----:B------:R-:W-:Y:S05]  /*1d5d0*/  BSYNC B0 ;  /* 0x0000000000007941 */ /* 0x000fea0003800000 */
.L_x_2866:
[----:B------:R-:W-:-:S05]  /*1d5e0*/  IMAD.U32 R2, RZ, RZ, UR38 ;  /* 0x00000026ff027e24 */ /* 0x000fca000f8e00ff */
[----:B------:R-:W-:-:S13]  /*1d5f0*/  ISETP.NE.AND P0, PT, R2, 0x3, PT ;  /* 0x000000030200780c */ /* 0x000fda0003f05270 */
[----:B------:R-:W-:Y:S05]  /*1d600*/  @!P0 BRA `(.L_x_2868) ;  /* 0x0000000000048947 */ /* 0x000fea0003800000 */
[----:B------:R-:W-:Y:S01]  /*1d610*/  BPT.TRAP 0x1 ;  /* 0x000000040000795c */ /* 0x000fe20000300000 */
.L_x_2868:
[----:B0-----:R-:W-:Y:S01]  /*1d620*/  SHF.L.U32 R0, R26, 0x1f, RZ ;  /* 0x0000001f1a007819 */ /* 0x001fe200000006ff */
[----:B------:R-:W-:Y:S03]  /*1d630*/  BSSY B0, `(.L_x_2869) ;  /* 0x0000003000007945 */ /* 0x000fe60003800000 */
[----:B------:R-:W0:Y:S02]  /*1d640*/  SYNCS.PHASECHK.TRANS64.TRYWAIT P0, [R27+URZ+0x28c60], R0 ;  /* 0x028c60001b0075a7 */ /* 0x000e24000800017f */
[----:B0-----:R-:W-:Y:S05]  /*1d650*/  @!P0 BRA `(.L_x_2870) ;  /* 0x0000004800b08947 */ /* 0x001fea0003800000 */
.L_x_2991:
[----:B------:R-:W-:Y:S05]  /*1d660*/  BSYNC B0 ;  /* 0x0000000000007941 */ /* 0x000fea0003800000 */
.L_x_2869:
        /* <DEDUP_REMOVED lines=24> */
[----:B------:R-:W2:Y:S01]  /*1d7f0*/  LDL R3, [R1+0xc] ;  /* 0x00000c0001037983 */ /* 0x000ea20000100800 */
[----:B------:R-:W-:Y:S01]  /*1d800*/  IMAD R4, R4, 0x2, R23 ;  /* 0x0000000204047824 */ /* 0x000fe200078e0217 */
[C---:B------:R-:W-:Y:S01]  /*1d810*/  LOP3.LUT P5, RZ, R31.reuse, 0x2, RZ, 0xc0, !PT ;  /* 0x000000021fff7812 */ /* 0x040fe200078ac0ff */
[----:B------:R-:W0:Y:S01]  /*1d820*/  S2R R7, SR_TID.X ;  /* 0x0000000000077919 */ /* 0x000e220000002100 */
[C---:B------:R-:W-:Y:S02]  /*1d830*/  LOP3.LUT P4, RZ, R31.reuse, 0x4, RZ, 0xc0, !PT ;  /* 0x000000041fff7812 */ /* 0x040fe4000788c0ff */
[C---:B------:R-:W-:Y:S01]  /*1d840*/  LOP3.LUT P3, RZ, R31.reuse, 0x8, RZ, 0xc0, !PT ;  /* 0x000000081fff7812 */ /* 0x040fe2000786c0ff */
        /* <DEDUP_REMOVED lines=82> */
.L_x_3001:
        /* <DEDUP_REMOVED lines=34> */
.L_x_2872:
        /* <DEDUP_REMOVED lines=11> */
.L_x_2873:
[----:B------:R-:W2:Y:S01]  /*1e040*/  LDL.LU R2, [R1+0x18] ;  /* 0x0000180001027983 */ /* 0x000ea20000300800 */
[----:B------:R1:W-:Y:S01]  /*1e050*/  SYNCS.ARRIVE.TRANS64.A1T0 RZ, [R27+URZ+0x28c50], RZ ;  /* 0x028c50ff1bff79a7 */ /* 0x0003e2000810003f */
[----:B------:R-:W-:Y:S01]  /*1e060*/  BSSY B0, `(.L_x_2874) ;  /* 0x00000f6000007945 */ /* 0x000fe20003800000 */
[----:B--2---:R-:W-:-:S05]  /*1e070*/  VIADD R7, R2, 0xfffffffe ;  /* 0xfffffffe02077836 */ /* 0x004fca0000000000 */
[----:B------:R-:W-:-:S13]  /*1e080*/  ISETP.GE.AND P0, PT, R7, R34, PT ;  /* 0x000000220700720c */ /* 0x000fda0003f06270 */
[----:B-1----:R-:W-:Y:S05]  /*1e090*/  @!P0 BRA `(.L_x_2875) ;  /* 0x0000000c00c88947 */ /* 0x002fea0003800000 */
[----:B------:R-:W2:Y:S04]  /*1e0a0*/  LDL.LU R3, [R1+0x2c] ;  /* 0x00002c0001037983 */ /* 0x000ea80000300800 */
[----:B------:R-:W3:Y:S01]  /*1e0b0*/  LDL.LU R2, [R1+0xc] ;  /* 0x00000c0001027983 */ /* 0x000ee20000300800 */
[----:B--2---:R-:W-:Y:S02]  /*1e0c0*/  LOP3.LUT R32, R3, 0x40, RZ, 0xc0, !PT ;  /* 0x0000004003207812 */ /* 0x004fe400078ec0ff */
[----:B---3--:R-:W-:Y:S02]  /*1e0d0*/  LOP3.LUT R31, R2, 0x80, RZ, 0xc0, !PT ;  /* 0x00000080021f7812 */ /* 0x008fe400078ec0ff */
[----:B------:R-:W-:Y:S02]  /*1e0e0*/  SHF.R.U32.HI R32, RZ, 0x2, R32 ;  /* 0x00000002ff207819 */ /* 0x000fe40000011620 */
[----:B------:R-:W-:-:S07]  /*1e0f0*/  SHF.R.U32.HI R31, RZ, 0x3, R31 ;  /* 0x00000003ff1f7819 */ /* 0x000fce000001161f */
.L_x_2888:
[----:B-1----:R-:W1:Y:S01]  /*1e100*/  S2R R2, SR_TID.X ;  /* 0x0000000000027919 */ /* 0x002e620000002100 */
[----:B0-----:R-:W0:Y:S01]  /*1e110*/  LDC R5, c[0x0][0x430] ;  /* 0x00010c00ff057b82 */ /* 0x001e220000000800 */
[----:B------:R-:W-:Y:S01]  /*1e120*/  IMAD R4, R7, 0x40, R33 ;  /* 0x0000004007047824 */ /* 0x000fe200078e0221 */
[----:B------:R-:W-:Y:S01]  /*1e130*/  IADD3 R25, R25, 0x1, RZ ;  /* 0x0000000119197810 */ /* 0x000fe20007ffe0ff */
[----:B--2---:R-:W2:Y:S01]  /*1e140*/  S2R R8, SR_TID.X ;  /* 0x0000000000087919 */ /* 0x004ea20000002100 */
[----:B------:R-:W-:Y:S01]  /*1e150*/  IMAD.U32 R10, RZ, RZ, UR38 ;  /* 0x00000026ff0a7e24 */ /* 0x000fe2000f8e00ff */
        /* <DEDUP_REMOVED lines=33> */
[----:B------:R-:W-:Y:S01]  /*1e370*/  ISETP.GT.AND P3, PT, R2, R34, PT ;  /* 0x000000220200720c */ /* 0x000fe20003f64270 */
[----:B0-----:R-:W-:-:S12]  /*1e380*/  @!P1 BRA `(.L_x_2876) ;  /* 0x0000000000049947 */ /* 0x001fd80003800000 */
[----:B------:R-:W-:Y:S01]  /*1e390*/  BPT.TRAP 0x1 ;  /* 0x000000040000795c */ /* 0x000fe20000300000 */
.L_x_2876:
[----:B------:R-:W-:Y:S01]  /*1e3a0*/  IMAD R6, R25, 0x8, R23 ;  /* 0x0000000819067824 */ /* 0x000fe200078e0217 */
[----:B------:R-:W-:Y:S01]  /*1e3b0*/  SHF.L.U32 R17, R26, 0x1f, RZ ;  /* 0x0000001f1a117819 */ /* 0x000fe200000006ff */
[----:B------:R-:W-:Y:S01]  /*1e3c0*/  BSSY B1, `(.L_x_2877) ;  /* 0x0000004000017945 */ /* 0x000fe20003800000 */
[----:B------:R-:W-:Y:S02]  /*1e3d0*/  SHF.R.S32.HI R9, RZ, 0x1f, R5 ;  /* 0x0000001fff097819 */ /* 0x000fe40000011405 */
[----:B------:R-:W0:Y:S02]  /*1e3e0*/  SYNCS.PHASECHK.TRANS64.TRYWAIT P0, [R6+URZ+0x28c40], R17 ;  /* 0x028c4011060075a7 */ /* 0x000e24000800017f */
[----:B0-----:R-:W-:Y:S05]  /*1e3f0*/  @!P0 BRA `(.L_x_2878) ;  /* 0x0000004400888947 */ /* 0x001fea0003800000 */
.L_x_3002:
[----:B------:R-:W-:Y:S05]  /*1e400*/  BSYNC B1 ;  /* 0x0000000000017941 */ /* 0x000fea0003800000 */
.L_x_2877:
        /* <DEDUP_REMOVED lines=42> */
.L_x_3012:
        /* <DEDUP_REMOVED lines=8> */
.L_x_2880:
        /* <DEDUP_REMOVED lines=11> */
.L_x_2881:
[----:B------:R2:W-:Y:S01]  /*1e7e0*/  SYNCS.ARRIVE.TRANS64.A1T0 RZ, [R6+URZ+0x28c30], RZ ;  /* 0x028c30ff06ff79a7 */ /* 0x0005e2000810003f */
[----:B------:R-:W-:Y:S05]  /*1e7f0*/  @!P2 BRA `(.L_x_2882) ;  /* 0x000000000004a947 */ /* 0x000fea0003800000 */
[----:B------:R-:W-:Y:S01]  /*1e800*/  BPT.TRAP 0x1 ;  /* 0x000000040000795c */ /* 0x000fe20000300000 */
.L_x_2882:
[----:B------:R-:W3:Y:S01]  /*1e810*/  SYNCS.PHASECHK.TRANS64.TRYWAIT P0, [R6+URZ+0x28c60], R17 ;  /* 0x028c6011060075a7 */ /* 0x000ee2000800017f */
[----:B------:R-:W-:Y:S04]  /*1e820*/  BSSY B1, `(.L_x_2883) ;  /* 0x0000002000017945 */ /* 0x000fe80003800000 */
[----:B---3--:R-:W-:Y:S05]  /*1e830*/  @!P0 BRA `(.L_x_2884) ;  /* 0x0000004400a88947 */ /* 0x008fea0003800000 */
.L_x_3013:
[----:B------:R-:W-:Y:S05]  /*1e840*/  BSYNC B1 ;  /* 0x0000000000017941 */ /* 0x000fea0003800000 */
.L_x_2883:
        /* <DEDUP_REMOVED lines=81> */
.L_x_3023:
        /* <DEDUP_REMOVED lines=25> */
.L_x_2886:
        /* <DEDUP_REMOVED lines=11> */
.L_x_2887:
[----:B------:R3:W-:Y:S01]  /*1efa0*/  SYNCS.ARRIVE.TRANS64.A1T0 RZ, [R6+URZ+0x28c50], RZ ;  /* 0x028c50ff06ff79a7 */ /* 0x0007e2000810003f */
[----:B------:R-:W-:Y:S05]  /*1efb0*/  @P3 BRA `(.L_x_2888) ;  /* 0xfffffff000503947 */ /* 0x000fea000383ffff */
.L_x_2875:
[----:B------:R-:W-:Y:S05]  /*1efc0*/  BSYNC B0 ;  /* 0x0000000000007941 */ /* 0x000fea0003800000 */
.L_x_2874:
        /* <DEDUP_REMOVED lines=21> */
.L_x_2890:
[----:B------:R-:W-:Y:S05]  /*1f120*/  BSYNC B0 ;  /* 0x0000000000007941 */ /* 0x000fea0003800000 */
.L_x_2889:
[----:B------:R-:W-:-:S07]  /*1f130*/  SEL R25, R25, RZ, P0 ;  /* 0x000000ff19197207 */ /* 0x000fce0000000000 */
.L_x_2849:
[----:B------:R-:W-:Y:S05]  /*1f140*/  BSYNC B7 ;  /* 0x0000000000077941 */ /* 0x000fea0003800000 */
.L_x_2847:
        /* <DEDUP_REMOVED lines=11> */
.L_x_2891:
[----:B------:R-:W4:Y:S01]  /*1f200*/  S2R R8, SR_TID.X ;  /* 0x0000000000087919 */ /* 0x000f220000002100 */
[----:B------:R-:W-:Y:S01]  /*1f210*/  UMOV UR4, 0xffffffff ;  /* 0xffffffff00047882 */ /* 0x000fe20000000000 */
[----:B----4-:R-:W-:-:S04]  /*1f220*/  LOP3.LUT R8, R8, 0x1f, RZ, 0xc0, !PT ;  /* 0x0000001f08087812 */ /* 0x010fc800078ec0ff */
[----:B------:R-:W-:Y:S01]  /*1f230*/  ISETP.NE.AND P0, PT, R8, 0x1f, PT ;  /* 0x0000001f0800780c */ /* 0x000fe20003f05270 */
[----:B------:R-:W-:-:S12]  /*1f240*/  BRA.DIV UR4, `(.L_x_2893) ;  /* 0x0000004604147947 */ /* 0x000fd8000b800000 */
[----:B0-----:R-:W-:Y:S01]  /*1f250*/  IADD3 R5, R19, R8, RZ ;  /* 0x0000000813057210 */ /* 0x001fe20007ffe0ff */
[----:B------:R-:W-:-:S03]  /*1f260*/  ULDC UR4, c[0x0][0xc3c] ;  /* 0x00030f0000047ab9 */ /* 0x000fc60000000800 */
        /* <DEDUP_REMOVED lines=29> */
.L_x_3033:
[----:B------:R-:W-:Y:S02]  /*1f440*/  ULDC UR4, c[0x0][0xc38] ;  /* 0x00030e0000047ab9 */ /* 0x000fe40000000800 */
[----:B------:R-:W-:-:S04]  /*1f450*/  IMAD.U32 R4, RZ, RZ, UR4 ;  /* 0x00000004ff047e24 */ /* 0x000fc8000f8e00ff */
[----:B--2---:R-:W-:-:S05]  /*1f460*/  IMAD R14, R14, R4, RZ ;  /* 0x000000040e0e7224 */ /* 0x004fca00078e02ff */
[----:B------:R-:W-:-:S04]  /*1f470*/  IADD3 R5, R5, R14, RZ ;  /* 0x0000000e05057210 */ /* 0x000fc80007ffe0ff */
[----:B------:R-:W-:-:S13]  /*1f480*/  ISETP.GT.AND P6, PT, R5, R0, PT ;  /* 0x000000000500720c */ /* 0x000fda0003fc4270 */
[----:B------:R-:W-:Y:S05]  /*1f490*/  @P6 BRA `(.L_x_2894) ;  /* 0x00000000009c6947 */ /* 0x000fea0003800000 */
.L_x_2899:
[----:B------:R-:W2:Y:S01]  /*1f4a0*/  LDC R2, c[0x0][0xc3c] ;  /* 0x00030f00ff027b82 */ /* 0x000ea20000000800 */
[----:B------:R-:W-:-:S05]  /*1f4b0*/  VIADD R19, R19, 0x1f ;  /* 0x0000001f13137836 */ /* 0x000fca0000000000 */
[----:B--2---:R-:W-:-:S13]  /*1f4c0*/  ISETP.GE.AND P6, PT, R19, R2, PT ;  /* 0x000000021300720c */ /* 0x004fda0003fc6270 */
[----:B------:R-:W-:Y:S05]  /*1f4d0*/  @P6 BRA `(.L_x_2895) ;  /* 0x0000000400d06947 */ /* 0x000fea0003800000 */
[----:B0-----:R-:W0:Y:S01]  /*1f4e0*/  S2R R3, SR_TID.X ;  /* 0x0000000000037919 */ /* 0x001e220000002100 */
        /* <DEDUP_REMOVED lines=9> */
.L_x_2897:
[----:B------:R-:W-:Y:S05]  /*1f580*/  BSYNC B0 ;  /* 0x0000000000007941 */ /* 0x000fea0003800000 */
.L_x_2896:
        /* <DEDUP_REMOVED lines=18> */
.L_x_3041:
[----:B------:R-:W-:Y:S02]  /*1f6b0*/  ULDC UR4, c[0x0][0xc38] ;  /* 0x00030e0000047ab9 */ /* 0x000fe40000000800 */
[----:B------:R-:W-:-:S05]  /*1f6c0*/  MOV R4, UR4 ;  /* 0x0000000400047c02 */ /* 0x000fca0008000f00 */
[----:B--2---:R-:W-:-:S04]  /*1f6d0*/  IMAD R14, R14, R4, RZ ;  /* 0x000000040e0e7224 */ /* 0x004fc800078e02ff */
[----:B------:R-:W-:-:S05]  /*1f6e0*/  IMAD.IADD R5, R14, 0x1, R5 ;  /* 0x000000010e057824 */ /* 0x000fca00078e0205 */
[----:B------:R-:W-:-:S13]  /*1f6f0*/  ISETP.GT.AND P6, PT, R5, R0, PT ;  /* 0x000000000500720c */ /* 0x000fda0003fc4270 */
[----:B------:R-:W-:Y:S05]  /*1f700*/  @!P6 BRA `(.L_x_2899) ;  /* 0xfffffffc0064e947 */ /* 0x000fea000383ffff */
.L_x_2894:
        /* <DEDUP_REMOVED lines=8> */
.L_x_3045:
[----:B------:R-:W-:Y:S01]  /*1f790*/  ISETP.NE.AND P0, PT, R2, RZ, PT ;  /* 0x000000ff0200720c */ /* 0x000fe20003f05270 */
[----:B------:R-:W-:-:S12]  /*1f7a0*/  IMAD.MOV.U32 R14, RZ, RZ, RZ ;  /* 0x000000ffff0e7224 */ /* 0x000fd800078e00ff */
[----:B------:R-:W-:Y:S05]  /*1f7b0*/  @!P0 BRA `(.L_x_2901) ;  /* 0x0000000000108947 */ /* 0x000fea0003800000 */
[----:B------:R-:W-:Y:S01]  /*1f7c0*/  UMOV UR4, 0xffffffff ;  /* 0xffffffff00047882 */ /* 0x000fe20000000000 */
[----:B------:R-:W-:Y:S02]  /*1f7d0*/  VIADD R12, R6, 0xffffffff ;  /* 0xffffffff060c7836 */ /* 0x000fe40000000000 */
[----:B------:R-:W-:Y:S05]  /*1f7e0*/  BRA.DIV UR4, `(.L_x_2902) ;  /* 0x0000004604d47947 */ /* 0x000fea000b800000 */
[----:B------:R4:W0:Y:S02]  /*1f7f0*/  SHFL.IDX PT, R14, R3, R12, 0x1f ;  /* 0x00001f0c030e7589 */ /* 0x00082400000e0000 */
.L_x_2901:
[----:B0---4-:R-:W0:Y:S01]  /*1f800*/  LDC.64 R2, c[0x0][0xc90] ;  /* 0x00032400ff027b82 */ /* 0x011e220000000a00 */
[----:B------:R-:W-:-:S04]  /*1f810*/  IMAD.IADD R19, R6, 0x1, R19 ;  /* 0x0000000106137824 */ /* 0x000fc800078e0213 */
[----:B0-----:R-:W-:-:S05]  /*1f820*/  IMAD.WIDE R2, R19, 0x4, R2 ;  /* 0x0000000413027825 */ /* 0x001fca00078e0202 */
[----:B--2---:R0:W3:Y:S01]  /*1f830*/  LDG.E R6, desc[UR40][R2.64] ;  /* 0x0000002802067981 */ /* 0x0040e2000c1e1900 */
[----:B------:R-:W-:-:S05]  /*1f840*/  IMAD R16, R14, R4, R16 ;  /* 0x000000040e107224 */ /* 0x000fca00078e0210 */
[----:B------:R-:W-:Y:S01]  /*1f850*/  IADD3 R0, R0, -R16, RZ ;  /* 0x8000001000007210 */ /* 0x000fe20007ffe0ff */
[----:B0-----:R-:W-:Y:S02]  /*1f860*/  IMAD.MOV.U32 R2, RZ, RZ, RZ ;  /* 0x000000ffff027224 */ /* 0x001fe400078e00ff */
[----:B---3--:R-:W-:-:S05]  /*1f870*/  IMAD R5, R17, R6, RZ ;  /* 0x0000000611057224 */ /* 0x008fca00078e02ff */
[----:B------:R-:W-:-:S04]  /*1f880*/  IABS R7, R5 ;  /* 0x0000000500077213 */ /* 0x000fc80000000000 */
[----:B------:R-:W0:Y:S08]  /*1f890*/  I2F.RP R8, R7 ;  /* 0x0000000700087306 */ /* 0x000e300000209400 */
[----:B0-----:R-:W0:Y:S02]  /*1f8a0*/  MUFU.RCP R8, R8 ;  /* 0x0000000800087308 */ /* 0x001e240000001000 */
[----:B0-----:R-:W-:Y:S01]  /*1f8b0*/  VIADD R9, R8, 0xffffffe ;  /* 0x0ffffffe08097836 */ /* 0x001fe20000000000 */
[----:B------:R-:W-:-:S05]  /*1f8c0*/  IABS R8, R5 ;  /* 0x0000000500087213 */ /* 0x000fca0000000000 */
[----:B------:R-:W0:Y:S01]  /*1f8d0*/  F2I.FTZ.U32.TRUNC.NTZ R3, R9 ;  /* 0x0000000900037305 */ /* 0x000e22000021f000 */
[----:B------:R-:W-:Y:S02]  /*1f8e0*/  IMAD.MOV R8, RZ, RZ, -R8 ;  /* 0x000000ffff087224 */ /* 0x000fe400078e0a08 */
[----:B0-----:R-:W-:-:S04]  /*1f8f0*/  IMAD.MOV R10, RZ, RZ, -R3 ;  /* 0x000000ffff0a7224 */ /* 0x001fc800078e0a03 */
[----:B------:R-:W-:-:S04]  /*1f900*/  IMAD R11, R10, R7, RZ ;  /* 0x000000070a0b7224 */ /* 0x000fc800078e02ff */
[----:B------:R-:W-:Y:S01]  /*1f910*/  IMAD.HI.U32 R2, R3, R11, R2 ;  /* 0x0000000b03027227 */ /* 0x000fe200078e0002 */
[----:B------:R-:W-:-:S05]  /*1f920*/  IABS R3, R0 ;  /* 0x0000000000037213 */ /* 0x000fca0000000000 */
        /* <DEDUP_REMOVED lines=15> */
[----:B------:R-:W-:-:S03]  /*1fa20*/  IMAD R0, R5, R9, R0 ;  /* 0x0000000905007224 */ /* 0x000fc600078e0200 */
[----:B------:R-:W-:-:S04]  /*1fa30*/  VIADDMNMX R4, R3, R4, R6, PT ;  /* 0x0000000403047246 */ /* 0x000fc80003800106 */
[----:B------:R-:W-:-:S04]  /*1fa40*/  IABS R6, R4 ;  /* 0x0000000400067213 */ /* 0x000fc80000000000 */
[----:B------:R-:W0:Y:S08]  /*1fa50*/  I2F.RP R8, R6 ;  /* 0x0000000600087306 */ /* 0x000e300000209400 */
[----:B0-----:R-:W0:Y:S02]  /*1fa60*/  MUFU.RCP R8, R8 ;  /* 0x0000000800087308 */ /* 0x001e240000001000 */
[----:B0-----:R-:W-:Y:S01]  /*1fa70*/  VIADD R2, R8, 0xffffffe ;  /* 0x0ffffffe08027836 */ /* 0x001fe20000000000 */
[----:B------:R-:W-:-:S05]  /*1fa80*/  IABS R8, R0 ;  /* 0x0000000000087213 */ /* 0x000fca0000000000 */
[----:B------:R0:W2:Y:S02]  /*1fa90*/  F2I.FTZ.U32.TRUNC.NTZ R3, R2 ;  /* 0x0000000200037305 */ /* 0x0000a4000021f000 */
[----:B0-----:R-:W-:Y:S01]  /*1faa0*/  IMAD.MOV.U32 R2, RZ, RZ, RZ ;  /* 0x000000ffff027224 */ /* 0x001fe200078e00ff */
[----:B--2---:R-:W-:-:S05]  /*1fab0*/  IADD3 R5, RZ, -R3, RZ ;  /* 0x80000003ff057210 */ /* 0x004fca0007ffe0ff */
[----:B------:R-:W-:-:S04]  /*1fac0*/  IMAD R5, R5, R6, RZ ;  /* 0x0000000605057224 */ /* 0x000fc800078e02ff */
[----:B------:R-:W-:Y:S01]  /*1fad0*/  IMAD.HI.U32 R3, R3, R5, R2 ;  /* 0x0000000503037227 */ /* 0x000fe200078e0002 */
[-C--:B------:R-:W-:Y:S02]  /*1fae0*/  IABS R5, R4.reuse ;  /* 0x0000000400057213 */ /* 0x080fe40000000000 */
[C---:B------:R-:W-:Y:S01]  /*1faf0*/  LOP3.LUT R2, R0.reuse, R4, RZ, 0x3c, !PT ;  /* 0x0000000400027212 */ /* 0x040fe200078e3cff */
[----:B------:R-:W-:Y:S02]  /*1fb00*/  IMAD.IADD R0, R0, 0x1, R7 ;  /* 0x0000000100007824 */ /* 0x000fe400078e0207 */
[----:B------:R-:W-:Y:S01]  /*1fb10*/  IMAD.MOV R5, RZ, RZ, -R5 ;  /* 0x000000ffff057224 */ /* 0x000fe200078e0a05 */
[----:B------:R-:W-:Y:S01]  /*1fb20*/  ISETP.GE.AND P2, PT, R2, RZ, PT ;  /* 0x000000ff0200720c */ /* 0x000fe20003f46270 */
[----:B------:R-:W-:-:S04]  /*1fb30*/  IMAD.HI.U32 R3, R3, R8, RZ ;  /* 0x0000000803037227 */ /* 0x000fc800078e00ff */
[----:B------:R-:W-:-:S05]  /*1fb40*/  IMAD R5, R3, R5, R8 ;  /* 0x0000000503057224 */ /* 0x000fca00078e0208 */
[----:B------:R-:W-:-:S13]  /*1fb50*/  ISETP.GT.U32.AND P1, PT, R6, R5, PT ;  /* 0x000000050600720c */ /* 0x000fda0003f24070 */
[----:B------:R-:W-:Y:S02]  /*1fb60*/  @!P1 IMAD.IADD R5, R5, 0x1, -R6 ;  /* 0x0000000105059824 */ /* 0x000fe400078e0a06 */
[----:B------:R-:W-:Y:S01]  /*1fb70*/  @!P1 VIADD R3, R3, 0x1 ;  /* 0x0000000103039836 */ /* 0x000fe20000000000 */
[----:B------:R-:W-:Y:S02]  /*1fb80*/  ISETP.NE.AND P1, PT, R4, RZ, PT ;  /* 0x000000ff0400720c */ /* 0x000fe40003f25270 */
[----:B------:R-:W-:-:S13]  /*1fb90*/  ISETP.GE.U32.AND P0, PT, R5, R6, PT ;  /* 0x000000060500720c */ /* 0x000fda0003f06070 */
[----:B------:R-:W-:-:S04]  /*1fba0*/  @P0 VIADD R3, R3, 0x1 ;  /* 0x0000000103030836 */ /* 0x000fc80000000000 */
[----:B------:R-:W-:Y:S01]  /*1fbb0*/  @!P2 IMAD.MOV R3, RZ, RZ, -R3 ;  /* 0x000000ffff03a224 */ /* 0x000fe200078e0a03 */
[----:B------:R-:W-:Y:S01]  /*1fbc0*/  @!P1 LOP3.LUT R3, RZ, R4, RZ, 0x33, !PT ;  /* 0x00000004ff039212 */ /* 0x000fe200078e33ff */
[----:B------:R-:W-:-:S04]  /*1fbd0*/  IMAD.MOV R4, RZ, RZ, -R4 ;  /* 0x000000ffff047224 */ /* 0x000fc800078e0a04 */
[----:B------:R-:W-:Y:S01]  /*1fbe0*/  IMAD R18, R3, R4, R0 ;  /* 0x0000000403127224 */ /* 0x000fe200078e0200 */
[----:B------:R-:W-:-:S04]  /*1fbf0*/  LOP3.LUT R0, RZ, R3, RZ, 0x33, !PT ;  /* 0x00000003ff007212 */ /* 0x000fc800078e33ff */
[----:B------:R-:W-:Y:S01]  /*1fc00*/  IADD3 R17, R17, R0, RZ ;  /* 0x0000000011117210 */ /* 0x000fe20007ffe0ff */
[----:B------:R-:W-:Y:S06]  /*1fc10*/  BRA `(.L_x_2903) ;  /* 0x00000000001c7947 */ /* 0x000fec0003800000 */
.L_x_2895:
[----:B------:R-:W-:Y:S01]  /*1fc20*/  UMOV UR4, URZ ;  /* 0x0000003f00047c82 */ /* 0x000fe20008000000 */
[----:B------:R-:W-:Y:S01]  /*1fc30*/  UMOV UR5, URZ ;  /* 0x0000003f00057c82 */ /* 0x000fe20008000000 */
[----:B------:R-:W-:Y:S01]  /*1fc40*/  ULDC UR6, c[0x0][0xc3c] ;  /* 0x00030f0000067ab9 */ /* 0x000fe20000000800 */
[----:B------:R-:W-:Y:S02]  /*1fc50*/  IMAD.MOV.U32 R16, RZ, RZ, R0 ;  /* 0x000000ffff107224 */ /* 0x000fe400078e0000 */
[----:B------:R-:W-:Y:S02]  /*1fc60*/  IMAD.U32 R17, RZ, RZ, UR4 ;  /* 0x00000004ff117e24 */ /* 0x000fe4000f8e00ff */
[----:B------:R-:W-:Y:S02]  /*1fc70*/  IMAD.U32 R18, RZ, RZ, UR5 ;  /* 0x00000005ff127e24 */ /* 0x000fe4000f8e00ff */
[----:B------:R-:W-:-:S07]  /*1fc80*/  IMAD.U32 R19, RZ, RZ, UR6 ;  /* 0x00000006ff137e24 */ /* 0x000fce000f8e00ff */
.L_x_2903:
[----:B------:R-:W2:Y:S01]  /*1fc90*/  S2R R0, SR_TID.X ;  /* 0x0000000000007919 */ /* 0x000ea20000002100 */
[----:B------:R-:W-:Y:S05]  /*1fca0*/  WARPSYNC.ALL ;  /* 0x0000000000007948 */ /* 0x000fea0003800000 */
[----:B------:R-:W-:Y:S01]  /*1fcb0*/  BAR.SYNC.DEFER_BLOCKING 0x4, 0x180 ;  /* 0x0106000000007b1d */ /* 0x000fe20000010000 */
[----:B--2---:R-:W-:-:S04]  /*1fcc0*/  LOP3.LUT R0, R0, 0x1f, RZ, 0xc0, !PT ;  /* 0x0000001f00007812 */ /* 0x004fc800078ec0ff */
[----:B------:R-:W-:-:S13]  /*1fcd0*/  ISETP.NE.AND P0, PT, R0, RZ, PT ;  /* 0x000000ff0000720c */ /* 0x000fda0003f05270 */
[----:B0-----:R-:W0:Y:S01]  /*1fce0*/  @!P0 S2R R3, SR_CgaCtaId ;  /* 0x0000000000038919 */ /* 0x001e220000008800 */
[----:B------:R-:W-:-:S04]  /*1fcf0*/  @!P0 MOV R0, 0x400 ;  /* 0x0000040000008802 */ /* 0x000fc80000000f00 */
[----:B0-----:R-:W-:-:S05]  /*1fd00*/  @!P0 LEA R23, R3, R0, 0x18 ;  /* 0x0000000003178211 */ /* 0x001fca00078ec0ff */
[----:B------:R0:W-:Y:S01]  /*1fd10*/  @!P0 STS.128 [R23+0x28cd0], R16 ;  /* 0x028cd01017008388 */ /* 0x0001e20000000c00 */
[----:B------:R-:W-:Y:S06]  /*1fd20*/  BAR.ARV 0x5, 0x180 ;  /* 0x0146000000007b1d */ /* 0x000fec0000002000 */
.L_x_2892:
[----:B------:R-:W-:Y:S02]  /*1fd30*/  ULDC UR4, c[0x0][0xc3c] ;  /* 0x00030f0000047ab9 */ /* 0x000fe40000000800 */
[----:B0-----:R-:W-:-:S13]  /*1fd40*/  ISETP.GE.AND P0, PT, R19, UR4, PT ;  /* 0x0000000413007c0c */ /* 0x001fda000bf06270 */
[----:B------:R-:W-:Y:S05]  /*1fd50*/  @!P0 BRA `(.L_x_2904) ;  /* 0xffffff94003c8947 */ /* 0x000fea000383ffff */
[----:B------:R-:W-:Y:S05]  /*1fd60*/  BSYNC B8 ;  /* 0x0000000000087941 */ /* 0x000fea0003800000 */
.L_x_2781:
[----:B------:R-:W5:Y:S01]  /*1fd70*/  LDL.LU R0, [R1+0x1c] ;  /* 0x00001c0001007983 */ /* 0x000f620000300800 */
[----:B------:R-:W-:Y:S01]  /*1fd80*/  BSSY B0, `(.L_x_2905) ;  /* 0x000000b000007945 */ /* 0x000fe20003800000 */
[----:B------:R-:W1:Y:S01]  /*1fd90*/  S2R R5, SR_CgaCtaId ;  /* 0x0000000000057919 */ /* 0x000e620000008800 */
[----:B-----5:R-:W-:-:S05]  /*1fda0*/  VIADD R0, R0, 0x1 ;  /* 0x0000000100007836 */ /* 0x020fca0000000000 */
        /* <DEDUP_REMOVED lines=8> */
.L_x_3048:
[----:B------:R-:W-:Y:S05]  /*1fe30*/  BSYNC B0 ;  /* 0x0000000000007941 */ /* 0x000fea0003800000 */
.L_x_2905:
[----:B------:R-:W-:-:S03]  /*1fe40*/  UMOV UR4, 0xffffffff ;  /* 0xffffffff00047882 */ /* 0x000fc60000000000 */
[----:B------:R-:W-:Y:S05]  /*1fe50*/  BRA.DIV UR4, `(.L_x_2907) ;  /* 0x0000004204707947 */ /* 0x000fea000b800000 */
[----:B0-----:R-:W0:Y:S02]  /*1fe60*/  S2R R0, SR_TID.X ;  /* 0x0000000000007919 */ /* 0x001e240000002100 */
[----:B0-----:R-:W-:-:S04]  /*1fe70*/  SHF.R.U32.HI R0, RZ, 0x5, R0 ;  /* 0x00000005ff007819 */ /* 0x001fc80000011600 */
[----:B------:R-:W-:-:S05]  /*1fe80*/  LOP3.LUT R0, R0, 0x3, RZ, 0xc0, !PT ;  /* 0x0000000300007812 */ /* 0x000fca00078ec0ff */
[----:B------:R0:W1:Y:S02]  /*1fe90*/  SHFL.IDX PT, R14, R0, RZ, 0x1f ;  /* 0x00001fff000e7589 */ /* 0x00006400000e0000 */
.L_x_3051:
[----:B-1----:R-:W-:-:S13]  /*1fea0*/  ISETP.NE.AND P0, PT, R14, RZ, PT ;  /* 0x000000ff0e00720c */ /* 0x002fda0003f05270 */
[----:B------:R-:W-:Y:S05]  /*1feb0*/  @P0 BRA `(.L_x_2552) ;  /* 0x0000000000880947 */ /* 0x000fea0003800000 */
[----:B------:R-:W-:-:S03]  /*1fec0*/  UMOV UR4, 0xffffffff ;  /* 0xffffffff00047882 */ /* 0x000fc60000000000 */
[----:B------:R-:W-:Y:S05]  /*1fed0*/  BRA.DIV UR4, `(.L_x_2908) ;  /* 0x0000004204847947 */ /* 0x000fea000b800000 */
[----:B------:R-:W-:-:S13]  /*1fee0*/  ELECT P6, URZ, PT ;  /* 0x00000000003f782f */ /* 0x000fda00038c0000 */
.L_x_3054:
[----:B------:R-:W-:Y:S05]  /*1fef0*/  @!P6 BRA `(.L_x_2552) ;  /* 0x000000000078e947 */ /* 0x000fea0003800000 */
[----:B------:R-:W-:-:S06]  /*1ff00*/  ULOP3.LUT UR4, UR36, 0x2, URZ, 0xfc, !UPT ;  /* 0x0000000224047892 */ /* 0x000fcc000f8efc3f */
[----:B0-----:R-:W-:-:S05]  /*1ff10*/  IMAD.U32 R0, RZ, RZ, UR4 ;  /* 0x00000004ff007e24 */ /* 0x001fca000f8e00ff */
[----:B------:R-:W-:-:S13]  /*1ff20*/  ISETP.NE.AND P0, PT, R0, 0x3, PT ;  /* 0x000000030000780c */ /* 0x000fda0003f05270 */
[----:B------:R-:W-:Y:S05]  /*1ff30*/  @!P0 BRA `(.L_x_2909) ;  /* 0x0000000000048947 */ /* 0x000fea0003800000 */
[----:B------:R-:W-:Y:S01]  /*1ff40*/  BPT.TRAP 0x1 ;  /* 0x000000040000795c */ /* 0x000fe20000300000 */
.L_x_2909:
[C---:B------:R-:W-:Y:S01]  /*1ff50*/  IMAD R5, R25.reuse, 0x8, R4 ;  /* 0x0000000819057824 */ /* 0x040fe200078e0204 */
[----:B------:R-:W-:Y:S02]  /*1ff60*/  SHF.L.U32 R0, R26, 0x1f, RZ ;  /* 0x0000001f1a007819 */ /* 0x000fe400000006ff */
[----:B------:R-:W-:Y:S02]  /*1ff70*/  IADD3 R25, R25, 0x1, RZ ;  /* 0x0000000119197810 */ /* 0x000fe40007ffe0ff */
[----:B------:R-:W0:Y:S02]  /*1ff80*/  SYNCS.PHASECHK.TRANS64.TRYWAIT P1, [R5+URZ+0x28c40], R0 ;  /* 0x028c4000050075a7 */ /* 0x000e24000802017f */
[----:B------:R-:W-:-:S04]  /*1ff90*/  ISETP.NE.AND P2, PT, R25, 0x2, PT ;  /* 0x000000021900780c */ /* 0x000fc80003f45270 */
[----:B------:R-:W-:Y:S01]  /*1ffa0*/  SEL R3, RZ, 0x1, P2 ;  /* 0x00000001ff037807 */ /* 0x000fe20001000000 */
[----:B0-----:R-:W-:Y:S08]  /*1ffb0*/  @!P1 BRA `(.L_x_2910) ;  /* 0x00000040006c9947 */ /* 0x001ff00003800000 */
.L_x_3055:
[----:B------:R-:W-:Y:S02]  /*1ffc0*/  SEL R25, R25, RZ, P2 ;  /* 0x000000ff19197207 */ /* 0x000fe40001000000 */
[----:B------:R-:W-:Y:S01]  /*1ffd0*/  LOP3.LUT R2, R26, R3, RZ, 0x3c, !PT ;  /* 0x000000031a027212 */ /* 0x000fe200078e3cff */
[----:B------:R-:W-:Y:S06]  /*1ffe0*/  @!P0 BRA `(.L_x_2911) ;  /* 0x0000000000048947 */ /* 0x000fec0003800000 */
[----:B------:R-:W-:Y:S01]  /*1fff0*/  BPT.TRAP 0x1 ;  /* 0x000000040000795c */ /* 0x000fe20000300000 */
.L_x_2911:
[----:B------:R-:W-:Y:S01]  /*20000*/  IMAD R25, R25, 0x8, R4 ;  /* 0x0000000819197824 */ /* 0x000fe200078e0204 */
[----:B------:R-:W-:-:S04]  /*20010*/  SHF.L.U32 R2, R2, 0x1f, RZ ;  /* 0x0000001f02027819 */ /* 0x000fc800000006ff */
[----:B------:R-:W1:Y:S02]  /*20020*/  SYNCS.PHASECHK.TRANS64.TRYWAIT P1, [R25+URZ+0x28c40], R2 ;  /* 0x028c4002190075a7 */ /* 0x000e64000802017f */
[----:B-1----:R-:W-:Y:S05]  /*20030*/  @!P1 BRA `(.L_x_2912) ;  /* 0x0000004000609947 */ /* 0x002fea0003800000 */
.L_x_3056:
[----:B------:R-:W-:Y:S05]  /*20040*/  @!P0 BRA `(.L_x_2913) ;  /* 0x0000000000048947 */ /* 0x000fea0003800000 */
[----:B------:R-:W-:Y:S01]  /*20050*/  BPT.TRAP 0x1 ;  /* 0x000000040000795c */ /* 0x000fe20000300000 */
.L_x_2913:
[----:B------:R-:W5:Y:S02]  /*20060*/  SYNCS.PHASECHK.TRANS64.TRYWAIT P1, [R5+URZ+0x28c60], R0 ;  /* 0x028c6000050075a7 */ /* 0x000f64000802017f */
[----:B-----5:R-:W-:Y:S05]  /*20070*/  @!P1 BRA `(.L_x_2914) ;  /* 0x0000004000649947 */ /* 0x020fea0003800000 */
.L_x_3057:
[----:B------:R-:W-:Y:S05]  /*20080*/  @!P0 BRA `(.L_x_2915) ;  /* 0x0000000000048947 */ /* 0x000fea0003800000 */
[----:B------:R-:W-:Y:S01]  /*20090*/  BPT.TRAP 0x1 ;  /* 0x000000040000795c */ /* 0x000fe20000300000 */
.L_x_2915:
[----:B------:R0:W0:Y:S02]  /*200a0*/  SYNCS.PHASECHK.TRANS64.TRYWAIT P0, [R25+URZ+0x28c60], R2 ;  /* 0x028c6002190075a7 */ /* 0x000024000800017f */
[----:B0-----:R-:W-:Y:S05]  /*200b0*/  @!P0 NANOSLEEP.SYNCS 0x989680 ;  /* 0x009896800000895d */ /* 0x001fea0003900000 */
[----:B------:R-:W0:Y:S02]  /*200c0*/  @!P0 SYNCS.PHASECHK.TRANS64 P0, [R25+URZ+0x28c60], R2 ;  /* 0x028c6002190085a7 */ /* 0x000e24000800007f */
[----:B0-----:R-:W-:Y:S05]  /*200d0*/  @!P0 BRA `(.L_x_2915) ;  /* 0xfffffffc00f08947 */ /* 0x001fea000383ffff */
.L_x_2552:
[----:B------:R-:W-:Y:S05]  /*200e0*/  BSYNC B9 ;  /* 0x0000000000097941 */ /* 0x000fea0003800000 */
.L_x_2549:
[----:B------:R-:W-:Y:S05]  /*200f0*/  EXIT ;  /* 0x000000000000794d */ /* 0x000fea0003800000 */
.L_x_2576:
[----:B0-----:R0:W1:Y:S02]  /*20100*/  SYNCS.PHASECHK.TRANS64.TRYWAIT P6, [R62+URZ+0x28c90], R69 ;  /* 0x028c90453e0075a7 */ /* 0x00106400080c017f */
[----:B-1----:R-:W-:Y:S05]  /*20110*/  @!P6 NANOSLEEP.SYNCS 0x989680 ;  /* 0x009896800000e95d */ /* 0x002fea0003900000 */
[----:B------:R-:W1:Y:S02]  /*20120*/  @!P6 SYNCS.PHASECHK.TRANS64 P6, [R62+URZ+0x28c90], R69 ;  /* 0x028c90453e00e5a7 */ /* 0x000e6400080c007f */
[----:B-1----:R-:W-:Y:S05]  /*20130*/  @!P6 BRA `(.L_x_2576) ;  /* 0xfffffffc00f0e947 */ /* 0x002fea000383ffff */
[----:B------:R-:W-:Y:S05]  /*20140*/  BRA `(.L_x_2916) ;  /* 0xfffffe2c00387947 */ /* 0x000fea000383ffff */
.L_x_2577:
        /* <DEDUP_REMOVED lines=8> */
.L_x_2918:
[----:B------:R-:W-:Y:S05]  /*201d0*/  BSYNC B1 ;  /* 0x0000000000017941 */ /* 0x000fea0003800000 */
.L_x_2917:
[----:B------:R-:W-:Y:S01]  /*201e0*/  IMAD.MOV.U32 R13, RZ, RZ, R68 ;  /* 0x000000ffff0d7224 */ /* 0x000fe200078e0044 */
[----:B------:R-:W-:Y:S01]  /*201f0*/  MOV R12, RZ ;  /* 0x000000ff000c7202 */ /* 0x000fe20000000f00 */
[----:B------:R-:W-:Y:S02]  /*20200*/  IMAD.MOV.U32 R11, RZ, RZ, 0x1c1f ;  /* 0x00001c1fff0b7424 */ /* 0x000fe400078e00ff */
[----:B------:R-:W-:Y:S02]  /*20210*/  IMAD.MOV.U32 R15, RZ, RZ, -0x1 ;  /* 0xffffffffff0f7424 */ /* 0x000fe400078e00ff */
[----:B------:R-:W-:-:S07]  /*20220*/  IMAD.MOV.U32 R67, RZ, RZ, R14 ;  /* 0x000000ffff437224 */ /* 0x000fce00078e000e */
[----:B------:R-:W-:Y:S05]  /*20230*/  WARPSYNC.COLLECTIVE R15, `(.L_x_2919) ;  /* 0x000000000f087348 */ /* 0x000fea0003c00000 */
[----:B------:R0:W1:Y:S02]  /*20240*/  SHFL.IDX P6, R14, R13, R12, R11 ;  /* 0x0000000c0d0e7389 */ /* 0x00006400000c000b */
[----:B01----:R-:W-:Y:S01]  /*20250*/  ENDCOLLECTIVE ;  /* 0x000000000000791b */ /* 0x003fe20003800000 */
.L_x_2919:
[----:B------:R-:W-:Y:S05]  /*20260*/  BRA `(.L_x_2920) ;  /* 0xfffffe2c00047947 */ /* 0x000fea000383ffff */
.L_x_2587:
[----:B0-----:R0:W1:Y:S02]  /*20270*/  SYNCS.PHASECHK.TRANS64.TRYWAIT P6, [R62+URZ+0x28c90], R69 ;  /* 0x028c90453e0075a7 */ /* 0x00106400080c017f */
[----:B-1----:R-:W-:Y:S05]  /*20280*/  @!P6 NANOSLEEP.SYNCS 0x989680 ;  /* 0x009896800000e95d */ /* 0x002fea0003900000 */
[----:B------:R-:W1:Y:S02]  /*20290*/  @!P6 SYNCS.PHASECHK.TRANS64 P6, [R62+URZ+0x28c90], R69 ;  /* 0x028c90453e00e5a7 */ /* 0x000e6400080c007f */
[----:B-1----:R-:W-:Y:S05]  /*202a0*/  @!P6 BRA `(.L_x_2587) ;  /* 0xfffffffc00f0e947 */ /* 0x002fea000383ffff */
[----:B------:R-:W-:Y:S05]  /*202b0*/  BRA `(.L_x_2921) ;  /* 0xfffffe3400607947 */ /* 0x000fea000383ffff */
.L_x_2588:
        /* <DEDUP_REMOVED lines=8> */
.L_x_2923:
[----:B------:R-:W-:Y:S05]  /*20340*/  BSYNC B1 ;  /* 0x0000000000017941 */ /* 0x000fea0003800000 */
.L_x_2922:
        /* <DEDUP_REMOVED lines=8> */
.L_x_2924:
[----:B------:R-:W-:Y:S01]  /*203d0*/  IMAD.MOV.U32 R68, RZ, RZ, R14 ;  /* 0x000000ffff447224 */ /* 0x000fe200078e000e */
[----:B------:R-:W-:Y:S06]  /*203e0*/  BRA `(.L_x_2925) ;  /* 0xfffffe3400287947 */ /* 0x000fec000383ffff */
.L_x_2593:
[----:B0-----:R0:W1:Y:S02]  /*203f0*/  SYNCS.PHASECHK.TRANS64.TRYWAIT P0, [R62+URZ+0x28c90], R69 ;  /* 0x028c90453e0075a7 */ /* 0x001064000800017f */
[----:B-1----:R-:W-:Y:S05]  /*20400*/  @!P0 NANOSLEEP.SYNCS 0x989680 ;  /* 0x009896800000895d */ /* 0x002fea0003900000 */
[----:B------:R-:W1:Y:S02]  /*20410*/  @!P0 SYNCS.PHASECHK.TRANS64 P0, [R62+URZ+0x28c90], R69 ;  /* 0x028c90453e0085a7 */ /* 0x000e64000800007f */
[----:B-1----:R-:W-:Y:S05]  /*20420*/  @!P0 BRA `(.L_x_2593) ;  /* 0xfffffffc00f08947 */ /* 0x002fea000383ffff */
[----:B------:R-:W-:Y:S05]  /*20430*/  BRA `(.L_x_2926) ;  /* 0xfffffe3c00247947 */ /* 0x000fea000383ffff */
.L_x_2594:
[----:B------:R-:W-:Y:S01]  /*20440*/  BSSY B1, `(.L_x_2927) ;  /* 0x0000007000017945 */ /* 0x000fe20003800000 */
[----:B------:R-:W-:Y:S02]  /*20450*/  IMAD.MOV.U32 R12, RZ, RZ, RZ ;  /* 0x000000ffff0c7224 */ /* 0x000fe400078e00ff */
[----:B------:R-:W-:Y:S02]  /*20460*/  IMAD.MOV.U32 R11, RZ, RZ, 0x1c1f ;  /* 0x00001c1fff0b7424 */ /* 0x000fe400078e00ff */
[----:B------:R-:W-:-:S07]  /*20470*/  IMAD.MOV.U32 R15, RZ, RZ, -0x1 ;  /* 0xffffffffff0f7424 */ /* 0x000fce00078e00ff */
[----:B0-----:R-:W-:Y:S05]  /*20480*/  WARPSYNC.COLLECTIVE R15, `(.L_x_2928) ;  /* 0x000000000f087348 */ /* 0x001fea0003c00000 */
[----:B------:R1:W2:Y:S02]  /*20490*/  SHFL.IDX P6, R14, R13, R12, R11 ;  /* 0x0000000c0d0e7389 */ /* 0x0002a400000c000b */
[----:B012---:R-:W-:Y:S01]  /*204a0*/  ENDCOLLECTIVE ;  /* 0x000000000000791b */ /* 0x007fe20003800000 */
.L_x_2928:
[----:B------:R-:W-:Y:S05]  /*204b0*/  BSYNC B1 ;  /* 0x0000000000017941 */ /* 0x000fea0003800000 */
.L_x_2927:
        /* <DEDUP_REMOVED lines=8> */
.L_x_2929:
[----:B------:R-:W-:Y:S05]  /*20540*/  BRA `(.L_x_2930) ;  /* 0xfffffe3c004c7947 */ /* 0x000fea000383ffff */
.L_x_2598:
[----:B--2---:R2:W4:Y:S02]  /*20550*/  SYNCS.PHASECHK.TRANS64.TRYWAIT P5, [R62+URZ+0x28cb0], R69 ;  /* 0x028cb0453e0075a7 */ /* 0x00452400080a017f */
[----:B----4-:R-:W-:Y:S05]  /*20560*/  @!P5 NANOSLEEP.SYNCS 0x989680 ;  /* 0x009896800000d95d */ /* 0x010fea0003900000 */
[----:B------:R-:W4:Y:S02]  /*20570*/  @!P5 SYNCS.PHASECHK.TRANS64 P5, [R62+URZ+0x28cb0], R69 ;  /* 0x028cb0453e00d5a7 */ /* 0x000f2400080a007f */
[----:B----4-:R-:W-:Y:S05]  /*20580*/  @!P5 BRA `(.L_x_2598) ;  /* 0xfffffffc00f0d947 */ /* 0x010fea000383ffff */
[----:B------:R-:W-:Y:S05]  /*20590*/  BRA `(.L_x_2931) ;  /* 0xfffffe3c00d87947 */ /* 0x000fea000383ffff */
.L_x_2617:
[----:B0-----:R0:W1:Y:S02]  /*205a0*/  SYNCS.PHASECHK.TRANS64.TRYWAIT P1, [R3+URZ+0x28c50], R6 ;  /* 0x028c5006030075a7 */ /* 0x001064000802017f */
[----:B-1----:R-:W-:Y:S05]  /*205b0*/  @!P1 NANOSLEEP.SYNCS 0x989680 ;  /* 0x009896800000995d */ /* 0x002fea0003900000 */
[----:B------:R-:W1:Y:S02]  /*205c0*/  @!P1 SYNCS.PHASECHK.TRANS64 P1, [R3+URZ+0x28c50], R6 ;  /* 0x028c5006030095a7 */ /* 0x000e64000802007f */
[----:B-1----:R-:W-:Y:S05]  /*205d0*/  @!P1 BRA `(.L_x_2617) ;  /* 0xfffffffc00f09947 */ /* 0x002fea000383ffff */
[----:B------:R-:W-:Y:S05]  /*205e0*/  BRA `(.L_x_2932) ;  /* 0xfffffe5000d87947 */ /* 0x000fea000383ffff */
.L_x_2625:
[----:B-1----:R1:W2:Y:S02]  /*205f0*/  SYNCS.PHASECHK.TRANS64.TRYWAIT P1, [R5+URZ+0x28c50], R14 ;  /* 0x028c500e050075a7 */ /* 0x0022a4000802017f */
[----:B--2---:R-:W-:Y:S05]  /*20600*/  @!P1 NANOSLEEP.SYNCS 0x989680 ;  /* 0x009896800000995d */ /* 0x004fea0003900000 */
[----:B------:R-:W2:Y:S02]  /*20610*/  @!P1 SYNCS.PHASECHK.TRANS64 P1, [R5+URZ+0x28c50], R14 ;  /* 0x028c500e050095a7 */ /* 0x000ea4000802007f */
[----:B--2---:R-:W-:Y:S05]  /*20620*/  @!P1 BRA `(.L_x_2625) ;  /* 0xfffffffc00f09947 */ /* 0x004fea000383ffff */
[----:B------:R-:W-:Y:S05]  /*20630*/  BRA `(.L_x_2624) ;  /* 0xfffffe6000047947 */ /* 0x000fea000383ffff */
.L_x_2647:
        /* <DEDUP_REMOVED lines=8> */
.L_x_2934:
[----:B------:R-:W-:Y:S05]  /*206c0*/  BSYNC B1 ;  /* 0x0000000000017941 */ /* 0x000fea0003800000 */
.L_x_2933:
        /* <DEDUP_REMOVED lines=8> */
.L_x_2935:
[----:B------:R-:W-:Y:S02]  /*20750*/  IMAD.MOV.U32 R13, RZ, RZ, R8 ;  /* 0x000000ffff0d7224 */ /* 0x000fe400078e0008 */
[----:B------:R-:W-:-:S07]  /*20760*/  IMAD.MOV.U32 R0, RZ, RZ, R14 ;  /* 0x000000ffff007224 */ /* 0x000fce00078e000e */
[----:B------:R-:W-:Y:S05]  /*20770*/  WARPSYNC.COLLECTIVE R15, `(.L_x_2936) ;  /* 0x000000000f087348 */ /* 0x000fea0003c00000 */
[----:B------:R0:W1:Y:S02]  /*20780*/  SHFL.IDX P6, R14, R13, R12, R11 ;  /* 0x0000000c0d0e7389 */ /* 0x00006400000c000b */
[----:B01----:R-:W-:Y:S01]  /*20790*/  ENDCOLLECTIVE ;  /* 0x000000000000791b */ /* 0x003fe20003800000 */
.L_x_2936:
[----:B------:R-:W-:Y:S01]  /*207a0*/  IMAD.MOV.U32 R13, RZ, RZ, R7 ;  /* 0x000000ffff0d7224 */ /* 0x000fe200078e0007 */
[----:B------:R-:W-:-:S07]  /*207b0*/  MOV R5, R14 ;  /* 0x0000000e00057202 */ /* 0x000fce0000000f00 */
[----:B------:R-:W-:Y:S05]  /*207c0*/  WARPSYNC.COLLECTIVE R15, `(.L_x_2937) ;  /* 0x000000000f087348 */ /* 0x000fea0003c00000 */
[----:B------:R0:W1:Y:S02]  /*207d0*/  SHFL.IDX P6, R14, R13, R12, R11 ;  /* 0x0000000c0d0e7389 */ /* 0x00006400000c000b */
[----:B01----:R-:W-:Y:S01]  /*207e0*/  ENDCOLLECTIVE ;  /* 0x000000000000791b */ /* 0x003fe20003800000 */
.L_x_2937:
[----:B------:R-:W-:Y:S05]  /*207f0*/  BRA `(.L_x_2938) ;  /* 0xfffffe7800d87947 */ /* 0x000fea000383ffff */
.L_x_2650:
[----:B------:R-:W-:Y:S01]  /*20800*/  BSSY B1, `(.L_x_2939) ;  /* 0x0000008000017945 */ /* 0x000fe20003800000 */
[----:B------:R-:W-:Y:S02]  /*20810*/  IMAD.MOV.U32 R13, RZ, RZ, R6 ;  /* 0x000000ffff0d7224 */ /* 0x000fe400078e0006 */
[----:B------:R-:W-:Y:S02]  /*20820*/  IMAD.MOV.U32 R12, RZ, RZ, 0x1 ;  /* 0x00000001ff0c7424 */ /* 0x000fe400078e00ff */
[----:B------:R-:W-:Y:S02]  /*20830*/  IMAD.MOV.U32 R11, RZ, RZ, 0x1c1f ;  /* 0x00001c1fff0b7424 */ /* 0x000fe400078e00ff */
[----:B------:R-:W-:-:S07]  /*20840*/  IMAD.MOV.U32 R15, RZ, RZ, -0x1 ;  /* 0xffffffffff0f7424 */ /* 0x000fce00078e00ff */
[----:B0---4-:R-:W-:Y:S05]  /*20850*/  WARPSYNC.COLLECTIVE R15, `(.L_x_2940) ;  /* 0x000000000f087348 */ /* 0x011fea0003c00000 */
[----:B----4-:R1:W2:Y:S02]  /*20860*/  SHFL.IDX P6, R14, R13, R12, R11 ;  /* 0x0000000c0d0e7389 */ /* 0x0102a400000c000b */
[----:B012---:R-:W-:Y:S01]  /*20870*/  ENDCOLLECTIVE ;  /* 0x000000000000791b */ /* 0x007fe20003800000 */
.L_x_2940:
[----:B------:R-:W-:Y:S05]  /*20880*/  BSYNC B1 ;  /* 0x0000000000017941 */ /* 0x000fea0003800000 */
.L_x_2939:
[----:B------:R-:W-:Y:S01]  /*20890*/  IMAD.MOV.U32 R13, RZ, RZ, R4 ;  /* 0x000000ffff0d7224 */ /* 0x000fe200078e0004 */
[----:B------:R-:W-:Y:S01]  /*208a0*/  MOV R12, 0x1 ;  /* 0x00000001000c7802 */ /* 0x000fe20000000f00 */
[----:B------:R-:W-:Y:S02]  /*208b0*/  IMAD.MOV.U32 R11, RZ, RZ, 0x1c1f ;  /* 0x00001c1fff0b7424 */ /* 0x000fe400078e00ff */
[----:B------:R-:W-:Y:S02]  /*208c0*/  IMAD.MOV.U32 R15, RZ, RZ, -0x1 ;  /* 0xffffffffff0f7424 */ /* 0x000fe400078e00ff */
[----:B------:R-:W-:-:S07]  /*208d0*/  IMAD.MOV.U32 R3, RZ, RZ, R14 ;  /* 0x000000ffff037224 */ /* 0x000fce00078e000e */
[----:B------:R-:W-:Y:S05]  /*208e0*/  WARPSYNC.COLLECTIVE R15, `(.L_x_2941) ;  /* 0x000000000f087348 */ /* 0x000fea0003c00000 */
[----:B------:R0:W1:Y:S02]  /*208f0*/  SHFL.IDX P6, R14, R13, R12, R11 ;  /* 0x0000000c0d0e7389 */ /* 0x00006400000c000b */
[----:B01----:R-:W-:Y:S01]  /*20900*/  ENDCOLLECTIVE ;  /* 0x000000000000791b */ /* 0x003fe20003800000 */
.L_x_2941:
[----:B------:R-:W-:Y:S02]  /*20910*/  IMAD.MOV.U32 R13, RZ, RZ, R8 ;  /* 0x000000ffff0d7224 */ /* 0x000fe400078e0008 */
[----:B------:R-:W-:-:S07]  /*20920*/  IMAD.MOV.U32 R0, RZ, RZ, R14 ;  /* 0x000000ffff007224 */ /* 0x000fce00078e000e */
[----:B------:R-:W-:Y:S05]  /*20930*/  WARPSYNC.COLLECTIVE R15, `(.L_x_2942) ;  /* 0x000000000f087348 */ /* 0x000fea0003c00000 */
[----:B------:R0:W1:Y:S02]  /*20940*/  SHFL.IDX P6, R14, R13, R12, R11 ;  /* 0x0000000c0d0e7389 */ /* 0x00006400000c000b */
[----:B01----:R-:W-:Y:S01]  /*20950*/  ENDCOLLECTIVE ;  /* 0x000000000000791b */ /* 0x003fe20003800000 */
.L_x_2942:
[----:B------:R-:W-:Y:S02]  /*20960*/  IMAD.MOV.U32 R13, RZ, RZ, R7 ;  /* 0x000000ffff0d7224 */ /* 0x000fe400078e0007 */
[----:B------:R-:W-:-:S07]  /*20970*/  IMAD.MOV.U32 R5, RZ, RZ, R14 ;  /* 0x000000ffff057224 */ /* 0x000fce00078e000e */
[----:B------:R-:W-:Y:S05]  /*20980*/  WARPSYNC.COLLECTIVE R15, `(.L_x_2943) ;  /* 0x000000000f087348 */ /* 0x000fea0003c00000 */
[----:B------:R0:W1:Y:S02]  /*20990*/  SHFL.IDX P6, R14, R13, R12, R11 ;  /* 0x0000000c0d0e7389 */ /* 0x00006400000c000b */
[----:B01----:R-:W-:Y:S01]  /*209a0*/  ENDCOLLECTIVE ;  /* 0x000000000000791b */ /* 0x003fe20003800000 */
.L_x_2943:
[----:B------:R-:W-:Y:S05]  /*209b0*/  BRA `(.L_x_2944) ;  /* 0xfffffe7c00347947 */ /* 0x000fea000383ffff */
.L_x_2654:
[----:B0-----:R0:W1:Y:S02]  /*209c0*/  SYNCS.PHASECHK.TRANS64.TRYWAIT P0, [R2+URZ+0x28c00], R35 ;  /* 0x028c0023020075a7 */ /* 0x001064000800017f */
[----:B-1----:R-:W-:Y:S05]  /*209d0*/  @!P0 NANOSLEEP.SYNCS 0x989680 ;  /* 0x009896800000895d */ /* 0x002fea0003900000 */
[----:B------:R-:W1:Y:S02]  /*209e0*/  @!P0 SYNCS.PHASECHK.TRANS64 P0, [R2+URZ+0x28c00], R35 ;  /* 0x028c0023020085a7 */ /* 0x000e64000800007f */
[----:B-1----:R-:W-:Y:S05]  /*209f0*/  @!P0 BRA `(.L_x_2654) ;  /* 0xfffffffc00f08947 */ /* 0x002fea000383ffff */
[----:B------:R-:W-:Y:S05]  /*20a00*/  BRA `(.L_x_2945) ;  /* 0xfffffe8000347947 */ /* 0x000fea000383ffff */
.L_x_2662:
[----:B------:R-:W0:Y:S01]  /*20a10*/  LDC R39, c[0x0][0x3f4] ;  /* 0x0000fd00ff277b82 */ /* 0x000e220000000800 */
[----:B------:R-:W-:Y:S01]  /*20a20*/  BSSY B1, `(.L_x_2946) ;  /* 0x0000008000017945 */ /* 0x000fe20003800000 */
[----:B------:R-:W-:Y:S01]  /*20a30*/  IMAD.MOV.U32 R13, RZ, RZ, R26 ;  /* 0x000000ffff0d7224 */ /* 0x000fe200078e001a */
[----:B------:R-:W-:Y:S01]  /*20a40*/  MOV R12, RZ ;  /* 0x000000ff000c7202 */ /* 0x000fe20000000f00 */
[----:B------:R-:W-:Y:S02]  /*20a50*/  IMAD.MOV.U32 R11, RZ, RZ, 0x1c1f ;  /* 0x00001c1fff0b7424 */ /* 0x000fe400078e00ff */
[----:B------:R-:W-:-:S07]  /*20a60*/  IMAD.MOV.U32 R15, RZ, RZ, -0x1 ;  /* 0xffffffffff0f7424 */ /* 0x000fce00078e00ff */
[----:B0-----:R-:W-:Y:S05]  /*20a70*/  WARPSYNC.COLLECTIVE R15, `(.L_x_2947) ;  /* 0x000000000f087348 */ /* 0x001fea0003c00000 */
[----:B------:R1:W2:Y:S02]  /*20a80*/  SHFL.IDX P6, R14, R13, R12, R11 ;  /* 0x0000000c0d0e7389 */ /* 0x0002a400000c000b */
[----:B012---:R-:W-:Y:S01]  /*20a90*/  ENDCOLLECTIVE ;  /* 0x000000000000791b */ /* 0x007fe20003800000 */
.L_x_2947:
[----:B------:R-:W-:Y:S05]  /*20aa0*/  BSYNC B1 ;  /* 0x0000000000017941 */ /* 0x000fea0003800000 */
.L_x_2946:
[----:B------:R-:W-:Y:S01]  /*20ab0*/  IMAD.MOV.U32 R13, RZ, RZ, R25 ;  /* 0x000000ffff0d7224 */ /* 0x000fe200078e0019 */
[----:B------:R-:W-:Y:S01]  /*20ac0*/  ISETP.GE.AND P0, PT, R16, R39, PT ;  /* 0x000000271000720c */ /* 0x000fe20003f06270 */
[----:B------:R-:W-:Y:S02]  /*20ad0*/  IMAD.MOV.U32 R12, RZ, RZ, RZ ;  /* 0x000000ffff0c7224 */ /* 0x000fe400078e00ff */
[----:B------:R-:W-:Y:S02]  /*20ae0*/  IMAD.MOV.U32 R11, RZ, RZ, 0x1c1f ;  /* 0x00001c1fff0b7424 */ /* 0x000fe400078e00ff */
[----:B------:R-:W-:Y:S02]  /*20af0*/  IMAD.MOV.U32 R15, RZ, RZ, -0x1 ;  /* 0xffffffffff0f7424 */ /* 0x000fe400078e00ff */
[----:B------:R-:W-:Y:S02]  /*20b00*/  IMAD.MOV.U32 R0, RZ, RZ, R14 ;  /* 0x000000ffff007224 */ /* 0x000fe400078e000e */
[----:B------:R-:W-:-:S07]  /*20b10*/  IMAD R34, R23, R34, RZ ;  /* 0x0000002217227224 */ /* 0x000fce00078e02ff */
[----:B------:R-:W-:Y:S05]  /*20b20*/  WARPSYNC.COLLECTIVE R15, `(.L_x_2948) ;  /* 0x000000000f087348 */ /* 0x000fea0003c00000 */
[----:B------:R0:W1:Y:S02]  /*20b30*/  SHFL.IDX P6, R14, R13, R12, R11 ;  /* 0x0000000c0d0e7389 */ /* 0x00006400000c000b */
[----:B01----:R-:W-:Y:S01]  /*20b40*/  ENDCOLLECTIVE ;  /* 0x000000000000791b */ /* 0x003fe20003800000 */
.L_x_2948:
[----:B------:R-:W-:Y:S01]  /*20b50*/  ISETP.GE.OR P1, PT, R37, R34, P0 ;  /* 0x000000222500720c */ /* 0x000fe20000726670 */
[----:B------:R-:W-:-:S12]  /*20b60*/  IMAD.MOV.U32 R13, RZ, RZ, R24 ;  /* 0x000000ffff0d7224 */ /* 0x000fd800078e0018 */
[C---:B------:R-:W-:Y:S01]  /*20b70*/  @!P1 IMAD.SHL.U32 R5, R16.reuse, 0x2, RZ ;  /* 0x0000000210059824 */ /* 0x040fe200078e00ff */
[----:B------:R-:W-:Y:S02]  /*20b80*/  @!P1 SHF.L.U64.HI R21, R16, 0x1, R17 ;  /* 0x0000000110159819 */ /* 0x000fe40000010211 */
[----:B------:R-:W-:-:S07]  /*20b90*/  MOV R3, R14 ;  /* 0x0000000e00037202 */ /* 0x000fce0000000f00 */
[----:B------:R-:W-:Y:S05]  /*20ba0*/  WARPSYNC.COLLECTIVE R15, `(.L_x_2949) ;  /* 0x000000000f087348 */ /* 0x000fea0003c00000 */
[----:B------:R0:W1:Y:S02]  /*20bb0*/  SHFL.IDX P6, R14, R13, R12, R11 ;  /* 0x0000000c0d0e7389 */ /* 0x00006400000c000b */
[----:B01----:R-:W-:Y:S01]  /*20bc0*/  ENDCOLLECTIVE ;  /* 0x000000000000791b */ /* 0x003fe20003800000 */
.L_x_2949:
[----:B------:R-:W-:-:S05]  /*20bd0*/  @!P1 IADD3 R6, P2, R3, R5, RZ ;  /* 0x0000000503069210 */ /* 0x000fca0007f5e0ff */
[----:B------:R-:W-:Y:S02]  /*20be0*/  @!P1 IMAD.X R7, R0, 0x1, R21, P2 ;  /* 0x0000000100079824 */ /* 0x000fe400010e0615 */
[----:B------:R-:W-:Y:S02]  /*20bf0*/  IMAD.MOV.U32 R13, RZ, RZ, R27 ;  /* 0x000000ffff0d7224 */ /* 0x000fe400078e001b */
[----:B------:R-:W-:-:S07]  /*20c00*/  IMAD.MOV.U32 R4, RZ, RZ, R14 ;  /* 0x000000ffff047224 */ /* 0x000fce00078e000e */
[----:B------:R-:W-:Y:S05]  /*20c10*/  WARPSYNC.COLLECTIVE R15, `(.L_x_2950) ;  /* 0x000000000f087348 */ /* 0x000fea0003c00000 */
[----:B------:R0:W1:Y:S02]  /*20c20*/  SHFL.IDX P6, R14, R13, R12, R11 ;  /* 0x0000000c0d0e7389 */ /* 0x00006400000c000b */
[----:B01----:R-:W-:Y:S01]  /*20c30*/  ENDCOLLECTIVE ;  /* 0x000000000000791b */ /* 0x003fe20003800000 */
.L_x_2950:
[----:B------:R-:W2:Y:S01]  /*20c40*/  @!P1 LD.E.128 R8, desc[UR40][R6.64] ;  /* 0x0000002806089980 */ /* 0x000ea2000c101d00 */
[----:B------:R-:W-:-:S05]  /*20c50*/  @!P1 IADD3 R14, P2, R14, R5, RZ ;  /* 0x000000050e0e9210 */ /* 0x000fca0007f5e0ff */
[----:B------:R-:W-:-:S04]  /*20c60*/  @!P1 IMAD.X R3, R4, 0x1, R21, P2 ;  /* 0x0000000104039824 */ /* 0x000fc800010e0615 */
[----:B------:R-:W-:-:S05]  /*20c70*/  @!P1 IMAD.MOV.U32 R15, RZ, RZ, R3 ;  /* 0x000000ffff0f9224 */ /* 0x000fca00078e0003 */
[----:B------:R0:W5:Y:S01]  /*20c80*/  @!P1 LD.E.128 R4, desc[UR40][R14.64] ;  /* 0x000000280e049980 */ /* 0x000162000c101d00 */
[----:B------:R-:W-:Y:S01]  /*20c90*/  CS2R R32, SRZ ;  /* 0x0000000000207805 */ /* 0x000fe2000001ff00 */
[----:B------:R-:W-:Y:S01]  /*20ca0*/  IMAD.MOV.U32 R13, RZ, RZ, R26 ;  /* 0x000000ffff0d7224 */ /* 0x000fe200078e001a */
[----:B------:R-:W-:Y:S01]  /*20cb0*/  CS2R R30, SRZ ;  /* 0x00000000001e7805 */ /* 0x000fe2000001ff00 */
[----:B------:R-:W-:Y:S01]  /*20cc0*/  IMAD.MOV.U32 R12, RZ, RZ, 0x1 ;  /* 0x00000001ff0c7424 */ /* 0x000fe200078e00ff */
[----:B------:R-:W-:Y:S02]  /*20cd0*/  CS2R R20, SRZ ;  /* 0x0000000000147805 */ /* 0x000fe4000001ff00 */
[----:B------:R-:W-:Y:S01]  /*20ce0*/  CS2R R28, SRZ ;  /* 0x00000000001c7805 */ /* 0x000fe2000001ff00 */
[----:B0-----:R-:W-:Y:S02]  /*20cf0*/  IMAD.MOV.U32 R15, RZ, RZ, -0x1 ;  /* 0xffffffffff0f7424 */ /* 0x001fe400078e00ff */
[----:B--2---:R-:W-:Y:S01]  /*20d00*/  @!P1 IMAD.MOV.U32 R33, RZ, RZ, R11 ;  /* 0x000000ffff219224 */ /* 0x004fe200078e000b */
[----:B------:R-:W-:Y:S01]  /*20d10*/  MOV R11, 0x1c1f ;  /* 0x00001c1f000b7802 */ /* 0x000fe20000000f00 */
[----:B------:R-:W-:Y:S01]  /*20d20*/  @!P1 IMAD.MOV.U32 R31, RZ, RZ, R9 ;  /* 0x000000ffff1f9224 */ /* 0x000fe200078e0009 */
[----:B------:R-:W-:Y:S01]  /*20d30*/  @!P1 MOV R30, R8 ;  /* 0x00000008001e9202 */ /* 0x000fe20000000f00 */
[----:B------:R-:W-:-:S07]  /*20d40*/  @!P1 IMAD.MOV.U32 R32, RZ, RZ, R10 ;  /* 0x000000ffff209224 */ /* 0x000fce00078e000a */
[----:B-----5:R-:W-:Y:S05]  /*20d50*/  WARPSYNC.COLLECTIVE R15, `(.L_x_2951) ;  /* 0x000000000f087348 */ /* 0x020fea0003c00000 */
[----:B------:R0:W1:Y:S02]  /*20d60*/  SHFL.IDX P6, R14, R13, R12, R11 ;  /* 0x0000000c0d0e7389 */ /* 0x00006400000c000b */
[----:B01---5:R-:W-:Y:S01]  /*20d70*/  ENDCOLLECTIVE ;  /* 0x000000000000791b */ /* 0x023fe20003800000 */
.L_x_2951:
[----:B------:R-:W-:Y:S02]  /*20d80*/  IMAD.MOV.U32 R3, RZ, RZ, R31 ;  /* 0x000000ffff037224 */ /* 0x000fe400078e001f */
[----:B------:R-:W-:Y:S01]  /*20d90*/  IMAD.MOV.U32 R0, RZ, RZ, R30 ;  /* 0x000000ffff007224 */ /* 0x000fe200078e001e */
[----:B------:R-:W-:Y:S01]  /*20da0*/  MOV R8, R32 ;  /* 0x0000002000087202 */ /* 0x000fe20000000f00 */
[----:B------:R-:W-:Y:S01]  /*20db0*/  IMAD.MOV.U32 R9, RZ, RZ, R33 ;  /* 0x000000ffff097224 */ /* 0x000fe200078e0021 */
[----:B------:R-:W-:Y:S02]  /*20dc0*/  PRMT R38, R38, 0x5410, R3 ;  /* 0x0000541026267816 */ /* 0x000fe40000000003 */
[----:B------:R-:W-:Y:S02]  /*20dd0*/  PRMT R51, R51, 0x5410, R0 ;  /* 0x0000541033337816 */ /* 0x000fe40000000000 */
[----:B------:R-:W-:Y:S01]  /*20de0*/  PRMT R35, R8, 0x5410, R9 ;  /* 0x0000541008237816 */ /* 0x000fe20000000009 */
[----:B------:R-:W-:-:S02]  /*20df0*/  IMAD.MOV.U32 R13, RZ, RZ, R25 ;  /* 0x000000ffff0d7224 */ /* 0x000fc400078e0019 */
[----:B------:R-:W-:Y:S02]  /*20e00*/  @!P1 IMAD.MOV.U32 R20, RZ, RZ, R4 ;  /* 0x000000ffff149224 */ /* 0x000fe400078e0004 */
[----:B------:R-:W-:Y:S02]  /*20e10*/  @!P1 IMAD.MOV.U32 R21, RZ, RZ, R5 ;  /* 0x000000ffff159224 */ /* 0x000fe400078e0005 */
[----:B------:R-:W-:Y:S02]  /*20e20*/  @!P1 IMAD.MOV.U32 R29, RZ, RZ, R7 ;  /* 0x000000ffff1d9224 */ /* 0x000fe400078e0007 */
[----:B------:R-:W-:-:S07]  /*20e30*/  IMAD.MOV.U32 R0, RZ, RZ, R14 ;  /* 0x000000ffff007224 */ /* 0x000fce00078e000e */
[----:B------:R-:W-:Y:S05]  /*20e40*/  WARPSYNC.COLLECTIVE R15, `(.L_x_2952) ;  /* 0x000000000f087348 */ /* 0x000fea0003c00000 */
[----:B------:R0:W1:Y:S02]  /*20e50*/  SHFL.IDX P6, R14, R13, R12, R11 ;  /* 0x0000000c0d0e7389 */ /* 0x00006400000c000b */
[----:B01----:R-:W-:Y:S01]  /*20e60*/  ENDCOLLECTIVE ;  /* 0x000000000000791b */ /* 0x003fe20003800000 */
.L_x_2952:
[----:B------:R-:W-:Y:S02]  /*20e70*/  @!P1 IMAD.MOV.U32 R28, RZ, RZ, R6 ;  /* 0x000000ffff1c9224 */ /* 0x000fe400078e0006 */
[----:B------:R-:W-:Y:S02]  /*20e80*/  IMAD.MOV.U32 R4, RZ, RZ, R20 ;  /* 0x000000ffff047224 */ /* 0x000fe400078e0014 */
[----:B------:R-:W-:Y:S01]  /*20e90*/  IMAD.MOV.U32 R5, RZ, RZ, R21 ;  /* 0x000000ffff057224 */ /* 0x000fe200078e0015 */
[----:B------:R-:W-:Y:S01]  /*20ea0*/  MOV R6, R28 ;  /* 0x0000001c00067202 */ /* 0x000fe20000000f00 */
[----:B------:R-:W-:-:S03]  /*20eb0*/  IMAD.MOV.U32 R7, RZ, RZ, R29 ;  /* 0x000000ffff077224 */ /* 0x000fc600078e001d */
[----:B------:R-:W-:Y:S02]  /*20ec0*/  PRMT R38, R5, 0x7610, R38 ;  /* 0x0000761005267816 */ /* 0x000fe40000000026 */
[----:B------:R-:W-:Y:S02]  /*20ed0*/  PRMT R44, R4, 0x5410, R7 ;  /* 0x00005410042c7816 */ /* 0x000fe40000000007 */
[----:B------:R-:W-:Y:S01]  /*20ee0*/  CS2R R4, SRZ ;  /* 0x0000000000047805 */ /* 0x000fe2000001ff00 */
[----:B------:R-:W-:Y:S01]  /*20ef0*/  IMAD.MOV.U32 R13, RZ, RZ, R24 ;  /* 0x000000ffff0d7224 */ /* 0x000fe200078e0018 */
[----:B------:R-:W-:Y:S01]  /*20f00*/  PRMT R51, R6, 0x7610, R51 ;  /* 0x0000761006337816 */ /* 0x000fe20000000033 */
[----:B------:R-:W-:-:S07]  /*20f10*/  IMAD.MOV.U32 R3, RZ, RZ, R14 ;  /* 0x000000ffff037224 */ /* 0x000fce00078e000e */
[----:B------:R-:W-:Y:S05]  /*20f20*/  WARPSYNC.COLLECTIVE R15, `(.L_x_2953) ;  /* 0x000000000f087348 */ /* 0x000fea0003c00000 */
[----:B------:R0:W1:Y:S02]  /*20f30*/  SHFL.IDX P6, R14, R13, R12, R11 ;  /* 0x0000000c0d0e7389 */ /* 0x00006400000c000b */
[----:B01----:R-:W-:Y:S01]  /*20f40*/  ENDCOLLECTIVE ;  /* 0x000000000000791b */ /* 0x003fe20003800000 */
.L_x_2953:
[----:B------:R-:W-:Y:S02]  /*20f50*/  IMAD.MOV.U32 R13, RZ, RZ, R27 ;  /* 0x000000ffff0d7224 */ /* 0x000fe400078e001b */
[----:B------:R-:W-:-:S07]  /*20f60*/  IMAD.MOV.U32 R24, RZ, RZ, R14 ;  /* 0x000000ffff187224 */ /* 0x000fce00078e000e */
[----:B------:R-:W-:Y:S05]  /*20f70*/  WARPSYNC.COLLECTIVE R15, `(.L_x_2954) ;  /* 0x000000000f087348 */ /* 0x000fea0003c00000 */
[----:B------:R0:W1:Y:S02]  /*20f80*/  SHFL.IDX P6, R14, R13, R12, R11 ;  /* 0x0000000c0d0e7389 */ /* 0x00006400000c000b */
[----:B01----:R-:W-:Y:S01]  /*20f90*/  ENDCOLLECTIVE ;  /* 0x000000000000791b */ /* 0x003fe20003800000 */
.L_x_2954:
[----:B------:R-:W-:Y:S05]  /*20fa0*/  BRA `(.L_x_2955) ;  /* 0xfffffe8c00187947 */ /* 0x000fea000383ffff */
.L_x_2666:
[----:B0-----:R0:W1:Y:S02]  /*20fb0*/  SYNCS.PHASECHK.TRANS64.TRYWAIT P1, [R2+URZ+0x28c00], R13 ;  /* 0x028c000d020075a7 */ /* 0x001064000802017f */
[----:B-1----:R-:W-:Y:S05]  /*20fc0*/  @!P1 NANOSLEEP.SYNCS 0x989680 ;  /* 0x009896800000995d */ /* 0x002fea0003900000 */
[----:B------:R-:W1:Y:S02]  /*20fd0*/  @!P1 SYNCS.PHASECHK.TRANS64 P1, [R2+URZ+0x28c00], R13 ;  /* 0x028c000d020095a7 */ /* 0x000e64000802007f */
[----:B-1----:R-:W-:Y:S05]  /*20fe0*/  @!P1 BRA `(.L_x_2666) ;  /* 0xfffffffc00f09947 */ /* 0x002fea000383ffff */
[----:B------:R-:W-:Y:S05]  /*20ff0*/  BRA `(.L_x_2956) ;  /* 0xfffffe8c00b47947 */ /* 0x000fea000383ffff */
.L_x_2672:
[----:B0-----:R0:W2:Y:S02]  /*21000*/  SYNCS.PHASECHK.TRANS64.TRYWAIT P1, [R12+URZ+0x28c30], R21 ;  /* 0x028c30150c0075a7 */ /* 0x0010a4000802017f */
[----:B--2---:R-:W-:Y:S05]  /*21010*/  @!P1 NANOSLEEP.SYNCS 0x989680 ;  /* 0x009896800000995d */ /* 0x004fea0003900000 */
[----:B------:R-:W2:Y:S02]  /*21020*/  @!P1 SYNCS.PHASECHK.TRANS64 P1, [R12+URZ+0x28c30], R21 ;  /* 0x028c30150c0095a7 */ /* 0x000ea4000802007f */
[----:B--2---:R-:W-:Y:S05]  /*21030*/  @!P1 BRA `(.L_x_2672) ;  /* 0xfffffffc00f09947 */ /* 0x004fea000383ffff */
[----:B------:R-:W-:Y:S05]  /*21040*/  BRA `(.L_x_2671) ;  /* 0xfffffe9c00407947 */ /* 0x000fea000383ffff */
.L_x_2686:
[----:B--2---:R2:W3:Y:S02]  /*21050*/  SYNCS.PHASECHK.TRANS64.TRYWAIT P1, [R12+URZ+0x28c50], R21 ;  /* 0x028c50150c0075a7 */ /* 0x0044e4000802017f */
[----:B---3--:R-:W-:Y:S05]  /*21060*/  @!P1 NANOSLEEP.SYNCS 0x989680 ;  /* 0x009896800000995d */ /* 0x008fea0003900000 */
[----:B------:R-:W3:Y:S02]  /*21070*/  @!P1 SYNCS.PHASECHK.TRANS64 P1, [R12+URZ+0x28c50], R21 ;  /* 0x028c50150c0095a7 */ /* 0x000ee4000802007f */
[----:B---3--:R-:W-:Y:S05]  /*21080*/  @!P1 BRA `(.L_x_2686) ;  /* 0xfffffffc00f09947 */ /* 0x008fea000383ffff */
[----:B------:R-:W-:Y:S05]  /*21090*/  BRA `(.L_x_2685) ;  /* 0xfffffebc00147947 */ /* 0x000fea000383ffff */
.L_x_2699:
[----:B-1----:R1:W2:Y:S02]  /*210a0*/  SYNCS.PHASECHK.TRANS64.TRYWAIT P1, [R21+URZ+0x28c30], R212 ;  /* 0x028c30d4150075a7 */ /* 0x0022a4000802017f */
[----:B--2---:R-:W-:Y:S05]  /*210b0*/  @!P1 NANOSLEEP.SYNCS 0x989680 ;  /* 0x009896800000995d */ /* 0x004fea0003900000 */
[----:B------:R-:W2:Y:S02]  /*210c0*/  @!P1 SYNCS.PHASECHK.TRANS64 P1, [R21+URZ+0x28c30], R212 ;  /* 0x028c30d4150095a7 */ /* 0x000ea4000802007f */
[----:B--2---:R-:W-:Y:S05]  /*210d0*/  @!P1 BRA `(.L_x_2699) ;  /* 0xfffffffc00f09947 */ /* 0x004fea000383ffff */
[----:B------:R-:W-:Y:S05]  /*210e0*/  BRA `(.L_x_2698) ;  /* 0xfffffec000a07947 */ /* 0x000fea000383ffff */
.L_x_2713:
[----:B--2---:R2:W3:Y:S02]  /*210f0*/  SYNCS.PHASECHK.TRANS64.TRYWAIT P1, [R21+URZ+0x28c50], R212 ;  /* 0x028c50d4150075a7 */ /* 0x0044e4000802017f */
[----:B---3--:R-:W-:Y:S05]  /*21100*/  @!P1 NANOSLEEP.SYNCS 0x989680 ;  /* 0x009896800000995d */ /* 0x008fea0003900000 */
[----:B------:R-:W3:Y:S02]  /*21110*/  @!P1 SYNCS.PHASECHK.TRANS64 P1, [R21+URZ+0x28c50], R212 ;  /* 0x028c50d4150095a7 */ /* 0x000ee4000802007f */
[----:B---3--:R-:W-:Y:S05]  /*21120*/  @!P1 BRA `(.L_x_2713) ;  /* 0xfffffffc00f09947 */ /* 0x008fea000383ffff */
[----:B------:R-:W-:Y:S05]  /*21130*/  BRA `(.L_x_2712) ;  /* 0xfffffee800247947 */ /* 0x000fea000383ffff */
.L_x_2727:
[----:B-1----:R1:W2:Y:S02]  /*21140*/  SYNCS.PHASECHK.TRANS64.TRYWAIT P2, [R12+URZ+0x28c30], R212 ;  /* 0x028c30d40c0075a7 */ /* 0x0022a4000804017f */
[----:B--2---:R-:W-:Y:S05]  /*21150*/  @!P2 NANOSLEEP.SYNCS 0x989680 ;  /* 0x009896800000a95d */ /* 0x004fea0003900000 */
[----:B------:R-:W2:Y:S02]  /*21160*/  @!P2 SYNCS.PHASECHK.TRANS64 P2, [R12+URZ+0x28c30], R212 ;  /* 0x028c30d40c00a5a7 */ /* 0x000ea4000804007f */
[----:B--2---:R-:W-:Y:S05]  /*21170*/  @!P2 BRA `(.L_x_2727) ;  /* 0xfffffffc00f0a947 */ /* 0x004fea000383ffff */
[----:B------:R-:W-:Y:S05]  /*21180*/  BRA `(.L_x_2726) ;  /* 0xfffffeec00f87947 */ /* 0x000fea000383ffff */
.L_x_2733:
[----:B--2---:R2:W3:Y:S02]  /*21190*/  SYNCS.PHASECHK.TRANS64.TRYWAIT P2, [R12+URZ+0x28c50], R212 ;  /* 0x028c50d40c0075a7 */ /* 0x0044e4000804017f */
[----:B---3--:R-:W-:Y:S05]  /*211a0*/  @!P2 NANOSLEEP.SYNCS 0x989680 ;  /* 0x009896800000a95d */ /* 0x008fea0003900000 */
[----:B------:R-:W3:Y:S02]  /*211b0*/  @!P2 SYNCS.PHASECHK.TRANS64 P2, [R12+URZ+0x28c50], R212 ;  /* 0x028c50d40c00a5a7 */ /* 0x000ee4000804007f */
[----:B---3--:R-:W-:Y:S05]  /*211c0*/  @!P2 BRA `(.L_x_2733) ;  /* 0xfffffffc00f0a947 */ /* 0x008fea000383ffff */
[----:B------:R-:W-:Y:S05]  /*211d0*/  BRA `(.L_x_2732) ;  /* 0xffffff0800607947 */ /* 0x000fea000383ffff */
.L_x_2742:
[----:B-1----:R1:W2:Y:S02]  /*211e0*/  SYNCS.PHASECHK.TRANS64.TRYWAIT P1, [R21+URZ+0x28c30], R209 ;  /* 0x028c30d1150075a7 */ /* 0x0022a4000802017f */
[----:B--2---:R-:W-:Y:S05]  /*211f0*/  @!P1 NANOSLEEP.SYNCS 0x989680 ;  /* 0x009896800000995d */ /* 0x004fea0003900000 */
[----:B------:R-:W2:Y:S02]  /*21200*/  @!P1 SYNCS.PHASECHK.TRANS64 P1, [R21+URZ+0x28c30], R209 ;  /* 0x028c30d1150095a7 */ /* 0x000ea4000802007f */
[----:B--2---:R-:W-:Y:S05]  /*21210*/  @!P1 BRA `(.L_x_2742) ;  /* 0xfffffffc00f09947 */ /* 0x004fea000383ffff */
[----:B------:R-:W-:Y:S05]  /*21220*/  BRA `(.L_x_2741) ;  /* 0xffffff0c007c7947 */ /* 0x000fea000383ffff */
.L_x_2756:
[----:B---3--:R3:W4:Y:S02]  /*21230*/  SYNCS.PHASECHK.TRANS64.TRYWAIT P1, [R21+URZ+0x28c50], R209 ;  /* 0x028c50d1150075a7 */ /* 0x008724000802017f */
[----:B----4-:R-:W-:Y:S05]  /*21240*/  @!P1 NANOSLEEP.SYNCS 0x989680 ;  /* 0x009896800000995d */ /* 0x010fea0003900000 */
[----:B------:R-:W4:Y:S02]  /*21250*/  @!P1 SYNCS.PHASECHK.TRANS64 P1, [R21+URZ+0x28c50], R209 ;  /* 0x028c50d1150095a7 */ /* 0x000f24000802007f */
[----:B----4-:R-:W-:Y:S05]  /*21260*/  @!P1 BRA `(.L_x_2756) ;  /* 0xfffffffc00f09947 */ /* 0x010fea000383ffff */
[----:B------:R-:W-:Y:S05]  /*21270*/  BRA `(.L_x_2755) ;  /* 0xffffff30008c7947 */ /* 0x000fea000383ffff */
.L_x_2795:
[----:B------:R-:W0:Y:S01]  /*21280*/  S2R R12, SR_TID.X ;  /* 0x00000000000c7919 */ /* 0x000e220000002100 */
[----:B------:R-:W-:Y:S01]  /*21290*/  BSSY B1, `(.L_x_2957) ;  /* 0x000000a000017945 */ /* 0x000fe20003800000 */
[----:B------:R-:W-:Y:S02]  /*212a0*/  IMAD.MOV.U32 R11, RZ, RZ, 0x1f ;  /* 0x0000001fff0b7424 */ /* 0x000fe400078e00ff */
[----:B------:R-:W-:Y:S01]  /*212b0*/  IMAD.MOV.U32 R15, RZ, RZ, -0x1 ;  /* 0xffffffffff0f7424 */ /* 0x000fe200078e00ff */
[----:B0-----:R-:W-:-:S04]  /*212c0*/  SHF.R.U32.HI R12, RZ, 0x5, R12 ;  /* 0x00000005ff0c7819 */ /* 0x001fc8000001160c */
[----:B------:R-:W-:-:S05]  /*212d0*/  LOP3.LUT R12, R12, 0x3, RZ, 0xc0, !PT ;  /* 0x000000030c0c7812 */ /* 0x000fca00078ec0ff */
[----:B------:R-:W-:Y:S02]  /*212e0*/  IMAD.MOV.U32 R13, RZ, RZ, R12 ;  /* 0x000000ffff0d7224 */ /* 0x000fe400078e000c */
[----:B------:R-:W-:-:S07]  /*212f0*/  IMAD.MOV.U32 R12, RZ, RZ, RZ ;  /* 0x000000ffff0c7224 */ /* 0x000fce00078e00ff */
[----:B------:R-:W-:Y:S05]  /*21300*/  WARPSYNC.COLLECTIVE R15, `(.L_x_2958) ;  /* 0x000000000f087348 */ /* 0x000fea0003c00000 */
[----:B------:R0:W1:Y:S02]  /*21310*/  SHFL.IDX P6, R14, R13, R12, R11 ;  /* 0x0000000c0d0e7389 */ /* 0x00006400000c000b */
[----:B01----:R-:W-:Y:S01]  /*21320*/  ENDCOLLECTIVE ;  /* 0x000000000000791b */ /* 0x003fe20003800000 */
.L_x_2958:
[----:B------:R-:W-:Y:S05]  /*21330*/  BSYNC B1 ;  /* 0x0000000000017941 */ /* 0x000fea0003800000 */
.L_x_2957:
[----:B------:R-:W-:Y:S05]  /*21340*/  BRA `(.L_x_2959) ;  /* 0xffffff8800507947 */ /* 0x000fea000383ffff */
.L_x_2797:
[----:B------:R-:W-:Y:S01]  /*21350*/  BSSY B1, `(.L_x_2960) ;  /* 0x0000006000017945 */ /* 0x000fe20003800000 */
[----:B------:R-:W-:-:S07]  /*21360*/  IMAD.MOV.U32 R15, RZ, RZ, -0x1 ;  /* 0xffffffffff0f7424 */ /* 0x000fce00078e00ff */
[----:B0-----:R-:W-:Y:S05]  /*21370*/  WARPSYNC.COLLECTIVE R15, `(.L_x_2961) ;  /* 0x000000000f0c7348 */ /* 0x001fea0003c00000 */
[----:B------:R-:W-:Y:S02]  /*21380*/  ELECT P6, UR62, PT ;  /* 0x00000000003e782f */ /* 0x000fe400038c0000 */
[----:B------:R-:W-:Y:S01]  /*21390*/  MOV R14, UR62 ;  /* 0x0000003e000e7c02 */ /* 0x000fe20008000f00 */
[----:B0-----:R-:W-:Y:S10]  /*213a0*/  ENDCOLLECTIVE ;  /* 0x000000000000791b */ /* 0x001ff40003800000 */
.L_x_2961:
[----:B------:R-:W-:Y:S05]  /*213b0*/  BSYNC B1 ;  /* 0x0000000000017941 */ /* 0x000fea0003800000 */
.L_x_2960:
[----:B------:R-:W-:Y:S05]  /*213c0*/  BRA `(.L_x_2796) ;  /* 0xffffff8800487947 */ /* 0x000fea000383ffff */
.L_x_2799:
[----:B0-----:R0:W1:Y:S02]  /*213d0*/  SYNCS.PHASECHK.TRANS64.TRYWAIT P0, [R23+URZ+0x28c20], R2 ;  /* 0x028c2002170075a7 */ /* 0x001064000800017f */
[----:B-1----:R-:W-:Y:S05]  /*213e0*/  @!P0 NANOSLEEP.SYNCS 0x989680 ;  /* 0x009896800000895d */ /* 0x002fea0003900000 */
[----:B------:R-:W1:Y:S02]  /*213f0*/  @!P0 SYNCS.PHASECHK.TRANS64 P0, [R23+URZ+0x28c20], R2 ;  /* 0x028c2002170085a7 */ /* 0x000e64000800007f */
[----:B-1----:R-:W-:Y:S05]  /*21400*/  @!P0 BRA `(.L_x_2799) ;  /* 0xfffffffc00f08947 */ /* 0x002fea000383ffff */
[----:B------:R-:W-:Y:S05]  /*21410*/  BRA `(.L_x_2962) ;  /* 0xffffff8800587947 */ /* 0x000fea000383ffff */
.L_x_2803:
[----:B0-----:R0:W1:Y:S02]  /*21420*/  SYNCS.PHASECHK.TRANS64.TRYWAIT P0, [R12+URZ+0x28ca0], R2 ;  /* 0x028ca0020c0075a7 */ /* 0x001064000800017f */
[----:B-1----:R-:W-:Y:S05]  /*21430*/  @!P0 NANOSLEEP.SYNCS 0x989680 ;  /* 0x009896800000895d */ /* 0x002fea0003900000 */
[----:B------:R-:W1:Y:S02]  /*21440*/  @!P0 SYNCS.PHASECHK.TRANS64 P0, [R12+URZ+0x28ca0], R2 ;  /* 0x028ca0020c0085a7 */ /* 0x000e64000800007f */
[----:B-1----:R-:W-:Y:S05]  /*21450*/  @!P0 BRA `(.L_x_2803) ;  /* 0xfffffffc00f08947 */ /* 0x002fea000383ffff */
[----:B------:R-:W-:Y:S05]  /*21460*/  BRA `(.L_x_2963) ;  /* 0xffffff8800707947 */ /* 0x000fea000383ffff */
.L_x_2808:
[----:B-1----:R1:W2:Y:S02]  /*21470*/  SYNCS.PHASECHK.TRANS64.TRYWAIT P0, [R12+URZ+0x28cc0], R2 ;  /* 0x028cc0020c0075a7 */ /* 0x0022a4000800017f */
[----:B--2---:R-:W-:Y:S05]  /*21480*/  @!P0 NANOSLEEP.SYNCS 0x989680 ;  /* 0x009896800000895d */ /* 0x004fea0003900000 */
[----:B------:R-:W2:Y:S02]  /*21490*/  @!P0 SYNCS.PHASECHK.TRANS64 P0, [R12+URZ+0x28cc0], R2 ;  /* 0x028cc0020c0085a7 */ /* 0x000ea4000800007f */
[----:B--2---:R-:W-:Y:S05]  /*214a0*/  @!P0 BRA `(.L_x_2808) ;  /* 0xfffffffc00f08947 */ /* 0x004fea000383ffff */
[----:B------:R-:W-:Y:S05]  /*214b0*/  BRA `(.L_x_2964) ;  /* 0xffffff8800ec7947 */ /* 0x000fea000383ffff */
.L_x_2822:
[----:B0-----:R0:W1:Y:S02]  /*214c0*/  SYNCS.PHASECHK.TRANS64.TRYWAIT P1, [R10+URZ+0x28ca0], R2 ;  /* 0x028ca0020a0075a7 */ /* 0x001064000802017f */
[----:B-1----:R-:W-:Y:S05]  /*214d0*/  @!P1 NANOSLEEP.SYNCS 0x989680 ;  /* 0x009896800000995d */ /* 0x002fea0003900000 */
[----:B------:R-:W1:Y:S02]  /*214e0*/  @!P1 SYNCS.PHASECHK.TRANS64 P1, [R10+URZ+0x28ca0], R2 ;  /* 0x028ca0020a0095a7 */ /* 0x000e64000802007f */
[----:B-1----:R-:W-:Y:S05]  /*214f0*/  @!P1 BRA `(.L_x_2822) ;  /* 0xfffffffc00f09947 */ /* 0x002fea000383ffff */
[----:B------:R-:W-:Y:S05]  /*21500*/  BRA `(.L_x_2965) ;  /* 0xffffff9400507947 */ /* 0x000fea000383ffff */
.L_x_2827:
[----:B-1----:R1:W2:Y:S02]  /*21510*/  SYNCS.PHASECHK.TRANS64.TRYWAIT P1, [R10+URZ+0x28cc0], R2 ;  /* 0x028cc0020a0075a7 */ /* 0x0022a4000802017f */
[----:B--2---:R-:W-:Y:S05]  /*21520*/  @!P1 NANOSLEEP.SYNCS 0x989680 ;  /* 0x009896800000995d */ /* 0x004fea0003900000 */
[----:B------:R-:W2:Y:S02]  /*21530*/  @!P1 SYNCS.PHASECHK.TRANS64 P1, [R10+URZ+0x28cc0], R2 ;  /* 0x028cc0020a0095a7 */ /* 0x000ea4000802007f */
[----:B--2---:R-:W-:Y:S05]  /*21540*/  @!P1 BRA `(.L_x_2827) ;  /* 0xfffffffc00f09947 */ /* 0x004fea000383ffff */
[----:B------:R-:W-:Y:S05]  /*21550*/  BRA `(.L_x_2966) ;  /* 0xffffff9400c87947 */ /* 0x000fea000383ffff */
.L_x_2855:
[----:B------:R-:W1:Y:S01]  /*21560*/  S2R R12, SR_TID.X ;  /* 0x00000000000c7919 */ /* 0x000e620000002100 */
[----:B------:R-:W-:Y:S01]  /*21570*/  BSSY B0, `(.L_x_2967) ;  /* 0x000000a000007945 */ /* 0x000fe20003800000 */
[----:B------:R-:W-:Y:S02]  /*21580*/  IMAD.MOV.U32 R11, RZ, RZ, 0x1f ;  /* 0x0000001fff0b7424 */ /* 0x000fe400078e00ff */
[----:B------:R-:W-:Y:S01]  /*21590*/  IMAD.MOV.U32 R15, RZ, RZ, -0x1 ;  /* 0xffffffffff0f7424 */ /* 0x000fe200078e00ff */
[----:B-1----:R-:W-:-:S04]  /*215a0*/  SHF.R.U32.HI R12, RZ, 0x5, R12 ;  /* 0x00000005ff0c7819 */ /* 0x002fc8000001160c */
[----:B------:R-:W-:-:S05]  /*215b0*/  LOP3.LUT R12, R12, 0x3, RZ, 0xc0, !PT ;  /* 0x000000030c0c7812 */ /* 0x000fca00078ec0ff */
[----:B------:R-:W-:Y:S01]  /*215c0*/  IMAD.MOV.U32 R13, RZ, RZ, R12 ;  /* 0x000000ffff0d7224 */ /* 0x000fe200078e000c */
[----:B------:R-:W-:-:S07]  /*215d0*/  MOV R12, RZ ;  /* 0x000000ff000c7202 */ /* 0x000fce0000000f00 */
[----:B0----5:R-:W-:Y:S05]  /*215e0*/  WARPSYNC.COLLECTIVE R15, `(.L_x_2968) ;  /* 0x000000000f087348 */ /* 0x021fea0003c00000 */
[----:B------:R1:W2:Y:S02]  /*215f0*/  SHFL.IDX P6, R14, R13, R12, R11 ;  /* 0x0000000c0d0e7389 */ /* 0x0002a400000c000b */
[----:B012--5:R-:W-:Y:S01]  /*21600*/  ENDCOLLECTIVE ;  /* 0x000000000000791b */ /* 0x027fe20003800000 */
.L_x_2968:
[----:B------:R-:W-:Y:S05]  /*21610*/  BSYNC B0 ;  /* 0x0000000000007941 */ /* 0x000fea0003800000 */
.L_x_2967:
[----:B------:R-:W-:Y:S05]  /*21620*/  BRA `(.L_x_2969) ;  /* 0xffffffac00a87947 */ /* 0x000fea000383ffff */
.L_x_2858:
[----:B0-----:R0:W1:Y:S02]  /*21630*/  SYNCS.PHASECHK.TRANS64.TRYWAIT P0, [R27+URZ+0x28c40], R0 ;  /* 0x028c40001b0075a7 */ /* 0x001064000800017f */
[----:B-1----:R-:W-:Y:S05]  /*21640*/  @!P0 NANOSLEEP.SYNCS 0x989680 ;  /* 0x009896800000895d */ /* 0x002fea0003900000 */
[----:B------:R-:W1:Y:S02]  /*21650*/  @!P0 SYNCS.PHASECHK.TRANS64 P0, [R27+URZ+0x28c40], R0 ;  /* 0x028c40001b0085a7 */ /* 0x000e64000800007f */
[----:B-1----:R-:W-:Y:S05]  /*21660*/  @!P0 BRA `(.L_x_2858) ;  /* 0xfffffffc00f08947 */ /* 0x002fea000383ffff */
[----:B------:R-:W-:Y:S05]  /*21670*/  BRA `(.L_x_2970) ;  /* 0xffffffac00e87947 */ /* 0x000fea000383ffff */
.L_x_2859:
        /* <DEDUP_REMOVED lines=8> */
.L_x_2972:
[----:B------:R-:W-:Y:S05]  /*21700*/  BSYNC B0 ;  /* 0x0000000000007941 */ /* 0x000fea0003800000 */
.L_x_2971:
        /* <DEDUP_REMOVED lines=9> */
.L_x_2973:
[----:B------:R-:W-:Y:S01]  /*217a0*/  IMAD.MOV.U32 R13, RZ, RZ, R4 ;  /* 0x000000ffff0d7224 */ /* 0x000fe200078e0004 */
[----:B------:R-:W-:Y:S01]  /*217b0*/  MOV R12, 0x1 ;  /* 0x00000001000c7802 */ /* 0x000fe20000000f00 */
[----:B------:R-:W-:-:S07]  /*217c0*/  IMAD.MOV.U32 R3, RZ, RZ, R14 ;  /* 0x000000ffff037224 */ /* 0x000fce00078e000e */
[----:B------:R-:W-:Y:S05]  /*217d0*/  WARPSYNC.COLLECTIVE R15, `(.L_x_2974) ;  /* 0x000000000f087348 */ /* 0x000fea0003c00000 */
[----:B------:R0:W1:Y:S02]  /*217e0*/  SHFL.IDX P6, R14, R13, R12, R11 ;  /* 0x0000000c0d0e7389 */ /* 0x00006400000c000b */
[----:B01----:R-:W-:Y:S01]  /*217f0*/  ENDCOLLECTIVE ;  /* 0x000000000000791b */ /* 0x003fe20003800000 */
.L_x_2974:
        /* <DEDUP_REMOVED lines=15> */
.L_x_2975:
[----:B------:R-:W-:Y:S02]  /*218f0*/  @P0 IMAD R6, R5, 0x2, R23 ;  /* 0x0000000205060824 */ /* 0x000fe400078e0217 */
[----:B------:R-:W-:Y:S02]  /*21900*/  IMAD.MOV.U32 R13, RZ, RZ, R4 ;  /* 0x000000ffff0d7224 */ /* 0x000fe400078e0004 */
[----:B------:R-:W-:Y:S02]  /*21910*/  IMAD.MOV.U32 R12, RZ, RZ, 0x2 ;  /* 0x00000002ff0c7424 */ /* 0x000fe400078e00ff */
[----:B------:R-:W-:-:S07]  /*21920*/  IMAD.MOV.U32 R3, RZ, RZ, R14 ;  /* 0x000000ffff037224 */ /* 0x000fce00078e000e */
[----:B------:R-:W-:Y:S05]  /*21930*/  WARPSYNC.COLLECTIVE R15, `(.L_x_2976) ;  /* 0x000000000f087348 */ /* 0x000fea0003c00000 */
[----:B------:R0:W1:Y:S02]  /*21940*/  SHFL.IDX P6, R14, R13, R12, R11 ;  /* 0x0000000c0d0e7389 */ /* 0x00006400000c000b */
[----:B01----:R-:W-:Y:S01]  /*21950*/  ENDCOLLECTIVE ;  /* 0x000000000000791b */ /* 0x003fe20003800000 */
.L_x_2976:
        /* <DEDUP_REMOVED lines=15> */
.L_x_2977:
[----:B------:R-:W-:Y:S02]  /*21a50*/  @P0 IMAD R6, R5, 0x2, R23 ;  /* 0x0000000205060824 */ /* 0x000fe400078e0217 */
[----:B------:R-:W-:Y:S02]  /*21a60*/  IMAD.MOV.U32 R13, RZ, RZ, R4 ;  /* 0x000000ffff0d7224 */ /* 0x000fe400078e0004 */
[----:B------:R-:W-:Y:S02]  /*21a70*/  IMAD.MOV.U32 R12, RZ, RZ, 0x3 ;  /* 0x00000003ff0c7424 */ /* 0x000fe400078e00ff */
[----:B------:R-:W-:-:S07]  /*21a80*/  IMAD.MOV.U32 R3, RZ, RZ, R14 ;  /* 0x000000ffff037224 */ /* 0x000fce00078e000e */
[----:B------:R-:W-:Y:S05]  /*21a90*/  WARPSYNC.COLLECTIVE R15, `(.L_x_2978) ;  /* 0x000000000f087348 */ /* 0x000fea0003c00000 */
[----:B------:R0:W1:Y:S02]  /*21aa0*/  SHFL.IDX P6, R14, R13, R12, R11 ;  /* 0x0000000c0d0e7389 */ /* 0x00006400000c000b */
[----:B01----:R-:W-:Y:S01]  /*21ab0*/  ENDCOLLECTIVE ;  /* 0x000000000000791b */ /* 0x003fe20003800000 */
.L_x_2978:
        /* <DEDUP_REMOVED lines=10> */
.L_x_2979:
[----:B------:R-:W-:Y:S01]  /*21b60*/  @!PT LDS RZ, [RZ] ;  /* 0x00000000fffff984 */ /* 0x000fe20000000800 */
[----:B------:R-:W-:Y:S01]  /*21b70*/  @!PT LDS RZ, [RZ] ;  /* 0x00000000fffff984 */ /* 0x000fe20000000800 */
[----:B------:R-:W-:Y:S01]  /*21b80*/  @!PT LDS RZ, [RZ] ;  /* 0x00000000fffff984 */ /* 0x000fe20000000800 */
[----:B------:R0:W-:Y:S01]  /*21b90*/  @P0 LDGSTS.E.BYPASS.LTC128B.128 [R6+0x23400], desc[UR40][R2.64], !P2 ;  /* 0x2340000002060fae */ /* 0x0001e2000d101d68 */
[----:B------:R-:W-:Y:S01]  /*21ba0*/  IMAD.MOV.U32 R0, RZ, RZ, R14 ;  /* 0x000000ffff007224 */ /* 0x000fe200078e000e */
[----:B------:R-:W-:Y:S06]  /*21bb0*/  BRA `(.L_x_2980) ;  /* 0xffffffac00a47947 */ /* 0x000fec000383ffff */
.L_x_2864:
[----:B------:R-:W-:Y:S02]  /*21bc0*/  IMAD.MOV.U32 R13, RZ, RZ, R2 ;  /* 0x000000ffff0d7224 */ /* 0x000fe400078e0002 */
[----:B------:R-:W-:Y:S02]  /*21bd0*/  IMAD.MOV.U32 R12, RZ, RZ, RZ ;  /* 0x000000ffff0c7224 */ /* 0x000fe400078e00ff */
[----:B------:R-:W-:Y:S02]  /*21be0*/  IMAD.MOV.U32 R11, RZ, RZ, 0x181f ;  /* 0x0000181fff0b7424 */ /* 0x000fe400078e00ff */
[----:B------:R-:W-:Y:S02]  /*21bf0*/  IMAD.MOV.U32 R15, RZ, RZ, -0x1 ;  /* 0xffffffffff0f7424 */ /* 0x000fe400078e00ff */
[----:B-----5:R-:W-:Y:S02]  /*21c00*/  IMAD R3, R20, R7, RZ ;  /* 0x0000000714037224 */ /* 0x020fe400078e02ff */
[----:B------:R-:W-:-:S07]  /*21c10*/  IMAD.IADD R32, R10, 0x1, R32 ;  /* 0x000000010a207824 */ /* 0x000fce00078e0220 */
[----:B------:R-:W-:Y:S05]  /*21c20*/  WARPSYNC.COLLECTIVE R15, `(.L_x_2981) ;  /* 0x000000000f087348 */ /* 0x000fea0003c00000 */
[----:B------:R0:W1:Y:S02]  /*21c30*/  SHFL.IDX P6, R14, R13, R12, R11 ;  /* 0x0000000c0d0e7389 */ /* 0x00006400000c000b */
[----:B01----:R-:W-:Y:S01]  /*21c40*/  ENDCOLLECTIVE ;  /* 0x000000000000791b */ /* 0x003fe20003800000 */
.L_x_2981:
[C---:B------:R-:W-:Y:S01]  /*21c50*/  VIADD R6, R32.reuse, 0x10 ;  /* 0x0000001020067836 */ /* 0x040fe20000000000 */
[----:B------:R-:W-:Y:S01]  /*21c60*/  ISETP.GE.AND P0, PT, R32, R3, PT ;  /* 0x000000032000720c */ /* 0x000fe20003f06270 */
[----:B------:R-:W-:Y:S02]  /*21c70*/  IMAD.MOV.U32 R13, RZ, RZ, R0 ;  /* 0x000000ffff0d7224 */ /* 0x000fe400078e0000 */
[----:B------:R-:W-:-:S10]  /*21c80*/  IMAD.MOV.U32 R4, RZ, RZ, R14 ;  /* 0x000000ffff047224 */ /* 0x000fd400078e000e */
[----:B------:R-:W-:Y:S05]  /*21c90*/  WARPSYNC.COLLECTIVE R15, `(.L_x_2982) ;  /* 0x000000000f087348 */ /* 0x000fea0003c00000 */
[----:B------:R0:W1:Y:S02]  /*21ca0*/  SHFL.IDX P6, R14, R13, R12, R11 ;  /* 0x0000000c0d0e7389 */ /* 0x00006400000c000b */
[----:B01----:R-:W-:Y:S01]  /*21cb0*/  ENDCOLLECTIVE ;  /* 0x000000000000791b */ /* 0x003fe20003800000 */
.L_x_2982:
[----:B------:R-:W-:Y:S02]  /*21cc0*/  IMAD.MOV.U32 R13, RZ, RZ, R2 ;  /* 0x000000ffff0d7224 */ /* 0x000fe400078e0002 */
[----:B------:R-:W-:Y:S01]  /*21cd0*/  IMAD.MOV.U32 R12, RZ, RZ, 0x1 ;  /* 0x00000001ff0c7424 */ /* 0x000fe200078e00ff */
[----:B------:R-:W-:-:S07]  /*21ce0*/  MOV R5, R14 ;  /* 0x0000000e00057202 */ /* 0x000fce0000000f00 */
[----:B------:R-:W-:Y:S05]  /*21cf0*/  WARPSYNC.COLLECTIVE R15, `(.L_x_2983) ;  /* 0x000000000f087348 */ /* 0x000fea0003c00000 */
[----:B------:R0:W1:Y:S02]  /*21d00*/  SHFL.IDX P6, R14, R13, R12, R11 ;  /* 0x0000000c0d0e7389 */ /* 0x00006400000c000b */
[----:B01----:R-:W-:Y:S01]  /*21d10*/  ENDCOLLECTIVE ;  /* 0x000000000000791b */ /* 0x003fe20003800000 */
.L_x_2983:
        /* <DEDUP_REMOVED lines=15> */
.L_x_2984:
[----:B------:R-:W-:Y:S02]  /*21e10*/  IMAD.MOV.U32 R13, RZ, RZ, R2 ;  /* 0x000000ffff0d7224 */ /* 0x000fe400078e0002 */
[----:B------:R-:W-:Y:S01]  /*21e20*/  IMAD.MOV.U32 R12, RZ, RZ, 0x2 ;  /* 0x00000002ff0c7424 */ /* 0x000fe200078e00ff */
[----:B------:R-:W-:-:S07]  /*21e30*/  MOV R5, R14 ;  /* 0x0000000e00057202 */ /* 0x000fce0000000f00 */
[----:B------:R-:W-:Y:S05]  /*21e40*/  WARPSYNC.COLLECTIVE R15, `(.L_x_2985) ;  /* 0x000000000f087348 */ /* 0x000fea0003c00000 */
[----:B------:R0:W1:Y:S02]  /*21e50*/  SHFL.IDX P6, R14, R13, R12, R11 ;  /* 0x0000000c0d0e7389 */ /* 0x00006400000c000b */
[----:B01----:R-:W-:Y:S01]  /*21e60*/  ENDCOLLECTIVE ;  /* 0x000000000000791b */ /* 0x003fe20003800000 */
.L_x_2985:
        /* <DEDUP_REMOVED lines=16> */
.L_x_2986:
[----:B------:R-:W-:Y:S02]  /*21f70*/  IMAD.MOV.U32 R13, RZ, RZ, R2 ;  /* 0x000000ffff0d7224 */ /* 0x000fe400078e0002 */
[----:B------:R-:W-:Y:S02]  /*21f80*/  IMAD.MOV.U32 R12, RZ, RZ, 0x3 ;  /* 0x00000003ff0c7424 */ /* 0x000fe400078e00ff */
[----:B------:R-:W-:-:S07]  /*21f90*/  IMAD.MOV.U32 R5, RZ, RZ, R14 ;  /* 0x000000ffff057224 */ /* 0x000fce00078e000e */
[----:B------:R-:W-:Y:S05]  /*21fa0*/  WARPSYNC.COLLECTIVE R15, `(.L_x_2987) ;  /* 0x000000000f087348 */ /* 0x000fea0003c00000 */
[----:B------:R0:W1:Y:S02]  /*21fb0*/  SHFL.IDX P6, R14, R13, R12, R11 ;  /* 0x0000000c0d0e7389 */ /* 0x00006400000c000b */
[----:B01----:R-:W-:Y:S01]  /*21fc0*/  ENDCOLLECTIVE ;  /* 0x000000000000791b */ /* 0x003fe20003800000 */
.L_x_2987:
        /* <DEDUP_REMOVED lines=14> */
.L_x_2988:
[----:B------:R-:W-:Y:S01]  /*220b0*/  IMAD.MOV.U32 R0, RZ, RZ, R14 ;  /* 0x000000ffff007224 */ /* 0x000fe200078e000e */
[----:B------:R-:W-:Y:S06]  /*220c0*/  BRA `(.L_x_2989) ;  /* 0xffffffb000d07947 */ /* 0x000fec000383ffff */
.L_x_2867:
[----:B0-----:R0:W1:Y:S02]  /*220d0*/  SYNCS.PHASECHK.TRANS64.TRYWAIT P0, [R23+URZ+0x28c20], R0 ;  /* 0x028c2000170075a7 */ /* 0x001064000800017f */
[----:B-1----:R-:W-:Y:S05]  /*220e0*/  @!P0 NANOSLEEP.SYNCS 0x989680 ;  /* 0x009896800000895d */ /* 0x002fea0003900000 */
[----:B------:R-:W1:Y:S02]  /*220f0*/  @!P0 SYNCS.PHASECHK.TRANS64 P0, [R23+URZ+0x28c20], R0 ;  /* 0x028c2000170085a7 */ /* 0x000e64000800007f */
[----:B-1----:R-:W-:Y:S05]  /*22100*/  @!P0 BRA `(.L_x_2867) ;  /* 0xfffffffc00f08947 */ /* 0x002fea000383ffff */
[----:B------:R-:W-:Y:S05]  /*22110*/  BRA `(.L_x_2990) ;  /* 0xffffffb4002c7947 */ /* 0x000fea000383ffff */
.L_x_2870:
[----:B0-----:R0:W1:Y:S02]  /*22120*/  SYNCS.PHASECHK.TRANS64.TRYWAIT P0, [R27+URZ+0x28c60], R0 ;  /* 0x028c60001b0075a7 */ /* 0x001064000800017f */
[----:B-1----:R-:W-:Y:S05]  /*22130*/  @!P0 NANOSLEEP.SYNCS 0x989680 ;  /* 0x009896800000895d */ /* 0x002fea0003900000 */
[----:B------:R-:W1:Y:S02]  /*22140*/  @!P0 SYNCS.PHASECHK.TRANS64 P0, [R27+URZ+0x28c60], R0 ;  /* 0x028c60001b0085a7 */ /* 0x000e64000800007f */
[----:B-1----:R-:W-:Y:S05]  /*22150*/  @!P0 BRA `(.L_x_2870) ;  /* 0xfffffffc00f08947 */ /* 0x002fea000383ffff */
[----:B------:R-:W-:Y:S05]  /*22160*/  BRA `(.L_x_2991) ;  /* 0xffffffb4003c7947 */ /* 0x000fea000383ffff */
.L_x_2871:
        /* <DEDUP_REMOVED lines=8> */
.L_x_2993:
[----:B------:R-:W-:Y:S05]  /*221f0*/  BSYNC B0 ;  /* 0x0000000000007941 */ /* 0x000fea0003800000 */
.L_x_2992:
[----:B------:R0:W5:Y:S01]  /*22200*/  LDL R8, [R1+0xc] ;  /* 0x00000c0001087983 */ /* 0x0001620000100800 */
[----:B------:R-:W-:Y:S01]  /*22210*/  IMAD.MOV.U32 R13, RZ, RZ, R5 ;  /* 0x000000ffff0d7224 */ /* 0x000fe200078e0005 */
[C---:B------:R-:W-:Y:S01]  /*22220*/  LOP3.LUT P5, RZ, R31.reuse, 0x2, RZ, 0xc0, !PT ;  /* 0x000000021fff7812 */ /* 0x040fe200078ac0ff */
[----:B------:R-:W-:Y:S01]  /*22230*/  IMAD.MOV.U32 R12, RZ, RZ, RZ ;  /* 0x000000ffff0c7224 */ /* 0x000fe200078e00ff */
[----:B------:R-:W1:Y:S01]  /*22240*/  S2R R7, SR_TID.X ;  /* 0x0000000000077919 */ /* 0x000e620000002100 */
[----:B------:R-:W-:Y:S01]  /*22250*/  IMAD.MOV.U32 R11, RZ, RZ, 0x181f ;  /* 0x0000181fff0b7424 */ /* 0x000fe200078e00ff */
[C---:B------:R-:W-:Y:S01]  /*22260*/  LOP3.LUT P4, RZ, R31.reuse, 0x4, RZ, 0xc0, !PT ;  /* 0x000000041fff7812 */ /* 0x040fe2000788c0ff */
[----:B------:R-:W-:Y:S01]  /*22270*/  IMAD.MOV.U32 R15, RZ, RZ, -0x1 ;  /* 0xffffffffff0f7424 */ /* 0x000fe200078e00ff */
[----:B------:R-:W-:Y:S01]  /*22280*/  LOP3.LUT P3, RZ, R31, 0x8, RZ, 0xc0, !PT ;  /* 0x000000081fff7812 */ /* 0x000fe2000786c0ff */
[----:B------:R-:W-:Y:S01]  /*22290*/  IMAD.MOV.U32 R3, RZ, RZ, R14 ;  /* 0x000000ffff037224 */ /* 0x000fe200078e000e */
[----:B------:R-:W-:Y:S01]  /*222a0*/  LOP3.LUT R22, R22, 0xfffffeff, RZ, 0xc0, !PT ;  /* 0xfffffeff16167812 */ /* 0x000fe200078ec0ff */
[----:B0-----:R-:W-:-:S10]  /*222b0*/  IMAD R4, R4, 0x2, R23 ;  /* 0x0000000204047824 */ /* 0x001fd400078e0217 */
[----:B-1---5:R-:W-:Y:S05]  /*222c0*/  WARPSYNC.COLLECTIVE R15, `(.L_x_2994) ;  /* 0x000000000f087348 */ /* 0x022fea0003c00000 */
[----:B------:R0:W2:Y:S02]  /*222d0*/  SHFL.IDX P6, R14, R13, R12, R11 ;  /* 0x0000000c0d0e7389 */ /* 0x0000a400000c000b */
[----:B012--5:R-:W-:Y:S01]  /*222e0*/  ENDCOLLECTIVE ;  /* 0x000000000000791b */ /* 0x027fe20003800000 */
.L_x_2994:
        /* <DEDUP_REMOVED lines=40> */
.L_x_2995:
[----:B------:R-:W-:Y:S02]  /*22570*/  IMAD.MOV.U32 R13, RZ, RZ, R5 ;  /* 0x000000ffff0d7224 */ /* 0x000fe400078e0005 */
[----:B------:R-:W-:-:S07]  /*22580*/  IMAD.MOV.U32 R3, RZ, RZ, R14 ;  /* 0x000000ffff037224 */ /* 0x000fce00078e000e */
[----:B------:R-:W-:Y:S05]  /*22590*/  WARPSYNC.COLLECTIVE R15, `(.L_x_2996) ;  /* 0x000000000f087348 */ /* 0x000fea0003c00000 */
[----:B------:R0:W1:Y:S02]  /*225a0*/  SHFL.IDX P6, R14, R13, R12, R11 ;  /* 0x0000000c0d0e7389 */ /* 0x00006400000c000b */
[----:B01----:R-:W-:Y:S01]  /*225b0*/  ENDCOLLECTIVE ;  /* 0x000000000000791b */ /* 0x003fe20003800000 */
.L_x_2996:
        /* <DEDUP_REMOVED lines=29> */
.L_x_2997:
[----:B------:R-:W-:Y:S02]  /*22790*/  IMAD.MOV.U32 R13, RZ, RZ, R5 ;  /* 0x000000ffff0d7224 */ /* 0x000fe400078e0005 */
[----:B------:R-:W-:-:S07]  /*227a0*/  IMAD.MOV.U32 R7, RZ, RZ, R14 ;  /* 0x000000ffff077224 */ /* 0x000fce00078e000e */
[----:B------:R-:W-:Y:S05]  /*227b0*/  WARPSYNC.COLLECTIVE R15, `(.L_x_2998) ;  /* 0x000000000f087348 */ /* 0x000fea0003c00000 */
[----:B------:R0:W1:Y:S02]  /*227c0*/  SHFL.IDX P6, R14, R13, R12, R11 ;  /* 0x0000000c0d0e7389 */ /* 0x00006400000c000b */
[----:B01----:R-:W-:Y:S01]  /*227d0*/  ENDCOLLECTIVE ;  /* 0x000000000000791b */ /* 0x003fe20003800000 */
.L_x_2998:
        /* <DEDUP_REMOVED lines=29> */
.L_x_2999:
[----:B------:R-:W-:Y:S02]  /*229b0*/  IMAD.MOV.U32 R13, RZ, RZ, R5 ;  /* 0x000000ffff0d7224 */ /* 0x000fe400078e0005 */
[----:B------:R-:W-:-:S07]  /*229c0*/  IMAD.MOV.U32 R6, RZ, RZ, R14 ;  /* 0x000000ffff067224 */ /* 0x000fce00078e000e */
[----:B------:R-:W-:Y:S05]  /*229d0*/  WARPSYNC.COLLECTIVE R15, `(.L_x_3000) ;  /* 0x000000000f087348 */ /* 0x000fea0003c00000 */
[----:B------:R0:W1:Y:S02]  /*229e0*/  SHFL.IDX P6, R14, R13, R12, R11 ;  /* 0x0000000c0d0e7389 */ /* 0x00006400000c000b */
[----:B01----:R-:W-:Y:S01]  /*229f0*/  ENDCOLLECTIVE ;  /* 0x000000000000791b */ /* 0x003fe20003800000 */
.L_x_3000:
[----:B------:R-:W-:Y:S01]  /*22a00*/  IMAD.MOV.U32 R2, RZ, RZ, R14 ;  /* 0x000000ffff027224 */ /* 0x000fe200078e000e */
[----:B------:R-:W-:Y:S06]  /*22a10*/  BRA `(.L_x_3001) ;  /* 0xffffffb000d47947 */ /* 0x000fec000383ffff */
.L_x_2878:
[----:B0-----:R0:W1:Y:S02]  /*22a20*/  SYNCS.PHASECHK.TRANS64.TRYWAIT P0, [R6+URZ+0x28c40], R17 ;  /* 0x028c4011060075a7 */ /* 0x001064000800017f */
[----:B-1----:R-:W-:Y:S05]  /*22a30*/  @!P0 NANOSLEEP.SYNCS 0x989680 ;  /* 0x009896800000895d */ /* 0x002fea0003900000 */
[----:B------:R-:W1:Y:S02]  /*22a40*/  @!P0 SYNCS.PHASECHK.TRANS64 P0, [R6+URZ+0x28c40], R17 ;  /* 0x028c4011060085a7 */ /* 0x000e64000800007f */
[----:B-1----:R-:W-:Y:S05]  /*22a50*/  @!P0 BRA `(.L_x_2878) ;  /* 0xfffffffc00f08947 */ /* 0x002fea000383ffff */
[----:B------:R-:W-:Y:S05]  /*22a60*/  BRA `(.L_x_3002) ;  /* 0xffffffb800647947 */ /* 0x000fea000383ffff */
.L_x_2879:
        /* <DEDUP_REMOVED lines=8> */
.L_x_3004:
[----:B------:R-:W-:Y:S05]  /*22af0*/  BSYNC B1 ;  /* 0x0000000000017941 */ /* 0x000fea0003800000 */
.L_x_3003:
        /* <DEDUP_REMOVED lines=9> */
.L_x_3005:
[----:B------:R-:W-:Y:S02]  /*22b90*/  IMAD.MOV.U32 R13, RZ, RZ, R27 ;  /* 0x000000ffff0d7224 */ /* 0x000fe400078e001b */
[----:B------:R-:W-:Y:S02]  /*22ba0*/  IMAD.MOV.U32 R12, RZ, RZ, 0x1 ;  /* 0x00000001ff0c7424 */ /* 0x000fe400078e00ff */
[----:B------:R-:W-:-:S07]  /*22bb0*/  IMAD.MOV.U32 R2, RZ, RZ, R14 ;  /* 0x000000ffff027224 */ /* 0x000fce00078e000e */
[----:B------:R-:W-:Y:S05]  /*22bc0*/  WARPSYNC.COLLECTIVE R15, `(.L_x_3006) ;  /* 0x000000000f087348 */ /* 0x000fea0003c00000 */
[----:B------:R0:W1:Y:S02]  /*22bd0*/  SHFL.IDX P6, R14, R13, R12, R11 ;  /* 0x0000000c0d0e7389 */ /* 0x00006400000c000b */
[----:B01----:R-:W-:Y:S01]  /*22be0*/  ENDCOLLECTIVE ;  /* 0x000000000000791b */ /* 0x003fe20003800000 */
.L_x_3006:
        /* <DEDUP_REMOVED lines=11> */
.L_x_3007:
[----:B------:R-:W-:Y:S01]  /*22ca0*/  IMAD.MOV.U32 R13, RZ, RZ, R27 ;  /* 0x000000ffff0d7224 */ /* 0x000fe200078e001b */
[----:B------:R-:W-:Y:S01]  /*22cb0*/  MOV R12, 0x2 ;  /* 0x00000002000c7802 */ /* 0x000fe20000000f00 */
[----:B------:R-:W-:-:S07]  /*22cc0*/  IMAD.MOV.U32 R2, RZ, RZ, R14 ;  /* 0x000000ffff027224 */ /* 0x000fce00078e000e */
[----:B------:R-:W-:Y:S05]  /*22cd0*/  WARPSYNC.COLLECTIVE R15, `(.L_x_3008) ;  /* 0x000000000f087348 */ /* 0x000fea0003c00000 */
[----:B------:R0:W1:Y:S02]  /*22ce0*/  SHFL.IDX P6, R14, R13, R12, R11 ;  /* 0x0000000c0d0e7389 */ /* 0x00006400000c000b */
[----:B01----:R-:W-:Y:S01]  /*22cf0*/  ENDCOLLECTIVE ;  /* 0x000000000000791b */ /* 0x003fe20003800000 */
.L_x_3008:
        /* <DEDUP_REMOVED lines=11> */
.L_x_3009:
[----:B------:R-:W-:Y:S02]  /*22db0*/  IMAD.MOV.U32 R13, RZ, RZ, R27 ;  /* 0x000000ffff0d7224 */ /* 0x000fe400078e001b */
[----:B------:R-:W-:Y:S02]  /*22dc0*/  IMAD.MOV.U32 R12, RZ, RZ, 0x3 ;  /* 0x00000003ff0c7424 */ /* 0x000fe400078e00ff */
[----:B------:R-:W-:-:S07]  /*22dd0*/  IMAD.MOV.U32 R2, RZ, RZ, R14 ;  /* 0x000000ffff027224 */ /* 0x000fce00078e000e */
[----:B------:R-:W-:Y:S05]  /*22de0*/  WARPSYNC.COLLECTIVE R15, `(.L_x_3010) ;  /* 0x000000000f087348 */ /* 0x000fea0003c00000 */
[----:B------:R0:W1:Y:S02]  /*22df0*/  SHFL.IDX P6, R14, R13, R12, R11 ;  /* 0x0000000c0d0e7389 */ /* 0x00006400000c000b */
[----:B01----:R-:W-:Y:S01]  /*22e00*/  ENDCOLLECTIVE ;  /* 0x000000000000791b */ /* 0x003fe20003800000 */
.L_x_3010:
        /* <DEDUP_REMOVED lines=11> */
.L_x_3011:
[----:B------:R-:W-:Y:S01]  /*22ec0*/  IMAD.MOV.U32 R2, RZ, RZ, R14 ;  /* 0x000000ffff027224 */ /* 0x000fe200078e000e */
[----:B------:R-:W-:Y:S06]  /*22ed0*/  BRA `(.L_x_3012) ;  /* 0xffffffb400f47947 */ /* 0x000fec000383ffff */
.L_x_2884:
[----:B---3--:R3:W4:Y:S02]  /*22ee0*/  SYNCS.PHASECHK.TRANS64.TRYWAIT P0, [R6+URZ+0x28c60], R17 ;  /* 0x028c6011060075a7 */ /* 0x008724000800017f */
[----:B----4-:R-:W-:Y:S05]  /*22ef0*/  @!P0 NANOSLEEP.SYNCS 0x989680 ;  /* 0x009896800000895d */ /* 0x010fea0003900000 */
[----:B------:R-:W4:Y:S02]  /*22f00*/  @!P0 SYNCS.PHASECHK.TRANS64 P0, [R6+URZ+0x28c60], R17 ;  /* 0x028c6011060085a7 */ /* 0x000f24000800007f */
[----:B----4-:R-:W-:Y:S05]  /*22f10*/  @!P0 BRA `(.L_x_2884) ;  /* 0xfffffffc00f08947 */ /* 0x010fea000383ffff */
[----:B------:R-:W-:Y:S05]  /*22f20*/  BRA `(.L_x_3013) ;  /* 0xffffffb800447947 */ /* 0x000fea000383ffff */
.L_x_2885:
        /* <DEDUP_REMOVED lines=8> */
.L_x_3015:
[----:B------:R-:W-:Y:S05]  /*22fb0*/  BSYNC B1 ;  /* 0x0000000000017941 */ /* 0x000fea0003800000 */
.L_x_3014:
        /* <DEDUP_REMOVED lines=12> */
.L_x_3016:
        /* <DEDUP_REMOVED lines=18> */
.L_x_3017:
        /* <DEDUP_REMOVED lines=16> */
.L_x_3018:
        /* <DEDUP_REMOVED lines=19> */
.L_x_3019:
        /* <DEDUP_REMOVED lines=14> */
.L_x_3020:
        /* <DEDUP_REMOVED lines=16> */
.L_x_3021:
        /* <DEDUP_REMOVED lines=14> */
.L_x_3022:
[----:B------:R-:W-:Y:S05]  /*23690*/  BRA `(.L_x_3023) ;  /* 0xffffffb400b07947 */ /* 0x000fea000383ffff */
.L_x_2893:
        /* <DEDUP_REMOVED lines=8> */
.L_x_3025:
[----:B------:R-:W-:Y:S05]  /*23720*/  BSYNC B0 ;  /* 0x0000000000007941 */ /* 0x000fea0003800000 */
.L_x_3024:
        /* <DEDUP_REMOVED lines=9> */
.L_x_3026:
        /* <DEDUP_REMOVED lines=18> */
.L_x_3027:
[----:B------:R-:W-:Y:S01]  /*238e0*/  IMAD.MOV.U32 R12, RZ, RZ, 0x2 ;  /* 0x00000002ff0c7424 */ /* 0x000fe200078e00ff */
[----:B------:R-:W-:-:S05]  /*238f0*/  SEL R4, R14, RZ, P1 ;  /* 0x000000ff0e047207 */ /* 0x000fca0000800000 */
[----:B------:R-:W-:-:S04]  /*23900*/  IMAD.IADD R4, R17, 0x1, R4 ;  /* 0x0000000111047824 */ /* 0x000fc800078e0204 */
[----:B------:R-:W-:-:S07]  /*23910*/  IMAD.MOV.U32 R13, RZ, RZ, R4 ;  /* 0x000000ffff0d7224 */ /* 0x000fce00078e0004 */
[----:B------:R-:W-:Y:S05]  /*23920*/  WARPSYNC.COLLECTIVE R15, `(.L_x_3028) ;  /* 0x000000000f087348 */ /* 0x000fea0003c00000 */
[----:B------:R0:W1:Y:S02]  /*23930*/  SHFL.UP P6, R14, R13, R12, R11 ;  /* 0x0400000c0d0e7389 */ /* 0x00006400000c000b */
[----:B01----:R-:W-:Y:S01]  /*23940*/  ENDCOLLECTIVE ;  /* 0x000000000000791b */ /* 0x003fe20003800000 */
.L_x_3028:
[----:B------:R-:W-:Y:S02]  /*23950*/  MOV R12, 0x4 ;  /* 0x00000004000c7802 */ /* 0x000fe40000000f00 */
[----:B------:R-:W-:-:S05]  /*23960*/  SEL R3, R14, RZ, P2 ;  /* 0x000000ff0e037207 */ /* 0x000fca0001000000 */
[----:B------:R-:W-:-:S04]  /*23970*/  IMAD.IADD R6, R4, 0x1, R3 ;  /* 0x0000000104067824 */ /* 0x000fc800078e0203 */
[----:B------:R-:W-:-:S07]  /*23980*/  IMAD.MOV.U32 R13, RZ, RZ, R6 ;  /* 0x000000ffff0d7224 */ /* 0x000fce00078e0006 */
[----:B------:R-:W-:Y:S05]  /*23990*/  WARPSYNC.COLLECTIVE R15, `(.L_x_3029) ;  /* 0x000000000f087348 */ /* 0x000fea0003c00000 */
[----:B------:R0:W1:Y:S02]  /*239a0*/  SHFL.UP P6, R14, R13, R12, R11 ;  /* 0x0400000c0d0e7389 */ /* 0x00006400000c000b */
[----:B01----:R-:W-:Y:S01]  /*239b0*/  ENDCOLLECTIVE ;  /* 0x000000000000791b */ /* 0x003fe20003800000 */
.L_x_3029:
[----:B------:R-:W-:Y:S01]  /*239c0*/  IMAD.MOV.U32 R12, RZ, RZ, 0x8 ;  /* 0x00000008ff0c7424 */ /* 0x000fe200078e00ff */
[----:B------:R-:W-:-:S05]  /*239d0*/  SEL R3, R14, RZ, P3 ;  /* 0x000000ff0e037207 */ /* 0x000fca0001800000 */
[----:B------:R-:W-:-:S04]  /*239e0*/  IMAD.IADD R2, R6, 0x1, R3 ;  /* 0x0000000106027824 */ /* 0x000fc800078e0203 */
[----:B------:R-:W-:-:S07]  /*239f0*/  IMAD.MOV.U32 R13, RZ, RZ, R2 ;  /* 0x000000ffff0d7224 */ /* 0x000fce00078e0002 */
[----:B------:R-:W-:Y:S05]  /*23a00*/  WARPSYNC.COLLECTIVE R15, `(.L_x_3030) ;  /* 0x000000000f087348 */ /* 0x000fea0003c00000 */
[----:B------:R0:W1:Y:S02]  /*23a10*/  SHFL.UP P6, R14, R13, R12, R11 ;  /* 0x0400000c0d0e7389 */ /* 0x00006400000c000b */
[----:B01----:R-:W-:Y:S01]  /*23a20*/  ENDCOLLECTIVE ;  /* 0x000000000000791b */ /* 0x003fe20003800000 */
.L_x_3030:
[----:B------:R-:W-:Y:S01]  /*23a30*/  IMAD.MOV.U32 R12, RZ, RZ, 0x10 ;  /* 0x00000010ff0c7424 */ /* 0x000fe200078e00ff */
[----:B------:R-:W-:-:S05]  /*23a40*/  SEL R3, R14, RZ, P4 ;  /* 0x000000ff0e037207 */ /* 0x000fca0002000000 */
[----:B------:R-:W-:-:S04]  /*23a50*/  IMAD.IADD R3, R2, 0x1, R3 ;  /* 0x0000000102037824 */ /* 0x000fc800078e0203 */
[----:B------:R-:W-:-:S07]  /*23a60*/  IMAD.MOV.U32 R13, RZ, RZ, R3 ;  /* 0x000000ffff0d7224 */ /* 0x000fce00078e0003 */
[----:B------:R-:W-:Y:S05]  /*23a70*/  WARPSYNC.COLLECTIVE R15, `(.L_x_3031) ;  /* 0x000000000f087348 */ /* 0x000fea0003c00000 */
[----:B------:R0:W1:Y:S02]  /*23a80*/  SHFL.UP P6, R14, R13, R12, R11 ;  /* 0x0400000c0d0e7389 */ /* 0x00006400000c000b */
[----:B01----:R-:W-:Y:S01]  /*23a90*/  ENDCOLLECTIVE ;  /* 0x000000000000791b */ /* 0x003fe20003800000 */
.L_x_3031:
        /* <DEDUP_REMOVED lines=8> */
.L_x_3032:
[----:B------:R-:W-:Y:S05]  /*23b20*/  BRA `(.L_x_3033) ;  /* 0xffffffb800447947 */ /* 0x000fea000383ffff */
.L_x_2898:
        /* <DEDUP_REMOVED lines=8> */
.L_x_3035:
[----:B------:R-:W-:Y:S05]  /*23bb0*/  BSYNC B0 ;  /* 0x0000000000007941 */ /* 0x000fea0003800000 */
.L_x_3034:
        /* <DEDUP_REMOVED lines=8> */
.L_x_3036:
[----:B------:R-:W-:Y:S01]  /*23c40*/  IMAD.MOV.U32 R12, RZ, RZ, 0x4 ;  /* 0x00000004ff0c7424 */ /* 0x000fe200078e00ff */
[----:B------:R-:W-:-:S05]  /*23c50*/  SEL R2, R14, RZ, P2 ;  /* 0x000000ff0e027207 */ /* 0x000fca0001000000 */
[----:B------:R-:W-:-:S04]  /*23c60*/  IMAD.IADD R2, R13, 0x1, R2 ;  /* 0x000000010d027824 */ /* 0x000fc800078e0202 */
[----:B------:R-:W-:-:S07]  /*23c70*/  IMAD.MOV.U32 R13, RZ, RZ, R2 ;  /* 0x000000ffff0d7224 */ /* 0x000fce00078e0002 */
[----:B------:R-:W-:Y:S05]  /*23c80*/  WARPSYNC.COLLECTIVE R15, `(.L_x_3037) ;  /* 0x000000000f087348 */ /* 0x000fea0003c00000 */
[----:B------:R0:W1:Y:S02]  /*23c90*/  SHFL.UP P6, R14, R13, R12, R11 ;  /* 0x0400000c0d0e7389 */ /* 0x00006400000c000b */
[----:B01----:R-:W-:Y:S01]  /*23ca0*/  ENDCOLLECTIVE ;  /* 0x000000000000791b */ /* 0x003fe20003800000 */
.L_x_3037:
[----:B------:R-:W-:Y:S02]  /*23cb0*/  MOV R12, 0x8 ;  /* 0x00000008000c7802 */ /* 0x000fe40000000f00 */
[----:B------:R-:W-:-:S05]  /*23cc0*/  SEL R3, R14, RZ, P3 ;  /* 0x000000ff0e037207 */ /* 0x000fca0001800000 */
[----:B------:R-:W-:-:S04]  /*23cd0*/  IMAD.IADD R3, R2, 0x1, R3 ;  /* 0x0000000102037824 */ /* 0x000fc800078e0203 */
[----:B------:R-:W-:-:S07]  /*23ce0*/  IMAD.MOV.U32 R13, RZ, RZ, R3 ;  /* 0x000000ffff0d7224 */ /* 0x000fce00078e0003 */
[----:B------:R-:W-:Y:S05]  /*23cf0*/  WARPSYNC.COLLECTIVE R15, `(.L_x_3038) ;  /* 0x000000000f087348 */ /* 0x000fea0003c00000 */
[----:B------:R0:W1:Y:S02]  /*23d00*/  SHFL.UP P6, R14, R13, R12, R11 ;  /* 0x0400000c0d0e7389 */ /* 0x00006400000c000b */
[----:B01----:R-:W-:Y:S01]  /*23d10*/  ENDCOLLECTIVE ;  /* 0x000000000000791b */ /* 0x003fe20003800000 */
.L_x_3038:
[----:B------:R-:W-:Y:S01]  /*23d20*/  IMAD.MOV.U32 R12, RZ, RZ, 0x10 ;  /* 0x00000010ff0c7424 */ /* 0x000fe200078e00ff */
[----:B------:R-:W-:-:S05]  /*23d30*/  SEL R4, R14, RZ, P4 ;  /* 0x000000ff0e047207 */ /* 0x000fca0002000000 */
[----:B------:R-:W-:-:S04]  /*23d40*/  IMAD.IADD R4, R3, 0x1, R4 ;  /* 0x0000000103047824 */ /* 0x000fc800078e0204 */
[----:B------:R-:W-:-:S07]  /*23d50*/  IMAD.MOV.U32 R13, RZ, RZ, R4 ;  /* 0x000000ffff0d7224 */ /* 0x000fce00078e0004 */
[----:B------:R-:W-:Y:S05]  /*23d60*/  WARPSYNC.COLLECTIVE R15, `(.L_x_3039) ;  /* 0x000000000f087348 */ /* 0x000fea0003c00000 */
[----:B------:R0:W1:Y:S02]  /*23d70*/  SHFL.UP P6, R14, R13, R12, R11 ;  /* 0x0400000c0d0e7389 */ /* 0x00006400000c000b */
[----:B01----:R-:W-:Y:S01]  /*23d80*/  ENDCOLLECTIVE ;  /* 0x000000000000791b */ /* 0x003fe20003800000 */
.L_x_3039:
        /* <DEDUP_REMOVED lines=8> */
.L_x_3040:
[----:B------:R-:W-:Y:S05]  /*23e10*/  BRA `(.L_x_3041) ;  /* 0xffffffb800247947 */ /* 0x000fea000383ffff */
.L_x_2900:
[----:B------:R-:W-:Y:S01]  /*23e20*/  BSSY B0, `(.L_x_3042) ;  /* 0x0000006000007945 */ /* 0x000fe20003800000 */
[----:B------:R-:W-:Y:S02]  /*23e30*/  PLOP3.LUT P6, PT, P6, PT, PT, 0x8, 0x0 ;  /* 0x000000000000781c */ /* 0x000fe400037ce170 */
[----:B------:R-:W-:-:S11]  /*23e40*/  MOV R15, 0xffffffff ;  /* 0xffffffff000f7802 */ /* 0x000fd60000000f00 */
[----:B01----:R-:W-:Y:S05]  /*23e50*/  WARPSYNC.COLLECTIVE R15, `(.L_x_3043) ;  /* 0x000000000f087348 */ /* 0x003fea0003c00000 */
[----:B------:R-:W-:Y:S01]  /*23e60*/  VOTE.ANY R14, PT, P6 ;  /* 0x00000000000e7806 */ /* 0x000fe200030e0100 */
[----:B01----:R-:W-:Y:S06]  /*23e70*/  ENDCOLLECTIVE ;  /* 0x000000000000791b */ /* 0x003fec0003800000 */
.L_x_3043:
[----:B------:R-:W-:Y:S05]  /*23e80*/  BSYNC B0 ;  /* 0x0000000000007941 */ /* 0x000fea0003800000 */
.L_x_3042:
        /* <DEDUP_REMOVED lines=9> */
.L_x_3044:
[----:B------:R-:W-:Y:S01]  /*23f20*/  IMAD.MOV.U32 R17, RZ, RZ, R14 ;  /* 0x000000ffff117224 */ /* 0x000fe200078e000e */
[----:B------:R-:W-:Y:S06]  /*23f30*/  BRA `(.L_x_3045) ;  /* 0xffffffb800147947 */ /* 0x000fec000383ffff */
.L_x_2902:
[----:B------:R-:W-:Y:S01]  /*23f40*/  BSSY B0, `(.L_x_3046) ;  /* 0x0000007000007945 */ /* 0x000fe20003800000 */
[----:B------:R-:W-:Y:S01]  /*23f50*/  IMAD.MOV.U32 R13, RZ, RZ, R3 ;  /* 0x000000ffff0d7224 */ /* 0x000fe200078e0003 */
[----:B------:R-:W-:Y:S01]  /*23f60*/  MOV R11, 0x1f ;  /* 0x0000001f000b7802 */ /* 0x000fe20000000f00 */
[----:B------:R-:W-:-:S07]  /*23f70*/  IMAD.MOV.U32 R15, RZ, RZ, -0x1 ;  /* 0xffffffffff0f7424 */ /* 0x000fce00078e00ff */
[----:B0123--:R-:W-:Y:S05]  /*23f80*/  WARPSYNC.COLLECTIVE R15, `(.L_x_3047) ;  /* 0x000000000f087348 */ /* 0x00ffea0003c00000 */
[----:B------:R4:W0:Y:S02]  /*23f90*/  SHFL.IDX P6, R14, R13, R12, R11 ;  /* 0x0000000c0d0e7389 */ /* 0x00082400000c000b */
[----:B01234-:R-:W-:Y:S01]  /*23fa0*/  ENDCOLLECTIVE ;  /* 0x000000000000791b */ /* 0x01ffe20003800000 */
.L_x_3047:
[----:B------:R-:W-:Y:S05]  /*23fb0*/  BSYNC B0 ;  /* 0x0000000000007941 */ /* 0x000fea0003800000 */
.L_x_3046:
[----:B------:R-:W-:Y:S05]  /*23fc0*/  BRA `(.L_x_2901) ;  /* 0xffffffb8000c7947 */ /* 0x000fea000383ffff */
.L_x_2906:
[----:B0-----:R0:W1:Y:S02]  /*23fd0*/  SYNCS.PHASECHK.TRANS64.TRYWAIT P0, [R4+URZ+0x28c20], R0 ;  /* 0x028c2000040075a7 */ /* 0x001064000800017f */
[----:B-1----:R-:W-:Y:S05]  /*23fe0*/  @!P0 NANOSLEEP.SYNCS 0x989680 ;  /* 0x009896800000895d */ /* 0x002fea0003900000 */
[----:B------:R-:W1:Y:S02]  /*23ff0*/  @!P0 SYNCS.PHASECHK.TRANS64 P0, [R4+URZ+0x28c20], R0 ;  /* 0x028c2000040085a7 */ /* 0x000e64000800007f */
[----:B-1----:R-:W-:Y:S05]  /*24000*/  @!P0 BRA `(.L_x_2906) ;  /* 0xfffffffc00f08947 */ /* 0x002fea000383ffff */
[----:B------:R-:W-:Y:S05]  /*24010*/  BRA `(.L_x_3048) ;  /* 0xffffffbc00847947 */ /* 0x000fea000383ffff */
.L_x_2907:
        /* <DEDUP_REMOVED lines=11> */
.L_x_3050:
[----:B------:R-:W-:Y:S05]  /*240d0*/  BSYNC B0 ;  /* 0x0000000000007941 */ /* 0x000fea0003800000 */
.L_x_3049:
[----:B------:R-:W-:Y:S05]  /*240e0*/  BRA `(.L_x_3051) ;  /* 0xffffffbc006c7947 */ /* 0x000fea000383ffff */
.L_x_2908:
[----:B------:R-:W-:Y:S01]  /*240f0*/  BSSY B0, `(.L_x_3052) ;  /* 0x0000006000007945 */ /* 0x000fe20003800000 */
[----:B------:R-:W-:-:S07]  /*24100*/  IMAD.MOV.U32 R15, RZ, RZ, -0x1 ;  /* 0xffffffffff0f7424 */ /* 0x000fce00078e00ff */
[----:B0-234-:R-:W-:Y:S05]  /*24110*/  WARPSYNC.COLLECTIVE R15, `(.L_x_3053) ;  /* 0x000000000f0c7348 */ /* 0x01dfea0003c00000 */
[----:B------:R-:W-:Y:S02]  /*24120*/  ELECT P6, UR62, PT ;  /* 0x00000000003e782f */ /* 0x000fe400038c0000 */
[----:B------:R-:W-:Y:S01]  /*24130*/  MOV R14, UR62 ;  /* 0x0000003e000e7c02 */ /* 0x000fe20008000f00 */
[----:B0-234-:R-:W-:Y:S10]  /*24140*/  ENDCOLLECTIVE ;  /* 0x000000000000791b */ /* 0x01dff40003800000 */
.L_x_3053:
[----:B------:R-:W-:Y:S05]  /*24150*/  BSYNC B0 ;  /* 0x0000000000007941 */ /* 0x000fea0003800000 */
.L_x_3052:
[----:B------:R-:W-:Y:S05]  /*24160*/  BRA `(.L_x_3054) ;  /* 0xffffffbc00607947 */ /* 0x000fea000383ffff */
.L_x_2910:
[----:B0-----:R0:W1:Y:S02]  /*24170*/  SYNCS.PHASECHK.TRANS64.TRYWAIT P1, [R5+URZ+0x28c40], R0 ;  /* 0x028c4000050075a7 */ /* 0x001064000802017f */
[----:B-1----:R-:W-:Y:S05]  /*24180*/  @!P1 NANOSLEEP.SYNCS 0x989680 ;  /* 0x009896800000995d */ /* 0x002fea0003900000 */
[----:B------:R-:W1:Y:S02]  /*24190*/  @!P1 SYNCS.PHASECHK.TRANS64 P1, [R5+URZ+0x28c40], R0 ;  /* 0x028c4000050095a7 */ /* 0x000e64000802007f */
[----:B-1----:R-:W-:Y:S05]  /*241a0*/  @!P1 BRA `(.L_x_2910) ;  /* 0xfffffffc00f09947 */ /* 0x002fea000383ffff */
[----:B------:R-:W-:Y:S05]  /*241b0*/  BRA `(.L_x_3055) ;  /* 0xffffffbc00807947 */ /* 0x000fea000383ffff */
.L_x_2912:
[----:B-1----:R1:W0:Y:S02]  /*241c0*/  SYNCS.PHASECHK.TRANS64.TRYWAIT P1, [R25+URZ+0x28c40], R2 ;  /* 0x028c4002190075a7 */ /* 0x002224000802017f */
[----:B0-----:R-:W-:Y:S05]  /*241d0*/  @!P1 NANOSLEEP.SYNCS 0x989680 ;  /* 0x009896800000995d */ /* 0x001fea0003900000 */
[----:B------:R-:W0:Y:S02]  /*241e0*/  @!P1 SYNCS.PHASECHK.TRANS64 P1, [R25+URZ+0x28c40], R2 ;  /* 0x028c4002190095a7 */ /* 0x000e24000802007f */
[----:B0-----:R-:W-:Y:S05]  /*241f0*/  @!P1 BRA `(.L_x_2912) ;  /* 0xfffffffc00f09947 */ /* 0x001fea000383ffff */
[----:B------:R-:W-:Y:S05]  /*24200*/  BRA `(.L_x_3056) ;  /* 0xffffffbc008c7947 */ /* 0x000fea000383ffff */
.L_x_2914:
[----:B------:R0:W0:Y:S02]  /*24210*/  SYNCS.PHASECHK.TRANS64.TRYWAIT P1, [R5+URZ+0x28c60], R0 ;  /* 0x028c6000050075a7 */ /* 0x000024000802017f */
[----:B0-----:R-:W-:Y:S05]  /*24220*/  @!P1 NANOSLEEP.SYNCS 0x989680 ;  /* 0x009896800000995d */ /* 0x001fea0003900000 */
[----:B------:R-:W0:Y:S02]  /*24230*/  @!P1 SYNCS.PHASECHK.TRANS64 P1, [R5+URZ+0x28c60], R0 ;  /* 0x028c6000050095a7 */ /* 0x000e24000802007f */
[----:B0-----:R-:W-:Y:S05]  /*24240*/  @!P1 BRA `(.L_x_2914) ;  /* 0xfffffffc00f09947 */ /* 0x001fea000383ffff */
[----:B------:R-:W-:Y:S05]  /*24250*/  BRA `(.L_x_3057) ;  /* 0xffffffbc00887947 */ /* 0x000fea000383ffff */
.L_x_3058:
        /* <DEDUP_REMOVED lines=10> */
.L_x_5812:


//--------------------- .text._ZN7cutlass13device_kernelIN5flash11enable_sm90INS1_16FlashAttnFwdSm90INS1_25CollectiveMainloopFwdSm90ILi2EN4cute5tupleIJNS5_1CILi1EEES8_S8_EEENS6_IJNS7_ILi64EEESA_SA_EEELi512ENS_6half_tEfNS_4arch4Sm90ELb0ELb1ELb1ELb1ELb1ELb0ELb1ELb0ELb0ELb1ELb0ELb0EEENS1_21CollectiveEpilogueFwdINS6_IJSA_NS7_ILi512EEESA_EEES9_SC_SE_Li256ELb1ELb1ELb0ELb0EEENS1_36VarlenDynamicPersistentTileSchedulerILi64ELi64ELi256ELi128ELb0ELb1ELb1ELb1ELb0ELb1EEEEEEEEEvNT_6ParamsE --------------------------
	.section	.text._ZN7cutlass13device_kernelIN5flash11enable_sm90INS1_16FlashAttnFwdSm90INS1_25CollectiveMainloopFwdSm90ILi2EN4cute5tupleIJNS5_1CILi1EEES8_S8_EEENS6_IJNS7_ILi64EEESA_SA_EEELi512ENS_6half_tEfNS_4arch4Sm90ELb0ELb1ELb1ELb1ELb1ELb0ELb1ELb0ELb0ELb1ELb0ELb0EEENS1_21CollectiveEpilogueFwdINS6_IJSA_NS7_ILi512EEESA_EEES9_SC_SE_Li256ELb1ELb1ELb0ELb0EEENS1_36VarlenDynamicPersistentTileSchedulerILi64ELi64ELi256ELi128ELb0ELb1ELb1ELb1ELb0ELb1EEEEEEEEEvNT_6ParamsE,"ax",@progbits
	.align	128
.text._ZN7cutlass13device_kernelIN5flash11enable_sm90INS1_16FlashAttnFwdSm90INS1_25CollectiveMainloopFwdSm90ILi2EN4cute5tupleIJNS5_1CILi1EEES8_S8_EEENS6_IJNS7_ILi64EEESA_SA_EEELi512ENS_6half_tEfNS_4arch4Sm90ELb0ELb1ELb1ELb1ELb1ELb0ELb1ELb0ELb0ELb1ELb0ELb0EEENS1_21CollectiveEpilogueFwdINS6_IJSA_NS7_ILi512EEESA_EEES9_SC_SE_Li256ELb1ELb1ELb0ELb0EEENS1_36VarlenDynamicPersistentTileSchedulerILi64ELi64ELi256ELi128ELb0ELb1ELb1ELb1ELb0ELb1EEEEEEEEEvNT_6ParamsE:
        .type           _ZN7cutlass13device_kernelIN5flash11enable_sm90INS1_16FlashAttnFwdSm90INS1_25CollectiveMainloopFwdSm90ILi2EN4cute5tupleIJNS5_1CILi1EEES8_S8_EEENS6_IJNS7_ILi64EEESA_SA_EEELi512ENS_6half_tEfNS_4arch4Sm90ELb0ELb1ELb1ELb1ELb1ELb0ELb1ELb0ELb0ELb1ELb0ELb0EEENS1_21CollectiveEpilogueFwdINS6_IJSA_NS7_ILi512EEESA_EEES9_SC_SE_Li256ELb1ELb1ELb0ELb0EEENS1_36VarlenDynamicPersistentTileSchedulerILi64ELi64ELi256ELi128ELb0ELb1ELb1ELb1ELb0ELb1EEEEEEEEEvNT_6ParamsE,@function
        .size           _ZN7cutlass13device_kernelIN5flash11enable_sm90INS1_16FlashAttnFwdSm90INS1_25CollectiveMainloopFwdSm90ILi2EN4cute5tupleIJNS5_1CILi1EEES8_S8_EEENS6_IJNS7_ILi64EEESA_SA_EEELi512ENS_6half_tEfNS_4arch4Sm90ELb0ELb1ELb1ELb1ELb1ELb0ELb1ELb0ELb0ELb1ELb0ELb0EEENS1_21CollectiveEpilogueFwdINS6_IJSA_NS7_ILi512EEESA_EEES9_SC_SE_Li256ELb1ELb1ELb0ELb0EEENS1_36VarlenDynamicPersistentTileSchedulerILi64ELi64ELi256ELi128ELb0ELb1ELb1ELb1ELb0ELb1EEEEEEEEEvNT_6ParamsE,(.L_x_5813 - _ZN7cutlass13device_kernelIN5flash11enable_sm90INS1_16FlashAttnFwdSm90INS1_25CollectiveMainloopFwdSm90ILi2EN4cute5tupleIJNS5_1CILi1EEES8_S8_EEENS6_IJNS7_ILi64EEESA_SA_EEELi512ENS_6half_tEfNS_4arch4Sm90ELb0ELb1ELb1ELb1ELb1ELb0ELb1ELb0ELb0ELb1ELb0ELb0EEENS1_21CollectiveEpilogueFwdINS6_IJSA_NS7_ILi512EEESA_EEES9_SC_SE_Li256ELb1ELb1ELb0ELb0EEENS1_36VarlenDynamicPersistentTileSchedulerILi64ELi64ELi256ELi128ELb0ELb1ELb1ELb1ELb0ELb1EEEEEEEEEvNT_6ParamsE)
        .other          _ZN7cutlass13device_kernelIN5flash11enable_sm90INS1_16FlashAttnFwdSm90INS1_25CollectiveMainloopFwdSm90ILi2EN4cute5tupleIJNS5_1CILi1EEES8_S8_EEENS6_IJNS7_ILi64EEESA_SA_EEELi512ENS_6half_tEfNS_4arch4Sm90ELb0ELb1ELb1ELb1ELb1ELb0ELb1ELb0ELb0ELb1ELb0ELb0EEENS1_21CollectiveEpilogueFwdINS6_IJSA_NS7_ILi512EEESA_EEES9_SC_SE_Li256ELb1ELb1ELb0ELb0EEENS1_36VarlenDynamicPersistentTileSchedulerILi64ELi64ELi256ELi128ELb0ELb1ELb1ELb1ELb0ELb1EEEEEEEEEvNT_6ParamsE,@"STO_CUDA_ENTRY STV_DEFAULT"
_ZN7cutlass13device_kernelIN5flash11enable_sm90INS1_16FlashAttnFwdSm90INS1_25CollectiveMainloopFwdSm90ILi2EN4cute5tupleIJNS5_1CILi1EEES8_S8_EEENS6_IJNS7_ILi64EEESA_SA_EEELi512ENS_6half_tEfNS_4arch4Sm90ELb0ELb1ELb1ELb1ELb1ELb0ELb1ELb0ELb0ELb1ELb0ELb0EEENS1_21CollectiveEpilogueFwdINS6_IJSA_NS7_ILi512EEESA_EEES9_SC_SE_Li256ELb1ELb1ELb0ELb0EEENS1_36VarlenDynamicPersistentTileSchedulerILi64ELi64ELi256ELi128ELb0ELb1ELb1ELb1ELb0ELb1EEEEEEEEEvNT_6ParamsE:
        /* <DEDUP_REMOVED lines=43> */
.L_x_3059:
        /* <DEDUP_REMOVED lines=22> */
.L_x_3060:
        /* <DEDUP_REMOVED lines=18> */
.L_x_3061:
        /* <DEDUP_REMOVED lines=22> */
.L_x_3062:
        /* <DEDUP_REMOVED lines=23> */
.L_x_3063:
[----:B0-----:R-:W-:Y:S01]  /*0800*/  ULDC UR4, c[0x0][0x20] ;  /* 0x0000080000047ab9 */ /* 0x001fe20000000800 */
[----:B------:R-:W-:Y:S01]  /*0810*/  UISETP.NE.AND UP0, UPT, UR61, URZ, UPT ;  /* 0x0000003f3d00728c */ /* 0x000fe2000bf05270 */
[----:B------:R-:W-:Y:S01]  /*0820*/  IADD3 R2, P0, R1, UR4, RZ ;  /* 0x0000000401027c10 */ /* 0x000fe2000ff1e0ff */
[----:B------:R-:W-:Y:S01]  /*0830*/  ULDC UR4, c[0x0][0x24] ;  /* 0x0000090000047ab9 */ /* 0x000fe20000000800 */
[----:B------:R-:W-:Y:S01]  /*0840*/  UMOV UR60, 0x1 ;  /* 0x00000001003c7882 */ /* 0x000fe20000000000 */
[----:B------:R-:W-:Y:S01]  /*0850*/  NOP ;  /* 0x0000000000007918 */ /* 0x000fe20000000000 */
[----:B-1234-:R-:W-:Y:S01]  /*0860*/  BAR.SYNC.DEFER_BLOCKING 0x0 ;  /* 0x0000000000007b1d */ /* 0x01efe20000010000 */
[----:B------:R-:W-:Y:S01]  /*0870*/  IADD3 R3, P1, R2, 0x1e0, RZ ;  /* 0x000001e002037810 */ /* 0x000fe20007f3e0ff */
[----:B------:R-:W-:Y:S01]  /*0880*/  IMAD.X R18, RZ, RZ, UR4, P0 ;  /* 0x00000004ff127e24 */ /* 0x000fe200080e06ff */
[----:B------:R-:W-:Y:S01]  /*0890*/  PLOP3.LUT P2, PT, PT, PT, UP0, 0x80, 0x0 ;  /* 0x000000000000781c */ /* 0x000fe20003f4f008 */
[----:B------:R-:W-:-:S02]  /*08a0*/  USEL UR60, UR60, 0x2, !UP0 ;  /* 0x000000023c3c7887 */ /* 0x000fc4000c000000 */
[----:B------:R-:W-:Y:S01]  /*08b0*/  ULDC.64 UR36, c[0x0][0x208] ;  /* 0x0000820000247ab9 */ /* 0x000fe20000000a00 */
[----:B------:R0:W-:Y:S02]  /*08c0*/  STL [R1+0x428], R3 ;  /* 0x0004280301007387 */ /* 0x0001e40000100800 */
[----:B0-----:R-:W-:-:S05]  /*08d0*/  IMAD.X R3, RZ, RZ, R18, P1 ;  /* 0x000000ffff037224 */ /* 0x001fca00008e0612 */
[----:B------:R0:W-:Y:S02]  /*08e0*/  STL [R1+0x424], R3 ;  /* 0x0004240301007387 */ /* 0x0001e40000100800 */
[----:B------:R-:W-:Y:S05]  /*08f0*/  @!P2 BRA `(.L_x_3064) ;  /* 0x0000024800e4a947 */ /* 0x000fea0003800000 */
.L_x_3065:
[----:B------:R-:W-:-:S08]  /*0900*/  NOP ;  /* 0x0000000000007918 */ /* 0x000fd00000000000 */
[----:B------:R-:W1:Y:S02]  /*0910*/  USETMAXREG.TRY_ALLOC.CTAPOOL UP0, 0xe8 ;  /* 0x000000e8000079c8 */ /* 0x000e640008000600 */
[----:B-1----:R-:W-:-:S13]  /*0920*/  PLOP3.LUT P0, PT, PT, PT, UP0, 0x80, 0x0 ;  /* 0x000000000000781c */ /* 0x002fda0003f0f008 */
[----:B------:R-:W-:Y:S05]  /*0930*/  @!P0 BRA `(.L_x_3065) ;  /* 0xfffffffc00f08947 */ /* 0x000fea000383ffff */
[----:B0-----:R-:W0:Y:S01]  /*0940*/  S2R R3, SR_TID.X ;  /* 0x0000000000037919 */ /* 0x001e220000002100 */
[----:B------:R-:W-:Y:S01]  /*0950*/  ULDC UR4, c[0x0][0xd3c] ;  /* 0x00034f0000047ab9 */ /* 0x000fe20000000800 */
[C---:B------:R-:W-:Y:S01]  /*0960*/  IADD3 R196, P1, R2.reuse, 0x1c8, RZ ;  /* 0x000001c802c47810 */ /* 0x040fe20007f3e0ff */
[----:B------:R-:W1:Y:S01]  /*0970*/  S2R R7, SR_CgaCtaId ;  /* 0x0000000000077919 */ /* 0x000e620000008800 */
[----:B------:R-:W-:-:S03]  /*0980*/  IADD3 R199, P2, R2, 0x1d4, RZ ;  /* 0x000001d402c77810 */ /* 0x000fc60007f5e0ff */
[--C-:B------:R-:W-:Y:S01]  /*0990*/  IMAD.X R197, RZ, RZ, R18.reuse, P1 ;  /* 0x000000ffffc57224 */ /* 0x100fe200008e0612 */
[----:B------:R-:W-:Y:S01]  /*09a0*/  STL.64 [R1+0x1c8], RZ ;  /* 0x0001c8ff01007387 */ /* 0x000fe20000100a00 */
[----:B------:R-:W-:-:S03]  /*09b0*/  IMAD.X R198, RZ, RZ, R18, P2 ;  /* 0x000000ffffc67224 */ /* 0x000fc600010e0612 */
[----:B------:R-:W-:Y:S04]  /*09c0*/  STL [R1+0x1d0], RZ ;  /* 0x0001d0ff01007387 */ /* 0x000fe80000100800 */
[----:B------:R-:W-:Y:S01]  /*09d0*/  STL [R1+0x1d4], RZ ;  /* 0x0001d4ff01007387 */ /* 0x000fe20000100800 */
[----:B0-----:R-:W-:-:S04]  /*09e0*/  LOP3.LUT R0, R3, 0xffffff80, RZ, 0xc0, !PT ;  /* 0xffffff8003007812 */ /* 0x001fc800078ec0ff */
[----:B------:R-:W-:Y:S02]  /*09f0*/  ISETP.NE.AND P0, PT, R0, 0x80, PT ;  /* 0x000000800000780c */ /* 0x000fe40003f05270 */
[----:B------:R-:W-:-:S04]  /*0a00*/  MOV R0, 0x400 ;  /* 0x0000040000007802 */ /* 0x000fc80000000f00 */
[----:B-1----:R-:W-:-:S04]  /*0a10*/  LEA R0, R7, R0, 0x18 ;  /* 0x0000000007007211 */ /* 0x002fc800078ec0ff */
[----:B------:R-:W-:-:S03]  /*0a20*/  R2UR UR46, R0 ;  /* 0x00000000002e72ca */ /* 0x000fc600000e0000 */
        /* <DEDUP_REMOVED lines=10> */
[----:B------:R-:W0:Y:S01]  /*0ad0*/  S2UR UR4, SR_SWINHI ;  /* 0x00000000000479c3 */ /* 0x000e220000002f00 */
[----:B------:R-:W-:Y:S01]  /*0ae0*/  R2UR UR5, R9 ;  /* 0x00000000090572ca */ /* 0x000fe200000e0000 */
[----:B------:R-:W-:Y:S01]  /*0af0*/  ULOP3.LUT UR8, UR60, 0x1, URZ, 0xfc, !UPT ;  /* 0x000000013c087892 */ /* 0x000fe2000f8efc3f */
[----:B------:R-:W-:Y:S02]  /*0b00*/  SHF.R.S32.HI R0, RZ, 0x1f, R191 ;  /* 0x0000001fff007819 */ /* 0x000fe400000114bf */
[----:B------:R-:W-:Y:S02]  /*0b10*/  R2UR UR6, R11 ;  /* 0x000000000b0672ca */ /* 0x000fe400000e0000 */
[CC--:B------:R-:W-:Y:S02]  /*0b20*/  LEA.HI R5, R0.reuse, R191.reuse, RZ, 0x7 ;  /* 0x000000bf00057211 */ /* 0x0c0fe400078f38ff */
[----:B------:R-:W-:-:S02]  /*0b30*/  LEA.HI R4, R0, R191, RZ, 0x5 ;  /* 0x000000bf00047211 */ /* 0x000fc400078f28ff */
[----:B------:R-:W-:Y:S02]  /*0b40*/  LOP3.LUT R6, R5, 0xffffff80, RZ, 0xc0, !PT ;  /* 0xffffff8005067812 */ /* 0x000fe400078ec0ff */
[CC--:B------:R-:W-:Y:S02]  /*0b50*/  LEA.HI R3, R0.reuse, R191.reuse, RZ, 0x4 ;  /* 0x000000bf00037211 */ /* 0x0c0fe400078f20ff */
[----:B------:R-:W-:Y:S01]  /*0b60*/  SHF.R.S32.HI R201, RZ, 0x5, R4 ;  /* 0x00000005ffc97819 */ /* 0x000fe20000011404 */
[----:B------:R-:W-:Y:S01]  /*0b70*/  IMAD.IADD R8, R191, 0x1, -R6 ;  /* 0x00000001bf087824 */ /* 0x000fe200078e0a06 */
[----:B------:R-:W-:Y:S02]  /*0b80*/  SHF.R.S32.HI R6, RZ, 0x1f, R4 ;  /* 0x0000001fff067819 */ /* 0x000fe40000011404 */
[----:B------:R-:W-:Y:S02]  /*0b90*/  LEA.HI R10, R0, R191, RZ, 0x2 ;  /* 0x000000bf000a7211 */ /* 0x000fe400078f10ff */
[----:B------:R-:W-:-:S02]  /*0ba0*/  SHF.R.S32.HI R4, RZ, 0x4, R3 ;  /* 0x00000004ff047819 */ /* 0x000fc40000011403 */
[----:B------:R-:W-:Y:S01]  /*0bb0*/  SHF.R.S32.HI R9, RZ, 0x1f, R8 ;  /* 0x0000001fff097819 */ /* 0x000fe20000011408 */
[----:B------:R-:W-:Y:S01]  /*0bc0*/  UMOV UR38, UR46 ;  /* 0x0000002e00267c82 */ /* 0x000fe20008000000 */
[----:B0-----:R-:W-:Y:S01]  /*0bd0*/  UMOV UR39, UR4 ;  /* 0x0000000400277c82 */ /* 0x001fe20008000000 */
[----:B------:R-:W-:Y:S01]  /*0be0*/  LOP3.LUT R202, R3, 0xfffffff0, RZ, 0xc0, !PT ;  /* 0xfffffff003ca7812 */ /* 0x000fe200078ec0ff */
[----:B------:R-:W-:Y:S01]  /*0bf0*/  IMAD.U32 R194, RZ, RZ, UR38 ;  /* 0x00000026ffc27e24 */ /* 0x000fe2000f8e00ff */
[----:B------:R-:W-:Y:S01]  /*0c00*/  LOP3.LUT R14, R10, 0xfffffffc, RZ, 0xc0, !PT ;  /* 0xfffffffc0a0e7812 */ /* 0x000fe200078ec0ff */
[----:B------:R-:W-:Y:S01]  /*0c10*/  IMAD.U32 R195, RZ, RZ, UR39 ;  /* 0x00000027ffc37e24 */ /* 0x000fe2000f8e00ff */
[----:B------:R-:W-:Y:S01]  /*0c20*/  LEA.HI R6, R6, R201, RZ, 0x2 ;  /* 0x000000c906067211 */ /* 0x000fe200078f10ff */
[----:B------:R-:W-:Y:S01]  /*0c30*/  IMAD.IADD R202, R191, 0x1, -R202 ;  /* 0x00000001bfca7824 */ /* 0x000fe200078e0aca */
[----:B------:R-:W-:Y:S01]  /*0c40*/  LEA.HI R3, R3, R4, RZ, 0x1 ;  /* 0x0000000403037211 */ /* 0x000fe200078f08ff */
[----:B------:R-:W-:Y:S01]  /*0c50*/  IMAD.IADD R14, R191, 0x1, -R14 ;  /* 0x00000001bf0e7824 */ /* 0x000fe200078e0a0e */
[----:B------:R-:W-:-:S02]  /*0c60*/  LEA.HI R10, R9, R8, RZ, 0x2 ;  /* 0x00000008090a7211 */ /* 0x000fc400078f10ff */
[----:B------:R-:W-:Y:S02]  /*0c70*/  SHF.R.S32.HI R192, RZ, 0x7, R5 ;  /* 0x00000007ffc07819 */ /* 0x000fe40000011405 */
[----:B------:R-:W-:Y:S02]  /*0c80*/  LOP3.LUT R6, R6, 0x3ffffc, RZ, 0xc0, !PT ;  /* 0x003ffffc06067812 */ /* 0x000fe400078ec0ff */
[----:B------:R-:W-:Y:S01]  /*0c90*/  LOP3.LUT R3, R3, 0x1ffffffe, RZ, 0xc0, !PT ;  /* 0x1ffffffe03037812 */ /* 0x000fe200078ec0ff */
[----:B------:R-:W-:Y:S01]  /*0ca0*/  IMAD R13, R192, 0x100, R202 ;  /* 0x00000100c00d7824 */ /* 0x000fe200078e02ca */
[----:B------:R-:W-:Y:S01]  /*0cb0*/  SHF.R.S32.HI R11, RZ, 0x2, R10 ;  /* 0x00000002ff0b7819 */ /* 0x000fe2000001140a */
[----:B------:R-:W-:Y:S01]  /*0cc0*/  IMAD.IADD R6, R201, 0x1, -R6 ;  /* 0x00000001c9067824 */ /* 0x000fe200078e0a06 */
[----:B------:R-:W-:Y:S01]  /*0cd0*/  SHF.R.S32.HI R12, RZ, 0x1f, R10 ;  /* 0x0000001fff0c7819 */ /* 0x000fe2000001140a */
[----:B------:R-:W-:Y:S01]  /*0ce0*/  IMAD.IADD R3, R4, 0x1, -R3 ;  /* 0x0000000104037824 */ /* 0x000fe200078e0a03 */
[----:B------:R-:W-:Y:S01]  /*0cf0*/  LEA.HI R4, R14, R14, RZ, 0x1 ;  /* 0x0000000e0e047211 */ /* 0x000fe200078f08ff */
[----:B------:R-:W-:Y:S01]  /*0d00*/  IMAD R6, R6, 0x10, R13 ;  /* 0x0000001006067824 */ /* 0x000fe200078e020d */
[----:B------:R-:W-:Y:S01]  /*0d10*/  LEA.HI R12, R12, R11, RZ, 0x3 ;  /* 0x0000000b0c0c7211 */ /* 0x000fe200078f18ff */
[----:B------:R-:W-:Y:S01]  /*0d20*/  IMAD.SHL.U32 R227, R3, 0x8, RZ ;  /* 0x0000000803e37824 */ /* 0x000fe200078e00ff */
[----:B------:R-:W-:-:S02]  /*0d30*/  LEA.HI R0, R0, R191, RZ, 0x3 ;  /* 0x000000bf00007211 */ /* 0x000fc400078f18ff */
[----:B------:R-:W-:Y:S01]  /*0d40*/  LOP3.LUT R12, R12, 0xfffffff8, RZ, 0xc0, !PT ;  /* 0xfffffff80c0c7812 */ /* 0x000fe200078ec0ff */
[----:B------:R-:W-:Y:S01]  /*0d50*/  IMAD.U32 R17, R6, 0x40, R227 ;  /* 0x0000004006117824 */ /* 0x000fe200078e00e3 */
[----:B------:R-:W-:Y:S02]  /*0d60*/  LOP3.LUT R13, R4, 0x1ffffffe, RZ, 0xc0, !PT ;  /* 0x1ffffffe040d7812 */ /* 0x000fe400078ec0ff */
[----:B------:R-:W-:Y:S01]  /*0d70*/  LOP3.LUT R4, R0, 0xfffffff8, RZ, 0xc0, !PT ;  /* 0xfffffff800047812 */ /* 0x000fe200078ec0ff */
[----:B------:R-:W-:Y:S01]  /*0d80*/  IMAD.IADD R12, R11, 0x1, -R12 ;  /* 0x000000010b0c7824 */ /* 0x000fe200078e0a0c */
[----:B------:R-:W-:Y:S01]  /*0d90*/  LEA.HI R5, R5, R192, RZ, 0x1 ;  /* 0x000000c005057211 */ /* 0x000fe200078f08ff */
[----:B------:R-:W-:Y:S01]  /*0da0*/  IMAD.IADD R13, R14, 0x1, -R13 ;  /* 0x000000010e0d7824 */ /* 0x000fe200078e0a0d */
[----:B------:R-:W-:Y:S01]  /*0db0*/  LEA.HI R9, R9, R8, RZ, 0x5 ;  /* 0x0000000809097211 */ /* 0x000fe200078f28ff */
[----:B------:R-:W-:Y:S01]  /*0dc0*/  IMAD.IADD R193, R191, 0x1, -R4 ;  /* 0x00000001bfc17824 */ /* 0x000fe200078e0a04 */
[----:B------:R-:W-:Y:S01]  /*0dd0*/  LOP3.LUT R11, R10, 0x7ffffffc, RZ, 0xc0, !PT ;  /* 0x7ffffffc0a0b7812 */ /* 0x000fe200078ec0ff */
[----:B------:R-:W-:Y:S01]  /*0de0*/  IMAD.WIDE R16, R17, 0x2, R194 ;  /* 0x0000000211107825 */ /* 0x000fe200078e02c2 */
[----:B------:R-:W-:-:S02]  /*0df0*/  LOP3.LUT R5, R5, 0xfffffe, RZ, 0xc0, !PT ;  /* 0x00fffffe05057812 */ /* 0x000fc400078ec0ff */
[----:B------:R-:W-:Y:S01]  /*0e00*/  SHF.R.S32.HI R9, RZ, 0x5, R9 ;  /* 0x00000005ff097819 */ /* 0x000fe20000011409 */
[----:B------:R-:W-:Y:S01]  /*0e10*/  IMAD.SHL.U32 R156, R193, 0x8, RZ ;  /* 0x00000008c19c7824 */ /* 0x000fe200078e00ff */
[----:B------:R-:W-:Y:S01]  /*0e20*/  SHF.R.S32.HI R159, RZ, 0x3, R0 ;  /* 0x00000003ff9f7819 */ /* 0x000fe20000011400 */
[----:B------:R-:W-:Y:S02]  /*0e30*/  IMAD.IADD R11, R8, 0x1, -R11 ;  /* 0x00000001080b7824 */ /* 0x000fe400078e0a0b */
[----:B------:R-:W-:Y:S02]  /*0e40*/  IMAD.IADD R5, R192, 0x1, -R5 ;  /* 0x00000001c0057824 */ /* 0x000fe400078e0a05 */
        /* <DEDUP_REMOVED lines=14> */
[----:B------:R-:W-:Y:S01]  /*0f30*/  IMAD.SHL.U32 R200, R5, 0x100, RZ ;  /* 0x0000010005c87824 */ /* 0x000fe200078e00ff */
[----:B------:R-:W-:Y:S01]  /*0f40*/  SHF.R.S32.HI R176, RZ, 0x1f, R157 ;  /* 0x0000001fffb07819 */ /* 0x000fe2000001149d */
[----:B------:R-:W-:-:S02]  /*0f50*/  IMAD.SHL.U32 R203, R11, 0x2, RZ ;  /* 0x000000020bcb7824 */ /* 0x000fc400078e00ff */
[----:B------:R-:W-:Y:S02]  /*0f60*/  IMAD R228, R13, 0x8, R22 ;  /* 0x000000080de47824 */ /* 0x000fe400078e0216 */
[----:B------:R-:W-:-:S07]  /*0f70*/  IMAD.IADD R23, R203, 0x1, R200 ;  /* 0x00000001cb177824 */ /* 0x000fce00078e02c8 */
.L_x_3205:
        /* <DEDUP_REMOVED lines=14> */
[----:B------:R-:W-:-:S03]  /*1060*/  @UP1 UIMAD.WIDE UR8, UR6, 0x4, UR10 ;  /* 0x00000004060818a5 */ /* 0x000fc6000f8e020a */
[----:B------:R-:W-:Y:S01]  /*1070*/  ULDC.64 UR10, c[0x0][0xb18] ;  /* 0x0002c600000a7ab9 */ /* 0x000fe20000000a00 */
[----:B------:R-:W2:Y:S02]  /*1080*/  @P0 LDG.E R4, desc[UR36][R4.64] ;  /* 0x0000002404040981 */ /* 0x000ea4000c1e1900 */
[----:B-1----:R-:W-:Y:S02]  /*1090*/  IMAD.U32 R8, RZ, RZ, UR8 ;  /* 0x00000008ff087e24 */ /* 0x002fe4000f8e00ff */
[----:B----4-:R-:W-:Y:S01]  /*10a0*/  IMAD.U32 R9, RZ, RZ, UR9 ;  /* 0x00000009ff097e24 */ /* 0x010fe2000f8e00ff */
[----:B------:R-:W-:-:S04]  /*10b0*/  ULDC.64 UR8, c[0x0][0x418] ;  /* 0x0001060000087ab9 */ /* 0x000fc80000000a00 */
[----:B------:R-:W3:Y:S01]  /*10c0*/  @P2 LDG.E R8, desc[UR36][R8.64] ;  /* 0x0000002408082981 */ /* 0x000ee2000c1e1900 */
[----:B------:R-:W-:Y:S01]  /*10d0*/  UISETP.NE.U32.AND UP0, UPT, UR8, URZ, UPT ;  /* 0x0000003f0800728c */ /* 0x000fe2000bf05070 */
[----:B------:R-:W-:Y:S01]  /*10e0*/  ISETP.NE.U32.AND P1, PT, RZ, UR10, PT ;  /* 0x0000000aff007c0c */ /* 0x000fe2000bf25070 */
[----:B------:R-:W-:Y:S01]  /*10f0*/  UMOV UR4, URZ ;  /* 0x0000003f00047c82 */ /* 0x000fe20008000000 */
[----:B------:R-:W-:Y:S01]  /*1100*/  ULDC UR8, c[0x0][0x424] ;  /* 0x0001090000087ab9 */ /* 0x000fe20000000800 */
[----:B------:R-:W-:Y:S01]  /*1110*/  UISETP.NE.AND.EX UP0, UPT, UR9, URZ, UPT, UP0 ;  /* 0x0000003f0900728c */ /* 0x000fe2000bf05300 */
[----:B------:R-:W-:Y:S01]  /*1120*/  ISETP.NE.AND.EX P1, PT, RZ, UR11, PT, P1 ;  /* 0x0000000bff007c0c */ /* 0x000fe2000bf25310 */
[----:B------:R-:W-:Y:S02]  /*1130*/  UMOV UR45, UR7 ;  /* 0x00000007002d7c82 */ /* 0x000fe40008000000 */
[----:B------:R-:W-:-:S04]  /*1140*/  USEL UR8, UR8, 0x1, UP0 ;  /* 0x0000000108087887 */ /* 0x000fc80008000000 */
[----:B------:R-:W-:Y:S01]  /*1150*/  UIMAD UR50, UR8, UR50, URZ ;  /* 0x00000032083272a4 */ /* 0x000fe2000f8e023f */
        /* <DEDUP_REMOVED lines=17> */
.L_x_3066:
[----:B------:R-:W-:Y:S01]  /*1270*/  UMOV UR58, UR5 ;  /* 0x00000005003a7c82 */ /* 0x000fe20008000000 */
        /* <DEDUP_REMOVED lines=9> */
.L_x_3067:
        /* <DEDUP_REMOVED lines=13> */
.L_x_3068:
[----:B------:R-:W0:Y:S01]  /*13e0*/  LDC R0, c[0x0][0xa80] ;  /* 0x0002a000ff007b82 */ /* 0x000e220000000800 */
[----:B------:R-:W-:Y:S01]  /*13f0*/  UISETP.NE.AND UP0, UPT, UR61, 0x1, UPT ;  /* 0x000000013d00788c */ /* 0x000fe2000bf05270 */
[----:B------:R1:W-:Y:S01]  /*1400*/  STL.128 [R1+0x3f0], RZ ;  /* 0x0003f0ff01007387 */ /* 0x0003e20000100c00 */
[----:B------:R-:W-:Y:S01]  /*1410*/  IADD3 R28, P0, R2, 0x3f0, RZ ;  /* 0x000003f0021c7810 */ /* 0x000fe20007f1e0ff */
[----:B------:R-:W-:Y:S02]  /*1420*/  UIADD3 UR50, -UR4, UR50, URZ ;  /* 0x0000003204327290 */ /* 0x000fe4000fffe13f */
[----:B------:R1:W-:Y:S01]  /*1430*/  STL.128 [R1+0x400], RZ ;  /* 0x000400ff01007387 */ /* 0x0003e20000100c00 */
[----:B------:R-:W-:Y:S01]  /*1440*/  PLOP3.LUT P1, PT, PT, PT, UP0, 0x80, 0x0 ;  /* 0x000000000000781c */ /* 0x000fe20003f2f008 */
[----:B------:R-:W-:Y:S02]  /*1450*/  IMAD.X R29, RZ, RZ, R18, P0 ;  /* 0x000000ffff1d7224 */ /* 0x000fe400000e0612 */
[----:B------:R1:W-:Y:S04]  /*1460*/  STL.128 [R1+0x1e0], RZ ;  /* 0x0001e0ff01007387 */ /* 0x0003e80000100c00 */
[----:B------:R1:W-:Y:S04]  /*1470*/  STL.128 [R1+0x1f0], RZ ;  /* 0x0001f0ff01007387 */ /* 0x0003e80000100c00 */
[----:B------:R1:W-:Y:S04]  /*1480*/  STL.128 [R1+0x200], RZ ;  /* 0x000200ff01007387 */ /* 0x0003e80000100c00 */
[----:B------:R1:W-:Y:S04]  /*1490*/  STL.128 [R1+0x210], RZ ;  /* 0x000210ff01007387 */ /* 0x0003e80000100c00 */
[----:B0-----:R1:W-:Y:S04]  /*14a0*/  STL [R1+0x410], R0 ;  /* 0x0004100001007387 */ /* 0x0013e80000100800 */
        /* <DEDUP_REMOVED lines=28> */
[----:B------:R-:W-:Y:S05]  /*1670*/  @!P1 BRA `(.L_x_3069) ;  /* 0x0000007c00dc9947 */ /* 0x000fea0003800000 */
[----:B------:R-:W0:Y:S01]  /*1680*/  LDC.64 R8, c[0x0][0xad8] ;  /* 0x0002b600ff087b82 */ /* 0x000e220000000a00 */
[----:B------:R-:W-:Y:S01]  /*1690*/  ULDC UR4, c[0x0][0x448] ;  /* 0x0001120000047ab9 */ /* 0x000fe20000000800 */
[----:B------:R-:W-:Y:S02]  /*16a0*/  USHF.L.U32 UR6, UR5, 0x6, URZ ;  /* 0x0000000605067899 */ /* 0x000fe4000800063f */
[----:B------:R-:W-:Y:S02]  /*16b0*/  UISETP.NE.AND UP0, UPT, UR4, 0x1, UPT ;  /* 0x000000010400788c */ /* 0x000fe4000bf05270 */
[----:B------:R-:W-:Y:S02]  /*16c0*/  UIADD3 UR7, UR6, 0x3f, URZ ;  /* 0x0000003f06077890 */ /* 0x000fe4000fffe03f */
[----:B------:R-:W-:-:S07]  /*16d0*/  UIADD3 UR8, UR50, 0x1, -UR49 ;  /* 0x0000000132087890 */ /* 0x000fce000fffe831 */
[----:B------:R-:W-:Y:S01]  /*16e0*/  @UP0 UIADD3 UR4, UR6, 0x3f, URZ ;  /* 0x0000003f06040890 */ /* 0x000fe2000fffe03f */
[----:B------:R-:W-:Y:S01]  /*16f0*/  @UP0 ULDC UR5, c[0x0][0x44c] ;  /* 0x0001130000050ab9 */ /* 0x000fe20000000800 */
[----:B------:R-:W-:Y:S02]  /*1700*/  @UP0 ULDC UR9, c[0x0][0x450] ;  /* 0x0001140000090ab9 */ /* 0x000fe40000000800 */
[----:B------:R-:W-:-:S04]  /*1710*/  UIMAD.WIDE.U32 UR4, UR4, UR5, URZ ;  /* 0x00000005040472a5 */ /* 0x000fc8000f8e003f */
[----:B------:R-:W-:Y:S01]  /*1720*/  @UP0 USHF.R.U32.HI UR7, URZ, UR9, UR5 ;  /* 0x000000093f070299 */ /* 0x000fe20008011605 */
[----:B0-----:R-:W-:-:S03]  /*1730*/  ISETP.GE.AND P1, PT, R9, 0x1, PT ;  /* 0x000000010900780c */ /* 0x001fc60003f26270 */
[----:B------:R-:W-:-:S06]  /*1740*/  UIADD3 UR7, UR8, UR7, URZ ;  /* 0x0000000708077290 */ /* 0x000fcc000fffe03f */
[----:B-1----:R-:W-:-:S04]  /*1750*/  VIADD R0, R8, UR7 ;  /* 0x0000000708007c36 */ /* 0x002fc80008000000 */
        /* <DEDUP_REMOVED lines=12> */
.L_x_3071:
[----:B------:R-:W-:-:S13]  /*1820*/  ISETP.NE.AND P0, PT, R9, 0x1, PT ;  /* 0x000000010900780c */ /* 0x000fda0003f05270 */
[----:B------:R-:W0:Y:S02]  /*1830*/  @P0 LDC.64 R4, c[0x0][0xae0] ;  /* 0x0002b800ff040b82 */ /* 0x000e240000000a00 */
[----:B0-----:R-:W-:-:S05]  /*1840*/  @P0 IMAD.HI.U32 R4, R3, R4, RZ ;  /* 0x0000000403040227 */ /* 0x001fca00078e00ff */
[----:B------:R-:W-:-:S07]  /*1850*/  @P0 SHF.R.U32.HI R3, RZ, R5, R4 ;  /* 0x00000005ff030219 */ /* 0x000fce0000011604 */
.L_x_3072:
[----:B------:R-:W-:-:S05]  /*1860*/  IMAD R3, R3, R9, R9 ;  /* 0x0000000903037224 */ /* 0x000fca00078e0209 */
[----:B------:R-:W-:-:S07]  /*1870*/  VIMNMX R0, R0, R3, PT ;  /* 0x0000000300007248 */ /* 0x000fce0003fe0100 */
.L_x_3070:
        /* <DEDUP_REMOVED lines=10> */
[----:B------:R-:W-:Y:S01]  /*1920*/  UIADD3 UR6, UR6, UR50, -UR49 ;  /* 0x0000003206067290 */ /* 0x000fe2000fffe831 */
        /* <DEDUP_REMOVED lines=17> */
.L_x_3074:
[----:B------:R-:W-:-:S13]  /*1a40*/  ISETP.NE.AND P0, PT, R9, 0x1, PT ;  /* 0x000000010900780c */ /* 0x000fda0003f05270 */
[----:B------:R-:W0:Y:S02]  /*1a50*/  @P0 LDC.64 R4, c[0x0][0xae0] ;  /* 0x0002b800ff040b82 */ /* 0x000e240000000a00 */
[----:B0-----:R-:W-:-:S05]  /*1a60*/  @P0 IMAD.HI.U32 R4, R0, R4, RZ ;  /* 0x0000000400040227 */ /* 0x001fca00078e00ff */
[----:B------:R-:W-:-:S07]  /*1a70*/  @P0 SHF.R.U32.HI R0, RZ, R5, R4 ;  /* 0x00000005ff000219 */ /* 0x000fce0000011604 */
.L_x_3075:
[----:B------:R-:W-:-:S05]  /*1a80*/  IMAD R0, R0, R9, RZ ;  /* 0x0000000900007224 */ /* 0x000fca00078e02ff */
[----:B------:R-:W-:-:S07]  /*1a90*/  VIMNMX R3, R3, R0, !PT ;  /* 0x0000000003037248 */ /* 0x000fce0007fe0100 */
.L_x_3073:
        /* <DEDUP_REMOVED lines=704> */
.L_x_3077:
[----:B-----5:R-:W-:-:S05]  /*46a0*/  LEA R5, R5, UR46, 0x3 ;  /* 0x0000002e05057c11 */ /* 0x020fca000f8e18ff */
[----:B------:R-:W-:-:S05]  /*46b0*/  VIADD R4, R5, 0x38860 ;  /* 0x0003886005047836 */ /* 0x000fca0000000000 */
[----:B------:R-:W-:-:S04]  /*46c0*/  PRMT R4, R7, 0x654, R4 ;  /* 0x0000065407047816 */ /* 0x000fc80000000004 */
[----:B------:R0:W-:Y:S02]  /*46d0*/  SYNCS.ARRIVE.TRANS64.RED.A1T0 RZ, [R4+URZ], RZ ;  /* 0x000000ff04ff79a7 */ /* 0x0001e4000810043f */
[----:B0-----:R-:W-:-:S05]  /*46e0*/  VIADD R4, R215, 0xfffffffe ;  /* 0xfffffffed7047836 */ /* 0x001fca0000000000 */
[----:B------:R-:W-:-:S13]  /*46f0*/  ISETP.GE.AND P0, PT, R4, R0, PT ;  /* 0x000000000400720c */ /* 0x000fda0003f06270 */
[----:B------:R-:W-:Y:S05]  /*4700*/  @!P0 BRA `(.L_x_3078) ;  /* 0x0000003c005c8947 */ /* 0x000fea0003800000 */
.L_x_3080:
        /* <DEDUP_REMOVED lines=978> */
.L_x_3079:
[----:B-----5:R-:W-:-:S05]  /*8430*/  LEA R9, R9, UR46, 0x3 ;  /* 0x0000002e09097c11 */ /* 0x020fca000f8e18ff */
[----:B0-----:R-:W-:-:S05]  /*8440*/  VIADD R6, R9, 0x38860 ;  /* 0x0003886009067836 */ /* 0x001fca0000000000 */
[----:B------:R-:W-:-:S04]  /*8450*/  PRMT R6, R7, 0x654, R6 ;  /* 0x0000065407067816 */ /* 0x000fc80000000006 */
[----:B------:R0:W-:Y:S01]  /*8460*/  SYNCS.ARRIVE.TRANS64.RED.A1T0 RZ, [R6+URZ], RZ ;  /* 0x000000ff06ff79a7 */ /* 0x0001e2000810043f */
[----:B------:R-:W-:Y:S05]  /*8470*/  @P0 BRA `(.L_x_3080) ;  /* 0xffffffc000a40947 */ /* 0x000fea000383ffff */
.L_x_3078:
        /* <DEDUP_REMOVED lines=277> */
.L_x_3082:
[----:B------:R-:W-:Y:S05]  /*95d0*/  BSYNC B0 ;  /* 0x0000000000007941 */ /* 0x000fea0003800000 */
.L_x_3081:
[----:B------:R-:W-:Y:S05]  /*95e0*/  BRA `(.L_x_3076) ;  /* 0x0000018c001c7947 */ /* 0x000fea0003800000 */
.L_x_3069:
[----:B------:R-:W-:Y:S01]  /*95f0*/  UIADD3 UR11, UP0, UR38, 0x38830, URZ ;  /* 0x00038830260b7890 */ /* 0x000fe2000ff1e03f */
[----:B------:R-:W-:Y:S01]  /*9600*/  IMAD.U32 R4, RZ, RZ, UR60 ;  /* 0x0000003cff047e24 */ /* 0x000fe2000f8e00ff */
[----:B------:R-:W-:Y:S01]  /*9610*/  UIADD3 UR9, UP1, UR38, 0x38840, URZ ;  /* 0x0003884026097890 */ /* 0x000fe2000ff3e03f */
[----:B------:R-:W-:Y:S01]  /*9620*/  IMAD.MOV.U32 R9, RZ, RZ, R7 ;  /* 0x000000ffff097224 */ /* 0x000fe200078e0007 */
[----:B------:R-:W-:Y:S01]  /*9630*/  UIADD3 UR7, UP2, UR38, 0x38850, URZ ;  /* 0x0003885026077890 */ /* 0x000fe2000ff5e03f */
[----:B------:R-:W-:Y:S01]  /*9640*/  IMAD.MOV.U32 R8, RZ, RZ, 0x100 ;  /* 0x00000100ff087424 */ /* 0x000fe200078e00ff */
[----:B------:R-:W-:Y:S01]  /*9650*/  UIADD3 UR4, UP3, UR38, 0x38860, URZ ;  /* 0x0003886026047890 */ /* 0x000fe2000ff7e03f */
[----:B------:R-:W-:Y:S01]  /*9660*/  IMAD.MOV.U32 R5, RZ, RZ, 0x80 ;  /* 0x00000080ff057424 */ /* 0x000fe200078e00ff */
[----:B------:R-:W-:Y:S01]  /*9670*/  ULDC UR13, c[0x0][0x448] ;  /* 0x00011200000d7ab9 */ /* 0x000fe20000000800 */
[----:B------:R-:W-:Y:S01]  /*9680*/  IMAD.MOV.U32 R6, RZ, RZ, 0x80 ;  /* 0x00000080ff067424 */ /* 0x000fe200078e00ff */
[----:B------:R-:W-:Y:S01]  /*9690*/  UIADD3.X UR12, URZ, UR39, URZ, UP0, !UPT ;  /* 0x000000273f0c7290 */ /* 0x000fe200087fe43f */
[----:B------:R0:W-:Y:S01]  /*96a0*/  STL.64 [R1+0x30], R8 ;  /* 0x0000300801007387 */ /* 0x0001e20000100a00 */
[----:B------:R-:W-:Y:S01]  /*96b0*/  UIADD3.X UR8, URZ, UR39, URZ, UP2, !UPT ;  /* 0x000000273f087290 */ /* 0x000fe200097fe43f */
[----:B------:R-:W-:Y:S01]  /*96c0*/  IMAD.U32 R10, RZ, RZ, UR60 ;  /* 0x0000003cff0a7e24 */ /* 0x000fe2000f8e00ff */
[----:B------:R-:W-:Y:S01]  /*96d0*/  UIADD3.X UR6, URZ, UR39, URZ, UP3, !UPT ;  /* 0x000000273f067290 */ /* 0x000fe20009ffe43f */
[----:B------:R2:W-:Y:S01]  /*96e0*/  STL.128 [R1], R4 ;  /* 0x0000000401007387 */ /* 0x0005e20000100c00 */
[----:B------:R-:W-:Y:S01]  /*96f0*/  UIADD3.X UR10, URZ, UR39, URZ, UP1, !UPT ;  /* 0x000000273f0a7290 */ /* 0x000fe20008ffe43f */
[----:B------:R-:W-:Y:S01]  /*9700*/  IMAD.MOV.U32 R11, RZ, RZ, 0x80 ;  /* 0x00000080ff0b7424 */ /* 0x000fe200078e00ff */
[----:B------:R-:W-:Y:S01]  /*9710*/  UISETP.NE.AND UP4, UPT, UR13, 0x1, UPT ;  /* 0x000000010d00788c */ /* 0x000fe2000bf85270 */
[----:B-1----:R-:W-:Y:S01]  /*9720*/  IMAD.U32 R0, RZ, RZ, UR5 ;  /* 0x00000005ff007e24 */ /* 0x002fe2000f8e00ff */
[----:B------:R1:W-:Y:S01]  /*9730*/  STL [R1+0x10], RZ ;  /* 0x000010ff01007387 */ /* 0x0003e20000100800 */
[----:B------:R-:W-:Y:S01]  /*9740*/  IMAD.U32 R12, RZ, RZ, UR7 ;  /* 0x00000007ff0c7e24 */ /* 0x000fe2000f8e00ff */
[----:B------:R-:W-:Y:S01]  /*9750*/  UIADD3 UR40, UR50, 0x1, -UR49 ;  /* 0x0000000132287890 */ /* 0x000fe2000fffe831 */
[----:B------:R-:W-:Y:S01]  /*9760*/  IMAD.U32 R14, RZ, RZ, UR4 ;  /* 0x00000004ff0e7e24 */ /* 0x000fe2000f8e00ff */
[----:B------:R1:W-:Y:S01]  /*9770*/  STL.64 [R1+0x28], R10 ;  /* 0x0000280a01007387 */ /* 0x0003e20000100a00 */
[----:B------:R-:W-:Y:S01]  /*9780*/  IMAD.U32 R13, RZ, RZ, UR8 ;  /* 0x00000008ff0d7e24 */ /* 0x000fe2000f8e00ff */
[----:B------:R-:W-:Y:S01]  /*9790*/  USHF.L.U32 UR8, UR5, 0x6, URZ ;  /* 0x0000000605087899 */ /* 0x000fe2000800063f */
[----:B------:R-:W-:Y:S01]  /*97a0*/  IMAD.U32 R15, RZ, RZ, UR6 ;  /* 0x00000006ff0f7e24 */ /* 0x000fe2000f8e00ff */
[----:B------:R1:W-:Y:S01]  /*97b0*/  STL [R1+0x50], R0 ;  /* 0x0000500001007387 */ /* 0x0003e20000100800 */
[----:B0-----:R-:W-:Y:S01]  /*97c0*/  IMAD.U32 R8, RZ, RZ, UR11 ;  /* 0x0000000bff087e24 */ /* 0x001fe2000f8e00ff */
[----:B------:R-:W-:Y:S01]  /*97d0*/  ULDC.64 UR4, c[0x0][0xad8] ;  /* 0x0002b60000047ab9 */ /* 0x000fe20000000a00 */
[----:B------:R-:W-:Y:S01]  /*97e0*/  IMAD.U32 R9, RZ, RZ, UR12 ;  /* 0x0000000cff097e24 */ /* 0x000fe2000f8e00ff */
[----:B------:R-:W-:Y:S01]  /*97f0*/  UISETP.GE.AND UP0, UPT, UR5, 0x1, UPT ;  /* 0x000000010500788c */ /* 0x000fe2000bf06270 */
[----:B--2---:R-:W-:Y:S01]  /*9800*/  IMAD.U32 R4, RZ, RZ, UR9 ;  /* 0x00000009ff047e24 */ /* 0x004fe2000f8e00ff */
[----:B------:R1:W-:Y:S01]  /*9810*/  STL.128 [R1+0x40], R12 ;  /* 0x0000400c01007387 */ /* 0x0003e20000100c00 */
[----:B------:R-:W-:Y:S01]  /*9820*/  IMAD.U32 R5, RZ, RZ, UR10 ;  /* 0x0000000aff057e24 */ /* 0x000fe2000f8e00ff */
[----:B------:R-:W-:Y:S01]  /*9830*/  @UP4 UIADD3 UR6, UR8, 0x3f, URZ ;  /* 0x0000003f08064890 */ /* 0x000fe2000fffe03f */
[----:B------:R-:W-:Y:S01]  /*9840*/  IADD3 R48, P0, R2, 0x28, RZ ;  /* 0x0000002802307810 */ /* 0x000fe20007f1e0ff */
[----:B------:R1:W-:Y:S01]  /*9850*/  STL.64 [R1+0x18], R8 ;  /* 0x0000180801007387 */ /* 0x0003e20000100a00 */
[----:B------:R-:W-:Y:S01]  /*9860*/  @UP4 ULDC UR7, c[0x0][0x44c] ;  /* 0x0001130000074ab9 */ /* 0x000fe20000000800 */
[----:B------:R-:W-:Y:S01]  /*9870*/  PLOP3.LUT P1, PT, PT, PT, UP0, 0x40, 0x0 ;  /* 0x000000000000781c */ /* 0x000fe20003f2e808 */
[----:B------:R-:W-:Y:S01]  /*9880*/  UIMAD.WIDE.U32 UR6, UR6, UR7, URZ ;  /* 0x00000007060672a5 */ /* 0x000fe2000f8e003f */
[----:B------:R1:W-:Y:S01]  /*9890*/  STL.64 [R1+0x20], R4 ;  /* 0x0000200401007387 */ /* 0x0003e20000100a00 */
[----:B------:R-:W-:Y:S01]  /*98a0*/  @UP4 ULDC UR10, c[0x0][0x450] ;  /* 0x00011400000a4ab9 */ /* 0x000fe20000000800 */
[----:B------:R-:W-:Y:S01]  /*98b0*/  UIADD3 UR9, UR8, 0x3f, URZ ;  /* 0x0000003f08097890 */ /* 0x000fe2000fffe03f */
[----:B------:R-:W-:Y:S01]  /*98c0*/  IMAD.X R57, RZ, RZ, R18, P0 ;  /* 0x000000ffff397224 */ /* 0x000fe200000e0612 */
[----:B------:R1:W-:Y:S01]  /*98d0*/  STL [R1+0x38], RZ ;  /* 0x000038ff01007387 */ /* 0x0003e20000100800 */
[----:B------:R-:W-:-:S02]  /*98e0*/  @UP4 USHF.R.U32.HI UR9, URZ, UR10, UR7 ;  /* 0x0000000a3f094299 */ /* 0x000fc40008011607 */
[----:B------:R-:W-:Y:S02]  /*98f0*/  UP2UR UR41, UPR, URZ, 0x10 ;  /* 0x000000103f297883 */ /* 0x000fe40008000000 */
[----:B------:R-:W-:Y:S02]  /*9900*/  UIADD3 UR6, UR40, UR9, URZ ;  /* 0x0000000928067290 */ /* 0x000fe4000fffe03f */
[----:B------:R-:W-:Y:S02]  /*9910*/  UP2UR UR44, UPR, URZ, 0x1 ;  /* 0x000000013f2c7883 */ /* 0x000fe40008000000 */
[----:B------:R-:W-:Y:S01]  /*9920*/  UIADD3 UR4, UR6, UR4, URZ ;  /* 0x0000000406047290 */ /* 0x000fe2000fffe03f */
[----:B-1----:R-:W-:Y:S11]  /*9930*/  @P1 BRA `(.L_x_3083) ;  /* 0x0000000000441947 */ /* 0x002ff60003800000 */
        /* <DEDUP_REMOVED lines=10> */
.L_x_3084:
[----:B------:R-:W-:-:S11]  /*99e0*/  UISETP.NE.AND UP0, UPT, UR5, 0x1, UPT ;  /* 0x000000010500788c */ /* 0x000fd6000bf05270 */
[----:B------:R-:W-:Y:S02]  /*99f0*/  @UP0 ULDC.64 UR10, c[0x0][0xae0] ;  /* 0x0002b800000a0ab9 */ /* 0x000fe40000000a00 */
[----:B------:R-:W-:-:S04]  /*9a00*/  UIMAD.WIDE.U32 UR6, UR9, UR10, URZ ;  /* 0x0000000a090672a5 */ /* 0x000fc8000f8e003f */
[----:B------:R-:W-:-:S12]  /*9a10*/  @UP0 USHF.R.U32.HI UR9, URZ, UR11, UR7 ;  /* 0x0000000b3f090299 */ /* 0x000fd80008011607 */
.L_x_3085:
[----:B------:R-:W-:-:S04]  /*9a20*/  UIMAD UR9, UR9, UR5, UR5 ;  /* 0x00000005090972a4 */ /* 0x000fc8000f8e0205 */
[----:B------:R-:W-:-:S04]  /*9a30*/  UISETP.LT.AND UP0, UPT, UR4, UR9, UPT ;  /* 0x000000090400728c */ /* 0x000fc8000bf01270 */
[----:B------:R-:W-:-:S12]  /*9a40*/  USEL UR4, UR4, UR9, UP0 ;  /* 0x0000000904047287 */ /* 0x000fd80008000000 */
.L_x_3083:
        /* <DEDUP_REMOVED lines=32> */
.L_x_3087:
[----:B------:R-:W-:-:S11]  /*9c50*/  UISETP.NE.AND UP0, UPT, UR5, 0x1, UPT ;  /* 0x000000010500788c */ /* 0x000fd6000bf05270 */
[----:B------:R-:W-:Y:S02]  /*9c60*/  @UP0 ULDC.64 UR10, c[0x0][0xae0] ;  /* 0x0002b800000a0ab9 */ /* 0x000fe40000000a00 */
[----:B------:R-:W-:-:S04]  /*9c70*/  UIMAD.WIDE.U32 UR6, UR8, UR10, URZ ;  /* 0x0000000a080672a5 */ /* 0x000fc8000f8e003f */
[----:B------:R-:W-:-:S12]  /*9c80*/  @UP0 USHF.R.U32.HI UR8, URZ, UR11, UR7 ;  /* 0x0000000b3f080299 */ /* 0x000fd80008011607 */
.L_x_3088:
[----:B------:R-:W-:-:S04]  /*9c90*/  UIMAD UR5, UR8, UR5, URZ ;  /* 0x00000005080572a4 */ /* 0x000fc8000f8e023f */
[----:B------:R-:W-:-:S04]  /*9ca0*/  UISETP.LT.AND UP0, UPT, UR4, UR5, UPT ;  /* 0x000000050400728c */ /* 0x000fc8000bf01270 */
[----:B------:R-:W-:-:S12]  /*9cb0*/  USEL UR4, UR4, UR5, !UP0 ;  /* 0x0000000504047287 */ /* 0x000fd8000c000000 */
.L_x_3086:
        /* <DEDUP_REMOVED lines=17> */
[----:B------:R-:W-:Y:S01]  /*9dd0*/  IMAD.MOV.U32 R7, RZ, RZ, 0x40000040 ;  /* 0x40000040ff077424 */ /* 0x000fe200078e00ff */
        /* <DEDUP_REMOVED lines=46> */
[----:B------:R-:W-:Y:S01]  /*a0c0*/  IMAD.X R55, RZ, RZ, R18, P6 ;  /* 0x000000ffff377224 */ /* 0x000fe200030e0612 */
        /* <DEDUP_REMOVED lines=36> */
.L_x_3090:
        /* <DEDUP_REMOVED lines=12> */
.L_x_3089:
[----:B------:R-:W2:Y:S01]  /*a3d0*/  LDL R43, [R1+0x1d4] ;  /* 0x0001d400012b7983 */ /* 0x000ea20000100800 */
[----:B------:R-:W-:Y:S01]  /*a3e0*/  SHF.R.S32.HI R4, RZ, 0x1f, R3 ;  /* 0x0000001fff047819 */ /* 0x000fe20000011403 */
[----:B------:R-:W0:Y:S01]  /*a3f0*/  LDC.64 R50, c[0x0][0xad0] ;  /* 0x0002b400ff327b82 */ /* 0x000e220000000a00 */
[----:B------:R-:W-:Y:S01]  /*a400*/  IADD3 R7, P0, R2, 0xfc, RZ ;  /* 0x000000fc02077810 */ /* 0x000fe20007f1e0ff */
[----:B------:R-:W-:Y:S01]  /*a410*/  IMAD.U32 R14, RZ, RZ, UR38 ;  /* 0x00000026ff0e7e24 */ /* 0x000fe2000f8e00ff */
[----:B------:R-:W-:Y:S01]  /*a420*/  LEA.HI R4, R4, R3, RZ, 0x3 ;  /* 0x0000000304047211 */ /* 0x000fe200078f18ff */
[----:B------:R-:W-:Y:S01]  /*a430*/  IMAD.U32 R15, RZ, RZ, UR39 ;  /* 0x00000027ff0f7e24 */ /* 0x000fe2000f8e00ff */
[----:B------:R-:W-:Y:S01]  /*a440*/  IADD3 R38, P2, R2, 0xb0, RZ ;  /* 0x000000b002267810 */ /* 0x000fe20007f5e0ff */
[----:B------:R-:W-:Y:S01]  /*a450*/  IMAD.X R8, RZ, RZ, R18, P0 ;  /* 0x000000ffff087224 */ /* 0x000fe200000e0612 */
[C---:B------:R-:W-:Y:S01]  /*a460*/  LOP3.LUT R6, R4.reuse, 0xfffffff8, RZ, 0xc0, !PT ;  /* 0xfffffff804067812 */ /* 0x040fe200078ec0ff */
[----:B------:R-:W-:Y:S01]  /*a470*/  IMAD.SHL.U32 R4, R4, 0x40, RZ ;  /* 0x0000004004047824 */ /* 0x000fe200078e00ff */
[----:B------:R1:W-:Y:S01]  /*a480*/  STL.64 [R1+0xc0], R26 ;  /* 0x0000c01a01007387 */ /* 0x0003e20000100a00 */
[----:B------:R-:W-:Y:S01]  /*a490*/  IMAD.MOV.U32 R12, RZ, RZ, 0x10 ;  /* 0x00000010ff0c7424 */ /* 0x000fe200078e00ff */
[----:B------:R-:W-:Y:S01]  /*a4a0*/  BSSY B0, `(.L_x_3091) ;  /* 0x000003a000007945 */ /* 0x000fe20003800000 */
[----:B------:R-:W-:Y:S01]  /*a4b0*/  IMAD.IADD R3, R3, 0x1, -R6 ;  /* 0x0000000103037824 */ /* 0x000fe200078e0a06 */
[----:B------:R-:W-:Y:S01]  /*a4c0*/  LOP3.LUT R11, R4, 0xfffffe00, RZ, 0xc0, !PT ;  /* 0xfffffe00040b7812 */ /* 0x000fe200078ec0ff */
[--C-:B------:R-:W-:Y:S01]  /*a4d0*/  IMAD.X R39, RZ, RZ, R18.reuse, P2 ;  /* 0x000000ffff277224 */ /* 0x100fe200010e0612 */
[----:B------:R-:W-:Y:S01]  /*a4e0*/  IADD3 R6, P1, R2, 0x70, RZ ;  /* 0x0000007002067810 */ /* 0x000fe20007f3e0ff */
[C---:B------:R-:W-:Y:S01]  /*a4f0*/  IMAD.SHL.U32 R5, R3.reuse, 0x40, RZ ;  /* 0x0000004003057824 */ /* 0x040fe200078e00ff */
[----:B------:R-:W-:Y:S01]  /*a500*/  LOP3.LUT P0, RZ, R3, 0x2, RZ, 0xc0, !PT ;  /* 0x0000000203ff7812 */ /* 0x000fe2000780c0ff */
[----:B------:R-:W-:Y:S01]  /*a510*/  IMAD R0, R0, 0x400, R11 ;  /* 0x0000040000007824 */ /* 0x000fe200078e020b */
[----:B------:R3:W-:Y:S01]  /*a520*/  STL.64 [R1+0xb8], R38 ;  /* 0x0000b82601007387 */ /* 0x0007e20000100a00 */
[----:B------:R-:W-:Y:S01]  /*a530*/  IMAD.X R13, RZ, RZ, R18, P1 ;  /* 0x000000ffff0d7224 */ /* 0x000fe200008e0612 */
[----:B------:R-:W-:Y:S01]  /*a540*/  LOP3.LUT R5, R5, 0x1c0, RZ, 0xc0, !PT ;  /* 0x000001c005057812 */ /* 0x000fe200078ec0ff */
[----:B------:R-:W-:Y:S01]  /*a550*/  IMAD.U32 R33, RZ, RZ, UR50 ;  /* 0x00000032ff217e24 */ /* 0x000fe2000f8e00ff */
[----:B------:R-:W-:Y:S01]  /*a560*/  LOP3.LUT P1, RZ, R3, 0x4, RZ, 0xc0, !PT ;  /* 0x0000000403ff7812 */ /* 0x000fe2000782c0ff */
[----:B------:R-:W-:Y:S01]  /*a570*/  IMAD.U32 R32, RZ, RZ, UR49 ;  /* 0x00000031ff207e24 */ /* 0x000fe2000f8e00ff */
[----:B------:R-:W-:Y:S01]  /*a580*/  LOP3.LUT R9, R5, 0x8, R10, 0xf8, !PT ;  /* 0x0000000805097812 */ /* 0x000fe200078ef80a */
[----:B------:R-:W-:Y:S01]  /*a590*/  IMAD.MOV.U32 R36, RZ, RZ, RZ ;  /* 0x000000ffff247224 */ /* 0x000fe200078e00ff */
[----:B------:R-:W-:Y:S01]  /*a5a0*/  SHF.R.U32.HI R4, RZ, 0x3, R5 ;  /* 0x00000003ff047819 */ /* 0x000fe20000011605 */
[----:B------:R-:W-:Y:S01]  /*a5b0*/  IMAD.MOV.U32 R5, RZ, RZ, R8 ;  /* 0x000000ffff057224 */ /* 0x000fe200078e0008 */
[----:B------:R-:W3:Y:S01]  /*a5c0*/  LDC.64 R10, c[0x0][0xae0] ;  /* 0x0002b800ff0a7b82 */ /* 0x000ee20000000a00 */
[----:B------:R-:W-:Y:S01]  /*a5d0*/  SEL R12, R12, 0xfffffff0, !P0 ;  /* 0xfffffff00c0c7807 */ /* 0x000fe20004000000 */
[----:B0-----:R-:W-:Y:S01]  /*a5e0*/  IMAD.MOV.U32 R34, RZ, RZ, R51 ;  /* 0x000000ffff227224 */ /* 0x001fe200078e0033 */
[----:B------:R-:W-:Y:S01]  /*a5f0*/  LOP3.LUT R9, R9, R4, RZ, 0x3c, !PT ;  /* 0x0000000409097212 */ /* 0x000fe200078e3cff */
[----:B------:R-:W-:Y:S01]  /*a600*/  IMAD.MOV.U32 R4, RZ, RZ, R7 ;  /* 0x000000ffff047224 */ /* 0x000fe200078e0007 */
[----:B-1----:R-:W-:Y:S01]  /*a610*/  IADD3 R26, P3, R2, 0xa0, RZ ;  /* 0x000000a0021a7810 */ /* 0x002fe20007f7e0ff */
[----:B------:R-:W-:Y:S01]  /*a620*/  IMAD.MOV.U32 R7, RZ, RZ, R13 ;  /* 0x000000ffff077224 */ /* 0x000fe200078e000d */
[----:B------:R-:W-:Y:S01]  /*a630*/  STL.64 [R1+0xb0], R22 ;  /* 0x0000b01601007387 */ /* 0x000fe20000100a00 */
[----:B------:R-:W-:-:S02]  /*a640*/  IMAD.IADD R3, R0, 0x1, R9 ;  /* 0x0000000100037824 */ /* 0x000fc400078e0209 */
[----:B------:R-:W0:Y:S01]  /*a650*/  LDC.64 R8, c[0x0][0xad8] ;  /* 0x0002b600ff087b82 */ /* 0x000e220000000a00 */
[----:B------:R1:W-:Y:S01]  /*a660*/  STL.128 [R1+0x100], R4 ;  /* 0x0001000401007387 */ /* 0x0003e20000100c00 */
[----:B------:R-:W-:-:S03]  /*a670*/  IMAD.WIDE.U32 R20, R3, 0x2, R14 ;  /* 0x0000000203147825 */ /* 0x000fc600078e000e */
[----:B------:R4:W-:Y:S01]  /*a680*/  STL.U8 [R1+0xc8], RZ ;  /* 0x0000c8ff01007387 */ /* 0x0009e20000100000 */
[----:B------:R-:W-:Y:S01]  /*a690*/  IMAD.MOV.U32 R13, RZ, RZ, 0x20 ;  /* 0x00000020ff0d7424 */ /* 0x000fe200078e00ff */
[----:B------:R-:W-:Y:S01]  /*a6a0*/  IADD3 R20, P0, R20, 0x36400, RZ ;  /* 0x0003640014147810 */ /* 0x000fe20007f1e0ff */
[----:B------:R-:W-:Y:S01]  /*a6b0*/  IMAD.X R27, RZ, RZ, R18, P3 ;  /* 0x000000ffff1b7224 */ /* 0x000fe200018e0612 */
[----:B------:R4:W-:Y:S01]  /*a6c0*/  STL.U8 [R1+0x120], RZ ;  /* 0x000120ff01007387 */ /* 0x0009e20000100000 */
[----:B------:R-:W-:Y:S01]  /*a6d0*/  VIADD R191, R56, 0xffffff80 ;  /* 0xffffff8038bf7836 */ /* 0x000fe20000000000 */
[----:B------:R-:W-:Y:S01]  /*a6e0*/  SEL R13, R13, 0xffffffe0, !P1 ;  /* 0xffffffe00d0d7807 */ /* 0x000fe20004800000 */
[----:B------:R-:W-:Y:S01]  /*a6f0*/  IMAD.X R21, RZ, RZ, R21, P0 ;  /* 0x000000ffff157224 */ /* 0x000fe200000e0615 */
[----:B------:R4:W-:Y:S01]  /*a700*/  STL.128 [R1+0x110], R24 ;  /* 0x0001101801007387 */ /* 0x0009e20000100c00 */
[----:B---3--:R-:W-:Y:S02]  /*a710*/  IMAD.MOV.U32 R38, RZ, RZ, R10 ;  /* 0x000000ffff267224 */ /* 0x008fe400078e000a */
[----:B------:R-:W-:Y:S01]  /*a720*/  IMAD.MOV.U32 R39, RZ, RZ, R11 ;  /* 0x000000ffff277224 */ /* 0x000fe200078e000b */
[----:B-1----:R-:W1:Y:S01]  /*a730*/  LDC R6, c[0x0][0x450] ;  /* 0x00011400ff067b82 */ /* 0x002e620000000800 */
[----:B------:R-:W-:Y:S01]  /*a740*/  IMAD.MOV.U32 R7, RZ, RZ, R50 ;  /* 0x000000ffff077224 */ /* 0x000fe200078e0032 */
[----:B------:R4:W-:Y:S04]  /*a750*/  STL.64 [R1+0xa0], R12 ;  /* 0x0000a00c01007387 */ /* 0x0009e80000100a00 */
[----:B------:R4:W-:Y:S01]  /*a760*/  STL.64 [R1+0xa8], R20 ;  /* 0x0000a81401007387 */ /* 0x0009e20000100a00 */
[----:B0-----:R-:W-:Y:S01]  /*a770*/  IMAD.MOV.U32 R35, RZ, RZ, R8 ;  /* 0x000000ffff237224 */ /* 0x001fe200078e0008 */
[----:B------:R-:W1:Y:S01]  /*a780*/  LDC.64 R4, c[0x0][0x448] ;  /* 0x00011200ff047b82 */ /* 0x000e620000000a00 */
[----:B------:R-:W-:Y:S01]  /*a790*/  IMAD.MOV.U32 R37, RZ, RZ, R9 ;  /* 0x000000ffff257224 */ /* 0x000fe200078e0009 */
[----:B------:R4:W-:Y:S04]  /*a7a0*/  STL [R1+0xcc], R191 ;  /* 0x0000ccbf01007387 */ /* 0x0009e80000100800 */
[----:B------:R4:W-:Y:S04]  /*a7b0*/  STL.128 [R1+0xd0], R32 ;  /* 0x0000d02001007387 */ /* 0x0009e80000100c00 */
[----:B------:R4:W-:Y:S04]  /*a7c0*/  STL.128 [R1+0xe0], R36 ;  /* 0x0000e02401007387 */ /* 0x0009e80000100c00 */
[----:B-1----:R4:W-:Y:S01]  /*a7d0*/  STL.128 [R1+0xf0], R4 ;  /* 0x0000f00401007387 */ /* 0x0029e20000100c00 */
[----:B--2---:R-:W-:-:S04]  /*a7e0*/  LEA.HI R0, R43, R43, RZ, 0x1 ;  /* 0x0000002b2b007211 */ /* 0x004fc800078f08ff */
[----:B------:R-:W-:-:S05]  /*a7f0*/  LOP3.LUT R0, R0, 0xfffffffe, RZ, 0xc0, !PT ;  /* 0xfffffffe00007812 */ /* 0x000fca00078ec0ff */
[----:B------:R-:W-:-:S05]  /*a800*/  IMAD.IADD R0, R43, 0x1, -R0 ;  /* 0x000000012b007824 */ /* 0x000fca00078e0a00 */
[----:B------:R-:W-:-:S04]  /*a810*/  SHF.L.U32 R0, R0, 0x1f, RZ ;  /* 0x0000001f00007819 */ /* 0x000fc800000006ff */
[----:B------:R-:W0:Y:S02]  /*a820*/  SYNCS.PHASECHK.TRANS64.TRYWAIT P0, [UR46+0x38800], R0 ;  /* 0x03880000ff0075a7 */ /* 0x000e24000800016e */
[----:B0---4-:R-:W-:Y:S05]  /*a830*/  @!P0 BRA `(.L_x_3092) ;  /* 0x0000021400a48947 */ /* 0x011fea0003800000 */
.L_x_3304:
[----:B------:R-:W-:Y:S05]  /*a840*/  BSYNC B0 ;  /* 0x0000000000007941 */ /* 0x000fea0003800000 */
.L_x_3091:
[----:B------:R-:W2:Y:S04]  /*a850*/  LDL R34, [R1+0x424] ;  /* 0x0004240001227983 */ /* 0x000ea80000100800 */
[----:B------:R-:W3:Y:S04]  /*a860*/  LDL R33, [R1+0x428] ;  /* 0x0004280001217983 */ /* 0x000ee80000100800 */
[----:B------:R-:W4:Y:S04]  /*a870*/  LDL R32, [R1] ;  /* 0x0000000001207983 */ /* 0x000f280000100800 */
[----:B------:R1:W5:Y:S01]  /*a880*/  LDL.64 R20, [R1+0x1c8] ;  /* 0x0001c80001147983 */ /* 0x0003620000100a00 */
[C---:B------:R-:W-:Y:S01]  /*a890*/  IADD3 R26, P0, R2.reuse, 0xc8, RZ ;  /* 0x000000c8021a7810 */ /* 0x040fe20007f1e0ff */
[----:B------:R-:W-:Y:S01]  /*a8a0*/  IMAD.MOV.U32 R24, RZ, RZ, R30 ;  /* 0x000000ffff187224 */ /* 0x000fe200078e001e */
[----:B------:R-:W-:Y:S01]  /*a8b0*/  BSSY B0, `(.L_x_3093) ;  /* 0x0000039000007945 */ /* 0x000fe20003800000 */
[----:B------:R-:W-:Y:S01]  /*a8c0*/  IMAD.MOV.U32 R25, RZ, RZ, R45 ;  /* 0x000000ffff197224 */ /* 0x000fe200078e002d */
[----:B------:R-:W-:Y:S01]  /*a8d0*/  STL.64 [R1+0x128], R196 ;  /* 0x000128c401007387 */ /* 0x000fe20000100a00 */
[----:B------:R-:W-:Y:S01]  /*a8e0*/  IMAD.X R27, RZ, RZ, R18, P0 ;  /* 0x000000ffff1b7224 */ /* 0x000fe200000e0612 */
[----:B0-----:R-:W-:Y:S01]  /*a8f0*/  IADD3 R0, P0, R2, 0x3e0, RZ ;  /* 0x000003e002007810 */ /* 0x001fe20007f1e0ff */
[----:B------:R-:W-:-:S02]  /*a900*/  IMAD.MOV.U32 R12, RZ, RZ, R41 ;  /* 0x000000ffff0c7224 */ /* 0x000fc400078e0029 */
[----:B------:R-:W-:Y:S01]  /*a910*/  IMAD.MOV.U32 R13, RZ, RZ, R54 ;  /* 0x000000ffff0d7224 */ /* 0x000fe200078e0036 */
[----:B------:R0:W-:Y:S01]  /*a920*/  STL.128 [R1+0x130], R24 ;  /* 0x0001301801007387 */ /* 0x0001e20000100c00 */
[--C-:B------:R-:W-:Y:S01]  /*a930*/  IMAD.X R3, RZ, RZ, R18.reuse, P0 ;  /* 0x000000ffff037224 */ /* 0x100fe200000e0612 */
[----:B------:R-:W-:Y:S01]  /*a940*/  IADD3 R4, P0, R2, 0x100, RZ ;  /* 0x0000010002047810 */ /* 0x000fe20007f1e0ff */
[----:B------:R-:W-:Y:S01]  /*a950*/  IMAD.MOV.U32 R43, RZ, RZ, R53 ;  /* 0x000000ffff2b7224 */ /* 0x000fe200078e0035 */
[----:B------:R1:W-:Y:S03]  /*a960*/  STL.128 [R1+0x150], R12 ;  /* 0x0001500c01007387 */ /* 0x0003e60000100c00 */
[----:B------:R-:W-:Y:S02]  /*a970*/  IMAD.X R7, RZ, RZ, R18, P0 ;  /* 0x000000ffff077224 */ /* 0x000fe400000e0612 */
[----:B0-----:R-:W-:-:S02]  /*a980*/  IMAD.MOV.U32 R26, RZ, RZ, R31 ;  /* 0x000000ffff1a7224 */ /* 0x001fc400078e001f */
[----:B------:R-:W-:Y:S02]  /*a990*/  IMAD.MOV.U32 R27, RZ, RZ, R52 ;  /* 0x000000ffff1b7224 */ /* 0x000fe400078e0034 */
[----:B------:R-:W-:Y:S01]  /*a9a0*/  IMAD.MOV.U32 R24, RZ, RZ, R2 ;  /* 0x000000ffff187224 */ /* 0x000fe200078e0002 */
[C---:B-1----:R-:W-:Y:S01]  /*a9b0*/  IADD3 R12, P1, R2.reuse, 0x108, RZ ;  /* 0x00000108020c7810 */ /* 0x042fe20007f3e0ff */
[----:B------:R-:W-:Y:S01]  /*a9c0*/  IMAD.MOV.U32 R25, RZ, RZ, R18 ;  /* 0x000000ffff197224 */ /* 0x000fe200078e0012 */
[----:B------:R-:W-:-:S03]  /*a9d0*/  IADD3 R14, P0, R2, 0x120, RZ ;  /* 0x00000120020e7810 */ /* 0x000fc60007f1e0ff */
[--C-:B------:R-:W-:Y:S01]  /*a9e0*/  IMAD.X R13, RZ, RZ, R18.reuse, P1 ;  /* 0x000000ffff0d7224 */ /* 0x100fe200008e0612 */
[----:B------:R0:W-:Y:S01]  /*a9f0*/  STL.128 [R1+0x140], R24 ;  /* 0x0001401801007387 */ /* 0x0001e20000100c00 */
[----:B------:R-:W-:-:S05]  /*aa00*/  IMAD.X R15, RZ, RZ, R18, P0 ;  /* 0x000000ffff0f7224 */ /* 0x000fca00000e0612 */
[----:B------:R-:W-:Y:S01]  /*aa10*/  STL.64 [R1+0x1c0], R14 ;  /* 0x0001c00e01007387 */ /* 0x000fe20000100a00 */
[----:B0-----:R-:W-:Y:S02]  /*aa20*/  IMAD.MOV.U32 R26, RZ, RZ, R48 ;  /* 0x000000ffff1a7224 */ /* 0x001fe400078e0030 */
[----:B------:R-:W-:Y:S02]  /*aa30*/  IMAD.MOV.U32 R27, RZ, RZ, R57 ;  /* 0x000000ffff1b7224 */ /* 0x000fe400078e0039 */
[----:B------:R-:W-:Y:S02]  /*aa40*/  IMAD.MOV.U32 R24, RZ, RZ, R199 ;  /* 0x000000ffff187224 */ /* 0x000fe400078e00c7 */
        /* <DEDUP_REMOVED lines=23> */
[----:B------:R0:W-:Y:S01]  /*abc0*/  STL.128 [R1+0x1a0], R24 ;  /* 0x0001a01801007387 */ /* 0x0001e20000100c00 */
[----:B--2---:R-:W-:Y:S02]  /*abd0*/  IMAD.MOV.U32 R41, RZ, RZ, R34 ;  /* 0x000000ffff297224 */ /* 0x004fe400078e0022 */
[----:B---3--:R-:W-:Y:S01]  /*abe0*/  IMAD.MOV.U32 R40, RZ, RZ, R33 ;  /* 0x000000ffff287224 */ /* 0x008fe200078e0021 */
[----:B----4-:R-:W-:-:S04]  /*abf0*/  LOP3.LUT R0, R32, 0x1, RZ, 0xfc, !PT ;  /* 0x0000000120007812 */ /* 0x010fc800078efcff */
[----:B------:R0:W-:Y:S01]  /*ac00*/  STL.128 [R1+0x1b0], R40 ;  /* 0x0001b02801007387 */ /* 0x0001e20000100c00 */
[----:B------:R-:W-:-:S13]  /*ac10*/  ISETP.NE.AND P1, PT, R0, 0x3, PT ;  /* 0x000000030000780c */ /* 0x000fda0003f25270 */
[----:B0-----:R-:W-:Y:S05]  /*ac20*/  @!P1 BRA `(.L_x_3094) ;  /* 0x0000000000049947 */ /* 0x001fea0003800000 */
[----:B------:R-:W-:Y:S01]  /*ac30*/  BPT.TRAP 0x1 ;  /* 0x000000040000795c */ /* 0x000fe20000300000 */
.L_x_3094:
[----:B------:R-:W-:Y:S05]  /*ac40*/  BSYNC B0 ;  /* 0x0000000000007941 */ /* 0x000fea0003800000 */
.L_x_3093:
        /* <DEDUP_REMOVED lines=8> */
.L_x_3096:
[----:B------:R-:W-:Y:S05]  /*acd0*/  BSYNC B0 ;  /* 0x0000000000007941 */ /* 0x000fea0003800000 */
.L_x_3095:
[----:B------:R-:W-:Y:S04]  /*ace0*/  BSSY B0, `(.L_x_3097) ;  /* 0x0000004000007945 */ /* 0x000fe80003800000 */
[----:B-1----:R-:W-:Y:S05]  /*acf0*/  @P0 BRA `(.L_x_3098) ;  /* 0x0000000000080947 */ /* 0x002fea0003800000 */
[----:B------:R-:W1:Y:S02]  /*ad00*/  SYNCS.PHASECHK.TRANS64.TRYWAIT P0, [R20+URZ], R21 ;  /* 0x00000015140075a7 */ /* 0x000e64000800017f */
[----:B-1----:R-:W-:Y:S05]  /*ad10*/  @!P0 BRA `(.L_x_3099) ;  /* 0x0000021000848947 */ /* 0x002fea0003800000 */
.L_x_3098:
[----:B------:R-:W-:Y:S05]  /*ad20*/  BSYNC B0 ;  /* 0x0000000000007941 */ /* 0x000fea0003800000 */
.L_x_3097:
        /* <DEDUP_REMOVED lines=58> */
.L_x_3305:
[----:B------:R-:W-:Y:S05]  /*b0d0*/  BSYNC B0 ;  /* 0x0000000000007941 */ /* 0x000fea0003800000 */
.L_x_3100:
[----:B0-----:R-:W2:Y:S04]  /*b0e0*/  LDL R3, [R1+0x28] ;  /* 0x0000280001037983 */ /* 0x001ea80000100800 */
[----:B------:R0:W5:Y:S01]  /*b0f0*/  LDL.64 R12, [R1+0x1c8] ;  /* 0x0001c800010c7983 */ /* 0x0001620000100a00 */
[----:B------:R-:W-:Y:S01]  /*b100*/  BSSY B0, `(.L_x_3102) ;  /* 0x0000005000007945 */ /* 0x000fe20003800000 */
[----:B--2---:R-:W-:-:S04]  /*b110*/  LOP3.LUT R3, R3, 0x1, RZ, 0xfc, !PT ;  /* 0x0000000103037812 */ /* 0x004fc800078efcff */
[----:B------:R-:W-:-:S13]  /*b120*/  ISETP.NE.AND P1, PT, R3, 0x3, PT ;  /* 0x000000030300780c */ /* 0x000fda0003f25270 */
[----:B0-----:R-:W-:Y:S05]  /*b130*/  @!P1 BRA `(.L_x_3103) ;  /* 0x0000000000049947 */ /* 0x001fea0003800000 */
[----:B------:R-:W-:Y:S01]  /*b140*/  BPT.TRAP 0x1 ;  /* 0x000000040000795c */ /* 0x000fe20000300000 */
.L_x_3103:
[----:B------:R-:W-:Y:S05]  /*b150*/  BSYNC B0 ;  /* 0x0000000000007941 */ /* 0x000fea0003800000 */
.L_x_3102:
        /* <DEDUP_REMOVED lines=8> */
.L_x_3105:
[----:B------:R-:W-:Y:S05]  /*b1e0*/  BSYNC B0 ;  /* 0x0000000000007941 */ /* 0x000fea0003800000 */
.L_x_3104:
[----:B------:R-:W-:Y:S04]  /*b1f0*/  BSSY B0, `(.L_x_3106) ;  /* 0x0000004000007945 */ /* 0x000fe80003800000 */
[----:B-1----:R-:W-:Y:S05]  /*b200*/  @P0 BRA `(.L_x_3107) ;  /* 0x0000000000080947 */ /* 0x002fea0003800000 */
[----:B------:R-:W1:Y:S02]  /*b210*/  SYNCS.PHASECHK.TRANS64.TRYWAIT P0, [R12+URZ], R13 ;  /* 0x0000000d0c0075a7 */ /* 0x000e64000800017f */
[----:B-1----:R-:W-:Y:S05]  /*b220*/  @!P0 BRA `(.L_x_3108) ;  /* 0x0000020c006c8947 */ /* 0x002fea0003800000 */
.L_x_3107:
[----:B------:R-:W-:Y:S05]  /*b230*/  BSYNC B0 ;  /* 0x0000000000007941 */ /* 0x000fea0003800000 */
.L_x_3106:
        /* <DEDUP_REMOVED lines=439> */
.L_x_3110:
[----:B------:R-:W-:Y:S05]  /*cdb0*/  BSYNC B0 ;  /* 0x0000000000007941 */ /* 0x000fea0003800000 */
.L_x_3109:
        /* <DEDUP_REMOVED lines=132> */
.L_x_3114:
[----:B------:R-:W-:-:S13]  /*d600*/  ISETP.NE.AND P0, PT, R57, 0x1, PT ;  /* 0x000000013900780c */ /* 0x000fda0003f05270 */
[----:B------:R-:W-:-:S05]  /*d610*/  @P0 IMAD.HI.U32 R14, R7, R58, RZ ;  /* 0x0000003a070e0227 */ /* 0x000fca00078e00ff */
[----:B------:R-:W-:-:S07]  /*d620*/  @P0 SHF.R.U32.HI R7, RZ, R59, R14 ;  /* 0x0000003bff070219 */ /* 0x000fce000001160e */
.L_x_3115:
[----:B------:R-:W-:Y:S05]  /*d630*/  BSYNC B1 ;  /* 0x0000000000017941 */ /* 0x000fea0003800000 */
.L_x_3113:
[----:B------:R-:W-:-:S04]  /*d640*/  IMAD R14, R7, R57, -UR4 ;  /* 0x80000004070e7e24 */ /* 0x000fc8000f8e0239 */
[----:B------:R-:W-:-:S05]  /*d650*/  IMAD R14, R31, -0x2, R14 ;  /* 0xfffffffe1f0e7824 */ /* 0x000fca00078e020e */
[----:B------:R-:W-:Y:S02]  /*d660*/  VIMNMX R3, R3, R14, !PT ;  /* 0x0000000e03037248 */ /* 0x000fe40007fe0100 */
[----:B------:R-:W-:-:S07]  /*d670*/  VIADDMNMX R4, R14, R57, R4, PT ;  /* 0x000000390e047246 */ /* 0x000fce0003800104 */
.L_x_3112:
[----:B------:R-:W-:Y:S05]  /*d680*/  BSYNC B0 ;  /* 0x0000000000007941 */ /* 0x000fea0003800000 */
.L_x_3111:
        /* <DEDUP_REMOVED lines=90> */
.L_x_3119:
[----:B------:R-:W-:-:S13]  /*dc30*/  ISETP.NE.AND P6, PT, R57, 0x1, PT ;  /* 0x000000013900780c */ /* 0x000fda0003fc5270 */
[----:B------:R-:W-:-:S05]  /*dc40*/  @P6 IMAD.HI.U32 R58, R12, R58, RZ ;  /* 0x0000003a0c3a6227 */ /* 0x000fca00078e00ff */
[----:B------:R-:W-:-:S07]  /*dc50*/  @P6 SHF.R.U32.HI R12, RZ, R59, R58 ;  /* 0x0000003bff0c6219 */ /* 0x000fce000001163a */
.L_x_3120:
[----:B------:R-:W-:Y:S05]  /*dc60*/  BSYNC B1 ;  /* 0x0000000000017941 */ /* 0x000fea0003800000 */
.L_x_3118:
[----:B------:R-:W-:-:S04]  /*dc70*/  IMAD R12, R12, R57, -UR4 ;  /* 0x800000040c0c7e24 */ /* 0x000fc8000f8e0239 */
[----:B------:R-:W-:-:S05]  /*dc80*/  IMAD R12, R31, -0x2, R12 ;  /* 0xfffffffe1f0c7824 */ /* 0x000fca00078e020c */
[----:B------:R-:W-:Y:S02]  /*dc90*/  VIADDMNMX R4, R12, R57, R4, PT ;  /* 0x000000390c047246 */ /* 0x000fe40003800104 */
[----:B------:R-:W-:-:S07]  /*dca0*/  VIMNMX R3, R3, R12, !PT ;  /* 0x0000000c03037248 */ /* 0x000fce0007fe0100 */
.L_x_3117:
[----:B------:R-:W-:Y:S05]  /*dcb0*/  BSYNC B0 ;  /* 0x0000000000007941 */ /* 0x000fea0003800000 */
.L_x_3116:
        /* <DEDUP_REMOVED lines=238> */
[-CC-:B------:R-:W-:Y:S01]  /*eba0*/  FFMA.FTZ R165, R25, R38.reuse, -R3.reuse ;  /* 0x0000002619a57223 */ /* 0x180fe20000010803 */
[-CC-:B------:R-:W-:Y:S01]  /*ebb0*/  FFMA.FTZ R95, R26, R38.reuse, -R3.reuse ;  /* 0x000000261a5f7223 */ /* 0x180fe20000010803 */
[----:B------:R-:W-:Y:S01]  /*ebc0*/  MUFU.EX2 R161, R161 ;  /* 0x000000a100a17308 */ /* 0x000fe20000000800 */
[-C--:B------:R-:W-:Y:S01]  /*ebd0*/  FFMA.FTZ R167, R28, R38.reuse, -R3 ;  /* 0x000000261ca77223 */ /* 0x080fe20000010803 */
[----:B-1----:R-:W-:Y:S01]  /*ebe0*/  FADD.FTZ R7, R160, R83 ;  /* 0x00000053a0077221 */ /* 0x002fe20000010000 */
[-CC-:B------:R-:W-:Y:S01]  /*ebf0*/  FFMA.FTZ R93, R29, R38.reuse, -R3.reuse ;  /* 0x000000261d5d7223 */ /* 0x180fe20000010803 */
[----:B------:R-:W4:Y:S04]  /*ec00*/  LDL R66, [R1+0x230] ;  /* 0x0002300001427983 */ /* 0x000f280000100800 */
[----:B------:R-:W0:Y:S01]  /*ec10*/  MUFU.EX2 R99, R99 ;  /* 0x0000006300637308 */ /* 0x000e220000000800 */
[-CC-:B------:R-:W-:Y:S01]  /*ec20*/  FFMA.FTZ R169, R30, R38.reuse, -R3.reuse ;  /* 0x000000261ea97223 */ /* 0x180fe20000010803 */
[----:B------:R-:W4:Y:S06]  /*ec30*/  LDL R68, [R1+0x234] ;  /* 0x0002340001447983 */ /* 0x000f2c0000100800 */
[----:B------:R-:W-:Y:S01]  /*ec40*/  MUFU.EX2 R111, R111 ;  /* 0x0000006f006f7308 */ /* 0x000fe20000000800 */
[----:B------:R-:W-:-:S07]  /*ec50*/  FFMA.FTZ R91, R31, R38, -R3 ;  /* 0x000000261f5b7223 */ /* 0x000fce0000010803 */
[----:B------:R-:W-:Y:S01]  /*ec60*/  MUFU.EX2 R166, R166 ;  /* 0x000000a600a67308 */ /* 0x000fe20000000800 */
        /* <DEDUP_REMOVED lines=13> */
[----:B------:R-:W-:Y:S01]  /*ed40*/  FFMA.FTZ R85, R37, R38, -R3 ;  /* 0x0000002625557223 */ /* 0x000fe20000010803 */
[----:B------:R-:W4:Y:S06]  /*ed50*/  LDL R76, [R1+0x244] ;  /* 0x00024400014c7983 */ /* 0x000f2c0000100800 */
[----:B------:R-:W-:Y:S08]  /*ed60*/  MUFU.EX2 R172, R172 ;  /* 0x000000ac00ac7308 */ /* 0x000ff00000000800 */
[----:B------:R-:W-:Y:S08]  /*ed70*/  MUFU.EX2 R101, R101 ;  /* 0x0000006500657308 */ /* 0x000ff00000000800 */
[----:B------:R-:W-:Y:S08]  /*ed80*/  MUFU.EX2 R174, R174 ;  /* 0x000000ae00ae7308 */ /* 0x000ff00000000800 */
[----:B------:R-:W-:Y:S01]  /*ed90*/  MUFU.EX2 R103, R103 ;  /* 0x0000006700677308 */ /* 0x000fe20000000800 */
[----:B------:R1:W-:Y:S04]  /*eda0*/  STL [R1+0x3f4], R0 ;  /* 0x0003f40001007387 */ /* 0x0003e80000100800 */
[----:B------:R-:W4:Y:S03]  /*edb0*/  LDL R27, [R1+0x2dc] ;  /* 0x0002dc00011b7983 */ /* 0x000f260000100800 */
[----:B------:R-:W1:Y:S08]  /*edc0*/  MUFU.EX2 R163, R163 ;  /* 0x000000a300a37308 */ /* 0x000e700000000800 */
[----:B------:R-:W2:Y:S01]  /*edd0*/  MUFU.EX2 R97, R97 ;  /* 0x0000006100617308 */ /* 0x000ea20000000800 */
[----:B0-----:R-:W-:-:S07]  /*ede0*/  FADD.FTZ R4, R161, R99 ;  /* 0x00000063a1047221 */ /* 0x001fce0000010000 */
[----:B------:R-:W0:Y:S01]  /*edf0*/  MUFU.EX2 R165, R165 ;  /* 0x000000a500a57308 */ /* 0x000e220000000800 */
[----:B------:R-:W-:Y:S01]  /*ee00*/  FADD.FTZ R12, R162, R7 ;  /* 0x00000007a20c7221 */ /* 0x000fe20000010000 */
[----:B-1----:R-:W-:Y:S01]  /*ee10*/  FADD.FTZ R4, R163, R4 ;  /* 0x00000004a3047221 */ /* 0x002fe20000010000 */
[----:B------:R-:W4:Y:S04]  /*ee20*/  LDL R26, [R1+0x1e0] ;  /* 0x0001e000011a7983 */ /* 0x000f280000100800 */
[----:B------:R-:W4:Y:S01]  /*ee30*/  LDL R28, [R1+0x1e4] ;  /* 0x0001e400011c7983 */ /* 0x000f220000100800 */
[----:B------:R-:W1:Y:S01]  /*ee40*/  MUFU.EX2 R95, R95 ;  /* 0x0000005f005f7308 */ /* 0x000e620000000800 */
[----:B------:R-:W-:Y:S01]  /*ee50*/  FADD.FTZ R7, R113, R12 ;  /* 0x0000000c71077221 */ /* 0x000fe20000010000 */
[----:B--2---:R-:W-:Y:S01]  /*ee60*/  FADD.FTZ R4, R97, R4 ;  /* 0x0000000461047221 */ /* 0x004fe20000010000 */
[----:B------:R-:W2:Y:S04]  /*ee70*/  LDL R30, [R1+0x1e8] ;  /* 0x0001e800011e7983 */ /* 0x000ea80000100800 */
[----:B------:R-:W2:Y:S01]  /*ee80*/  LDL R29, [R1+0x2e0] ;  /* 0x0002e000011d7983 */ /* 0x000ea20000100800 */
[----:B------:R-:W1:Y:S01]  /*ee90*/  MUFU.EX2 R167, R167 ;  /* 0x000000a700a77308 */ /* 0x000e620000000800 */
[----:B------:R-:W-:Y:S01]  /*eea0*/  FADD.FTZ R12, R164, R7 ;  /* 0x00000007a40c7221 */ /* 0x000fe20000010000 */
[----:B0-----:R-:W-:Y:S01]  /*eeb0*/  FADD.FTZ R4, R165, R4 ;  /* 0x00000004a5047221 */ /* 0x001fe20000010000 */
[----:B------:R-:W2:Y:S05]  /*eec0*/  LDL R32, [R1+0x1ec] ;  /* 0x0001ec0001207983 */ /* 0x000eaa0000100800 */
[----:B------:R-:W0:Y:S01]  /*eed0*/  MUFU.EX2 R93, R93 ;  /* 0x0000005d005d7308 */ /* 0x000e220000000800 */
[----:B------:R-:W-:Y:S01]  /*eee0*/  FADD.FTZ R7, R111, R12 ;  /* 0x0000000c6f077221 */ /* 0x000fe20000010000 */
[----:B-1----:R-:W-:Y:S01]  /*eef0*/  FADD.FTZ R4, R95, R4 ;  /* 0x000000045f047221 */ /* 0x002fe20000010000 */
[----:B------:R-:W2:Y:S04]  /*ef00*/  LDL R34, [R1+0x1f0] ;  /* 0x0001f00001227983 */ /* 0x000ea80000100800 */
[----:B------:R-:W2:Y:S01]  /*ef10*/  LDL R31, [R1+0x2e4] ;  /* 0x0002e400011f7983 */ /* 0x000ea20000100800 */
        /* <DEDUP_REMOVED lines=22> */
[----:B-1----:R-:W-:-:S06]  /*f080*/  FADD.FTZ R4, R89, R4 ;  /* 0x0000000459047221 */ /* 0x002fcc0000010000 */
[----:B------:R-:W1:Y:S01]  /*f090*/  MUFU.EX2 R175, R175 ;  /* 0x000000af00af7308 */ /* 0x000e620000000800 */
[----:B------:R-:W-:Y:S01]  /*f0a0*/  FADD.FTZ R12, R172, R3 ;  /* 0x00000003ac0c7221 */ /* 0x000fe20000010000 */
[----:B------:R-:W-:-:S06]  /*f0b0*/  FADD.FTZ R4, R173, R4 ;  /* 0x00000004ad047221 */ /* 0x000fcc0000010000 */
[----:B------:R-:W1:Y:S01]  /*f0c0*/  MUFU.EX2 R85, R85 ;  /* 0x0000005500557308 */ /* 0x000e620000000800 */
[----:B------:R-:W-:Y:S01]  /*f0d0*/  FADD.FTZ R3, R101, R12 ;  /* 0x0000000c65037221 */ /* 0x000fe20000010000 */
[----:B0-----:R-:W-:Y:S01]  /*f0e0*/  FADD.FTZ R4, R87, R4 ;  /* 0x0000000457047221 */ /* 0x001fe20000010000 */
[----:B------:R-:W2:Y:S02]  /*f0f0*/  LDL.64 R12, [R1+0x88] ;  /* 0x00008800010c7983 */ /* 0x000ea40000100a00 */
[----:B------:R-:W-:Y:S02]  /*f100*/  FADD.FTZ R36, R174, R3 ;  /* 0x00000003ae247221 */ /* 0x000fe40000010000 */
        /* <DEDUP_REMOVED lines=85> */
[----:B------:R-:W-:-:S05]  /*f660*/  MOV R24, R24 ;  /* 0x0000001800187202 */ /* 0x000fca0000000f00 */
[--C-:B------:R-:W-:Y:S02]  /*f670*/  IMAD R25, R15, 0x2, R24.reuse ;  /* 0x000000020f197824 */ /* 0x100fe400078e0218 */
[C---:B------:R-:W-:Y:S01]  /*f680*/  IMAD R15, R14.reuse, 0x2, R24 ;  /* 0x000000020e0f7824 */ /* 0x040fe200078e0218 */
[----:B------:R-:W-:Y:S01]  /*f690*/  STSM.16.M88.4 [R24], R160 ;  /* 0x000000a018007844 */ /* 0x000fe20000000200 */
[----:B------:R-:W-:Y:S02]  /*f6a0*/  IMAD R83, R14, 0x2, R25 ;  /* 0x000000020e537824 */ /* 0x000fe400078e0219 */
[----:B------:R-:W-:Y:S01]  /*f6b0*/  IMAD R14, R81, 0x1000, R12 ;  /* 0x00001000510e7824 */ /* 0x000fe200078e020c */
[----:B------:R0:W-:Y:S04]  /*f6c0*/  STSM.16.M88.4 [R15], R164 ;  /* 0x000000a40f007844 */ /* 0x0001e80000000200 */
[----:B------:R-:W-:Y:S01]  /*f6d0*/  R2UR UR6, R14 ;  /* 0x000000000e0672ca */ /* 0x000fe200000e0000 */
[----:B------:R-:W-:Y:S01]  /*f6e0*/  STSM.16.M88.4 [R25], R168 ;  /* 0x000000a819007844 */ /* 0x000fe20000000200 */
[----:B0-----:R-:W-:-:S05]  /*f6f0*/  IMAD.MOV.U32 R15, RZ, RZ, R13 ;  /* 0x000000ffff0f7224 */ /* 0x001fca00078e000d */
[----:B------:R-:W-:Y:S01]  /*f700*/  R2UR UR7, R15 ;  /* 0x000000000f0772ca */ /* 0x000fe200000e0000 */
        /* <DEDUP_REMOVED lines=36> */
[----:B------:R-:W-:Y:S01]  /*f950*/  VIADD R12, R14, 0x80 ;  /* 0x000000800e0c7836 */ /* 0x000fe20000000000 */
[----:B------:R-:W-:-:S04]  /*f960*/  R2UR UR7, R13 ;  /* 0x000000000d0772ca */ /* 0x000fc800000e0000 */
        /* <DEDUP_REMOVED lines=74> */
[----:B------:R-:W-:Y:S01]  /*fe10*/  VIADD R12, R14, 0x100 ;  /* 0x000001000e0c7836 */ /* 0x000fe20000000000 */
[----:B------:R-:W-:-:S04]  /*fe20*/  R2UR UR7, R13 ;  /* 0x000000000d0772ca */ /* 0x000fc800000e0000 */
        /* <DEDUP_REMOVED lines=378> */
.L_x_3122:
[----:B------:R-:W-:Y:S05]  /*115d0*/  BSYNC B0 ;  /* 0x0000000000007941 */ /* 0x000fea0003800000 */
.L_x_3121:
        /* <DEDUP_REMOVED lines=31> */
.L_x_3125:
[----:B------:R-:W-:-:S13]  /*117d0*/  ISETP.NE.AND P0, PT, R9, 0x1, PT ;  /* 0x000000010900780c */ /* 0x000fda0003f05270 */
[----:B------:R-:W-:-:S05]  /*117e0*/  @P0 IMAD.HI.U32 R10, R5, R10, RZ ;  /* 0x0000000a050a0227 */ /* 0x000fca00078e00ff */
[----:B------:R-:W-:-:S07]  /*117f0*/  @P0 SHF.R.U32.HI R5, RZ, R11, R10 ;  /* 0x0000000bff050219 */ /* 0x000fce000001160a */
.L_x_3126:
[----:B------:R-:W-:Y:S05]  /*11800*/  BSYNC B0 ;  /* 0x0000000000007941 */ /* 0x000fea0003800000 */
.L_x_3124:
[----:B------:R-:W-:-:S05]  /*11810*/  IMAD R5, R5, R9, R9 ;  /* 0x0000000905057224 */ /* 0x000fca00078e0209 */
[----:B------:R-:W-:-:S07]  /*11820*/  VIMNMX R8, R8, R5, PT ;  /* 0x0000000508087248 */ /* 0x000fce0003fe0100 */
.L_x_3123:
        /* <DEDUP_REMOVED lines=8> */
.L_x_3130:
[C---:B------:R-:W-:Y:S01]  /*118b0*/  IADD3 R12, P0, R2.reuse, 0x50, RZ ;  /* 0x00000050020c7810 */ /* 0x040fe20007f1e0ff */
[C---:B------:R-:W-:Y:S01]  /*118c0*/  VIADD R7, R2.reuse, 0x128 ;  /* 0x0000012802077836 */ /* 0x040fe20000000000 */
[----:B------:R-:W-:Y:S02]  /*118d0*/  IADD3 R28, P1, R2, 0xcc, RZ ;  /* 0x000000cc021c7810 */ /* 0x000fe40007f3e0ff */
[----:B------:R-:W-:Y:S01]  /*118e0*/  MOV R3, 0x11920 ;  /* 0x0001192000037802 */ /* 0x000fe20000000f00 */
[--C-:B------:R-:W-:Y:S02]  /*118f0*/  IMAD.X R13, RZ, RZ, R18.reuse, P0 ;  /* 0x000000ffff0d7224 */ /* 0x100fe400000e0612 */
[----:B------:R-:W-:-:S08]  /*11900*/  IMAD.X R29, RZ, RZ, R18, P1 ;  /* 0x000000ffff1d7224 */ /* 0x000fd000008e0612 */
[----:B------:R-:W-:Y:S05]  /*11910*/  CALL.REL.NOINC `($_ZN7cutlass13device_kernelIN5flash11enable_sm90INS1_16FlashAttnFwdSm90INS1_25CollectiveMainloopFwdSm90ILi2EN4cute5tupleIJNS5_1CILi1EEES8_S8_EEENS6_IJNS7_ILi64EEESA_SA_EEELi512ENS_6half_tEfNS_4arch4Sm90ELb0ELb1ELb1ELb1ELb1ELb0ELb1ELb0ELb0ELb1ELb0ELb0EEENS1_21CollectiveEpilogueFwdINS6_IJSA_NS7_ILi512EEESA_EEES9_SC_SE_Li256ELb1ELb1ELb0ELb0EEENS1_36VarlenDynamicPersistentTileSchedulerILi64ELi64ELi256ELi128ELb0ELb1ELb1ELb1ELb0ELb1EEEEEEEEEvNT_6ParamsE$_ZZN5flash25CollectiveMainloopFwdSm90ILi2EN4cute5tupleIJNS1_1CILi1EEES4_S4_EEENS2_IJNS3_ILi64EEES6_S6_EEELi512EN7cutlass6half_tEfNS8_4arch4Sm90ELb0ELb1ELb1ELb1ELb1ELb0ELb1ELb0ELb0ELb1ELb0ELb0EE3mmaINS_16FlashAttnFwdSm90ISC_NS_21CollectiveEpilogueFwdINS2_IJS6_NS3_ILi512EEES6_EEES5_S9_SB_Li256ELb1ELb1ELb0ELb0EEENS_36VarlenDynamicPersistentTileSchedulerILi64ELi64ELi256ELi128ELb0ELb1ELb1ELb1ELb0ELb1EEEE13SharedStorageENS1_6TensorINS1_11ArrayEngineIfLm128EEENS1_6LayoutINS2_IJNS2_IJNS3_ILi2EEESR_NS3_ILi32EEEEEES4_S4_EEENS2_IJNS2_IJS4_SR_NS3_ILi4EEEEEENS3_ILi0EEESX_EEEEEEENS_7SoftmaxILi2ELi0EEEEEbRKNSC_6ParamsENS8_13PipelineAsyncILi2EEES17_RNS8_13PipelineStateILj2EEERT0_RT1_iRiRKNS_16SeqlenInfoQKNewKILb1ELb0EEENS2_IJiiiiEEERT_ENKUliT_T0_T1_E_clIZSD_ISM_S10_S12_EbS15_S17_S17_S1A_S1C_S1E_iS1F_S1J_S1K_S1M_EUlRS1N_iE1_NS3_ILb0EEENS3_ILb1EEEEEDaiS1N_S1O_S1P_) ;  /* 0x000001e000087944 */ /* 0x000fea0003c00000 */
[C---:B------:R-:W-:Y:S01]  /*11920*/  ISETP.GT.AND P0, PT, R0.reuse, R6, PT ;  /* 0x000000060000720c */ /* 0x040fe20003f04270 */
[----:B------:R-:W-:-:S12]  /*11930*/  VIADD R0, R0, 0xffffffff ;  /* 0xffffffff00007836 */ /* 0x000fd80000000000 */
[----:B------:R-:W-:Y:S05]  /*11940*/  @P0 BRA `(.L_x_3130) ;  /* 0xfffffffc00d80947 */ /* 0x000fea000383ffff */
[----:B------:R-:W-:Y:S05]  /*11950*/  BSYNC B0 ;  /* 0x0000000000007941 */ /* 0x000fea0003800000 */
.L_x_3129:
[----:B------:R-:W2:Y:S02]  /*11960*/  LDL R4, [R1+0x50] ;  /* 0x0000500001047983 */ /* 0x000ea40000100800 */
[----:B--2---:R-:W-:-:S07]  /*11970*/  IMAD.SHL.U32 R4, R4, 0x40, RZ ;  /* 0x0000004004047824 */ /* 0x004fce00078e00ff */
.L_x_3128:
[----:B------:R-:W-:Y:S05]  /*11980*/  BSYNC B1 ;  /* 0x0000000000017941 */ /* 0x000fea0003800000 */
.L_x_3127:
        /* <DEDUP_REMOVED lines=26> */
.L_x_3133:
[----:B------:R-:W-:Y:S02]  /*11b30*/  ULDC UR4, c[0x0][0xadc] ;  /* 0x0002b70000047ab9 */ /* 0x000fe40000000800 */
[----:B------:R-:W-:-:S05]  /*11b40*/  IMAD.U32 R7, RZ, RZ, UR4 ;  /* 0x00000004ff077e24 */ /* 0x000fca000f8e00ff */
[----:B------:R-:W-:-:S13]  /*11b50*/  ISETP.NE.AND P0, PT, R7, 0x1, PT ;  /* 0x000000010700780c */ /* 0x000fda0003f05270 */
[----:B------:R-:W0:Y:S02]  /*11b60*/  @P0 LDC.64 R8, c[0x0][0xae0] ;  /* 0x0002b800ff080b82 */ /* 0x000e240000000a00 */
[----:B0-----:R-:W-:-:S05]  /*11b70*/  @P0 IMAD.HI.U32 R6, R4, R8, RZ ;  /* 0x0000000804060227 */ /* 0x001fca00078e00ff */
[----:B------:R-:W-:-:S07]  /*11b80*/  @P0 SHF.R.U32.HI R4, RZ, R9, R6 ;  /* 0x00000009ff040219 */ /* 0x000fce0000011606 */
.L_x_3134:
[----:B------:R-:W-:Y:S05]  /*11b90*/  BSYNC B0 ;  /* 0x0000000000007941 */ /* 0x000fea0003800000 */
.L_x_3132:
[----:B------:R-:W-:-:S05]  /*11ba0*/  IMAD R4, R4, R7, RZ ;  /* 0x0000000704047224 */ /* 0x000fca00078e02ff */
[----:B------:R-:W-:-:S07]  /*11bb0*/  VIMNMX R3, R3, R4, !PT ;  /* 0x0000000403037248 */ /* 0x000fce0007fe0100 */
.L_x_3131:
[----:B------:R-:W-:-:S05]  /*11bc0*/  VIADD R3, R3, 0x3f ;  /* 0x0000003f03037836 */ /* 0x000fca0000000000 */
[----:B------:R-:W-:-:S04]  /*11bd0*/  SHF.R.S32.HI R4, RZ, 0x1f, R3 ;  /* 0x0000001fff047819 */ /* 0x000fc80000011403 */
[----:B------:R-:W-:-:S04]  /*11be0*/  LEA.HI R4, R4, R3, RZ, 0x6 ;  /* 0x0000000304047211 */ /* 0x000fc800078f30ff */
[----:B------:R-:W-:-:S04]  /*11bf0*/  SHF.R.S32.HI R4, RZ, 0x6, R4 ;  /* 0x00000006ff047819 */ /* 0x000fc80000011404 */
[----:B------:R-:W-:-:S04]  /*11c00*/  VIMNMX R177, R4, UR43, !PT ;  /* 0x0000002b04b17c48 */ /* 0x000fc8000ffe0100 */
[----:B------:R-:W-:-:S13]  /*11c10*/  ISETP.GE.AND P0, PT, R0, R177, PT ;  /* 0x000000b10000720c */ /* 0x000fda0003f06270 */
[----:B------:R-:W-:Y:S05]  /*11c20*/  @!P0 BRA `(.L_x_3135) ;  /* 0x0000007000588947 */ /* 0x000fea0003800000 */
.L_x_3158:
        /* <DEDUP_REMOVED lines=20> */
.L_x_3137:
[----:B------:R-:W-:Y:S05]  /*11d70*/  BSYNC B0 ;  /* 0x0000000000007941 */ /* 0x000fea0003800000 */
.L_x_3136:
        /* <DEDUP_REMOVED lines=9> */
.L_x_3139:
[----:B------:R-:W-:Y:S05]  /*11e10*/  BSYNC B0 ;  /* 0x0000000000007941 */ /* 0x000fea0003800000 */
.L_x_3138:
[----:B------:R-:W-:Y:S04]  /*11e20*/  BSSY B0, `(.L_x_3140) ;  /* 0x0000006000007945 */ /* 0x000fe80003800000 */
[----:B-1----:R-:W-:Y:S05]  /*11e30*/  @P0 BRA `(.L_x_3141) ;  /* 0x0000000000100947 */ /* 0x002fea0003800000 */
[----:B-----5:R-:W-:Y:S01]  /*11e40*/  IMAD R8, R8, 0x8, R3 ;  /* 0x0000000808087824 */ /* 0x020fe200078e0203 */
[----:B------:R-:W-:-:S04]  /*11e50*/  SHF.L.U32 R9, R9, 0x1f, RZ ;  /* 0x0000001f09097819 */ /* 0x000fc800000006ff */
[----:B------:R-:W1:Y:S02]  /*11e60*/  SYNCS.PHASECHK.TRANS64.TRYWAIT P0, [R8+URZ], R9 ;  /* 0x00000009080075a7 */ /* 0x000e64000800017f */
[----:B-1----:R-:W-:Y:S05]  /*11e70*/  @!P0 BRA `(.L_x_3142) ;  /* 0x000001a0006c8947 */ /* 0x002fea0003800000 */
.L_x_3141:
[----:B------:R-:W-:Y:S05]  /*11e80*/  BSYNC B0 ;  /* 0x0000000000007941 */ /* 0x000fea0003800000 */
.L_x_3140:
        /* <DEDUP_REMOVED lines=57> */
.L_x_3144:
[----:B------:R-:W-:Y:S05]  /*12220*/  BSYNC B0 ;  /* 0x0000000000007941 */ /* 0x000fea0003800000 */
.L_x_3143:
        /* <DEDUP_REMOVED lines=8> */
.L_x_3146:
[----:B------:R-:W-:Y:S05]  /*122b0*/  BSYNC B0 ;  /* 0x0000000000007941 */ /* 0x000fea0003800000 */
.L_x_3145:
[----:B------:R-:W-:Y:S04]  /*122c0*/  BSSY B0, `(.L_x_3147) ;  /* 0x0000004000007945 */ /* 0x000fe80003800000 */
[----:B-1----:R-:W-:Y:S05]  /*122d0*/  @P0 BRA `(.L_x_3148) ;  /* 0x0000000000080947 */ /* 0x002fea0003800000 */
[----:B------:R-:W1:Y:S02]  /*122e0*/  SYNCS.PHASECHK.TRANS64.TRYWAIT P0, [R14+URZ], R15 ;  /* 0x0000000f0e0075a7 */ /* 0x000e64000800017f */
[----:B-1----:R-:W-:Y:S05]  /*122f0*/  @!P0 BRA `(.L_x_3149) ;  /* 0x0000019c00608947 */ /* 0x002fea0003800000 */
.L_x_3148:
[----:B------:R-:W-:Y:S05]  /*12300*/  BSYNC B0 ;  /* 0x0000000000007941 */ /* 0x000fea0003800000 */
.L_x_3147:
        /* <DEDUP_REMOVED lines=204> */
[----:B------:R-:W4:Y:S07]  /*12fd0*/  LDL.64 R56, [R1+0x90] ;  /* 0x0000900001387983 */ /* 0x000f2e0000100a00 */
[----:B------:R-:W-:Y:S01]  /*12fe0*/  HGMMA.64x64x16.F32 R24, gdesc[UR4], R24, UP0, gsb0 ;  /* 0x00e00000041879f0 */ /* 0x000fe2000b800818 */
        /* <DEDUP_REMOVED lines=233> */
.L_x_3151:
[----:B------:R-:W-:Y:S05]  /*13e80*/  BSYNC B0 ;  /* 0x0000000000007941 */ /* 0x000fea0003800000 */
.L_x_3150:
        /* <DEDUP_REMOVED lines=142> */
.L_x_3153:
[----:B------:R-:W-:Y:S05]  /*14770*/  BSYNC B0 ;  /* 0x0000000000007941 */ /* 0x000fea0003800000 */
.L_x_3152:
        /* <DEDUP_REMOVED lines=9> */
.L_x_3155:
[----:B------:R-:W-:Y:S05]  /*14810*/  BSYNC B0 ;  /* 0x0000000000007941 */ /* 0x000fea0003800000 */
.L_x_3154:
        /* <DEDUP_REMOVED lines=675> */
[----:B------:R0:W-:Y:S04]  /*17250*/  STSM.16.M88.4 [R4], R160 ;  /* 0x000000a004007844 */ /* 0x0001e80000000200 */
        /* <DEDUP_REMOVED lines=10> */
[----:B-1----:R-:W-:Y:S01]  /*17300*/  IMAD.MOV.U32 R5, RZ, RZ, R7 ;  /* 0x000000ffff057224 */ /* 0x002fe200078e0007 */
        /* <DEDUP_REMOVED lines=414> */
.L_x_3157:
[----:B------:R-:W-:Y:S05]  /*18cf0*/  BSYNC B0 ;  /* 0x0000000000007941 */ /* 0x000fea0003800000 */
.L_x_3156:
        /* <DEDUP_REMOVED lines=9> */
.L_x_3135:
[----:B------:R-:W-:-:S04]  /*18d90*/  UISETP.LT.AND UP0, UPT, URZ, UR42, UPT ;  /* 0x0000002a3f00728c */ /* 0x000fc8000bf01270 */
[----:B------:R-:W-:-:S06]  /*18da0*/  USEL UR4, URZ, UR42, !UP0 ;  /* 0x0000002a3f047287 */ /* 0x000fcc000c000000 */
[----:B------:R-:W-:-:S13]  /*18db0*/  ISETP.GE.AND P0, PT, R0, UR4, PT ;  /* 0x0000000400007c0c */ /* 0x000fda000bf06270 */
[----:B------:R-:W-:Y:S05]  /*18dc0*/  @!P0 BRA `(.L_x_3159) ;  /* 0x0000007c00fc8947 */ /* 0x000fea0003800000 */
.L_x_3192:
        /* <DEDUP_REMOVED lines=20> */
.L_x_3161:
[----:B------:R-:W-:Y:S05]  /*18f10*/  BSYNC B0 ;  /* 0x0000000000007941 */ /* 0x000fea0003800000 */
.L_x_3160:
        /* <DEDUP_REMOVED lines=9> */
.L_x_3163:
[----:B------:R-:W-:Y:S05]  /*18fb0*/  BSYNC B0 ;  /* 0x0000000000007941 */ /* 0x000fea0003800000 */
.L_x_3162:
[----:B------:R-:W-:Y:S04]  /*18fc0*/  BSSY B0, `(.L_x_3164) ;  /* 0x0000006000007945 */ /* 0x000fe80003800000 */
[----:B-1----:R-:W-:Y:S05]  /*18fd0*/  @P0 BRA `(.L_x_3165) ;  /* 0x0000000000100947 */ /* 0x002fea0003800000 */
[----:B-----5:R-:W-:Y:S01]  /*18fe0*/  IMAD R8, R8, 0x8, R3 ;  /* 0x0000000808087824 */ /* 0x020fe200078e0203 */
[----:B------:R-:W-:-:S04]  /*18ff0*/  SHF.L.U32 R9, R9, 0x1f, RZ ;  /* 0x0000001f09097819 */ /* 0x000fc800000006ff */
[----:B------:R-:W1:Y:S02]  /*19000*/  SYNCS.PHASECHK.TRANS64.TRYWAIT P0, [R8+URZ], R9 ;  /* 0x00000009080075a7 */ /* 0x000e64000800017f */
[----:B-1----:R-:W-:Y:S05]  /*19010*/  @!P0 BRA `(.L_x_3166) ;  /* 0x00000130002c8947 */ /* 0x002fea0003800000 */
.L_x_3165:
[----:B------:R-:W-:Y:S05]  /*19020*/  BSYNC B0 ;  /* 0x0000000000007941 */ /* 0x000fea0003800000 */
.L_x_3164:
        /* <DEDUP_REMOVED lines=57> */
.L_x_3168:
[----:B------:R-:W-:Y:S05]  /*193c0*/  BSYNC B0 ;  /* 0x0000000000007941 */ /* 0x000fea0003800000 */
.L_x_3167:
        /* <DEDUP_REMOVED lines=8> */
.L_x_3170:
[----:B------:R-:W-:Y:S05]  /*19450*/  BSYNC B0 ;  /* 0x0000000000007941 */ /* 0x000fea0003800000 */
.L_x_3169:
[----:B------:R-:W-:Y:S04]  /*19460*/  BSSY B0, `(.L_x_3171) ;  /* 0x0000004000007945 */ /* 0x000fe80003800000 */
[----:B-1----:R-:W-:Y:S05]  /*19470*/  @P0 BRA `(.L_x_3172) ;  /* 0x0000000000080947 */ /* 0x002fea0003800000 */
[----:B------:R-:W1:Y:S02]  /*19480*/  SYNCS.PHASECHK.TRANS64.TRYWAIT P0, [R14+URZ], R15 ;  /* 0x0000000f0e0075a7 */ /* 0x000e64000800017f */
[----:B-1----:R-:W-:Y:S05]  /*19490*/  @!P0 BRA `(.L_x_3173) ;  /* 0x0000012c00208947 */ /* 0x002fea0003800000 */
.L_x_3172:
[----:B------:R-:W-:Y:S05]  /*194a0*/  BSYNC B0 ;  /* 0x0000000000007941 */ /* 0x000fea0003800000 */
.L_x_3171:
        /* <DEDUP_REMOVED lines=439> */
.L_x_3175:
[----:B------:R-:W-:Y:S05]  /*1b020*/  BSYNC B0 ;  /* 0x0000000000007941 */ /* 0x000fea0003800000 */
.L_x_3174:
        /* <DEDUP_REMOVED lines=128> */
.L_x_3179:
[----:B------:R-:W-:-:S13]  /*1b830*/  ISETP.NE.AND P0, PT, R9, 0x1, PT ;  /* 0x000000010900780c */ /* 0x000fda0003f05270 */
[----:B------:R-:W-:-:S05]  /*1b840*/  @P0 IMAD.HI.U32 R12, R8, R10, RZ ;  /* 0x0000000a080c0227 */ /* 0x000fca00078e00ff */
[----:B------:R-:W-:-:S07]  /*1b850*/  @P0 SHF.R.U32.HI R8, RZ, R11, R12 ;  /* 0x0000000bff080219 */ /* 0x000fce000001160c */
.L_x_3180:
[----:B------:R-:W-:Y:S05]  /*1b860*/  BSYNC B1 ;  /* 0x0000000000017941 */ /* 0x000fea0003800000 */
.L_x_3178:
[----:B------:R-:W-:-:S04]  /*1b870*/  IMAD R13, R8, R9, -R31 ;  /* 0x00000009080d7224 */ /* 0x000fc800078e0a1f */
[----:B------:R-:W-:-:S05]  /*1b880*/  IMAD R8, R30, -0x2, R13 ;  /* 0xfffffffe1e087824 */ /* 0x000fca00078e020d */
[----:B------:R-:W-:Y:S02]  /*1b890*/  VIMNMX R7, R7, R8, !PT ;  /* 0x0000000807077248 */ /* 0x000fe40007fe0100 */
[----:B------:R-:W-:-:S07]  /*1b8a0*/  VIADDMNMX R6, R8, R9, R6, PT ;  /* 0x0000000908067246 */ /* 0x000fce0003800106 */
.L_x_3177:
[----:B------:R-:W-:Y:S05]  /*1b8b0*/  BSYNC B0 ;  /* 0x0000000000007941 */ /* 0x000fea0003800000 */
.L_x_3176:
        /* <DEDUP_REMOVED lines=15> */
[----:B------:R-:W-:Y:S02]  /*1b9b0*/  ISETP.GT.AND P3, PT, R7, 0x9, !P5 ;  /* 0x000000090700780c */ /* 0x000fe40006f64270 */
        /* <DEDUP_REMOVED lines=74> */
.L_x_3184:
[----:B------:R-:W-:-:S13]  /*1be60*/  ISETP.NE.AND P6, PT, R9, 0x1, PT ;  /* 0x000000010900780c */ /* 0x000fda0003fc5270 */
[----:B------:R-:W-:-:S05]  /*1be70*/  @P6 IMAD.HI.U32 R10, R4, R10, RZ ;  /* 0x0000000a040a6227 */ /* 0x000fca00078e00ff */
[----:B------:R-:W-:-:S07]  /*1be80*/  @P6 SHF.R.U32.HI R4, RZ, R11, R10 ;  /* 0x0000000bff046219 */ /* 0x000fce000001160a */
.L_x_3185:
[----:B------:R-:W-:Y:S05]  /*1be90*/  BSYNC B1 ;  /* 0x0000000000017941 */ /* 0x000fea0003800000 */
.L_x_3183:
[----:B------:R-:W-:-:S04]  /*1bea0*/  IMAD R5, R4, R9, -R31 ;  /* 0x0000000904057224 */ /* 0x000fc800078e0a1f */
[----:B------:R-:W-:-:S05]  /*1beb0*/  IMAD R30, R30, -0x2, R5 ;  /* 0xfffffffe1e1e7824 */ /* 0x000fca00078e0205 */
[----:B------:R-:W-:Y:S02]  /*1bec0*/  VIADDMNMX R6, R30, R9, R6, PT ;  /* 0x000000091e067246 */ /* 0x000fe40003800106 */
[----:B------:R-:W-:-:S07]  /*1bed0*/  VIMNMX R7, R7, R30, !PT ;  /* 0x0000001e07077248 */ /* 0x000fce0007fe0100 */
.L_x_3182:
[----:B------:R-:W-:Y:S05]  /*1bee0*/  BSYNC B0 ;  /* 0x0000000000007941 */ /* 0x000fea0003800000 */
.L_x_3181:
[C---:B------:R-:W-:Y:S01]  /*1bef0*/  ISETP.GT.AND P0, PT, R7.reuse, 0x1, !P0 ;  /* 0x000000010700780c */ /* 0x040fe20004704270 */
[----:B------:R-:W2:Y:S01]  /*1bf00*/  LDL.64 R10, [R1+0x400] ;  /* 0x00040000010a7983 */ /* 0x000ea20000100a00 */
[----:B------:R-:W-:Y:S02]  /*1bf10*/  ISETP.GT.AND P1, PT, R7, 0x8, !P1 ;  /* 0x000000080700780c */ /* 0x000fe40004f24270 */
[C---:B------:R-:W-:Y:S02]  /*1bf20*/  ISETP.LT.OR P0, PT, R6.reuse, 0x2, P0 ;  /* 0x000000020600780c */ /* 0x040fe40000701670 */
[----:B------:R-:W-:Y:S02]  /*1bf30*/  ISETP.LT.OR P1, PT, R6, 0x9, P1 ;  /* 0x000000090600780c */ /* 0x000fe40000f21670 */
[----:B------:R-:W-:Y:S02]  /*1bf40*/  FSEL R20, R27, -INF , !P0 ;  /* 0xff8000001b147808 */ /* 0x000fe40004000000 */
[----:B------:R-:W3:Y:S01]  /*1bf50*/  LDL.64 R26, [R1+0x3f0] ;  /* 0x0003f000011a7983 */ /* 0x000ee20000100a00 */
[----:B------:R-:W-:-:S02]  /*1bf60*/  ISETP.NE.AND P0, PT, R12, RZ, PT ;  /* 0x000000ff0c00720c */ /* 0x000fc40003f05270 */
[----:B------:R-:W-:Y:S02]  /*1bf70*/  FSEL R212, R212, -INF , !P1 ;  /* 0xff800000d4d47808 */ /* 0x000fe40004800000 */
[----:B------:R-:W-:Y:S02]  /*1bf80*/  ISETP.GT.AND P0, PT, R7, 0x9, !P0 ;  /* 0x000000090700780c */ /* 0x000fe40004704270 */
[----:B------:R-:W-:Y:S02]  /*1bf90*/  ISETP.NE.AND P1, PT, R13, RZ, PT ;  /* 0x000000ff0d00720c */ /* 0x000fe40003f25270 */
[----:B------:R-:W-:Y:S01]  /*1bfa0*/  ISETP.LT.OR P0, PT, R6, 0xa, P0 ;  /* 0x0000000a0600780c */ /* 0x000fe20000701670 */
[----:B------:R-:W4:Y:S01]  /*1bfb0*/  LDL.64 R12, [R1+0xb8] ;  /* 0x0000b800010c7983 */ /* 0x000f220000100a00 */
        /* <DEDUP_REMOVED lines=25> */
[----:B------:R-:W-:Y:S02]  /*1c150*/  FSEL R180, R42, -INF , !P0 ;  /* 0xff8000002ab47808 */ /* 0x000fe40004000000 */
        /* <DEDUP_REMOVED lines=94> */
.L_x_3187:
[----:B------:R-:W-:Y:S05]  /*1c740*/  BSYNC B0 ;  /* 0x0000000000007941 */ /* 0x000fea0003800000 */
.L_x_3186:
        /* <DEDUP_REMOVED lines=9> */
.L_x_3189:
[----:B------:R-:W-:Y:S05]  /*1c7e0*/  BSYNC B0 ;  /* 0x0000000000007941 */ /* 0x000fea0003800000 */
.L_x_3188:
        /* <DEDUP_REMOVED lines=91> */
[----:B------:R-:W3:Y:S01]  /*1cda0*/  MUFU.EX2 R161, R161 ;  /* 0x000000a100a17308 */ /* 0x000ee20000000800 */
[-C--:B------:R-:W-:Y:S01]  /*1cdb0*/  FFMA.FTZ R163, R212, R205.reuse, -R177 ;  /* 0x000000cdd4a37223 */ /* 0x080fe200000108b1 */
[----:B------:R-:W-:-:S06]  /*1cdc0*/  FFMA.FTZ R15, R15, R205, -R12 ;  /* 0x000000cd0f0f7223 */ /* 0x000fcc000001080c */
[----:B------:R-:W0:Y:S01]  /*1cdd0*/  MUFU.EX2 R21, R21 ;  /* 0x0000001500157308 */ /* 0x000e220000000800 */
[----:B------:R-:W-:-:S07]  /*1cde0*/  FFMA.FTZ R14, R14, R205, -R177 ;  /* 0x000000cd0e0e7223 */ /* 0x000fce00000108b1 */
[----:B------:R-:W1:Y:S01]  /*1cdf0*/  MUFU.EX2 R20, R20 ;  /* 0x0000001400147308 */ /* 0x000e620000000800 */
[----:B------:R-:W-:-:S07]  /*1ce00*/  FFMA.FTZ R165, R206, R205, -R177 ;  /* 0x000000cdcea57223 */ /* 0x000fce00000108b1 */
        /* <DEDUP_REMOVED lines=131> */
[C---:B--2---:R-:W-:Y:S01]  /*1d640*/  FMUL.FTZ R63, R150.reuse, R63 ;  /* 0x0000003f963f7220 */ /* 0x044fe20000410000 */
        /* <DEDUP_REMOVED lines=875> */
.L_x_3191:
[----:B------:R-:W-:Y:S05]  /*20d00*/  BSYNC B0 ;  /* 0x0000000000007941 */ /* 0x000fea0003800000 */
.L_x_3190:
[----:B------:R-:W2:Y:S04]  /*20d10*/  LDL.64 R6, [R1+0x48] ;  /* 0x0000480001067983 */ /* 0x000ea80000100a00 */
[----:B------:R-:W3:Y:S01]  /*20d20*/  LDL R4, [R1+0x34] ;  /* 0x0000340001047983 */ /* 0x000ee20000100800 */
[----:B------:R-:W-:-:S04]  /*20d30*/  UISETP.LT.AND UP0, UPT, URZ, UR42, UPT ;  /* 0x0000002a3f00728c */ /* 0x000fc8000bf01270 */
[----:B------:R-:W-:-:S06]  /*20d40*/  USEL UR4, URZ, UR42, !UP0 ;  /* 0x0000002a3f047287 */ /* 0x000fcc000c000000 */
[C---:B------:R-:W-:Y:S01]  /*20d50*/  ISETP.GT.AND P0, PT, R0.reuse, UR4, PT ;  /* 0x0000000400007c0c */ /* 0x040fe2000bf04270 */
[----:B------:R-:W-:Y:S01]  /*20d60*/  VIADD R0, R0, 0xffffffff ;  /* 0xffffffff00007836 */ /* 0x000fe20000000000 */
[----:B--2---:R-:W-:-:S05]  /*20d70*/  MOV R6, R6 ;  /* 0x0000000600067202 */ /* 0x004fca0000000f00 */
[----:B-----5:R-:W-:-:S05]  /*20d80*/  IMAD R3, R3, 0x8, R6 ;  /* 0x0000000803037824 */ /* 0x020fca00078e0206 */
[----:B---3--:R-:W-:-:S04]  /*20d90*/  PRMT R3, R4, 0x654, R3 ;  /* 0x0000065404037816 */ /* 0x008fc80000000003 */
[----:B------:R1:W-:Y:S01]  /*20da0*/  SYNCS.ARRIVE.TRANS64.RED.A1T0 RZ, [R3+URZ], RZ ;  /* 0x000000ff03ff79a7 */ /* 0x0003e2000810043f */
[----:B------:R-:W-:Y:S05]  /*20db0*/  @P0 BRA `(.L_x_3192) ;  /* 0xffffff8000040947 */ /* 0x000fea000383ffff */
.L_x_3159:
        /* <DEDUP_REMOVED lines=330> */
.L_x_3076:
[----:B0-----:R-:W0:Y:S01]  /*22260*/  S2R R7, SR_CgaCtaId ;  /* 0x0000000000077919 */ /* 0x001e220000008800 */
[----:B------:R-:W-:Y:S01]  /*22270*/  MOV R0, 0x400 ;  /* 0x0000040000007802 */ /* 0x000fe20000000f00 */
[----:B------:R-:W-:Y:S01]  /*22280*/  BSSY B0, `(.L_x_3193) ;  /* 0x000031b000007945 */ /* 0x000fe20003800000 */
[----:B------:R-:W-:Y:S02]  /*22290*/  BAR.SYNC.DEFER_BLOCKING 0x5, 0x180 ;  /* 0x0146000000007b1d */ /* 0x000fe40000010000 */
[----:B0-----:R-:W-:-:S04]  /*222a0*/  LEA R0, R7, R0, 0x18 ;  /* 0x0000000007007211 */ /* 0x001fc800078ec0ff */
[----:B------:R-:W-:Y:S02]  /*222b0*/  R2UR UR46, R0 ;  /* 0x00000000002e72ca */ /* 0x000fe400000e0000 */
[----:B------:R-:W-:-:S04]  /*222c0*/  PRMT R0, R3, 0x9910, RZ ;  /* 0x0000991003007816 */ /* 0x000fc800000000ff */
[----:B------:R-:W-:-:S07]  /*222d0*/  ISETP.NE.AND P0, PT, R0, RZ, PT ;  /* 0x000000ff0000720c */ /* 0x000fce0003f05270 */
[----:B------:R-:W0:Y:S02]  /*222e0*/  LDS.128 R8, [UR46+0x388d0] ;  /* 0x0388d02eff087984 */ /* 0x000e240008000c00 */
[----:B0-----:R-:W-:Y:S02]  /*222f0*/  R2UR UR5, R9 ;  /* 0x00000000090572ca */ /* 0x001fe400000e0000 */
[----:B------:R-:W-:Y:S02]  /*22300*/  R2UR UR7, R10 ;  /* 0x000000000a0772ca */ /* 0x000fe400000e0000 */
[----:B------:R-:W-:Y:S01]  /*22310*/  R2UR UR6, R11 ;  /* 0x000000000b0672ca */ /* 0x000fe200000e0000 */
[----:B------:R-:W-:Y:S06]  /*22320*/  BAR.ARV 0x4, 0x180 ;  /* 0x0106000000007b1d */ /* 0x000fec0000002000 */
[----:B------:R-:W-:Y:S08]  /*22330*/  @!P0 BRA `(.L_x_3194) ;  /* 0x0000002000ac8947 */ /* 0x000ff00003800000 */
[----:B------:R-:W2:Y:S04]  /*22340*/  LDL.128 R140, [R1+0x1e0] ;  /* 0x0001e000018c7983 */ /* 0x000ea80000100c00 */
[----:B------:R-:W3:Y:S04]  /*22350*/  LDL.128 R132, [R1+0x200] ;  /* 0x0002000001847983 */ /* 0x000ee80000100c00 */
[----:B------:R-:W4:Y:S04]  /*22360*/  LDL.128 R136, [R1+0x1f0] ;  /* 0x0001f00001887983 */ /* 0x000f280000100c00 */
        /* <DEDUP_REMOVED lines=28> */
[----:B------:R-:W4:Y:S01]  /*22530*/  LDL.128 R8, [R1+0x3d0] ;  /* 0x0003d00001087983 */ /* 0x000f220000100c00 */
[----:B------:R-:W-:Y:S01]  /*22540*/  IADD3 R5, P1, R16, 0x20, RZ ;  /* 0x0000002010057810 */ /* 0x000fe20007f3e0ff */
[----:B------:R-:W-:-:S03]  /*22550*/  ULDC.64 UR8, c[0x0][0xd00] ;  /* 0x0003400000087ab9 */ /* 0x000fc60000000a00 */
[----:B------:R-:W-:Y:S02]  /*22560*/  LOP3.LUT R4, R5, 0x380, RZ, 0xc0, !PT ;  /* 0x0000038005047812 */ /* 0x000fe400078ec0ff */
[----:B------:R-:W-:Y:S02]  /*22570*/  IADD3 R145, P0, R16, 0x40, RZ ;  /* 0x0000004010917810 */ /* 0x000fe40007f1e0ff */
[----:B------:R-:W-:Y:S02]  /*22580*/  SHF.R.U64 R4, R4, 0x3, RZ ;  /* 0x0000000304047819 */ /* 0x000fe400000012ff */
[C---:B------:R-:W-:Y:S02]  /*22590*/  IADD3 R147, P4, R16.reuse, 0x60, RZ ;  /* 0x0000006010937810 */ /* 0x040fe40007f9e0ff */
[C---:B------:R-:W-:Y:S02]  /*225a0*/  IADD3 R149, P3, R16.reuse, 0x2000, RZ ;  /* 0x0000200010957810 */ /* 0x040fe40007f7e0ff */
[----:B------:R-:W-:-:S02]  /*225b0*/  IADD3 R151, P6, R16, 0x2020, RZ ;  /* 0x0000202010977810 */ /* 0x000fc40007fde0ff */
[----:B------:R-:W-:Y:S02]  /*225c0*/  LOP3.LUT R144, R145, 0x380, RZ, 0xc0, !PT ;  /* 0x0000038091907812 */ /* 0x000fe400078ec0ff */
[----:B------:R-:W-:Y:S01]  /*225d0*/  LOP3.LUT R4, R4, R5, RZ, 0x3c, !PT ;  /* 0x0000000504047212 */ /* 0x000fe200078e3cff */
[----:B------:R-:W-:Y:S01]  /*225e0*/  IMAD.X R5, RZ, RZ, R17, P1 ;  /* 0x000000ffff057224 */ /* 0x000fe200008e0611 */
[C---:B------:R-:W-:Y:S02]  /*225f0*/  IADD3 R161, P5, R16.reuse, 0x2040, RZ ;  /* 0x0000204010a17810 */ /* 0x040fe40007fbe0ff */
[----:B------:R-:W-:Y:S02]  /*22600*/  LOP3.LUT R146, R147, 0x380, RZ, 0xc0, !PT ;  /* 0x0000038093927812 */ /* 0x000fe400078ec0ff */
[----:B------:R-:W-:Y:S02]  /*22610*/  IADD3 R163, P2, R16, 0x2060, RZ ;  /* 0x0000206010a37810 */ /* 0x000fe40007f5e0ff */
[----:B------:R-:W-:-:S02]  /*22620*/  LOP3.LUT R148, R149, 0x380, RZ, 0xc0, !PT ;  /* 0x0000038095947812 */ /* 0x000fc400078ec0ff */
[----:B------:R-:W-:Y:S02]  /*22630*/  IADD3 R165, P1, R16, 0x4000, RZ ;  /* 0x0000400010a57810 */ /* 0x000fe40007f3e0ff */
[----:B------:R-:W-:Y:S02]  /*22640*/  LOP3.LUT R150, R151, 0x380, RZ, 0xc0, !PT ;  /* 0x0000038097967812 */ /* 0x000fe400078ec0ff */
[----:B------:R-:W-:Y:S02]  /*22650*/  SHF.R.U64 R144, R144, 0x3, RZ ;  /* 0x0000000390907819 */ /* 0x000fe400000012ff */
[----:B------:R-:W-:Y:S02]  /*22660*/  LOP3.LUT R160, R161, 0x380, RZ, 0xc0, !PT ;  /* 0x00000380a1a07812 */ /* 0x000fe400078ec0ff */
[----:B------:R-:W-:Y:S02]  /*22670*/  SHF.R.U64 R146, R146, 0x3, RZ ;  /* 0x0000000392927819 */ /* 0x000fe400000012ff */
[----:B------:R-:W-:-:S02]  /*22680*/  LOP3.LUT R162, R163, 0x380, RZ, 0xc0, !PT ;  /* 0x00000380a3a27812 */ /* 0x000fc400078ec0ff */
[----:B------:R-:W-:Y:S02]  /*22690*/  LOP3.LUT R173, R16, 0x380, RZ, 0xc0, !PT ;  /* 0x0000038010ad7812 */ /* 0x000fe400078ec0ff */
[----:B------:R-:W-:Y:S02]  /*226a0*/  SHF.R.U64 R148, R148, 0x3, RZ ;  /* 0x0000000394947819 */ /* 0x000fe400000012ff */
[----:B------:R-:W-:Y:S02]  /*226b0*/  LOP3.LUT R164, R165, 0x380, RZ, 0xc0, !PT ;  /* 0x00000380a5a47812 */ /* 0x000fe400078ec0ff */
[----:B------:R-:W-:Y:S02]  /*226c0*/  SHF.R.U64 R150, R150, 0x3, RZ ;  /* 0x0000000396967819 */ /* 0x000fe400000012ff */
[----:B------:R-:W-:Y:S01]  /*226d0*/  LOP3.LUT R144, R144, R145, RZ, 0x3c, !PT ;  /* 0x0000009190907212 */ /* 0x000fe200078e3cff */
[----:B------:R-:W-:Y:S01]  /*226e0*/  IMAD.X R145, RZ, RZ, R17, P0 ;  /* 0x000000ffff917224 */ /* 0x000fe200000e0611 */
[----:B------:R-:W-:-:S02]  /*226f0*/  SHF.R.U64 R160, R160, 0x3, RZ ;  /* 0x00000003a0a07819 */ /* 0x000fc400000012ff */
[----:B------:R-:W-:Y:S01]  /*22700*/  LOP3.LUT R146, R146, R147, RZ, 0x3c, !PT ;  /* 0x0000009392927212 */ /* 0x000fe200078e3cff */
[--C-:B------:R-:W-:Y:S01]  /*22710*/  IMAD.X R147, RZ, RZ, R17.reuse, P4 ;  /* 0x000000ffff937224 */ /* 0x100fe200020e0611 */
[----:B------:R-:W-:Y:S02]  /*22720*/  SHF.R.U64 R162, R162, 0x3, RZ ;  /* 0x00000003a2a27819 */ /* 0x000fe400000012ff */
[----:B------:R-:W-:Y:S02]  /*22730*/  SHF.R.U64 R173, R173, 0x3, RZ ;  /* 0x00000003adad7819 */ /* 0x000fe400000012ff */
[----:B------:R-:W-:Y:S01]  /*22740*/  LOP3.LUT R148, R148, R149, RZ, 0x3c, !PT ;  /* 0x0000009594947212 */ /* 0x000fe200078e3cff */
[----:B------:R-:W-:Y:S01]  /*22750*/  IMAD.X R149, RZ, RZ, R17, P3 ;  /* 0x000000ffff957224 */ /* 0x000fe200018e0611 */
[----:B------:R-:W-:Y:S02]  /*22760*/  IADD3 R167, P0, R16, 0x4020, RZ ;  /* 0x0000402010a77810 */ /* 0x000fe40007f1e0ff */
        /* <DEDUP_REMOVED lines=8> */
[----:B------:R-:W-:Y:S01]  /*227f0*/  IMAD.X R163, RZ, RZ, R17, P2 ;  /* 0x000000ffffa37224 */ /* 0x000fe200010e0611 */
[----:B------:R-:W-:-:S02]  /*22800*/  IADD3 R175, P6, R16, 0x6000, RZ ;  /* 0x0000600010af7810 */ /* 0x000fc40007fde0ff */
[----:B------:R-:W-:Y:S01]  /*22810*/  LOP3.LUT R172, R173, R16, RZ, 0x3c, !PT ;  /* 0x00000010adac7212 */ /* 0x000fe200078e3cff */
[--C-:B------:R-:W-:Y:S01]  /*22820*/  IMAD.MOV.U32 R173, RZ, RZ, R17.reuse ;  /* 0x000000ffffad7224 */ /* 0x100fe200078e0011 */
[----:B------:R-:W-:Y:S02]  /*22830*/  LOP3.LUT R166, R167, 0x380, RZ, 0xc0, !PT ;  /* 0x00000380a7a67812 */ /* 0x000fe400078ec0ff */
[----:B------:R-:W-:Y:S01]  /*22840*/  LOP3.LUT R164, R164, R165, RZ, 0x3c, !PT ;  /* 0x000000a5a4a47212 */ /* 0x000fe200078e3cff */
[----:B------:R-:W-:Y:S01]  /*22850*/  IMAD.X R165, RZ, RZ, R17, P1 ;  /* 0x000000ffffa57224 */ /* 0x000fe200008e0611 */
[C---:B------:R-:W-:Y:S02]  /*22860*/  IADD3 R179, P5, R16.reuse, 0x6020, RZ ;  /* 0x0000602010b37810 */ /* 0x040fe40007fbe0ff */
[----:B------:R-:W-:Y:S02]  /*22870*/  LOP3.LUT R168, R169, 0x380, RZ, 0xc0, !PT ;  /* 0x00000380a9a87812 */ /* 0x000fe400078ec0ff */
[----:B------:R-:W-:-:S02]  /*22880*/  IADD3 R181, P2, R16, 0x6040, RZ ;  /* 0x0000604010b57810 */ /* 0x000fc40007f5e0ff */
[----:B------:R-:W-:Y:S02]  /*22890*/  LOP3.LUT R170, R171, 0x380, RZ, 0xc0, !PT ;  /* 0x00000380abaa7812 */ /* 0x000fe400078ec0ff */
[----:B------:R-:W-:Y:S02]  /*228a0*/  IADD3 R21, P1, R16, 0x6060, RZ ;  /* 0x0000606010157810 */ /* 0x000fe40007f3e0ff */
[----:B------:R-:W-:Y:S02]  /*228b0*/  LOP3.LUT R174, R175, 0x380, RZ, 0xc0, !PT ;  /* 0x00000380afae7812 */ /* 0x000fe400078ec0ff */
[----:B------:R-:W-:Y:S02]  /*228c0*/  SHF.R.U64 R166, R166, 0x3, RZ ;  /* 0x00000003a6a67819 */ /* 0x000fe400000012ff */
[----:B------:R-:W-:Y:S02]  /*228d0*/  LOP3.LUT R178, R179, 0x380, RZ, 0xc0, !PT ;  /* 0x00000380b3b27812 */ /* 0x000fe400078ec0ff */
[----:B------:R-:W-:-:S02]  /*228e0*/  SHF.R.U64 R168, R168, 0x3, RZ ;  /* 0x00000003a8a87819 */ /* 0x000fc400000012ff */
[----:B------:R-:W-:Y:S02]  /*228f0*/  LOP3.LUT R180, R181, 0x380, RZ, 0xc0, !PT ;  /* 0x00000380b5b47812 */ /* 0x000fe400078ec0ff */
[----:B------:R-:W-:Y:S02]  /*22900*/  MOV R172, R172 ;  /* 0x000000ac00ac7202 */ /* 0x000fe40000000f00 */
[----:B------:R-:W-:Y:S02]  /*22910*/  SHF.R.U64 R170, R170, 0x3, RZ ;  /* 0x00000003aaaa7819 */ /* 0x000fe400000012ff */
[----:B------:R-:W-:Y:S02]  /*22920*/  LOP3.LUT R20, R21, 0x380, RZ, 0xc0, !PT ;  /* 0x0000038015147812 */ /* 0x000fe400078ec0ff */
[----:B------:R-:W-:Y:S02]  /*22930*/  MOV R4, R4 ;  /* 0x0000000400047202 */ /* 0x000fe40000000f00 */
[----:B------:R-:W-:-:S02]  /*22940*/  SHF.R.U64 R174, R174, 0x3, RZ ;  /* 0x00000003aeae7819 */ /* 0x000fc400000012ff */
[----:B------:R-:W-:Y:S02]  /*22950*/  MOV R144, R144 ;  /* 0x0000009000907202 */ /* 0x000fe40000000f00 */
[----:B------:R-:W-:Y:S01]  /*22960*/  LOP3.LUT R166, R166, R167, RZ, 0x3c, !PT ;  /* 0x000000a7a6a67212 */ /* 0x000fe200078e3cff */
[--C-:B------:R-:W-:Y:S01]  /*22970*/  IMAD.X R167, RZ, RZ, R17.reuse, P0 ;  /* 0x000000ffffa77224 */ /* 0x100fe200000e0611 */
[----:B------:R-:W-:Y:S02]  /*22980*/  SHF.R.U64 R178, R178, 0x3, RZ ;  /* 0x00000003b2b27819 */ /* 0x000fe400000012ff */
[----:B------:R-:W-:Y:S02]  /*22990*/  MOV R146, R146 ;  /* 0x0000009200927202 */ /* 0x000fe40000000f00 */
[----:B------:R-:W-:Y:S01]  /*229a0*/  LOP3.LUT R168, R168, R169, RZ, 0x3c, !PT ;  /* 0x000000a9a8a87212 */ /* 0x000fe200078e3cff */
[----:B------:R-:W-:Y:S01]  /*229b0*/  IMAD.X R169, RZ, RZ, R17, P4 ;  /* 0x000000ffffa97224 */ /* 0x000fe200020e0611 */
[----:B------:R-:W-:-:S02]  /*229c0*/  SHF.R.U64 R180, R180, 0x3, RZ ;  /* 0x00000003b4b47819 */ /* 0x000fc400000012ff */
[----:B------:R-:W-:Y:S02]  /*229d0*/  MOV R148, R148 ;  /* 0x0000009400947202 */ /* 0x000fe40000000f00 */
[----:B------:R-:W-:Y:S01]  /*229e0*/  LOP3.LUT R170, R170, R171, RZ, 0x3c, !PT ;  /* 0x000000abaaaa7212 */ /* 0x000fe200078e3cff */
[--C-:B------:R-:W-:Y:S01]  /*229f0*/  IMAD.X R171, RZ, RZ, R17.reuse, P3 ;  /* 0x000000ffffab7224 */ /* 0x100fe200018e0611 */
[----:B------:R-:W-:Y:S02]  /*22a00*/  SHF.R.U64 R20, R20, 0x3, RZ ;  /* 0x0000000314147819 */ /* 0x000fe400000012ff */
[----:B------:R-:W-:Y:S02]  /*22a10*/  MOV R150, R150 ;  /* 0x0000009600967202 */ /* 0x000fe40000000f00 */
[----:B------:R-:W-:Y:S01]  /*22a20*/  LOP3.LUT R174, R174, R175, RZ, 0x3c, !PT ;  /* 0x000000afaeae7212 */ /* 0x000fe200078e3cff */
[--C-:B------:R-:W-:Y:S01]  /*22a30*/  IMAD.X R175, RZ, RZ, R17.reuse, P6 ;  /* 0x000000ffffaf7224 */ /* 0x100fe200030e0611 */
[----:B------:R-:W-:Y:S01]  /*22a40*/  MOV R160, R160 ;  /* 0x000000a000a07202 */ /* 0x000fe20000000f00 */
[----:B------:R-:W-:Y:S01]  /*22a50*/  UISETP.NE.U32.AND UP0, UPT, UR8, URZ, UPT ;  /* 0x0000003f0800728c */ /* 0x000fe2000bf05070 */
[----:B------:R-:W-:Y:S01]  /*22a60*/  LOP3.LUT R178, R178, R179, RZ, 0x3c, !PT ;  /* 0x000000b3b2b27212 */ /* 0x000fe200078e3cff */
[----:B------:R-:W-:Y:S01]  /*22a70*/  IMAD.X R179, RZ, RZ, R17, P5 ;  /* 0x000000ffffb37224 */ /* 0x000fe200028e0611 */
[----:B------:R-:W-:-:S02]  /*22a80*/  MOV R162, R162 ;  /* 0x000000a200a27202 */ /* 0x000fc40000000f00 */
[----:B------:R-:W-:Y:S01]  /*22a90*/  LOP3.LUT R180, R180, R181, RZ, 0x3c, !PT ;  /* 0x000000b5b4b47212 */ /* 0x000fe200078e3cff */
[--C-:B------:R-:W-:Y:S01]  /*22aa0*/  IMAD.X R181, RZ, RZ, R17.reuse, P2 ;  /* 0x000000ffffb57224 */ /* 0x100fe200010e0611 */
[----:B------:R-:W-:Y:S02]  /*22ab0*/  MOV R164, R164 ;  /* 0x000000a400a47202 */ /* 0x000fe40000000f00 */
[----:B------:R-:W-:Y:S01]  /*22ac0*/  LOP3.LUT R20, R20, R21, RZ, 0x3c, !PT ;  /* 0x0000001514147212 */ /* 0x000fe200078e3cff */
[----:B------:R-:W-:Y:S01]  /*22ad0*/  IMAD.X R21, RZ, RZ, R17, P1 ;  /* 0x000000ffff157224 */ /* 0x000fe200008e0611 */
[----:B------:R-:W-:Y:S02]  /*22ae0*/  MOV R166, R166 ;  /* 0x000000a600a67202 */ /* 0x000fe40000000f00 */
[----:B------:R-:W-:Y:S01]  /*22af0*/  MOV R168, R168 ;  /* 0x000000a800a87202 */ /* 0x000fe20000000f00 */
[----:B------:R-:W-:Y:S01]  /*22b00*/  UISETP.NE.AND.EX UP0, UPT, UR9, URZ, UPT, UP0 ;  /* 0x0000003f0900728c */ /* 0x000fe2000bf05300 */
[----:B------:R-:W-:-:S02]  /*22b10*/  MOV R170, R170 ;  /* 0x000000aa00aa7202 */ /* 0x000fc40000000f00 */
[----:B------:R-:W-:Y:S01]  /*22b20*/  MOV R174, R174 ;  /* 0x000000ae00ae7202 */ /* 0x000fe20000000f00 */
[----:B------:R-:W-:Y:S01]  /*22b30*/  ULDC.64 UR8, c[0x0][0xd00] ;  /* 0x0003400000087ab9 */ /* 0x000fe20000000a00 */
[----:B------:R-:W-:Y:S01]  /*22b40*/  MOV R178, R178 ;  /* 0x000000b200b27202 */ /* 0x000fe20000000f00 */
[----:B------:R-:W-:Y:S01]  /*22b50*/  UIMAD.WIDE UR8, UR59, 0x4, UR8 ;  /* 0x000000043b0878a5 */ /* 0x000fe2000f8e0208 */
[----:B------:R-:W-:Y:S02]  /*22b60*/  MOV R180, R180 ;  /* 0x000000b400b47202 */ /* 0x000fe40000000f00 */
[----:B------:R-:W-:Y:S02]  /*22b70*/  MOV R20, R20 ;  /* 0x0000001400147202 */ /* 0x000fe40000000f00 */
[----:B--2---:R-:W-:Y:S02]  /*22b80*/  F2FP.F16.F32.PACK_AB R140, R141, R140 ;  /* 0x0000008c8d8c723e */ /* 0x004fe400000000ff */
[----:B------:R-:W-:-:S02]  /*22b90*/  F2FP.F16.F32.PACK_AB R141, R143, R142 ;  /* 0x0000008e8f8d723e */ /* 0x000fc400000000ff */
[----:B---3--:R-:W-:Y:S02]  /*22ba0*/  F2FP.F16.F32.PACK_AB R132, R133, R132 ;  /* 0x000000848584723e */ /* 0x008fe400000000ff */
[----:B------:R-:W-:Y:S02]  /*22bb0*/  F2FP.F16.F32.PACK_AB R133, R135, R134 ;  /* 0x000000868785723e */ /* 0x000fe400000000ff */
[----:B----4-:R-:W-:Y:S02]  /*22bc0*/  F2FP.F16.F32.PACK_AB R142, R137, R136 ;  /* 0x00000088898e723e */ /* 0x010fe400000000ff */
[----:B------:R-:W-:Y:S01]  /*22bd0*/  F2FP.F16.F32.PACK_AB R143, R139, R138 ;  /* 0x0000008a8b8f723e */ /* 0x000fe200000000ff */
        /* <DEDUP_REMOVED lines=14> */
[----:B------:R-:W-:Y:S01]  /*22cc0*/  STSM.16.M88.4 [R172], R140 ;  /* 0x0000008cac007844 */ /* 0x000fe20000000200 */
[----:B------:R-:W-:-:S02]  /*22cd0*/  F2FP.F16.F32.PACK_AB R101, R103, R102 ;  /* 0x000000666765723e */ /* 0x000fc400000000ff */
[----:B------:R-:W-:Y:S02]  /*22ce0*/  F2FP.F16.F32.PACK_AB R110, R105, R104 ;  /* 0x00000068696e723e */ /* 0x000fe400000000ff */
[----:B------:R-:W-:Y:S02]  /*22cf0*/  F2FP.F16.F32.PACK_AB R111, R107, R106 ;  /* 0x0000006a6b6f723e */ /* 0x000fe400000000ff */
[----:B------:R-:W-:Y:S01]  /*22d00*/  F2FP.F16.F32.PACK_AB R92, R93, R92 ;  /* 0x0000005c5d5c723e */ /* 0x000fe200000000ff */
[----:B------:R-:W-:Y:S01]  /*22d10*/  STSM.16.M88.4 [R4], R132 ;  /* 0x0000008404007844 */ /* 0x000fe20000000200 */
[----:B------:R-:W-:Y:S02]  /*22d20*/  F2FP.F16.F32.PACK_AB R93, R95, R94 ;  /* 0x0000005e5f5d723e */ /* 0x000fe400000000ff */
[----:B------:R-:W-:Y:S02]  /*22d30*/  F2FP.F16.F32.PACK_AB R102, R97, R96 ;  /* 0x000000606166723e */ /* 0x000fe400000000ff */
[----:B------:R-:W-:-:S02]  /*22d40*/  F2FP.F16.F32.PACK_AB R103, R99, R98 ;  /* 0x000000626367723e */ /* 0x000fc400000000ff */
[----:B------:R-:W-:Y:S01]  /*22d50*/  F2FP.F16.F32.PACK_AB R84, R85, R84 ;  /* 0x000000545554723e */ /* 0x000fe200000000ff */
[----:B------:R-:W-:Y:S01]  /*22d60*/  STSM.16.M88.4 [R144], R124 ;  /* 0x0000007c90007844 */ /* 0x000fe20000000200 */
        /* <DEDUP_REMOVED lines=42> */
[----:B------:R-:W-:Y:S01]  /*23010*/  F2FP.F16.F32.PACK_AB R31, R27, R26 ;  /* 0x0000001a1b1f723e */ /* 0x000fe200000000ff */
[----:B------:R-:W-:Y:S01]  /*23020*/  STSM.16.M88.4 [R170], R52 ;  /* 0x00000034aa007844 */ /* 0x000fe20000000200 */
[----:B------:R-:W-:-:S02]  /*23030*/  F2FP.F16.F32.PACK_AB R14, R9, R8 ;  /* 0x00000008090e723e */ /* 0x000fc400000000ff */
[----:B------:R-:W-:Y:S01]  /*23040*/  F2FP.F16.F32.PACK_AB R15, R11, R10 ;  /* 0x0000000a0b0f723e */ /* 0x000fe200000000ff */
[----:B------:R-:W-:Y:S01]  /*23050*/  STSM.16.M88.4 [R174], R44 ;  /* 0x0000002cae007844 */ /* 0x000fe20000000200 */
[----:B------:R-:W-:-:S03]  /*23060*/  IMAD.U32 R8, RZ, RZ, UR8 ;  /* 0x00000008ff087e24 */ /* 0x000fc6000f8e00ff */
[----:B------:R-:W-:Y:S01]  /*23070*/  STSM.16.M88.4 [R178], R36 ;  /* 0x00000024b2007844 */ /* 0x000fe20000000200 */
[----:B------:R-:W-:Y:S01]  /*23080*/  IMAD.U32 R9, RZ, RZ, UR9 ;  /* 0x00000009ff097e24 */ /* 0x000fe2000f8e00ff */
[----:B------:R-:W-:Y:S02]  /*23090*/  ULDC.64 UR8, c[0x0][0xd08] ;  /* 0x0003420000087ab9 */ /* 0x000fe40000000a00 */
[----:B------:R-:W-:Y:S04]  /*230a0*/  STSM.16.M88.4 [R180], R28 ;  /* 0x0000001cb4007844 */ /* 0x000fe80000000200 */
[----:B------:R0:W-:Y:S01]  /*230b0*/  STSM.16.M88.4 [R20], R12 ;  /* 0x0000000c14007844 */ /* 0x0001e20000000200 */
[----:B------:R-:W-:-:S04]  /*230c0*/  UISETP.NE.U32.AND UP1, UPT, UR8, URZ, UPT ;  /* 0x0000003f0800728c */ /* 0x000fc8000bf25070 */
[----:B------:R-:W-:Y:S01]  /*230d0*/  UISETP.NE.AND.EX UP1, UPT, UR9, URZ, UPT, UP1 ;  /* 0x0000003f0900728c */ /* 0x000fe2000bf25310 */
[----:B------:R-:W-:Y:S01]  /*230e0*/  BAR.SYNC.DEFER_BLOCKING 0x1, 0x100 ;  /* 0x0044000000007b1d */ /* 0x000fe20000010000 */
[----:B------:R-:W-:-:S04]  /*230f0*/  PLOP3.LUT P0, PT, PT, PT, UP0, 0x80, 0x0 ;  /* 0x000000000000781c */ /* 0x000fc80003f0f008 */
[----:B------:R-:W-:-:S05]  /*23100*/  PLOP3.LUT P6, PT, PT, PT, UP1, 0x80, 0x0 ;  /* 0x000000000000781c */ /* 0x000fca0003fcf018 */
[----:B------:R-:W-:Y:S02]  /*23110*/  @UP1 ULDC.64 UR8, c[0x0][0xd08] ;  /* 0x0003420000081ab9 */ /* 0x000fe40000000a00 */
[----:B------:R-:W-:Y:S01]  /*23120*/  @UP1 UIMAD.WIDE UR8, UR59, 0x4, UR8 ;  /* 0x000000043b0818a5 */ /* 0x000fe2000f8e0208 */
[----:B------:R-:W-:Y:S02]  /*23130*/  ULDC UR4, c[0x0][0xb88] ;  /* 0x0002e20000047ab9 */ /* 0x000fe40000000800 */
[----:B------:R-:W-:-:S03]  /*23140*/  IMAD.U32 R6, RZ, RZ, UR4 ;  /* 0x00000004ff067e24 */ /* 0x000fc6000f8e00ff */
[----:B0-----:R-:W-:Y:S02]  /*23150*/  IMAD.U32 R14, RZ, RZ, UR8 ;  /* 0x00000008ff0e7e24 */ /* 0x001fe4000f8e00ff */
[----:B------:R-:W-:Y:S01]  /*23160*/  IMAD.U32 R15, RZ, RZ, UR9 ;  /* 0x00000009ff0f7e24 */ /* 0x000fe2000f8e00ff */
[----:B------:R-:W2:Y:S04]  /*23170*/  @P0 LDG.E R0, desc[UR36][R8.64] ;  /* 0x0000002408000981 */ /* 0x000ea8000c1e1900 */
[----:B------:R0:W5:Y:S01]  /*23180*/  @P6 LDG.E R6, desc[UR36][R14.64] ;  /* 0x000000240e066981 */ /* 0x000162000c1e1900 */
[----:B------:R-:W-:-:S04]  /*23190*/  IMAD R5, R159, 0x40, R156 ;  /* 0x000000409f057824 */ /* 0x000fc800078e029c */
        /* <DEDUP_REMOVED lines=11> */
[----:B------:R-:W-:Y:S02]  /*23250*/  LOP3.LUT R32, R33, 0x380, RZ, 0xc0, !PT ;  /* 0x0000038021207812 */ /* 0x000fe400078ec0ff */
        /* <DEDUP_REMOVED lines=15> */
[----:B--2---:R-:W-:Y:S01]  /*23350*/  @P0 R2UR UR4, R0 ;  /* 0x00000000000402ca */ /* 0x004fe200000e0000 */
[----:B0-----:R-:W-:-:S14]  /*23360*/  @P6 BRA `(.L_x_3195) ;  /* 0x0000000000106947 */ /* 0x001fdc0003800000 */
[----:B------:R-:W-:Y:S05]  /*23370*/  @!P0 BRA `(.L_x_3195) ;  /* 0x00000000000c8947 */ /* 0x000fea0003800000 */
[----:B------:R-:W2:Y:S04]  /*23380*/  LDG.E R3, desc[UR36][R8.64] ;  /* 0x0000002408037981 */ /* 0x000ea8000c1e1900 */
[----:B-----5:R-:W2:Y:S02]  /*23390*/  LDG.E R6, desc[UR36][R8.64+0x4] ;  /* 0x0000042408067981 */ /* 0x020ea4000c1e1900 */
[----:B--2---:R-:W-:-:S07]  /*233a0*/  IMAD.IADD R6, R6, 0x1, -R3 ;  /* 0x0000000106067824 */ /* 0x004fce00078e0a03 */
.L_x_3195:
[----:B------:R-:W-:Y:S01]  /*233b0*/  IADD3 R45, P0, R4, 0x7000, RZ ;  /* 0x00007000042d7810 */ /* 0x000fe20007f1e0ff */
[--C-:B------:R-:W-:Y:S01]  /*233c0*/  IMAD.X R25, RZ, RZ, R5.reuse, P1 ;  /* 0x000000ffff197224 */ /* 0x100fe200008e0605 */
[----:B------:R-:W-:Y:S01]  /*233d0*/  ISETP.NE.AND P6, PT, R10, RZ, PT ;  /* 0x000000ff0a00720c */ /* 0x000fe20003fc5270 */
[--C-:B------:R-:W-:Y:S01]  /*233e0*/  IMAD.X R29, RZ, RZ, R5.reuse, P2 ;  /* 0x000000ffff1d7224 */ /* 0x100fe200010e0605 */
[----:B------:R-:W-:Y:S01]  /*233f0*/  LOP3.LUT R44, R45, 0x380, RZ, 0xc0, !PT ;  /* 0x000003802d2c7812 */ /* 0x000fe200078ec0ff */
[----:B------:R-:W0:Y:S01]  /*23400*/  SHFL.IDX PT, R10, R192, RZ, 0x1f ;  /* 0x00001fffc00a7589 */ /* 0x000e2200000e0000 */
[--C-:B------:R-:W-:Y:S01]  /*23410*/  IMAD.X R33, RZ, RZ, R5.reuse, P3 ;  /* 0x000000ffff217224 */ /* 0x100fe200018e0605 */
[----:B------:R-:W-:Y:S01]  /*23420*/  IADD3 R53, P1, R4, 0x9000, RZ ;  /* 0x0000900004357810 */ /* 0x000fe20007f3e0ff */
[--C-:B------:R-:W-:Y:S01]  /*23430*/  IMAD.X R13, RZ, RZ, R5.reuse, P6 ;  /* 0x000000ffff0d7224 */ /* 0x100fe200030e0605 */
[----:B------:R-:W-:Y:S01]  /*23440*/  SHF.R.U64 R44, R44, 0x3, RZ ;  /* 0x000000032c2c7819 */ /* 0x000fe200000012ff */
[--C-:B------:R-:W-:Y:S01]  /*23450*/  IMAD.X R37, RZ, RZ, R5.reuse, P4 ;  /* 0x000000ffff257224 */ /* 0x100fe200020e0605 */
[----:B------:R-:W-:Y:S01]  /*23460*/  IADD3 R49, P6, R4, 0x8000, RZ ;  /* 0x0000800004317810 */ /* 0x000fe20007fde0ff */
[--C-:B------:R-:W-:Y:S01]  /*23470*/  IMAD.X R41, RZ, RZ, R5.reuse, P5 ;  /* 0x000000ffff297224 */ /* 0x100fe200028e0605 */
[----:B------:R-:W-:Y:S01]  /*23480*/  LOP3.LUT R44, R44, R45, RZ, 0x3c, !PT ;  /* 0x0000002d2c2c7212 */ /* 0x000fe200078e3cff */
[--C-:B------:R-:W-:Y:S01]  /*23490*/  IMAD.X R45, RZ, RZ, R5.reuse, P0 ;  /* 0x000000ffff2d7224 */ /* 0x100fe200000e0605 */
[----:B------:R-:W-:Y:S01]  /*234a0*/  IADD3 R73, P0, R4, 0xe000, RZ ;  /* 0x0000e00004497810 */ /* 0x000fe20007f1e0ff */
[----:B------:R-:W-:Y:S01]  /*234b0*/  USHF.R.S32.HI UR9, URZ, 0x1f, UR59 ;  /* 0x0000001f3f097899 */ /* 0x000fe2000801143b */
        /* <DEDUP_REMOVED lines=8> */
[----:B------:R-:W-:Y:S01]  /*23540*/  LOP3.LUT R48, R48, R49, RZ, 0x3c, !PT ;  /* 0x0000003130307212 */ /* 0x000fe200078e3cff */
[--C-:B------:R-:W-:Y:S01]  /*23550*/  IMAD.X R49, RZ, RZ, R5.reuse, P6 ;  /* 0x000000ffff317224 */ /* 0x100fe200030e0605 */
[----:B------:R-:W-:Y:S01]  /*23560*/  LOP3.LUT R72, R72, R73, RZ, 0x3c, !PT ;  /* 0x0000004948487212 */ /* 0x000fe200078e3cff */
[----:B------:R-:W-:Y:S01]  /*23570*/  IMAD.X R73, RZ, RZ, R5, P0 ;  /* 0x000000ffff497224 */ /* 0x000fe200000e0605 */
[----:B0-----:R-:W-:-:S02]  /*23580*/  ISETP.NE.AND P0, PT, R10, RZ, PT ;  /* 0x000000ff0a00720c */ /* 0x001fc40003f05270 */
        /* <DEDUP_REMOVED lines=32> */
[----:B------:R-:W-:Y:S01]  /*23790*/  LOP3.LUT R76, R0, R3, RZ, 0x3c, !PT ;  /* 0x00000003004c7212 */ /* 0x000fe200078e3cff */
[----:B------:R-:W-:Y:S06]  /*237a0*/  @P0 BRA `(.L_x_3196) ;  /* 0x0000000000cc0947 */ /* 0x000fec0003800000 */
[----:B------:R-:W0:Y:S01]  /*237b0*/  LDC R10, c[0x0][0xce8] ;  /* 0x00033a00ff0a7b82 */ /* 0x000e220000000800 */
[----:B------:R-:W-:Y:S01]  /*237c0*/  IMAD.MOV R0, RZ, RZ, -R200 ;  /* 0x000000ffff007224 */ /* 0x000fe200078e0ac8 */
[----:B------:R-:W-:Y:S01]  /*237d0*/  ULDC.64 UR12, c[0x0][0xc90] ;  /* 0x00032400000c7ab9 */ /* 0x000fe20000000a00 */
[----:B------:R-:W-:Y:S02]  /*237e0*/  IMAD.U32 R3, RZ, RZ, UR58 ;  /* 0x0000003aff037e24 */ /* 0x000fe4000f8e00ff */
[----:B------:R-:W-:Y:S01]  /*237f0*/  IMAD.U32 R5, RZ, RZ, UR58 ;  /* 0x0000003aff057e24 */ /* 0x000fe2000f8e00ff */
[----:B------:R-:W-:Y:S01]  /*23800*/  ISETP.NE.AND P0, PT, R203, R0, PT ;  /* 0x00000000cb00720c */ /* 0x000fe20003f05270 */
[----:B------:R-:W-:Y:S01]  /*23810*/  IMAD R26, R3, 0x40, R22 ;  /* 0x00000040031a7824 */ /* 0x000fe200078e0216 */
[----:B------:R-:W-:Y:S01]  /*23820*/  UMOV UR10, UR4 ;  /* 0x00000004000a7c82 */ /* 0x000fe20008000000 */
[----:B------:R-:W-:Y:S01]  /*23830*/  UMOV UR11, UR16 ;  /* 0x00000010000b7c82 */ /* 0x000fe20008000000 */
[----:B------:R-:W-:Y:S01]  /*23840*/  ULDC.64 UR14, c[0x0][0xc98] ;  /* 0x00032600000e7ab9 */ /* 0x000fe20000000a00 */
[----:B0----5:R-:W-:-:S05]  /*23850*/  IMAD R21, R6, R10, RZ ;  /* 0x0000000a06157224 */ /* 0x021fca00078e02ff */
[----:B------:R-:W-:-:S13]  /*23860*/  ISETP.GE.OR P1, PT, R26, R21, P0 ;  /* 0x000000151a00720c */ /* 0x000fda0000726670 */
[----:B------:R-:W2:Y:S01]  /*23870*/  @!P1 LDL R15, [R1+0x400] ;  /* 0x00040000010f9983 */ /* 0x000ea20000100800 */
[----:B------:R-:W-:Y:S01]  /*23880*/  ISETP.NE.AND P2, PT, R10, 0x1, PT ;  /* 0x000000010a00780c */ /* 0x000fe20003f45270 */
[----:B------:R-:W-:Y:S01]  /*23890*/  IMAD R5, R5, 0x40, R228 ;  /* 0x0000004005057824 */ /* 0x000fe200078e02e4 */
[----:B------:R-:W-:Y:S02]  /*238a0*/  UIMAD UR9, UR17, UR12, URZ ;  /* 0x0000000c110972a4 */ /* 0x000fe4000f8e023f */
[----:B------:R-:W-:Y:S01]  /*238b0*/  UIMAD.WIDE.U32 UR10, UR45, UR12, UR10 ;  /* 0x0000000c2d0a72a5 */ /* 0x000fe2000f8e000a */
        /* <DEDUP_REMOVED lines=21> */
[----:B------:R-:W-:Y:S01]  /*23a10*/  ULDC.64 UR10, c[0x0][0xc50] ;  /* 0x00031400000a7ab9 */ /* 0x000fe20000000a00 */
[----:B------:R-:W-:Y:S01]  /*23a20*/  VIADD R0, R26, 0x8 ;  /* 0x000000081a007836 */ /* 0x000fe20000000000 */
[----:B------:R-:W-:Y:S01]  /*23a30*/  LEA R14, P2, R4, UR10, 0x2 ;  /* 0x0000000a040e7c11 */ /* 0x000fe2000f8410ff */
[----:B------:R-:W-:-:S03]  /*23a40*/  IMAD.IADD R3, R5, 0x1, R3 ;  /* 0x0000000105037824 */ /* 0x000fc600078e0203 */
[----:B------:R-:W-:Y:S01]  /*23a50*/  ISETP.GE.OR P0, PT, R0, R21, P0 ;  /* 0x000000150000720c */ /* 0x000fe20000706670 */
[----:B------:R-:W-:Y:S01]  /*23a60*/  SHFL.IDX PT, R10, R14, RZ, 0x1c1f ;  /* 0x001c1fff0e0a7589 */ /* 0x000fe200000e0000 */
[----:B------:R-:W-:-:S05]  /*23a70*/  LEA.HI.X R20, R4, UR11, R3, 0x2, P2 ;  /* 0x0000000b04147c11 */ /* 0x000fca00090f1403 */
[----:B------:R-:W2:Y:S04]  /*23a80*/  SHFL.IDX PT, R11, R20, RZ, 0x1c1f ;  /* 0x001c1fff140b7589 */ /* 0x000ea800000e0000 */
[----:B--2---:R-:W-:Y:S04]  /*23a90*/  @!P1 ST.E desc[UR36][R10.64], R15 ;  /* 0x0000000f0a009985 */ /* 0x004fe8000c101924 */
[----:B------:R-:W2:Y:S04]  /*23aa0*/  @!P0 LDL R3, [R1+0x404] ;  /* 0x0004040001038983 */ /* 0x000ea80000100800 */
[----:B------:R-:W-:Y:S04]  /*23ab0*/  SHFL.IDX PT, R4, R14, 0x1, 0x1c1f ;  /* 0x003c1f000e047f89 */ /* 0x000fe800000e0000 */
[----:B------:R-:W2:Y:S04]  /*23ac0*/  SHFL.IDX PT, R5, R20, 0x1, 0x1c1f ;  /* 0x003c1f0014057f89 */ /* 0x000ea800000e0000 */
[----:B--2---:R0:W-:Y:S02]  /*23ad0*/  @!P0 ST.E desc[UR36][R4.64], R3 ;  /* 0x0000000304008985 */ /* 0x0041e4000c101924 */
.L_x_3196:
[----:B------:R-:W1:Y:S01]  /*23ae0*/  LDC R83, c[0x0][0xce8] ;  /* 0x00033a00ff537b82 */ /* 0x000e620000000800 */
[----:B------:R-:W-:Y:S01]  /*23af0*/  ULDC UR14, c[0x0][0xbc8] ;  /* 0x0002f200000e7ab9 */ /* 0x000fe20000000800 */
[----:B------:R-:W-:Y:S01]  /*23b00*/  ULDC.64 UR12, c[0x0][0xba0] ;  /* 0x0002e800000c7ab9 */ /* 0x000fe20000000a00 */
[----:B------:R-:W-:Y:S01]  /*23b10*/  ISETP.GE.AND P0, PT, R155, UR14, PT ;  /* 0x0000000e9b007c0c */ /* 0x000fe2000bf06270 */
[----:B------:R-:W5:Y:S01]  /*23b20*/  LD.E.128 R8, desc[UR36][R8.64] ;  /* 0x0000002408087980 */ /* 0x000f62000c101d00 */
[----:B------:R-:W-:Y:S02]  /*23b30*/  ISETP.GE.AND P1, PT, R156, UR14, PT ;  /* 0x0000000e9c007c0c */ /* 0x000fe4000bf26270 */
[----:B0-----:R-:W-:Y:S01]  /*23b40*/  SEL R3, RZ, 0xffffffff, P0 ;  /* 0xffffffffff037807 */ /* 0x001fe20000000000 */
[----:B------:R-:W5:Y:S01]  /*23b50*/  LD.E.128 R12, desc[UR36][R12.64] ;  /* 0x000000240c0c7980 */ /* 0x000f62000c101d00 */
[----:B------:R-:W-:-:S03]  /*23b60*/  SEL R0, RZ, 0x1, P1 ;  /* 0x00000001ff007807 */ /* 0x000fc60000800000 */
[----:B------:R-:W-:Y:S01]  /*23b70*/  IMAD.SHL.U32 R5, R3, 0x2, RZ ;  /* 0x0000000203057824 */ /* 0x000fe200078e00ff */
[----:B------:R-:W-:Y:S01]  /*23b80*/  ISETP.GE.AND P0, PT, R154, UR14, PT ;  /* 0x0000000e9a007c0c */ /* 0x000fe2000bf06270 */
[----:B------:R-:W5:Y:S04]  /*23b90*/  LD.E.128 R24, desc[UR36][R24.64] ;  /* 0x0000002418187980 */ /* 0x000f68000c101d00 */
[----:B------:R-:W5:Y:S04]  /*23ba0*/  LD.E.128 R28, desc[UR36][R28.64] ;  /* 0x000000241c1c7980 */ /* 0x000f68000c101d00 */
[----:B------:R-:W5:Y:S01]  /*23bb0*/  LD.E.128 R32, desc[UR36][R32.64] ;  /* 0x0000002420207980 */ /* 0x000f62000c101d00 */
[----:B-1----:R-:W-:-:S02]  /*23bc0*/  ISETP.NE.AND P2, PT, R83, 0x1, PT ;  /* 0x000000015300780c */ /* 0x002fc40003f45270 */
[----:B------:R-:W-:Y:S01]  /*23bd0*/  LOP3.LUT R0, R5, 0x2, R0, 0xe2, !PT ;  /* 0x0000000205007812 */ /* 0x000fe200078ee200 */
[----:B------:R-:W5:Y:S01]  /*23be0*/  LD.E.128 R36, desc[UR36][R36.64] ;  /* 0x0000002424247980 */ /* 0x000f62000c101d00 */
[----:B------:R-:W-:Y:S01]  /*23bf0*/  SEL R3, RZ, 0xffffffff, P0 ;  /* 0xffffffffff037807 */ /* 0x000fe20000000000 */
[----:B------:R-:W-:Y:S02]  /*23c00*/  UIMAD UR9, UR16, UR12, URZ ;  /* 0x0000000c100972a4 */ /* 0x000fe4000f8e023f */
[----:B------:R-:W5:Y:S04]  /*23c10*/  LD.E.128 R40, desc[UR36][R40.64] ;  /* 0x0000002428287980 */ /* 0x000f68000c101d00 */
[----:B------:R-:W5:Y:S02]  /*23c20*/  LD.E.128 R44, desc[UR36][R44.64] ;  /* 0x000000242c2c7980 */ /* 0x000f64000c101d00 */
[----:B------:R-:W0:Y:S01]  /*23c30*/  @P2 LDC R5, c[0x0][0xcec] ;  /* 0x00033b00ff052b82 */ /* 0x000e220000000800 */
[----:B------:R-:W-:Y:S01]  /*23c40*/  IMAD.SHL.U32 R3, R3, 0x4, RZ ;  /* 0x0000000403037824 */ /* 0x000fe200078e00ff */
[----:B------:R-:W-:Y:S01]  /*23c50*/  ISETP.GE.AND P0, PT, R153, UR14, PT ;  /* 0x0000000e99007c0c */ /* 0x000fe2000bf06270 */
[----:B------:R-:W5:Y:S04]  /*23c60*/  LD.E.128 R48, desc[UR36][R48.64] ;  /* 0x0000002430307980 */ /* 0x000f68000c101d00 */
[----:B------:R-:W5:Y:S01]  /*23c70*/  LD.E.128 R52, desc[UR36][R52.64] ;  /* 0x0000002434347980 */ /* 0x000f62000c101d00 */
[----:B------:R-:W1:Y:S01]  /*23c80*/  @P2 LDC R21, c[0x0][0xcf0] ;  /* 0x00033c00ff152b82 */ /* 0x000e620000000800 */
[----:B------:R-:W-:Y:S01]  /*23c90*/  UIMAD.WIDE.U32 UR10, UR4, UR12, URZ ;  /* 0x0000000c040a72a5 */ /* 0x000fe2000f8e003f */
[----:B------:R-:W-:Y:S01]  /*23ca0*/  LOP3.LUT R3, R3, 0x4, R0, 0xe2, !PT ;  /* 0x0000000403037812 */ /* 0x000fe200078ee200 */
[----:B------:R-:W-:Y:S01]  /*23cb0*/  UIMAD UR9, UR4, UR13, UR9 ;  /* 0x0000000d040972a4 */ /* 0x000fe2000f8e0209 */
[----:B------:R-:W-:Y:S01]  /*23cc0*/  SEL R4, RZ, 0xffffffff, P0 ;  /* 0xffffffffff047807 */ /* 0x000fe20000000000 */
[----:B------:R-:W-:Y:S01]  /*23cd0*/  IMAD R0, R193, 0x20, R159 ;  /* 0x00000020c1007824 */ /* 0x000fe200078e029f */
[----:B------:R-:W-:Y:S01]  /*23ce0*/  ULDC.64 UR12, c[0x0][0xbe8] ;  /* 0x0002fa00000c7ab9 */ /* 0x000fe20000000a00 */
[----:B------:R-:W-:Y:S01]  /*23cf0*/  IMAD.U32 R81, RZ, RZ, UR58 ;  /* 0x0000003aff517e24 */ /* 0x000fe2000f8e00ff */
[----:B------:R-:W-:Y:S01]  /*23d00*/  ISETP.GE.AND P0, PT, R152, UR14, PT ;  /* 0x0000000e98007c0c */ /* 0x000fe2000bf06270 */
[----:B------:R-:W-:Y:S01]  /*23d10*/  UIADD3 UR11, UR11, UR9, URZ ;  /* 0x000000090b0b7290 */ /* 0x000fe2000fffe03f */
[----:B------:R-:W5:Y:S01]  /*23d20*/  LD.E.128 R56, desc[UR36][R56.64] ;  /* 0x0000002438387980 */ /* 0x000f62000c101d00 */
[----:B------:R-:W-:Y:S01]  /*23d30*/  UIMAD UR4, UR17, UR12, URZ ;  /* 0x0000000c110472a4 */ /* 0x000fe2000f8e023f */
[----:B------:R-:W-:Y:S01]  /*23d40*/  IMAD R82, R81, 0x40, R0 ;  /* 0x0000004051527824 */ /* 0x000fe200078e0200 */
[----:B------:R-:W-:Y:S01]  /*23d50*/  SEL R0, RZ, 0xffffffff, P0 ;  /* 0xffffffffff007807 */ /* 0x000fe20000000000 */
[----:B------:R-:W-:Y:S01]  /*23d60*/  UIMAD.WIDE.U32 UR10, UR45, UR12, UR10 ;  /* 0x0000000c2d0a72a5 */ /* 0x000fe2000f8e000a */
[----:B------:R-:W5:Y:S01]  /*23d70*/  LD.E.128 R60, desc[UR36][R60.64] ;  /* 0x000000243c3c7980 */ /* 0x000f62000c101d00 */
[----:B------:R-:W-:Y:S01]  /*23d80*/  UIMAD UR4, UR45, UR13, UR4 ;  /* 0x0000000d2d0472a4 */ /* 0x000fe2000f8e0204 */
[----:B------:R-:W-:-:S02]  /*23d90*/  IMAD.SHL.U32 R4, R4, 0x8, RZ ;  /* 0x0000000804047824 */ /* 0x000fc400078e00ff */
[----:B------:R-:W-:Y:S01]  /*23da0*/  ULDC.64 UR12, c[0x0][0xbf0] ;  /* 0x0002fc00000c7ab9 */ /* 0x000fe20000000a00 */
[----:B------:R-:W-:Y:S01]  /*23db0*/  UIADD3 UR11, UR11, UR4, URZ ;  /* 0x000000040b0b7290 */ /* 0x000fe2000fffe03f */
[----:B------:R-:W-:Y:S01]  /*23dc0*/  IMAD.SHL.U32 R81, R0, 0x10, RZ ;  /* 0x0000001000517824 */ /* 0x000fe200078e00ff */
[----:B------:R-:W-:Y:S01]  /*23dd0*/  UIMAD UR4, UR18, UR12, URZ ;  /* 0x0000000c120472a4 */ /* 0x000fe2000f8e023f */
[----:B0-----:R-:W-:Y:S01]  /*23de0*/  @P2 IMAD.HI.U32 R0, R82, R5, RZ ;  /* 0x0000000552002227 */ /* 0x001fe200078e00ff */
[----:B------:R-:W-:Y:S01]  /*23df0*/  LOP3.LUT R4, R4, 0x8, R3, 0xe2, !PT ;  /* 0x0000000804047812 */ /* 0x000fe200078ee203 */
[----:B------:R-:W5:Y:S01]  /*23e00*/  LD.E.128 R64, desc[UR36][R64.64] ;  /* 0x0000002440407980 */ /* 0x000f62000c101d00 */
[----:B------:R-:W-:Y:S01]  /*23e10*/  UIMAD UR4, UR8, UR13, UR4 ;  /* 0x0000000d080472a4 */ /* 0x000fe2000f8e0204 */
[----:B------:R-:W-:Y:S01]  /*23e20*/  IMAD.MOV.U32 R3, RZ, RZ, R82 ;  /* 0x000000ffff037224 */ /* 0x000fe200078e0052 */
[----:B------:R-:W-:Y:S01]  /*23e30*/  UIMAD.WIDE.U32 UR8, UR8, UR12, UR10 ;  /* 0x0000000c080872a5 */ /* 0x000fe2000f8e000a */
[----:B-1----:R-:W-:Y:S01]  /*23e40*/  @P2 SHF.R.U32.HI R3, RZ, R21, R0 ;  /* 0x00000015ff032219 */ /* 0x002fe20000011600 */
[----:B------:R-:W5:Y:S01]  /*23e50*/  LD.E.128 R68, desc[UR36][R68.64] ;  /* 0x0000002444447980 */ /* 0x000f62000c101d00 */
[----:B------:R-:W-:-:S02]  /*23e60*/  LOP3.LUT R20, R81, 0x10, R4, 0xe2, !PT ;  /* 0x0000001051147812 */ /* 0x000fc400078ee204 */
[--C-:B------:R-:W-:Y:S01]  /*23e70*/  SHF.R.S32.HI R21, RZ, 0x1f, R3.reuse ;  /* 0x0000001fff157819 */ /* 0x100fe20000011403 */
[----:B------:R-:W-:Y:S01]  /*23e80*/  UIADD3 UR4, UR9, UR4, URZ ;  /* 0x0000000409047290 */ /* 0x000fe2000fffe03f */
[----:B------:R-:W-:Y:S01]  /*23e90*/  ISETP.GE.AND P0, PT, R19, UR14, PT ;  /* 0x0000000e13007c0c */ /* 0x000fe2000bf06270 */
[----:B------:R-:W-:Y:S01]  /*23ea0*/  IMAD.U32 R4, RZ, RZ, UR8 ;  /* 0x00000008ff047e24 */ /* 0x000fe2000f8e00ff */
[----:B------:R-:W5:Y:S01]  /*23eb0*/  LD.E.128 R72, desc[UR36][R72.64] ;  /* 0x0000002448487980 */ /* 0x000f62000c101d00 */
[----:B------:R-:W-:Y:S01]  /*23ec0*/  IMAD.U32 R5, RZ, RZ, UR9 ;  /* 0x00000009ff057e24 */ /* 0x000fe2000f8e00ff */
[----:B------:R-:W-:Y:S01]  /*23ed0*/  ULDC.64 UR8, c[0x0][0xbe0] ;  /* 0x0002f80000087ab9 */ /* 0x000fe20000000a00 */
[----:B------:R-:W-:Y:S01]  /*23ee0*/  IMAD.MOV R81, RZ, RZ, -R3 ;  /* 0x000000ffff517224 */ /* 0x000fe200078e0a03 */
        /* <DEDUP_REMOVED lines=11> */
[----:B0-----:R-:W0:Y:S01]  /*23fa0*/  FENCE.VIEW.ASYNC.S ;  /* 0x00000000000073c6 */ /* 0x001e220000000000 */
[----:B------:R-:W-:Y:S01]  /*23fb0*/  IMAD.SHL.U32 R85, R0, 0x20, RZ ;  /* 0x0000002000557824 */ /* 0x000fe200078e00ff */
[----:B------:R-:W-:Y:S01]  /*23fc0*/  SHF.R.S32.HI R0, RZ, 0x1f, R21 ;  /* 0x0000001fff007819 */ /* 0x000fe20000011415 */
[C---:B------:R-:W-:Y:S01]  /*23fd0*/  IMAD R81, R3.reuse, UR9, R80 ;  /* 0x0000000903517c24 */ /* 0x040fe2000f8e0250 */
[----:B------:R-:W-:Y:S01]  /*23fe0*/  UIADD3 UR4, UR46, 0x38820, URZ ;  /* 0x000388202e047890 */ /* 0x000fe2000fffe03f */
[----:B------:R-:W-:Y:S01]  /*23ff0*/  IMAD.WIDE.U32 R4, R3, UR8, R4 ;  /* 0x0000000803047c25 */ /* 0x000fe2000f8e0004 */
[----:B------:R-:W-:Y:S01]  /*24000*/  ULDC.64 UR8, c[0x0][0xbd8] ;  /* 0x0002f60000087ab9 */ /* 0x000fe20000000a00 */
[----:B------:R-:W-:Y:S01]  /*24010*/  SEL R3, RZ, 0x40, P0 ;  /* 0x00000040ff037807 */ /* 0x000fe20000000000 */
[----:B------:R-:W-:Y:S01]  /*24020*/  UPRMT UR4, URZ, 0x654, UR4 ;  /* 0x000006543f047896 */ /* 0x000fe20008000004 */
[----:B-----5:R-:W-:Y:S01]  /*24030*/  IMAD R88, R6, R83, RZ ;  /* 0x0000005306587224 */ /* 0x020fe200078e02ff */
[----:B------:R-:W-:Y:S01]  /*24040*/  ISETP.GE.AND P0, PT, R157, UR14, PT ;  /* 0x0000000e9d007c0c */ /* 0x000fe2000bf06270 */
[----:B------:R-:W-:Y:S01]  /*24050*/  IMAD.U32 R6, RZ, RZ, UR58 ;  /* 0x0000003aff067e24 */ /* 0x000fe2000f8e00ff */
[----:B------:R-:W-:Y:S01]  /*24060*/  LOP3.LUT R20, R85, 0x20, R20, 0xe2, !PT ;  /* 0x0000002055147812 */ /* 0x000fe200078ee214 */
[----:B------:R-:W-:Y:S01]  /*24070*/  IMAD.IADD R5, R5, 0x1, R81 ;  /* 0x0000000105057824 */ /* 0x000fe200078e0251 */
[----:B------:R-:W-:Y:S01]  /*24080*/  BSSY B1, `(.L_x_3197) ;  /* 0x0000030000017945 */ /* 0x000fe20003800000 */
[----:B------:R-:W-:Y:S01]  /*24090*/  IMAD R0, R0, UR8, RZ ;  /* 0x0000000800007c24 */ /* 0x000fe2000f8e02ff */
[----:B------:R-:W-:Y:S01]  /*240a0*/  LOP3.LUT R3, R20, R3, RZ, 0xfc, !PT ;  /* 0x0000000314037212 */ /* 0x000fe200078efcff */
[----:B------:R-:W-:-:S02]  /*240b0*/  IMAD R87, R6, 0x40, R159 ;  /* 0x0000004006577824 */ /* 0x000fc400078e029f */
[C---:B------:R-:W-:Y:S01]  /*240c0*/  IMAD R81, R21.reuse, UR9, R0 ;  /* 0x0000000915517c24 */ /* 0x040fe2000f8e0200 */
[----:B------:R-:W-:Y:S01]  /*240d0*/  SEL R0, RZ, 0x80, P0 ;  /* 0x00000080ff007807 */ /* 0x000fe20000000000 */
[----:B------:R-:W-:Y:S01]  /*240e0*/  IMAD.WIDE.U32 R4, R21, UR8, R4 ;  /* 0x0000000815047c25 */ /* 0x000fe2000f8e0004 */
[----:B------:R-:W-:Y:S01]  /*240f0*/  ISETP.GE.AND P0, PT, R87, R88, PT ;  /* 0x000000585700720c */ /* 0x000fe20003f06270 */
[----:B------:R-:W-:Y:S01]  /*24100*/  ULDC.64 UR8, c[0x0][0xb80] ;  /* 0x0002e00000087ab9 */ /* 0x000fe20000000a00 */
[----:B0-----:R-:W-:Y:S01]  /*24110*/  SYNCS.ARRIVE.TRANS64.RED.A1T0 RZ, [UR4], RZ ;  /* 0x000000ffffff79a7 */ /* 0x001fe20008100404 */
[----:B------:R-:W-:Y:S01]  /*24120*/  IMAD.IADD R5, R5, 0x1, R81 ;  /* 0x0000000105057824 */ /* 0x000fe200078e0251 */
[C---:B------:R-:W-:Y:S02]  /*24130*/  LEA R6, P1, R4.reuse, UR8, 0x1 ;  /* 0x0000000804067c11 */ /* 0x040fe4000f8208ff */
[----:B------:R-:W-:Y:S02]  /*24140*/  LOP3.LUT R0, R3, R0, RZ, 0xfc, !PT ;  /* 0x0000000003007212 */ /* 0x000fe400078efcff */
        /* <DEDUP_REMOVED lines=35> */
.L_x_3198:
[----:B------:R-:W-:Y:S05]  /*24380*/  BSYNC B1 ;  /* 0x0000000000017941 */ /* 0x000fea0003800000 */
.L_x_3197:
        /* <DEDUP_REMOVED lines=38> */
.L_x_3194:
        /* <DEDUP_REMOVED lines=18> */
[----:B------:R-:W-:Y:S02]  /*24710*/  IMAD.U32 R8, RZ, RZ, UR8 ;  /* 0x00000008ff087e24 */ /* 0x000fe4000f8e00ff */
        /* <DEDUP_REMOVED lines=11> */
.L_x_3200:
        /* <DEDUP_REMOVED lines=48> */
.L_x_3202:
[----:B------:R-:W-:Y:S05]  /*24ad0*/  BSYNC B1 ;  /* 0x0000000000017941 */ /* 0x000fea0003800000 */
.L_x_3201:
        /* <DEDUP_REMOVED lines=14> */
[----:B------:R-:W-:Y:S01]  /*24bc0*/  UIADD3 UR11, UR11, UR9, URZ ;  /* 0x000000090b0b7290 */ /* 0x000fe2000fffe03f */
[----:B------:R-:W-:Y:S01]  /*24bd0*/  ISETP.GE.AND P2, PT, R154, UR15, PT ;  /* 0x0000000f9a007c0c */ /* 0x000fe2000bf46270 */
[----:B------:R-:W-:Y:S01]  /*24be0*/  UIMAD UR4, UR13, UR16, URZ ;  /* 0x000000100d0472a4 */ /* 0x000fe2000f8e023f */
[----:B------:R-:W-:Y:S01]  /*24bf0*/  LOP3.LUT R4, R4, 0x2, R3, 0xe2, !PT ;  /* 0x0000000204047812 */ /* 0x000fe200078ee203 */
[----:B------:R-:W-:Y:S01]  /*24c00*/  IMAD R3, R193, 0x20, R159 ;  /* 0x00000020c1037824 */ /* 0x000fe200078e029f */
[----:B------:R-:W-:Y:S01]  /*24c10*/  UIMAD.WIDE.U32 UR10, UR45, UR16, UR10 ;  /* 0x000000102d0a72a5 */ /* 0x000fe2000f8e000a */
[----:B------:R-:W-:Y:S01]  /*24c20*/  SEL R6, RZ, 0xffffffff, P2 ;  /* 0xffffffffff067807 */ /* 0x000fe20001000000 */
[----:B------:R-:W1:Y:S01]  /*24c30*/  @P0 LDC R9, c[0x0][0xcf0] ;  /* 0x00033c00ff090b82 */ /* 0x000e620000000800 */
[----:B------:R-:W-:Y:S01]  /*24c40*/  UIMAD UR4, UR45, UR17, UR4 ;  /* 0x000000112d0472a4 */ /* 0x000fe2000f8e0204 */
[----:B------:R-:W-:Y:S01]  /*24c50*/  IMAD R8, R8, 0x40, R3 ;  /* 0x0000004008087824 */ /* 0x000fe200078e0203 */
[----:B------:R-:W-:Y:S01]  /*24c60*/  ULDC.64 UR12, c[0x0][0xbf0] ;  /* 0x0002fc00000c7ab9 */ /* 0x000fe20000000a00 */
[----:B------:R-:W-:Y:S01]  /*24c70*/  ISETP.GE.AND P1, PT, R153, UR15, PT ;  /* 0x0000000f99007c0c */ /* 0x000fe2000bf26270 */
[----:B------:R-:W-:Y:S01]  /*24c80*/  UIADD3 UR11, UR11, UR4, URZ ;  /* 0x000000040b0b7290 */ /* 0x000fe2000fffe03f */
[----:B------:R-:W-:Y:S01]  /*24c90*/  IMAD.SHL.U32 R15, R6, 0x4, RZ ;  /* 0x00000004060f7824 */ /* 0x000fe200078e00ff */
[----:B------:R-:W-:Y:S01]  /*24ca0*/  UIMAD UR4, UR14, UR12, URZ ;  /* 0x0000000c0e0472a4 */ /* 0x000fe2000f8e023f */
[----:B------:R-:W-:Y:S01]  /*24cb0*/  SEL R11, RZ, 0xffffffff, P1 ;  /* 0xffffffffff0b7807 */ /* 0x000fe20000800000 */
[----:B------:R-:W-:Y:S01]  /*24cc0*/  IMAD.MOV.U32 R3, RZ, RZ, R8 ;  /* 0x000000ffff037224 */ /* 0x000fe200078e0008 */
[----:B------:R-:W-:Y:S01]  /*24cd0*/  ISETP.GE.AND P2, PT, R157, UR15, PT ;  /* 0x0000000f9d007c0c */ /* 0x000fe2000bf46270 */
[----:B------:R-:W-:Y:S01]  /*24ce0*/  UIMAD UR4, UR8, UR13, UR4 ;  /* 0x0000000d080472a4 */ /* 0x000fe2000f8e0204 */
[----:B------:R-:W-:Y:S01]  /*24cf0*/  LOP3.LUT R10, R15, 0x4, R4, 0xe2, !PT ;  /* 0x000000040f0a7812 */ /* 0x000fe200078ee204 */
[----:B------:R-:W-:Y:S01]  /*24d00*/  UIMAD.WIDE.U32 UR8, UR8, UR12, UR10 ;  /* 0x0000000c080872a5 */ /* 0x000fe2000f8e000a */
[----:B------:R-:W-:Y:S01]  /*24d10*/  IMAD.SHL.U32 R11, R11, 0x8, RZ ;  /* 0x000000080b0b7824 */ /* 0x000fe200078e00ff */
[----:B------:R-:W-:Y:S01]  /*24d20*/  BSSY B1, `(.L_x_3203) ;  /* 0x000004c000017945 */ /* 0x000fe20003800000 */
[----:B0-----:R-:W-:Y:S01]  /*24d30*/  @P0 IMAD.HI.U32 R6, R8, R5, RZ ;  /* 0x0000000508060227 */ /* 0x001fe200078e00ff */
[----:B------:R-:W-:-:S02]  /*24d40*/  UIADD3 UR4, UR9, UR4, URZ ;  /* 0x0000000409047290 */ /* 0x000fc4000fffe03f */
[----:B------:R-:W-:Y:S01]  /*24d50*/  LOP3.LUT R10, R11, 0x8, R10, 0xe2, !PT ;  /* 0x000000080b0a7812 */ /* 0x000fe200078ee20a */
[----:B------:R-:W-:Y:S02]  /*24d60*/  IMAD.U32 R4, RZ, RZ, UR8 ;  /* 0x00000008ff047e24 */ /* 0x000fe4000f8e00ff */
[----:B------:R-:W-:Y:S01]  /*24d70*/  IMAD.U32 R5, RZ, RZ, UR9 ;  /* 0x00000009ff057e24 */ /* 0x000fe2000f8e00ff */
[----:B------:R-:W-:Y:S01]  /*24d80*/  ULDC.64 UR8, c[0x0][0xbe0] ;  /* 0x0002f80000087ab9 */ /* 0x000fe20000000a00 */
        /* <DEDUP_REMOVED lines=8> */
[----:B------:R-:W-:-:S03]  /*24e10*/  ISETP.GE.AND P0, PT, R19, UR15, PT ;  /* 0x0000000f13007c0c */ /* 0x000fc6000bf06270 */
[----:B------:R-:W-:Y:S02]  /*24e20*/  IMAD R6, R6, UR8, RZ ;  /* 0x0000000806067c24 */ /* 0x000fe4000f8e02ff */
[----:B------:R-:W-:Y:S01]  /*24e30*/  IMAD R9, R13, R9, R8 ;  /* 0x000000090d097224 */ /* 0x000fe200078e0208 */
[----:B------:R-:W-:Y:S01]  /*24e40*/  SEL R8, RZ, 0xffffffff, P0 ;  /* 0xffffffffff087807 */ /* 0x000fe20000000000 */
[----:B------:R-:W-:Y:S01]  /*24e50*/  IMAD.SHL.U32 R15, R11, 0x10, RZ ;  /* 0x000000100b0f7824 */ /* 0x000fe200078e00ff */
[----:B------:R-:W-:Y:S01]  /*24e60*/  ISETP.GE.AND P0, PT, R158, UR15, PT ;  /* 0x0000000f9e007c0c */ /* 0x000fe2000bf06270 */
[----:B------:R-:W-:Y:S01]  /*24e70*/  IMAD R11, R3, UR9, R6 ;  /* 0x00000009030b7c24 */ /* 0x000fe2000f8e0206 */
[----:B------:R-:W-:Y:S01]  /*24e80*/  SHF.R.S32.HI R3, RZ, 0x1f, R9 ;  /* 0x0000001fff037819 */ /* 0x000fe20000011409 */
[----:B------:R-:W-:Y:S01]  /*24e90*/  ULDC.64 UR8, c[0x0][0xbd8] ;  /* 0x0002f60000087ab9 */ /* 0x000fe20000000a00 */
[----:B------:R-:W-:Y:S01]  /*24ea0*/  IMAD.U32 R6, RZ, RZ, UR58 ;  /* 0x0000003aff067e24 */ /* 0x000fe2000f8e00ff */
[----:B------:R-:W-:Y:S01]  /*24eb0*/  LOP3.LUT R10, R15, 0x10, R10, 0xe2, !PT ;  /* 0x000000100f0a7812 */ /* 0x000fe200078ee20a */
[----:B------:R-:W-:-:S02]  /*24ec0*/  IMAD.IADD R5, R5, 0x1, R11 ;  /* 0x0000000105057824 */ /* 0x000fc400078e020b */
[----:B------:R-:W-:Y:S02]  /*24ed0*/  IMAD R0, R3, UR8, RZ ;  /* 0x0000000803007c24 */ /* 0x000fe4000f8e02ff */
[----:B------:R-:W-:-:S04]  /*24ee0*/  IMAD.WIDE.U32 R4, R9, UR8, R4 ;  /* 0x0000000809047c25 */ /* 0x000fc8000f8e0004 */
[----:B------:R-:W-:Y:S01]  /*24ef0*/  IMAD R3, R9, UR9, R0 ;  /* 0x0000000909037c24 */ /* 0x000fe2000f8e0200 */
[----:B------:R-:W-:Y:S01]  /*24f00*/  SEL R9, RZ, 0x40, P0 ;  /* 0x00000040ff097807 */ /* 0x000fe20000000000 */
[----:B------:R-:W-:Y:S01]  /*24f10*/  IMAD R0, R6, 0x40, R159 ;  /* 0x0000004006007824 */ /* 0x000fe200078e029f */
[----:B------:R-:W-:Y:S01]  /*24f20*/  ULDC.64 UR8, c[0x0][0xb80] ;  /* 0x0002e00000087ab9 */ /* 0x000fe20000000a00 */
[----:B------:R-:W-:Y:S01]  /*24f30*/  IMAD.SHL.U32 R15, R8, 0x20, RZ ;  /* 0x00000020080f7824 */ /* 0x000fe200078e00ff */
[----:B------:R-:W-:Y:S01]  /*24f40*/  LEA R6, P1, R4, UR8, 0x1 ;  /* 0x0000000804067c11 */ /* 0x000fe2000f8208ff */
[----:B------:R-:W-:Y:S01]  /*24f50*/  IMAD.IADD R3, R5, 0x1, R3 ;  /* 0x0000000105037824 */ /* 0x000fe200078e0203 */
[----:B------:R-:W-:Y:S02]  /*24f60*/  ISETP.GE.AND P0, PT, R0, R27, PT ;  /* 0x0000001b0000720c */ /* 0x000fe40003f06270 */
[----:B------:R-:W-:Y:S01]  /*24f70*/  LOP3.LUT R10, R15, 0x20, R10, 0xe2, !PT ;  /* 0x000000200f0a7812 */ /* 0x000fe200078ee20a */
[----:B------:R0:W1:Y:S01]  /*24f80*/  SHFL.IDX PT, R8, R6, RZ, 0x181f ;  /* 0x00181fff06087589 */ /* 0x00006200000e0000 */
[----:B------:R-:W-:-:S02]  /*24f90*/  LEA.HI.X R3, R4, UR9, R3, 0x1, P1 ;  /* 0x0000000904037c11 */ /* 0x000fc400088f0c03 */
[----:B------:R-:W-:Y:S02]  /*24fa0*/  LOP3.LUT R24, R10, R9, RZ, 0xfc, !PT ;  /* 0x000000090a187212 */ /* 0x000fe400078efcff */
        /* <DEDUP_REMOVED lines=35> */
.L_x_3204:
[----:B------:R-:W-:Y:S05]  /*251e0*/  BSYNC B1 ;  /* 0x0000000000017941 */ /* 0x000fea0003800000 */
.L_x_3203:
        /* <DEDUP_REMOVED lines=36> */
.L_x_3199:
[----:B------:R-:W-:Y:S05]  /*25430*/  BSYNC B0 ;  /* 0x0000000000007941 */ /* 0x000fea0003800000 */
.L_x_3193:
[----:B------:R-:W-:Y:S02]  /*25440*/  ULDC UR4, c[0x0][0xd3c] ;  /* 0x00034f0000047ab9 */ /* 0x000fe40000000800 */
[----:B------:R-:W-:-:S06]  /*25450*/  UISETP.GE.AND UP0, UPT, UR6, UR4, UPT ;  /* 0x000000040600728c */ /* 0x000fcc000bf06270 */
[----:B------:R-:W-:-:S13]  /*25460*/  PLOP3.LUT P0, PT, PT, PT, UP0, 0x80, 0x0 ;  /* 0x000000000000781c */ /* 0x000fda0003f0f008 */
[----:B------:R-:W-:Y:S05]  /*25470*/  @!P0 BRA `(.L_x_3205) ;  /* 0xfffffdb800c08947 */ /* 0x000fea000383ffff */
[----:B------:R-:W-:Y:S05]  /*25480*/  EXIT ;  /* 0x000000000000794d */ /* 0x000fea0003800000 */
.L_x_3064:
[----:B------:R-:W-:-:S08]  /*25490*/  NOP ;  /* 0x0000000000007918 */ /* 0x000fd00000000000 */
[----:B0-----:R-:W0:-:S00]  /*254a0*/  USETMAXREG.DEALLOC.CTAPOOL 0x28 ;  /* 0x00000028000079c8 */ /* 0x001e0000080e0500 */
        /* <DEDUP_REMOVED lines=14> */
.L_x_3206:
        /* <DEDUP_REMOVED lines=40> */
.L_x_3212:
        /* <DEDUP_REMOVED lines=12> */
.L_x_3211:
[----:B------:R-:W-:Y:S05]  /*258d0*/  BSYNC B0 ;  /* 0x0000000000007941 */ /* 0x000fea0003800000 */
.L_x_3210:
        /* <DEDUP_REMOVED lines=20> */
.L_x_3208:
        /* <DEDUP_REMOVED lines=20> */
.L_x_3213:
[----:B---3--:R-:W-:Y:S01]  /*25b60*/  IMAD R16, R16, UR5, R11 ;  /* 0x0000000510107c24 */ /* 0x008fe2000f8e020b */
[----:B------:R-:W-:Y:S01]  /*25b70*/  IABS R2, R4 ;  /* 0x0000000400027213 */ /* 0x000fe20000000000 */
[----:B-12---:R-:W-:-:S03]  /*25b80*/  IMAD.MOV R9, RZ, RZ, -R3 ;  /* 0x000000ffff097224 */ /* 0x006fc600078e0a03 */
        /* <DEDUP_REMOVED lines=20> */
[----:B------:R-:W-:-:S04]  /*25cd0*/  IMAD R13, R7, R2, RZ ;  /* 0x00000002070d7224 */ /* 0x000fc800078e02ff */
[----:B------:R-:W-:-:S05]  /*25ce0*/  IMAD.MOV R6, RZ, RZ, -R13 ;  /* 0x000000ffff067224 */ /* 0x000fca00078e0a0d */
[----:B------:R-:W-:Y:S01]  /*25cf0*/  VIADDMNMX R15, R6, UR5, R7, PT ;  /* 0x00000005060f7c46 */ /* 0x000fe2000b800107 */
[----:B------:R-:W-:-:S03]  /*25d00*/  IMAD.MOV R7, RZ, RZ, -R2 ;  /* 0x000000ffff077224 */ /* 0x000fc600078e0a02 */
[----:B------:R-:W-:Y:S01]  /*25d10*/  IABS R8, R15 ;  /* 0x0000000f00087213 */ /* 0x000fe20000000000 */
[----:B------:R-:W-:Y:S01]  /*25d20*/  IMAD R4, R4, R7, R11 ;  /* 0x0000000704047224 */ /* 0x000fe200078e020b */
[----:B0-----:R-:W-:Y:S01]  /*25d30*/  IABS R10, R15 ;  /* 0x0000000f000a7213 */ /* 0x001fe20000000000 */
[----:B------:R-:W-:Y:S01]  /*25d40*/  IMAD.MOV R18, RZ, RZ, -R15 ;  /* 0x000000ffff127224 */ /* 0x000fe200078e0a0f */
[----:B------:R-:W0:Y:S02]  /*25d50*/  I2F.RP R6, R8 ;  /* 0x0000000800067306 */ /* 0x000e240000209400 */
[----:B------:R-:W-:-:S06]  /*25d60*/  IABS R9, R4 ;  /* 0x0000000400097213 */ /* 0x000fcc0000000000 */
        /* <DEDUP_REMOVED lines=26> */
.L_x_3209:
[----:B------:R-:W-:Y:S01]  /*25f10*/  ULDC UR4, c[0x0][0xd3c] ;  /* 0x00034f0000047ab9 */ /* 0x000fe20000000800 */
[----:B------:R-:W-:Y:S02]  /*25f20*/  IMAD.MOV.U32 R17, RZ, RZ, RZ ;  /* 0x000000ffff117224 */ /* 0x000fe400078e00ff */
[----:B------:R-:W-:Y:S02]  /*25f30*/  IMAD.U32 R16, RZ, RZ, UR6 ;  /* 0x00000006ff107e24 */ /* 0x000fe4000f8e00ff */
[----:B------:R-:W-:Y:S02]  /*25f40*/  IMAD.MOV.U32 R18, RZ, RZ, RZ ;  /* 0x000000ffff127224 */ /* 0x000fe400078e00ff */
[----:B------:R-:W-:-:S07]  /*25f50*/  IMAD.U32 R19, RZ, RZ, UR4 ;  /* 0x00000004ff137e24 */ /* 0x000fce000f8e00ff */
.L_x_3214:
[----:B------:R-:W-:-:S13]  /*25f60*/  ISETP.NE.AND P0, PT, R5, RZ, PT ;  /* 0x000000ff0500720c */ /* 0x000fda0003f05270 */
[----:B------:R-:W0:Y:S01]  /*25f70*/  @!P0 S2R R3, SR_CgaCtaId ;  /* 0x0000000000038919 */ /* 0x000e220000008800 */
[----:B------:R-:W-:-:S04]  /*25f80*/  @!P0 MOV R0, 0x400 ;  /* 0x0000040000008802 */ /* 0x000fc80000000f00 */
[----:B0-----:R-:W-:-:S05]  /*25f90*/  @!P0 LEA R0, R3, R0, 0x18 ;  /* 0x0000000003008211 */ /* 0x001fca00078ec0ff */
[----:B------:R1:W-:Y:S01]  /*25fa0*/  @!P0 STS.128 [R0+0x388d0], R16 ;  /* 0x0388d01000008388 */ /* 0x0003e20000000c00 */
[----:B------:R-:W-:Y:S06]  /*25fb0*/  BAR.ARV 0x5, 0x180 ;  /* 0x0146000000007b1d */ /* 0x000fec0000002000 */
.L_x_3207:
        /* <DEDUP_REMOVED lines=20> */
[----:B------:R-:W-:Y:S01]  /*26100*/  LOP3.LUT R35, R2, 0x38, R4, 0x78, !PT ;  /* 0x0000003802237812 */ /* 0x000fe200078e7804 */
[----:B------:R-:W-:Y:S01]  /*26110*/  IMAD.SHL.U32 R2, R4, 0x10, RZ ;  /* 0x0000001004027824 */ /* 0x000fe200078e00ff */
[----:B------:R-:W-:Y:S02]  /*26120*/  SHF.R.U32.HI R4, RZ, 0x3, R3 ;  /* 0x00000003ff047819 */ /* 0x000fe40000011603 */
[----:B------:R-:W-:Y:S02]  /*26130*/  LOP3.LUT R3, R0, 0x38, RZ, 0xc0, !PT ;  /* 0x0000003800037812 */ /* 0x000fe400078ec0ff */
[----:B------:R-:W-:Y:S02]  /*26140*/  LOP3.LUT R35, R35, 0x200, R0, 0xf8, !PT ;  /* 0x0000020023237812 */ /* 0x000fe400078ef800 */
[----:B------:R-:W-:Y:S02]  /*26150*/  LOP3.LUT R2, R4, 0x70, R2, 0xf8, !PT ;  /* 0x0000007004027812 */ /* 0x000fe400078ef802 */
[----:B------:R-:W-:Y:S01]  /*26160*/  LOP3.LUT R0, R3, 0x40, RZ, 0xfc, !PT ;  /* 0x0000004003007812 */ /* 0x000fe200078efcff */
[----:B------:R-:W-:Y:S01]  /*26170*/  IMAD R25, R35, 0x2, R23 ;  /* 0x0000000223197824 */ /* 0x000fe200078e0217 */
[----:B------:R-:W-:-:S02]  /*26180*/  LOP3.LUT R4, R3, 0x80, RZ, 0xfc, !PT ;  /* 0x0000008003047812 */ /* 0x000fc400078efcff */
[C---:B------:R-:W-:Y:S02]  /*26190*/  LOP3.LUT R2, R3.reuse, 0xc0, RZ, 0xfc, !PT ;  /* 0x000000c003027812 */ /* 0x040fe400078efcff */
[C---:B------:R-:W-:Y:S02]  /*261a0*/  LOP3.LUT R0, R3.reuse, 0x100, RZ, 0xfc, !PT ;  /* 0x0000010003007812 */ /* 0x040fe400078efcff */
[C---:B------:R-:W-:Y:S02]  /*261b0*/  LOP3.LUT R4, R3.reuse, 0x140, RZ, 0xfc, !PT ;  /* 0x0000014003047812 */ /* 0x040fe400078efcff */
[C---:B------:R-:W-:Y:S02]  /*261c0*/  LOP3.LUT R2, R3.reuse, 0x180, RZ, 0xfc, !PT ;  /* 0x0000018003027812 */ /* 0x040fe400078efcff */
[----:B---3--:R-:W-:-:S07]  /*261d0*/  LOP3.LUT R0, R3, 0x1c0, RZ, 0xfc, !PT ;  /* 0x000001c003007812 */ /* 0x008fce00078efcff */
.L_x_3290:
[----:B------:R-:W-:Y:S05]  /*261e0*/  YIELD ;  /* 0x0000000000007946 */ /* 0x000fea0003800000 */
[----:B------:R-:W-:Y:S01]  /*261f0*/  ULDC.64 UR4, c[0x0][0xb20] ;  /* 0x0002c80000047ab9 */ /* 0x000fe20000000a00 */
[----:B------:R-:W-:Y:S01]  /*26200*/  IMAD.MOV.U32 R32, RZ, RZ, RZ ;  /* 0x000000ffff207224 */ /* 0x000fe200078e00ff */
[----:B------:R-:W-:-:S04]  /*26210*/  ISETP.NE.U32.AND P0, PT, RZ, UR4, PT ;  /* 0x00000004ff007c0c */ /* 0x000fc8000bf05070 */
[----:B------:R-:W-:Y:S01]  /*26220*/  ISETP.NE.AND.EX P0, PT, RZ, UR5, PT, P0 ;  /* 0x00000005ff007c0c */ /* 0x000fe2000bf05300 */
[----:B------:R-:W-:-:S12]  /*26230*/  ULDC.64 UR4, c[0x0][0xb10] ;  /* 0x0002c40000047ab9 */ /* 0x000fd80000000a00 */
[----:B------:R-:W0:Y:S02]  /*26240*/  @P0 LDC.64 R2, c[0x0][0xb20] ;  /* 0x0002c800ff020b82 */ /* 0x000e240000000a00 */
[----:B0-----:R-:W-:-:S05]  /*26250*/  @P0 IMAD.WIDE R2, R19, 0x4, R2 ;  /* 0x0000000413020825 */ /* 0x001fca00078e0202 */
[----:B------:R0:W5:Y:S01]  /*26260*/  @P0 LDG.E R32, desc[UR36][R2.64] ;  /* 0x0000002402200981 */ /* 0x000162000c1e1900 */
[----:B------:R-:W-:Y:S01]  /*26270*/  ISETP.NE.U32.AND P0, PT, RZ, UR4, PT ;  /* 0x00000004ff007c0c */ /* 0x000fe2000bf05070 */
[----:B------:R-:W-:Y:S01]  /*26280*/  IMAD.MOV.U32 R36, RZ, RZ, RZ ;  /* 0x000000ffff247224 */ /* 0x000fe200078e00ff */
[----:B------:R-:W-:Y:S02]  /*26290*/  LOP3.LUT R22, R22, 0xffffffbf, RZ, 0xc0, !PT ;  /* 0xffffffbf16167812 */ /* 0x000fe400078ec0ff */
[----:B------:R-:W-:Y:S01]  /*262a0*/  ISETP.NE.AND.EX P1, PT, RZ, UR5, PT, P0 ;  /* 0x00000005ff007c0c */ /* 0x000fe2000bf25300 */
[----:B------:R-:W-:Y:S02]  /*262b0*/  ULDC.64 UR4, c[0x0][0xaf8] ;  /* 0x0002be0000047ab9 */ /* 0x000fe40000000a00 */
[----:B------:R-:W-:Y:S01]  /*262c0*/  ISETP.NE.U32.AND P0, PT, RZ, UR4, PT ;  /* 0x00000004ff007c0c */ /* 0x000fe2000bf05070 */
[----:B0-----:R-:W0:Y:S03]  /*262d0*/  LDC.64 R2, c[0x0][0xaf8] ;  /* 0x0002be00ff027b82 */ /* 0x001e260000000a00 */
[----:B------:R-:W-:Y:S01]  /*262e0*/  ISETP.NE.AND.EX P2, PT, RZ, UR5, PT, P0 ;  /* 0x00000005ff007c0c */ /* 0x000fe2000bf45300 */
[----:B------:R-:W-:-:S05]  /*262f0*/  ULDC.64 UR4, c[0x0][0x418] ;  /* 0x0001060000047ab9 */ /* 0x000fca0000000a00 */
[----:B-1----:R-:W1:Y:S07]  /*26300*/  @P1 LDC.64 R4, c[0x0][0xb10] ;  /* 0x0002c400ff041b82 */ /* 0x002e6e0000000a00 */
[----:B------:R-:W-:Y:S01]  /*26310*/  @P2 LOP3.LUT R22, R22, 0x40, RZ, 0xfc, !PT ;  /* 0x0000004016162812 */ /* 0x000fe200078efcff */
[----:B0-----:R-:W-:-:S05]  /*26320*/  IMAD.WIDE R2, R19, 0x4, R2 ;  /* 0x0000000413027825 */ /* 0x001fca00078e0202 */
[----:B------:R0:W5:Y:S01]  /*26330*/  @P2 LDG.E R36, desc[UR36][R2.64] ;  /* 0x0000002402242981 */ /* 0x000162000c1e1900 */
[----:B-1----:R-:W-:-:S05]  /*26340*/  @P1 IMAD.WIDE R4, R19, 0x4, R4 ;  /* 0x0000000413041825 */ /* 0x002fca00078e0204 */
[----:B--2---:R-:W2:Y:S01]  /*26350*/  @P1 LDG.E R0, desc[UR36][R4.64] ;  /* 0x0000002404001981 */ /* 0x004ea2000c1e1900 */
        /* <DEDUP_REMOVED lines=10> */
[----:B0-----:R-:W-:-:S05]  /*26400*/  IMAD.U32 R0, RZ, RZ, UR4 ;  /* 0x00000004ff007e24 */ /* 0x001fca000f8e00ff */
[----:B------:R1:W-:Y:S01]  /*26410*/  STL [R1+0x424], R0 ;  /* 0x0004240001007387 */ /* 0x0003e20000100800 */
[----:B------:R-:W-:Y:S05]  /*26420*/  @!P2 BRA `(.L_x_3216) ;  /* 0x000000000010a947 */ /* 0x000fea0003800000 */
[----:B------:R-:W2:Y:S04]  /*26430*/  LDG.E R5, desc[UR36][R2.64] ;  /* 0x0000002402057981 */ /* 0x000ea8000c1e1900 */
[----:B-1----:R-:W2:Y:S02]  /*26440*/  LDG.E R0, desc[UR36][R2.64+0x4] ;  /* 0x0000042402007981 */ /* 0x002ea4000c1e1900 */
[----:B--2---:R-:W-:-:S05]  /*26450*/  IMAD.IADD R0, R0, 0x1, -R5 ;  /* 0x0000000100007824 */ /* 0x004fca00078e0a05 */
[----:B------:R2:W-:Y:S02]  /*26460*/  STL [R1+0x424], R0 ;  /* 0x0004240001007387 */ /* 0x0005e40000100800 */
.L_x_3216:
[----:B------:R-:W-:Y:S02]  /*26470*/  ULDC.64 UR4, c[0x0][0xb18] ;  /* 0x0002c60000047ab9 */ /* 0x000fe40000000a00 */
[----:B------:R-:W-:-:S04]  /*26480*/  ISETP.NE.U32.AND P0, PT, RZ, UR4, PT ;  /* 0x00000004ff007c0c */ /* 0x000fc8000bf05070 */
[----:B------:R-:W-:-:S13]  /*26490*/  ISETP.NE.AND.EX P0, PT, RZ, UR5, PT, P0 ;  /* 0x00000005ff007c0c */ /* 0x000fda000bf05300 */
[----:B------:R-:W-:Y:S05]  /*264a0*/  @!P0 BRA `(.L_x_3217) ;  /* 0x0000000000108947 */ /* 0x000fea0003800000 */
[----:B0-----:R-:W0:Y:S02]  /*264b0*/  LDC.64 R2, c[0x0][0xb18] ;  /* 0x0002c600ff027b82 */ /* 0x001e240000000a00 */
[----:B0-----:R-:W-:-:S05]  /*264c0*/  IMAD.WIDE R2, R19, 0x4, R2 ;  /* 0x0000000413027825 */ /* 0x001fca00078e0202 */
[----:B------:R3:W5:Y:S01]  /*264d0*/  LDG.E R27, desc[UR36][R2.64] ;  /* 0x00000024021b7981 */ /* 0x000762000c1e1900 */
[----:B------:R-:W-:Y:S05]  /*264e0*/  BRA `(.L_x_3218) ;  /* 0x0000000000247947 */ /* 0x000fea0003800000 */
.L_x_3217:
[----:B------:R-:W-:Y:S02]  /*264f0*/  ULDC.64 UR4, c[0x0][0xb00] ;  /* 0x0002c00000047ab9 */ /* 0x000fe40000000a00 */
[----:B------:R-:W-:-:S04]  /*26500*/  ISETP.NE.U32.AND P0, PT, RZ, UR4, PT ;  /* 0x00000004ff007c0c */ /* 0x000fc8000bf05070 */
[----:B------:R-:W-:-:S13]  /*26510*/  ISETP.NE.AND.EX P0, PT, RZ, UR5, PT, P0 ;  /* 0x00000005ff007c0c */ /* 0x000fda000bf05300 */
[----:B------:R-:W-:Y:S05]  /*26520*/  @!P0 BRA `(.L_x_3218) ;  /* 0x0000000000148947 */ /* 0x000fea0003800000 */
[----:B0-----:R-:W0:Y:S02]  /*26530*/  LDC.64 R2, c[0x0][0xb00] ;  /* 0x0002c000ff027b82 */ /* 0x001e240000000a00 */
[----:B0-----:R-:W-:-:S05]  /*26540*/  IMAD.WIDE R2, R19, 0x4, R2 ;  /* 0x0000000413027825 */ /* 0x001fca00078e0202 */
[----:B------:R-:W3:Y:S04]  /*26550*/  LDG.E R27, desc[UR36][R2.64] ;  /* 0x00000024021b7981 */ /* 0x000ee8000c1e1900 */
[----:B-12---:R-:W3:Y:S02]  /*26560*/  LDG.E R0, desc[UR36][R2.64+0x4] ;  /* 0x0000042402007981 */ /* 0x006ee4000c1e1900 */
[----:B---3--:R-:W-:-:S07]  /*26570*/  IMAD.IADD R27, R0, 0x1, -R27 ;  /* 0x00000001001b7824 */ /* 0x008fce00078e0a1b */
.L_x_3218:
[----:B------:R-:W4:Y:S01]  /*26580*/  LDL R6, [R1+0x424] ;  /* 0x0004240001067983 */ /* 0x000f220000100800 */
[----:B012---:R-:W0:Y:S01]  /*26590*/  LDC R0, c[0x0][0x448] ;  /* 0x00011200ff007b82 */ /* 0x007e220000000800 */
[----:B------:R-:W-:Y:S01]  /*265a0*/  IMAD.SHL.U32 R8, R17, 0x40, RZ ;  /* 0x0000004011087824 */ /* 0x000fe200078e00ff */
[----:B------:R-:W-:Y:S01]  /*265b0*/  LOP3.LUT R22, R22, 0xfffff7ff, RZ, 0xc0, !PT ;  /* 0xfffff7ff16167812 */ /* 0x000fe200078ec0ff */
[----:B-----5:R-:W-:-:S03]  /*265c0*/  IMAD.IADD R27, R27, 0x1, -R32 ;  /* 0x000000011b1b7824 */ /* 0x020fc600078e0a20 */
[----:B------:R1:W-:Y:S02]  /*265d0*/  STL [R1+0x420], R8 ;  /* 0x0004200801007387 */ /* 0x0003e40000100800 */
[----:B---3--:R-:W2:Y:S01]  /*265e0*/  LDC.64 R2, c[0x0][0xad8] ;  /* 0x0002b600ff027b82 */ /* 0x008ea20000000a00 */
[----:B0-----:R-:W-:Y:S01]  /*265f0*/  ISETP.NE.AND P2, PT, R0, 0x1, PT ;  /* 0x000000010000780c */ /* 0x001fe20003f45270 */
[----:B------:R-:W-:Y:S01]  /*26600*/  VIADD R0, R8, 0x3f ;  /* 0x0000003f08007836 */ /* 0x000fe20000000000 */
[----:B--2---:R-:W-:-:S11]  /*26610*/  ISETP.GE.AND P1, PT, R3, 0x1, PT ;  /* 0x000000010300780c */ /* 0x004fd60003f26270 */
[----:B------:R-:W0:Y:S01]  /*26620*/  @P2 LDC R5, c[0x0][0x44c] ;  /* 0x00011300ff052b82 */ /* 0x000e220000000800 */
[----:B------:R-:W-:-:S07]  /*26630*/  @P2 LOP3.LUT R22, R22, 0x800, RZ, 0xfc, !PT ;  /* 0x0000080016162812 */ /* 0x000fce00078efcff */
[----:B------:R-:W2:Y:S01]  /*26640*/  @P2 LDC R7, c[0x0][0x450] ;  /* 0x00011400ff072b82 */ /* 0x000ea20000000800 */
[----:B0-----:R-:W-:-:S05]  /*26650*/  @P2 IMAD.HI.U32 R4, R0, R5, RZ ;  /* 0x0000000500042227 */ /* 0x001fca00078e00ff */
[----:B--2---:R-:W-:Y:S02]  /*26660*/  @P2 SHF.R.U32.HI R0, RZ, R7, R4 ;  /* 0x00000007ff002219 */ /* 0x004fe40000011604 */
[----:B----4-:R-:W-:-:S05]  /*26670*/  IADD3 R5, R27, 0x1, -R6 ;  /* 0x000000011b057810 */ /* 0x010fca0007ffe806 */
[----:B------:R-:W-:-:S04]  /*26680*/  IMAD.IADD R7, R5, 0x1, R0 ;  /* 0x0000000105077824 */ /* 0x000fc800078e0200 */
[----:B------:R-:W-:Y:S01]  /*26690*/  IMAD.IADD R2, R7, 0x1, R2 ;  /* 0x0000000107027824 */ /* 0x000fe200078e0202 */
[----:B-1----:R-:W-:Y:S06]  /*266a0*/  @!P1 BRA `(.L_x_3219) ;  /* 0x0000000000489947 */ /* 0x002fec0003800000 */
        /* <DEDUP_REMOVED lines=11> */
.L_x_3221:
[----:B------:R-:W-:-:S13]  /*26760*/  ISETP.NE.AND P0, PT, R3, 0x1, PT ;  /* 0x000000010300780c */ /* 0x000fda0003f05270 */
[----:B------:R-:W0:Y:S02]  /*26770*/  @P0 LDC.64 R4, c[0x0][0xae0] ;  /* 0x0002b800ff040b82 */ /* 0x000e240000000a00 */
[----:B0-----:R-:W-:-:S05]  /*26780*/  @P0 IMAD.HI.U32 R4, R0, R4, RZ ;  /* 0x0000000400040227 */ /* 0x001fca00078e00ff */
[----:B------:R-:W-:-:S07]  /*26790*/  @P0 SHF.R.U32.HI R0, RZ, R5, R4 ;  /* 0x00000005ff000219 */ /* 0x000fce0000011604 */
.L_x_3222:
[----:B------:R-:W-:Y:S05]  /*267a0*/  BSYNC B0 ;  /* 0x0000000000007941 */ /* 0x000fea0003800000 */
.L_x_3220:
[----:B------:R-:W-:-:S05]  /*267b0*/  IMAD R5, R0, R3, R3 ;  /* 0x0000000300057224 */ /* 0x000fca00078e0203 */
[----:B------:R-:W-:-:S07]  /*267c0*/  VIMNMX R2, R2, R5, PT ;  /* 0x0000000502027248 */ /* 0x000fce0003fe0100 */
.L_x_3219:
        /* <DEDUP_REMOVED lines=29> */
.L_x_3225:
[----:B------:R-:W-:-:S13]  /*269a0*/  ISETP.NE.AND P0, PT, R3, 0x1, PT ;  /* 0x000000010300780c */ /* 0x000fda0003f05270 */
[----:B------:R-:W1:Y:S02]  /*269b0*/  @P0 LDC.64 R4, c[0x0][0xae0] ;  /* 0x0002b800ff040b82 */ /* 0x000e640000000a00 */
[----:B-1----:R-:W-:-:S05]  /*269c0*/  @P0 IMAD.HI.U32 R4, R2, R4, RZ ;  /* 0x0000000402040227 */ /* 0x002fca00078e00ff */
[----:B------:R-:W-:-:S07]  /*269d0*/  @P0 SHF.R.U32.HI R2, RZ, R5, R4 ;  /* 0x00000005ff020219 */ /* 0x000fce0000011604 */
.L_x_3226:
[----:B------:R-:W-:Y:S05]  /*269e0*/  BSYNC B0 ;  /* 0x0000000000007941 */ /* 0x000fea0003800000 */
.L_x_3224:
[----:B------:R-:W-:-:S05]  /*269f0*/  IMAD R3, R2, R3, RZ ;  /* 0x0000000302037224 */ /* 0x000fca00078e02ff */
[----:B------:R-:W-:-:S07]  /*26a00*/  VIMNMX R0, R0, R3, !PT ;  /* 0x0000000300007248 */ /* 0x000fce0007fe0100 */
.L_x_3223:
        /* <DEDUP_REMOVED lines=24> */
.L_x_3228:
        /* <DEDUP_REMOVED lines=20> */
.L_x_3231:
[----:B------:R-:W-:Y:S05]  /*26cd0*/  BSYNC B6 ;  /* 0x0000000000067941 */ /* 0x000fea0003800000 */
.L_x_3230:
        /* <DEDUP_REMOVED lines=19> */
[----:B0-2---:R-:W-:Y:S05]  /*26e10*/  CALL.ABS.NOINC R2 ;  /* 0x0000000002007343 */ /* 0x005fea0003c00000 */
.L_x_3234:
        /* <DEDUP_REMOVED lines=15> */
.L_x_3233:
[----:B------:R-:W-:Y:S05]  /*26f10*/  BSYNC B6 ;  /* 0x0000000000067941 */ /* 0x000fea0003800000 */
.L_x_3232:
[----:B------:R-:W-:Y:S01]  /*26f20*/  ULDC.64 UR4, c[0x0][0xaf0] ;  /* 0x0002bc0000047ab9 */ /* 0x000fe20000000a00 */
[----:B------:R-:W1:Y:S01]  /*26f30*/  S2R R17, SR_TID.X ;  /* 0x0000000000117919 */ /* 0x000e620000002100 */
[----:B------:R-:W-:Y:S01]  /*26f40*/  ISETP.NE.U32.AND P0, PT, RZ, UR4, PT ;  /* 0x00000004ff007c0c */ /* 0x000fe2000bf05070 */
[----:B------:R-:W-:Y:S01]  /*26f50*/  IMAD.MOV.U32 R29, RZ, RZ, R19 ;  /* 0x000000ffff1d7224 */ /* 0x000fe200078e0013 */
[----:B------:R-:W-:Y:S01]  /*26f60*/  ULDC UR4, c[0x0][0x320] ;  /* 0x0000c80000047ab9 */ /* 0x000fe20000000800 */
[----:B------:R-:W2:Y:S01]  /*26f70*/  S2R R28, SR_TID.X ;  /* 0x00000000001c7919 */ /* 0x000ea20000002100 */
[----:B------:R-:W-:Y:S01]  /*26f80*/  ISETP.NE.AND.EX P0, PT, RZ, UR5, PT, P0 ;  /* 0x00000005ff007c0c */ /* 0x000fe2000bf05300 */
[----:B------:R-:W3:-:S12]  /*26f90*/  LDC R10, c[0x0][0x430] ;  /* 0x00010c00ff0a7b82 */ /* 0x000ed80000000800 */
[----:B------:R-:W4:Y:S01]  /*26fa0*/  @P0 LDC.64 R2, c[0x0][0xaf0] ;  /* 0x0002bc00ff020b82 */ /* 0x000f220000000a00 */
[----:B-1----:R-:W-:-:S05]  /*26fb0*/  IMAD.SHL.U32 R17, R17, 0x8, RZ ;  /* 0x0000000811117824 */ /* 0x002fca00078e00ff */
[----:B------:R-:W-:-:S04]  /*26fc0*/  LOP3.LUT R17, R17, 0x38, RZ, 0xc0, !PT ;  /* 0x0000003811117812 */ /* 0x000fc800078ec0ff */
[----:B------:R-:W-:Y:S01]  /*26fd0*/  LOP3.LUT R31, R17, 0x180, RZ, 0xfc, !PT ;  /* 0x00000180111f7812 */ /* 0x000fe200078efcff */
[----:B----4-:R-:W-:Y:S01]  /*26fe0*/  @P0 IMAD.WIDE R2, R19, 0x4, R2 ;  /* 0x0000000413020825 */ /* 0x010fe200078e0202 */
[C---:B------:R-:W-:Y:S02]  /*26ff0*/  LOP3.LUT R20, R17.reuse, 0x40, RZ, 0xfc, !PT ;  /* 0x0000004011147812 */ /* 0x040fe400078efcff */
[----:B------:R-:W-:Y:S02]  /*27000*/  LOP3.LUT R17, R17, 0x1c0, RZ, 0xfc, !PT ;  /* 0x000001c011117812 */ /* 0x000fe400078efcff */
[----:B------:R1:W5:Y:S01]  /*27010*/  @P0 LDG.E R29, desc[UR36][R2.64] ;  /* 0x00000024021d0981 */ /* 0x000362000c1e1900 */
[----:B--2---:R-:W-:Y:S01]  /*27020*/  IMAD.SHL.U32 R21, R28, 0x8, RZ ;  /* 0x000000081c157824 */ /* 0x004fe200078e00ff */
[----:B------:R-:W-:Y:S01]  /*27030*/  ISETP.GE.AND P0, PT, R17, UR4, PT ;  /* 0x0000000411007c0c */ /* 0x000fe2000bf06270 */
[----:B------:R-:W-:Y:S01]  /*27040*/  UMOV UR5, 0xffffffff ;  /* 0xffffffff00057882 */ /* 0x000fe20000000000 */
[----:B------:R-:W2:Y:S01]  /*27050*/  S2R R17, SR_TID.X ;  /* 0x0000000000117919 */ /* 0x000ea20000002100 */
[----:B------:R-:W-:-:S02]  /*27060*/  ISETP.GE.AND P3, PT, R20, UR4, PT ;  /* 0x0000000414007c0c */ /* 0x000fc4000bf66270 */
[----:B------:R-:W-:Y:S01]  /*27070*/  LOP3.LUT R21, R21, 0x38, RZ, 0xc0, !PT ;  /* 0x0000003815157812 */ /* 0x000fe200078ec0ff */
[----:B------:R-:W4:Y:S01]  /*27080*/  S2R R20, SR_TID.X ;  /* 0x0000000000147919 */ /* 0x000f220000002100 */
[----:B------:R-:W-:Y:S02]  /*27090*/  ISETP.GE.AND P1, PT, R31, UR4, PT ;  /* 0x000000041f007c0c */ /* 0x000fe4000bf26270 */
[----:B------:R-:W-:Y:S02]  /*270a0*/  ISETP.GE.AND P2, PT, R21, UR4, PT ;  /* 0x0000000415007c0c */ /* 0x000fe4000bf46270 */
[----:B------:R-:W-:Y:S02]  /*270b0*/  LOP3.LUT R22, R22, 0xfffffdff, RZ, 0xc0, !PT ;  /* 0xfffffdff16167812 */ /* 0x000fe400078ec0ff */
[----:B------:R-:W-:Y:S02]  /*270c0*/  LEA R0, R30, 0xffffffc0, 0x6 ;  /* 0xffffffc01e007811 */ /* 0x000fe400078e30ff */
[----:B------:R-:W-:-:S02]  /*270d0*/  SEL R6, RZ, 0x40, P1 ;  /* 0x00000040ff067807 */ /* 0x000fc40000800000 */
[----:B------:R-:W-:Y:S02]  /*270e0*/  @P3 LOP3.LUT R22, R22, 0x200, RZ, 0xfc, !PT ;  /* 0x0000020016163812 */ /* 0x000fe400078efcff */
[----:B0-----:R-:W-:Y:S02]  /*270f0*/  SEL R30, RZ, 0x80, P0 ;  /* 0x00000080ff1e7807 */ /* 0x001fe40000000000 */
[----:B------:R-:W-:-:S04]  /*27100*/  LOP3.LUT R22, R22, 0xfffffbff, RZ, 0xc0, !PT ;  /* 0xfffffbff16167812 */ /* 0x000fc800078ec0ff */
[----:B------:R-:W-:-:S04]  /*27110*/  @P2 LOP3.LUT R22, R22, 0x400, RZ, 0xfc, !PT ;  /* 0x0000040016162812 */ /* 0x000fc800078efcff */
[----:B------:R-:W-:Y:S01]  /*27120*/  LOP3.LUT R22, R22, 0xffffffdf, RZ, 0xc0, !PT ;  /* 0xffffffdf16167812 */ /* 0x000fe200078ec0ff */
[----:B--2---:R-:W-:-:S05]  /*27130*/  IMAD.SHL.U32 R17, R17, 0x8, RZ ;  /* 0x0000000811117824 */ /* 0x004fca00078e00ff */
[----:B------:R-:W-:-:S04]  /*27140*/  LOP3.LUT R17, R17, 0x38, RZ, 0xc0, !PT ;  /* 0x0000003811117812 */ /* 0x000fc800078ec0ff */
[----:B------:R-:W-:Y:S01]  /*27150*/  LOP3.LUT R31, R17, 0x80, RZ, 0xfc, !PT ;  /* 0x00000080111f7812 */ /* 0x000fe200078efcff */
[C---:B------:R-:W-:Y:S01]  /*27160*/  IMAD.SHL.U32 R17, R28.reuse, 0x8, RZ ;  /* 0x000000081c117824 */ /* 0x040fe200078e00ff */
[----:B------:R-:W-:Y:S02]  /*27170*/  LOP3.LUT R28, R28, 0x7f, RZ, 0xc0, !PT ;  /* 0x0000007f1c1c7812 */ /* 0x000fe400078ec0ff */
[----:B------:R-:W-:Y:S02]  /*27180*/  ISETP.GE.AND P5, PT, R31, UR4, PT ;  /* 0x000000041f007c0c */ /* 0x000fe4000bfa6270 */
[----:B------:R-:W-:Y:S02]  /*27190*/  LOP3.LUT R17, R17, 0x38, RZ, 0xc0, !PT ;  /* 0x0000003811117812 */ /* 0x000fe400078ec0ff */
[----:B------:R-:W-:Y:S02]  /*271a0*/  SHF.R.U32.HI R31, RZ, 0x3, R28 ;  /* 0x00000003ff1f7819 */ /* 0x000fe4000001161c */
[----:B------:R-:W-:Y:S01]  /*271b0*/  LOP3.LUT R28, R17, 0xc0, RZ, 0xfc, !PT ;  /* 0x000000c0111c7812 */ /* 0x000fe200078efcff */
[----:B----4-:R-:W-:-:S03]  /*271c0*/  IMAD.SHL.U32 R17, R20, 0x10, RZ ;  /* 0x0000001014117824 */ /* 0x010fc600078e00ff */
[----:B------:R-:W-:Y:S02]  /*271d0*/  ISETP.GE.AND P4, PT, R28, UR4, PT ;  /* 0x000000041c007c0c */ /* 0x000fe4000bf86270 */
[C---:B------:R-:W-:Y:S02]  /*271e0*/  LOP3.LUT R28, R21.reuse, 0x100, RZ, 0xfc, !PT ;  /* 0x00000100151c7812 */ /* 0x040fe400078efcff */
[----:B------:R-:W-:Y:S02]  /*271f0*/  LOP3.LUT R21, R21, 0x140, RZ, 0xfc, !PT ;  /* 0x0000014015157812 */ /* 0x000fe400078efcff */
[----:B------:R-:W-:Y:S02]  /*27200*/  @P5 LOP3.LUT R22, R22, 0x20, RZ, 0xfc, !PT ;  /* 0x0000002016165812 */ /* 0x000fe400078efcff */
[----:B------:R-:W-:Y:S02]  /*27210*/  ISETP.GE.AND P2, PT, R21, UR4, PT ;  /* 0x0000000415007c0c */ /* 0x000fe4000bf46270 */
[----:B------:R-:W-:-:S02]  /*27220*/  LOP3.LUT R22, R22, 0xffffffef, RZ, 0xc0, !PT ;  /* 0xffffffef16167812 */ /* 0x000fc400078ec0ff */
[----:B------:R-:W-:Y:S02]  /*27230*/  ISETP.GE.AND P3, PT, R28, UR4, PT ;  /* 0x000000041c007c0c */ /* 0x000fe4000bf66270 */
[----:B------:R-:W-:Y:S02]  /*27240*/  @P4 LOP3.LUT R22, R22, 0x10, RZ, 0xfc, !PT ;  /* 0x0000001016164812 */ /* 0x000fe400078efcff */
[----:B------:R-:W-:Y:S02]  /*27250*/  LOP3.LUT R17, R31, 0x70, R17, 0xf8, !PT ;  /* 0x000000701f117812 */ /* 0x000fe400078ef811 */
[----:B------:R-:W-:-:S03]  /*27260*/  LOP3.LUT R22, R22, 0xfffffffb, RZ, 0xc0, !PT ;  /* 0xfffffffb16167812 */ /* 0x000fc600078ec0ff */
[----:B------:R-:W-:Y:S01]  /*27270*/  IMAD.IADD R7, R17, 0x1, R0 ;  /* 0x0000000111077824 */ /* 0x000fe200078e0200 */
[----:B------:R-:W-:-:S04]  /*27280*/  @P2 LOP3.LUT R22, R22, 0x4, RZ, 0xfc, !PT ;  /* 0x0000000416162812 */ /* 0x000fc800078efcff */
[----:B------:R-:W-:-:S04]  /*27290*/  LOP3.LUT R22, R22, 0xfffffff7, RZ, 0xc0, !PT ;  /* 0xfffffff716167812 */ /* 0x000fc800078ec0ff */
[----:B------:R-:W-:Y:S01]  /*272a0*/  @P3 LOP3.LUT R22, R22, 0x8, RZ, 0xfc, !PT ;  /* 0x0000000816163812 */ /* 0x000fe200078efcff */
[----:B-1-3--:R-:W-:Y:S06]  /*272b0*/  BRA.DIV UR5, `(.L_x_3235) ;  /* 0x0000004e05ac7947 */ /* 0x00afec000b800000 */
.L_x_3308:
[----:B------:R-:W-:Y:S01]  /*272c0*/  ISETP.NE.AND P1, PT, R10, 0x1, PT ;  /* 0x000000010a00780c */ /* 0x000fe20003f25270 */
[----:B------:R-:W-:Y:S01]  /*272d0*/  IMAD.MOV.U32 R37, RZ, RZ, RZ ;  /* 0x000000ffff257224 */ /* 0x000fe200078e00ff */
[C---:B------:R-:W-:Y:S01]  /*272e0*/  ISETP.GE.AND P0, PT, R7.reuse, R27, PT ;  /* 0x0000001b0700720c */ /* 0x040fe20003f06270 */
[----:B------:R-:W-:Y:S01]  /*272f0*/  IMAD.IADD R7, R7, 0x1, R32 ;  /* 0x0000000107077824 */ /* 0x000fe200078e0220 */
[----:B-----5:R-:W-:Y:S02]  /*27300*/  SHF.R.S32.HI R34, RZ, 0x1f, R29 ;  /* 0x0000001fff227819 */ /* 0x020fe4000001141d */
[----:B------:R-:W-:Y:S01]  /*27310*/  ISETP.GT.U32.OR P0, PT, R17, 0x3f, P0 ;  /* 0x0000003f1100780c */ /* 0x000fe20000704470 */
[----:B------:R-:W-:Y:S01]  /*27320*/  IMAD.MOV.U32 R8, RZ, RZ, R7 ;  /* 0x000000ffff087224 */ /* 0x000fe200078e0007 */
[C---:B------:R-:W-:Y:S02]  /*27330*/  LOP3.LUT P6, RZ, R22.reuse, 0x400, RZ, 0xc0, !PT ;  /* 0x0000040016ff7812 */ /* 0x040fe400078cc0ff */
[----:B------:R-:W-:-:S03]  /*27340*/  LOP3.LUT R22, R22, 0xffffdfff, RZ, 0xc0, !PT ;  /* 0xffffdfff16167812 */ /* 0x000fc600078ec0ff */
[----:B------:R-:W0:Y:S01]  /*27350*/  @P1 LDC R3, c[0x0][0x434] ;  /* 0x00010d00ff031b82 */ /* 0x000e220000000800 */
[----:B------:R-:W-:-:S07]  /*27360*/  @P1 LOP3.LUT R22, R22, 0x2000, RZ, 0xfc, !PT ;  /* 0x0000200016161812 */ /* 0x000fce00078efcff */
        /* <DEDUP_REMOVED lines=33> */
[----:B------:R-:W-:Y:S01]  /*27580*/  IMAD R2, R10, R2, R7 ;  /* 0x000000020a027224 */ /* 0x000fe200078e0207 */
[----:B------:R0:W-:Y:S04]  /*27590*/  STL [R1+0x448], R6 ;  /* 0x0004480601007387 */ /* 0x0001e80000100800 */
[----:B------:R0:W-:Y:S05]  /*275a0*/  STL [R1+0x428], R2 ;  /* 0x0004280201007387 */ /* 0x0001ea0000100800 */
[----:B------:R-:W-:-:S04]  /*275b0*/  @P0 LOP3.LUT R22, R22, 0x1000, RZ, 0xfc, !PT ;  /* 0x0000100016160812 */ /* 0x000fc800078efcff */
[----:B------:R-:W-:-:S04]  /*275c0*/  LOP3.LUT R22, R22, 0xfffffffe, RZ, 0xc0, !PT ;  /* 0xfffffffe16167812 */ /* 0x000fc800078ec0ff */
[----:B------:R-:W-:Y:S01]  /*275d0*/  @P1 LOP3.LUT R22, R22, 0x1, RZ, 0xfc, !PT ;  /* 0x0000000116161812 */ /* 0x000fe200078efcff */
[----:B0-----:R-:W-:Y:S06]  /*275e0*/  @!P0 BRA `(.L_x_3236) ;  /* 0x0000000000048947 */ /* 0x001fec0003800000 */
[----:B------:R-:W-:Y:S01]  /*275f0*/  BPT.TRAP 0x1 ;  /* 0x000000040000795c */ /* 0x000fe20000300000 */
.L_x_3236:
        /* <DEDUP_REMOVED lines=9> */
.L_x_3309:
[----:B------:R-:W-:Y:S05]  /*27690*/  BSYNC B0 ;  /* 0x0000000000007941 */ /* 0x000fea0003800000 */
.L_x_3237:
[----:B------:R-:W0:Y:S01]  /*276a0*/  LDL R2, [R1+0x428] ;  /* 0x0004280001027983 */ /* 0x000e220000100800 */
[----:B------:R-:W-:Y:S01]  /*276b0*/  ULDC.64 UR4, c[0x0][0x300] ;  /* 0x0000c00000047ab9 */ /* 0x000fe20000000a00 */
[----:B-----5:R-:W-:Y:S02]  /*276c0*/  SHF.R.S32.HI R4, RZ, 0x1f, R37 ;  /* 0x0000001fff047819 */ /* 0x020fe40000011425 */
[----:B------:R-:W-:-:S03]  /*276d0*/  LOP3.LUT R22, R22, 0xfffffffd, RZ, 0xc0, !PT ;  /* 0xfffffffd16167812 */ /* 0x000fc600078ec0ff */
[----:B------:R-:W-:Y:S01]  /*276e0*/  STL [R1+0x440], R4 ;  /* 0x0004400401007387 */ /* 0x000fe20000100800 */
[----:B0-----:R-:W-:-:S05]  /*276f0*/  SHF.R.S32.HI R0, RZ, 0x1f, R2 ;  /* 0x0000001fff007819 */ /* 0x001fca0000011402 */
[----:B------:R0:W-:Y:S02]  /*27700*/  STL [R1+0x43c], R0 ;  /* 0x00043c0001007387 */ /* 0x0001e40000100800 */
[----:B0-----:R-:W-:-:S04]  /*27710*/  IMAD R0, R0, UR4, RZ ;  /* 0x0000000400007c24 */ /* 0x001fc8000f8e02ff */
[C---:B------:R-:W-:Y:S02]  /*27720*/  IMAD R0, R2.reuse, UR5, R0 ;  /* 0x0000000502007c24 */ /* 0x040fe4000f8e0200 */
[----:B------:R-:W-:Y:S01]  /*27730*/  IMAD.WIDE.U32 R2, R2, UR4, RZ ;  /* 0x0000000402027c25 */ /* 0x000fe2000f8e00ff */
[----:B------:R-:W-:-:S03]  /*27740*/  ULDC.64 UR4, c[0x0][0x310] ;  /* 0x0000c40000047ab9 */ /* 0x000fc60000000a00 */
[----:B------:R-:W-:Y:S02]  /*27750*/  IMAD.IADD R3, R3, 0x1, R0 ;  /* 0x0000000103037824 */ /* 0x000fe400078e0200 */
[----:B------:R-:W-:Y:S02]  /*27760*/  IMAD R0, R4, UR4, RZ ;  /* 0x0000000404007c24 */ /* 0x000fe4000f8e02ff */
[----:B------:R-:W0:Y:S01]  /*27770*/  S2R R4, SR_TID.X ;  /* 0x0000000000047919 */ /* 0x000e220000002100 */
        /* <DEDUP_REMOVED lines=52> */
.L_x_3319:
        /* <DEDUP_REMOVED lines=10> */
.L_x_3240:
        /* <DEDUP_REMOVED lines=11> */
.L_x_3241:
[----:B------:R-:W-:Y:S01]  /*27c10*/  VIADD R0, R23, 0x20400 ;  /* 0x0002040017007836 */ /* 0x000fe20000000000 */
[----:B------:R-:W-:Y:S01]  /*27c20*/  LOP3.LUT P1, RZ, R22, 0x40, RZ, 0xc0, !PT ;  /* 0x0000004016ff7812 */ /* 0x000fe2000782c0ff */
[----:B------:R1:W-:-:S12]  /*27c30*/  SYNCS.ARRIVE.TRANS64.A1T0 RZ, [R17+URZ+0x38830], RZ ;  /* 0x038830ff11ff79a7 */ /* 0x0003d8000810003f */
[----:B------:R-:W-:Y:S05]  /*27c40*/  WARPSYNC.ALL ;  /* 0x0000000000007948 */ /* 0x000fea0003800000 */
[----:B------:R-:W-:Y:S01]  /*27c50*/  BAR.SYNC.DEFER_BLOCKING 0x8, 0x100 ;  /* 0x0204000000007b1d */ /* 0x000fe20000010000 */
[----:B------:R-:W-:Y:S02]  /*27c60*/  LOP3.LUT P0, RZ, R0, 0x3ff, RZ, 0xc0, !PT ;  /* 0x000003ff00ff7812 */ /* 0x000fe4000780c0ff */
[----:B------:R-:W-:-:S03]  /*27c70*/  SHF.R.S32.HI R0, RZ, 0x1f, R19 ;  /* 0x0000001fff007819 */ /* 0x000fc60000011413 */
[----:B------:R-:W-:Y:S01]  /*27c80*/  BSSY B6, `(.L_x_3242) ;  /* 0x0000018000067945 */ /* 0x000fe20003800000 */
[----:B------:R-:W-:Y:S02]  /*27c90*/  SEL R31, R0, RZ, !P1 ;  /* 0x000000ff001f7207 */ /* 0x000fe40004800000 */
[----:B------:R-:W-:-:S03]  /*27ca0*/  SEL R0, R19, RZ, !P1 ;  /* 0x000000ff13007207 */ /* 0x000fc60004800000 */
[----:B------:R-:W-:Y:S04]  /*27cb0*/  STL [R1+0x438], R31 ;  /* 0x0004381f01007387 */ /* 0x000fe80000100800 */
[----:B------:R2:W-:Y:S02]  /*27cc0*/  STL [R1+0x42c], R0 ;  /* 0x00042c0001007387 */ /* 0x0005e40000100800 */
[----:B--2---:R-:W-:-:S05]  /*27cd0*/  SHF.R.S32.HI R0, RZ, 0x1f, R36 ;  /* 0x0000001fff007819 */ /* 0x004fca0000011424 */
[----:B------:R2:W-:Y:S01]  /*27ce0*/  STL [R1+0x430], R0 ;  /* 0x0004300001007387 */ /* 0x0005e20000100800 */
        /* <DEDUP_REMOVED lines=16> */
[----:B012---:R-:W-:Y:S05]  /*27df0*/  CALL.ABS.NOINC R2 ;  /* 0x0000000002007343 */ /* 0x007fea0003c00000 */
.L_x_3243:
[----:B------:R-:W-:Y:S05]  /*27e00*/  BSYNC B6 ;  /* 0x0000000000067941 */ /* 0x000fea0003800000 */
.L_x_3242:
[----:B------:R-:W3:Y:S01]  /*27e10*/  LDL R20, [R1+0x430] ;  /* 0x0004300001147983 */ /* 0x000ee20000100800 */
[----:B------:R-:W-:Y:S01]  /*27e20*/  IMAD.MOV.U32 R5, RZ, RZ, R31 ;  /* 0x000000ffff057224 */ /* 0x000fe200078e001f */
[----:B------:R-:W-:Y:S02]  /*27e30*/  ULDC.64 UR4, c[0x0][0x298] ;  /* 0x0000a60000047ab9 */ /* 0x000fe40000000a00 */
[----:B------:R-:W4:Y:S01]  /*27e40*/  LDL R21, [R1+0x42c] ;  /* 0x00042c0001157983 */ /* 0x000f220000100800 */
[----:B0-----:R-:W0:Y:S01]  /*27e50*/  S2R R2, SR_TID.X ;  /* 0x0000000000027919 */ /* 0x001e220000002100 */
[----:B------:R-:W1:Y:S01]  /*27e60*/  S2R R31, SR_TID.X ;  /* 0x00000000001f7919 */ /* 0x000e620000002100 */
[----:B0-----:R-:W-:-:S04]  /*27e70*/  LOP3.LUT R2, R2, 0x7f, RZ, 0xc0, !PT ;  /* 0x0000007f02027812 */ /* 0x001fc800078ec0ff */
[----:B--2---:R-:W-:Y:S02]  /*27e80*/  SHF.R.U32.HI R0, RZ, 0x3, R2 ;  /* 0x00000003ff007819 */ /* 0x004fe40000011602 */
[----:B------:R-:W0:Y:S01]  /*27e90*/  LDC R2, c[0x0][0x448] ;  /* 0x00011200ff027b82 */ /* 0x000e220000000800 */
[----:B---3--:R-:W-:Y:S02]  /*27ea0*/  IMAD.MOV.U32 R4, RZ, RZ, R20 ;  /* 0x000000ffff047224 */ /* 0x008fe400078e0014 */
[----:B------:R-:W2:Y:S01]  /*27eb0*/  LDL R20, [R1+0x420] ;  /* 0x0004200001147983 */ /* 0x000ea20000100800 */
[----:B0-----:R-:W-:Y:S01]  /*27ec0*/  ISETP.NE.AND P6, PT, R2, 0x1, PT ;  /* 0x000000010200780c */ /* 0x001fe20003fc5270 */
[----:B-1----:R-:W-:-:S12]  /*27ed0*/  IMAD.SHL.U32 R31, R31, 0x10, RZ ;  /* 0x000000101f1f7824 */ /* 0x002fd800078e00ff */
[----:B------:R-:W0:Y:S08]  /*27ee0*/  @P6 LDC R3, c[0x0][0x44c] ;  /* 0x00011300ff036b82 */ /* 0x000e300000000800 */
[----:B------:R-:W1:Y:S01]  /*27ef0*/  @P6 LDC R2, c[0x0][0x450] ;  /* 0x00011400ff026b82 */ /* 0x000e620000000800 */
[----:B------:R-:W-:Y:S01]  /*27f00*/  LOP3.LUT R31, R0, 0x70, R31, 0xf8, !PT ;  /* 0x00000070001f7812 */ /* 0x000fe200078ef81f */
[----:B------:R-:W-:-:S04]  /*27f10*/  IMAD R4, R4, UR4, RZ ;  /* 0x0000000404047c24 */ /* 0x000fc8000f8e02ff */
[----:B------:R-:W-:Y:S02]  /*27f20*/  IMAD R4, R36, UR5, R4 ;  /* 0x0000000524047c24 */ /* 0x000fe4000f8e0204 */
[----:B--2---:R-:W-:-:S04]  /*27f30*/  IMAD.IADD R31, R31, 0x1, R20 ;  /* 0x000000011f1f7824 */ /* 0x004fc800078e0214 */
[----:B0-----:R-:W-:-:S04]  /*27f40*/  @P6 IMAD.HI.U32 R3, R31, R3, RZ ;  /* 0x000000031f036227 */ /* 0x001fc800078e00ff */
[----:B------:R-:W-:Y:S01]  /*27f50*/  IMAD.MOV.U32 R0, RZ, RZ, R31 ;  /* 0x000000ffff007224 */ /* 0x000fe200078e001f */
[----:B-1----:R-:W-:Y:S01]  /*27f60*/  @P6 SHF.R.U32.HI R0, RZ, R2, R3 ;  /* 0x00000002ff006219 */ /* 0x002fe20000011603 */
        /* <DEDUP_REMOVED lines=9> */
[C---:B----4-:R-:W-:Y:S01]  /*28000*/  IMAD.WIDE.U32 R2, R21.reuse, UR4, R2 ;  /* 0x0000000415027c25 */ /* 0x050fe2000f8e0002 */
[----:B------:R-:W0:Y:S03]  /*28010*/  LDC R5, c[0x0][0x448] ;  /* 0x00011200ff057b82 */ /* 0x000e260000000800 */
[----:B------:R-:W-:Y:S01]  /*28020*/  IMAD R4, R21, UR5, R4 ;  /* 0x0000000515047c24 */ /* 0x000fe2000f8e0204 */
[----:B------:R-:W1:Y:S01]  /*28030*/  S2R R6, SR_TID.X ;  /* 0x0000000000067919 */ /* 0x000e620000002100 */
[----:B------:R-:W-:Y:S01]  /*28040*/  ULDC.64 UR4, c[0x0][0x2d0] ;  /* 0x0000b40000047ab9 */ /* 0x000fe20000000a00 */
[----:B------:R2:W5:Y:S01]  /*28050*/  LDL R21, [R1+0x424] ;  /* 0x0004240001157983 */ /* 0x0005620000100800 */
[----:B------:R-:W-:Y:S01]  /*28060*/  IMAD.IADD R3, R3, 0x1, R4 ;  /* 0x0000000103037824 */ /* 0x000fe200078e0204 */
[----:B------:R-:W-:-:S05]  /*28070*/  SHF.R.S32.HI R4, RZ, 0x1f, R0 ;  /* 0x0000001fff047819 */ /* 0x000fca0000011400 */
[----:B------:R-:W-:Y:S02]  /*28080*/  IMAD R4, R4, UR4, RZ ;  /* 0x0000000404047c24 */ /* 0x000fe4000f8e02ff */
[----:B------:R-:W-:-:S04]  /*28090*/  IMAD.WIDE.U32 R2, R0, UR4, R2 ;  /* 0x0000000400027c25 */ /* 0x000fc8000f8e0002 */
[----:B------:R-:W-:Y:S01]  /*280a0*/  IMAD R4, R0, UR5, R4 ;  /* 0x0000000500047c24 */ /* 0x000fe2000f8e0204 */
[----:B------:R-:W-:Y:S01]  /*280b0*/  ULDC.64 UR4, c[0x0][0x2c8] ;  /* 0x0000b20000047ab9 */ /* 0x000fe20000000a00 */
[----:B------:R-:W-:-:S04]  /*280c0*/  IMAD.MOV R0, RZ, RZ, -R0 ;  /* 0x000000ffff007224 */ /* 0x000fc800078e0a00 */
[----:B0-----:R-:W-:Y:S02]  /*280d0*/  IMAD R0, R5, R0, R31 ;  /* 0x0000000005007224 */ /* 0x001fe400078e021f */
[----:B------:R-:W-:-:S03]  /*280e0*/  IMAD.IADD R3, R3, 0x1, R4 ;  /* 0x0000000103037824 */ /* 0x000fc600078e0204 */
[----:B------:R-:W-:Y:S01]  /*280f0*/  SHF.R.S32.HI R4, RZ, 0x1f, R0 ;  /* 0x0000001fff047819 */ /* 0x000fe20000011400 */
[----:B------:R-:W-:-:S04]  /*28100*/  IMAD.WIDE.U32 R2, R0, UR4, R2 ;  /* 0x0000000400027c25 */ /* 0x000fc8000f8e0002 */
[----:B------:R-:W-:-:S04]  /*28110*/  IMAD R4, R4, UR4, RZ ;  /* 0x0000000404047c24 */ /* 0x000fc8000f8e02ff */
[----:B------:R-:W-:Y:S01]  /*28120*/  IMAD R4, R0, UR5, R4 ;  /* 0x0000000500047c24 */ /* 0x000fe2000f8e0204 */
[----:B------:R-:W-:Y:S01]  /*28130*/  ULDC.64 UR4, c[0x0][0x280] ;  /* 0x0000a00000047ab9 */ /* 0x000fe20000000a00 */
[----:B-1----:R-:W-:Y:S01]  /*28140*/  IMAD.SHL.U32 R9, R6, 0x8, RZ ;  /* 0x0000000806097824 */ /* 0x002fe200078e00ff */
[C---:B------:R-:W-:Y:S01]  /*28150*/  LEA R0, P0, R2.reuse, UR4, 0x1 ;  /* 0x0000000402007c11 */ /* 0x040fe2000f8008ff */
[----:B------:R-:W-:Y:S01]  /*28160*/  IMAD.IADD R3, R3, 0x1, R4 ;  /* 0x0000000103037824 */ /* 0x000fe200078e0204 */
[----:B------:R-:W-:Y:S02]  /*28170*/  ULDC UR4, c[0x0][0x2b8] ;  /* 0x0000ae0000047ab9 */ /* 0x000fe40000000800 */
[----:B------:R-:W-:Y:S02]  /*28180*/  LOP3.LUT R9, R9, 0x38, RZ, 0xc0, !PT ;  /* 0x0000003809097812 */ /* 0x000fe400078ec0ff */
[----:B------:R-:W-:Y:S01]  /*28190*/  LEA.HI.X R2, R2, UR5, R3, 0x1, P0 ;  /* 0x0000000502027c11 */ /* 0x000fe200080f0c03 */
[----:B------:R-:W-:Y:S01]  /*281a0*/  UMOV UR5, 0xffffffff ;  /* 0xffffffff00057882 */ /* 0x000fe20000000000 */
[----:B------:R-:W-:-:S02]  /*281b0*/  LOP3.LUT R6, R6, 0x7f, RZ, 0xc0, !PT ;  /* 0x0000007f06067812 */ /* 0x000fc400078ec0ff */
[----:B------:R-:W-:Y:S02]  /*281c0*/  ISETP.GE.AND P0, PT, R9, UR4, PT ;  /* 0x0000000409007c0c */ /* 0x000fe4000bf06270 */
[----:B------:R-:W-:Y:S01]  /*281d0*/  SHF.R.U32.HI R10, RZ, 0x3, R6 ;  /* 0x00000003ff0a7819 */ /* 0x000fe20000011606 */
[----:B--2---:R-:W-:Y:S10]  /*281e0*/  BRA.DIV UR5, `(.L_x_3244) ;  /* 0x0000004605747947 */ /* 0x004ff4000b800000 */
[----:B------:R-:W0:Y:S01]  /*281f0*/  SHFL.IDX PT, R6, R0, RZ, 0x181f ;  /* 0x00181fff00067589 */ /* 0x000e2200000e0000 */
[----:B-----5:R-:W-:Y:S01]  /*28200*/  IMAD R3, R21, R5, RZ ;  /* 0x0000000515037224 */ /* 0x020fe200078e02ff */
[----:B------:R-:W-:Y:S01]  /*28210*/  LOP3.LUT R22, R22, 0xfffffeff, RZ, 0xc0, !PT ;  /* 0xfffffeff16167812 */ /* 0x000fe200078ec0ff */
[----:B------:R-:W-:Y:S01]  /*28220*/  IMAD.IADD R4, R10, 0x1, R20 ;  /* 0x000000010a047824 */ /* 0x000fe200078e0214 */
[----:B------:R-:W1:Y:S04]  /*28230*/  SHFL.IDX PT, R5, R2, RZ, 0x181f ;  /* 0x00181fff02057589 */ /* 0x000e6800000e0000 */
[----:B------:R-:W-:-:S13]  /*28240*/  ISETP.GE.AND P2, PT, R4, R3, PT ;  /* 0x000000030400720c */ /* 0x000fda0003f46270 */
[----:B------:R-:W-:Y:S02]  /*28250*/  @P2 LOP3.LUT R22, R22, 0x100, RZ, 0xfc, !PT ;  /* 0x0000010016162812 */ /* 0x000fe400078efcff */
[----:B0-----:R-:W-:Y:S02]  /*28260*/  @!P2 LEA R6, P1, R9, R6, 0x1 ;  /* 0x000000060906a211 */ /* 0x001fe400078208ff */
[----:B------:R-:W-:-:S03]  /*28270*/  LOP3.LUT R22, R22, 0xffffff7f, RZ, 0xc0, !PT ;  /* 0xffffff7f16167812 */ /* 0x000fc600078ec0ff */
[----:B-1----:R-:W-:-:S04]  /*28280*/  @!P2 IMAD.X R5, RZ, RZ, R5, P1 ;  /* 0x000000ffff05a224 */ /* 0x002fc800008e0605 */
[----:B------:R-:W-:Y:S02]  /*28290*/  @!P2 IMAD.MOV.U32 R7, RZ, RZ, R5 ;  /* 0x000000ffff07a224 */ /* 0x000fe400078e0005 */
[----:B------:R-:W-:-:S03]  /*282a0*/  VIADD R5, R4, 0x10 ;  /* 0x0000001004057836 */ /* 0x000fc60000000000 */
[----:B------:R-:W-:Y:S01]  /*282b0*/  @!PT LDS RZ, [RZ] ;  /* 0x00000000fffff984 */ /* 0x000fe20000000800 */
[----:B------:R0:W-:Y:S02]  /*282c0*/  @!P2 LDGSTS.E.BYPASS.LTC128B.128 [R25+0x20400], desc[UR36][R6.64], !P0 ;  /* 0x204000000619afae */ /* 0x0001e4000c101d64 */
[----:B------:R-:W-:Y:S02]  /*282d0*/  ISETP.GE.AND P2, PT, R5, R3, PT ;  /* 0x000000030500720c */ /* 0x000fe40003f46270 */
        /* <DEDUP_REMOVED lines=9> */
[----:B------:R-:W-:Y:S02]  /*28370*/  ISETP.GE.AND P2, PT, R5, R3, PT ;  /* 0x000000030500720c */ /* 0x000fe40003f46270 */
[----:B------:R-:W-:Y:S04]  /*28380*/  SHFL.IDX PT, R5, R2, 0x2, 0x181f ;  /* 0x00581f0002057f89 */ /* 0x000fe800000e0000 */
[----:B0-----:R-:W0:Y:S07]  /*28390*/  SHFL.IDX PT, R6, R0, 0x2, 0x181f ;  /* 0x00581f0000067f89 */ /* 0x001e2e00000e0000 */
[----:B------:R-:W-:Y:S01]  /*283a0*/  @P2 LOP3.LUT R22, R22, 0x40, RZ, 0xfc, !PT ;  /* 0x0000004016162812 */ /* 0x000fe200078efcff */
[----:B------:R-:W1:Y:S01]  /*283b0*/  SHFL.IDX PT, R0, R0, 0x3, 0x181f ;  /* 0x00781f0000007f89 */ /* 0x000e6200000e0000 */
[----:B0-----:R-:W-:-:S05]  /*283c0*/  @!P2 LEA R6, P1, R9, R6, 0x1 ;  /* 0x000000060906a211 */ /* 0x001fca00078208ff */
[----:B------:R-:W-:-:S04]  /*283d0*/  @!P2 IMAD.X R5, RZ, RZ, R5, P1 ;  /* 0x000000ffff05a224 */ /* 0x000fc800008e0605 */
[----:B------:R-:W-:Y:S02]  /*283e0*/  @!P2 IMAD.MOV.U32 R7, RZ, RZ, R5 ;  /* 0x000000ffff07a224 */ /* 0x000fe400078e0005 */
[----:B------:R0:W2:Y:S04]  /*283f0*/  SHFL.IDX PT, R5, R2, 0x3, 0x181f ;  /* 0x00781f0002057f89 */ /* 0x0000a800000e0000 */
[----:B-1----:R0:W-:Y:S02]  /*28400*/  @!P2 LDGSTS.E.BYPASS.LTC128B.128 [R25+0x21400], desc[UR36][R6.64], !P0 ;  /* 0x214000000619afae */ /* 0x0021e4000c101d64 */
.L_x_3328:
[----:B------:R-:W-:Y:S01]  /*28410*/  VIADD R4, R4, 0x30 ;  /* 0x0000003004047836 */ /* 0x000fe20000000000 */
[----:B------:R-:W-:-:S04]  /*28420*/  LOP3.LUT R22, R22, 0xfffeffff, RZ, 0xc0, !PT ;  /* 0xfffeffff16167812 */ /* 0x000fc800078ec0ff */
[----:B------:R-:W-:-:S13]  /*28430*/  ISETP.GE.AND P2, PT, R4, R3, PT ;  /* 0x000000030400720c */ /* 0x000fda0003f46270 */
[----:B0-----:R-:W-:Y:S02]  /*28440*/  @!P2 LEA R2, P1, R9, R0, 0x1 ;  /* 0x000000000902a211 */ /* 0x001fe400078208ff */
[----:B------:R-:W-:-:S03]  /*28450*/  @P2 LOP3.LUT R22, R22, 0x10000, RZ, 0xfc, !PT ;  /* 0x0001000016162812 */ /* 0x000fc600078efcff */
[----:B--2---:R-:W-:-:S05]  /*28460*/  @!P2 IMAD.X R3, RZ, RZ, R5, P1 ;  /* 0x000000ffff03a224 */ /* 0x004fca00008e0605 */
[----:B------:R-:W-:Y:S01]  /*28470*/  @!PT LDS RZ, [RZ] ;  /* 0x00000000fffff984 */ /* 0x000fe20000000800 */
[----:B------:R-:W-:Y:S01]  /*28480*/  @!PT LDS RZ, [RZ] ;  /* 0x00000000fffff984 */ /* 0x000fe20000000800 */
[----:B------:R-:W-:Y:S01]  /*28490*/  @!PT LDS RZ, [RZ] ;  /* 0x00000000fffff984 */ /* 0x000fe20000000800 */
[----:B------:R0:W-:Y:S01]  /*284a0*/  @!P2 LDGSTS.E.BYPASS.LTC128B.128 [R25+0x21c00], desc[UR36][R2.64], !P0 ;  /* 0x21c000000219afae */ /* 0x0001e2000c101d64 */
[----:B------:R-:W-:Y:S01]  /*284b0*/  PLOP3.LUT P0, PT, PT, PT, PT, 0x80, 0x0 ;  /* 0x000000000000781c */ /* 0x000fe20003f0f070 */
[----:B------:R-:W-:-:S12]  /*284c0*/  NOP ;  /* 0x0000000000007918 */ /* 0x000fd80000000000 */
.L_x_3245:
        /* <DEDUP_REMOVED lines=28> */
.L_x_3247:
[----:B------:R-:W-:Y:S05]  /*28690*/  BSYNC B6 ;  /* 0x0000000000067941 */ /* 0x000fea0003800000 */
.L_x_3246:
        /* <DEDUP_REMOVED lines=49> */
[----:B------:R-:W-:Y:S01]  /*289b0*/  LOP3.LUT R7, R21, 0x80, RZ, 0xfc, !PT ;  /* 0x0000008015077812 */ /* 0x000fe200078efcff */
[----:B------:R-:W-:Y:S01]  /*289c0*/  IMAD.IADD R6, R3, 0x1, R0 ;  /* 0x0000000103067824 */ /* 0x000fe200078e0200 */
[----:B------:R-:W-:Y:S01]  /*289d0*/  LEA R0, P0, R2, UR4, 0x1 ;  /* 0x0000000402007c11 */ /* 0x000fe2000f8008ff */
[----:B------:R-:W-:Y:S01]  /*289e0*/  ULDC UR4, c[0x0][0x3b8] ;  /* 0x0000ee0000047ab9 */ /* 0x000fe20000000800 */
[----:B------:R-:W-:Y:S02]  /*289f0*/  LOP3.LUT R20, R20, 0x38, RZ, 0xc0, !PT ;  /* 0x0000003814147812 */ /* 0x000fe400078ec0ff */
[----:B------:R-:W-:Y:S02]  /*28a00*/  ISETP.GE.AND P4, PT, R7, UR4, PT ;  /* 0x0000000407007c0c */ /* 0x000fe4000bf86270 */
        /* <DEDUP_REMOVED lines=109> */
.L_x_3338:
        /* <DEDUP_REMOVED lines=23> */
.L_x_3250:
[----:B------:R-:W-:Y:S05]  /*29250*/  BSYNC B0 ;  /* 0x0000000000007941 */ /* 0x000fea0003800000 */
.L_x_3249:
[----:B------:R-:W-:Y:S01]  /*29260*/  NOP ;  /* 0x0000000000007918 */ /* 0x000fe20000000000 */
[----:B------:R-:W-:-:S13]  /*29270*/  PLOP3.LUT P0, PT, PT, PT, PT, 0x80, 0x0 ;  /* 0x000000000000781c */ /* 0x000fda0003f0f070 */
.L_x_3251:
        /* <DEDUP_REMOVED lines=18> */
.L_x_3339:
[----:B------:R-:W-:Y:S05]  /*293a0*/  BSYNC B0 ;  /* 0x0000000000007941 */ /* 0x000fea0003800000 */
.L_x_3252:
[----:B------:R-:W-:-:S05]  /*293b0*/  IMAD.U32 R2, RZ, RZ, UR38 ;  /* 0x00000026ff027e24 */ /* 0x000fca000f8e00ff */
[----:B------:R-:W-:-:S13]  /*293c0*/  ISETP.NE.AND P0, PT, R2, 0x3, PT ;  /* 0x000000030200780c */ /* 0x000fda0003f05270 */
[----:B------:R-:W-:Y:S05]  /*293d0*/  @!P0 BRA `(.L_x_3254) ;  /* 0x0000000000048947 */ /* 0x000fea0003800000 */
[----:B------:R-:W-:Y:S01]  /*293e0*/  BPT.TRAP 0x1 ;  /* 0x000000040000795c */ /* 0x000fe20000300000 */
.L_x_3254:
[----:B0-----:R-:W-:Y:S01]  /*293f0*/  SHF.L.U32 R0, R26, 0x1f, RZ ;  /* 0x0000001f1a007819 */ /* 0x001fe200000006ff */
[----:B------:R-:W-:Y:S03]  /*29400*/  BSSY B0, `(.L_x_3255) ;  /* 0x0000003000007945 */ /* 0x000fe60003800000 */
[----:B------:R-:W0:Y:S02]  /*29410*/  SYNCS.PHASECHK.TRANS64.TRYWAIT P0, [R17+URZ+0x38860], R0 ;  /* 0x03886000110075a7 */ /* 0x000e24000800017f */
[----:B0-----:R-:W-:Y:S05]  /*29420*/  @!P0 BRA `(.L_x_3256) ;  /* 0x0000004000f88947 */ /* 0x001fea0003800000 */
.L_x_3340:
[----:B------:R-:W-:Y:S05]  /*29430*/  BSYNC B0 ;  /* 0x0000000000007941 */ /* 0x000fea0003800000 */
.L_x_3255:
[----:B------:R-:W0:Y:S01]  /*29440*/  LDL.LU R3, [R1+0x43c] ;  /* 0x00043c0001037983 */ /* 0x000e220000300800 */
[----:B------:R-:W-:-:S03]  /*29450*/  ULDC.64 UR4, c[0x0][0x328] ;  /* 0x0000ca0000047ab9 */ /* 0x000fc60000000a00 */
[----:B------:R-:W2:Y:S04]  /*29460*/  LDL.LU R2, [R1+0x428] ;  /* 0x0004280001027983 */ /* 0x000ea80000300800 */
        /* <DEDUP_REMOVED lines=107> */
.L_x_3350:
        /* <DEDUP_REMOVED lines=34> */
.L_x_3258:
        /* <DEDUP_REMOVED lines=11> */
.L_x_3259:
[----:B------:R-:W2:Y:S01]  /*29df0*/  LDL.LU R2, [R1+0x434] ;  /* 0x0004340001027983 */ /* 0x000ea20000300800 */
[----:B------:R1:W-:Y:S01]  /*29e00*/  SYNCS.ARRIVE.TRANS64.A1T0 RZ, [R17+URZ+0x38850], RZ ;  /* 0x038850ff11ff79a7 */ /* 0x0003e2000810003f */
[----:B------:R-:W-:Y:S01]  /*29e10*/  BSSY B0, `(.L_x_3260) ;  /* 0x00000f7000007945 */ /* 0x000fe20003800000 */
[----:B--2---:R-:W-:-:S05]  /*29e20*/  VIADD R7, R2, 0xfffffffe ;  /* 0xfffffffe02077836 */ /* 0x004fca0000000000 */
[----:B------:R-:W-:-:S13]  /*29e30*/  ISETP.GE.AND P0, PT, R7, R33, PT ;  /* 0x000000210700720c */ /* 0x000fda0003f06270 */
[----:B-1----:R-:W-:Y:S05]  /*29e40*/  @!P0 BRA `(.L_x_3261) ;  /* 0x0000000c00cc8947 */ /* 0x002fea0003800000 */
[----:B------:R-:W2:Y:S01]  /*29e50*/  LDL.LU R2, [R1+0x448] ;  /* 0x0004480001027983 */ /* 0x000ea20000300800 */
[----:B------:R-:W-:-:S04]  /*29e60*/  LOP3.LUT R30, R30, 0x80, RZ, 0xc0, !PT ;  /* 0x000000801e1e7812 */ /* 0x000fc800078ec0ff */
[----:B------:R-:W-:Y:S02]  /*29e70*/  SHF.R.U32.HI R30, RZ, 0x3, R30 ;  /* 0x00000003ff1e7819 */ /* 0x000fe4000001161e */
[----:B--2---:R-:W-:-:S04]  /*29e80*/  LOP3.LUT R31, R2, 0x40, RZ, 0xc0, !PT ;  /* 0x00000040021f7812 */ /* 0x004fc800078ec0ff */
[----:B------:R-:W-:-:S07]  /*29e90*/  SHF.R.U32.HI R31, RZ, 0x2, R31 ;  /* 0x00000002ff1f7819 */ /* 0x000fce000001161f */
.L_x_3274:
[----:B-1----:R-:W1:Y:S01]  /*29ea0*/  S2R R2, SR_TID.X ;  /* 0x0000000000027919 */ /* 0x002e620000002100 */
[----:B--2---:R-:W2:Y:S01]  /*29eb0*/  LDC R4, c[0x0][0x430] ;  /* 0x00010c00ff047b82 */ /* 0x004ea20000000800 */
[----:B---3--:R-:W-:Y:S01]  /*29ec0*/  IMAD R6, R7, 0x40, R32 ;  /* 0x0000004007067824 */ /* 0x008fe200078e0220 */
[----:B------:R-:W-:Y:S05]  /*29ed0*/  YIELD ;  /* 0x0000000000007946 */ /* 0x000fea0003800000 */
[----:B------:R-:W3:Y:S01]  /*29ee0*/  S2R R3, SR_TID.X ;  /* 0x0000000000037919 */ /* 0x000ee20000002100 */
[----:B------:R-:W-:Y:S01]  /*29ef0*/  IMAD.U32 R11, RZ, RZ, UR38 ;  /* 0x00000026ff0b7e24 */ /* 0x000fe2000f8e00ff */
[----:B------:R-:W-:Y:S01]  /*29f00*/  ULDC UR4, c[0x0][0x430] ;  /* 0x00010c0000047ab9 */ /* 0x000fe20000000800 */
[----:B------:R-:W-:Y:S01]  /*29f10*/  VIADD R24, R24, 0x1 ;  /* 0x0000000118187836 */ /* 0x000fe20000000000 */
[----:B--2---:R-:W-:-:S02]  /*29f20*/  ISETP.NE.AND P0, PT, R4, 0x1, PT ;  /* 0x000000010400780c */ /* 0x004fc40003f05270 */
[----:B-1----:R-:W-:-:S04]  /*29f30*/  LOP3.LUT R2, R2, 0x7f, RZ, 0xc0, !PT ;  /* 0x0000007f02027812 */ /* 0x002fc800078ec0ff */
[----:B------:R-:W-:Y:S01]  /*29f40*/  SHF.R.U32.HI R2, RZ, 0x3, R2 ;  /* 0x00000003ff027819 */ /* 0x000fe20000011602 */
[----:B---3--:R-:W-:-:S06]  /*29f50*/  IMAD.SHL.U32 R4, R3, 0x10, RZ ;  /* 0x0000001003047824 */ /* 0x008fcc00078e00ff */
[----:B------:R-:W1:Y:S01]  /*29f60*/  @P0 LDC R3, c[0x0][0x434] ;  /* 0x00010d00ff030b82 */ /* 0x000e620000000800 */
[----:B------:R-:W-:-:S04]  /*29f70*/  LOP3.LUT R4, R2, 0x70, R4, 0xf8, !PT ;  /* 0x0000007002047812 */ /* 0x000fc800078ef804 */
[----:B------:R-:W-:-:S03]  /*29f80*/  ISETP.GT.U32.AND P1, PT, R4, 0x3f, PT ;  /* 0x0000003f0400780c */ /* 0x000fc60003f24070 */
[----:B------:R-:W2:Y:S01]  /*29f90*/  @P0 LDC R2, c[0x0][0x438] ;  /* 0x00010e00ff020b82 */ /* 0x000ea20000000800 */
[----:B------:R-:W-:-:S04]  /*29fa0*/  IMAD.IADD R6, R4, 0x1, R6 ;  /* 0x0000000104067824 */ /* 0x000fc800078e0206 */
[----:B------:R-:W-:-:S05]  /*29fb0*/  IMAD.MOV.U32 R10, RZ, RZ, R6 ;  /* 0x000000ffff0a7224 */ /* 0x000fca00078e0006 */
[----:B0-----:R-:W0:Y:S01]  /*29fc0*/  @!P1 LDC.64 R4, c[0x0][0x428] ;  /* 0x00010a00ff049b82 */ /* 0x001e220000000a00 */
[----:B-1----:R-:W-:-:S07]  /*29fd0*/  @P0 IMAD.HI.U32 R3, R6, R3, RZ ;  /* 0x0000000306030227 */ /* 0x002fce00078e00ff */
[----:B------:R-:W1:Y:S01]  /*29fe0*/  @!P1 LDC.64 R8, c[0x0][0x418] ;  /* 0x00010600ff089b82 */ /* 0x000e620000000a00 */
[----:B--2---:R-:W-:-:S04]  /*29ff0*/  @P0 SHF.R.U32.HI R10, RZ, R2, R3 ;  /* 0x00000002ff0a0219 */ /* 0x004fc80000011603 */
[--C-:B------:R-:W-:Y:S01]  /*2a000*/  @!P1 SHF.R.S32.HI R3, RZ, 0x1f, R10.reuse ;  /* 0x0000001fff039819 */ /* 0x100fe2000001140a */
[----:B------:R-:W-:-:S04]  /*2a010*/  @!P1 IMAD.MOV.U32 R2, RZ, RZ, R10 ;  /* 0x000000ffff029224 */ /* 0x000fc800078e000a */
[----:B0-----:R-:W-:-:S04]  /*2a020*/  @!P1 IMAD.WIDE.U32 R2, R29, R4, R2 ;  /* 0x000000041d029225 */ /* 0x001fc800078e0002 */
[----:B------:R-:W-:-:S04]  /*2a030*/  @!P1 IMAD R4, R34, R4, RZ ;  /* 0x0000000422049224 */ /* 0x000fc800078e02ff */
[----:B------:R-:W-:Y:S01]  /*2a040*/  @!P1 IMAD R5, R29, R5, R4 ;  /* 0x000000051d059224 */ /* 0x000fe200078e0204 */
[----:B-1----:R-:W-:Y:S01]  /*2a050*/  @!P1 LEA R8, P0, R2, R8, 0x2 ;  /* 0x0000000802089211 */ /* 0x002fe200078010ff */
        /* <DEDUP_REMOVED lines=13> */
[----:B------:R-:W-:Y:S01]  /*2a130*/  ISETP.GT.AND P3, PT, R2, R33, PT ;  /* 0x000000210200720c */ /* 0x000fe20003f64270 */
[----:B0-----:R-:W-:-:S12]  /*2a140*/  @!P1 BRA `(.L_x_3262) ;  /* 0x0000000000049947 */ /* 0x001fd80003800000 */
[----:B------:R-:W-:Y:S01]  /*2a150*/  BPT.TRAP 0x1 ;  /* 0x000000040000795c */ /* 0x000fe20000300000 */
.L_x_3262:
[----:B------:R-:W-:Y:S01]  /*2a160*/  IMAD R6, R24, 0x8, R23 ;  /* 0x0000000818067824 */ /* 0x000fe200078e0217 */
[----:B------:R-:W-:Y:S01]  /*2a170*/  SHF.L.U32 R17, R26, 0x1f, RZ ;  /* 0x0000001f1a117819 */ /* 0x000fe200000006ff */
[----:B------:R-:W-:Y:S01]  /*2a180*/  BSSY B1, `(.L_x_3263) ;  /* 0x0000004000017945 */ /* 0x000fe20003800000 */
[----:B------:R-:W-:Y:S02]  /*2a190*/  SHF.R.S32.HI R9, RZ, 0x1f, R5 ;  /* 0x0000001fff097819 */ /* 0x000fe40000011405 */
[----:B------:R-:W0:Y:S02]  /*2a1a0*/  SYNCS.PHASECHK.TRANS64.TRYWAIT P0, [R6+URZ+0x38840], R17 ;  /* 0x03884011060075a7 */ /* 0x000e24000800017f */
[----:B0-----:R-:W-:Y:S05]  /*2a1b0*/  @!P0 BRA `(.L_x_3264) ;  /* 0x0000003c00d08947 */ /* 0x001fea0003800000 */
.L_x_3351:
[----:B------:R-:W-:Y:S05]  /*2a1c0*/  BSYNC B1 ;  /* 0x0000000000017941 */ /* 0x000fea0003800000 */
.L_x_3263:
        /* <DEDUP_REMOVED lines=42> */
.L_x_3361:
        /* <DEDUP_REMOVED lines=8> */
.L_x_3266:
        /* <DEDUP_REMOVED lines=11> */
.L_x_3267:
[----:B------:R2:W-:Y:S01]  /*2a5a0*/  SYNCS.ARRIVE.TRANS64.A1T0 RZ, [R6+URZ+0x38830], RZ ;  /* 0x038830ff06ff79a7 */ /* 0x0005e2000810003f */
[----:B------:R-:W-:Y:S05]  /*2a5b0*/  @!P2 BRA `(.L_x_3268) ;  /* 0x000000000004a947 */ /* 0x000fea0003800000 */
[----:B------:R-:W-:Y:S01]  /*2a5c0*/  BPT.TRAP 0x1 ;  /* 0x000000040000795c */ /* 0x000fe20000300000 */
.L_x_3268:
[----:B------:R-:W3:Y:S01]  /*2a5d0*/  SYNCS.PHASECHK.TRANS64.TRYWAIT P0, [R6+URZ+0x38860], R17 ;  /* 0x03886011060075a7 */ /* 0x000ee2000800017f */
[----:B------:R-:W-:Y:S04]  /*2a5e0*/  BSSY B1, `(.L_x_3269) ;  /* 0x0000002000017945 */ /* 0x000fe80003800000 */
[----:B---3--:R-:W-:Y:S05]  /*2a5f0*/  @!P0 BRA `(.L_x_3270) ;  /* 0x0000003c00f08947 */ /* 0x008fea0003800000 */
.L_x_3362:
[----:B------:R-:W-:Y:S05]  /*2a600*/  BSYNC B1 ;  /* 0x0000000000017941 */ /* 0x000fea0003800000 */
.L_x_3269:
        /* <DEDUP_REMOVED lines=81> */
.L_x_3372:
        /* <DEDUP_REMOVED lines=25> */
.L_x_3272:
        /* <DEDUP_REMOVED lines=11> */
.L_x_3273:
[----:B------:R3:W-:Y:S01]  /*2ad60*/  SYNCS.ARRIVE.TRANS64.A1T0 RZ, [R6+URZ+0x38850], RZ ;  /* 0x038850ff06ff79a7 */ /* 0x0007e2000810003f */
[----:B------:R-:W-:Y:S05]  /*2ad70*/  @P3 BRA `(.L_x_3274) ;  /* 0xfffffff000483947 */ /* 0x000fea000383ffff */
.L_x_3261:
[----:B------:R-:W-:Y:S05]  /*2ad80*/  BSYNC B0 ;  /* 0x0000000000007941 */ /* 0x000fea0003800000 */
.L_x_3260:
        /* <DEDUP_REMOVED lines=21> */
.L_x_3276:
[----:B------:R-:W-:Y:S05]  /*2aee0*/  BSYNC B0 ;  /* 0x0000000000007941 */ /* 0x000fea0003800000 */
.L_x_3275:
[----:B------:R-:W-:-:S07]  /*2aef0*/  SEL R24, R24, RZ, P0 ;  /* 0x000000ff18187207 */ /* 0x000fce0000000000 */
.L_x_3229:
[----:B------:R-:W-:Y:S05]  /*2af00*/  BSYNC B7 ;  /* 0x0000000000077941 */ /* 0x000fea0003800000 */
.L_x_3227:
        /* <DEDUP_REMOVED lines=11> */
.L_x_3277:
[----:B------:R-:W4:Y:S01]  /*2afc0*/  S2R R0, SR_TID.X ;  /* 0x0000000000007919 */ /* 0x000f220000002100 */
[----:B------:R-:W-:Y:S01]  /*2afd0*/  UMOV UR4, 0xffffffff ;  /* 0xffffffff00047882 */ /* 0x000fe20000000000 */
[----:B----4-:R-:W-:-:S04]  /*2afe0*/  LOP3.LUT R8, R0, 0x1f, RZ, 0xc0, !PT ;  /* 0x0000001f00087812 */ /* 0x010fc800078ec0ff */
[----:B------:R-:W-:Y:S01]  /*2aff0*/  ISETP.NE.AND P0, PT, R8, 0x1f, PT ;  /* 0x0000001f0800780c */ /* 0x000fe20003f05270 */
[----:B------:R-:W-:-:S12]  /*2b000*/  BRA.DIV UR4, `(.L_x_3279) ;  /* 0x0000003e045c7947 */ /* 0x000fd8000b800000 */
[----:B0-----:R-:W-:Y:S01]  /*2b010*/  IMAD.IADD R5, R19, 0x1, R8 ;  /* 0x0000000113057824 */ /* 0x001fe200078e0208 */
        /* <DEDUP_REMOVED lines=30> */
.L_x_3382:
[----:B------:R-:W-:Y:S02]  /*2b200*/  ULDC UR4, c[0x0][0xd38] ;  /* 0x00034e0000047ab9 */ /* 0x000fe40000000800 */
[----:B------:R-:W-:-:S04]  /*2b210*/  IMAD.U32 R4, RZ, RZ, UR4 ;  /* 0x00000004ff047e24 */ /* 0x000fc8000f8e00ff */
[----:B--2---:R-:W-:-:S04]  /*2b220*/  IMAD R14, R14, R4, RZ ;  /* 0x000000040e0e7224 */ /* 0x004fc800078e02ff */
[----:B------:R-:W-:-:S05]  /*2b230*/  IMAD.IADD R5, R5, 0x1, R14 ;  /* 0x0000000105057824 */ /* 0x000fca00078e020e */
[----:B------:R-:W-:-:S13]  /*2b240*/  ISETP.GT.AND P6, PT, R5, R0, PT ;  /* 0x000000000500720c */ /* 0x000fda0003fc4270 */
[----:B------:R-:W-:Y:S05]  /*2b250*/  @P6 BRA `(.L_x_3280) ;  /* 0x00000000009c6947 */ /* 0x000fea0003800000 */
.L_x_3285:
        /* <DEDUP_REMOVED lines=14> */
.L_x_3283:
[----:B------:R-:W-:Y:S05]  /*2b340*/  BSYNC B0 ;  /* 0x0000000000007941 */ /* 0x000fea0003800000 */
.L_x_3282:
        /* <DEDUP_REMOVED lines=18> */
.L_x_3390:
[----:B------:R-:W-:Y:S02]  /*2b470*/  ULDC UR4, c[0x0][0xd38] ;  /* 0x00034e0000047ab9 */ /* 0x000fe40000000800 */
[----:B------:R-:W-:-:S04]  /*2b480*/  IMAD.U32 R4, RZ, RZ, UR4 ;  /* 0x00000004ff047e24 */ /* 0x000fc8000f8e00ff */
[----:B--2---:R-:W-:-:S04]  /*2b490*/  IMAD R14, R14, R4, RZ ;  /* 0x000000040e0e7224 */ /* 0x004fc800078e02ff */
[----:B------:R-:W-:-:S05]  /*2b4a0*/  IMAD.IADD R5, R14, 0x1, R5 ;  /* 0x000000010e057824 */ /* 0x000fca00078e0205 */
[----:B------:R-:W-:-:S13]  /*2b4b0*/  ISETP.GT.AND P6, PT, R5, R0, PT ;  /* 0x000000000500720c */ /* 0x000fda0003fc4270 */
[----:B------:R-:W-:Y:S05]  /*2b4c0*/  @!P6 BRA `(.L_x_3285) ;  /* 0xfffffffc0064e947 */ /* 0x000fea000383ffff */
.L_x_3280:
        /* <DEDUP_REMOVED lines=8> */
.L_x_3394:
[----:B------:R-:W-:Y:S01]  /*2b550*/  ISETP.NE.AND P0, PT, R3, RZ, PT ;  /* 0x000000ff0300720c */ /* 0x000fe20003f05270 */
[----:B------:R-:W-:-:S12]  /*2b560*/  IMAD.MOV.U32 R14, RZ, RZ, RZ ;  /* 0x000000ffff0e7224 */ /* 0x000fd800078e00ff */
[----:B------:R-:W-:Y:S05]  /*2b570*/  @!P0 BRA `(.L_x_3287) ;  /* 0x0000000000108947 */ /* 0x000fea0003800000 */
[----:B------:R-:W-:Y:S01]  /*2b580*/  UMOV UR4, 0xffffffff ;  /* 0xffffffff00047882 */ /* 0x000fe20000000000 */
[----:B------:R-:W-:Y:S02]  /*2b590*/  VIADD R12, R6, 0xffffffff ;  /* 0xffffffff060c7836 */ /* 0x000fe40000000000 */
[----:B------:R-:W-:Y:S05]  /*2b5a0*/  BRA.DIV UR4, `(.L_x_3288) ;  /* 0x00000042041c7947 */ /* 0x000fea000b800000 */
[----:B------:R4:W0:Y:S02]  /*2b5b0*/  SHFL.IDX PT, R14, R2, R12, 0x1f ;  /* 0x00001f0c020e7589 */ /* 0x00082400000e0000 */
.L_x_3287:
        /* <DEDUP_REMOVED lines=12> */
[----:B0-----:R-:W-:-:S04]  /*2b680*/  IMAD.MOV R11, RZ, RZ, -R3 ;  /* 0x000000ffff0b7224 */ /* 0x001fc800078e0a03 */
        /* <DEDUP_REMOVED lines=28> */
[----:B0-----:R-:W-:-:S06]  /*2b850*/  VIADD R3, R8, 0xffffffe ;  /* 0x0ffffffe08037836 */ /* 0x001fcc0000000000 */
        /* <DEDUP_REMOVED lines=21> */
[----:B------:R-:W-:-:S05]  /*2b9b0*/  LOP3.LUT R2, RZ, R2, RZ, 0x33, !PT ;  /* 0x00000002ff027212 */ /* 0x000fca00078e33ff */
[----:B------:R-:W-:Y:S01]  /*2b9c0*/  IMAD.IADD R17, R17, 0x1, R2 ;  /* 0x0000000111117824 */ /* 0x000fe200078e0202 */
[----:B------:R-:W-:Y:S06]  /*2b9d0*/  BRA `(.L_x_3289) ;  /* 0x00000000001c7947 */ /* 0x000fec0003800000 */
.L_x_3281:
[----:B------:R-:W-:Y:S01]  /*2b9e0*/  UMOV UR4, URZ ;  /* 0x0000003f00047c82 */ /* 0x000fe20008000000 */
[----:B------:R-:W-:Y:S01]  /*2b9f0*/  UMOV UR5, URZ ;  /* 0x0000003f00057c82 */ /* 0x000fe20008000000 */
[----:B------:R-:W-:Y:S01]  /*2ba00*/  ULDC UR6, c[0x0][0xd3c] ;  /* 0x00034f0000067ab9 */ /* 0x000fe20000000800 */
[----:B------:R-:W-:Y:S02]  /*2ba10*/  IMAD.MOV.U32 R16, RZ, RZ, R0 ;  /* 0x000000ffff107224 */ /* 0x000fe400078e0000 */
[----:B------:R-:W-:Y:S02]  /*2ba20*/  IMAD.U32 R17, RZ, RZ, UR4 ;  /* 0x00000004ff117e24 */ /* 0x000fe4000f8e00ff */
[----:B------:R-:W-:Y:S02]  /*2ba30*/  IMAD.U32 R18, RZ, RZ, UR5 ;  /* 0x00000005ff127e24 */ /* 0x000fe4000f8e00ff */
[----:B------:R-:W-:-:S07]  /*2ba40*/  IMAD.U32 R19, RZ, RZ, UR6 ;  /* 0x00000006ff137e24 */ /* 0x000fce000f8e00ff */
.L_x_3289:
        /* <DEDUP_REMOVED lines=10> */
.L_x_3278:
[----:B------:R-:W-:Y:S02]  /*2baf0*/  ULDC UR4, c[0x0][0xd3c] ;  /* 0x00034f0000047ab9 */ /* 0x000fe40000000800 */
[----:B0-----:R-:W-:-:S13]  /*2bb00*/  ISETP.GE.AND P0, PT, R19, UR4, PT ;  /* 0x0000000413007c0c */ /* 0x001fda000bf06270 */
[----:B------:R-:W-:Y:S05]  /*2bb10*/  @!P0 BRA `(.L_x_3290) ;  /* 0xffffffa400b08947 */ /* 0x000fea000383ffff */
[----:B------:R-:W-:Y:S05]  /*2bb20*/  BSYNC B8 ;  /* 0x0000000000087941 */ /* 0x000fea0003800000 */
.L_x_3215:
[----:B-1----:R-:W5:Y:S01]  /*2bb30*/  LDL.LU R0, [R1+0x444] ;  /* 0x0004440001007983 */ /* 0x002f620000300800 */
[----:B------:R-:W-:Y:S01]  /*2bb40*/  BSSY B0, `(.L_x_3291) ;  /* 0x000000b000007945 */ /* 0x000fe20003800000 */
[----:B------:R-:W0:Y:S01]  /*2bb50*/  S2R R5, SR_CgaCtaId ;  /* 0x0000000000057919 */ /* 0x000e220000008800 */
[----:B-----5:R-:W-:-:S05]  /*2bb60*/  VIADD R0, R0, 0x1 ;  /* 0x0000000100007836 */ /* 0x020fca0000000000 */
        /* <DEDUP_REMOVED lines=8> */
.L_x_3397:
[----:B------:R-:W-:Y:S05]  /*2bbf0*/  BSYNC B0 ;  /* 0x0000000000007941 */ /* 0x000fea0003800000 */
.L_x_3291:
[----:B------:R-:W-:-:S03]  /*2bc00*/  UMOV UR4, 0xffffffff ;  /* 0xffffffff00047882 */ /* 0x000fc60000000000 */
[----:B------:R-:W-:Y:S05]  /*2bc10*/  BRA.DIV UR4, `(.L_x_3293) ;  /* 0x0000003a04b87947 */ /* 0x000fea000b800000 */
[----:B0-----:R-:W0:Y:S02]  /*2bc20*/  S2R R0, SR_TID.X ;  /* 0x0000000000007919 */ /* 0x001e240000002100 */
[----:B0-----:R-:W-:-:S04]  /*2bc30*/  SHF.R.U32.HI R0, RZ, 0x5, R0 ;  /* 0x00000005ff007819 */ /* 0x001fc80000011600 */
[----:B------:R-:W-:-:S05]  /*2bc40*/  LOP3.LUT R0, R0, 0x3, RZ, 0xc0, !PT ;  /* 0x0000000300007812 */ /* 0x000fca00078ec0ff */
[----:B------:R0:W1:Y:S02]  /*2bc50*/  SHFL.IDX PT, R14, R0, RZ, 0x1f ;  /* 0x00001fff000e7589 */ /* 0x00006400000e0000 */
.L_x_3400:
[----:B-1----:R-:W-:Y:S01]  /*2bc60*/  ISETP.NE.AND P0, PT, R14, RZ, PT ;  /* 0x000000ff0e00720c */ /* 0x002fe20003f05270 */
[----:B------:R-:W-:-:S12]  /*2bc70*/  BSSY B0, `(.L_x_3294) ;  /* 0x0000024000007945 */ /* 0x000fd80003800000 */
[----:B------:R-:W-:Y:S05]  /*2bc80*/  @P0 BRA `(.L_x_3295) ;  /* 0x0000000000880947 */ /* 0x000fea0003800000 */
[----:B------:R-:W-:-:S03]  /*2bc90*/  UMOV UR4, 0xffffffff ;  /* 0xffffffff00047882 */ /* 0x000fc60000000000 */
[----:B------:R-:W-:Y:S05]  /*2bca0*/  BRA.DIV UR4, `(.L_x_3296) ;  /* 0x0000003a04c87947 */ /* 0x000fea000b800000 */
[----:B------:R-:W-:-:S13]  /*2bcb0*/  ELECT P6, URZ, PT ;  /* 0x00000000003f782f */ /* 0x000fda00038c0000 */
.L_x_3403:
[----:B------:R-:W-:Y:S05]  /*2bcc0*/  @!P6 BRA `(.L_x_3295) ;  /* 0x000000000078e947 */ /* 0x000fea0003800000 */
[----:B------:R-:W-:-:S06]  /*2bcd0*/  ULOP3.LUT UR4, UR60, 0x2, URZ, 0xfc, !UPT ;  /* 0x000000023c047892 */ /* 0x000fcc000f8efc3f */
[----:B0-----:R-:W-:-:S05]  /*2bce0*/  IMAD.U32 R0, RZ, RZ, UR4 ;  /* 0x00000004ff007e24 */ /* 0x001fca000f8e00ff */
[----:B------:R-:W-:-:S13]  /*2bcf0*/  ISETP.NE.AND P0, PT, R0, 0x3, PT ;  /* 0x000000030000780c */ /* 0x000fda0003f05270 */
[----:B------:R-:W-:Y:S05]  /*2bd00*/  @!P0 BRA `(.L_x_3297) ;  /* 0x0000000000048947 */ /* 0x000fea0003800000 */
[----:B------:R-:W-:Y:S01]  /*2bd10*/  BPT.TRAP 0x1 ;  /* 0x000000040000795c */ /* 0x000fe20000300000 */
.L_x_3297:
[----:B------:R-:W-:Y:S01]  /*2bd20*/  IMAD R5, R24, 0x8, R7 ;  /* 0x0000000818057824 */ /* 0x000fe200078e0207 */
[----:B------:R-:W-:Y:S01]  /*2bd30*/  SHF.L.U32 R0, R26, 0x1f, RZ ;  /* 0x0000001f1a007819 */ /* 0x000fe200000006ff */
[----:B------:R-:W-:-:S03]  /*2bd40*/  VIADD R24, R24, 0x1 ;  /* 0x0000000118187836 */ /* 0x000fc60000000000 */
[----:B------:R-:W0:Y:S02]  /*2bd50*/  SYNCS.PHASECHK.TRANS64.TRYWAIT P1, [R5+URZ+0x38840], R0 ;  /* 0x03884000050075a7 */ /* 0x000e24000802017f */
[----:B------:R-:W-:-:S04]  /*2bd60*/  ISETP.NE.AND P2, PT, R24, 0x2, PT ;  /* 0x000000021800780c */ /* 0x000fc80003f45270 */
[----:B------:R-:W-:Y:S01]  /*2bd70*/  SEL R3, RZ, 0x1, P2 ;  /* 0x00000001ff037807 */ /* 0x000fe20001000000 */
[----:B0-----:R-:W-:Y:S08]  /*2bd80*/  @!P1 BRA `(.L_x_3298) ;  /* 0x0000003800b09947 */ /* 0x001ff00003800000 */
.L_x_3404:
[----:B------:R-:W-:Y:S02]  /*2bd90*/  SEL R24, R24, RZ, P2 ;  /* 0x000000ff18187207 */ /* 0x000fe40001000000 */
[----:B------:R-:W-:Y:S01]  /*2bda0*/  LOP3.LUT R2, R26, R3, RZ, 0x3c, !PT ;  /* 0x000000031a027212 */ /* 0x000fe200078e3cff */
[----:B------:R-:W-:Y:S06]  /*2bdb0*/  @!P0 BRA `(.L_x_3299) ;  /* 0x0000000000048947 */ /* 0x000fec0003800000 */
[----:B------:R-:W-:Y:S01]  /*2bdc0*/  BPT.TRAP 0x1 ;  /* 0x000000040000795c */ /* 0x000fe20000300000 */
.L_x_3299:
[----:B------:R-:W-:Y:S01]  /*2bdd0*/  IMAD R3, R24, 0x8, R7 ;  /* 0x0000000818037824 */ /* 0x000fe200078e0207 */
[----:B------:R-:W-:-:S04]  /*2bde0*/  SHF.L.U32 R2, R2, 0x1f, RZ ;  /* 0x0000001f02027819 */ /* 0x000fc800000006ff */
[----:B------:R-:W1:Y:S02]  /*2bdf0*/  SYNCS.PHASECHK.TRANS64.TRYWAIT P1, [R3+URZ+0x38840], R2 ;  /* 0x03884002030075a7 */ /* 0x000e64000802017f */
[----:B-1----:R-:W-:Y:S05]  /*2be00*/  @!P1 BRA `(.L_x_3300) ;  /* 0x0000003800a49947 */ /* 0x002fea0003800000 */
.L_x_3405:
[----:B------:R-:W-:Y:S05]  /*2be10*/  @!P0 BRA `(.L_x_3301) ;  /* 0x0000000000048947 */ /* 0x000fea0003800000 */
[----:B------:R-:W-:Y:S01]  /*2be20*/  BPT.TRAP 0x1 ;  /* 0x000000040000795c */ /* 0x000fe20000300000 */
.L_x_3301:
[----:B------:R-:W5:Y:S02]  /*2be30*/  SYNCS.PHASECHK.TRANS64.TRYWAIT P1, [R5+URZ+0x38860], R0 ;  /* 0x03886000050075a7 */ /* 0x000f64000802017f */
[----:B-----5:R-:W-:Y:S05]  /*2be40*/  @!P1 BRA `(.L_x_3302) ;  /* 0x0000003800a89947 */ /* 0x020fea0003800000 */
.L_x_3406:
[----:B------:R-:W-:Y:S05]  /*2be50*/  @!P0 BRA `(.L_x_3303) ;  /* 0x0000000000048947 */ /* 0x000fea0003800000 */
[----:B------:R-:W-:Y:S01]  /*2be60*/  BPT.TRAP 0x1 ;  /* 0x000000040000795c */ /* 0x000fe20000300000 */
.L_x_3303:
[----:B------:R0:W0:Y:S02]  /*2be70*/  SYNCS.PHASECHK.TRANS64.TRYWAIT P0, [R3+URZ+0x38860], R2 ;  /* 0x03886002030075a7 */ /* 0x000024000800017f */
[----:B0-----:R-:W-:Y:S05]  /*2be80*/  @!P0 NANOSLEEP.SYNCS 0x989680 ;  /* 0x009896800000895d */ /* 0x001fea0003900000 */
[----:B------:R-:W0:Y:S02]  /*2be90*/  @!P0 SYNCS.PHASECHK.TRANS64 P0, [R3+URZ+0x38860], R2 ;  /* 0x03886002030085a7 */ /* 0x000e24000800007f */
[----:B0-----:R-:W-:Y:S05]  /*2bea0*/  @!P0 BRA `(.L_x_3303) ;  /* 0xfffffffc00f08947 */ /* 0x001fea000383ffff */
.L_x_3295:
[----:B------:R-:W-:Y:S05]  /*2beb0*/  BSYNC B0 ;  /* 0x0000000000007941 */ /* 0x000fea0003800000 */
.L_x_3294:
[----:B------:R-:W-:Y:S05]  /*2bec0*/  EXIT ;  /* 0x000000000000794d */ /* 0x000fea0003800000 */
.L_x_3092:
[----:B0-----:R-:W-:-:S04]  /*2bed0*/  IMAD.U32 R3, RZ, RZ, UR46 ;  /* 0x0000002eff037e24 */ /* 0x001fc8000f8e00ff */
[----:B------:R0:W1:Y:S03]  /*2bee0*/  SYNCS.PHASECHK.TRANS64.TRYWAIT P0, [R3+URZ+0x38800], R0 ;  /* 0x03880000030075a7 */ /* 0x000066000800017f */
[----:B-1----:R-:W-:Y:S05]  /*2bef0*/  @!P0 NANOSLEEP.SYNCS 0x989680 ;  /* 0x009896800000895d */ /* 0x002fea0003900000 */
[----:B------:R-:W1:Y:S02]  /*2bf00*/  @!P0 SYNCS.PHASECHK.TRANS64 P0, [R3+URZ+0x38800], R0 ;  /* 0x03880000030085a7 */ /* 0x000e64000800007f */
[----:B-1----:R-:W-:Y:S05]  /*2bf10*/  @!P0 BRA `(.L_x_3092) ;  /* 0xfffffffc00ec8947 */ /* 0x002fea000383ffff */
[----:B------:R-:W-:Y:S05]  /*2bf20*/  BRA `(.L_x_3304) ;  /* 0xfffffde800447947 */ /* 0x000fea000383ffff */
.L_x_3099:
[----:B-1----:R1:W2:Y:S02]  /*2bf30*/  SYNCS.PHASECHK.TRANS64.TRYWAIT P0, [R20+URZ], R21 ;  /* 0x00000015140075a7 */ /* 0x0022a4000800017f */
[----:B--2---:R-:W-:Y:S05]  /*2bf40*/  @!P0 NANOSLEEP.SYNCS 0x989680 ;  /* 0x009896800000895d */ /* 0x004fea0003900000 */
[----:B------:R-:W2:Y:S02]  /*2bf50*/  @!P0 SYNCS.PHASECHK.TRANS64 P0, [R20+URZ], R21 ;  /* 0x00000015140085a7 */ /* 0x000ea4000800007f */
[----:B--2---:R-:W-:Y:S05]  /*2bf60*/  @!P0 BRA `(.L_x_3099) ;  /* 0xfffffffc00f08947 */ /* 0x004fea000383ffff */
[----:B------:R-:W-:Y:S05]  /*2bf70*/  BRA `(.L_x_3098) ;  /* 0xfffffdec00687947 */ /* 0x000fea000383ffff */
.L_x_3101:
[----:B0-----:R-:W-:-:S04]  /*2bf80*/  IMAD.U32 R4, RZ, RZ, UR46 ;  /* 0x0000002eff047e24 */ /* 0x001fc8000f8e00ff */
[----:B------:R0:W1:Y:S03]  /*2bf90*/  SYNCS.PHASECHK.TRANS64.TRYWAIT P0, [R4+URZ+0x38810], R3 ;  /* 0x03881003040075a7 */ /* 0x000066000800017f */
[----:B-1----:R-:W-:Y:S05]  /*2bfa0*/  @!P0 NANOSLEEP.SYNCS 0x989680 ;  /* 0x009896800000895d */ /* 0x002fea0003900000 */
[----:B------:R-:W1:Y:S02]  /*2bfb0*/  @!P0 SYNCS.PHASECHK.TRANS64 P0, [R4+URZ+0x38810], R3 ;  /* 0x03881003040085a7 */ /* 0x000e64000800007f */
[----:B-1----:R-:W-:Y:S05]  /*2bfc0*/  @!P0 BRA `(.L_x_3101) ;  /* 0xfffffffc00ec8947 */ /* 0x002fea000383ffff */
[----:B------:R-:W-:Y:S05]  /*2bfd0*/  BRA `(.L_x_3305) ;  /* 0xfffffdf0003c7947 */ /* 0x000fea000383ffff */
.L_x_3108:
[----:B-1----:R1:W2:Y:S02]  /*2bfe0*/  SYNCS.PHASECHK.TRANS64.TRYWAIT P0, [R12+URZ], R13 ;  /* 0x0000000d0c0075a7 */ /* 0x0022a4000800017f */
[----:B--2---:R-:W-:Y:S05]  /*2bff0*/  @!P0 NANOSLEEP.SYNCS 0x989680 ;  /* 0x009896800000895d */ /* 0x004fea0003900000 */
[----:B------:R-:W2:Y:S02]  /*2c000*/  @!P0 SYNCS.PHASECHK.TRANS64 P0, [R12+URZ], R13 ;  /* 0x0000000d0c0085a7 */ /* 0x000ea4000800007f */
[----:B--2---:R-:W-:Y:S05]  /*2c010*/  @!P0 BRA `(.L_x_3108) ;  /* 0xfffffffc00f08947 */ /* 0x004fea000383ffff */
[----:B------:R-:W-:Y:S05]  /*2c020*/  BRA `(.L_x_3107) ;  /* 0xfffffdf000807947 */ /* 0x000fea000383ffff */
.L_x_3142:
[----:B-1----:R1:W2:Y:S02]  /*2c030*/  SYNCS.PHASECHK.TRANS64.TRYWAIT P0, [R8+URZ], R9 ;  /* 0x00000009080075a7 */ /* 0x0022a4000800017f */
[----:B--2---:R-:W-:Y:S05]  /*2c040*/  @!P0 NANOSLEEP.SYNCS 0x989680 ;  /* 0x009896800000895d */ /* 0x004fea0003900000 */
[----:B------:R-:W2:Y:S02]  /*2c050*/  @!P0 SYNCS.PHASECHK.TRANS64 P0, [R8+URZ], R9 ;  /* 0x00000009080085a7 */ /* 0x000ea4000800007f */
[----:B--2---:R-:W-:Y:S05]  /*2c060*/  @!P0 BRA `(.L_x_3142) ;  /* 0xfffffffc00f08947 */ /* 0x004fea000383ffff */
[----:B------:R-:W-:Y:S05]  /*2c070*/  BRA `(.L_x_3141) ;  /* 0xfffffe5c00807947 */ /* 0x000fea000383ffff */
.L_x_3149:
[----:B-1----:R1:W2:Y:S02]  /*2c080*/  SYNCS.PHASECHK.TRANS64.TRYWAIT P0, [R14+URZ], R15 ;  /* 0x0000000f0e0075a7 */ /* 0x0022a4000800017f */
[----:B--2---:R-:W-:Y:S05]  /*2c090*/  @!P0 NANOSLEEP.SYNCS 0x989680 ;  /* 0x009896800000895d */ /* 0x004fea0003900000 */
[----:B------:R-:W2:Y:S02]  /*2c0a0*/  @!P0 SYNCS.PHASECHK.TRANS64 P0, [R14+URZ], R15 ;  /* 0x0000000f0e0085a7 */ /* 0x000ea4000800007f */
[----:B--2---:R-:W-:Y:S05]  /*2c0b0*/  @!P0 BRA `(.L_x_3149) ;  /* 0xfffffffc00f08947 */ /* 0x004fea000383ffff */
[----:B------:R-:W-:Y:S05]  /*2c0c0*/  BRA `(.L_x_3148) ;  /* 0xfffffe60008c7947 */ /* 0x000fea000383ffff */
.L_x_3166:
[----:B-1----:R1:W2:Y:S02]  /*2c0d0*/  SYNCS.PHASECHK.TRANS64.TRYWAIT P0, [R8+URZ], R9 ;  /* 0x00000009080075a7 */ /* 0x0022a4000800017f */
[----:B--2---:R-:W-:Y:S05]  /*2c0e0*/  @!P0 NANOSLEEP.SYNCS 0x989680 ;  /* 0x009896800000895d */ /* 0x004fea0003900000 */
[----:B------:R-:W2:Y:S02]  /*2c0f0*/  @!P0 SYNCS.PHASECHK.TRANS64 P0, [R8+URZ], R9 ;  /* 0x00000009080085a7 */ /* 0x000ea4000800007f */
[----:B--2---:R-:W-:Y:S05]  /*2c100*/  @!P0 BRA `(.L_x_3166) ;  /* 0xfffffffc00f08947 */ /* 0x004fea000383ffff */
[----:B------:R-:W-:Y:S05]  /*2c110*/  BRA `(.L_x_3165) ;  /* 0xfffffecc00c07947 */ /* 0x000fea000383ffff */
.L_x_3173:
[----:B-1----:R1:W2:Y:S02]  /*2c120*/  SYNCS.PHASECHK.TRANS64.TRYWAIT P0, [R14+URZ], R15 ;  /* 0x0000000f0e0075a7 */ /* 0x0022a4000800017f */
[----:B--2---:R-:W-:Y:S05]  /*2c130*/  @!P0 NANOSLEEP.SYNCS 0x989680 ;  /* 0x009896800000895d */ /* 0x004fea0003900000 */
[----:B------:R-:W2:Y:S02]  /*2c140*/  @!P0 SYNCS.PHASECHK.TRANS64 P0, [R14+URZ], R15 ;  /* 0x0000000f0e0085a7 */ /* 0x000ea4000800007f */
[----:B--2---:R-:W-:Y:S05]  /*2c150*/  @!P0 BRA `(.L_x_3173) ;  /* 0xfffffffc00f08947 */ /* 0x004fea000383ffff */
[----:B------:R-:W-:Y:S05]  /*2c160*/  BRA `(.L_x_3172) ;  /* 0xfffffed000cc7947 */ /* 0x000fea000383ffff */
.L_x_3235:
        /* <DEDUP_REMOVED lines=10> */
.L_x_3307:
[----:B------:R-:W-:Y:S05]  /*2c210*/  BSYNC B0 ;  /* 0x0000000000007941 */ /* 0x000fea0003800000 */
.L_x_3306:
[----:B------:R-:W-:Y:S05]  /*2c220*/  BRA `(.L_x_3308) ;  /* 0xffffffb000247947 */ /* 0x000fea000383ffff */
.L_x_3238:
[----:B0-----:R0:W1:Y:S02]  /*2c230*/  SYNCS.PHASECHK.TRANS64.TRYWAIT P0, [R17+URZ+0x38840], R0 ;  /* 0x03884000110075a7 */ /* 0x001064000800017f */
[----:B-1----:R-:W-:Y:S05]  /*2c240*/  @!P0 NANOSLEEP.SYNCS 0x989680 ;  /* 0x009896800000895d */ /* 0x002fea0003900000 */
[----:B------:R-:W1:Y:S02]  /*2c250*/  @!P0 SYNCS.PHASECHK.TRANS64 P0, [R17+URZ+0x38840], R0 ;  /* 0x03884000110085a7 */ /* 0x000e64000800007f */
[----:B-1----:R-:W-:Y:S05]  /*2c260*/  @!P0 BRA `(.L_x_3238) ;  /* 0xfffffffc00f08947 */ /* 0x002fea000383ffff */
[----:B------:R-:W-:Y:S05]  /*2c270*/  BRA `(.L_x_3309) ;  /* 0xffffffb400047947 */ /* 0x000fea000383ffff */
.L_x_3239:
        /* <DEDUP_REMOVED lines=8> */
.L_x_3311:
[----:B------:R-:W-:Y:S05]  /*2c300*/  BSYNC B0 ;  /* 0x0000000000007941 */ /* 0x000fea0003800000 */
.L_x_3310:
        /* <DEDUP_REMOVED lines=9> */
.L_x_3312:
[----:B------:R-:W-:Y:S02]  /*2c3a0*/  IMAD.MOV.U32 R13, RZ, RZ, R5 ;  /* 0x000000ffff0d7224 */ /* 0x000fe400078e0005 */
[----:B------:R-:W-:Y:S02]  /*2c3b0*/  IMAD.MOV.U32 R12, RZ, RZ, 0x1 ;  /* 0x00000001ff0c7424 */ /* 0x000fe400078e00ff */
[----:B------:R-:W-:-:S07]  /*2c3c0*/  IMAD.MOV.U32 R3, RZ, RZ, R14 ;  /* 0x000000ffff037224 */ /* 0x000fce00078e000e */
[----:B------:R-:W-:Y:S05]  /*2c3d0*/  WARPSYNC.COLLECTIVE R15, `(.L_x_3313) ;  /* 0x000000000f087348 */ /* 0x000fea0003c00000 */
[----:B------:R0:W1:Y:S02]  /*2c3e0*/  SHFL.IDX P6, R14, R13, R12, R11 ;  /* 0x0000000c0d0e7389 */ /* 0x00006400000c000b */
[----:B01----:R-:W-:Y:S01]  /*2c3f0*/  ENDCOLLECTIVE ;  /* 0x000000000000791b */ /* 0x003fe20003800000 */
.L_x_3313:
        /* <DEDUP_REMOVED lines=15> */
.L_x_3314:
[----:B------:R-:W-:Y:S02]  /*2c4f0*/  @P0 IMAD R6, R4, 0x2, R23 ;  /* 0x0000000204060824 */ /* 0x000fe400078e0217 */
[----:B------:R-:W-:Y:S02]  /*2c500*/  IMAD.MOV.U32 R13, RZ, RZ, R5 ;  /* 0x000000ffff0d7224 */ /* 0x000fe400078e0005 */
[----:B------:R-:W-:Y:S02]  /*2c510*/  IMAD.MOV.U32 R12, RZ, RZ, 0x2 ;  /* 0x00000002ff0c7424 */ /* 0x000fe400078e00ff */
[----:B------:R-:W-:-:S07]  /*2c520*/  IMAD.MOV.U32 R3, RZ, RZ, R14 ;  /* 0x000000ffff037224 */ /* 0x000fce00078e000e */
[----:B------:R-:W-:Y:S05]  /*2c530*/  WARPSYNC.COLLECTIVE R15, `(.L_x_3315) ;  /* 0x000000000f087348 */ /* 0x000fea0003c00000 */
[----:B------:R0:W1:Y:S02]  /*2c540*/  SHFL.IDX P6, R14, R13, R12, R11 ;  /* 0x0000000c0d0e7389 */ /* 0x00006400000c000b */
[----:B01----:R-:W-:Y:S01]  /*2c550*/  ENDCOLLECTIVE ;  /* 0x000000000000791b */ /* 0x003fe20003800000 */
.L_x_3315:
        /* <DEDUP_REMOVED lines=15> */
.L_x_3316:
[----:B------:R-:W-:Y:S02]  /*2c650*/  @P0 IMAD R6, R4, 0x2, R23 ;  /* 0x0000000204060824 */ /* 0x000fe400078e0217 */
[----:B------:R-:W-:Y:S02]  /*2c660*/  IMAD.MOV.U32 R13, RZ, RZ, R5 ;  /* 0x000000ffff0d7224 */ /* 0x000fe400078e0005 */
[----:B------:R-:W-:Y:S02]  /*2c670*/  IMAD.MOV.U32 R12, RZ, RZ, 0x3 ;  /* 0x00000003ff0c7424 */ /* 0x000fe400078e00ff */
[----:B------:R-:W-:-:S07]  /*2c680*/  IMAD.MOV.U32 R3, RZ, RZ, R14 ;  /* 0x000000ffff037224 */ /* 0x000fce00078e000e */
[----:B------:R-:W-:Y:S05]  /*2c690*/  WARPSYNC.COLLECTIVE R15, `(.L_x_3317) ;  /* 0x000000000f087348 */ /* 0x000fea0003c00000 */
[----:B------:R0:W1:Y:S02]  /*2c6a0*/  SHFL.IDX P6, R14, R13, R12, R11 ;  /* 0x0000000c0d0e7389 */ /* 0x00006400000c000b */
[----:B01----:R-:W-:Y:S01]  /*2c6b0*/  ENDCOLLECTIVE ;  /* 0x000000000000791b */ /* 0x003fe20003800000 */
.L_x_3317:
        /* <DEDUP_REMOVED lines=10> */
.L_x_3318:
[----:B------:R-:W-:Y:S01]  /*2c760*/  @!PT LDS RZ, [RZ] ;  /* 0x00000000fffff984 */ /* 0x000fe20000000800 */
[----:B------:R-:W-:Y:S01]  /*2c770*/  @!PT LDS RZ, [RZ] ;  /* 0x00000000fffff984 */ /* 0x000fe20000000800 */
[----:B------:R-:W-:Y:S01]  /*2c780*/  @!PT LDS RZ, [RZ] ;  /* 0x00000000fffff984 */ /* 0x000fe20000000800 */
[----:B------:R0:W-:Y:S01]  /*2c790*/  @P0 LDGSTS.E.BYPASS.LTC128B.128 [R6+0x23400], desc[UR36][R2.64], !P2 ;  /* 0x2340000002060fae */ /* 0x0001e2000d101d64 */
[----:B------:R-:W-:Y:S01]  /*2c7a0*/  IMAD.MOV.U32 R0, RZ, RZ, R14 ;  /* 0x000000ffff007224 */ /* 0x000fe200078e000e */
[----:B------:R-:W-:Y:S06]  /*2c7b0*/  BRA `(.L_x_3319) ;  /* 0xffffffb000c07947 */ /* 0x000fec000383ffff */
.L_x_3244:
[----:B------:R-:W-:Y:S01]  /*2c7c0*/  IMAD.MOV.U32 R13, RZ, RZ, R2 ;  /* 0x000000ffff0d7224 */ /* 0x000fe200078e0002 */
[----:B------:R-:W-:Y:S01]  /*2c7d0*/  LOP3.LUT R22, R22, 0xfffffeff, RZ, 0xc0, !PT ;  /* 0xfffffeff16167812 */ /* 0x000fe200078ec0ff */
        /* <DEDUP_REMOVED lines=8> */
.L_x_3320:
        /* <DEDUP_REMOVED lines=9> */
.L_x_3321:
[----:B------:R-:W-:Y:S02]  /*2c8f0*/  IMAD.MOV.U32 R13, RZ, RZ, R2 ;  /* 0x000000ffff0d7224 */ /* 0x000fe400078e0002 */
[----:B------:R-:W-:Y:S02]  /*2c900*/  IMAD.MOV.U32 R12, RZ, RZ, 0x1 ;  /* 0x00000001ff0c7424 */ /* 0x000fe400078e00ff */
[----:B------:R-:W-:-:S07]  /*2c910*/  IMAD.MOV.U32 R6, RZ, RZ, R14 ;  /* 0x000000ffff067224 */ /* 0x000fce00078e000e */
[----:B------:R-:W-:Y:S05]  /*2c920*/  WARPSYNC.COLLECTIVE R15, `(.L_x_3322) ;  /* 0x000000000f087348 */ /* 0x000fea0003c00000 */
[----:B------:R0:W1:Y:S02]  /*2c930*/  SHFL.IDX P6, R14, R13, R12, R11 ;  /* 0x0000000c0d0e7389 */ /* 0x00006400000c000b */
[----:B01----:R-:W-:Y:S01]  /*2c940*/  ENDCOLLECTIVE ;  /* 0x000000000000791b */ /* 0x003fe20003800000 */
.L_x_3322:
        /* <DEDUP_REMOVED lines=8> */
[----:B------:R-:W-:Y:S01]  /*2c9d0*/  ISETP.GE.AND P2, PT, R8, R3, PT ;  /* 0x000000030800720c */ /* 0x000fe20003f46270 */
[----:B------:R-:W-:-:S12]  /*2c9e0*/  IMAD.MOV.U32 R5, RZ, RZ, R14 ;  /* 0x000000ffff057224 */ /* 0x000fd800078e000e */
[----:B0-----:R-:W-:Y:S05]  /*2c9f0*/  WARPSYNC.COLLECTIVE R15, `(.L_x_3323) ;  /* 0x000000000f087348 */ /* 0x001fea0003c00000 */
[----:B------:R1:W2:Y:S02]  /*2ca00*/  SHFL.IDX P6, R14, R13, R12, R11 ;  /* 0x0000000c0d0e7389 */ /* 0x0002a400000c000b */
[----:B012---:R-:W-:Y:S01]  /*2ca10*/  ENDCOLLECTIVE ;  /* 0x000000000000791b */ /* 0x007fe20003800000 */
.L_x_3323:
        /* <DEDUP_REMOVED lines=8> */
.L_x_3324:
        /* <DEDUP_REMOVED lines=9> */
[----:B------:R-:W-:Y:S01]  /*2cb30*/  ISETP.GE.AND P2, PT, R5, R3, PT ;  /* 0x000000030500720c */ /* 0x000fe20003f46270 */
[----:B------:R-:W-:-:S12]  /*2cb40*/  IMAD.MOV.U32 R5, RZ, RZ, R14 ;  /* 0x000000ffff057224 */ /* 0x000fd800078e000e */
[----:B0-----:R-:W-:Y:S05]  /*2cb50*/  WARPSYNC.COLLECTIVE R15, `(.L_x_3325) ;  /* 0x000000000f087348 */ /* 0x001fea0003c00000 */
[----:B------:R1:W2:Y:S02]  /*2cb60*/  SHFL.IDX P6, R14, R13, R12, R11 ;  /* 0x0000000c0d0e7389 */ /* 0x0002a400000c000b */
[----:B012---:R-:W-:Y:S01]  /*2cb70*/  ENDCOLLECTIVE ;  /* 0x000000000000791b */ /* 0x007fe20003800000 */
.L_x_3325:
[----:B------:R-:W-:Y:S01]  /*2cb80*/  @P2 LOP3.LUT R22, R22, 0x40, RZ, 0xfc, !PT ;  /* 0x0000004016162812 */ /* 0x000fe200078efcff */
[----:B------:R-:W-:Y:S02]  /*2cb90*/  IMAD.MOV.U32 R13, RZ, RZ, R2 ;  /* 0x000000ffff0d7224 */ /* 0x000fe400078e0002 */
[----:B------:R-:W-:Y:S02]  /*2cba0*/  IMAD.MOV.U32 R12, RZ, RZ, 0x3 ;  /* 0x00000003ff0c7424 */ /* 0x000fe400078e00ff */
[----:B------:R-:W-:-:S07]  /*2cbb0*/  IMAD.MOV.U32 R6, RZ, RZ, R14 ;  /* 0x000000ffff067224 */ /* 0x000fce00078e000e */
[----:B------:R-:W-:Y:S05]  /*2cbc0*/  WARPSYNC.COLLECTIVE R15, `(.L_x_3326) ;  /* 0x000000000f087348 */ /* 0x000fea0003c00000 */
[----:B------:R0:W1:Y:S02]  /*2cbd0*/  SHFL.IDX P6, R14, R13, R12, R11 ;  /* 0x0000000c0d0e7389 */ /* 0x00006400000c000b */
[----:B01----:R-:W-:Y:S01]  /*2cbe0*/  ENDCOLLECTIVE ;  /* 0x000000000000791b */ /* 0x003fe20003800000 */
.L_x_3326:
        /* <DEDUP_REMOVED lines=12> */
.L_x_3327:
[----:B------:R-:W-:Y:S01]  /*2ccb0*/  IMAD.MOV.U32 R0, RZ, RZ, R14 ;  /* 0x000000ffff007224 */ /* 0x000fe200078e000e */
[----:B------:R-:W-:Y:S06]  /*2ccc0*/  BRA `(.L_x_3328) ;  /* 0xffffffb400d07947 */ /* 0x000fec000383ffff */
.L_x_3248:
        /* <DEDUP_REMOVED lines=47> */
.L_x_3330:
[----:B------:R-:W-:Y:S05]  /*2cfc0*/  BSYNC B0 ;  /* 0x0000000000007941 */ /* 0x000fea0003800000 */
.L_x_3329:
        /* <DEDUP_REMOVED lines=11> */
.L_x_3331:
[----:B------:R-:W-:-:S04]  /*2d080*/  LOP3.LUT R22, R22, 0xdfffffff, RZ, 0xc0, !PT ;  /* 0xdfffffff16167812 */ /* 0x000fc800078ec0ff */
[----:B------:R-:W-:-:S04]  /*2d090*/  @P1 LOP3.LUT R22, R22, 0x20000000, RZ, 0xfc, !PT ;  /* 0x2000000016161812 */ /* 0x000fc800078efcff */
[C---:B------:R-:W-:Y:S01]  /*2d0a0*/  LOP3.LUT P1, RZ, R22.reuse, 0x800, RZ, 0xc0, !PT ;  /* 0x0000080016ff7812 */ /* 0x040fe2000782c0ff */
        /* <DEDUP_REMOVED lines=36> */
.L_x_3332:
[----:B------:R-:W-:Y:S02]  /*2d2f0*/  IMAD.MOV.U32 R13, RZ, RZ, R0 ;  /* 0x000000ffff0d7224 */ /* 0x000fe400078e0000 */
[----:B------:R-:W-:-:S07]  /*2d300*/  IMAD.MOV.U32 R7, RZ, RZ, R14 ;  /* 0x000000ffff077224 */ /* 0x000fce00078e000e */
[----:B------:R-:W-:Y:S05]  /*2d310*/  WARPSYNC.COLLECTIVE R15, `(.L_x_3333) ;  /* 0x000000000f087348 */ /* 0x000fea0003c00000 */
[----:B------:R0:W1:Y:S02]  /*2d320*/  SHFL.IDX P6, R14, R13, R12, R11 ;  /* 0x0000000c0d0e7389 */ /* 0x00006400000c000b */
[----:B01----:R-:W-:Y:S01]  /*2d330*/  ENDCOLLECTIVE ;  /* 0x000000000000791b */ /* 0x003fe20003800000 */
.L_x_3333:
        /* <DEDUP_REMOVED lines=33> */
.L_x_3334:
[----:B------:R-:W-:Y:S02]  /*2d550*/  IMAD.MOV.U32 R13, RZ, RZ, R0 ;  /* 0x000000ffff0d7224 */ /* 0x000fe400078e0000 */
[----:B------:R-:W-:-:S07]  /*2d560*/  IMAD.MOV.U32 R7, RZ, RZ, R14 ;  /* 0x000000ffff077224 */ /* 0x000fce00078e000e */
[----:B------:R-:W-:Y:S05]  /*2d570*/  WARPSYNC.COLLECTIVE R15, `(.L_x_3335) ;  /* 0x000000000f087348 */ /* 0x000fea0003c00000 */
[----:B------:R0:W1:Y:S02]  /*2d580*/  SHFL.IDX P6, R14, R13, R12, R11 ;  /* 0x0000000c0d0e7389 */ /* 0x00006400000c000b */
[----:B01----:R-:W-:Y:S01]  /*2d590*/  ENDCOLLECTIVE ;  /* 0x000000000000791b */ /* 0x003fe20003800000 */
.L_x_3335:
        /* <DEDUP_REMOVED lines=27> */
.L_x_3336:
[----:B------:R-:W-:Y:S02]  /*2d750*/  IMAD.MOV.U32 R13, RZ, RZ, R0 ;  /* 0x000000ffff0d7224 */ /* 0x000fe400078e0000 */
[----:B------:R-:W-:-:S07]  /*2d760*/  IMAD.MOV.U32 R6, RZ, RZ, R14 ;  /* 0x000000ffff067224 */ /* 0x000fce00078e000e */
[----:B------:R-:W-:Y:S05]  /*2d770*/  WARPSYNC.COLLECTIVE R15, `(.L_x_3337) ;  /* 0x000000000f087348 */ /* 0x000fea0003c00000 */
[----:B------:R0:W1:Y:S02]  /*2d780*/  SHFL.IDX P6, R14, R13, R12, R11 ;  /* 0x0000000c0d0e7389 */ /* 0x00006400000c000b */
[----:B01----:R-:W-:Y:S01]  /*2d790*/  ENDCOLLECTIVE ;  /* 0x000000000000791b */ /* 0x003fe20003800000 */
.L_x_3337:
[----:B------:R-:W-:Y:S01]  /*2d7a0*/  IMAD.MOV.U32 R0, RZ, RZ, R14 ;  /* 0x000000ffff007224 */ /* 0x000fe200078e000e */
[----:B------:R-:W-:Y:S06]  /*2d7b0*/  BRA `(.L_x_3338) ;  /* 0xffffffb800487947 */ /* 0x000fec000383ffff */
.L_x_3253:
[----:B0-----:R0:W1:Y:S02]  /*2d7c0*/  SYNCS.PHASECHK.TRANS64.TRYWAIT P0, [R23+URZ+0x38820], R0 ;  /* 0x03882000170075a7 */ /* 0x001064000800017f */
[----:B-1----:R-:W-:Y:S05]  /*2d7d0*/  @!P0 NANOSLEEP.SYNCS 0x989680 ;  /* 0x009896800000895d */ /* 0x002fea0003900000 */
[----:B------:R-:W1:Y:S02]  /*2d7e0*/  @!P0 SYNCS.PHASECHK.TRANS64 P0, [R23+URZ+0x38820], R0 ;  /* 0x03882000170085a7 */ /* 0x000e64000800007f */
[----:B-1----:R-:W-:Y:S05]  /*2d7f0*/  @!P0 BRA `(.L_x_3253) ;  /* 0xfffffffc00f08947 */ /* 0x002fea000383ffff */
[----:B------:R-:W-:Y:S05]  /*2d800*/  BRA `(.L_x_3339) ;  /* 0xffffffb800e47947 */ /* 0x000fea000383ffff */
.L_x_3256:
[----:B0-----:R0:W1:Y:S02]  /*2d810*/  SYNCS.PHASECHK.TRANS64.TRYWAIT P0, [R17+URZ+0x38860], R0 ;  /* 0x03886000110075a7 */ /* 0x001064000800017f */
[----:B-1----:R-:W-:Y:S05]  /*2d820*/  @!P0 NANOSLEEP.SYNCS 0x989680 ;  /* 0x009896800000895d */ /* 0x002fea0003900000 */
[----:B------:R-:W1:Y:S02]  /*2d830*/  @!P0 SYNCS.PHASECHK.TRANS64 P0, [R17+URZ+0x38860], R0 ;  /* 0x03886000110085a7 */ /* 0x000e64000800007f */
[----:B-1----:R-:W-:Y:S05]  /*2d840*/  @!P0 BRA `(.L_x_3256) ;  /* 0xfffffffc00f08947 */ /* 0x002fea000383ffff */
[----:B------:R-:W-:Y:S05]  /*2d850*/  BRA `(.L_x_3340) ;  /* 0xffffffb800f47947 */ /* 0x000fea000383ffff */
.L_x_3257:
        /* <DEDUP_REMOVED lines=8> */
.L_x_3342:
[----:B------:R-:W-:Y:S05]  /*2d8e0*/  BSYNC B0 ;  /* 0x0000000000007941 */ /* 0x000fea0003800000 */
.L_x_3341:
        /* <DEDUP_REMOVED lines=15> */
.L_x_3343:
        /* <DEDUP_REMOVED lines=39> */
.L_x_3344:
[----:B------:R-:W-:Y:S02]  /*2dc50*/  IMAD.MOV.U32 R13, RZ, RZ, R5 ;  /* 0x000000ffff0d7224 */ /* 0x000fe400078e0005 */
[----:B------:R-:W-:-:S07]  /*2dc60*/  IMAD.MOV.U32 R3, RZ, RZ, R14 ;  /* 0x000000ffff037224 */ /* 0x000fce00078e000e */
[----:B------:R-:W-:Y:S05]  /*2dc70*/  WARPSYNC.COLLECTIVE R15, `(.L_x_3345) ;  /* 0x000000000f087348 */ /* 0x000fea0003c00000 */
[----:B------:R0:W1:Y:S02]  /*2dc80*/  SHFL.IDX P6, R14, R13, R12, R11 ;  /* 0x0000000c0d0e7389 */ /* 0x00006400000c000b */
[----:B01----:R-:W-:Y:S01]  /*2dc90*/  ENDCOLLECTIVE ;  /* 0x000000000000791b */ /* 0x003fe20003800000 */
.L_x_3345:
        /* <DEDUP_REMOVED lines=29> */
.L_x_3346:
[----:B------:R-:W-:Y:S02]  /*2de70*/  IMAD.MOV.U32 R13, RZ, RZ, R5 ;  /* 0x000000ffff0d7224 */ /* 0x000fe400078e0005 */
[----:B------:R-:W-:-:S07]  /*2de80*/  IMAD.MOV.U32 R7, RZ, RZ, R14 ;  /* 0x000000ffff077224 */ /* 0x000fce00078e000e */
[----:B------:R-:W-:Y:S05]  /*2de90*/  WARPSYNC.COLLECTIVE R15, `(.L_x_3347) ;  /* 0x000000000f087348 */ /* 0x000fea0003c00000 */
[----:B------:R0:W1:Y:S02]  /*2dea0*/  SHFL.IDX P6, R14, R13, R12, R11 ;  /* 0x0000000c0d0e7389 */ /* 0x00006400000c000b */
[----:B01----:R-:W-:Y:S01]  /*2deb0*/  ENDCOLLECTIVE ;  /* 0x000000000000791b */ /* 0x003fe20003800000 */
.L_x_3347:
        /* <DEDUP_REMOVED lines=29> */
.L_x_3348:
[----:B------:R-:W-:Y:S02]  /*2e090*/  IMAD.MOV.U32 R13, RZ, RZ, R5 ;  /* 0x000000ffff0d7224 */ /* 0x000fe400078e0005 */
[----:B------:R-:W-:-:S07]  /*2e0a0*/  IMAD.MOV.U32 R6, RZ, RZ, R14 ;  /* 0x000000ffff067224 */ /* 0x000fce00078e000e */
[----:B------:R-:W-:Y:S05]  /*2e0b0*/  WARPSYNC.COLLECTIVE R15, `(.L_x_3349) ;  /* 0x000000000f087348 */ /* 0x000fea0003c00000 */
[----:B------:R0:W1:Y:S02]  /*2e0c0*/  SHFL.IDX P6, R14, R13, R12, R11 ;  /* 0x0000000c0d0e7389 */ /* 0x00006400000c000b */
[----:B01----:R-:W-:Y:S01]  /*2e0d0*/  ENDCOLLECTIVE ;  /* 0x000000000000791b */ /* 0x003fe20003800000 */
.L_x_3349:
[----:B------:R-:W-:Y:S01]  /*2e0e0*/  IMAD.MOV.U32 R2, RZ, RZ, R14 ;  /* 0x000000ffff027224 */ /* 0x000fe200078e000e */
[----:B------:R-:W-:Y:S06]  /*2e0f0*/  BRA `(.L_x_3350) ;  /* 0xffffffb800887947 */ /* 0x000fec000383ffff */
.L_x_3264:
[----:B0-----:R0:W1:Y:S02]  /*2e100*/  SYNCS.PHASECHK.TRANS64.TRYWAIT P0, [R6+URZ+0x38840], R17 ;  /* 0x03884011060075a7 */ /* 0x001064000800017f */
[----:B-1----:R-:W-:Y:S05]  /*2e110*/  @!P0 NANOSLEEP.SYNCS 0x989680 ;  /* 0x009896800000895d */ /* 0x002fea0003900000 */
[----:B------:R-:W1:Y:S02]  /*2e120*/  @!P0 SYNCS.PHASECHK.TRANS64 P0, [R6+URZ+0x38840], R17 ;  /* 0x03884011060085a7 */ /* 0x000e64000800007f */
[----:B-1----:R-:W-:Y:S05]  /*2e130*/  @!P0 BRA `(.L_x_3264) ;  /* 0xfffffffc00f08947 */ /* 0x002fea000383ffff */
[----:B------:R-:W-:Y:S05]  /*2e140*/  BRA `(.L_x_3351) ;  /* 0xffffffc0001c7947 */ /* 0x000fea000383ffff */
.L_x_3265:
        /* <DEDUP_REMOVED lines=8> */
.L_x_3353:
[----:B------:R-:W-:Y:S05]  /*2e1d0*/  BSYNC B1 ;  /* 0x0000000000017941 */ /* 0x000fea0003800000 */
.L_x_3352:
        /* <DEDUP_REMOVED lines=9> */
.L_x_3354:
[----:B------:R-:W-:Y:S02]  /*2e270*/  IMAD.MOV.U32 R13, RZ, RZ, R27 ;  /* 0x000000ffff0d7224 */ /* 0x000fe400078e001b */
[----:B------:R-:W-:Y:S02]  /*2e280*/  IMAD.MOV.U32 R12, RZ, RZ, 0x1 ;  /* 0x00000001ff0c7424 */ /* 0x000fe400078e00ff */
[----:B------:R-:W-:-:S07]  /*2e290*/  IMAD.MOV.U32 R2, RZ, RZ, R14 ;  /* 0x000000ffff027224 */ /* 0x000fce00078e000e */
[----:B------:R-:W-:Y:S05]  /*2e2a0*/  WARPSYNC.COLLECTIVE R15, `(.L_x_3355) ;  /* 0x000000000f087348 */ /* 0x000fea0003c00000 */
[----:B------:R0:W1:Y:S02]  /*2e2b0*/  SHFL.IDX P6, R14, R13, R12, R11 ;  /* 0x0000000c0d0e7389 */ /* 0x00006400000c000b */
[----:B01----:R-:W-:Y:S01]  /*2e2c0*/  ENDCOLLECTIVE ;  /* 0x000000000000791b */ /* 0x003fe20003800000 */
.L_x_3355:
        /* <DEDUP_REMOVED lines=11> */
.L_x_3356:
[----:B------:R-:W-:Y:S02]  /*2e380*/  IMAD.MOV.U32 R13, RZ, RZ, R27 ;  /* 0x000000ffff0d7224 */ /* 0x000fe400078e001b */
[----:B------:R-:W-:Y:S02]  /*2e390*/  IMAD.MOV.U32 R12, RZ, RZ, 0x2 ;  /* 0x00000002ff0c7424 */ /* 0x000fe400078e00ff */
[----:B------:R-:W-:-:S07]  /*2e3a0*/  IMAD.MOV.U32 R2, RZ, RZ, R14 ;  /* 0x000000ffff027224 */ /* 0x000fce00078e000e */
[----:B------:R-:W-:Y:S05]  /*2e3b0*/  WARPSYNC.COLLECTIVE R15, `(.L_x_3357) ;  /* 0x000000000f087348 */ /* 0x000fea0003c00000 */
[----:B------:R0:W1:Y:S02]  /*2e3c0*/  SHFL.IDX P6, R14, R13, R12, R11 ;  /* 0x0000000c0d0e7389 */ /* 0x00006400000c000b */
[----:B01----:R-:W-:Y:S01]  /*2e3d0*/  ENDCOLLECTIVE ;  /* 0x000000000000791b */ /* 0x003fe20003800000 */
.L_x_3357:
        /* <DEDUP_REMOVED lines=11> */
.L_x_3358:
[----:B------:R-:W-:Y:S02]  /*2e490*/  IMAD.MOV.U32 R13, RZ, RZ, R27 ;  /* 0x000000ffff0d7224 */ /* 0x000fe400078e001b */
[----:B------:R-:W-:Y:S02]  /*2e4a0*/  IMAD.MOV.U32 R12, RZ, RZ, 0x3 ;  /* 0x00000003ff0c7424 */ /* 0x000fe400078e00ff */
[----:B------:R-:W-:-:S07]  /*2e4b0*/  IMAD.MOV.U32 R2, RZ, RZ, R14 ;  /* 0x000000ffff027224 */ /* 0x000fce00078e000e */
[----:B------:R-:W-:Y:S05]  /*2e4c0*/  WARPSYNC.COLLECTIVE R15, `(.L_x_3359) ;  /* 0x000000000f087348 */ /* 0x000fea0003c00000 */
[----:B------:R0:W1:Y:S02]  /*2e4d0*/  SHFL.IDX P6, R14, R13, R12, R11 ;  /* 0x0000000c0d0e7389 */ /* 0x00006400000c000b */
[----:B01----:R-:W-:Y:S01]  /*2e4e0*/  ENDCOLLECTIVE ;  /* 0x000000000000791b */ /* 0x003fe20003800000 */
.L_x_3359:
        /* <DEDUP_REMOVED lines=11> */
.L_x_3360:
[----:B------:R-:W-:Y:S01]  /*2e5a0*/  IMAD.MOV.U32 R2, RZ, RZ, R14 ;  /* 0x000000ffff027224 */ /* 0x000fe200078e000e */
[----:B------:R-:W-:Y:S06]  /*2e5b0*/  BRA `(.L_x_3361) ;  /* 0xffffffbc00ac7947 */ /* 0x000fec000383ffff */
.L_x_3270:
[----:B---3--:R3:W4:Y:S02]  /*2e5c0*/  SYNCS.PHASECHK.TRANS64.TRYWAIT P0, [R6+URZ+0x38860], R17 ;  /* 0x03886011060075a7 */ /* 0x008724000800017f */
[----:B----4-:R-:W-:Y:S05]  /*2e5d0*/  @!P0 NANOSLEEP.SYNCS 0x989680 ;  /* 0x009896800000895d */ /* 0x010fea0003900000 */
[----:B------:R-:W4:Y:S02]  /*2e5e0*/  @!P0 SYNCS.PHASECHK.TRANS64 P0, [R6+URZ+0x38860], R17 ;  /* 0x03886011060085a7 */ /* 0x000f24000800007f */
[----:B----4-:R-:W-:Y:S05]  /*2e5f0*/  @!P0 BRA `(.L_x_3270) ;  /* 0xfffffffc00f08947 */ /* 0x010fea000383ffff */
[----:B------:R-:W-:Y:S05]  /*2e600*/  BRA `(.L_x_3362) ;  /* 0xffffffbc00fc7947 */ /* 0x000fea000383ffff */
.L_x_3271:
        /* <DEDUP_REMOVED lines=8> */
.L_x_3364:
[----:B------:R-:W-:Y:S05]  /*2e690*/  BSYNC B1 ;  /* 0x0000000000017941 */ /* 0x000fea0003800000 */
.L_x_3363:
        /* <DEDUP_REMOVED lines=13> */
.L_x_3365:
        /* <DEDUP_REMOVED lines=17> */
.L_x_3366:
        /* <DEDUP_REMOVED lines=16> */
.L_x_3367:
        /* <DEDUP_REMOVED lines=19> */
.L_x_3368:
        /* <DEDUP_REMOVED lines=14> */
.L_x_3369:
        /* <DEDUP_REMOVED lines=16> */
.L_x_3370:
        /* <DEDUP_REMOVED lines=14> */
.L_x_3371:
[----:B------:R-:W-:Y:S05]  /*2ed70*/  BRA `(.L_x_3372) ;  /* 0xffffffbc00687947 */ /* 0x000fea000383ffff */
.L_x_3279:
        /* <DEDUP_REMOVED lines=8> */
.L_x_3374:
[----:B------:R-:W-:Y:S05]  /*2ee00*/  BSYNC B0 ;  /* 0x0000000000007941 */ /* 0x000fea0003800000 */
.L_x_3373:
        /* <DEDUP_REMOVED lines=9> */
.L_x_3375:
        /* <DEDUP_REMOVED lines=18> */
.L_x_3376:
[----:B------:R-:W-:Y:S01]  /*2efc0*/  IMAD.MOV.U32 R12, RZ, RZ, 0x2 ;  /* 0x00000002ff0c7424 */ /* 0x000fe200078e00ff */
[----:B------:R-:W-:-:S05]  /*2efd0*/  SEL R4, R14, RZ, P1 ;  /* 0x000000ff0e047207 */ /* 0x000fca0000800000 */
[----:B------:R-:W-:-:S04]  /*2efe0*/  IMAD.IADD R4, R17, 0x1, R4 ;  /* 0x0000000111047824 */ /* 0x000fc800078e0204 */
[----:B------:R-:W-:-:S07]  /*2eff0*/  IMAD.MOV.U32 R13, RZ, RZ, R4 ;  /* 0x000000ffff0d7224 */ /* 0x000fce00078e0004 */
[----:B------:R-:W-:Y:S05]  /*2f000*/  WARPSYNC.COLLECTIVE R15, `(.L_x_3377) ;  /* 0x000000000f087348 */ /* 0x000fea0003c00000 */
[----:B------:R0:W1:Y:S02]  /*2f010*/  SHFL.UP P6, R14, R13, R12, R11 ;  /* 0x0400000c0d0e7389 */ /* 0x00006400000c000b */
[----:B01----:R-:W-:Y:S01]  /*2f020*/  ENDCOLLECTIVE ;  /* 0x000000000000791b */ /* 0x003fe20003800000 */
.L_x_3377:
[----:B------:R-:W-:Y:S01]  /*2f030*/  IMAD.MOV.U32 R12, RZ, RZ, 0x4 ;  /* 0x00000004ff0c7424 */ /* 0x000fe200078e00ff */
[----:B------:R-:W-:-:S05]  /*2f040*/  SEL R3, R14, RZ, P2 ;  /* 0x000000ff0e037207 */ /* 0x000fca0001000000 */
[----:B------:R-:W-:-:S04]  /*2f050*/  IMAD.IADD R6, R4, 0x1, R3 ;  /* 0x0000000104067824 */ /* 0x000fc800078e0203 */
[----:B------:R-:W-:-:S07]  /*2f060*/  IMAD.MOV.U32 R13, RZ, RZ, R6 ;  /* 0x000000ffff0d7224 */ /* 0x000fce00078e0006 */
[----:B------:R-:W-:Y:S05]  /*2f070*/  WARPSYNC.COLLECTIVE R15, `(.L_x_3378) ;  /* 0x000000000f087348 */ /* 0x000fea0003c00000 */
[----:B------:R0:W1:Y:S02]  /*2f080*/  SHFL.UP P6, R14, R13, R12, R11 ;  /* 0x0400000c0d0e7389 */ /* 0x00006400000c000b */
[----:B01----:R-:W-:Y:S01]  /*2f090*/  ENDCOLLECTIVE ;  /* 0x000000000000791b */ /* 0x003fe20003800000 */
.L_x_3378:
[----:B------:R-:W-:Y:S01]  /*2f0a0*/  IMAD.MOV.U32 R12, RZ, RZ, 0x8 ;  /* 0x00000008ff0c7424 */ /* 0x000fe200078e00ff */
[----:B------:R-:W-:-:S05]  /*2f0b0*/  SEL R3, R14, RZ, P3 ;  /* 0x000000ff0e037207 */ /* 0x000fca0001800000 */
[----:B------:R-:W-:-:S04]  /*2f0c0*/  IMAD.IADD R2, R6, 0x1, R3 ;  /* 0x0000000106027824 */ /* 0x000fc800078e0203 */
[----:B------:R-:W-:-:S07]  /*2f0d0*/  IMAD.MOV.U32 R13, RZ, RZ, R2 ;  /* 0x000000ffff0d7224 */ /* 0x000fce00078e0002 */
[----:B------:R-:W-:Y:S05]  /*2f0e0*/  WARPSYNC.COLLECTIVE R15, `(.L_x_3379) ;  /* 0x000000000f087348 */ /* 0x000fea0003c00000 */
[----:B------:R0:W1:Y:S02]  /*2f0f0*/  SHFL.UP P6, R14, R13, R12, R11 ;  /* 0x0400000c0d0e7389 */ /* 0x00006400000c000b */
[----:B01----:R-:W-:Y:S01]  /*2f100*/  ENDCOLLECTIVE ;  /* 0x000000000000791b */ /* 0x003fe20003800000 */
.L_x_3379:
[----:B------:R-:W-:Y:S01]  /*2f110*/  IMAD.MOV.U32 R12, RZ, RZ, 0x10 ;  /* 0x00000010ff0c7424 */ /* 0x000fe200078e00ff */
[----:B------:R-:W-:-:S05]  /*2f120*/  SEL R3, R14, RZ, P4 ;  /* 0x000000ff0e037207 */ /* 0x000fca0002000000 */
[----:B------:R-:W-:-:S04]  /*2f130*/  IMAD.IADD R3, R2, 0x1, R3 ;  /* 0x0000000102037824 */ /* 0x000fc800078e0203 */
[----:B------:R-:W-:-:S07]  /*2f140*/  IMAD.MOV.U32 R13, RZ, RZ, R3 ;  /* 0x000000ffff0d7224 */ /* 0x000fce00078e0003 */
[----:B------:R-:W-:Y:S05]  /*2f150*/  WARPSYNC.COLLECTIVE R15, `(.L_x_3380) ;  /* 0x000000000f087348 */ /* 0x000fea0003c00000 */
[----:B------:R0:W1:Y:S02]  /*2f160*/  SHFL.UP P6, R14, R13, R12, R11 ;  /* 0x0400000c0d0e7389 */ /* 0x00006400000c000b */
[----:B01----:R-:W-:Y:S01]  /*2f170*/  ENDCOLLECTIVE ;  /* 0x000000000000791b */ /* 0x003fe20003800000 */
.L_x_3380:
        /* <DEDUP_REMOVED lines=8> */
.L_x_3381:
[----:B------:R-:W-:Y:S05]  /*2f200*/  BRA `(.L_x_3382) ;  /* 0xffffffbc00fc7947 */ /* 0x000fea000383ffff */
.L_x_3284:
        /* <DEDUP_REMOVED lines=8> */
.L_x_3384:
[----:B------:R-:W-:Y:S05]  /*2f290*/  BSYNC B0 ;  /* 0x0000000000007941 */ /* 0x000fea0003800000 */
.L_x_3383:
        /* <DEDUP_REMOVED lines=8> */
.L_x_3385:
[----:B------:R-:W-:Y:S01]  /*2f320*/  IMAD.MOV.U32 R12, RZ, RZ, 0x4 ;  /* 0x00000004ff0c7424 */ /* 0x000fe200078e00ff */
[----:B------:R-:W-:-:S05]  /*2f330*/  SEL R2, R14, RZ, P2 ;  /* 0x000000ff0e027207 */ /* 0x000fca0001000000 */
[----:B------:R-:W-:-:S04]  /*2f340*/  IMAD.IADD R2, R13, 0x1, R2 ;  /* 0x000000010d027824 */ /* 0x000fc800078e0202 */
[----:B------:R-:W-:-:S07]  /*2f350*/  IMAD.MOV.U32 R13, RZ, RZ, R2 ;  /* 0x000000ffff0d7224 */ /* 0x000fce00078e0002 */
[----:B------:R-:W-:Y:S05]  /*2f360*/  WARPSYNC.COLLECTIVE R15, `(.L_x_3386) ;  /* 0x000000000f087348 */ /* 0x000fea0003c00000 */
[----:B------:R0:W1:Y:S02]  /*2f370*/  SHFL.UP P6, R14, R13, R12, R11 ;  /* 0x0400000c0d0e7389 */ /* 0x00006400000c000b */
[----:B01----:R-:W-:Y:S01]  /*2f380*/  ENDCOLLECTIVE ;  /* 0x000000000000791b */ /* 0x003fe20003800000 */
.L_x_3386:
[----:B------:R-:W-:Y:S01]  /*2f390*/  IMAD.MOV.U32 R12, RZ, RZ, 0x8 ;  /* 0x00000008ff0c7424 */ /* 0x000fe200078e00ff */
[----:B------:R-:W-:-:S05]  /*2f3a0*/  SEL R3, R14, RZ, P3 ;  /* 0x000000ff0e037207 */ /* 0x000fca0001800000 */
[----:B------:R-:W-:-:S04]  /*2f3b0*/  IMAD.IADD R3, R2, 0x1, R3 ;  /* 0x0000000102037824 */ /* 0x000fc800078e0203 */
[----:B------:R-:W-:-:S07]  /*2f3c0*/  IMAD.MOV.U32 R13, RZ, RZ, R3 ;  /* 0x000000ffff0d7224 */ /* 0x000fce00078e0003 */
[----:B------:R-:W-:Y:S05]  /*2f3d0*/  WARPSYNC.COLLECTIVE R15, `(.L_x_3387) ;  /* 0x000000000f087348 */ /* 0x000fea0003c00000 */
[----:B------:R0:W1:Y:S02]  /*2f3e0*/  SHFL.UP P6, R14, R13, R12, R11 ;  /* 0x0400000c0d0e7389 */ /* 0x00006400000c000b */
[----:B01----:R-:W-:Y:S01]  /*2f3f0*/  ENDCOLLECTIVE ;  /* 0x000000000000791b */ /* 0x003fe20003800000 */
.L_x_3387:
[----:B------:R-:W-:Y:S01]  /*2f400*/  IMAD.MOV.U32 R12, RZ, RZ, 0x10 ;  /* 0x00000010ff0c7424 */ /* 0x000fe200078e00ff */
[----:B------:R-:W-:-:S05]  /*2f410*/  SEL R4, R14, RZ, P4 ;  /* 0x000000ff0e047207 */ /* 0x000fca0002000000 */
[----:B------:R-:W-:-:S04]  /*2f420*/  IMAD.IADD R4, R3, 0x1, R4 ;  /* 0x0000000103047824 */ /* 0x000fc800078e0204 */
[----:B------:R-:W-:-:S07]  /*2f430*/  IMAD.MOV.U32 R13, RZ, RZ, R4 ;  /* 0x000000ffff0d7224 */ /* 0x000fce00078e0004 */
[----:B------:R-:W-:Y:S05]  /*2f440*/  WARPSYNC.COLLECTIVE R15, `(.L_x_3388) ;  /* 0x000000000f087348 */ /* 0x000fea0003c00000 */
[----:B------:R0:W1:Y:S02]  /*2f450*/  SHFL.UP P6, R14, R13, R12, R11 ;  /* 0x0400000c0d0e7389 */ /* 0x00006400000c000b */
[----:B01----:R-:W-:Y:S01]  /*2f460*/  ENDCOLLECTIVE ;  /* 0x000000000000791b */ /* 0x003fe20003800000 */
.L_x_3388:
        /* <DEDUP_REMOVED lines=8> */
.L_x_3389:
[----:B------:R-:W-:Y:S05]  /*2f4f0*/  BRA `(.L_x_3390) ;  /* 0xffffffbc00dc7947 */ /* 0x000fea000383ffff */
.L_x_3286:
[----:B------:R-:W-:Y:S01]  /*2f500*/  BSSY B0, `(.L_x_3391) ;  /* 0x0000006000007945 */ /* 0x000fe20003800000 */
[----:B------:R-:W-:Y:S01]  /*2f510*/  PLOP3.LUT P6, PT, P6, PT, PT, 0x8, 0x0 ;  /* 0x000000000000781c */ /* 0x000fe200037ce170 */
[----:B------:R-:W-:-:S12]  /*2f520*/  IMAD.MOV.U32 R15, RZ, RZ, -0x1 ;  /* 0xffffffffff0f7424 */ /* 0x000fd800078e00ff */
[----:B01----:R-:W-:Y:S05]  /*2f530*/  WARPSYNC.COLLECTIVE R15, `(.L_x_3392) ;  /* 0x000000000f087348 */ /* 0x003fea0003c00000 */
[----:B------:R-:W-:Y:S01]  /*2f540*/  VOTE.ANY R14, PT, P6 ;  /* 0x00000000000e7806 */ /* 0x000fe200030e0100 */
[----:B01----:R-:W-:Y:S06]  /*2f550*/  ENDCOLLECTIVE ;  /* 0x000000000000791b */ /* 0x003fec0003800000 */
.L_x_3392:
[----:B------:R-:W-:Y:S05]  /*2f560*/  BSYNC B0 ;  /* 0x0000000000007941 */ /* 0x000fea0003800000 */
.L_x_3391:
        /* <DEDUP_REMOVED lines=9> */
.L_x_3393:
[----:B------:R-:W-:Y:S01]  /*2f600*/  IMAD.MOV.U32 R17, RZ, RZ, R14 ;  /* 0x000000ffff117224 */ /* 0x000fe200078e000e */
[----:B------:R-:W-:Y:S06]  /*2f610*/  BRA `(.L_x_3394) ;  /* 0xffffffbc00cc7947 */ /* 0x000fec000383ffff */
.L_x_3288:
[----:B------:R-:W-:Y:S01]  /*2f620*/  BSSY B0, `(.L_x_3395) ;  /* 0x0000007000007945 */ /* 0x000fe20003800000 */
[----:B------:R-:W-:Y:S02]  /*2f630*/  IMAD.MOV.U32 R13, RZ, RZ, R2 ;  /* 0x000000ffff0d7224 */ /* 0x000fe400078e0002 */
[----:B------:R-:W-:Y:S02]  /*2f640*/  IMAD.MOV.U32 R11, RZ, RZ, 0x1f ;  /* 0x0000001fff0b7424 */ /* 0x000fe400078e00ff */
[----:B------:R-:W-:-:S07]  /*2f650*/  IMAD.MOV.U32 R15, RZ, RZ, -0x1 ;  /* 0xffffffffff0f7424 */ /* 0x000fce00078e00ff */
[----:B0123--:R-:W-:Y:S05]  /*2f660*/  WARPSYNC.COLLECTIVE R15, `(.L_x_3396) ;  /* 0x000000000f087348 */ /* 0x00ffea0003c00000 */
[----:B------:R4:W0:Y:S02]  /*2f670*/  SHFL.IDX P6, R14, R13, R12, R11 ;  /* 0x0000000c0d0e7389 */ /* 0x00082400000c000b */
[----:B01234-:R-:W-:Y:S01]  /*2f680*/  ENDCOLLECTIVE ;  /* 0x000000000000791b */ /* 0x01ffe20003800000 */
.L_x_3396:
[----:B------:R-:W-:Y:S05]  /*2f690*/  BSYNC B0 ;  /* 0x0000000000007941 */ /* 0x000fea0003800000 */
.L_x_3395:
[----:B------:R-:W-:Y:S05]  /*2f6a0*/  BRA `(.L_x_3287) ;  /* 0xffffffbc00c47947 */ /* 0x000fea000383ffff */
.L_x_3292:
[----:B0-----:R0:W1:Y:S02]  /*2f6b0*/  SYNCS.PHASECHK.TRANS64.TRYWAIT P0, [R7+URZ+0x38820], R0 ;  /* 0x03882000070075a7 */ /* 0x001064000800017f */
[----:B-1----:R-:W-:Y:S05]  /*2f6c0*/  @!P0 NANOSLEEP.SYNCS 0x989680 ;  /* 0x009896800000895d */ /* 0x002fea0003900000 */
[----:B------:R-:W1:Y:S02]  /*2f6d0*/  @!P0 SYNCS.PHASECHK.TRANS64 P0, [R7+URZ+0x38820], R0 ;  /* 0x03882000070085a7 */ /* 0x000e64000800007f */
[----:B-1----:R-:W-:Y:S05]  /*2f6e0*/  @!P0 BRA `(.L_x_3292) ;  /* 0xfffffffc00f08947 */ /* 0x002fea000383ffff */
[----:B------:R-:W-:Y:S05]  /*2f6f0*/  BRA `(.L_x_3397) ;  /* 0xffffffc4003c7947 */ /* 0x000fea000383ffff */
.L_x_3293:
        /* <DEDUP_REMOVED lines=11> */
.L_x_3399:
[----:B------:R-:W-:Y:S05]  /*2f7b0*/  BSYNC B0 ;  /* 0x0000000000007941 */ /* 0x000fea0003800000 */
.L_x_3398:
[----:B------:R-:W-:Y:S05]  /*2f7c0*/  BRA `(.L_x_3400) ;  /* 0xffffffc400247947 */ /* 0x000fea000383ffff */
.L_x_3296:
[----:B------:R-:W-:Y:S01]  /*2f7d0*/  BSSY B1, `(.L_x_3401) ;  /* 0x0000006000017945 */ /* 0x000fe20003800000 */
[----:B------:R-:W-:-:S07]  /*2f7e0*/  IMAD.MOV.U32 R15, RZ, RZ, -0x1 ;  /* 0xffffffffff0f7424 */ /* 0x000fce00078e00ff */
[----:B0-234-:R-:W-:Y:S05]  /*2f7f0*/  WARPSYNC.COLLECTIVE R15, `(.L_x_3402) ;  /* 0x000000000f0c7348 */ /* 0x01dfea0003c00000 */
[----:B------:R-:W-:Y:S02]  /*2f800*/  ELECT P6, UR62, PT ;  /* 0x00000000003e782f */ /* 0x000fe400038c0000 */
[----:B------:R-:W-:Y:S01]  /*2f810*/  MOV R14, UR62 ;  /* 0x0000003e000e7c02 */ /* 0x000fe20008000f00 */
[----:B0-234-:R-:W-:Y:S10]  /*2f820*/  ENDCOLLECTIVE ;  /* 0x000000000000791b */ /* 0x01dff40003800000 */
.L_x_3402:
[----:B------:R-:W-:Y:S05]  /*2f830*/  BSYNC B1 ;  /* 0x0000000000017941 */ /* 0x000fea0003800000 */
.L_x_3401:
[----:B------:R-:W-:Y:S05]  /*2f840*/  BRA `(.L_x_3403) ;  /* 0xffffffc4001c7947 */ /* 0x000fea000383ffff */
.L_x_3298:
[----:B0-----:R0:W1:Y:S02]  /*2f850*/  SYNCS.PHASECHK.TRANS64.TRYWAIT P1, [R5+URZ+0x38840], R0 ;  /* 0x03884000050075a7 */ /* 0x001064000802017f */
[----:B-1----:R-:W-:Y:S05]  /*2f860*/  @!P1 NANOSLEEP.SYNCS 0x989680 ;  /* 0x009896800000995d */ /* 0x002fea0003900000 */
[----:B------:R-:W1:Y:S02]  /*2f870*/  @!P1 SYNCS.PHASECHK.TRANS64 P1, [R5+URZ+0x38840], R0 ;  /* 0x03884000050095a7 */ /* 0x000e64000802007f */
[----:B-1----:R-:W-:Y:S05]  /*2f880*/  @!P1 BRA `(.L_x_3298) ;  /* 0xfffffffc00f09947 */ /* 0x002fea000383ffff */
[----:B------:R-:W-:Y:S05]  /*2f890*/  BRA `(.L_x_3404) ;  /* 0xffffffc4003c7947 */ /* 0x000fea000383ffff */
.L_x_3300:
[----:B-1----:R1:W0:Y:S02]  /*2f8a0*/  SYNCS.PHASECHK.TRANS64.TRYWAIT P1, [R3+URZ+0x38840], R2 ;  /* 0x03884002030075a7 */ /* 0x002224000802017f */
[----:B0-----:R-:W-:Y:S05]  /*2f8b0*/  @!P1 NANOSLEEP.SYNCS 0x989680 ;  /* 0x009896800000995d */ /* 0x001fea0003900000 */
[----:B------:R-:W0:Y:S02]  /*2f8c0*/  @!P1 SYNCS.PHASECHK.TRANS64 P1, [R3+URZ+0x38840], R2 ;  /* 0x03884002030095a7 */ /* 0x000e24000802007f */
[----:B0-----:R-:W-:Y:S05]  /*2f8d0*/  @!P1 BRA `(.L_x_3300) ;  /* 0xfffffffc00f09947 */ /* 0x001fea000383ffff */
[----:B------:R-:W-:Y:S05]  /*2f8e0*/  BRA `(.L_x_3405) ;  /* 0xffffffc400487947 */ /* 0x000fea000383ffff */
.L_x_3302:
[----:B------:R0:W0:Y:S02]  /*2f8f0*/  SYNCS.PHASECHK.TRANS64.TRYWAIT P1, [R5+URZ+0x38860], R0 ;  /* 0x03886000050075a7 */ /* 0x000024000802017f */
[----:B0-----:R-:W-:Y:S05]  /*2f900*/  @!P1 NANOSLEEP.SYNCS 0x989680 ;  /* 0x009896800000995d */ /* 0x001fea0003900000 */
[----:B------:R-:W0:Y:S02]  /*2f910*/  @!P1 SYNCS.PHASECHK.TRANS64 P1, [R5+URZ+0x38860], R0 ;  /* 0x03886000050095a7 */ /* 0x000e24000802007f */
[----:B0-----:R-:W-:Y:S05]  /*2f920*/  @!P1 BRA `(.L_x_3302) ;  /* 0xfffffffc00f09947 */ /* 0x001fea000383ffff */
[----:B------:R-:W-:Y:S05]  /*2f930*/  BRA `(.L_x_3406) ;  /* 0xffffffc400447947 */ /* 0x000fea000383ffff */
        .type           $_ZN7cutlass13device_kernelIN5flash11enable_sm90INS1_16FlashAttnFwdSm90INS1_25CollectiveMainloopFwdSm90ILi2EN4cute5tupleIJNS5_1CILi1EEES8_S8_EEENS6_IJNS7_ILi64EEESA_SA_EEELi512ENS_6half_tEfNS_4arch4Sm90ELb0ELb1ELb1ELb1ELb1ELb0ELb1ELb0ELb0ELb1ELb0ELb0EEENS1_21CollectiveEpilogueFwdINS6_IJSA_NS7_ILi512EEESA_EEES9_SC_SE_Li256ELb1ELb1ELb0ELb0EEENS1_36VarlenDynamicPersistentTileSchedulerILi64ELi64ELi256ELi128ELb0ELb1ELb1ELb1ELb0ELb1EEEEEEEEEvNT_6ParamsE$_ZZN5flash25CollectiveMainloopFwdSm90ILi2EN4cute5tupleIJNS1_1CILi1EEES4_S4_EEENS2_IJNS3_ILi64EEES6_S6_EEELi512EN7cutlass6half_tEfNS8_4arch4Sm90ELb0ELb1ELb1ELb1ELb1ELb0ELb1ELb0ELb0ELb1ELb0ELb0EE3mmaINS_16FlashAttnFwdSm90ISC_NS_21CollectiveEpilogueFwdINS2_IJS6_NS3_ILi512EEES6_EEES5_S9_SB_Li256ELb1ELb1ELb0ELb0EEENS_36VarlenDynamicPersistentTileSchedulerILi64ELi64ELi256ELi128ELb0ELb1ELb1ELb1ELb0ELb1EEEE13SharedStorageENS1_6TensorINS1_11ArrayEngineIfLm128EEENS1_6LayoutINS2_IJNS2_IJNS3_ILi2EEESR_NS3_ILi32EEEEEES4_S4_EEENS2_IJNS2_IJS4_SR_NS3_ILi4EEEEEENS3_ILi0EEESX_EEEEEEENS_7SoftmaxILi2ELi0EEEEEbRKNSC_6ParamsENS8_13PipelineAsyncILi2EEES17_RNS8_13PipelineStateILj2EEERT0_RT1_iRiRKNS_16SeqlenInfoQKNewKILb1ELb0EEENS2_IJiiiiEEERT_ENKUliT_T0_T1_E_clIZSD_ISM_S10_S12_EbS15_S17_S17_S1A_S1C_S1E_iS1F_S1J_S1K_S1M_EUlRS1N_iE1_NS3_ILb0EEENS3_ILb1EEEEEDaiS1N_S1O_S1P_,@function
        .size           $_ZN7cutlass13device_kernelIN5flash11enable_sm90INS1_16FlashAttnFwdSm90INS1_25CollectiveMainloopFwdSm90ILi2EN4cute5tupleIJNS5_1CILi1EEES8_S8_EEENS6_IJNS7_ILi64EEESA_SA_EEELi512ENS_6half_tEfNS_4arch4Sm90ELb0ELb1ELb1ELb1ELb1ELb0ELb1ELb0ELb0ELb1ELb0ELb0EEENS1_21CollectiveEpilogueFwdINS6_IJSA_NS7_ILi512EEESA_EEES9_SC_SE_Li256ELb1ELb1ELb0ELb0EEENS1_36VarlenDynamicPersistentTileSchedulerILi64ELi64ELi256ELi128ELb0ELb1ELb1ELb1ELb0ELb1EEEEEEEEEvNT_6ParamsE$_ZZN5flash25CollectiveMainloopFwdSm90ILi2EN4cute5tupleIJNS1_1CILi1EEES4_S4_EEENS2_IJNS3_ILi64EEES6_S6_EEELi512EN7cutlass6half_tEfNS8_4arch4Sm90ELb0ELb1ELb1ELb1ELb1ELb0ELb1ELb0ELb0ELb1ELb0ELb0EE3mmaINS_16FlashAttnFwdSm90ISC_NS_21CollectiveEpilogueFwdINS2_IJS6_NS3_ILi512EEES6_EEES5_S9_SB_Li256ELb1ELb1ELb0ELb0EEENS_36VarlenDynamicPersistentTileSchedulerILi64ELi64ELi256ELi128ELb0ELb1ELb1ELb1ELb0ELb1EEEE13SharedStorageENS1_6TensorINS1_11ArrayEngineIfLm128EEENS1_6LayoutINS2_IJNS2_IJNS3_ILi2EEESR_NS3_ILi32EEEEEES4_S4_EEENS2_IJNS2_IJS4_SR_NS3_ILi4EEEEEENS3_ILi0EEESX_EEEEEEENS_7SoftmaxILi2ELi0EEEEEbRKNSC_6ParamsENS8_13PipelineAsyncILi2EEES17_RNS8_13PipelineStateILj2EEERT0_RT1_iRiRKNS_16SeqlenInfoQKNewKILb1ELb0EEENS2_IJiiiiEEERT_ENKUliT_T0_T1_E_clIZSD_ISM_S10_S12_EbS15_S17_S17_S1A_S1C_S1E_iS1F_S1J_S1K_S1M_EUlRS1N_iE1_NS3_ILb0EEENS3_ILb1EEEEEDaiS1N_S1O_S1P_,(.L_x_5813 - $_ZN7cutlass13device_kernelIN5flash11enable_sm90INS1_16FlashAttnFwdSm90INS1_25CollectiveMainloopFwdSm90ILi2EN4cute5tupleIJNS5_1CILi1EEES8_S8_EEENS6_IJNS7_ILi64EEESA_SA_EEELi512ENS_6half_tEfNS_4arch4Sm90ELb0ELb1ELb1ELb1ELb1ELb0ELb1ELb0ELb0ELb1ELb0ELb0EEENS1_21CollectiveEpilogueFwdINS6_IJSA_NS7_ILi512EEESA_EEES9_SC_SE_Li256ELb1ELb1ELb0ELb0EEENS1_36VarlenDynamicPersistentTileSchedulerILi64ELi64ELi256ELi128ELb0ELb1ELb1ELb1ELb0ELb1EEEEEEEEEvNT_6ParamsE$_ZZN5flash25CollectiveMainloopFwdSm90ILi2EN4cute5tupleIJNS1_1CILi1EEES4_S4_EEENS2_IJNS3_ILi64EEES6_S6_EEELi512EN7cutlass6half_tEfNS8_4arch4Sm90ELb0ELb1ELb1ELb1ELb1ELb0ELb1ELb0ELb0ELb1ELb0ELb0EE3mmaINS_16FlashAttnFwdSm90ISC_NS_21CollectiveEpilogueFwdINS2_IJS6_NS3_ILi512EEES6_EEES5_S9_SB_Li256ELb1ELb1ELb0ELb0EEENS_36VarlenDynamicPersistentTileSchedulerILi64ELi64ELi256ELi128ELb0ELb1ELb1ELb1ELb0ELb1EEEE13SharedStorageENS1_6TensorINS1_11ArrayEngineIfLm128EEENS1_6LayoutINS2_IJNS2_IJNS3_ILi2EEESR_NS3_ILi32EEEEEES4_S4_EEENS2_IJNS2_IJS4_SR_NS3_ILi4EEEEEENS3_ILi0EEESX_EEEEEEENS_7SoftmaxILi2ELi0EEEEEbRKNSC_6ParamsENS8_13PipelineAsyncILi2EEES17_RNS8_13PipelineStateILj2EEERT0_RT1_iRiRKNS_16SeqlenInfoQKNewKILb1ELb0EEENS2_IJiiiiEEERT_ENKUliT_T0_T1_E_clIZSD_ISM_S10_S12_EbS15_S17_S17_S1A_S1C_S1E_iS1F_S1J_S1K_S1M_EUlRS1N_iE1_NS3_ILb0EEENS3_ILb1EEEEEDaiS1N_S1O_S1P_)
$_ZN7cutlass13device_kernelIN5flash11enable_sm90INS1_16FlashAttnFwdSm90INS1_25CollectiveMainloopFwdSm90ILi2EN4cute5tupleIJNS5_1CILi1EEES8_S8_EEENS6_IJNS7_ILi64EEESA_SA_EEELi512ENS_6half_tEfNS_4arch4Sm90ELb0ELb1ELb1ELb1ELb1ELb0ELb1ELb0ELb0ELb1ELb0ELb0EEENS1_21CollectiveEpilogueFwdINS6_IJSA_NS7_ILi512EEESA_EEES9_SC_SE_Li256ELb1ELb1ELb0ELb0EEENS1_36VarlenDynamicPersistentTileSchedulerILi64ELi64ELi256ELi128ELb0ELb1ELb1ELb1ELb0ELb1EEEEEEEEEvNT_6ParamsE$_ZZN5flash25CollectiveMainloopFwdSm90ILi2EN4cute5tupleIJNS1_1CILi1EEES4_S4_EEENS2_IJNS3_ILi64EEES6_S6_EEELi512EN7cutlass6half_tEfNS8_4arch4Sm90ELb0ELb1ELb1ELb1ELb1ELb0ELb1ELb0ELb0ELb1ELb0ELb0EE3mmaINS_16FlashAttnFwdSm90ISC_NS_21CollectiveEpilogueFwdINS2_IJS6_NS3_ILi512EEES6_EEES5_S9_SB_Li256ELb1ELb1ELb0ELb0EEENS_36VarlenDynamicPersistentTileSchedulerILi64ELi64ELi256ELi128ELb0ELb1ELb1ELb1ELb0ELb1EEEE13SharedStorageENS1_6TensorINS1_11ArrayEngineIfLm128EEENS1_6LayoutINS2_IJNS2_IJNS3_ILi2EEESR_NS3_ILi32EEEEEES4_S4_EEENS2_IJNS2_IJS4_SR_NS3_ILi4EEEEEENS3_ILi0EEESX_EEEEEEENS_7SoftmaxILi2ELi0EEEEEbRKNSC_6ParamsENS8_13PipelineAsyncILi2EEES17_RNS8_13PipelineStateILj2EEERT0_RT1_iRiRKNS_16SeqlenInfoQKNewKILb1ELb0EEENS2_IJiiiiEEERT_ENKUliT_T0_T1_E_clIZSD_ISM_S10_S12_EbS15_S17_S17_S1A_S1C_S1E_iS1F_S1J_S1K_S1M_EUlRS1N_iE1_NS3_ILb0EEENS3_ILb1EEEEEDaiS1N_S1O_S1P_:
        /* <DEDUP_REMOVED lines=48> */
.L_x_3408:
[----:B------:R-:W-:Y:S05]  /*2fc40*/  BSYNC B2 ;  /* 0x0000000000027941 */ /* 0x000fea0003800000 */
.L_x_3407:
        /* <DEDUP_REMOVED lines=17> */
.L_x_3410:
[----:B------:R-:W-:Y:S05]  /*2fd60*/  BSYNC B2 ;  /* 0x0000000000027941 */ /* 0x000fea0003800000 */
.L_x_3409:
        /* <DEDUP_REMOVED lines=10> */
.L_x_3412:
[----:B------:R-:W-:Y:S05]  /*2fe10*/  BSYNC B2 ;  /* 0x0000000000027941 */ /* 0x000fea0003800000 */
.L_x_3411:
        /* <DEDUP_REMOVED lines=92> */
.L_x_3415:
[----:B------:R-:W-:Y:S05]  /*303e0*/  BSYNC B2 ;  /* 0x0000000000027941 */ /* 0x000fea0003800000 */
.L_x_3414:
        /* <DEDUP_REMOVED lines=17> */
.L_x_3417:
[----:B------:R-:W-:Y:S05]  /*30500*/  BSYNC B2 ;  /* 0x0000000000027941 */ /* 0x000fea0003800000 */
.L_x_3416:
        /* <DEDUP_REMOVED lines=10> */
.L_x_3419:
[----:B------:R-:W-:Y:S05]  /*305b0*/  BSYNC B2 ;  /* 0x0000000000027941 */ /* 0x000fea0003800000 */
.L_x_3418:
        /* <DEDUP_REMOVED lines=581> */
.L_x_3422:
[----:B------:R-:W-:Y:S05]  /*32a10*/  BSYNC B2 ;  /* 0x0000000000027941 */ /* 0x000fea0003800000 */
.L_x_3421:
        /* <DEDUP_REMOVED lines=45> */
[----:B------:R-:W-:Y:S01]  /*32cf0*/  LOP3.LUT R63, RZ, R63, RZ, 0x33, !PT ;  /* 0x0000003fff3f7212 */ /* 0x000fe200078e33ff */
        /* <DEDUP_REMOVED lines=23> */
[----:B------:R-:W-:-:S03]  /*32e70*/  LOP3.LUT R21, R21, 0x1ffffffe, RZ, 0xc0, !PT ;  /* 0x1ffffffe15157812 */ /* 0x000fc600078ec0ff */
[----:B------:R-:W-:Y:S02]  /*32e80*/  IMAD.IADD R26, R25, 0x1, -R26 ;  /* 0x00000001191a7824 */ /* 0x000fe400078e0a1a */
[----:B------:R-:W-:Y:S01]  /*32e90*/  FMUL.FTZ R38, R38, R20 ;  /* 0x0000001426267220 */ /* 0x000fe20000410000 */
[----:B------:R-:W-:Y:S02]  /*32ea0*/  IMAD.IADD R21, R28, 0x1, -R21 ;  /* 0x000000011c157824 */ /* 0x000fe400078e0a15 */
[----:B------:R-:W-:Y:S01]  /*32eb0*/  IMAD.U32 R26, R15, 0x10, R26 ;  /* 0x000000100f1a7824 */ /* 0x000fe200078e001a */
[----:B------:R0:W4:Y:S03]  /*32ec0*/  MUFU.TANH R70, R38 ;  /* 0x0000002600467308 */ /* 0x0001260000002400 */
[----:B0-----:R-:W-:-:S04]  /*32ed0*/  IMAD R38, R21, 0x8, R26 ;  /* 0x0000000815267824 */ /* 0x001fc800078e021a */
[----:B------:R-:W-:-:S04]  /*32ee0*/  @P0 IMAD.HI.U32 R59, R38, R59, RZ ;  /* 0x0000003b263b0227 */ /* 0x000fc800078e00ff */
[----:B------:R-:W-:Y:S01]  /*32ef0*/  FMUL.FTZ R31, R31, R20 ;  /* 0x000000141f1f7220 */ /* 0x000fe20000410000 */
[----:B------:R-:W-:Y:S01]  /*32f00*/  @P0 SHF.R.U32.HI R38, RZ, R62, R59 ;  /* 0x0000003eff260219 */ /* 0x000fe2000001163b */
[----:B------:R-:W-:Y:S02]  /*32f10*/  IMAD.SHL.U32 R59, R0, 0x40, RZ ;  /* 0x00000040003b7824 */ /* 0x000fe400078e00ff */
[-C--:B------:R-:W-:Y:S01]  /*32f20*/  FMUL.FTZ R35, R35, R20.reuse ;  /* 0x0000001423237220 */ /* 0x080fe20000410000 */
[-C--:B------:R-:W-:Y:S01]  /*32f30*/  FMUL.FTZ R36, R36, R20.reuse ;  /* 0x0000001424247220 */ /* 0x080fe20000410000 */
[-C--:B------:R-:W-:Y:S01]  /*32f40*/  FMUL.FTZ R37, R37, R20.reuse ;  /* 0x0000001425257220 */ /* 0x080fe20000410000 */
[----:B------:R-:W0:Y:S01]  /*32f50*/  SHFL.IDX PT, R26, R38, RZ, 0x1c1f ;  /* 0x001c1fff261a7589 */ /* 0x000e2200000e0000 */
[----:B------:R-:W-:Y:S01]  /*32f60*/  LOP3.LUT R15, R14, 0x7ffffffc, RZ, 0xc0, !PT ;  /* 0x7ffffffc0e0f7812 */ /* 0x000fe200078ec0ff */
[-C--:B------:R-:W-:Y:S01]  /*32f70*/  FMUL.FTZ R58, R30, R20.reuse ;  /* 0x000000141e3a7220 */ /* 0x080fe20000410000 */
[----:B------:R-:W0:Y:S01]  /*32f80*/  MUFU.TANH R67, R31 ;  /* 0x0000001f00437308 */ /* 0x000e220000002400 */
[----:B------:R-:W-:Y:S01]  /*32f90*/  IADD3 R14, -R59, 0x1, RZ ;  /* 0x000000013b0e7810 */ /* 0x000fe20007ffe1ff */
[-C--:B------:R-:W-:Y:S01]  /*32fa0*/  FMUL.FTZ R29, R29, R20.reuse ;  /* 0x000000141d1d7220 */ /* 0x080fe20000410000 */
[-C--:B------:R-:W-:Y:S01]  /*32fb0*/  FMUL.FTZ R32, R32, R20.reuse ;  /* 0x0000001420207220 */ /* 0x080fe20000410000 */
[-C--:B------:R-:W-:Y:S01]  /*32fc0*/  FMUL.FTZ R33, R33, R20.reuse ;  /* 0x0000001421217220 */ /* 0x080fe20000410000 */
[-C--:B------:R-:W-:Y:S01]  /*32fd0*/  FMUL.FTZ R40, R40, R20.reuse ;  /* 0x0000001428287220 */ /* 0x080fe20000410000 */
[-C--:B------:R-:W-:Y:S01]  /*32fe0*/  FMUL.FTZ R41, R41, R20.reuse ;  /* 0x0000001429297220 */ /* 0x080fe20000410000 */
[-C--:B------:R-:W-:Y:S01]  /*32ff0*/  FMUL.FTZ R42, R42, R20.reuse ;  /* 0x000000142a2a7220 */ /* 0x080fe20000410000 */
        /* <DEDUP_REMOVED lines=9> */
[-C--:B-1----:R-:W-:Y:S01]  /*33090*/  FMUL.FTZ R35, R43, R20.reuse ;  /* 0x000000142b237220 */ /* 0x082fe20000410000 */
[-C--:B------:R-:W-:Y:S01]  /*330a0*/  FMUL.FTZ R52, R52, R20.reuse ;  /* 0x0000001434347220 */ /* 0x080fe20000410000 */
[-C--:B------:R-:W-:Y:S01]  /*330b0*/  FMUL.FTZ R53, R53, R20.reuse ;  /* 0x0000001435357220 */ /* 0x080fe20000410000 */
[-C--:B------:R-:W-:Y:S01]  /*330c0*/  FMUL.FTZ R54, R54, R20.reuse ;  /* 0x0000001436367220 */ /* 0x080fe20000410000 */
[-C--:B------:R-:W-:Y:S01]  /*330d0*/  FMUL.FTZ R34, R34, R20.reuse ;  /* 0x0000001422227220 */ /* 0x080fe20000410000 */
[----:B------:R-:W-:-:S02]  /*330e0*/  FMUL.FTZ R39, R39, R20 ;  /* 0x0000001427277220 */ /* 0x000fc40000410000 */
[----:B------:R1:W0:Y:S01]  /*330f0*/  MUFU.TANH R31, R37 ;  /* 0x00000025001f7308 */ /* 0x0002220000002400 */
[-C--:B--2---:R-:W-:Y:S01]  /*33100*/  FMUL.FTZ R36, R46, R20.reuse ;  /* 0x000000142e247220 */ /* 0x084fe20000410000 */
[----:B------:R-:W-:Y:S01]  /*33110*/  FMUL.FTZ R20, R55, R20 ;  /* 0x0000001437147220 */ /* 0x000fe20000410000 */
[----:B-1----:R-:W-:-:S05]  /*33120*/  IMAD.IADD R37, R24, 0x1, -R15 ;  /* 0x0000000118257824 */ /* 0x002fca00078e0a0f */
[----:B------:R-:W1:Y:S01]  /*33130*/  MUFU.TANH R11, R11 ;  /* 0x0000000b000b7308 */ /* 0x000e620000002400 */
[----:B------:R-:W-:-:S07]  /*33140*/  IMAD R14, R37, -0x2, R14 ;  /* 0xfffffffe250e7824 */ /* 0x000fce00078e020e */
[----:B------:R-:W2:Y:S01]  /*33150*/  MUFU.TANH R13, R13 ;  /* 0x0000000d000d7308 */ /* 0x000ea20000002400 */
[----:B------:R-:W-:-:S07]  /*33160*/  IADD3 R14, -R56, R14, R57 ;  /* 0x0000000e380e7210 */ /* 0x000fce0007ffe139 */
        /* <DEDUP_REMOVED lines=21> */
[----:B------:R-:W-:Y:S02]  /*332c0*/  IMAD.IADD R63, R14, 0x1, R63 ;  /* 0x000000010e3f7824 */ /* 0x000fe400078e023f */
[----:B------:R-:W-:-:S03]  /*332d0*/  IMAD.IADD R64, R64, 0x1, -R59 ;  /* 0x0000000140407824 */ /* 0x000fc600078e0a3b */
[----:B------:R0:W1:Y:S08]  /*332e0*/  MUFU.TANH R68, R34 ;  /* 0x0000002200447308 */ /* 0x0000700000002400 */
[----:B------:R3:W1:Y:S01]  /*332f0*/  MUFU.TANH R71, R39 ;  /* 0x0000002700477308 */ /* 0x0006620000002400 */
[--C-:B0-----:R-:W-:Y:S02]  /*33300*/  IMAD.IADD R34, R63, 0x1, R26.reuse ;  /* 0x000000013f227824 */ /* 0x101fe400078e021a */
[----:B---3--:R-:W-:Y:S01]  /*33310*/  IMAD.IADD R39, R61, 0x1, R26 ;  /* 0x000000013d277824 */ /* 0x008fe200078e021a */
[----:B--2-4-:R-:W-:Y:S06]  /*33320*/  @!P1 BRA `(.L_x_3424) ;  /* 0x0000000000889947 */ /* 0x014fec0003800000 */
        /* <DEDUP_REMOVED lines=16> */
.L_x_3428:
[----:B------:R-:W-:Y:S05]  /*33430*/  BSYNC B4 ;  /* 0x0000000000047941 */ /* 0x000fea0003800000 */
.L_x_3427:
[----:B------:R-:W-:Y:S01]  /*33440*/  LOP3.LUT R15, RZ, R15, RZ, 0x33, !PT ;  /* 0x0000000fff0f7212 */ /* 0x000fe200078e33ff */
[----:B------:R-:W-:Y:S06]  /*33450*/  BRA `(.L_x_3429) ;  /* 0x0000000000287947 */ /* 0x000fec0003800000 */
.L_x_3426:
        /* <DEDUP_REMOVED lines=10> */
.L_x_3429:
[----:B------:R-:W-:Y:S05]  /*33500*/  BSYNC B3 ;  /* 0x0000000000037941 */ /* 0x000fea0003800000 */
.L_x_3425:
[----:B------:R-:W-:-:S04]  /*33510*/  IMAD R14, R12, R15, -R59 ;  /* 0x0000000f0c0e7224 */ /* 0x000fc800078e0a3b */
[----:B------:R-:W-:-:S05]  /*33520*/  IMAD R15, R37, -0x2, R14 ;  /* 0xfffffffe250f7824 */ /* 0x000fca00078e020e */
[----:B------:R-:W-:Y:S02]  /*33530*/  VIMNMX R34, R34, R15, !PT ;  /* 0x0000000f22227248 */ /* 0x000fe40007fe0100 */
[----:B------:R-:W-:-:S07]  /*33540*/  VIADDMNMX R39, R15, R12, R39, PT ;  /* 0x0000000c0f277246 */ /* 0x000fce0003800127 */
.L_x_3424:
[----:B------:R-:W-:Y:S05]  /*33550*/  BSYNC B2 ;  /* 0x0000000000027941 */ /* 0x000fea0003800000 */
.L_x_3423:
        /* <DEDUP_REMOVED lines=14> */
[C---:B------:R-:W-:Y:S02]  /*33640*/  ISETP.LT.OR P2, PT, R39.reuse, 0x11, P2 ;  /* 0x000000112700780c */ /* 0x040fe40001741670 */
        /* <DEDUP_REMOVED lines=23> */
[----:B------:R-:W-:Y:S01]  /*337c0*/  FSEL R27, R40, -INF , !P2 ;  /* 0xff800000281b7808 */ /* 0x000fe20005000000 */
[----:B0-----:R-:W-:Y:S01]  /*337d0*/  IMAD.IADD R40, R63, 0x1, R38 ;  /* 0x000000013f287824 */ /* 0x001fe200078e0226 */
        /* <DEDUP_REMOVED lines=56> */
.L_x_3435:
[----:B------:R-:W-:Y:S05]  /*33b60*/  BSYNC B4 ;  /* 0x0000000000047941 */ /* 0x000fea0003800000 */
.L_x_3434:
[----:B------:R-:W-:Y:S01]  /*33b70*/  LOP3.LUT R57, RZ, R57, RZ, 0x33, !PT ;  /* 0x00000039ff397212 */ /* 0x000fe200078e33ff */
[----:B------:R-:W-:Y:S06]  /*33b80*/  BRA `(.L_x_3436) ;  /* 0x0000000000287947 */ /* 0x000fec0003800000 */
.L_x_3433:
        /* <DEDUP_REMOVED lines=10> */
.L_x_3436:
[----:B------:R-:W-:Y:S05]  /*33c30*/  BSYNC B3 ;  /* 0x0000000000037941 */ /* 0x000fea0003800000 */
.L_x_3432:
[----:B------:R-:W-:-:S04]  /*33c40*/  IMAD R8, R12, R57, -R59 ;  /* 0x000000390c087224 */ /* 0x000fc800078e0a3b */
[----:B------:R-:W-:-:S05]  /*33c50*/  IMAD R37, R37, -0x2, R8 ;  /* 0xfffffffe25257824 */ /* 0x000fca00078e0208 */
[----:B------:R-:W-:Y:S02]  /*33c60*/  VIADDMNMX R39, R37, R12, R39, PT ;  /* 0x0000000c25277246 */ /* 0x000fe40003800127 */
[----:B------:R-:W-:-:S07]  /*33c70*/  VIMNMX R40, R40, R37, !PT ;  /* 0x0000002528287248 */ /* 0x000fce0007fe0100 */
.L_x_3431:
[----:B------:R-:W-:Y:S05]  /*33c80*/  BSYNC B2 ;  /* 0x0000000000027941 */ /* 0x000fea0003800000 */
.L_x_3430:
[----:B------:R-:W2:Y:S01]  /*33c90*/  LDL.64 R8, [R7+0x70] ;  /* 0x0000700007087983 */ /* 0x000ea20000100a00 */
[----:B------:R-:W-:Y:S02]  /*33ca0*/  R2UR UR4, R4 ;  /* 0x00000000040472ca */ /* 0x000fe400000e0000 */
[----:B------:R-:W-:Y:S02]  /*33cb0*/  R2UR UR5, R5 ;  /* 0x00000000050572ca */ /* 0x000fe400000e0000 */
[----:B------:R-:W-:Y:S02]  /*33cc0*/  ISETP.GT.AND P0, PT, R40, 0x1, !P0 ;  /* 0x000000012800780c */ /* 0x000fe40004704270 */
        /* <DEDUP_REMOVED lines=14> */
[----:B-1----:R-:W-:Y:S02]  /*33db0*/  FSEL R57, R68, -INF , !P0 ;  /* 0xff80000044397808 */ /* 0x002fe40004000000 */
        /* <DEDUP_REMOVED lines=23> */
[----:B------:R-:W-:Y:S02]  /*33f30*/  ISETP.GT.AND P1, PT, R40, 0x28, !P1 ;  /* 0x000000282800780c */ /* 0x000fe40004f24270 */
[----:B------:R-:W-:-:S02]  /*33f40*/  ISETP.LT.OR P0, PT, R39, 0x22, P0 ;  /* 0x000000222700780c */ /* 0x000fc40000701670 */
[C---:B------:R-:W-:Y:S02]  /*33f50*/  ISETP.GT.AND P2, PT, R40.reuse, 0x29, !P2 ;  /* 0x000000292800780c */ /* 0x040fe40005744270 */
[----:B------:R-:W-:Y:S02]  /*33f60*/  ISETP.LT.OR P1, PT, R39, 0x29, P1 ;  /* 0x000000292700780c */ /* 0x000fe40000f21670 */
[----:B------:R-:W-:Y:S02]  /*33f70*/  FSEL R63, R35, -INF , !P0 ;  /* 0xff800000233f7808 */ /* 0x000fe40004000000 */
[----:B------:R-:W-:Y:S02]  /*33f80*/  ISETP.GT.AND P3, PT, R40, 0x30, !P3 ;  /* 0x000000302800780c */ /* 0x000fe40005f64270 */
[----:B------:R-:W-:Y:S02]  /*33f90*/  ISETP.LT.OR P2, PT, R39, 0x2a, P2 ;  /* 0x0000002a2700780c */ /* 0x000fe40001741670 */
[----:B------:R-:W-:-:S02]  /*33fa0*/  FSEL R73, R36, -INF , !P1 ;  /* 0xff80000024497808 */ /* 0x000fc40004800000 */
[C---:B------:R-:W-:Y:S02]  /*33fb0*/  ISETP.GT.AND P4, PT, R40.reuse, 0x31, !P4 ;  /* 0x000000312800780c */ /* 0x040fe40006784270 */
[----:B------:R-:W-:Y:S02]  /*33fc0*/  ISETP.LT.OR P3, PT, R39, 0x31, P3 ;  /* 0x000000312700780c */ /* 0x000fe40001f61670 */
[----:B------:R-:W-:Y:S02]  /*33fd0*/  FSEL R75, R47, -INF , !P2 ;  /* 0xff8000002f4b7808 */ /* 0x000fe40005000000 */
[----:B------:R-:W-:Y:S02]  /*33fe0*/  ISETP.GT.AND P5, PT, R40, 0x38, !P5 ;  /* 0x000000382800780c */ /* 0x000fe40006fa4270 */
[----:B------:R-:W-:Y:S02]  /*33ff0*/  ISETP.LT.OR P4, PT, R39, 0x32, P4 ;  /* 0x000000322700780c */ /* 0x000fe40002781670 */
[----:B------:R-:W-:-:S02]  /*34000*/  FSEL R77, R50, -INF , !P3 ;  /* 0xff800000324d7808 */ /* 0x000fc40005800000 */
[----:B------:R-:W-:Y:S02]  /*34010*/  ISETP.GT.AND P6, PT, R40, 0x39, !P6 ;  /* 0x000000392800780c */ /* 0x000fe400077c4270 */
[----:B------:R-:W-:Y:S01]  /*34020*/  ISETP.LT.OR P5, PT, R39, 0x39, P5 ;  /* 0x000000392700780c */ /* 0x000fe20002fa1670 */
[----:B------:R-:W3:Y:S01]  /*34030*/  LD.E R40, desc[UR4][R8.64+0x10] ;  /* 0x0000100408287980 */ /* 0x000ee2000c101900 */
[----:B------:R-:W-:Y:S02]  /*34040*/  FSEL R79, R51, -INF , !P4 ;  /* 0xff800000334f7808 */ /* 0x000fe40006000000 */
[----:B------:R-:W-:Y:S02]  /*34050*/  ISETP.LT.OR P6, PT, R39, 0x3a, P6 ;  /* 0x0000003a2700780c */ /* 0x000fe400037c1670 */
[----:B------:R-:W-:Y:S02]  /*34060*/  FSEL R81, R54, -INF , !P5 ;  /* 0xff80000036517808 */ /* 0x000fe40006800000 */
[----:B------:R-:W-:-:S02]  /*34070*/  R2UR UR6, R4 ;  /* 0x00000000040672ca */ /* 0x000fc400000e0000 */
[----:B------:R-:W-:Y:S02]  /*34080*/  R2UR UR7, R5 ;  /* 0x00000000050772ca */ /* 0x000fe400000e0000 */
[----:B------:R-:W-:-:S11]  /*34090*/  FSEL R83, R43, -INF , !P6 ;  /* 0xff8000002b537808 */ /* 0x000fd60007000000 */
[----:B------:R-:W4:Y:S01]  /*340a0*/  LD.E R41, desc[UR6][R8.64+0x14] ;  /* 0x0000140608297980 */ /* 0x000f22000c101900 */
        /* <DEDUP_REMOVED lines=33> */
[----:B------:R-:W-:Y:S04]  /*342c0*/  ST.E.64 desc[UR4][R8.64], R36 ;  /* 0x0000002408007985 */ /* 0x000fe8000c101b04 */
[----:B------:R-:W2:Y:S01]  /*342d0*/  LD.E R44, desc[UR6][R8.64+0x4] ;  /* 0x00000406082c7980 */ /* 0x000ea2000c101900 */
[----:B0-----:R-:W-:-:S05]  /*342e0*/  FMNMX.FTZ R11, R36, R11, !PT ;  /* 0x0000000b240b7209 */ /* 0x001fca0007810000 */
[----:B------:R-:W0:Y:S02]  /*342f0*/  SHFL.BFLY PT, R38, R11, 0x1, 0x1f ;  /* 0x0c201f000b267f89 */ /* 0x000e2400000e0000 */
[----:B0-----:R-:W-:Y:S02]  /*34300*/  FMNMX.FTZ R35, R11, R38, !PT ;  /* 0x000000260b237209 */ /* 0x001fe40007810000 */
[----:B------:R-:W5:Y:S04]  /*34310*/  LD.E R38, desc[UR4][R8.64+0x20] ;  /* 0x0000200408267980 */ /* 0x000f68000c101900 */
[----:B------:R-:W-:Y:S04]  /*34320*/  ST.E desc[UR4][R8.64], R35 ;  /* 0x0000002308007985 */ /* 0x000fe8000c101904 */
[----:B------:R-:W3:Y:S01]  /*34330*/  LD.E R39, desc[UR6][R8.64] ;  /* 0x0000000608277980 */ /* 0x000ee2000c101900 */
[----:B------:R-:W-:-:S02]  /*34340*/  R2UR UR8, R4 ;  /* 0x00000000040872ca */ /* 0x000fc400000e0000 */
[----:B------:R-:W-:Y:S01]  /*34350*/  R2UR UR9, R5 ;  /* 0x00000000050972ca */ /* 0x000fe200000e0000 */
[----:B--2---:R-:W0:Y:S02]  /*34360*/  SHFL.BFLY PT, R11, R44, 0x2, 0x1f ;  /* 0x0c401f002c0b7f89 */ /* 0x004e2400000e0000 */
        /* <DEDUP_REMOVED lines=9> */
[----:B-----5:R-:W-:Y:S02]  /*34400*/  FMUL.FTZ R11, R11, R38 ;  /* 0x000000260b0b7220 */ /* 0x020fe40000410000 */
[----:B------:R-:W-:-:S04]  /*34410*/  FMUL.FTZ R12, R38, R13 ;  /* 0x0000000d260c7220 */ /* 0x000fc80000410000 */
[----:B------:R-:W0:Y:S08]  /*34420*/  MUFU.EX2 R11, R11 ;  /* 0x0000000b000b7308 */ /* 0x000e300000000800 */
[----:B------:R-:W4:Y:S01]  /*34430*/  MUFU.EX2 R12, R12 ;  /* 0x0000000c000c7308 */ /* 0x000f220000000800 */
[----:B------:R1:W-:Y:S01]  /*34440*/  ST.E desc[UR4][R8.64+0x4], R35 ;  /* 0x0000042308007985 */ /* 0x0003e2000c101904 */
[----:B0-----:R-:W-:Y:S01]  /*34450*/  FMUL.FTZ R13, R11, R40 ;  /* 0x000000280b0d7220 */ /* 0x001fe20000410000 */
[----:B----4-:R-:W-:-:S04]  /*34460*/  FMUL.FTZ R41, R12, R41 ;  /* 0x000000290c297220 */ /* 0x010fc80000410000 */
        /* <DEDUP_REMOVED lines=21> */
.L_x_3438:
[----:B------:R-:W-:Y:S05]  /*345c0*/  BSYNC B2 ;  /* 0x0000000000027941 */ /* 0x000fea0003800000 */
.L_x_3437:
        /* <DEDUP_REMOVED lines=13> */
.L_x_3440:
[----:B------:R-:W-:Y:S05]  /*346a0*/  BSYNC B2 ;  /* 0x0000000000027941 */ /* 0x000fea0003800000 */
.L_x_3439:
        /* <DEDUP_REMOVED lines=1394> */
[----:B------:R-:W-:Y:S01]  /*39dd0*/  R2UR UR17, R5 ;  /* 0x00000000051172ca */ /* 0x000fe200000e0000 */
[----:B------:R-:W-:-:S02]  /*39de0*/  VIADD R12, R10, 0x100 ;  /* 0x000001000a0c7836 */ /* 0x000fc40000000000 */
        /* <DEDUP_REMOVED lines=1912> */
.L_x_3442:
[----:B------:R-:W-:Y:S05]  /*41570*/  BSYNC B2 ;  /* 0x0000000000027941 */ /* 0x000fea0003800000 */
.L_x_3441:
        /* <DEDUP_REMOVED lines=12> */
[----:B0-----:R-:W-:Y:S05]  /*41640*/  RET.REL.NODEC R4 `(_ZN7cutlass13device_kernelIN5flash11enable_sm90INS1_16FlashAttnFwdSm90INS1_25CollectiveMainloopFwdSm90ILi2EN4cute5tupleIJNS5_1CILi1EEES8_S8_EEENS6_IJNS7_ILi64EEESA_SA_EEELi512ENS_6half_tEfNS_4arch4Sm90ELb0ELb1ELb1ELb1ELb1ELb0ELb1ELb0ELb0ELb1ELb0ELb0EEENS1_21CollectiveEpilogueFwdINS6_IJSA_NS7_ILi512EEESA_EEES9_SC_SE_Li256ELb1ELb1ELb0ELb0EEENS1_36VarlenDynamicPersistentTileSchedulerILi64ELi64ELi256ELi128ELb0ELb1ELb1ELb1ELb0ELb1EEEEEEEEEvNT_6ParamsE) ;  /* 0xfffffbe8046c7950 */ /* 0x001fea0003c3ffff */
.L_x_3413:
[----:B0-----:R0:W1:Y:S02]  /*41650*/  SYNCS.PHASECHK.TRANS64.TRYWAIT P0, [R11+URZ], R24 ;  /* 0x000000180b0075a7 */ /* 0x001064000800017f */
[----:B-1----:R-:W-:Y:S05]  /*41660*/  @!P0 NANOSLEEP.SYNCS 0x989680 ;  /* 0x009896800000895d */ /* 0x002fea0003900000 */
[----:B------:R-:W1:Y:S02]  /*41670*/  @!P0 SYNCS.PHASECHK.TRANS64 P0, [R11+URZ], R24 ;  /* 0x000000180b0085a7 */ /* 0x000e64000800007f */
[----:B-1----:R-:W-:Y:S05]  /*41680*/  @!P0 BRA `(.L_x_3413) ;  /* 0xfffffffc00f08947 */ /* 0x002fea000383ffff */
[----:B------:R-:W-:Y:S05]  /*41690*/  BRA `(.L_x_3412) ;  /* 0xfffffee400dc7947 */ /* 0x000fea000383ffff */
.L_x_3420:
[----:B0-----:R0:W1:Y:S02]  /*416a0*/  SYNCS.PHASECHK.TRANS64.TRYWAIT P0, [R56+URZ], R57 ;  /* 0x00000039380075a7 */ /* 0x001064000800017f */
[----:B-1----:R-:W-:Y:S05]  /*416b0*/  @!P0 NANOSLEEP.SYNCS 0x989680 ;  /* 0x009896800000895d */ /* 0x002fea0003900000 */
[----:B------:R-:W1:Y:S02]  /*416c0*/  @!P0 SYNCS.PHASECHK.TRANS64 P0, [R56+URZ], R57 ;  /* 0x00000039380085a7 */ /* 0x000e64000800007f */
[----:B-1----:R-:W-:Y:S05]  /*416d0*/  @!P0 BRA `(.L_x_3420) ;  /* 0xfffffffc00f08947 */ /* 0x002fea000383ffff */
[----:B------:R-:W-:Y:S05]  /*416e0*/  BRA `(.L_x_3419) ;  /* 0xfffffeec00b07947 */ /* 0x000fea000383ffff */
.L_x_3443:
        /* <DEDUP_REMOVED lines=9> */
.L_x_5813:


//--------------------- .text._ZN7cutlass13device_kernelIN5flash11enable_sm90INS1_16FlashAttnFwdSm90INS1_25CollectiveMainloopFwdSm90ILi2EN4cute5tupleIJNS5_1CILi1EEES8_S8_EEENS6_IJNS7_ILi64EEESA_SA_EEELi512ENS_6half_tEfNS_4arch4Sm90ELb0ELb1ELb1ELb1ELb1ELb1ELb1ELb0ELb0ELb1ELb0ELb0EEENS1_21CollectiveEpilogueFwdINS6_IJSA_NS7_ILi512EEESA_EEES9_SC_SE_Li256ELb1ELb1ELb0ELb0EEENS1_36VarlenDynamicPersistentTileSchedulerILi64ELi64ELi256ELi128ELb0ELb1ELb1ELb1ELb0ELb1EEEEEEEEEvNT_6ParamsE --------------------------
	.section	.text._ZN7cutlass13device_kernelIN5flash11enable_sm90INS1_16FlashAttnFwdSm90INS1_25CollectiveMainloopFwdSm90ILi2EN4cute5tupleIJNS5_1CILi1EEES8_S8_EEENS6_IJNS7_ILi64EEESA_SA_EEELi512ENS_6half_tEfNS_4arch4Sm90ELb0ELb1ELb1ELb1ELb1ELb1ELb1ELb0ELb0ELb1ELb0ELb0EEENS1_21CollectiveEpilogueFwdINS6_IJSA_NS7_ILi512EEESA_EEES9_SC_SE_Li256ELb1ELb1ELb0ELb0EEENS1_36VarlenDynamicPersistentTileSchedulerILi64ELi64ELi256ELi128ELb0ELb1ELb1ELb1ELb0ELb1EEEEEEEEEvNT_6ParamsE,"ax",@progbits
	.align	128
.text._ZN7cutlass13device_kernelIN5flash11enable_sm90INS1_16FlashAttnFwdSm90INS1_25CollectiveMainloopFwdSm90ILi2EN4cute5tupleIJNS5_1CILi1EEES8_S8_EEENS6_IJNS7_ILi64EEESA_SA_EEELi512ENS_6half_tEfNS_4arch4Sm90ELb0ELb1ELb1ELb1ELb1ELb1ELb1ELb0ELb0ELb1ELb0ELb0EEENS1_21CollectiveEpilogueFwdINS6_IJSA_NS7_ILi512EEESA_EEES9_SC_SE_Li256ELb1ELb1ELb0ELb0EEENS1_36VarlenDynamicPersistentTileSchedulerILi64ELi64ELi256ELi128ELb0ELb1ELb1ELb1ELb0ELb1EEEEEEEEEvNT_6ParamsE:
        .type           _ZN7cutlass13device_kernelIN5flash11enable_sm90INS1_16FlashAttnFwdSm90INS1_25CollectiveMainloopFwdSm90ILi2EN4cute5tupleIJNS5_1CILi1EEES8_S8_EEENS6_IJNS7_ILi64EEESA_SA_EEELi512ENS_6half_tEfNS_4arch4Sm90ELb0ELb1ELb1ELb1ELb1ELb1ELb1ELb0ELb0ELb1ELb0ELb0EEENS1_21CollectiveEpilogueFwdINS6_IJSA_NS7_ILi512EEESA_EEES9_SC_SE_Li256ELb1ELb1ELb0ELb0EEENS1_36VarlenDynamicPersistentTileSchedulerILi64ELi64ELi256ELi128ELb0ELb1ELb1ELb1ELb0ELb1EEEEEEEEEvNT_6ParamsE,@function
        .size           _ZN7cutlass13device_kernelIN5flash11enable_sm90INS1_16FlashAttnFwdSm90INS1_25CollectiveMainloopFwdSm90ILi2EN4cute5tupleIJNS5_1CILi1EEES8_S8_EEENS6_IJNS7_ILi64EEESA_SA_EEELi512ENS_6half_tEfNS_4arch4Sm90ELb0ELb1ELb1ELb1ELb1ELb1ELb1ELb0ELb0ELb1ELb0ELb0EEENS1_21CollectiveEpilogueFwdINS6_IJSA_NS7_ILi512EEESA_EEES9_SC_SE_Li256ELb1ELb1ELb0ELb0EEENS1_36VarlenDynamicPersistentTileSchedulerILi64ELi64ELi256ELi128ELb0ELb1ELb1ELb1ELb0ELb1EEEEEEEEEvNT_6ParamsE,(.L_x_5815 - _ZN7cutlass13device_kernelIN5flash11enable_sm90INS1_16FlashAttnFwdSm90INS1_25CollectiveMainloopFwdSm90ILi2EN4cute5tupleIJNS5_1CILi1EEES8_S8_EEENS6_IJNS7_ILi64EEESA_SA_EEELi512ENS_6half_tEfNS_4arch4Sm90ELb0ELb1ELb1ELb1ELb1ELb1ELb1ELb0ELb0ELb1ELb0ELb0EEENS1_21CollectiveEpilogueFwdINS6_IJSA_NS7_ILi512EEESA_EEES9_SC_SE_Li256ELb1ELb1ELb0ELb0EEENS1_36VarlenDynamicPersistentTileSchedulerILi64ELi64ELi256ELi128ELb0ELb1ELb1ELb1ELb0ELb1EEEEEEEEEvNT_6ParamsE)
        .other          _ZN7cutlass13device_kernelIN5flash11enable_sm90INS1_16FlashAttnFwdSm90INS1_25CollectiveMainloopFwdSm90ILi2EN4cute5tupleIJNS5_1CILi1EEES8_S8_EEENS6_IJNS7_ILi64EEESA_SA_EEELi512ENS_6half_tEfNS_4arch4Sm90ELb0ELb1ELb1ELb1ELb1ELb1ELb1ELb0ELb0ELb1ELb0ELb0EEENS1_21CollectiveEpilogueFwdINS6_IJSA_NS7_ILi512EEESA_EEES9_SC_SE_Li256ELb1ELb1ELb0ELb0EEENS1_36VarlenDynamicPersistentTileSchedulerILi64ELi64ELi256ELi128ELb0ELb1ELb1ELb1ELb0ELb1EEEEEEEEEvNT_6ParamsE,@"STO_CUDA_ENTRY STV_DEFAULT"
_ZN7cutlass13device_kernelIN5flash11enable_sm90INS1_16FlashAttnFwdSm90INS1_25CollectiveMainloopFwdSm90ILi2EN4cute5tupleIJNS5_1CILi1EEES8_S8_EEENS6_IJNS7_ILi64EEESA_SA_EEELi512ENS_6half_tEfNS_4arch4Sm90ELb0ELb1ELb1ELb1ELb1ELb1ELb1ELb0ELb0ELb1ELb0ELb0EEENS1_21CollectiveEpilogueFwdINS6_IJSA_NS7_ILi512EEESA_EEES9_SC_SE_Li256ELb1ELb1ELb0ELb0EEENS1_36VarlenDynamicPersistentTileSchedulerILi64ELi64ELi256ELi128ELb0ELb1ELb1ELb1ELb0ELb1EEEEEEEEEvNT_6ParamsE:
[----:B------:R-:W0:Y:S02]  /*0000*/  LDC R1, c[0x0][0x28] ;  /* 0x00000a00ff017b82 */ /* 0x000e240000000800 */
[----:B0-----:R-:W-:-:S05]  /*0010*/  VIADD R1, R1, 0xfffffba0 ;  /* 0xfffffba001017836 */ /* 0x001fca0000000000 */
[----:B------:R-:W-:Y:S01]  /*0020*/  R2UR UR4, R1 ;  /* 0x00000000010472ca */ /* 0x000fe200000e0000 */
[----:B------:R-:W0:Y:S01]  /*0030*/  S2R R3, SR_TID.X ;  /* 0x0000000000037919 */ /* 0x000e220000002100 */
[----:B------:R-:W-:Y:S01]  /*0040*/  ELECT P0, URZ, PT ;  /* 0x00000000003f782f */ /* 0x000fe20003800000 */
[----:B------:R-:W-:Y:S01]  /*0050*/  BSSY B0, `(.L_x_3444) ;  /* 0x0000012000007945 */ /* 0x000fe20003800000 */
[----:B------:R-:W-:Y:S01]  /*0060*/  ULDC UR38, c[0x0][0x20] ;  /* 0x0000080000267ab9 */ /* 0x000fe20000000800 */
[----:B------:R-:W-:-:S08]  /*0070*/  ULDC UR37, c[0x0][0x24] ;  /* 0x0000090000257ab9 */ /* 0x000fd00000000800 */
[----:B------:R-:W-:-:S04]  /*0080*/  UIADD3 UR38, UP0, UR4, UR38, URZ ;  /* 0x0000002604267290 */ /* 0x000fc8000ff1e03f */
[----:B------:R-:W-:Y:S01]  /*0090*/  UIADD3.X UR37, URZ, UR37, URZ, UP0, !UPT ;  /* 0x000000253f257290 */ /* 0x000fe200087fe43f */
[--C-:B0-----:R-:W-:Y:S02]  /*00a0*/  SHF.R.U32.HI R0, RZ, 0x5, R3.reuse ;  /* 0x00000005ff007819 */ /* 0x101fe40000011603 */
[----:B------:R-:W-:-:S03]  /*00b0*/  SHF.R.U32.HI R3, RZ, 0x7, R3 ;  /* 0x00000007ff037819 */ /* 0x000fc60000011603 */
        /* <DEDUP_REMOVED lines=11> */
.L_x_3445:
[----:B------:R-:W-:Y:S05]  /*0170*/  BSYNC B0 ;  /* 0x0000000000007941 */ /* 0x000fea0003800000 */
.L_x_3444:
        /* <DEDUP_REMOVED lines=17> */
[----:B------:R-:W-:Y:S01]  /*0290*/  @UP0 USHF.L.U32 UR6, UR6, 0x1, URZ ;  /* 0x0000000106060899 */ /* 0x000fe2000800063f */
[----:B------:R-:W-:-:S03]  /*02a0*/  VOTEU.ANY UP0, P0 ;  /* 0x00000000003f7886 */ /* 0x000fc60000000100 */
[----:B------:R-:W-:Y:S01]  /*02b0*/  UISETP.NE.AND UP3, UPT, UR41, URZ, UPT ;  /* 0x0000003f2900728c */ /* 0x000fe2000bf65270 */
[----:B------:R-:W0:Y:S02]  /*02c0*/  FENCE.VIEW.ASYNC.S ;  /* 0x00000000000073c6 */ /* 0x000e240000000000 */
[----:B0-----:R0:W1:Y:S01]  /*02d0*/  @UP0 SYNCS.EXCH.64 URZ, [UR8+0x38800], UR4 ;  /* 0x03880004083f05b2 */ /* 0x0010620008000100 */
[----:B------:R-:W-:Y:S01]  /*02e0*/  UP2UR UR42, UPR, URZ, 0x8 ;  /* 0x000000083f2a7883 */ /* 0x000fe20008000000 */
[----:B------:R0:W2:Y:S03]  /*02f0*/  @UP1 SYNCS.EXCH.64 URZ, [UR8+0x38810], UR4 ;  /* 0x03881004083f15b2 */ /* 0x0000a60008000100 */
[----:B------:R0:W3:Y:S01]  /*0300*/  @UP2 SYNCS.EXCH.64 URZ, [UR8+0x38820], UR6 ;  /* 0x03882006083f25b2 */ /* 0x0000e20008000100 */
[----:B------:R-:W-:Y:S07]  /*0310*/  @P1 BRA `(.L_x_3446) ;  /* 0x0000000000381947 */ /* 0x000fee0003800000 */
        /* <DEDUP_REMOVED lines=13> */
[----:B----4-:R-:W-:Y:S01]  /*03f0*/  NOP ;  /* 0x0000000000007918 */ /* 0x010fe20000000000 */
.L_x_3446:
[----:B------:R-:W4:Y:S01]  /*0400*/  SHFL.IDX PT, R2, R0, RZ, 0x1f ;  /* 0x00001fff00027589 */ /* 0x000f2200000e0000 */
[----:B------:R-:W-:Y:S01]  /*0410*/  NOP ;  /* 0x0000000000007918 */ /* 0x000fe20000000000 */
[----:B----4-:R-:W-:-:S13]  /*0420*/  ISETP.NE.AND P0, PT, R2, RZ, PT ;  /* 0x000000ff0200720c */ /* 0x010fda0003f05270 */
        /* <DEDUP_REMOVED lines=18> */
[----:B----4-:R-:W-:Y:S01]  /*0550*/  NOP ;  /* 0x0000000000007918 */ /* 0x010fe20000000000 */
.L_x_3447:
[----:B------:R-:W4:Y:S01]  /*0560*/  SHFL.IDX PT, R2, R0, RZ, 0x1f ;  /* 0x00001fff00027589 */ /* 0x000f2200000e0000 */
[----:B------:R-:W-:Y:S01]  /*0570*/  NOP ;  /* 0x0000000000007918 */ /* 0x000fe20000000000 */
[----:B----4-:R-:W-:-:S13]  /*0580*/  ISETP.NE.AND P0, PT, R2, RZ, PT ;  /* 0x000000ff0200720c */ /* 0x010fda0003f05270 */
        /* <DEDUP_REMOVED lines=15> */
.L_x_3448:
        /* <DEDUP_REMOVED lines=22> */
.L_x_3449:
        /* <DEDUP_REMOVED lines=22> */
.L_x_3450:
[----:B------:R-:W-:Y:S01]  /*0940*/  UISETP.NE.AND UP0, UPT, UR41, URZ, UPT ;  /* 0x0000003f2900728c */ /* 0x000fe2000bf05270 */
[----:B------:R-:W-:Y:S01]  /*0950*/  NOP ;  /* 0x0000000000007918 */ /* 0x000fe20000000000 */
[----:B------:R-:W-:Y:S01]  /*0960*/  ULDC.64 UR46, c[0x0][0x208] ;  /* 0x00008200002e7ab9 */ /* 0x000fe20000000a00 */
[----:B------:R-:W-:Y:S01]  /*0970*/  BSSY B9, `(.L_x_3451) ;  /* 0x00034fe000097945 */ /* 0x000fe20003800000 */
[----:B0123--:R-:W-:Y:S02]  /*0980*/  BAR.SYNC.DEFER_BLOCKING 0x0 ;  /* 0x0000000000007b1d */ /* 0x00ffe40000010000 */
[----:B------:R-:W-:-:S13]  /*0990*/  PLOP3.LUT P0, PT, PT, PT, UP0, 0x40, 0x0 ;  /* 0x000000000000781c */ /* 0x000fda0003f0e808 */
[----:B------:R-:W-:Y:S05]  /*09a0*/  @P0 BRA `(.L_x_3452) ;  /* 0x000002c400000947 */ /* 0x000fea0003800000 */
.L_x_3453:
[----:B------:R-:W-:-:S08]  /*09b0*/  NOP ;  /* 0x0000000000007918 */ /* 0x000fd00000000000 */
[----:B------:R-:W0:Y:S02]  /*09c0*/  USETMAXREG.TRY_ALLOC.CTAPOOL UP0, 0xe8 ;  /* 0x000000e8000079c8 */ /* 0x000e240008000600 */
[----:B0-----:R-:W-:-:S13]  /*09d0*/  PLOP3.LUT P0, PT, PT, PT, UP0, 0x80, 0x0 ;  /* 0x000000000000781c */ /* 0x001fda0003f0f008 */
[----:B------:R-:W-:Y:S05]  /*09e0*/  @!P0 BRA `(.L_x_3453) ;  /* 0xfffffffc00f08947 */ /* 0x000fea000383ffff */
[----:B------:R-:W0:Y:S01]  /*09f0*/  S2R R0, SR_TID.X ;  /* 0x0000000000007919 */ /* 0x000e220000002100 */
[----:B------:R-:W1:Y:S01]  /*0a00*/  S2UR UR4, SR_CgaCtaId ;  /* 0x00000000000479c3 */ /* 0x000e620000008800 */
[----:B------:R-:W-:Y:S04]  /*0a10*/  STL.64 [R1+0x1c8], RZ ;  /* 0x0001c8ff01007387 */ /* 0x000fe80000100a00 */
[----:B------:R-:W-:Y:S04]  /*0a20*/  STL [R1+0x1d0], RZ ;  /* 0x0001d0ff01007387 */ /* 0x000fe80000100800 */
[----:B------:R-:W-:Y:S01]  /*0a30*/  STL [R1+0x1d4], RZ ;  /* 0x0001d4ff01007387 */ /* 0x000fe20000100800 */
[----:B-1----:R-:W-:Y:S01]  /*0a40*/  IMAD.U32 R23, RZ, RZ, UR4 ;  /* 0x00000004ff177e24 */ /* 0x002fe2000f8e00ff */
[----:B------:R-:W-:Y:S01]  /*0a50*/  ULDC UR4, c[0x0][0xd3c] ;  /* 0x00034f0000047ab9 */ /* 0x000fe20000000800 */
[----:B0-----:R-:W-:-:S04]  /*0a60*/  SHF.R.U32.HI R2, RZ, 0x7, R0 ;  /* 0x00000007ff027819 */ /* 0x001fc80000011600 */
[----:B------:R-:W-:Y:S02]  /*0a70*/  ISETP.NE.AND P0, PT, R2, 0x1, PT ;  /* 0x000000010200780c */ /* 0x000fe40003f05270 */
[----:B------:R-:W-:-:S04]  /*0a80*/  MOV R2, 0x400 ;  /* 0x0000040000027802 */ /* 0x000fc80000000f00 */
[----:B------:R-:W-:-:S07]  /*0a90*/  LEA R2, R23, R2, 0x18 ;  /* 0x0000000217027211 */ /* 0x000fce00078ec0ff */
[----:B------:R-:W-:Y:S06]  /*0aa0*/  @!P0 BAR.ARV 0x8, 0x100 ;  /* 0x0204000000008b1d */ /* 0x000fec0000002000 */
[----:B------:R-:W-:-:S13]  /*0ab0*/  ISETP.GE.U32.AND P0, PT, R0, 0x100, PT ;  /* 0x000001000000780c */ /* 0x000fda0003f06070 */
[----:B------:R-:W-:Y:S08]  /*0ac0*/  @P0 BAR.ARV 0xf, 0x100 ;  /* 0x03c4000000000b1d */ /* 0x000ff00000002000 */
[----:B------:R-:W-:Y:S06]  /*0ad0*/  BAR.SYNC.DEFER_BLOCKING 0x5, 0x180 ;  /* 0x0146000000007b1d */ /* 0x000fec0000010000 */
[----:B------:R-:W0:Y:S02]  /*0ae0*/  LDS.128 R112, [R2+0x388d0] ;  /* 0x0388d00002707984 */ /* 0x000e240000000c00 */
[----:B------:R-:W-:Y:S06]  /*0af0*/  BAR.ARV 0x4, 0x180 ;  /* 0x0106000000007b1d */ /* 0x000fec0000002000 */
[----:B0-----:R-:W-:-:S13]  /*0b00*/  ISETP.GE.AND P0, PT, R115, UR4, PT ;  /* 0x0000000473007c0c */ /* 0x001fda000bf06270 */
[----:B------:R-:W-:Y:S05]  /*0b10*/  @P0 BRA `(.L_x_3454) ;  /* 0x0000034c008c0947 */ /* 0x000fea0003800000 */
[----:B------:R-:W-:Y:S01]  /*0b20*/  VIADD R229, R0, 0xffffff80 ;  /* 0xffffff8000e57836 */ /* 0x000fe20000000000 */
[----:B------:R-:W0:Y:S01]  /*0b30*/  S2UR UR4, SR_SWINHI ;  /* 0x00000000000479c3 */ /* 0x000e220000002f00 */
[----:B------:R-:W-:Y:S01]  /*0b40*/  R2UR UR44, R2 ;  /* 0x00000000022c72ca */ /* 0x000fe200000e0000 */
[----:B------:R-:W-:Y:S01]  /*0b50*/  IMAD.MOV.U32 R157, RZ, RZ, 0x2 ;  /* 0x00000002ff9d7424 */ /* 0x000fe200078e00ff */
[----:B------:R-:W-:Y:S01]  /*0b60*/  UIADD3 UR36, UP0, UR38, 0x1c8, URZ ;  /* 0x000001c826247890 */ /* 0x000fe2000ff1e03f */
[----:B------:R-:W-:Y:S01]  /*0b70*/  SHF.R.S32.HI R0, RZ, 0x1f, R229 ;  /* 0x0000001fff007819 */ /* 0x000fe200000114e5 */
[----:B------:R-:W-:Y:S01]  /*0b80*/  UIADD3 UR39, UP1, UR38, 0x1d4, URZ ;  /* 0x000001d426277890 */ /* 0x000fe2000ff3e03f */
[----:B------:R-:W-:Y:S01]  /*0b90*/  IMAD.MOV.U32 R19, RZ, RZ, RZ ;  /* 0x000000ffff137224 */ /* 0x000fe200078e00ff */
[----:B------:R-:W-:Y:S01]  /*0ba0*/  UIADD3.X UR40, URZ, UR37, URZ, UP0, !UPT ;  /* 0x000000253f287290 */ /* 0x000fe200087fe43f */
[----:B------:R-:W-:Y:S01]  /*0bb0*/  LEA.HI R5, R0, R229, RZ, 0x7 ;  /* 0x000000e500057211 */ /* 0x000fe200078f38ff */
[----:B------:R-:W-:Y:S01]  /*0bc0*/  IMAD.MOV.U32 R153, RZ, RZ, RZ ;  /* 0x000000ffff997224 */ /* 0x000fe200078e00ff */
[----:B------:R-:W-:-:S02]  /*0bd0*/  UIADD3.X UR43, URZ, UR37, URZ, UP1, !UPT ;  /* 0x000000253f2b7290 */ /* 0x000fc40008ffe43f */
[----:B------:R-:W-:Y:S02]  /*0be0*/  LOP3.LUT R4, R5, 0xffffff80, RZ, 0xc0, !PT ;  /* 0xffffff8005047812 */ /* 0x000fe400078ec0ff */
[----:B------:R-:W-:-:S03]  /*0bf0*/  SHF.R.S32.HI R15, RZ, 0x7, R5 ;  /* 0x00000007ff0f7819 */ /* 0x000fc60000011405 */
[----:B------:R-:W-:Y:S01]  /*0c00*/  IMAD.IADD R7, R229, 0x1, -R4 ;  /* 0x00000001e5077824 */ /* 0x000fe200078e0a04 */
[----:B------:R-:W-:Y:S01]  /*0c10*/  LEA.HI R4, R0, R229, RZ, 0x5 ;  /* 0x000000e500047211 */ /* 0x000fe200078f28ff */
[----:B------:R-:W-:Y:S01]  /*0c20*/  STL [R1+0x414], R15 ;  /* 0x0004140f01007387 */ /* 0x000fe20000100800 */
[----:B------:R-:W-:Y:S02]  /*0c30*/  LEA.HI R5, R5, R15, RZ, 0x1 ;  /* 0x0000000f05057211 */ /* 0x000fe400078f08ff */
[----:B------:R-:W-:Y:S02]  /*0c40*/  SHF.R.S32.HI R10, RZ, 0x1f, R7 ;  /* 0x0000001fff0a7819 */ /* 0x000fe40000011407 */
[----:B------:R-:W-:Y:S01]  /*0c50*/  SHF.R.S32.HI R221, RZ, 0x5, R4 ;  /* 0x00000005ffdd7819 */ /* 0x000fe20000011404 */
[----:B------:R-:W-:Y:S01]  /*0c60*/  UMOV UR44, UR44 ;  /* 0x0000002c002c7c82 */ /* 0x000fe20008000000 */
[----:B0-----:R-:W-:Y:S01]  /*0c70*/  UMOV UR45, UR4 ;  /* 0x00000004002d7c82 */ /* 0x001fe20008000000 */
[----:B------:R-:W-:-:S02]  /*0c80*/  LEA.HI R9, R10, R7, RZ, 0x2 ;  /* 0x000000070a097211 */ /* 0x000fc400078f10ff */
[----:B------:R-:W-:Y:S02]  /*0c90*/  SHF.R.S32.HI R8, RZ, 0x1f, R4 ;  /* 0x0000001fff087819 */ /* 0x000fe40000011404 */
[--C-:B------:R-:W-:Y:S02]  /*0ca0*/  SHF.R.S32.HI R6, RZ, 0x2, R9.reuse ;  /* 0x00000002ff067819 */ /* 0x100fe40000011409 */
[----:B------:R-:W-:Y:S02]  /*0cb0*/  SHF.R.S32.HI R3, RZ, 0x1f, R9 ;  /* 0x0000001fff037819 */ /* 0x000fe40000011409 */
[----:B------:R-:W-:Y:S02]  /*0cc0*/  LEA.HI R8, R8, R221, RZ, 0x2 ;  /* 0x000000dd08087211 */ /* 0x000fe400078f10ff */
[----:B------:R-:W-:Y:S02]  /*0cd0*/  LEA.HI R3, R3, R6, RZ, 0x3 ;  /* 0x0000000603037211 */ /* 0x000fe400078f18ff */
[----:B------:R-:W-:-:S02]  /*0ce0*/  LEA.HI R10, R10, R7, RZ, 0x5 ;  /* 0x000000070a0a7211 */ /* 0x000fc400078f28ff */
[----:B------:R-:W-:Y:S02]  /*0cf0*/  LOP3.LUT R11, R3, 0xfffffff8, RZ, 0xc0, !PT ;  /* 0xfffffff8030b7812 */ /* 0x000fe400078ec0ff */
[----:B------:R-:W-:Y:S02]  /*0d00*/  LEA.HI R3, R0, R229, RZ, 0x4 ;  /* 0x000000e500037211 */ /* 0x000fe400078f20ff */
[----:B------:R-:W-:Y:S01]  /*0d10*/  LOP3.LUT R8, R8, 0x3ffffc, RZ, 0xc0, !PT ;  /* 0x003ffffc08087812 */ /* 0x000fe200078ec0ff */
[----:B------:R-:W-:Y:S01]  /*0d20*/  IMAD.IADD R11, R6, 0x1, -R11 ;  /* 0x00000001060b7824 */ /* 0x000fe200078e0a0b */
[----:B------:R-:W-:Y:S02]  /*0d30*/  SHF.R.S32.HI R6, RZ, 0x4, R3 ;  /* 0x00000004ff067819 */ /* 0x000fe40000011403 */
[----:B------:R-:W-:Y:S01]  /*0d40*/  LOP3.LUT R4, R3, 0xfffffff0, RZ, 0xc0, !PT ;  /* 0xfffffff003047812 */ /* 0x000fe200078ec0ff */
[----:B------:R-:W-:Y:S01]  /*0d50*/  IMAD.IADD R8, R221, 0x1, -R8 ;  /* 0x00000001dd087824 */ /* 0x000fe200078e0a08 */
[----:B------:R-:W-:-:S02]  /*0d60*/  LEA.HI R3, R3, R6, RZ, 0x1 ;  /* 0x0000000603037211 */ /* 0x000fc400078f08ff */
[----:B------:R-:W-:Y:S01]  /*0d70*/  LOP3.LUT R5, R5, 0xfffffe, RZ, 0xc0, !PT ;  /* 0x00fffffe05057812 */ /* 0x000fe200078ec0ff */
[----:B------:R-:W-:Y:S01]  /*0d80*/  IMAD.IADD R12, R229, 0x1, -R4 ;  /* 0x00000001e50c7824 */ /* 0x000fe200078e0a04 */
[----:B------:R-:W-:Y:S02]  /*0d90*/  LOP3.LUT R3, R3, 0x1ffffffe, RZ, 0xc0, !PT ;  /* 0x1ffffffe03037812 */ /* 0x000fe400078ec0ff */
[----:B------:R-:W-:Y:S01]  /*0da0*/  LOP3.LUT R4, R9, 0x7ffffffc, RZ, 0xc0, !PT ;  /* 0x7ffffffc09047812 */ /* 0x000fe200078ec0ff */
[----:B------:R-:W-:Y:S01]  /*0db0*/  IMAD R13, R15, 0x100, R12 ;  /* 0x000001000f0d7824 */ /* 0x000fe200078e020c */
[----:B------:R0:W-:Y:S01]  /*0dc0*/  STL [R1+0x434], R12 ;  /* 0x0004340c01007387 */ /* 0x0001e20000100800 */
[----:B------:R-:W-:Y:S01]  /*0dd0*/  IMAD.IADD R3, R6, 0x1, -R3 ;  /* 0x0000000106037824 */ /* 0x000fe200078e0a03 */
[CC--:B------:R-:W-:Y:S01]  /*0de0*/  LEA.HI R6, R0.reuse, R229.reuse, RZ, 0x3 ;  /* 0x000000e500067211 */ /* 0x0c0fe200078f18ff */
[----:B------:R-:W-:Y:S01]  /*0df0*/  IMAD.IADD R4, R7, 0x1, -R4 ;  /* 0x0000000107047824 */ /* 0x000fe200078e0a04 */
[----:B------:R-:W-:Y:S01]  /*0e00*/  LEA.HI R0, R0, R229, RZ, 0x2 ;  /* 0x000000e500007211 */ /* 0x000fe200078f10ff */
[----:B------:R-:W-:Y:S01]  /*0e10*/  IMAD R13, R8, 0x10, R13 ;  /* 0x00000010080d7824 */ /* 0x000fe200078e020d */
[----:B------:R-:W-:Y:S01]  /*0e20*/  SHF.R.S32.HI R220, RZ, 0x3, R6 ;  /* 0x00000003ffdc7819 */ /* 0x000fe20000011406 */
[----:B------:R-:W-:Y:S01]  /*0e30*/  IMAD.IADD R5, R15, 0x1, -R5 ;  /* 0x000000010f057824 */ /* 0x000fe200078e0a05 */
[--C-:B------:R-:W-:Y:S01]  /*0e40*/  SHF.R.S32.HI R152, RZ, 0x2, R0.reuse ;  /* 0x00000002ff987819 */ /* 0x100fe20000011400 */
[----:B------:R-:W-:Y:S01]  /*0e50*/  IMAD.SHL.U32 R9, R3, 0x8, RZ ;  /* 0x0000000803097824 */ /* 0x000fe200078e00ff */
[----:B------:R-:W-:Y:S01]  /*0e60*/  SHF.R.S32.HI R7, RZ, 0x1f, R0 ;  /* 0x0000001fff077819 */ /* 0x000fe20000011400 */
[----:B------:R-:W-:Y:S01]  /*0e70*/  IMAD.SHL.U32 R4, R4, 0x2, RZ ;  /* 0x0000000204047824 */ /* 0x000fe200078e00ff */
[----:B------:R-:W-:Y:S01]  /*0e80*/  LOP3.LUT R0, R0, 0xfffffffc, RZ, 0xc0, !PT ;  /* 0xfffffffc00007812 */ /* 0x000fe200078ec0ff */
[----:B------:R-:W-:Y:S01]  /*0e90*/  VIADD R14, R152, 0x20 ;  /* 0x00000020980e7836 */ /* 0x000fe20000000000 */
[----:B------:R-:W-:Y:S01]  /*0ea0*/  LEA.HI R7, R7, R152, RZ, 0x3 ;  /* 0x0000009807077211 */ /* 0x000fe200078f18ff */
[----:B------:R-:W-:Y:S01]  /*0eb0*/  STL [R1+0x444], R9 ;  /* 0x0004440901007387 */ /* 0x000fe20000100800 */
[----:B------:R-:W-:Y:S01]  /*0ec0*/  LOP3.LUT R6, R6, 0xfffffff8, RZ, 0xc0, !PT ;  /* 0xfffffff806067812 */ /* 0x000fe200078ec0ff */
[----:B0-----:R-:W-:Y:S01]  /*0ed0*/  IMAD.IADD R12, R229, 0x1, -R0 ;  /* 0x00000001e50c7824 */ /* 0x001fe200078e0a00 */
[----:B------:R-:W-:Y:S01]  /*0ee0*/  SHF.R.S32.HI R8, RZ, 0x1f, R14 ;  /* 0x0000001fff087819 */ /* 0x000fe2000001140e */
[----:B------:R-:W-:Y:S01]  /*0ef0*/  STL [R1+0x420], R14 ;  /* 0x0004200e01007387 */ /* 0x000fe20000100800 */
[----:B------:R-:W-:Y:S01]  /*0f00*/  LOP3.LUT R7, R7, 0xfffffff8, RZ, 0xc0, !PT ;  /* 0xfffffff807077812 */ /* 0x000fe200078ec0ff */
[----:B------:R-:W-:Y:S01]  /*0f10*/  IMAD.SHL.U32 R154, R12, 0x4, RZ ;  /* 0x000000040c9a7824 */ /* 0x000fe200078e00ff */
[----:B------:R-:W-:Y:S01]  /*0f20*/  LEA.HI R8, R8, R14, RZ, 0x3 ;  /* 0x0000000e08087211 */ /* 0x000fe200078f18ff */
[----:B------:R-:W-:Y:S01]  /*0f30*/  IMAD.IADD R18, R229, 0x1, -R6 ;  /* 0x00000001e5127824 */ /* 0x000fe200078e0a06 */
[----:B------:R-:W-:Y:S01]  /*0f40*/  LEA.HI R0, R12, R12, RZ, 0x1 ;  /* 0x0000000c0c007211 */ /* 0x000fe200078f08ff */
[----:B------:R-:W-:Y:S01]  /*0f50*/  VIADD R160, R154, 0x10 ;  /* 0x000000109aa07836 */ /* 0x000fe20000000000 */
[----:B------:R-:W-:Y:S01]  /*0f60*/  SHF.R.S32.HI R10, RZ, 0x5, R10 ;  /* 0x00000005ff0a7819 */ /* 0x000fe2000001140a */
[----:B------:R-:W-:Y:S01]  /*0f70*/  IMAD.SHL.U32 R6, R14, 0x40, RZ ;  /* 0x000000400e067824 */ /* 0x000fe200078e00ff */
[----:B------:R-:W-:Y:S01]  /*0f80*/  LOP3.LUT R0, R0, 0x1ffffffe, RZ, 0xc0, !PT ;  /* 0x1ffffffe00007812 */ /* 0x000fe200078ec0ff */
[----:B------:R-:W-:Y:S01]  /*0f90*/  IMAD.IADD R158, R152, 0x1, -R7 ;  /* 0x00000001989e7824 */ /* 0x000fe200078e0a07 */
[----:B------:R-:W-:Y:S01]  /*0fa0*/  STL [R1+0x410], R12 ;  /* 0x0004100c01007387 */ /* 0x000fe20000100800 */
[----:B------:R-:W-:Y:S01]  /*0fb0*/  IMAD.SHL.U32 R7, R5, 0x100, RZ ;  /* 0x0000010005077824 */ /* 0x000fe200078e00ff */
[----:B------:R-:W-:Y:S01]  /*0fc0*/  SHF.R.S32.HI R5, RZ, 0x1f, R160 ;  /* 0x0000001fff057819 */ /* 0x000fe200000114a0 */
[----:B------:R-:W-:Y:S01]  /*0fd0*/  IMAD.SHL.U32 R8, R8, 0x40, RZ ;  /* 0x0000004008087824 */ /* 0x000fe200078e00ff */
[----:B------:R-:W-:Y:S01]  /*0fe0*/  LOP3.LUT R6, R6, 0x1c0, RZ, 0xc0, !PT ;  /* 0x000001c006067812 */ /* 0x000fe200078ec0ff */
[C---:B------:R-:W-:Y:S01]  /*0ff0*/  IMAD.SHL.U32 R16, R12.reuse, 0x8, RZ ;  /* 0x000000080c107824 */ /* 0x040fe200078e00ff */
[----:B------:R-:W-:Y:S01]  /*1000*/  STL [R1+0x430], R7 ;  /* 0x0004300701007387 */ /* 0x000fe20000100800 */
[----:B------:R-:W-:-:S02]  /*1010*/  IMAD.IADD R3, R12, 0x1, -R0 ;  /* 0x000000010c037824 */ /* 0x000fc400078e0a00 */
[----:B------:R-:W-:Y:S01]  /*1020*/  IMAD R192, R10, 0x10, R11 ;  /* 0x000000100ac07824 */ /* 0x000fe200078e020b */
[----:B------:R0:W-:Y:S01]  /*1030*/  STL [R1+0x41c], R5 ;  /* 0x00041c0501007387 */ /* 0x0001e20000100800 */
[--C-:B------:R-:W-:Y:S01]  /*1040*/  LOP3.LUT R0, R6, 0x38, R16.reuse, 0xf8, !PT ;  /* 0x0000003806007812 */ /* 0x100fe200078ef810 */
[----:B------:R-:W-:Y:S01]  /*1050*/  IMAD.SHL.U32 R215, R18, 0x8, RZ ;  /* 0x0000000812d77824 */ /* 0x000fe200078e00ff */
[----:B------:R-:W-:Y:S01]  /*1060*/  SHF.R.S32.HI R17, RZ, 0x1f, R16 ;  /* 0x0000001fff117819 */ /* 0x000fe20000011410 */
[----:B------:R1:W-:Y:S01]  /*1070*/  STL [R1+0x42c], R6 ;  /* 0x00042c0601007387 */ /* 0x0003e20000100800 */
[C---:B------:R-:W-:Y:S02]  /*1080*/  VIADD R188, R16.reuse, 0x40 ;  /* 0x0000004010bc7836 */ /* 0x040fe40000000000 */
[C---:B------:R-:W-:Y:S01]  /*1090*/  VIADD R187, R16.reuse, 0x60 ;  /* 0x0000006010bb7836 */ /* 0x040fe20000000000 */
[----:B------:R-:W-:Y:S01]  /*10a0*/  STL [R1+0x440], R4 ;  /* 0x0004400401007387 */ /* 0x000fe20000100800 */
[----:B------:R-:W-:Y:S01]  /*10b0*/  VIADD R186, R16, 0x80 ;  /* 0x0000008010ba7836 */ /* 0x000fe20000000000 */
[----:B0-----:R-:W-:Y:S01]  /*10c0*/  LOP3.LUT R5, R8, 0xfffffe00, RZ, 0xc0, !PT ;  /* 0xfffffe0008057812 */ /* 0x001fe200078ec0ff */
[C---:B------:R-:W-:Y:S01]  /*10d0*/  VIADD R185, R16.reuse, 0xa0 ;  /* 0x000000a010b97836 */ /* 0x040fe20000000000 */
[----:B------:R-:W-:Y:S01]  /*10e0*/  STL [R1+0x424], R18 ;  /* 0x0004241201007387 */ /* 0x000fe20000100800 */
[C---:B------:R-:W-:Y:S01]  /*10f0*/  VIADD R184, R16.reuse, 0xc0 ;  /* 0x000000c010b87836 */ /* 0x040fe20000000000 */
[----:B-1----:R-:W-:Y:S01]  /*1100*/  SHF.R.U32.HI R6, RZ, 0x3, R6 ;  /* 0x00000003ff067819 */ /* 0x002fe20000011606 */
[C---:B------:R-:W-:Y:S01]  /*1110*/  VIADD R183, R16.reuse, 0xe0 ;  /* 0x000000e010b77836 */ /* 0x040fe20000000000 */
[----:B------:R0:W-:Y:S01]  /*1120*/  STL [R1+0x43c], R5 ;  /* 0x00043c0501007387 */ /* 0x0001e20000100800 */
[C---:B------:R-:W-:Y:S01]  /*1130*/  VIADD R182, R16.reuse, 0x100 ;  /* 0x0000010010b67836 */ /* 0x040fe20000000000 */
[----:B------:R-:W-:Y:S01]  /*1140*/  SHF.R.S32.HI R195, RZ, 0x1f, R188 ;  /* 0x0000001fffc37819 */ /* 0x000fe200000114bc */
[C---:B------:R-:W-:Y:S01]  /*1150*/  VIADD R181, R16.reuse, 0x120 ;  /* 0x0000012010b57836 */ /* 0x040fe20000000000 */
[----:B------:R-:W-:Y:S01]  /*1160*/  STL [R1+0x438], R6 ;  /* 0x0004380601007387 */ /* 0x000fe20000100800 */
[C---:B------:R-:W-:Y:S01]  /*1170*/  VIADD R180, R16.reuse, 0x140 ;  /* 0x0000014010b47836 */ /* 0x040fe20000000000 */
[----:B------:R-:W-:Y:S01]  /*1180*/  SHF.R.S32.HI R196, RZ, 0x1f, R187 ;  /* 0x0000001fffc47819 */ /* 0x000fe200000114bb */
[C---:B------:R-:W-:Y:S01]  /*1190*/  VIADD R163, R16.reuse, 0x160 ;  /* 0x0000016010a37836 */ /* 0x040fe20000000000 */
[----:B------:R-:W-:Y:S01]  /*11a0*/  SHF.R.S32.HI R197, RZ, 0x1f, R186 ;  /* 0x0000001fffc57819 */ /* 0x000fe200000114ba */
[C---:B------:R-:W-:Y:S01]  /*11b0*/  VIADD R162, R16.reuse, 0x180 ;  /* 0x0000018010a27836 */ /* 0x040fe20000000000 */
[----:B0-----:R-:W-:Y:S01]  /*11c0*/  LOP3.LUT R5, R5, R0, R6, 0xf6, !PT ;  /* 0x0000000005057212 */ /* 0x001fe200078ef606 */
[C---:B------:R-:W-:Y:S01]  /*11d0*/  VIADD R161, R16.reuse, 0x1a0 ;  /* 0x000001a010a17836 */ /* 0x040fe20000000000 */
[----:B------:R-:W-:Y:S01]  /*11e0*/  SHF.R.S32.HI R198, RZ, 0x1f, R185 ;  /* 0x0000001fffc67819 */ /* 0x000fe200000114b9 */
[C---:B------:R-:W-:Y:S01]  /*11f0*/  VIADD R190, R16.reuse, 0x1c0 ;  /* 0x000001c010be7836 */ /* 0x040fe20000000000 */
[----:B------:R-:W-:Y:S01]  /*1200*/  SHF.R.S32.HI R199, RZ, 0x1f, R184 ;  /* 0x0000001fffc77819 */ /* 0x000fe200000114b8 */
[----:B------:R-:W-:Y:S01]  /*1210*/  IMAD R0, R5, 0x2, R2 ;  /* 0x0000000205007824 */ /* 0x000fe200078e0202 */
[----:B------:R-:W-:Y:S01]  /*1220*/  SHF.R.S32.HI R200, RZ, 0x1f, R183 ;  /* 0x0000001fffc87819 */ /* 0x000fe200000114b7 */
[C---:B------:R-:W-:Y:S01]  /*1230*/  VIADD R189, R16.reuse, 0x1e0 ;  /* 0x000001e010bd7836 */ /* 0x040fe20000000000 */
[----:B------:R-:W-:Y:S01]  /*1240*/  SHF.R.S32.HI R201, RZ, 0x1f, R182 ;  /* 0x0000001fffc97819 */ /* 0x000fe200000114b6 */
[----:B------:R-:W-:Y:S01]  /*1250*/  VIADD R18, R16, 0x20 ;  /* 0x0000002010127836 */ /* 0x000fe20000000000 */
[----:B------:R0:W-:Y:S01]  /*1260*/  STL [R1+0x428], R0 ;  /* 0x0004280001007387 */ /* 0x0001e20000100800 */
        /* <DEDUP_REMOVED lines=10> */
[----:B0-----:R-:W-:Y:S01]  /*1310*/  IMAD R0, R3, 0x8, R192 ;  /* 0x0000000803007824 */ /* 0x001fe200078e02c0 */
[----:B------:R-:W-:Y:S01]  /*1320*/  SHF.R.S32.HI R207, RZ, 0x1f, R190 ;  /* 0x0000001fffcf7819 */ /* 0x000fe200000114be */
[C---:B------:R-:W-:Y:S01]  /*1330*/  VIADD R218, R215.reuse, 0x180 ;  /* 0x00000180d7da7836 */ /* 0x040fe20000000000 */
[----:B------:R-:W-:Y:S01]  /*1340*/  SHF.R.S32.HI R208, RZ, 0x1f, R189 ;  /* 0x0000001fffd07819 */ /* 0x000fe200000114bd */
[----:B------:R-:W-:Y:S01]  /*1350*/  VIADD R217, R215, 0x1c0 ;  /* 0x000001c0d7d97836 */ /* 0x000fe20000000000 */
[----:B------:R0:W-:Y:S01]  /*1360*/  STL [R1+0x448], R0 ;  /* 0x0004480001007387 */ /* 0x0001e20000100800 */
[----:B------:R-:W-:Y:S01]  /*1370*/  IMAD.U32 R156, R13, 0x40, R9 ;  /* 0x000000400d9c7824 */ /* 0x000fe200078e0009 */
[----:B------:R-:W-:Y:S01]  /*1380*/  SHF.R.S32.HI R159, RZ, 0x1f, R18 ;  /* 0x0000001fff9f7819 */ /* 0x000fe20000011412 */
[----:B------:R-:W-:Y:S01]  /*1390*/  IMAD.IADD R193, R4, 0x1, R7 ;  /* 0x0000000104c17824 */ /* 0x000fe200078e0207 */
[----:B------:R-:W-:Y:S01]  /*13a0*/  SHF.R.S32.HI R228, RZ, 0x1f, R214 ;  /* 0x0000001fffe47819 */ /* 0x000fe200000114d6 */
[----:B------:R-:W-:Y:S01]  /*13b0*/  IMAD.WIDE R156, R156, R157, UR44 ;  /* 0x0000002c9c9c7e25 */ /* 0x000fe2000f8e029d */
[----:B------:R-:W-:-:S02]  /*13c0*/  SHF.R.S32.HI R227, RZ, 0x1f, R213 ;  /* 0x0000001fffe37819 */ /* 0x000fc400000114d5 */
[----:B------:R-:W-:Y:S02]  /*13d0*/  SHF.R.S32.HI R226, RZ, 0x1f, R212 ;  /* 0x0000001fffe27819 */ /* 0x000fe400000114d4 */
[----:B------:R-:W-:Y:S02]  /*13e0*/  SHF.R.S32.HI R225, RZ, 0x1f, R211 ;  /* 0x0000001fffe17819 */ /* 0x000fe400000114d3 */
[----:B------:R-:W-:Y:S02]  /*13f0*/  SHF.R.S32.HI R224, RZ, 0x1f, R210 ;  /* 0x0000001fffe07819 */ /* 0x000fe400000114d2 */
[----:B------:R-:W-:Y:S02]  /*1400*/  SHF.R.S32.HI R223, RZ, 0x1f, R218 ;  /* 0x0000001fffdf7819 */ /* 0x000fe400000114da */
[----:B------:R-:W-:Y:S02]  /*1410*/  SHF.R.S32.HI R222, RZ, 0x1f, R217 ;  /* 0x0000001fffde7819 */ /* 0x000fe400000114d9 */
[----:B------:R-:W-:-:S02]  /*1420*/  SHF.L.U64.HI R195, R188, 0x1, R195 ;  /* 0x00000001bcc37819 */ /* 0x000fc400000102c3 */
[----:B------:R-:W-:Y:S02]  /*1430*/  SHF.L.U64.HI R196, R187, 0x1, R196 ;  /* 0x00000001bbc47819 */ /* 0x000fe400000102c4 */
[----:B------:R-:W-:Y:S02]  /*1440*/  SHF.L.U64.HI R197, R186, 0x1, R197 ;  /* 0x00000001bac57819 */ /* 0x000fe400000102c5 */
[----:B------:R-:W-:Y:S02]  /*1450*/  SHF.L.U64.HI R198, R185, 0x1, R198 ;  /* 0x00000001b9c67819 */ /* 0x000fe400000102c6 */
[----:B------:R-:W-:Y:S02]  /*1460*/  SHF.L.U64.HI R199, R184, 0x1, R199 ;  /* 0x00000001b8c77819 */ /* 0x000fe400000102c7 */
[----:B------:R-:W-:Y:S02]  /*1470*/  SHF.L.U64.HI R200, R183, 0x1, R200 ;  /* 0x00000001b7c87819 */ /* 0x000fe400000102c8 */
[----:B------:R-:W-:-:S02]  /*1480*/  SHF.L.U64.HI R201, R182, 0x1, R201 ;  /* 0x00000001b6c97819 */ /* 0x000fc400000102c9 */
[----:B------:R-:W-:Y:S02]  /*1490*/  SHF.L.U64.HI R202, R181, 0x1, R202 ;  /* 0x00000001b5ca7819 */ /* 0x000fe400000102ca */
[----:B------:R-:W-:Y:S02]  /*14a0*/  SHF.L.U64.HI R203, R180, 0x1, R203 ;  /* 0x00000001b4cb7819 */ /* 0x000fe400000102cb */
[----:B------:R-:W-:Y:S02]  /*14b0*/  SHF.L.U64.HI R204, R163, 0x1, R204 ;  /* 0x00000001a3cc7819 */ /* 0x000fe400000102cc */
[----:B------:R-:W-:Y:S02]  /*14c0*/  SHF.L.U64.HI R205, R162, 0x1, R205 ;  /* 0x00000001a2cd7819 */ /* 0x000fe400000102cd */
[----:B------:R-:W-:Y:S02]  /*14d0*/  SHF.L.U64.HI R206, R161, 0x1, R206 ;  /* 0x00000001a1ce7819 */ /* 0x000fe400000102ce */
[----:B------:R-:W-:-:S02]  /*14e0*/  SHF.L.U64.HI R207, R190, 0x1, R207 ;  /* 0x00000001becf7819 */ /* 0x000fc400000102cf */
[----:B0-----:R-:W-:-:S07]  /*14f0*/  SHF.L.U64.HI R208, R189, 0x1, R208 ;  /* 0x00000001bdd07819 */ /* 0x001fce00000102d0 */
.L_x_3675:
[----:B------:R-:W-:Y:S01]  /*1500*/  ULDC.64 UR4, c[0x0][0xb20] ;  /* 0x0002c80000047ab9 */ /* 0x000fe20000000a00 */
[----:B01----:R-:W0:Y:S01]  /*1510*/  LDC.64 R6, c[0x0][0xb00] ;  /* 0x0002c000ff067b82 */ /* 0x003e220000000a00 */
[----:B------:R-:W-:Y:S01]  /*1520*/  ISETP.NE.U32.AND P0, PT, RZ, UR4, PT ;  /* 0x00000004ff007c0c */ /* 0x000fe2000bf05070 */
[----:B------:R-:W-:Y:S01]  /*1530*/  IMAD.MOV.U32 R3, RZ, RZ, RZ ;  /* 0x000000ffff037224 */ /* 0x000fe200078e00ff */
[----:B------:R-:W-:Y:S01]  /*1540*/  ULDC.64 UR6, c[0x0][0xb18] ;  /* 0x0002c60000067ab9 */ /* 0x000fe20000000a00 */
[----:B----4-:R-:W-:Y:S01]  /*1550*/  IMAD.MOV.U32 R27, RZ, RZ, RZ ;  /* 0x000000ffff1b7224 */ /* 0x010fe200078e00ff */
[----:B------:R-:W-:Y:S01]  /*1560*/  ISETP.NE.AND.EX P0, PT, RZ, UR5, PT, P0 ;  /* 0x00000005ff007c0c */ /* 0x000fe2000bf05300 */
[----:B------:R-:W-:Y:S02]  /*1570*/  ULDC.64 UR4, c[0x0][0xb10] ;  /* 0x0002c40000047ab9 */ /* 0x000fe40000000a00 */
[----:B------:R-:W-:-:S04]  /*1580*/  ISETP.NE.U32.AND P1, PT, RZ, UR4, PT ;  /* 0x00000004ff007c0c */ /* 0x000fc8000bf25070 */
[----:B------:R-:W-:Y:S01]  /*1590*/  ISETP.NE.AND.EX P1, PT, RZ, UR5, PT, P1 ;  /* 0x00000005ff007c0c */ /* 0x000fe2000bf25310 */
[----:B------:R-:W-:Y:S02]  /*15a0*/  ULDC.64 UR4, c[0x0][0xb00] ;  /* 0x0002c00000047ab9 */ /* 0x000fe40000000a00 */
[----:B------:R-:W-:-:S03]  /*15b0*/  ISETP.NE.U32.AND P3, PT, RZ, UR4, PT ;  /* 0x00000004ff007c0c */ /* 0x000fc6000bf65070 */
[----:B------:R-:W1:Y:S01]  /*15c0*/  @P0 LDC.64 R4, c[0x0][0xb20] ;  /* 0x0002c800ff040b82 */ /* 0x000e620000000a00 */
[----:B------:R-:W-:Y:S01]  /*15d0*/  ISETP.NE.AND.EX P3, PT, RZ, UR5, PT, P3 ;  /* 0x00000005ff007c0c */ /* 0x000fe2000bf65330 */
[----:B0-----:R-:W-:-:S06]  /*15e0*/  IMAD.WIDE R10, R115, 0x4, R6 ;  /* 0x00000004730a7825 */ /* 0x001fcc00078e0206 */
[----:B------:R-:W0:Y:S01]  /*15f0*/  @P1 LDC.64 R8, c[0x0][0xb10] ;  /* 0x0002c400ff081b82 */ /* 0x000e220000000a00 */
[----:B------:R-:W-:Y:S02]  /*1600*/  ULDC UR4, c[0x0][0x288] ;  /* 0x0000a20000047ab9 */ /* 0x000fe40000000800 */
[----:B------:R-:W-:Y:S01]  /*1610*/  IMAD.U32 R24, RZ, RZ, UR4 ;  /* 0x00000004ff187e24 */ /* 0x000fe2000f8e00ff */
[----:B------:R-:W-:Y:S02]  /*1620*/  ULDC.64 UR4, c[0x0][0x418] ;  /* 0x0001060000047ab9 */ /* 0x000fe40000000a00 */
[----:B--2---:R2:W5:Y:S01]  /*1630*/  @P3 LDG.E R27, desc[UR46][R10.64] ;  /* 0x0000002e0a1b3981 */ /* 0x004562000c1e1900 */
[----:B-1----:R-:W-:-:S05]  /*1640*/  @P0 IMAD.WIDE R4, R115, 0x4, R4 ;  /* 0x0000000473040825 */ /* 0x002fca00078e0204 */
[----:B------:R2:W5:Y:S01]  /*1650*/  @P0 LDG.E R3, desc[UR46][R4.64] ;  /* 0x0000002e04030981 */ /* 0x000562000c1e1900 */
[----:B0-----:R-:W-:-:S05]  /*1660*/  @P1 IMAD.WIDE R6, R115, 0x4, R8 ;  /* 0x0000000473061825 */ /* 0x001fca00078e0208 */
[----:B------:R2:W5:Y:S01]  /*1670*/  @P1 LDG.E R24, desc[UR46][R6.64] ;  /* 0x0000002e06181981 */ /* 0x000562000c1e1900 */
        /* <DEDUP_REMOVED lines=9> */
[----:B------:R-:W-:Y:S02]  /*1710*/  IMAD.MOV.U32 R216, RZ, RZ, R114 ;  /* 0x000000ffffd87224 */ /* 0x000fe400078e0072 */
[----:B------:R-:W-:Y:S01]  /*1720*/  IMAD.MOV.U32 R219, RZ, RZ, R115 ;  /* 0x000000ffffdb7224 */ /* 0x000fe200078e0073 */
[----:B--2---:R-:W-:Y:S06]  /*1730*/  @P1 BRA `(.L_x_3455) ;  /* 0x0000000000241947 */ /* 0x004fec0003800000 */
        /* <DEDUP_REMOVED lines=9> */
.L_x_3455:
[----:B------:R-:W-:Y:S02]  /*17d0*/  IMAD.U32 R38, RZ, RZ, UR5 ;  /* 0x00000005ff267e24 */ /* 0x000fe4000f8e00ff */
[----:B------:R-:W-:Y:S01]  /*17e0*/  IMAD.U32 R26, RZ, RZ, UR4 ;  /* 0x00000004ff1a7e24 */ /* 0x000fe2000f8e00ff */
[----:B------:R-:W-:Y:S06]  /*17f0*/  @!P2 BRA `(.L_x_3456) ;  /* 0x000000000010a947 */ /* 0x000fec0003800000 */
[----:B------:R-:W0:Y:S02]  /*1800*/  LDC.64 R4, c[0x0][0xb18] ;  /* 0x0002c600ff047b82 */ /* 0x000e240000000a00 */
[----:B0-----:R-:W-:-:S05]  /*1810*/  IMAD.WIDE R4, R115, 0x4, R4 ;  /* 0x0000000473047825 */ /* 0x001fca00078e0204 */
[----:B------:R0:W5:Y:S01]  /*1820*/  LDG.E R26, desc[UR46][R4.64] ;  /* 0x0000002e041a7981 */ /* 0x000162000c1e1900 */
[----:B------:R-:W-:Y:S05]  /*1830*/  BRA `(.L_x_3457) ;  /* 0x0000000000107947 */ /* 0x000fea0003800000 */
.L_x_3456:
[----:B------:R-:W-:Y:S05]  /*1840*/  @!P3 BRA `(.L_x_3457) ;  /* 0x00000000000cb947 */ /* 0x000fea0003800000 */
[----:B------:R-:W2:Y:S04]  /*1850*/  LDG.E R5, desc[UR46][R10.64] ;  /* 0x0000002e0a057981 */ /* 0x000ea8000c1e1900 */
[----:B------:R-:W2:Y:S02]  /*1860*/  LDG.E R26, desc[UR46][R10.64+0x4] ;  /* 0x0000042e0a1a7981 */ /* 0x000ea4000c1e1900 */
[----:B--2---:R-:W-:-:S07]  /*1870*/  IMAD.IADD R26, R26, 0x1, -R5 ;  /* 0x000000011a1a7824 */ /* 0x004fce00078e0a05 */
.L_x_3457:
        /* <DEDUP_REMOVED lines=11> */
[----:B------:R-:W3:Y:S01]  /*1930*/  @P0 LDG.E R11, desc[UR46][R6.64+0x4] ;  /* 0x0000042e060b0981 */ /* 0x000ee2000c1e1900 */
[----:B-----5:R-:W-:Y:S02]  /*1940*/  IMAD.MOV.U32 R36, RZ, RZ, R26 ;  /* 0x000000ffff247224 */ /* 0x020fe400078e001a */
[----:B--2---:R-:W-:-:S05]  /*1950*/  @P1 IMAD.WIDE R8, R115, 0x4, R8 ;  /* 0x0000000473081825 */ /* 0x004fca00078e0208 */
[----:B------:R1:W5:Y:S01]  /*1960*/  @P1 LDG.E R36, desc[UR46][R8.64] ;  /* 0x0000002e08241981 */ /* 0x000362000c1e1900 */
[----:B0-----:R-:W-:Y:S01]  /*1970*/  ISETP.NE.AND P1, PT, R4, 0x1, PT ;  /* 0x000000010400780c */ /* 0x001fe20003f25270 */
[----:B------:R-:W-:Y:S01]  /*1980*/  IMAD.SHL.U32 R194, R113, 0x40, RZ ;  /* 0x0000004071c27824 */ /* 0x000fe200078e00ff */
[----:B------:R-:W0:Y:S11]  /*1990*/  LDC.64 R4, c[0x0][0xad8] ;  /* 0x0002b600ff047b82 */ /* 0x000e360000000a00 */
[----:B------:R-:W2:Y:S08]  /*19a0*/  @P1 LDC R13, c[0x0][0x44c] ;  /* 0x00011300ff0d1b82 */ /* 0x000eb00000000800 */
[----:B------:R-:W4:Y:S01]  /*19b0*/  @P1 LDC R10, c[0x0][0x450] ;  /* 0x00011400ff0a1b82 */ /* 0x000f220000000800 */
[----:B0-----:R-:W-:Y:S01]  /*19c0*/  ISETP.GE.AND P2, PT, R5, 0x1, PT ;  /* 0x000000010500780c */ /* 0x001fe20003f46270 */
[----:B---3--:R-:W-:-:S02]  /*19d0*/  @P0 IMAD.IADD R38, R11, 0x1, -R0 ;  /* 0x000000010b260824 */ /* 0x008fc400078e0a00 */
[----:B------:R-:W-:Y:S02]  /*19e0*/  IMAD.IADD R11, R26, 0x1, -R3 ;  /* 0x000000011a0b7824 */ /* 0x000fe400078e0a03 */
[----:B------:R-:W-:Y:S02]  /*19f0*/  VIADD R0, R194, 0x3f ;  /* 0x0000003fc2007836 */ /* 0x000fe40000000000 */
[----:B------:R-:W-:Y:S02]  /*1a00*/  IMAD.IADD R25, R11, 0x1, R38 ;  /* 0x000000010b197824 */ /* 0x000fe400078e0226 */
[----:B--2---:R-:W-:-:S03]  /*1a10*/  @P1 IMAD.HI.U32 R3, R0, R13, RZ ;  /* 0x0000000d00031227 */ /* 0x004fc600078e00ff */
[C---:B------:R-:W-:Y:S01]  /*1a20*/  IADD3 R209, R25.reuse, 0x1, -R24 ;  /* 0x0000000119d17810 */ /* 0x040fe20007ffe818 */
[----:B------:R-:W-:Y:S01]  /*1a30*/  IMAD.MOV.U32 R6, RZ, RZ, R0 ;  /* 0x000000ffff067224 */ /* 0x000fe200078e0000 */
[----:B----4-:R-:W-:Y:S01]  /*1a40*/  @P1 SHF.R.U32.HI R6, RZ, R10, R3 ;  /* 0x0000000aff061219 */ /* 0x010fe20000011603 */
[----:B------:R-:W-:-:S04]  /*1a50*/  VIADD R0, R25, 0x3f ;  /* 0x0000003f19007836 */ /* 0x000fc80000000000 */
[----:B-1----:R-:W-:Y:S01]  /*1a60*/  IMAD.IADD R9, R209, 0x1, R6 ;  /* 0x00000001d1097824 */ /* 0x002fe200078e0206 */
[----:B------:R-:W-:-:S03]  /*1a70*/  SHF.R.S32.HI R3, RZ, 0x1f, R0 ;  /* 0x0000001fff037819 */ /* 0x000fc60000011400 */
[----:B------:R-:W-:Y:S01]  /*1a80*/  IMAD.IADD R4, R9, 0x1, R4 ;  /* 0x0000000109047824 */ /* 0x000fe200078e0204 */
[----:B------:R-:W-:-:S04]  /*1a90*/  LEA.HI R3, R3, R0, RZ, 0x6 ;  /* 0x0000000003037211 */ /* 0x000fc800078f30ff */
        /* <DEDUP_REMOVED lines=13> */
.L_x_3460:
[----:B------:R-:W-:-:S13]  /*1b70*/  ISETP.NE.AND P0, PT, R5, 0x1, PT ;  /* 0x000000010500780c */ /* 0x000fda0003f05270 */
[----:B------:R-:W0:Y:S02]  /*1b80*/  @P0 LDC.64 R6, c[0x0][0xae0] ;  /* 0x0002b800ff060b82 */ /* 0x000e240000000a00 */
[----:B0-----:R-:W-:-:S05]  /*1b90*/  @P0 IMAD.HI.U32 R6, R0, R6, RZ ;  /* 0x0000000600060227 */ /* 0x001fca00078e00ff */
[----:B------:R-:W-:-:S07]  /*1ba0*/  @P0 SHF.R.U32.HI R0, RZ, R7, R6 ;  /* 0x00000007ff000219 */ /* 0x000fce0000011606 */
.L_x_3461:
[----:B------:R-:W-:Y:S05]  /*1bb0*/  BSYNC B0 ;  /* 0x0000000000007941 */ /* 0x000fea0003800000 */
.L_x_3459:
[----:B------:R-:W-:-:S05]  /*1bc0*/  IMAD R3, R0, R5, R5 ;  /* 0x0000000500037224 */ /* 0x000fca00078e0205 */
[----:B------:R-:W-:-:S07]  /*1bd0*/  VIMNMX R4, R4, R3, PT ;  /* 0x0000000304047248 */ /* 0x000fce0003fe0100 */
.L_x_3458:
        /* <DEDUP_REMOVED lines=20> */
.L_x_3464:
[----:B------:R-:W-:-:S13]  /*1d20*/  ISETP.NE.AND P0, PT, R5, 0x1, PT ;  /* 0x000000010500780c */ /* 0x000fda0003f05270 */
[----:B------:R-:W0:Y:S02]  /*1d30*/  @P0 LDC.64 R6, c[0x0][0xae0] ;  /* 0x0002b800ff060b82 */ /* 0x000e240000000a00 */
[----:B0-----:R-:W-:-:S05]  /*1d40*/  @P0 IMAD.HI.U32 R6, R0, R6, RZ ;  /* 0x0000000600060227 */ /* 0x001fca00078e00ff */
[----:B------:R-:W-:-:S07]  /*1d50*/  @P0 SHF.R.U32.HI R0, RZ, R7, R6 ;  /* 0x00000007ff000219 */ /* 0x000fce0000011606 */
.L_x_3465:
[----:B------:R-:W-:Y:S05]  /*1d60*/  BSYNC B0 ;  /* 0x0000000000007941 */ /* 0x000fea0003800000 */
.L_x_3463:
[----:B------:R-:W-:-:S05]  /*1d70*/  IMAD R0, R0, R5, RZ ;  /* 0x0000000500007224 */ /* 0x000fca00078e02ff */
[----:B------:R-:W-:-:S07]  /*1d80*/  VIMNMX R3, R3, R0, !PT ;  /* 0x0000000003037248 */ /* 0x000fce0007fe0100 */
.L_x_3462:
[----:B------:R-:W-:Y:S01]  /*1d90*/  VIADD R4, R4, 0x3f ;  /* 0x0000003f04047836 */ /* 0x000fe20000000000 */
[----:B------:R-:W-:-:S04]  /*1da0*/  SHF.R.S32.HI R0, RZ, 0x1f, R3 ;  /* 0x0000001fff007819 */ /* 0x000fc80000011403 */
[----:B------:R-:W-:Y:S02]  /*1db0*/  SHF.R.S32.HI R5, RZ, 0x1f, R4 ;  /* 0x0000001fff057819 */ /* 0x000fe40000011404 */
[----:B------:R-:W-:Y:S02]  /*1dc0*/  LEA.HI R0, R0, R3, RZ, 0x6 ;  /* 0x0000000300007211 */ /* 0x000fe400078f30ff */
[----:B------:R-:W-:Y:S02]  /*1dd0*/  LEA.HI R5, R5, R4, RZ, 0x6 ;  /* 0x0000000405057211 */ /* 0x000fe400078f30ff */
[----:B------:R-:W-:Y:S02]  /*1de0*/  SHF.R.S32.HI R3, RZ, 0x6, R0 ;  /* 0x00000006ff037819 */ /* 0x000fe40000011400 */
[----:B------:R-:W-:Y:S02]  /*1df0*/  SHF.R.S32.HI R0, RZ, 0x6, R5 ;  /* 0x00000006ff007819 */ /* 0x000fe40000011405 */
[----:B------:R-:W-:-:S02]  /*1e00*/  VIMNMX R3, RZ, R3, !PT ;  /* 0x00000003ff037248 */ /* 0x000fc40007fe0100 */
        /* <DEDUP_REMOVED lines=35> */
.L_x_3468:
[----:B------:R-:W-:Y:S05]  /*2040*/  BSYNC B6 ;  /* 0x0000000000067941 */ /* 0x000fea0003800000 */
.L_x_3467:
        /* <DEDUP_REMOVED lines=20> */
.L_x_3470:
[----:B------:R-:W-:Y:S05]  /*2190*/  BSYNC B6 ;  /* 0x0000000000067941 */ /* 0x000fea0003800000 */
.L_x_3469:
[----:B------:R-:W-:Y:S01]  /*21a0*/  ULDC.64 UR4, c[0x0][0xaf0] ;  /* 0x0002bc0000047ab9 */ /* 0x000fe20000000a00 */
[----:B------:R-:W-:Y:S01]  /*21b0*/  IMAD.MOV.U32 R0, RZ, RZ, R115 ;  /* 0x000000ffff007224 */ /* 0x000fe200078e0073 */
[----:B------:R-:W-:Y:S01]  /*21c0*/  ISETP.NE.U32.AND P0, PT, RZ, UR4, PT ;  /* 0x00000004ff007c0c */ /* 0x000fe2000bf05070 */
[----:B------:R-:W2:Y:S01]  /*21d0*/  LDL R28, [R1+0x410] ;  /* 0x00041000011c7983 */ /* 0x000ea20000100800 */
[----:B------:R-:W0:Y:S02]  /*21e0*/  LDC R49, c[0x0][0x3f4] ;  /* 0x0000fd00ff317b82 */ /* 0x000e240000000800 */
[----:B------:R-:W-:-:S06]  /*21f0*/  ISETP.NE.AND.EX P0, PT, RZ, UR5, PT, P0 ;  /* 0x00000005ff007c0c */ /* 0x000fcc000bf05300 */
[----:B------:R-:W1:Y:S01]  /*2200*/  LDC.64 R42, c[0x0][0x408] ;  /* 0x00010200ff2a7b82 */ /* 0x000e620000000a00 */
[----:B------:R-:W3:Y:S01]  /*2210*/  S2R R29, SR_TID.X ;  /* 0x00000000001d7919 */ /* 0x000ee20000002100 */
[----:B------:R-:W-:Y:S01]  /*2220*/  SHF.R.S32.HI R9, RZ, 0x1f, R152 ;  /* 0x0000001fff097819 */ /* 0x000fe20000011498 */
[----:B------:R-:W-:-:S05]  /*2230*/  ULDC.64 UR4, c[0x0][0x3f8] ;  /* 0x0000fe0000047ab9 */ /* 0x000fca0000000a00 */
[----:B------:R-:W4:Y:S02]  /*2240*/  @P0 LDC.64 R4, c[0x0][0xaf0] ;  /* 0x0002bc00ff040b82 */ /* 0x000f240000000a00 */
[----:B----4-:R-:W-:-:S05]  /*2250*/  @P0 IMAD.WIDE R4, R115, 0x4, R4 ;  /* 0x0000000473040825 */ /* 0x010fca00078e0204 */
[----:B------:R4:W2:Y:S01]  /*2260*/  @P0 LDG.E R0, desc[UR46][R4.64] ;  /* 0x0000002e04000981 */ /* 0x0008a2000c1e1900 */
[--C-:B------:R-:W-:Y:S01]  /*2270*/  SHF.R.S32.HI R155, RZ, 0x1f, R154.reuse ;  /* 0x0000001fff9b7819 */ /* 0x100fe2000001149a */
[C---:B------:R-:W-:Y:S01]  /*2280*/  IMAD R3, R9.reuse, UR4, RZ ;  /* 0x0000000409037c24 */ /* 0x040fe2000f8e02ff */
[----:B0-----:R-:W-:Y:S01]  /*2290*/  ISETP.GE.AND P3, PT, R16, R49, PT ;  /* 0x000000311000720c */ /* 0x001fe20003f66270 */
[----:B-1----:R-:W-:Y:S01]  /*22a0*/  IMAD R10, R9, R42, RZ ;  /* 0x0000002a090a7224 */ /* 0x002fe200078e02ff */
[----:B------:R-:W-:Y:S01]  /*22b0*/  SHF.L.U64.HI R41, R42, 0x6, R43 ;  /* 0x000000062a297819 */ /* 0x000fe2000001022b */
[C---:B------:R-:W-:Y:S01]  /*22c0*/  IMAD R15, R152.reuse, UR5, R3 ;  /* 0x00000005980f7c24 */ /* 0x040fe2000f8e0203 */
[----:B------:R-:W-:Y:S01]  /*22d0*/  SEL R13, R49, RZ, P3 ;  /* 0x000000ff310d7207 */ /* 0x000fe20001800000 */
[C---:B------:R-:W-:Y:S01]  /*22e0*/  IMAD.WIDE.U32 R6, R152.reuse, UR4, R154 ;  /* 0x0000000498067c25 */ /* 0x040fe2000f8e009a */
[----:B---3--:R-:W-:Y:S02]  /*22f0*/  SHF.R.U32.HI R29, RZ, 0x7, R29 ;  /* 0x00000007ff1d7819 */ /* 0x008fe4000001161d */
[----:B------:R-:W-:Y:S01]  /*2300*/  SHF.R.S32.HI R45, RZ, 0x1f, R114 ;  /* 0x0000001fff2d7819 */ /* 0x000fe20000011472 */
[----:B------:R-:W-:-:S04]  /*2310*/  IMAD.WIDE.U32 R8, R152, UR4, R16 ;  /* 0x0000000498087c25 */ /* 0x000fc8000f8e0010 */
[----:B------:R-:W-:Y:S02]  /*2320*/  IMAD.IADD R7, R7, 0x1, R15 ;  /* 0x0000000107077824 */ /* 0x000fe400078e020f */
[----:B------:R-:W-:Y:S02]  /*2330*/  IMAD R21, R152, R43, R10 ;  /* 0x0000002b98157224 */ /* 0x000fe400078e020a */
[----:B------:R-:W-:Y:S01]  /*2340*/  IMAD.IADD R9, R15, 0x1, R9 ;  /* 0x000000010f097824 */ /* 0x000fe200078e0209 */
[----:B-----5:R-:W-:Y:S01]  /*2350*/  SHF.R.S32.HI R15, RZ, 0x1f, R36 ;  /* 0x0000001fff0f7819 */ /* 0x020fe20000011424 */
[----:B------:R-:W-:Y:S02]  /*2360*/  IMAD.IADD R13, R16, 0x1, R13 ;  /* 0x00000001100d7824 */ /* 0x000fe400078e020d */
[----:B----4-:R-:W-:-:S03]  /*2370*/  IMAD.WIDE.U32 R4, R152, R42, R154 ;  /* 0x0000002a98047225 */ /* 0x010fc600078e009a */
[----:B------:R-:W-:Y:S01]  /*2380*/  SHF.R.S32.HI R40, RZ, 0x1f, R13 ;  /* 0x0000001fff287819 */ /* 0x000fe2000001140d */
[----:B------:R-:W-:-:S03]  /*2390*/  IMAD.WIDE.U32 R10, R152, R42, R16 ;  /* 0x0000002a980a7225 */ /* 0x000fc600078e0010 */
[----:B------:R-:W-:Y:S01]  /*23a0*/  LEA.HI R40, R40, R13, RZ, 0x3 ;  /* 0x0000000d28287211 */ /* 0x000fe200078f18ff */
[----:B------:R-:W-:Y:S02]  /*23b0*/  IMAD.SHL.U32 R44, R158, 0x40, RZ ;  /* 0x000000409e2c7824 */ /* 0x000fe400078e00ff */
[----:B------:R-:W-:Y:S01]  /*23c0*/  IMAD.IADD R5, R5, 0x1, R21 ;  /* 0x0000000105057824 */ /* 0x000fe200078e0215 */
[----:B------:R-:W-:Y:S01]  /*23d0*/  LOP3.LUT R54, R40, 0xfffffff8, RZ, 0xc0, !PT ;  /* 0xfffffff828367812 */ /* 0x000fe200078ec0ff */
[----:B------:R-:W-:Y:S01]  /*23e0*/  IMAD.IADD R11, R21, 0x1, R11 ;  /* 0x00000001150b7824 */ /* 0x000fe200078e020b */
[----:B------:R-:W-:Y:S01]  /*23f0*/  LOP3.LUT R44, R44, 0x1c0, RZ, 0xc0, !PT ;  /* 0x000001c02c2c7812 */ /* 0x000fe200078ec0ff */
[C---:B------:R-:W-:Y:S01]  /*2400*/  IMAD R21, R15.reuse, UR4, RZ ;  /* 0x000000040f157c24 */ /* 0x040fe2000f8e02ff */
[----:B------:R-:W-:Y:S01]  /*2410*/  SHF.R.S32.HI R60, RZ, 0x1f, R54 ;  /* 0x0000001fff3c7819 */ /* 0x000fe20000011436 */
[----:B------:R-:W-:Y:S01]  /*2420*/  IMAD R15, R15, R42, RZ ;  /* 0x0000002a0f0f7224 */ /* 0x000fe200078e02ff */
[----:B------:R-:W-:Y:S01]  /*2430*/  SHF.R.U32.HI R48, RZ, 0x3, R44 ;  /* 0x00000003ff307819 */ /* 0x000fe2000001162c */
[----:B------:R-:W-:Y:S01]  /*2440*/  IMAD.IADD R3, R27, 0x1, R26 ;  /* 0x000000011b037824 */ /* 0x000fe200078e021a */
[----:B------:R-:W-:Y:S01]  /*2450*/  LOP3.LUT R50, R44, 0x18, R16, 0xf8, !PT ;  /* 0x000000182c327812 */ /* 0x000fe200078ef810 */
[----:B------:R-:W-:Y:S01]  /*2460*/  IMAD R15, R36, R43, R15 ;  /* 0x0000002b240f7224 */ /* 0x000fe200078e020f */
[----:B------:R-:W-:Y:S01]  /*2470*/  LOP3.LUT R59, R44, 0x38, R40, 0xf8, !PT ;  /* 0x000000382c3b7812 */ /* 0x000fe200078ef828 */
[----:B------:R-:W-:-:S02]  /*2480*/  IMAD R13, R36, UR5, R21 ;  /* 0x00000005240d7c24 */ /* 0x000fc4000f8e0215 */
[----:B------:R-:W-:Y:S02]  /*2490*/  IMAD.SHL.U32 R43, R221, 0x200, RZ ;  /* 0x00000200dd2b7824 */ /* 0x000fe400078e00ff */
[----:B------:R-:W-:-:S03]  /*24a0*/  IMAD.WIDE.U32 R20, R36, UR4, R6 ;  /* 0x0000000424147c25 */ /* 0x000fc6000f8e0006 */
[C---:B------:R-:W-:Y:S01]  /*24b0*/  LOP3.LUT R50, R43.reuse, R50, R48, 0xf6, !PT ;  /* 0x000000322b327212 */ /* 0x040fe200078ef630 */
[C---:B------:R-:W-:Y:S01]  /*24c0*/  IMAD.WIDE.U32 R26, R36.reuse, UR4, R8 ;  /* 0x00000004241a7c25 */ /* 0x040fe2000f8e0008 */
[----:B------:R-:W-:Y:S01]  /*24d0*/  ULDC UR4, c[0x0][0x2f4] ;  /* 0x0000bd0000047ab9 */ /* 0x000fe20000000800 */
[----:B------:R-:W-:Y:S02]  /*24e0*/  LOP3.LUT R59, R43, R59, R48, 0xf6, !PT ;  /* 0x0000003b2b3b7212 */ /* 0x000fe400078ef630 */
[-C--:B------:R-:W-:Y:S01]  /*24f0*/  IMAD.WIDE.U32 R32, R36, R42.reuse, R4 ;  /* 0x0000002a24207225 */ /* 0x080fe200078e0004 */
[----:B------:R-:W-:Y:S02]  /*2500*/  ISETP.GE.AND P2, PT, R16, UR4, PT ;  /* 0x0000000410007c0c */ /* 0x000fe4000bf46270 */
[----:B------:R-:W-:Y:S01]  /*2510*/  ISETP.GE.AND P1, PT, R18, UR4, PT ;  /* 0x0000000412007c0c */ /* 0x000fe2000bf26270 */
[----:B------:R-:W-:-:S04]  /*2520*/  IMAD.WIDE.U32 R34, R36, R42, R10 ;  /* 0x0000002a24227225 */ /* 0x000fc800078e000a */
[----:B------:R-:W-:Y:S02]  /*2530*/  IMAD.SHL.U32 R42, R42, 0x40, RZ ;  /* 0x000000402a2a7824 */ /* 0x000fe400078e00ff */
[----:B------:R-:W-:Y:S02]  /*2540*/  VIADD R46, R29, 0x8 ;  /* 0x000000081d2e7836 */ /* 0x000fe40000000000 */
[----:B------:R-:W-:Y:S02]  /*2550*/  IMAD.SHL.U32 R49, R49, 0x2, RZ ;  /* 0x0000000231317824 */ /* 0x000fe400078e00ff */
[----:B------:R-:W-:Y:S02]  /*2560*/  IMAD.IADD R51, R21, 0x1, R13 ;  /* 0x0000000115337824 */ /* 0x000fe400078e020d */
[----:B------:R-:W-:Y:S02]  /*2570*/  IMAD.IADD R52, R13, 0x1, R27 ;  /* 0x000000010d347824 */ /* 0x000fe400078e021b */
[----:B------:R-:W-:-:S02]  /*2580*/  IMAD.IADD R55, R33, 0x1, R15 ;  /* 0x0000000121377824 */ /* 0x000fc400078e020f */
[----:B------:R-:W-:Y:S02]  /*2590*/  IMAD.IADD R58, R15, 0x1, R35 ;  /* 0x000000010f3a7824 */ /* 0x000fe400078e0223 */
[----:B--2---:R-:W-:Y:S01]  /*25a0*/  IMAD R47, R28, 0x40, R152 ;  /* 0x000000401c2f7824 */ /* 0x004fe200078e0298 */
[----:B------:R-:W-:-:S07]  /*25b0*/  SHF.R.S32.HI R53, RZ, 0x1f, R0 ;  /* 0x0000001fff357819 */ /* 0x000fce0000011400 */
.L_x_3502:
        /* <DEDUP_REMOVED lines=11> */
[----:B--2---:R-:W2:Y:S08]  /*2670*/  @!P0 LDC.64 R4, c[0x0][0x418] ;  /* 0x00010600ff048b82 */ /* 0x004eb00000000a00 */
[----:B------:R-:W3:Y:S08]  /*2680*/  @P4 LDC R9, c[0x0][0x434] ;  /* 0x00010d00ff094b82 */ /* 0x000ef00000000800 */
        /* <DEDUP_REMOVED lines=17> */
[----:B------:R-:W-:Y:S01]  /*27a0*/  ISETP.GT.AND P4, PT, R22, R37, PT ;  /* 0x000000251600720c */ /* 0x000fe20003f84270 */
[----:B------:R-:W-:-:S04]  /*27b0*/  IMAD.IADD R7, R50, 0x1, R71 ;  /* 0x0000000132077824 */ /* 0x000fc800078e0247 */
[----:B------:R-:W-:Y:S01]  /*27c0*/  IMAD R70, R7, 0x2, R2 ;  /* 0x0000000207467824 */ /* 0x000fe200078e0202 */
[----:B0-----:R-:W-:Y:S07]  /*27d0*/  @!P0 BRA `(.L_x_3472) ;  /* 0x0000001400b08947 */ /* 0x001fee0003800000 */
[----:B------:R-:W-:Y:S01]  /*27e0*/  SHF.R.S32.HI R67, RZ, 0x1f, R66 ;  /* 0x0000001fff437819 */ /* 0x000fe20000011442 */
[----:B------:R-:W-:Y:S01]  /*27f0*/  ULDC.64 UR4, c[0x0][0x300] ;  /* 0x0000c00000047ab9 */ /* 0x000fe20000000a00 */
[----:B-----5:R-:W-:Y:S01]  /*2800*/  SHF.R.S32.HI R62, RZ, 0x1f, R63 ;  /* 0x0000001fff3e7819 */ /* 0x020fe2000001143f */
[C---:B------:R-:W-:Y:S01]  /*2810*/  IMAD.WIDE.U32 R4, R66.reuse, UR4, RZ ;  /* 0x0000000442047c25 */ /* 0x040fe2000f8e00ff */
[----:B------:R-:W-:Y:S01]  /*2820*/  SHF.R.S32.HI R15, RZ, 0x1f, R22 ;  /* 0x0000001fff0f7819 */ /* 0x000fe20000011416 */
[----:B------:R-:W-:Y:S02]  /*2830*/  ULDC.64 UR6, c[0x0][0x3f8] ;  /* 0x0000fe0000067ab9 */ /* 0x000fe40000000a00 */
[----:B------:R-:W-:Y:S02]  /*2840*/  IMAD R7, R67, UR4, RZ ;  /* 0x0000000443077c24 */ /* 0x000fe4000f8e02ff */
[----:B------:R-:W-:Y:S02]  /*2850*/  IMAD R11, R15, UR6, RZ ;  /* 0x000000060f0b7c24 */ /* 0x000fe4000f8e02ff */
[----:B------:R-:W-:Y:S01]  /*2860*/  IMAD R7, R66, UR5, R7 ;  /* 0x0000000542077c24 */ /* 0x000fe2000f8e0207 */
[----:B------:R-:W-:Y:S01]  /*2870*/  ULDC.64 UR4, c[0x0][0x310] ;  /* 0x0000c40000047ab9 */ /* 0x000fe20000000a00 */
[----:B------:R-:W-:-:S02]  /*2880*/  IMAD R11, R22, UR7, R11 ;  /* 0x00000007160b7c24 */ /* 0x000fc4000f8e020b */
[----:B------:R-:W-:Y:S02]  /*2890*/  IMAD R6, R62, UR4, RZ ;  /* 0x000000043e067c24 */ /* 0x000fe4000f8e02ff */
[----:B------:R-:W-:Y:S02]  /*28a0*/  IMAD.IADD R5, R5, 0x1, R7 ;  /* 0x0000000105057824 */ /* 0x000fe400078e0207 */
[C---:B------:R-:W-:Y:S02]  /*28b0*/  IMAD R7, R63.reuse, UR5, R6 ;  /* 0x000000053f077c24 */ /* 0x040fe4000f8e0206 */
[----:B------:R-:W-:Y:S01]  /*28c0*/  IMAD.WIDE.U32 R4, R63, UR4, R4 ;  /* 0x000000043f047c25 */ /* 0x000fe2000f8e0004 */
[----:B------:R-:W-:-:S03]  /*28d0*/  ULDC.64 UR4, c[0x0][0x308] ;  /* 0x0000c20000047ab9 */ /* 0x000fc60000000a00 */
[----:B------:R-:W-:Y:S02]  /*28e0*/  IMAD.IADD R5, R5, 0x1, R7 ;  /* 0x0000000105057824 */ /* 0x000fe400078e0207 */
[----:B------:R-:W-:Y:S01]  /*28f0*/  IMAD.WIDE.U32 R6, R22, UR6, RZ ;  /* 0x0000000616067c25 */ /* 0x000fe2000f8e00ff */
[----:B------:R-:W-:Y:S02]  /*2900*/  ULDC.U8 UR6, c[0x0][0x410] ;  /* 0x0001040000067ab9 */ /* 0x000fe40000000000 */
[----:B------:R-:W-:Y:S01]  /*2910*/  ISETP.NE.AND P0, PT, RZ, UR6, PT ;  /* 0x00000006ff007c0c */ /* 0x000fe2000bf05270 */
[----:B------:R-:W-:Y:S02]  /*2920*/  IMAD R9, R45, UR4, RZ ;  /* 0x000000042d097c24 */ /* 0x000fe4000f8e02ff */
[----:B------:R-:W-:-:S04]  /*2930*/  IMAD.WIDE.U32 R4, R114, UR4, R4 ;  /* 0x0000000472047c25 */ /* 0x000fc8000f8e0004 */
[----:B------:R-:W-:Y:S01]  /*2940*/  IMAD R9, R114, UR5, R9 ;  /* 0x0000000572097c24 */ /* 0x000fe2000f8e0209 */
[----:B------:R-:W-:Y:S01]  /*2950*/  ULDC.64 UR4, c[0x0][0x2e8] ;  /* 0x0000ba0000047ab9 */ /* 0x000fe20000000a00 */
[----:B------:R-:W-:Y:S01]  /*2960*/  IMAD.IADD R7, R7, 0x1, R11 ;  /* 0x0000000107077824 */ /* 0x000fe200078e020b */
[----:B------:R-:W-:Y:S01]  /*2970*/  LEA R64, P5, R4, UR4, 0x1 ;  /* 0x0000000404407c11 */ /* 0x000fe2000f8a08ff */
[----:B------:R-:W-:Y:S02]  /*2980*/  IMAD.IADD R65, R5, 0x1, R9 ;  /* 0x0000000105417824 */ /* 0x000fe400078e0209 */
[C---:B------:R-:W-:Y:S01]  /*2990*/  IMAD.SHL.U32 R13, R6.reuse, 0x40, RZ ;  /* 0x00000040060d7824 */ /* 0x040fe200078e00ff */
[----:B------:R-:W-:Y:S02]  /*29a0*/  SHF.L.U64.HI R6, R6, 0x6, R7 ;  /* 0x0000000606067819 */ /* 0x000fe40000010207 */
[----:B------:R-:W-:Y:S01]  /*29b0*/  LEA.HI.X R65, R4, UR5, R65, 0x1, P5 ;  /* 0x0000000504417c11 */ /* 0x000fe2000a8f0c41 */
        /* <DEDUP_REMOVED lines=16> */
[----:B------:R-:W-:Y:S01]  /*2ac0*/  IMAD R11, R15, R42, R7 ;  /* 0x0000002a0f0b7224 */ /* 0x000fe200078e0207 */
[----:B------:R-:W-:Y:S01]  /*2ad0*/  IADD3 R7, P5, R13, R20, RZ ;  /* 0x000000140d077210 */ /* 0x000fe20007fbe0ff */
[----:B------:R-:W-:-:S04]  /*2ae0*/  IMAD.WIDE.U32 R8, R22, R42, R4 ;  /* 0x0000002a16087225 */ /* 0x000fc800078e0004 */
[----:B------:R-:W-:Y:S01]  /*2af0*/  IMAD.IADD R5, R9, 0x1, R11 ;  /* 0x0000000109057824 */ /* 0x000fe200078e020b */
[----:B------:R-:W-:Y:S01]  /*2b00*/  LEA R4, P6, R8, UR6, 0x1 ;  /* 0x0000000608047c11 */ /* 0x000fe2000f8c08ff */
[----:B------:R-:W-:Y:S01]  /*2b10*/  IMAD.X R10, R6, 0x1, R51, P5 ;  /* 0x00000001060a7824 */ /* 0x000fe200028e0633 */
[C---:B------:R-:W-:Y:S02]  /*2b20*/  LEA R6, P5, R7.reuse, UR4, 0x1 ;  /* 0x0000000407067c11 */ /* 0x040fe4000f8a08ff */
[----:B------:R-:W-:Y:S02]  /*2b30*/  LEA.HI.X R5, R8, UR7, R5, 0x1, P6 ;  /* 0x0000000708057c11 */ /* 0x000fe4000b0f0c05 */
[----:B------:R-:W-:Y:S02]  /*2b40*/  CS2R R8, SRZ ;  /* 0x0000000000087805 */ /* 0x000fe4000001ff00 */
[----:B------:R-:W-:Y:S02]  /*2b50*/  LEA.HI.X R7, R7, UR5, R10, 0x1, P5 ;  /* 0x0000000507077c11 */ /* 0x000fe4000a8f0c0a */
[----:B------:R-:W-:-:S02]  /*2b60*/  ISETP.GE.AND P6, PT, R154, R73, PT ;  /* 0x000000499a00720c */ /* 0x000fc40003fc6270 */
[----:B------:R-:W-:-:S11]  /*2b70*/  ISETP.GE.AND P5, PT, R160, R73, PT ;  /* 0x00000049a000720c */ /* 0x000fd60003fa6270 */
[----:B------:R0:W5:Y:S04]  /*2b80*/  @!P6 LDG.E.64 R30, desc[UR46][R6.64] ;  /* 0x0000002e061ee981 */ /* 0x000168000c1e1b00 */
[----:B------:R0:W5:Y:S04]  /*2b90*/  @!P5 LDG.E.64 R8, desc[UR46][R6.64+0x20] ;  /* 0x0000202e0608d981 */ /* 0x000168000c1e1b00 */
[----:B------:R0:W5:Y:S04]  /*2ba0*/  @!P6 LDG.E.64 R56, desc[UR46][R4.64] ;  /* 0x0000002e0438e981 */ /* 0x000168000c1e1b00 */
[----:B------:R0:W5:Y:S02]  /*2bb0*/  @!P5 LDG.E.64 R28, desc[UR46][R4.64+0x20] ;  /* 0x0000202e041cd981 */ /* 0x000164000c1e1b00 */
.L_x_3475:
[----:B------:R-:W-:Y:S05]  /*2bc0*/  BSYNC B1 ;  /* 0x0000000000017941 */ /* 0x000fea0003800000 */
.L_x_3474:
[----:B------:R-:W-:Y:S01]  /*2bd0*/  ISETP.NE.AND P5, PT, RZ, UR41, PT ;  /* 0x00000029ff007c0c */ /* 0x000fe2000bfa5270 */
        /* <DEDUP_REMOVED lines=12> */
[----:B------:R-:W-:Y:S06]  /*2ca0*/  @P5 BRA `(.L_x_3476) ;  /* 0x0000000000045947 */ /* 0x000fec0003800000 */
[----:B------:R-:W-:Y:S01]  /*2cb0*/  BPT.TRAP 0x1 ;  /* 0x000000040000795c */ /* 0x000fe20000300000 */
.L_x_3476:
[----:B------:R-:W-:Y:S01]  /*2cc0*/  IMAD R61, R19, 0x8, R2 ;  /* 0x00000008133d7824 */ /* 0x000fe200078e0202 */
[----:B------:R-:W-:Y:S01]  /*2cd0*/  SHF.L.U32 R68, R153, 0x1f, RZ ;  /* 0x0000001f99447819 */ /* 0x000fe200000006ff */
[----:B------:R-:W-:Y:S03]  /*2ce0*/  BSSY B1, `(.L_x_3477) ;  /* 0x0000003000017945 */ /* 0x000fe60003800000 */
[----:B------:R-:W0:Y:S02]  /*2cf0*/  SYNCS.PHASECHK.TRANS64.TRYWAIT P5, [R61+URZ+0x38890], R68 ;  /* 0x038890443d0075a7 */ /* 0x000e2400080a017f */
[----:B0-----:R-:W-:Y:S05]  /*2d00*/  @!P5 BRA `(.L_x_3478) ;  /* 0x0000032c0018d947 */ /* 0x001fea0003800000 */
.L_x_3826:
[----:B------:R-:W-:Y:S05]  /*2d10*/  BSYNC B1 ;  /* 0x0000000000017941 */ /* 0x000fea0003800000 */
.L_x_3477:
[----:B------:R-:W-:-:S03]  /*2d20*/  UMOV UR4, 0xffffffff ;  /* 0xffffffff00047882 */ /* 0x000fc60000000000 */
[----:B------:R-:W-:Y:S05]  /*2d30*/  BRA.DIV UR4, `(.L_x_3479) ;  /* 0x0000032e04207947 */ /* 0x000fea000b800000 */
[----:B------:R-:W1:Y:S04]  /*2d40*/  SHFL.IDX PT, R65, R65, RZ, 0x1c1f ;  /* 0x001c1fff41417589 */ /* 0x000e6800000e0000 */
[----:B------:R2:W3:Y:S02]  /*2d50*/  SHFL.IDX PT, R14, R64, RZ, 0x1c1f ;  /* 0x001c1fff400e7589 */ /* 0x0004e400000e0000 */
.L_x_3830:
        /* <DEDUP_REMOVED lines=50> */
.L_x_3484:
[----:B------:R-:W-:Y:S05]  /*3080*/  BSYNC B2 ;  /* 0x0000000000027941 */ /* 0x000fea0003800000 */
.L_x_3483:
[----:B0-----:R4:W-:Y:S02]  /*3090*/  ST.E.128 desc[UR46][R10.64], R4 ;  /* 0x000000040a007985 */ /* 0x0019e4000c101d2e */
.L_x_3482:
[----:B------:R-:W-:Y:S05]  /*30a0*/  BSYNC B1 ;  /* 0x0000000000017941 */ /* 0x000fea0003800000 */
.L_x_3481:
[----:B------:R-:W-:Y:S05]  /*30b0*/  @P1 BRA `(.L_x_3480) ;  /* 0x0000001000501947 */ /* 0x000fea0003800000 */
[----:B----4-:R-:W-:Y:S01]  /*30c0*/  IMAD.MOV.U32 R4, RZ, RZ, 0x20 ;  /* 0x00000020ff047424 */ /* 0x010fe200078e00ff */
[----:B------:R-:W-:Y:S01]  /*30d0*/  LOP3.LUT P0, RZ, R158, 0x4, RZ, 0xc0, !PT ;  /* 0x000000049eff7812 */ /* 0x000fe2000780c0ff */
[----:B------:R-:W-:Y:S01]  /*30e0*/  BSSY B1, `(.L_x_3485) ;  /* 0x0000032000017945 */ /* 0x000fe20003800000 */
[----:B------:R-:W-:Y:S02]  /*30f0*/  ISETP.GE.AND P5, PT, R160, R73, PT ;  /* 0x00000049a000720c */ /* 0x000fe40003fa6270 */
[----:B------:R-:W-:Y:S02]  /*3100*/  SEL R4, R4, 0xffffffe0, !P0 ;  /* 0xffffffe004047807 */ /* 0x000fe40004000000 */
[----:B---3--:R-:W-:Y:S02]  /*3110*/  LEA R10, P0, R18, R14, 0x1 ;  /* 0x0000000e120a7211 */ /* 0x008fe400078008ff */
        /* <DEDUP_REMOVED lines=46> */
.L_x_3486:
[----:B------:R-:W-:Y:S05]  /*3400*/  BSYNC B1 ;  /* 0x0000000000017941 */ /* 0x000fea0003800000 */
.L_x_3485:
[----:B-1----:R1:W-:Y:S01]  /*3410*/  ST.E.128 desc[UR46][R10.64], R4 ;  /* 0x000000040a007985 */ /* 0x0023e2000c101d2e */
[----:B------:R-:W-:Y:S05]  /*3420*/  BRA `(.L_x_3480) ;  /* 0x0000000c00747947 */ /* 0x000fea0003800000 */
.L_x_3473:
[----:B------:R-:W-:Y:S01]  /*3430*/  IMAD R69, R22, -0x40, R38 ;  /* 0xffffffc016457824 */ /* 0x000fe200078e0226 */
[----:B------:R-:W-:Y:S01]  /*3440*/  ISETP.GE.AND P0, PT, R16, R73, PT ;  /* 0x000000491000720c */ /* 0x000fe20003f06270 */
[----:B------:R-:W-:Y:S01]  /*3450*/  ULDC.64 UR4, c[0x0][0x3e8] ;  /* 0x0000fa0000047ab9 */ /* 0x000fe20000000a00 */
[----:B------:R-:W-:Y:S02]  /*3460*/  IADD3 R4, P6, R13, R26, RZ ;  /* 0x0000001a0d047210 */ /* 0x000fe40007fde0ff */
[----:B------:R-:W-:-:S03]  /*3470*/  VIMNMX R69, R69, 0x40, PT ;  /* 0x0000004045457848 */ /* 0x000fc60003fe0100 */
[----:B------:R-:W-:Y:S01]  /*3480*/  IMAD.X R5, R6, 0x1, R52, P6 ;  /* 0x0000000106057824 */ /* 0x000fe200030e0634 */
[----:B------:R-:W-:Y:S02]  /*3490*/  ISETP.GE.OR P5, PT, R152, R69, P0 ;  /* 0x000000459800720c */ /* 0x000fe400007a6670 */
[----:B------:R-:W-:-:S04]  /*34a0*/  LEA R12, P6, R4, UR4, 0x1 ;  /* 0x00000004040c7c11 */ /* 0x000fc8000f8c08ff */
[----:B------:R-:W-:-:S07]  /*34b0*/  LEA.HI.X R13, R4, UR5, R5, 0x1, P6 ;  /* 0x00000005040d7c11 */ /* 0x000fce000b0f0c05 */
[----:B------:R-:W0:Y:S01]  /*34c0*/  @!P5 LDC.64 R8, c[0x0][0x400] ;  /* 0x00010000ff08db82 */ /* 0x000e220000000a00 */
[----:B------:R-:W-:Y:S02]  /*34d0*/  @!P5 IMAD R6, R41, R22, RZ ;  /* 0x000000162906d224 */ /* 0x000fe400078e02ff */
[----:B------:R-:W-:Y:S02]  /*34e0*/  @!P5 IMAD.MOV.U32 R4, RZ, RZ, R34 ;  /* 0x000000ffff04d224 */ /* 0x000fe400078e0022 */
[----:B------:R-:W-:Y:S02]  /*34f0*/  @!P5 IMAD.MOV.U32 R5, RZ, RZ, R58 ;  /* 0x000000ffff05d224 */ /* 0x000fe400078e003a */
[-C--:B------:R-:W-:Y:S01]  /*3500*/  @!P5 IMAD R15, R15, R42.reuse, R6 ;  /* 0x0000002a0f0fd224 */ /* 0x080fe200078e0206 */
[----:B------:R-:W-:Y:S01]  /*3510*/  CS2R R6, SRZ ;  /* 0x0000000000067805 */ /* 0x000fe2000001ff00 */
[----:B------:R-:W-:Y:S01]  /*3520*/  @!P5 IMAD.WIDE.U32 R10, R22, R42, R4 ;  /* 0x0000002a160ad225 */ /* 0x000fe200078e0004 */
[----:B------:R-:W-:-:S03]  /*3530*/  CS2R R4, SRZ ;  /* 0x0000000000047805 */ /* 0x000fc6000001ff00 */
[----:B------:R-:W-:Y:S01]  /*3540*/  @!P5 IMAD.IADD R11, R15, 0x1, R11 ;  /* 0x000000010f0bd824 */ /* 0x000fe200078e020b */
[----:B------:R-:W-:Y:S02]  /*3550*/  CS2R R30, SRZ ;  /* 0x00000000001e7805 */ /* 0x000fe4000001ff00 */
[----:B------:R-:W-:Y:S01]  /*3560*/  CS2R R28, SRZ ;  /* 0x00000000001c7805 */ /* 0x000fe2000001ff00 */
[----:B------:R-:W2:Y:S01]  /*3570*/  @!P5 LDG.E.128 R4, desc[UR46][R12.64] ;  /* 0x0000002e0c04d981 */ /* 0x000ea2000c1e1d00 */
[----:B0-----:R-:W-:-:S04]  /*3580*/  @!P5 LEA R8, P6, R10, R8, 0x1 ;  /* 0x000000080a08d211 */ /* 0x001fc800078c08ff */
[----:B------:R-:W-:-:S05]  /*3590*/  @!P5 LEA.HI.X R9, R10, R9, R11, 0x1, P6 ;  /* 0x000000090a09d211 */ /* 0x000fca00030f0c0b */
[----:B------:R-:W3:Y:S01]  /*35a0*/  @!P5 LDG.E.128 R28, desc[UR46][R8.64] ;  /* 0x0000002e081cd981 */ /* 0x000ee2000c1e1d00 */
[----:B------:R-:W-:Y:S01]  /*35b0*/  ISETP.NE.AND P5, PT, RZ, UR41, PT ;  /* 0x00000029ff007c0c */ /* 0x000fe2000bfa5270 */
[----:B--2---:R-:W-:Y:S02]  /*35c0*/  IMAD.MOV.U32 R10, RZ, RZ, R6 ;  /* 0x000000ffff0a7224 */ /* 0x004fe400078e0006 */
[----:B------:R-:W-:Y:S02]  /*35d0*/  IMAD.MOV.U32 R11, RZ, RZ, R7 ;  /* 0x000000ffff0b7224 */ /* 0x000fe400078e0007 */
[----:B------:R-:W-:Y:S02]  /*35e0*/  IMAD.MOV.U32 R14, RZ, RZ, R4 ;  /* 0x000000ffff0e7224 */ /* 0x000fe400078e0004 */
[----:B------:R-:W-:Y:S01]  /*35f0*/  IMAD.MOV.U32 R15, RZ, RZ, R5 ;  /* 0x000000ffff0f7224 */ /* 0x000fe200078e0005 */
[----:B------:R-:W-:Y:S02]  /*3600*/  PRMT R76, R76, 0x5410, R11 ;  /* 0x000054104c4c7816 */ /* 0x000fe4000000000b */
[----:B------:R-:W-:-:S02]  /*3610*/  PRMT R84, R10, 0x5410, R14 ;  /* 0x000054100a547816 */ /* 0x000fc4000000000e */
[----:B------:R-:W-:Y:S01]  /*3620*/  PRMT R74, R74, 0x5410, R15 ;  /* 0x000054104a4a7816 */ /* 0x000fe2000000000f */
[----:B---3--:R-:W-:Y:S02]  /*3630*/  IMAD.MOV.U32 R10, RZ, RZ, R30 ;  /* 0x000000ffff0a7224 */ /* 0x008fe400078e001e */
[----:B------:R-:W-:Y:S02]  /*3640*/  IMAD.MOV.U32 R8, RZ, RZ, R31 ;  /* 0x000000ffff087224 */ /* 0x000fe400078e001f */
[----:B------:R-:W-:Y:S02]  /*3650*/  IMAD.MOV.U32 R9, RZ, RZ, R28 ;  /* 0x000000ffff097224 */ /* 0x000fe400078e001c */
[----:B------:R-:W-:Y:S01]  /*3660*/  IMAD.MOV.U32 R11, RZ, RZ, R29 ;  /* 0x000000ffff0b7224 */ /* 0x000fe200078e001d */
[----:B------:R-:W-:Y:S02]  /*3670*/  PRMT R76, R8, 0x7610, R76 ;  /* 0x00007610084c7816 */ /* 0x000fe4000000004c */
[----:B------:R-:W-:-:S02]  /*3680*/  PRMT R83, R10, 0x5410, R9 ;  /* 0x000054100a537816 */ /* 0x000fc40000000009 */
[----:B------:R-:W-:Y:S01]  /*3690*/  PRMT R74, R11, 0x7610, R74 ;  /* 0x000076100b4a7816 */ /* 0x000fe2000000004a */
[----:B------:R-:W-:Y:S06]  /*36a0*/  @P5 BRA `(.L_x_3487) ;  /* 0x0000000000045947 */ /* 0x000fec0003800000 */
[----:B------:R-:W-:Y:S01]  /*36b0*/  BPT.TRAP 0x1 ;  /* 0x000000040000795c */ /* 0x000fe20000300000 */
.L_x_3487:
[----:B------:R-:W-:Y:S01]  /*36c0*/  IMAD R61, R19, 0x8, R2 ;  /* 0x00000008133d7824 */ /* 0x000fe200078e0202 */
[----:B------:R-:W-:Y:S01]  /*36d0*/  SHF.L.U32 R68, R153, 0x1f, RZ ;  /* 0x0000001f99447819 */ /* 0x000fe200000006ff */
[----:B------:R-:W-:Y:S03]  /*36e0*/  BSSY B1, `(.L_x_3488) ;  /* 0x0000003000017945 */ /* 0x000fe60003800000 */
[----:B------:R-:W0:Y:S02]  /*36f0*/  SYNCS.PHASECHK.TRANS64.TRYWAIT P5, [R61+URZ+0x38890], R68 ;  /* 0x038890443d0075a7 */ /* 0x000e2400080a017f */
[----:B0-----:R-:W-:Y:S05]  /*3700*/  @!P5 BRA `(.L_x_3489) ;  /* 0x0000032000f4d947 */ /* 0x001fea0003800000 */
.L_x_3831:
[----:B------:R-:W-:Y:S05]  /*3710*/  BSYNC B1 ;  /* 0x0000000000017941 */ /* 0x000fea0003800000 */
.L_x_3488:
[----:B------:R-:W-:-:S03]  /*3720*/  UMOV UR4, 0xffffffff ;  /* 0xffffffff00047882 */ /* 0x000fc60000000000 */
[----:B------:R-:W-:Y:S05]  /*3730*/  BRA.DIV UR4, `(.L_x_3490) ;  /* 0x0000032204fc7947 */ /* 0x000fea000b800000 */
[----:B------:R-:W1:Y:S04]  /*3740*/  SHFL.IDX PT, R65, R65, RZ, 0x1c1f ;  /* 0x001c1fff41417589 */ /* 0x000e6800000e0000 */
[----:B------:R-:W2:Y:S02]  /*3750*/  SHFL.IDX PT, R64, R64, RZ, 0x1c1f ;  /* 0x001c1fff40407589 */ /* 0x000ea400000e0000 */
.L_x_3835:
        /* <DEDUP_REMOVED lines=10> */
[----:B------:R-:W-:-:S04]  /*3800*/  SHF.R.S32.HI R9, RZ, 0x4, R9 ;  /* 0x00000004ff097819 */ /* 0x000fc80000011409 */
[----:B------:R-:W-:-:S05]  /*3810*/  LEA.HI.SX32 R9, R40, R9, 0x1d ;  /* 0x0000000928097211 */ /* 0x000fca00078feaff */
[----:B------:R-:W-:Y:S02]  /*3820*/  IMAD.SHL.U32 R73, R9, 0x8, RZ ;  /* 0x0000000809497824 */ /* 0x000fe400078e00ff */
[----:B------:R-:W-:-:S03]  /*3830*/  IMAD.IADD R9, R59, 0x1, R71 ;  /* 0x000000013b097824 */ /* 0x000fc600078e0247 */
[----:B------:R-:W-:Y:S01]  /*3840*/  LOP3.LUT R8, R44, 0x38, R73, 0xf8, !PT ;  /* 0x000000382c087812 */ /* 0x000fe200078ef849 */
[----:B------:R-:W-:-:S03]  /*3850*/  IMAD R9, R9, 0x2, R2 ;  /* 0x0000000209097824 */ /* 0x000fc600078e0202 */
[----:B------:R-:W-:-:S05]  /*3860*/  LOP3.LUT R8, R43, R8, R48, 0xf6, !PT ;  /* 0x000000082b087212 */ /* 0x000fca00078ef630 */
[----:B------:R-:W-:Y:S02]  /*3870*/  IMAD.IADD R71, R71, 0x1, R8 ;  /* 0x0000000147477824 */ /* 0x000fe400078e0208 */
[----:B------:R-:W1:Y:S02]  /*3880*/  LDS.128 R8, [R9+0x22400] ;  /* 0x0224000009087984 */ /* 0x000e640000000c00 */
[----:B------:R-:W-:-:S05]  /*3890*/  IMAD R71, R71, 0x2, R2 ;  /* 0x0000000247477824 */ /* 0x000fca00078e0202 */
[----:B------:R2:W3:Y:S01]  /*38a0*/  LDS.128 R12, [R71+0x22400] ;  /* 0x02240000470c7984 */ /* 0x0004e20000000c00 */
[----:B------:R-:W-:Y:S05]  /*38b0*/  @P0 BRA `(.L_x_3492) ;  /* 0x0000000400540947 */ /* 0x000fea0003800000 */
[--C-:B------:R-:W-:Y:S02]  /*38c0*/  SHF.R.U64 R80, R28, 0x10, R29.reuse ;  /* 0x000000101c507819 */ /* 0x100fe4000000121d */
[----:B------:R-:W-:Y:S02]  /*38d0*/  SHF.R.U32.HI R28, RZ, 0x10, R29 ;  /* 0x00000010ff1c7819 */ /* 0x000fe4000001161d */
[--C-:B------:R-:W-:Y:S01]  /*38e0*/  SHF.R.U64 R82, R4, 0x10, R5.reuse ;  /* 0x0000001004527819 */ /* 0x100fe20000001205 */
[----:B-1----:R-:W-:Y:S01]  /*38f0*/  HADD2.F32 R4, -RZ, R9.H0_H0 ;  /* 0x20000009ff047230 */ /* 0x002fe20000004100 */
[----:B------:R-:W-:Y:S01]  /*3900*/  SHF.R.U32.HI R72, RZ, 0x10, R5 ;  /* 0x00000010ff487819 */ /* 0x000fe20000011605 */
[--C-:B---3--:R-:W-:Y:S01]  /*3910*/  HADD2.F32 R5, -RZ, R13.reuse.H0_H0 ;  /* 0x2000000dff057230 */ /* 0x108fe20000004100 */
[--C-:B------:R-:W-:Y:S01]  /*3920*/  SHF.R.U64 R81, R6, 0x10, R7.reuse ;  /* 0x0000001006517819 */ /* 0x100fe20000001207 */
[----:B------:R-:W-:Y:S01]  /*3930*/  HADD2.F32 R13, -RZ, R13.H1_H1 ;  /* 0x3000000dff0d7230 */ /* 0x000fe20000004100 */
[----:B------:R-:W-:Y:S01]  /*3940*/  SHF.R.U32.HI R75, RZ, 0x10, R7 ;  /* 0x00000010ff4b7819 */ /* 0x000fe20000011607 */
[----:B------:R-:W-:Y:S01]  /*3950*/  HADD2.F32 R7, -RZ, R74.H0_H0 ;  /* 0x2000004aff077230 */ /* 0x000fe20000004100 */
[--C-:B------:R-:W-:Y:S01]  /*3960*/  SHF.R.U64 R79, R30, 0x10, R31.reuse ;  /* 0x000000101e4f7819 */ /* 0x100fe2000000121f */
[----:B------:R-:W-:Y:S01]  /*3970*/  HADD2.F32 R30, -RZ, R28.H0_H0 ;  /* 0x2000001cff1e7230 */ /* 0x000fe20000004100 */
[----:B--2---:R-:W-:Y:S01]  /*3980*/  SHF.R.U32.HI R71, RZ, 0x10, R31 ;  /* 0x00000010ff477819 */ /* 0x004fe2000001161f */
        /* <DEDUP_REMOVED lines=15> */
[----:B------:R-:W-:Y:S01]  /*3a80*/  FMUL.FTZ R9, R5, R7 ;  /* 0x0000000705097220 */ /* 0x000fe20000410000 */
[----:B------:R-:W-:Y:S01]  /*3a90*/  HADD2.F32 R30, -RZ, R71.H0_H0 ;  /* 0x20000047ff1e7230 */ /* 0x000fe20000004100 */
[----:B------:R-:W-:Y:S01]  /*3aa0*/  F2FP.F16.F32.PACK_AB R29, R74, R29 ;  /* 0x0000001d4a1d723e */ /* 0x000fe200000000ff */
[----:B------:R-:W-:Y:S02]  /*3ab0*/  HADD2.F32 R6, -RZ, R76.H1_H1 ;  /* 0x3000004cff067230 */ /* 0x000fe40000004100 */
[----:B------:R-:W-:Y:S01]  /*3ac0*/  FMUL.FTZ R76, R4, R7 ;  /* 0x00000007044c7220 */ /* 0x000fe20000410000 */
        /* <DEDUP_REMOVED lines=50> */
[----:B------:R-:W-:Y:S02]  /*3df0*/  IMAD.MOV.U32 R8, RZ, RZ, R30 ;  /* 0x000000ffff087224 */ /* 0x000fe400078e001e */
[----:B------:R-:W-:-:S07]  /*3e00*/  IMAD.MOV.U32 R9, RZ, RZ, R29 ;  /* 0x000000ffff097224 */ /* 0x000fce00078e001d */
.L_x_3492:
[----:B------:R-:W-:Y:S05]  /*3e10*/  BSYNC B1 ;  /* 0x0000000000017941 */ /* 0x000fea0003800000 */
.L_x_3491:
        /* <DEDUP_REMOVED lines=8> */
.L_x_3472:
[----:B------:R-:W-:-:S13]  /*3ea0*/  ISETP.NE.AND P0, PT, RZ, UR41, PT ;  /* 0x00000029ff007c0c */ /* 0x000fda000bf05270 */
[----:B------:R-:W-:Y:S05]  /*3eb0*/  @P0 BRA `(.L_x_3493) ;  /* 0x0000000000040947 */ /* 0x000fea0003800000 */
[----:B------:R-:W-:Y:S01]  /*3ec0*/  BPT.TRAP 0x1 ;  /* 0x000000040000795c */ /* 0x000fe20000300000 */
.L_x_3493:
[----:B------:R-:W-:Y:S01]  /*3ed0*/  IMAD R61, R19, 0x8, R2 ;  /* 0x00000008133d7824 */ /* 0x000fe200078e0202 */
[----:B------:R-:W-:Y:S01]  /*3ee0*/  SHF.L.U32 R68, R153, 0x1f, RZ ;  /* 0x0000001f99447819 */ /* 0x000fe200000006ff */
[----:B------:R-:W-:Y:S01]  /*3ef0*/  BSSY B1, `(.L_x_3494) ;  /* 0x0000004000017945 */ /* 0x000fe20003800000 */
[----:B------:R-:W-:Y:S02]  /*3f00*/  SHF.R.S32.HI R67, RZ, 0x1f, R66 ;  /* 0x0000001fff437819 */ /* 0x000fe40000011442 */
[----:B------:R-:W0:Y:S02]  /*3f10*/  SYNCS.PHASECHK.TRANS64.TRYWAIT P0, [R61+URZ+0x38890], R68 ;  /* 0x038890443d0075a7 */ /* 0x000e24000800017f */
[----:B0-----:R-:W-:Y:S05]  /*3f20*/  @!P0 BRA `(.L_x_3495) ;  /* 0x0000031c004c8947 */ /* 0x001fea0003800000 */
.L_x_3836:
[----:B------:R-:W-:Y:S05]  /*3f30*/  BSYNC B1 ;  /* 0x0000000000017941 */ /* 0x000fea0003800000 */
.L_x_3494:
        /* <DEDUP_REMOVED lines=26> */
.L_x_3840:
        /* <DEDUP_REMOVED lines=18> */
.L_x_3480:
[----:B------:R-:W-:Y:S05]  /*4200*/  BSYNC B0 ;  /* 0x0000000000007941 */ /* 0x000fea0003800000 */
.L_x_3471:
[----:B-1-34-:R-:W1:Y:S01]  /*4210*/  S2R R4, SR_TID.X ;  /* 0x0000000000047919 */ /* 0x01ae620000002100 */
[----:B------:R-:W-:Y:S01]  /*4220*/  @!PT LDS RZ, [RZ] ;  /* 0x00000000fffff984 */ /* 0x000fe20000000800 */
[----:B------:R-:W-:Y:S01]  /*4230*/  @!PT LDS RZ, [RZ] ;  /* 0x00000000fffff984 */ /* 0x000fe20000000800 */
[----:B------:R-:W-:Y:S01]  /*4240*/  @!PT LDS RZ, [RZ] ;  /* 0x00000000fffff984 */ /* 0x000fe20000000800 */
[----:B------:R-:W-:Y:S01]  /*4250*/  @!PT LDS RZ, [RZ] ;  /* 0x00000000fffff984 */ /* 0x000fe20000000800 */
[----:B------:R3:W-:Y:S06]  /*4260*/  MEMBAR.ALL.CTA ;  /* 0x0000000000007992 */ /* 0x0007ec0000008000 */
[----:B---3--:R-:W3:Y:S01]  /*4270*/  FENCE.VIEW.ASYNC.S ;  /* 0x00000000000073c6 */ /* 0x008ee20000000000 */
[----:B------:R-:W-:Y:S05]  /*4280*/  WARPSYNC.ALL ;  /* 0x0000000000007948 */ /* 0x000fea0003800000 */
[----:B------:R-:W-:Y:S01]  /*4290*/  UISETP.NE.AND UP0, UPT, UR41, URZ, UPT ;  /* 0x0000003f2900728c */ /* 0x000fe2000bf05270 */
[----:B---3--:R3:W-:Y:S05]  /*42a0*/  BAR.SYNC.DEFER_BLOCKING R46, 0x80 ;  /* 0x0002002e0000751d */ /* 0x0087ea0000010000 */
[----:B------:R-:W-:-:S02]  /*42b0*/  PLOP3.LUT P5, PT, PT, PT, UP0, 0x80, 0x0 ;  /* 0x000000000000781c */ /* 0x000fc40003faf008 */
[----:B-1----:R-:W-:-:S13]  /*42c0*/  LOP3.LUT P0, RZ, R4, 0x7f, RZ, 0xc0, !PT ;  /* 0x0000007f04ff7812 */ /* 0x002fda000780c0ff */
[----:B------:R-:W-:-:S05]  /*42d0*/  @!P0 VIADD R4, R61, 0x388a0 ;  /* 0x000388a03d048836 */ /* 0x000fca0000000000 */
[----:B------:R-:W-:-:S04]  /*42e0*/  @!P0 PRMT R4, RZ, 0x654, R4 ;  /* 0x00000654ff048816 */ /* 0x000fc80000000004 */
[----:B------:R3:W-:Y:S01]  /*42f0*/  @!P0 SYNCS.ARRIVE.TRANS64.RED.A1T0 RZ, [R4+URZ], RZ ;  /* 0x000000ff04ff89a7 */ /* 0x0007e2000810043f */
[----:B------:R-:W-:Y:S05]  /*4300*/  @P5 BRA `(.L_x_3497) ;  /* 0x0000000000045947 */ /* 0x000fea0003800000 */
[----:B------:R-:W-:Y:S01]  /*4310*/  BPT.TRAP 0x1 ;  /* 0x000000040000795c */ /* 0x000fe20000300000 */
.L_x_3497:
[----:B------:R-:W1:Y:S01]  /*4320*/  SYNCS.PHASECHK.TRANS64.TRYWAIT P5, [R61+URZ+0x388b0], R68 ;  /* 0x0388b0443d0075a7 */ /* 0x000e6200080a017f */
[----:B------:R-:W-:Y:S04]  /*4330*/  BSSY B0, `(.L_x_3498) ;  /* 0x0000002000007945 */ /* 0x000fe80003800000 */
[----:B-1----:R-:W-:Y:S05]  /*4340*/  @!P5 BRA `(.L_x_3499) ;  /* 0x00000318009cd947 */ /* 0x002fea0003800000 */
.L_x_3841:
[----:B------:R-:W-:Y:S05]  /*4350*/  BSYNC B0 ;  /* 0x0000000000007941 */ /* 0x000fea0003800000 */
.L_x_3498:
[----:B------:R-:W-:Y:S01]  /*4360*/  ULDC.64 UR4, c[0x0][0x328] ;  /* 0x0000ca0000047ab9 */ /* 0x000fe20000000a00 */
[----:B------:R-:W-:Y:S01]  /*4370*/  BSSY B0, `(.L_x_3500) ;  /* 0x000006d000007945 */ /* 0x000fe20003800000 */
[----:B------:R-:W-:Y:S02]  /*4380*/  IMAD R67, R67, UR4, RZ ;  /* 0x0000000443437c24 */ /* 0x000fe4000f8e02ff */
[----:B---3--:R-:W-:-:S04]  /*4390*/  IMAD.WIDE.U32 R4, R66, UR4, RZ ;  /* 0x0000000442047c25 */ /* 0x008fc8000f8e00ff */
        /* <DEDUP_REMOVED lines=18> */
[----:B---3--:R-:W-:Y:S05]  /*44c0*/  @!P5 BRA `(.L_x_3501) ;  /* 0x00000004005cd947 */ /* 0x008fea0003800000 */
[----:B------:R-:W-:Y:S01]  /*44d0*/  ULDC UR4, c[0x0][0x320] ;  /* 0x0000c80000047ab9 */ /* 0x000fe20000000800 */
[----:B------:R-:W-:Y:S01]  /*44e0*/  IMAD R9, R19, 0x8000, R50 ;  /* 0x0000800013097824 */ /* 0x000fe200078e0232 */
[----:B------:R-:W-:Y:S02]  /*44f0*/  ISETP.GE.AND P6, PT, R16, UR4, PT ;  /* 0x0000000410007c0c */ /* 0x000fe4000bfc6270 */
[----:B------:R-:W-:Y:S01]  /*4500*/  LOP3.LUT P5, RZ, R158, 0x4, RZ, 0xc0, !PT ;  /* 0x000000049eff7812 */ /* 0x000fe200078ac0ff */
[C---:B------:R-:W-:Y:S02]  /*4510*/  IMAD R10, R9.reuse, 0x2, R2 ;  /* 0x00000002090a7824 */ /* 0x040fe400078e0202 */
[----:B------:R-:W-:-:S08]  /*4520*/  VIADD R11, R9, 0x20 ;  /* 0x00000020090b7836 */ /* 0x000fd00000000000 */
[----:B------:R-:W3:Y:S02]  /*4530*/  @!P6 LDS.128 R4, [R10+0x400] ;  /* 0x000400000a04e984 */ /* 0x000ee40000000c00 */
[----:B------:R-:W-:Y:S01]  /*4540*/  @P5 VIADD R11, R9, 0xffffffe0 ;  /* 0xffffffe0090b5836 */ /* 0x000fe20000000000 */
[----:B----4-:R-:W-:-:S03]  /*4550*/  @!P6 LEA R8, P5, R16, R15, 0x1 ;  /* 0x0000000f1008e211 */ /* 0x010fc600078a08ff */
[----:B------:R-:W-:Y:S01]  /*4560*/  IMAD R11, R11, 0x2, R2 ;  /* 0x000000020b0b7824 */ /* 0x000fe200078e0202 */
[----:B0-----:R-:W-:Y:S02]  /*4570*/  @!P6 LEA.HI.X R9, R16, R13, R17, 0x1, P5 ;  /* 0x0000000d1009e211 */ /* 0x001fe400028f0c11 */
[----:B------:R-:W-:-:S03]  /*4580*/  ISETP.GE.AND P5, PT, R18, UR4, PT ;  /* 0x0000000412007c0c */ /* 0x000fc6000bfa6270 */
[----:B---3--:R0:W-:Y:S10]  /*4590*/  @!P6 ST.E.128 desc[UR46][R8.64], R4 ;  /* 0x000000040800e985 */ /* 0x0081f4000c101d2e */
[----:B------:R-:W3:Y:S01]  /*45a0*/  @!P5 LDS.128 R4, [R11+0x400] ;  /* 0x000400000b04d984 */ /* 0x000ee20000000c00 */
[----:B0-----:R-:W-:-:S04]  /*45b0*/  @!P5 LEA R8, P6, R18, R15, 0x1 ;  /* 0x0000000f1208d211 */ /* 0x001fc800078c08ff */
[----:B------:R-:W-:Y:S02]  /*45c0*/  @!P5 LEA.HI.X R9, R18, R13, R159, 0x1, P6 ;  /* 0x0000000d1209d211 */ /* 0x000fe400030f0c9f */
[----:B------:R-:W-:-:S03]  /*45d0*/  ISETP.GE.AND P6, PT, R188, UR4, PT ;  /* 0x00000004bc007c0c */ /* 0x000fc6000bfc6270 */
[----:B---3--:R0:W-:Y:S10]  /*45e0*/  @!P5 ST.E.128 desc[UR46][R8.64], R4 ;  /* 0x000000040800d985 */ /* 0x0081f4000c101d2e */
[----:B------:R-:W3:Y:S01]  /*45f0*/  @!P6 LDS.128 R4, [R10+0x2400] ;  /* 0x002400000a04e984 */ /* 0x000ee20000000c00 */
[----:B0-----:R-:W-:-:S05]  /*4600*/  @!P6 LEA R8, P5, R188, R15, 0x1 ;  /* 0x0000000fbc08e211 */ /* 0x001fca00078a08ff */
[----:B------:R-:W-:Y:S01]  /*4610*/  @!P6 IMAD.X R9, R13, 0x1, R195, P5 ;  /* 0x000000010d09e824 */ /* 0x000fe200028e06c3 */
[----:B------:R-:W-:-:S04]  /*4620*/  ISETP.GE.AND P5, PT, R187, UR4, PT ;  /* 0x00000004bb007c0c */ /* 0x000fc8000bfa6270 */
[----:B---3--:R0:W-:Y:S09]  /*4630*/  @!P6 ST.E.128 desc[UR46][R8.64], R4 ;  /* 0x000000040800e985 */ /* 0x0081f2000c101d2e */
        /* <DEDUP_REMOVED lines=62> */
[----:B------:R-:W-:-:S05]  /*4a20*/  @!P5 IMAD.X R9, R13, 0x1, R208, P6 ;  /* 0x000000010d09d824 */ /* 0x000fca00030e06d0 */
[----:B---3--:R3:W-:Y:S03]  /*4a30*/  @!P5 ST.E.128 desc[UR46][R8.64], R4 ;  /* 0x000000040800d985 */ /* 0x0087e6000c101d2e */
.L_x_3501:
[----:B------:R-:W-:Y:S05]  /*4a40*/  BSYNC B0 ;  /* 0x0000000000007941 */ /* 0x000fea0003800000 */
.L_x_3500:
[----:B------:R-:W-:Y:S01]  /*4a50*/  @!PT LDS RZ, [RZ] ;  /* 0x00000000fffff984 */ /* 0x000fe20000000800 */
[----:B------:R-:W-:Y:S01]  /*4a60*/  @!PT LDS RZ, [RZ] ;  /* 0x00000000fffff984 */ /* 0x000fe20000000800 */
[----:B------:R-:W-:Y:S01]  /*4a70*/  @!PT LDS RZ, [RZ] ;  /* 0x00000000fffff984 */ /* 0x000fe20000000800 */
[----:B------:R-:W-:Y:S01]  /*4a80*/  @!PT LDS RZ, [RZ] ;  /* 0x00000000fffff984 */ /* 0x000fe20000000800 */
[----:B------:R5:W-:Y:S06]  /*4a90*/  MEMBAR.ALL.CTA ;  /* 0x0000000000007992 */ /* 0x000bec0000008000 */
[----:B-----5:R-:W5:Y:S01]  /*4aa0*/  FENCE.VIEW.ASYNC.S ;  /* 0x00000000000073c6 */ /* 0x020f620000000000 */
[----:B------:R-:W-:Y:S02]  /*4ab0*/  VIADD R19, R19, 0x1 ;  /* 0x0000000113137836 */ /* 0x000fe40000000000 */
[----:B01----:R-:W-:Y:S01]  /*4ac0*/  @!P0 VIADD R61, R61, 0x388c0 ;  /* 0x000388c03d3d8836 */ /* 0x003fe20000000000 */
[----:B-----5:R0:W-:Y:S02]  /*4ad0*/  BAR.SYNC.DEFER_BLOCKING R46, 0x80 ;  /* 0x0002002e0000751d */ /* 0x0201e40000010000 */
[----:B------:R-:W-:-:S02]  /*4ae0*/  ISETP.NE.AND P5, PT, R19, 0x2, PT ;  /* 0x000000021300780c */ /* 0x000fc40003fa5270 */
[----:B------:R-:W-:Y:S02]  /*4af0*/  @!P0 PRMT R61, RZ, 0x654, R61 ;  /* 0x00000654ff3d8816 */ /* 0x000fe4000000003d */
[----:B---3--:R-:W-:Y:S02]  /*4b00*/  SEL R4, RZ, 0x1, P5 ;  /* 0x00000001ff047807 */ /* 0x008fe40002800000 */
[----:B------:R-:W-:Y:S02]  /*4b10*/  SEL R19, R19, RZ, P5 ;  /* 0x000000ff13137207 */ /* 0x000fe40002800000 */
[----:B------:R-:W-:Y:S01]  /*4b20*/  LOP3.LUT R153, R153, R4, RZ, 0x3c, !PT ;  /* 0x0000000499997212 */ /* 0x000fe200078e3cff */
[----:B------:R0:W-:Y:S01]  /*4b30*/  @!P0 SYNCS.ARRIVE.TRANS64.RED.A1T0 RZ, [R61+URZ], RZ ;  /* 0x000000ff3dff89a7 */ /* 0x0001e2000810043f */
[----:B------:R-:W-:Y:S01]  /*4b40*/  PLOP3.LUT P0, PT, PT, PT, PT, 0x8, 0x0 ;  /* 0x000000000000781c */ /* 0x000fe20003f0e170 */
[----:B------:R-:W-:-:S12]  /*4b50*/  @P4 BRA `(.L_x_3502) ;  /* 0xffffffd800984947 */ /* 0x000fd8000383ffff */
.L_x_3466:
[----:B------:R-:W1:Y:S01]  /*4b60*/  LDC R0, c[0x0][0xa80] ;  /* 0x0002a000ff007b82 */ /* 0x000e620000000800 */
[----:B------:R3:W-:Y:S01]  /*4b70*/  STL.128 [R1+0x1e0], RZ ;  /* 0x0001e0ff01007387 */ /* 0x0007e20000100c00 */
[----:B------:R-:W-:Y:S01]  /*4b80*/  BSSY B0, `(.L_x_3503) ;  /* 0x0000027000007945 */ /* 0x000fe20003800000 */
[----:B------:R-:W-:Y:S02]  /*4b90*/  IMAD.U32 R37, RZ, RZ, UR38 ;  /* 0x00000026ff257e24 */ /* 0x000fe4000f8e00ff */
[----:B------:R3:W-:Y:S04]  /*4ba0*/  STL.128 [R1+0x1f0], RZ ;  /* 0x0001f0ff01007387 */ /* 0x0007e80000100c00 */
[----:B------:R3:W-:Y:S04]  /*4bb0*/  STL.128 [R1+0x210], RZ ;  /* 0x000210ff01007387 */ /* 0x0007e80000100c00 */
[----:B------:R3:W-:Y:S04]  /*4bc0*/  STL.128 [R1+0x220], RZ ;  /* 0x000220ff01007387 */ /* 0x0007e80000100c00 */
[----:B------:R3:W-:Y:S04]  /*4bd0*/  STL.128 [R1+0x230], RZ ;  /* 0x000230ff01007387 */ /* 0x0007e80000100c00 */
[----:B------:R3:W-:Y:S04]  /*4be0*/  STL.128 [R1+0x240], RZ ;  /* 0x000240ff01007387 */ /* 0x0007e80000100c00 */
[----:B-1----:R3:W-:Y:S04]  /*4bf0*/  STL [R1+0x200], R0 ;  /* 0x0002000001007387 */ /* 0x0027e80000100800 */
        /* <DEDUP_REMOVED lines=28> */
[----:B------:R-:W-:Y:S05]  /*4dc0*/  @P0 BRA `(.L_x_3504) ;  /* 0x0000000000080947 */ /* 0x000fea0003800000 */
[----:B------:R-:W1:Y:S02]  /*4dd0*/  FENCE.VIEW.ASYNC.G ;  /* 0x00000000000073c6 */ /* 0x000e640000000100 */
[----:B-1----:R-:W-:Y:S06]  /*4de0*/  BAR.ARV 0xc, 0x180 ;  /* 0x0306000000007b1d */ /* 0x002fec0000002000 */
.L_x_3504:
[----:B------:R-:W-:Y:S05]  /*4df0*/  BSYNC B0 ;  /* 0x0000000000007941 */ /* 0x000fea0003800000 */
.L_x_3503:
[----:B------:R-:W-:Y:S01]  /*4e00*/  UISETP.NE.AND UP0, UPT, UR41, 0x1, UPT ;  /* 0x000000012900788c */ /* 0x000fe2000bf05270 */
[----:B------:R-:W-:Y:S01]  /*4e10*/  IMAD.U32 R32, RZ, RZ, UR38 ;  /* 0x00000026ff207e24 */ /* 0x000fe2000f8e00ff */
[----:B------:R-:W-:Y:S01]  /*4e20*/  IADD3 R37, P0, R37, 0x1e0, RZ ;  /* 0x000001e025257810 */ /* 0x000fe20007f1e0ff */
[----:B------:R-:W-:Y:S03]  /*4e30*/  BSSY B7, `(.L_x_3505) ;  /* 0x00024f0000077945 */ /* 0x000fe60003800000 */
[----:B------:R-:W-:Y:S01]  /*4e40*/  PLOP3.LUT P2, PT, PT, PT, UP0, 0x80, 0x0 ;  /* 0x000000000000781c */ /* 0x000fe20003f4f008 */
[----:B------:R-:W-:Y:S01]  /*4e50*/  IMAD.X R38, RZ, RZ, UR37, P0 ;  /* 0x00000025ff267e24 */ /* 0x000fe200080e06ff */
[----:B------:R-:W-:-:S05]  /*4e60*/  IADD3 R32, P1, R32, 0x210, RZ ;  /* 0x0000021020207810 */ /* 0x000fca0007f3e0ff */
[----:B------:R-:W-:-:S06]  /*4e70*/  IMAD.X R31, RZ, RZ, UR37, P1 ;  /* 0x00000025ff1f7e24 */ /* 0x000fcc00088e06ff */
[----:B------:R-:W-:Y:S05]  /*4e80*/  @!P2 BRA `(.L_x_3506) ;  /* 0x00000080000ca947 */ /* 0x000fea0003800000 */
[----:B---3--:R-:W1:Y:S08]  /*4e90*/  LDC R0, c[0x0][0x448] ;  /* 0x00011200ff007b82 */ /* 0x008e700000000800 */
[----:B------:R-:W3:Y:S01]  /*4ea0*/  LDC.64 R6, c[0x0][0xad8] ;  /* 0x0002b600ff067b82 */ /* 0x000ee20000000a00 */
[----:B-1----:R-:W-:Y:S01]  /*4eb0*/  ISETP.NE.AND P1, PT, R0, 0x1, PT ;  /* 0x000000010000780c */ /* 0x002fe20003f25270 */
[----:B------:R-:W-:Y:S01]  /*4ec0*/  VIADD R0, R194, 0x3f ;  /* 0x0000003fc2007836 */ /* 0x000fe20000000000 */
[----:B---3--:R-:W-:-:S11]  /*4ed0*/  ISETP.GE.AND P2, PT, R7, 0x1, PT ;  /* 0x000000010700780c */ /* 0x008fd60003f46270 */
[----:B------:R-:W1:Y:S08]  /*4ee0*/  @P1 LDC R3, c[0x0][0x44c] ;  /* 0x00011300ff031b82 */ /* 0x000e700000000800 */
[----:B------:R-:W3:Y:S01]  /*4ef0*/  @P1 LDC R4, c[0x0][0x450] ;  /* 0x00011400ff041b82 */ /* 0x000ee20000000800 */
[----:B-1----:R-:W-:-:S05]  /*4f00*/  @P1 IMAD.HI.U32 R3, R0, R3, RZ ;  /* 0x0000000300031227 */ /* 0x002fca00078e00ff */
[----:B---3--:R-:W-:-:S05]  /*4f10*/  @P1 SHF.R.U32.HI R0, RZ, R4, R3 ;  /* 0x00000004ff001219 */ /* 0x008fca0000011603 */
        /* <DEDUP_REMOVED lines=14> */
.L_x_3509:
[----:B------:R-:W-:-:S13]  /*5000*/  ISETP.NE.AND P0, PT, R7, 0x1, PT ;  /* 0x000000010700780c */ /* 0x000fda0003f05270 */
[----:B------:R-:W1:Y:S02]  /*5010*/  @P0 LDC.64 R4, c[0x0][0xae0] ;  /* 0x0002b800ff040b82 */ /* 0x000e640000000a00 */
[----:B-1----:R-:W-:-:S05]  /*5020*/  @P0 IMAD.HI.U32 R4, R3, R4, RZ ;  /* 0x0000000403040227 */ /* 0x002fca00078e00ff */
[----:B------:R-:W-:-:S07]  /*5030*/  @P0 SHF.R.U32.HI R3, RZ, R5, R4 ;  /* 0x00000005ff030219 */ /* 0x000fce0000011604 */
.L_x_3510:
[----:B------:R-:W-:Y:S05]  /*5040*/  BSYNC B0 ;  /* 0x0000000000007941 */ /* 0x000fea0003800000 */
.L_x_3508:
[----:B------:R-:W-:-:S05]  /*5050*/  IMAD R3, R3, R7, R7 ;  /* 0x0000000703037224 */ /* 0x000fca00078e0207 */
[----:B------:R-:W-:-:S07]  /*5060*/  VIMNMX R0, R0, R3, PT ;  /* 0x0000000300007248 */ /* 0x000fce0003fe0100 */
.L_x_3507:
[----:B------:R-:W1:Y:S01]  /*5070*/  @P1 LDC R5, c[0x0][0x44c] ;  /* 0x00011300ff051b82 */ /* 0x000e620000000800 */
[----:B------:R-:W-:Y:S01]  /*5080*/  VIADD R0, R0, 0x3f ;  /* 0x0000003f00007836 */ /* 0x000fe20000000000 */
[----:B------:R-:W-:Y:S01]  /*5090*/  ULDC UR4, c[0x0][0xad4] ;  /* 0x0002b50000047ab9 */ /* 0x000fe20000000800 */
[----:B------:R-:W-:-:S03]  /*50a0*/  IMAD.MOV.U32 R4, RZ, RZ, R194 ;  /* 0x000000ffff047224 */ /* 0x000fc600078e00c2 */
[----:B------:R-:W-:Y:S02]  /*50b0*/  SHF.R.S32.HI R3, RZ, 0x1f, R0 ;  /* 0x0000001fff037819 */ /* 0x000fe40000011400 */
[----:B------:R-:W3:Y:S02]  /*50c0*/  @P1 LDC R6, c[0x0][0x450] ;  /* 0x00011400ff061b82 */ /* 0x000ee40000000800 */
[----:B------:R-:W-:-:S04]  /*50d0*/  LEA.HI R3, R3, R0, RZ, 0x6 ;  /* 0x0000000003037211 */ /* 0x000fc800078f30ff */
[----:B------:R-:W-:-:S04]  /*50e0*/  SHF.R.S32.HI R0, RZ, 0x6, R3 ;  /* 0x00000006ff007819 */ /* 0x000fc80000011403 */
[----:B------:R-:W-:Y:S01]  /*50f0*/  VIMNMX R13, R39, R0, PT ;  /* 0x00000000270d7248 */ /* 0x000fe20003fe0100 */
[----:B-1----:R-:W-:-:S05]  /*5100*/  @P1 IMAD.HI.U32 R5, R194, R5, RZ ;  /* 0x00000005c2051227 */ /* 0x002fca00078e00ff */
[----:B---3--:R-:W-:-:S05]  /*5110*/  @P1 SHF.R.U32.HI R4, RZ, R6, R5 ;  /* 0x00000006ff041219 */ /* 0x008fca0000011605 */
        /* <DEDUP_REMOVED lines=13> */
.L_x_3513:
[----:B------:R-:W-:-:S13]  /*51f0*/  ISETP.NE.AND P0, PT, R7, 0x1, PT ;  /* 0x000000010700780c */ /* 0x000fda0003f05270 */
[----:B------:R-:W1:Y:S02]  /*5200*/  @P0 LDC.64 R4, c[0x0][0xae0] ;  /* 0x0002b800ff040b82 */ /* 0x000e640000000a00 */
[----:B-1----:R-:W-:-:S05]  /*5210*/  @P0 IMAD.HI.U32 R4, R191, R4, RZ ;  /* 0x00000004bf040227 */ /* 0x002fca00078e00ff */
[----:B------:R-:W-:-:S07]  /*5220*/  @P0 SHF.R.U32.HI R191, RZ, R5, R4 ;  /* 0x00000005ffbf0219 */ /* 0x000fce0000011604 */
.L_x_3514:
[----:B------:R-:W-:Y:S05]  /*5230*/  BSYNC B0 ;  /* 0x0000000000007941 */ /* 0x000fea0003800000 */
.L_x_3512:
[----:B------:R-:W-:-:S05]  /*5240*/  IMAD R191, R191, R7, RZ ;  /* 0x00000007bfbf7224 */ /* 0x000fca00078e02ff */
[----:B------:R-:W-:-:S07]  /*5250*/  VIMNMX R0, R0, R191, !PT ;  /* 0x000000bf00007248 */ /* 0x000fce0007fe0100 */
.L_x_3511:
[----:B------:R-:W-:-:S04]  /*5260*/  SHF.R.S32.HI R3, RZ, 0x1f, R0 ;  /* 0x0000001fff037819 */ /* 0x000fc80000011400 */
[----:B------:R-:W-:-:S04]  /*5270*/  LEA.HI R3, R3, R0, RZ, 0x6 ;  /* 0x0000000003037211 */ /* 0x000fc800078f30ff */
[--C-:B------:R-:W-:Y:S02]  /*5280*/  SHF.R.S32.HI R0, RZ, 0x6, R3.reuse ;  /* 0x00000006ff007819 */ /* 0x100fe40000011403 */
[----:B------:R-:W-:Y:S02]  /*5290*/  PRMT R3, RZ, 0x7610, R3 ;  /* 0x00007610ff037816 */ /* 0x000fe40000000003 */
[----:B------:R-:W-:-:S04]  /*52a0*/  VIMNMX R0, RZ, R0, !PT ;  /* 0x00000000ff007248 */ /* 0x000fc80007fe0100 */
[----:B------:R-:W-:-:S13]  /*52b0*/  ISETP.GT.AND P0, PT, R13, R0, PT ;  /* 0x000000000d00720c */ /* 0x000fda0003f04270 */
[----:B------:R-:W-:Y:S05]  /*52c0*/  @!P0 BRA `(.L_x_3515) ;  /* 0x0000024800988947 */ /* 0x000fea0003800000 */
        /* <DEDUP_REMOVED lines=33> */
[----:B-----5:R-:W4:Y:S04]  /*54e0*/  LDL R36, [R1+0x280] ;  /* 0x0002800001247983 */ /* 0x020f280000100800 */
        /* <DEDUP_REMOVED lines=19> */
[----:B0-----:R-:W4:Y:S04]  /*5620*/  LDL R46, [R1+0x2d0] ;  /* 0x0002d000012e7983 */ /* 0x001f280000100800 */
        /* <DEDUP_REMOVED lines=59> */
[----:B---3--:R0:W-:Y:S04]  /*59e0*/  STL [R1+0x210], R8 ;  /* 0x0002100801007387 */ /* 0x0081e80000100800 */
[----:B----4-:R-:W3:Y:S04]  /*59f0*/  LDL R15, [R1+0x2e4] ;  /* 0x0002e400010f7983 */ /* 0x010ee80000100800 */
        /* <DEDUP_REMOVED lines=16> */
[----:B------:R-:W0:Y:S02]  /*5b00*/  SHFL.IDX PT, R3, R4, RZ, 0x1f ;  /* 0x00001fff04037589 */ /* 0x000e2400000e0000 */
[----:B0-----:R-:W-:-:S04]  /*5b10*/  LEA.HI R4, R3, R3, RZ, 0x1 ;  /* 0x0000000303047211 */ /* 0x001fc800078f08ff */
[----:B------:R-:W-:-:S05]  /*5b20*/  LOP3.LUT R4, R4, 0x1fffe, RZ, 0xc0, !PT ;  /* 0x0001fffe04047812 */ /* 0x000fca00078ec0ff */
[----:B------:R-:W-:-:S04]  /*5b30*/  IMAD.IADD R3, R3, 0x1, -R4 ;  /* 0x0000000103037824 */ /* 0x000fc800078e0a04 */
[----:B------:R-:W-:-:S04]  /*5b40*/  IMAD R3, R3, 0x8000, R2 ;  /* 0x0000800003037824 */ /* 0x000fc800078e0202 */
[----:B------:R-:W-:Y:S02]  /*5b50*/  VIADD R3, R3, 0x400 ;  /* 0x0000040003037836 */ /* 0x000fe40000000000 */
[----:B------:R-:W-:-:S03]  /*5b60*/  VIADD R4, R2, 0x36400 ;  /* 0x0003640002047836 */ /* 0x000fc60000000000 */
[----:B------:R-:W-:Y:S02]  /*5b70*/  SHF.R.U32.HI R3, RZ, 0x4, R3 ;  /* 0x00000004ff037819 */ /* 0x000fe40000011603 */
[----:B------:R-:W-:Y:S02]  /*5b80*/  SHF.R.U32.HI R4, RZ, 0x4, R4 ;  /* 0x00000004ff047819 */ /* 0x000fe40000011604 */
[----:B------:R-:W-:Y:S02]  /*5b90*/  LOP3.LUT R3, R3, 0x3fff, RZ, 0xc0, !PT ;  /* 0x00003fff03037812 */ /* 0x000fe400078ec0ff */
[----:B------:R-:W-:Y:S02]  /*5ba0*/  LOP3.LUT R4, R4, 0x3fff, RZ, 0xc0, !PT ;  /* 0x00003fff04047812 */ /* 0x000fe400078ec0ff */
[----:B------:R-:W-:Y:S01]  /*5bb0*/  LOP3.LUT R3, R3, 0x2000000, RZ, 0xfc, !PT ;  /* 0x0200000003037812 */ /* 0x000fe200078efcff */
[----:B------:R0:W-:Y:S01]  /*5bc0*/  STL [R1+0x2d8], R5 ;  /* 0x0002d80501007387 */ /* 0x0001e20000100800 */
[----:B------:R-:W-:-:S03]  /*5bd0*/  LOP3.LUT R4, R4, 0x10000, RZ, 0xfc, !PT ;  /* 0x0001000004047812 */ /* 0x000fc600078efcff */
[----:B------:R1:W-:Y:S01]  /*5be0*/  STL [R1+0x2dc], R7 ;  /* 0x0002dc0701007387 */ /* 0x0003e20000100800 */
[----:B------:R-:W-:Y:S02]  /*5bf0*/  IMAD R6, R6, 0x1000, R3 ;  /* 0x0000100006067824 */ /* 0x000fe400078e0203 */
[----:B0-----:R-:W-:Y:S02]  /*5c00*/  IMAD.MOV.U32 R5, RZ, RZ, 0x40000040 ;  /* 0x40000040ff057424 */ /* 0x001fe400078e00ff */
[----:B-1----:R-:W-:Y:S01]  /*5c10*/  IMAD.MOV.U32 R7, RZ, RZ, 0x40000040 ;  /* 0x40000040ff077424 */ /* 0x002fe200078e00ff */
[----:B------:R0:W-:Y:S01]  /*5c20*/  STL [R1+0x220], R24 ;  /* 0x0002201801007387 */ /* 0x0001e20000100800 */
[----:B------:R-:W-:Y:S02]  /*5c30*/  R2UR UR6, R6 ;  /* 0x00000000060672ca */ /* 0x000fe400000e0000 */
[----:B------:R-:W-:Y:S01]  /*5c40*/  R2UR UR4, R4 ;  /* 0x00000000040472ca */ /* 0x000fe200000e0000 */
[----:B------:R1:W-:Y:S01]  /*5c50*/  STL [R1+0x2ec], R25 ;  /* 0x0002ec1901007387 */ /* 0x0003e20000100800 */
[----:B------:R-:W-:-:S02]  /*5c60*/  R2UR UR7, R7 ;  /* 0x00000000070772ca */ /* 0x000fc400000e0000 */
[----:B------:R-:W-:Y:S01]  /*5c70*/  R2UR UR5, R5 ;  /* 0x00000000050572ca */ /* 0x000fe200000e0000 */
[----:B0-----:R-:W-:Y:S02]  /*5c80*/  VIADD R24, R6, 0x80 ;  /* 0x0000008006187836 */ /* 0x001fe40000000000 */
[----:B-1----:R-:W-:Y:S01]  /*5c90*/  IMAD.MOV.U32 R25, RZ, RZ, 0x40000040 ;  /* 0x40000040ff197424 */ /* 0x002fe200078e00ff */
[----:B------:R-:W-:Y:S02]  /*5ca0*/  STL [R1+0x214], R78 ;  /* 0x0002144e01007387 */ /* 0x000fe40000100800 */
[----:B------:R-:W-:Y:S02]  /*5cb0*/  R2UR UR10, R24 ;  /* 0x00000000180a72ca */ /* 0x000fe400000e0000 */
[----:B------:R-:W-:Y:S01]  /*5cc0*/  STL [R1+0x218], R80 ;  /* 0x0002185001007387 */ /* 0x000fe20000100800 */
[----:B------:R-:W-:-:S03]  /*5cd0*/  R2UR UR11, R25 ;  /* 0x00000000190b72ca */ /* 0x000fc600000e0000 */
        /* <DEDUP_REMOVED lines=103> */
[----:B0-----:R-:W-:-:S06]  /*6350*/  WARPGROUP.ARRIVE ;  /* 0x00000000000079c5 */ /* 0x001fcc0000000000 */
[----:B------:R-:W-:Y:S01]  /*6360*/  HGMMA.64x256x16.F32 R24, gdesc[UR4].tnspB, RZ, !UPT, gsb0 ;  /* 0x43e00000041879f0 */ /* 0x000fe2000c0008ff */
[----:B------:R0:W-:Y:S04]  /*6370*/  STL [R1+0x3d0], R11 ;  /* 0x0003d00b01007387 */ /* 0x0001e80000100800 */
[----:B------:R1:W-:Y:S01]  /*6380*/  STL [R1+0x3d4], R10 ;  /* 0x0003d40a01007387 */ /* 0x0003e20000100800 */
[----:B0-----:R-:W-:Y:S02]  /*6390*/  IMAD.MOV.U32 R11, RZ, RZ, 0x40000040 ;  /* 0x40000040ff0b7424 */ /* 0x001fe400078e00ff */
[----:B-1----:R-:W-:-:S03]  /*63a0*/  VIADD R10, R4, 0x2 ;  /* 0x00000002040a7836 */ /* 0x002fc60000000000 */
[----:B------:R-:W-:Y:S02]  /*63b0*/  R2UR UR9, R11 ;  /* 0x000000000b0972ca */ /* 0x000fe400000e0000 */
[----:B------:R-:W-:Y:S01]  /*63c0*/  R2UR UR8, R10 ;  /* 0x000000000a0872ca */ /* 0x000fe200000e0000 */
[----:B---3--:R-:W-:Y:S04]  /*63d0*/  STL [R1+0x2e4], R15 ;  /* 0x0002e40f01007387 */ /* 0x008fe80000100800 */
[----:B----4-:R-:W-:Y:S04]  /*63e0*/  STL [R1+0x2e8], R21 ;  /* 0x0002e81501007387 */ /* 0x010fe80000100800 */
        /* <DEDUP_REMOVED lines=15> */
[----:B0-----:R-:W-:-:S02]  /*64e0*/  IMAD.MOV.U32 R9, RZ, RZ, 0x40000040 ;  /* 0x40000040ff097424 */ /* 0x001fc400078e00ff */
[----:B------:R-:W-:Y:S01]  /*64f0*/  IMAD.MOV.U32 R7, RZ, RZ, 0x40000040 ;  /* 0x40000040ff077424 */ /* 0x000fe200078e00ff */
[----:B------:R0:W5:Y:S01]  /*6500*/  LDL R15, [R1+0x1c8] ;  /* 0x0001c800010f7983 */ /* 0x0001620000100800 */
[----:B-1----:R-:W-:Y:S01]  /*6510*/  VIADD R8, R6, 0x100 ;  /* 0x0000010006087836 */ /* 0x002fe20000000000 */
        /* <DEDUP_REMOVED lines=34> */
[----:B------:R-:W-:Y:S01]  /*6740*/  HGMMA.64x256x16.F32 R24, gdesc[UR8].tnspB, R24, gsb0 ;  /* 0x43e00000081879f0 */ /* 0x000fe20008000818 */
[----:B------:R-:W-:Y:S01]  /*6750*/  R2UR UR6, R8 ;  /* 0x00000000080672ca */ /* 0x000fe200000e0000 */
[----:B------:R-:W-:Y:S01]  /*6760*/  VIADD R8, R4, 0x4 ;  /* 0x0000000404087836 */ /* 0x000fe20000000000 */
[----:B------:R-:W-:Y:S01]  /*6770*/  R2UR UR7, R9 ;  /* 0x00000000090772ca */ /* 0x000fe200000e0000 */
[----:B------:R-:W-:-:S03]  /*6780*/  IMAD.MOV.U32 R9, RZ, RZ, 0x40000040 ;  /* 0x40000040ff097424 */ /* 0x000fc600078e00ff */
        /* <DEDUP_REMOVED lines=114> */
[----:B------:R-:W4:Y:S04]  /*6eb0*/  LDL R82, [R1+0x218] ;  /* 0x0002180001527983 */ /* 0x000f280000100800 */
[----:B--2---:R-:W2:Y:S04]  /*6ec0*/  LDL R84, [R1+0x21c] ;  /* 0x00021c0001547983 */ /* 0x004ea80000100800 */
[----:B------:R-:W2:Y:S04]  /*6ed0*/  LDL R14, [R1+0x220] ;  /* 0x00022000010e7983 */ /* 0x000ea80000100800 */
[----:B------:R-:W2:Y:S04]  /*6ee0*/  LDL R86, [R1+0x224] ;  /* 0x0002240001567983 */ /* 0x000ea80000100800 */
[----:B---3--:R-:W3:Y:S04]  /*6ef0*/  LDL R88, [R1+0x228] ;  /* 0x0002280001587983 */ /* 0x008ee80000100800 */
[----:B------:R-:W3:Y:S04]  /*6f00*/  LDL R90, [R1+0x22c] ;  /* 0x00022c00015a7983 */ /* 0x000ee80000100800 */
[----:B------:R-:W3:Y:S04]  /*6f10*/  LDL R20, [R1+0x230] ;  /* 0x0002300001147983 */ /* 0x000ee80000100800 */
[----:B----4-:R-:W4:Y:S04]  /*6f20*/  LDL R92, [R1+0x234] ;  /* 0x00023400015c7983 */ /* 0x010f280000100800 */
        /* <DEDUP_REMOVED lines=118> */
[----:B------:R0:W-:Y:S04]  /*7690*/  STL [R1+0x210], R12 ;  /* 0x0002100c01007387 */ /* 0x0001e80000100800 */
[----:B------:R0:W-:Y:S04]  /*76a0*/  STL [R1+0x214], R80 ;  /* 0x0002145001007387 */ /* 0x0001e80000100800 */
[----:B------:R0:W-:Y:S04]  /*76b0*/  STL [R1+0x218], R82 ;  /* 0x0002185201007387 */ /* 0x0001e80000100800 */
[----:B--2---:R0:W-:Y:S04]  /*76c0*/  STL [R1+0x21c], R84 ;  /* 0x00021c5401007387 */ /* 0x0041e80000100800 */
[----:B------:R0:W-:Y:S04]  /*76d0*/  STL [R1+0x220], R14 ;  /* 0x0002200e01007387 */ /* 0x0001e80000100800 */
[----:B------:R0:W-:Y:S04]  /*76e0*/  STL [R1+0x224], R86 ;  /* 0x0002245601007387 */ /* 0x0001e80000100800 */
[----:B---3--:R0:W-:Y:S04]  /*76f0*/  STL [R1+0x228], R88 ;  /* 0x0002285801007387 */ /* 0x0081e80000100800 */
[----:B------:R0:W-:Y:S04]  /*7700*/  STL [R1+0x22c], R90 ;  /* 0x00022c5a01007387 */ /* 0x0001e80000100800 */
        /* <DEDUP_REMOVED lines=121> */
[----:B------:R-:W-:-:S13]  /*7ea0*/  ISETP.NE.AND P0, PT, RZ, UR41, PT ;  /* 0x00000029ff007c0c */ /* 0x000fda000bf05270 */
[----:B0-----:R-:W-:Y:S05]  /*7eb0*/  @P0 BRA `(.L_x_3516) ;  /* 0x0000000000040947 */ /* 0x001fea0003800000 */
[----:B------:R-:W-:Y:S01]  /*7ec0*/  BPT.TRAP 0x1 ;  /* 0x000000040000795c */ /* 0x000fe20000300000 */
.L_x_3516:
[----:B------:R-:W-:Y:S01]  /*7ed0*/  VIADD R20, R13, 0xfffffffe ;  /* 0xfffffffe0d147836 */ /* 0x000fe20000000000 */
[----:B------:R-:W-:Y:S01]  /*7ee0*/  BSSY B0, `(.L_x_3517) ;  /* 0x00003e8000007945 */ /* 0x000fe20003800000 */
[----:B-----5:R-:W-:-:S03]  /*7ef0*/  IMAD R15, R15, 0x8, R2 ;  /* 0x000000080f0f7824 */ /* 0x020fc600078e0202 */
[----:B------:R-:W-:Y:S01]  /*7f00*/  ISETP.GE.AND P0, PT, R20, R0, PT ;  /* 0x000000001400720c */ /* 0x000fe20003f06270 */
[----:B------:R-:W-:-:S05]  /*7f10*/  VIADD R12, R15, 0x38860 ;  /* 0x000388600f0c7836 */ /* 0x000fca0000000000 */
[----:B------:R-:W-:-:S04]  /*7f20*/  PRMT R12, R23, 0x654, R12 ;  /* 0x00000654170c7816 */ /* 0x000fc8000000000c */
[----:B------:R0:W-:Y:S03]  /*7f30*/  SYNCS.ARRIVE.TRANS64.RED.A1T0 RZ, [R12+URZ], RZ ;  /* 0x000000ff0cff79a7 */ /* 0x0001e6000810043f */
[----:B------:R-:W-:Y:S05]  /*7f40*/  @!P0 BRA `(.L_x_3518) ;  /* 0x0000003c00848947 */ /* 0x000fea0003800000 */
.L_x_3520:
        /* <DEDUP_REMOVED lines=60> */
[----:B01----:R-:W4:Y:S04]  /*8310*/  LDL.64 R12, [R1+0x3c8] ;  /* 0x0003c800010c7983 */ /* 0x003f280000100a00 */
[----:B------:R-:W4:Y:S04]  /*8320*/  LDL.64 R28, [R1+0x3d8] ;  /* 0x0003d800011c7983 */ /* 0x000f280000100a00 */
[----:B------:R-:W4:Y:S04]  /*8330*/  LDL.64 R26, [R1+0x3e8] ;  /* 0x0003e800011a7983 */ /* 0x000f280000100a00 */
[----:B------:R-:W4:Y:S04]  /*8340*/  LDL.64 R24, [R1+0x3f8] ;  /* 0x0003f80001187983 */ /* 0x000f280000100a00 */
[----:B------:R-:W4:Y:S01]  /*8350*/  LDL.64 R14, [R1+0x408] ;  /* 0x00040800010e7983 */ /* 0x000f220000100a00 */
[----:B--2---:R-:W-:-:S04]  /*8360*/  IMAD R149, R21, 0x40, R192 ;  /* 0x0000004015957824 */ /* 0x004fc800078e02c0 */
[----:B------:R-:W-:Y:S01]  /*8370*/  IMAD R22, R149, 0x4, R2 ;  /* 0x0000000495167824 */ /* 0x000fe200078e0202 */
[----:B------:R-:W-:Y:S06]  /*8380*/  BAR.SYNC.DEFER_BLOCKING 0xe, 0x100 ;  /* 0x0384000000007b1d */ /* 0x000fec0000010000 */
[----:B------:R-:W3:Y:S04]  /*8390*/  LDS R148, [R22+0x38400] ;  /* 0x0384000016947984 */ /* 0x000ee80000000800 */
[----:B------:R-:W0:Y:S01]  /*83a0*/  LDS R22, [R22+0x38420] ;  /* 0x0384200016167984 */ /* 0x000e220000000800 */
[C---:B---3--:R-:W-:Y:S01]  /*83b0*/  FMUL.FTZ R147, R148.reuse, R147 ;  /* 0x0000009394937220 */ /* 0x048fe20000410000 */
[C---:B------:R-:W-:Y:S01]  /*83c0*/  FMUL.FTZ R146, R148.reuse, R146 ;  /* 0x0000009294927220 */ /* 0x040fe20000410000 */
[C---:B----4-:R-:W-:Y:S01]  /*83d0*/  FMUL.FTZ R145, R148.reuse, R145 ;  /* 0x0000009194917220 */ /* 0x050fe20000410000 */
        /* <DEDUP_REMOVED lines=63> */
[----:B------:R-:W-:Y:S01]  /*87d0*/  STL.64 [R1+0x220], R146 ;  /* 0x0002209201007387 */ /* 0x000fe20000100a00 */
[C---:B------:R-:W-:Y:S01]  /*87e0*/  FMUL.FTZ R85, R22.reuse, R85 ;  /* 0x0000005516557220 */ /* 0x040fe20000410000 */
[----:B------:R-:W-:-:S02]  /*87f0*/  FMUL.FTZ R84, R22, R84 ;  /* 0x0000005416547220 */ /* 0x000fc40000410000 */
[----:B------:R-:W-:Y:S01]  /*8800*/  STL.64 [R1+0x230], R144 ;  /* 0x0002309001007387 */ /* 0x000fe20000100a00 */
[C---:B------:R-:W-:Y:S01]  /*8810*/  FMUL.FTZ R73, R22.reuse, R73 ;  /* 0x0000004916497220 */ /* 0x040fe20000410000 */
[C---:B------:R-:W-:Y:S02]  /*8820*/  FMUL.FTZ R72, R22.reuse, R72 ;  /* 0x0000004816487220 */ /* 0x040fe40000410000 */
[----:B------:R-:W-:Y:S01]  /*8830*/  STL.64 [R1+0x240], R142 ;  /* 0x0002408e01007387 */ /* 0x000fe20000100a00 */
[C---:B------:R-:W-:Y:S01]  /*8840*/  FMUL.FTZ R81, R22.reuse, R81 ;  /* 0x0000005116517220 */ /* 0x040fe20000410000 */
[C---:B------:R-:W-:Y:S02]  /*8850*/  FMUL.FTZ R80, R22.reuse, R80 ;  /* 0x0000005016507220 */ /* 0x040fe40000410000 */
        /* <DEDUP_REMOVED lines=404> */
[----:B------:R-:W-:Y:S01]  /*a1a0*/  VIADD R22, R21, 0x1 ;  /* 0x0000000115167836 */ /* 0x000fe20000000000 */
[----:B------:R-:W-:Y:S01]  /*a1b0*/  R2UR UR4, R4 ;  /* 0x00000000040472ca */ /* 0x000fe200000e0000 */
[----:B------:R-:W-:Y:S01]  /*a1c0*/  IMAD.MOV.U32 R13, RZ, RZ, 0x40000040 ;  /* 0x40000040ff0d7424 */ /* 0x000fe200078e00ff */
[----:B------:R-:W-:Y:S01]  /*a1d0*/  R2UR UR5, R5 ;  /* 0x00000000050572ca */ /* 0x000fe200000e0000 */
[----:B------:R-:W-:Y:S01]  /*a1e0*/  IMAD.MOV.U32 R15, RZ, RZ, 0x40000040 ;  /* 0x40000040ff0f7424 */ /* 0x000fe200078e00ff */
[----:B------:R-:W-:Y:S01]  /*a1f0*/  ISETP.NE.AND P0, PT, R22, 0x2, PT ;  /* 0x000000021600780c */ /* 0x000fe20003f05270 */
[----:B------:R0:W-:Y:S01]  /*a200*/  STL [R1+0x1c8], R22 ;  /* 0x0001c81601007387 */ /* 0x0001e20000100800 */
[----:B------:R-:W-:Y:S01]  /*a210*/  R2UR UR7, R13 ;  /* 0x000000000d0772ca */ /* 0x000fe200000e0000 */
[----:B------:R-:W-:-:S10]  /*a220*/  IMAD.MOV.U32 R13, RZ, RZ, 0x40000040 ;  /* 0x40000040ff0d7424 */ /* 0x000fd400078e00ff */
[----:B0-----:R-:W-:-:S04]  /*a230*/  @!P0 IMAD.MOV.U32 R22, RZ, RZ, RZ ;  /* 0x000000ffff168224 */ /* 0x001fc800078e00ff */
[----:B------:R-:W-:-:S04]  /*a240*/  IMAD R12, R22, 0x1000, R3 ;  /* 0x00001000160c7824 */ /* 0x000fc800078e0203 */
[C---:B------:R-:W-:Y:S01]  /*a250*/  VIADD R14, R12.reuse, 0x80 ;  /* 0x000000800c0e7836 */ /* 0x040fe20000000000 */
[----:B------:R-:W-:Y:S01]  /*a260*/  R2UR UR6, R12 ;  /* 0x000000000c0672ca */ /* 0x000fe200000e0000 */
[----:B--2---:R-:W-:-:S12]  /*a270*/  WARPGROUP.ARRIVE ;  /* 0x00000000000079c5 */ /* 0x004fd80000000000 */
[----:B------:R-:W-:Y:S01]  /*a280*/  HGMMA.64x256x16.F32 R24, gdesc[UR4].tnspB, R24, gsb0 ;  /* 0x43e00000041879f0 */ /* 0x000fe20008000818 */
        /* <DEDUP_REMOVED lines=42> */
[----:B------:R-:W-:Y:S02]  /*a530*/  R2UR UR6, R14 ;  /* 0x000000000e0672ca */ /* 0x000fe400000e0000 */
[----:B------:R-:W-:Y:S02]  /*a540*/  R2UR UR7, R15 ;  /* 0x000000000f0772ca */ /* 0x000fe400000e0000 */
        /* <DEDUP_REMOVED lines=38> */
[----:B------:R-:W-:Y:S01]  /*a7b0*/  R2UR UR7, R13 ;  /* 0x000000000d0772ca */ /* 0x000fe200000e0000 */
[----:B------:R-:W2:Y:S01]  /*a7c0*/  LDL R12, [R1+0x1d0] ;  /* 0x0001d000010c7983 */ /* 0x000ea20000100800 */
[----:B------:R-:W-:Y:S02]  /*a7d0*/  R2UR UR4, R6 ;  /* 0x00000000060472ca */ /* 0x000fe400000e0000 */
[----:B------:R-:W-:Y:S01]  /*a7e0*/  R2UR UR5, R7 ;  /* 0x00000000070572ca */ /* 0x000fe200000e0000 */
[----:B------:R-:W3:Y:S04]  /*a7f0*/  @!P0 LDL R13, [R1+0x1cc] ;  /* 0x0001cc00010d8983 */ /* 0x000ee80000100800 */
        /* <DEDUP_REMOVED lines=70> */
[----:B------:R-:W3:Y:S04]  /*ac60*/  LDL R22, [R1+0x210] ;  /* 0x0002100001167983 */ /* 0x000ee80000100800 */
[----:B-1----:R-:W3:Y:S04]  /*ac70*/  LDL R86, [R1+0x214] ;  /* 0x0002140001567983 */ /* 0x002ee80000100800 */
        /* <DEDUP_REMOVED lines=125> */
[----:B------:R-:W3:Y:S01]  /*b450*/  LDL R131, [R1+0x40c] ;  /* 0x00040c0001837983 */ /* 0x000ee20000100800 */
[----:B------:R-:W-:Y:S01]  /*b460*/  VIADD R12, R12, 0x1 ;  /* 0x000000010c0c7836 */ /* 0x000fe20000000000 */
[----:B------:R-:W-:-:S02]  /*b470*/  UISETP.NE.AND UP0, UPT, UR41, URZ, UPT ;  /* 0x0000003f2900728c */ /* 0x000fc4000bf05270 */
[----:B------:R0:W-:Y:S04]  /*b480*/  STL [R1+0x210], R22 ;  /* 0x0002101601007387 */ /* 0x0001e80000100800 */
        /* <DEDUP_REMOVED lines=26> */
[----:B---3--:R0:W-:Y:S04]  /*b630*/  STL [R1+0x278], R124 ;  /* 0x0002787c01007387 */ /* 0x0081e80000100800 */
        /* <DEDUP_REMOVED lines=102> */
[----:B------:R-:W-:-:S02]  /*bca0*/  PLOP3.LUT P1, PT, PT, PT, UP0, 0x80, 0x0 ;  /* 0x000000000000781c */ /* 0x000fc40003f2f008 */
[----:B------:R-:W-:-:S05]  /*bcb0*/  @!P0 LOP3.LUT R14, R13, 0x1, RZ, 0x3c, !PT ;  /* 0x000000010d0e8812 */ /* 0x000fca00078e3cff */
[----:B------:R0:W-:Y:S01]  /*bcc0*/  @!P0 STL [R1+0x1cc], R14 ;  /* 0x0001cc0e01008387 */ /* 0x0001e20000100800 */
[C---:B------:R-:W-:Y:S01]  /*bcd0*/  ISETP.GT.AND P0, PT, R20.reuse, R0, PT ;  /* 0x000000001400720c */ /* 0x040fe20003f04270 */
[----:B------:R-:W-:-:S04]  /*bce0*/  VIADD R20, R20, 0xffffffff ;  /* 0xffffffff14147836 */ /* 0x000fc80000000000 */
[----:B------:R-:W-:Y:S08]  /*bcf0*/  @P1 BRA `(.L_x_3519) ;  /* 0x0000000000041947 */ /* 0x000ff00003800000 */
[----:B------:R-:W-:Y:S01]  /*bd00*/  BPT.TRAP 0x1 ;  /* 0x000000040000795c */ /* 0x000fe20000300000 */
.L_x_3519:
[----:B-----5:R-:W-:-:S04]  /*bd10*/  IMAD R15, R15, 0x8, R2 ;  /* 0x000000080f0f7824 */ /* 0x020fc800078e0202 */
[----:B0-----:R-:W-:-:S05]  /*bd20*/  VIADD R12, R15, 0x38860 ;  /* 0x000388600f0c7836 */ /* 0x001fca0000000000 */
[----:B------:R-:W-:-:S04]  /*bd30*/  PRMT R12, R23, 0x654, R12 ;  /* 0x00000654170c7816 */ /* 0x000fc8000000000c */
[----:B------:R1:W-:Y:S01]  /*bd40*/  SYNCS.ARRIVE.TRANS64.RED.A1T0 RZ, [R12+URZ], RZ ;  /* 0x000000ff0cff79a7 */ /* 0x0003e2000810043f */
[----:B------:R-:W-:Y:S05]  /*bd50*/  @P0 BRA `(.L_x_3520) ;  /* 0xffffffc0007c0947 */ /* 0x000fea000383ffff */
.L_x_3518:
[----:B------:R-:W-:Y:S05]  /*bd60*/  BSYNC B0 ;  /* 0x0000000000007941 */ /* 0x000fea0003800000 */
.L_x_3517:
        /* <DEDUP_REMOVED lines=37> */
[----:B01----:R-:W5:Y:S04]  /*bfc0*/  LDL.64 R12, [R1+0x250] ;  /* 0x00025000010c7983 */ /* 0x003f680000100a00 */
        /* <DEDUP_REMOVED lines=27> */
[----:B------:R-:W5:Y:S04]  /*c180*/  LDL R3, [R1+0x1d0] ;  /* 0x0001d00001037983 */ /* 0x000f680000100800 */
[----:B------:R-:W5:Y:S01]  /*c190*/  LDL R0, [R1+0x1c8] ;  /* 0x0001c80001007983 */ /* 0x000f620000100800 */
[----:B--2---:R-:W-:-:S04]  /*c1a0*/  IMAD R137, R137, 0x40, R192 ;  /* 0x0000004089897824 */ /* 0x004fc800078e02c0 */
[----:B------:R-:W-:Y:S01]  /*c1b0*/  IMAD R2, R137, 0x4, R2 ;  /* 0x0000000489027824 */ /* 0x000fe200078e0202 */
[----:B------:R-:W-:Y:S06]  /*c1c0*/  BAR.SYNC.DEFER_BLOCKING 0xe, 0x100 ;  /* 0x0384000000007b1d */ /* 0x000fec0000010000 */
[----:B------:R-:W-:Y:S04]  /*c1d0*/  LDS R136, [R2+0x38400] ;  /* 0x0384000002887984 */ /* 0x000fe80000000800 */
[----:B------:R-:W3:Y:S02]  /*c1e0*/  LDS R2, [R2+0x38420] ;  /* 0x0384200002027984 */ /* 0x000ee40000000800 */
[C---:B---3--:R-:W-:Y:S01]  /*c1f0*/  FMUL.FTZ R73, R2.reuse, R73 ;  /* 0x0000004902497220 */ /* 0x048fe20000410000 */
[C---:B------:R-:W-:Y:S01]  /*c200*/  FMUL.FTZ R72, R2.reuse, R72 ;  /* 0x0000004802487220 */ /* 0x040fe20000410000 */
[C---:B----4-:R-:W-:Y:S01]  /*c210*/  FMUL.FTZ R75, R2.reuse, R75 ;  /* 0x0000004b024b7220 */ /* 0x050fe20000410000 */
[C---:B------:R-:W-:Y:S01]  /*c220*/  FMUL.FTZ R74, R2.reuse, R74 ;  /* 0x0000004a024a7220 */ /* 0x040fe20000410000 */
        /* <DEDUP_REMOVED lines=124> */
[----:B------:R-:W-:-:S02]  /*c9f0*/  VIADD R2, R3, 0x1 ;  /* 0x0000000103027836 */ /* 0x000fc40000000000 */
        /* <DEDUP_REMOVED lines=69> */
[----:B------:R-:W-:-:S12]  /*ce50*/  IMAD.MOV.U32 R3, RZ, RZ, 0x1 ;  /* 0x00000001ff037424 */ /* 0x000fd800078e00ff */
[----:B-1----:R-:W-:Y:S05]  /*ce60*/  @P0 BRA `(.L_x_3515) ;  /* 0x000001cc00b00947 */ /* 0x002fea0003800000 */
[----:B------:R-:W2:Y:S04]  /*ce70*/  LDL R0, [R1+0x1cc] ;  /* 0x0001cc0001007983 */ /* 0x000ea80000100800 */
[----:B------:R1:W-:Y:S01]  /*ce80*/  STL [R1+0x1c8], RZ ;  /* 0x0001c8ff01007387 */ /* 0x0003e20000100800 */
[----:B--2---:R-:W-:-:S05]  /*ce90*/  LOP3.LUT R0, R0, 0x1, RZ, 0x3c, !PT ;  /* 0x0000000100007812 */ /* 0x004fca00078e3cff */
[----:B------:R1:W-:Y:S01]  /*cea0*/  STL [R1+0x1cc], R0 ;  /* 0x0001cc0001007387 */ /* 0x0003e20000100800 */
[----:B------:R-:W-:Y:S05]  /*ceb0*/  BRA `(.L_x_3515) ;  /* 0x000001cc009c7947 */ /* 0x000fea0003800000 */
.L_x_3506:
[----:B---3--:R-:W1:Y:S01]  /*cec0*/  LDC R0, c[0x0][0x448] ;  /* 0x00011200ff007b82 */ /* 0x008e620000000800 */
[----:B------:R-:W-:Y:S01]  /*ced0*/  UISETP.NE.AND UP2, UPT, UR41, URZ, UPT ;  /* 0x0000003f2900728c */ /* 0x000fe2000bf45270 */
[----:B------:R-:W-:Y:S01]  /*cee0*/  IMAD.MOV.U32 R8, RZ, RZ, 0x1 ;  /* 0x00000001ff087424 */ /* 0x000fe200078e00ff */
[----:B------:R-:W-:Y:S01]  /*cef0*/  UIADD3 UR10, UP0, UR44, 0x38830, URZ ;  /* 0x000388302c0a7890 */ /* 0x000fe2000ff1e03f */
[----:B------:R-:W-:Y:S01]  /*cf00*/  IMAD.MOV.U32 R7, RZ, RZ, R23 ;  /* 0x000000ffff077224 */ /* 0x000fe200078e0017 */
[----:B------:R-:W-:Y:S01]  /*cf10*/  UIADD3 UR8, UP1, UR44, 0x38840, URZ ;  /* 0x000388402c087890 */ /* 0x000fe2000ff3e03f */
[----:B------:R-:W-:Y:S01]  /*cf20*/  IMAD.MOV.U32 R6, RZ, RZ, 0x100 ;  /* 0x00000100ff067424 */ /* 0x000fe200078e00ff */
[----:B------:R-:W-:Y:S01]  /*cf30*/  PLOP3.LUT P1, PT, PT, PT, UP2, 0x40, 0x0 ;  /* 0x000000000000781c */ /* 0x000fe20003f2e828 */
[----:B------:R-:W3:Y:S01]  /*cf40*/  LDC.64 R10, c[0x0][0xad8] ;  /* 0x0002b600ff0a7b82 */ /* 0x000ee20000000a00 */
[----:B------:R-:W-:Y:S01]  /*cf50*/  UIADD3 UR6, UP2, UR44, 0x38850, URZ ;  /* 0x000388502c067890 */ /* 0x000fe2000ff5e03f */
[----:B------:R-:W-:Y:S01]  /*cf60*/  IMAD.MOV.U32 R5, RZ, RZ, 0x80 ;  /* 0x00000080ff057424 */ /* 0x000fe200078e00ff */
[----:B------:R-:W-:Y:S01]  /*cf70*/  UIADD3 UR4, UP3, UR44, 0x38860, URZ ;  /* 0x000388602c047890 */ /* 0x000fe2000ff7e03f */
[----:B------:R-:W-:Y:S01]  /*cf80*/  SEL R4, R8, 0x2, P1 ;  /* 0x0000000208047807 */ /* 0x000fe20000800000 */
[----:B------:R-:W-:Y:S01]  /*cf90*/  UIADD3.X UR11, URZ, UR45, URZ, UP0, !UPT ;  /* 0x0000002d3f0b7290 */ /* 0x000fe200087fe43f */
[----:B------:R0:W-:Y:S01]  /*cfa0*/  STL.64 [R1+0x30], R6 ;  /* 0x0000300601007387 */ /* 0x0001e20000100a00 */
[----:B------:R-:W-:Y:S01]  /*cfb0*/  UIADD3.X UR9, URZ, UR45, URZ, UP1, !UPT ;  /* 0x0000002d3f097290 */ /* 0x000fe20008ffe43f */
[----:B------:R-:W-:Y:S01]  /*cfc0*/  IMAD.MOV.U32 R21, RZ, RZ, 0x80 ;  /* 0x00000080ff157424 */ /* 0x000fe200078e00ff */
[----:B------:R-:W-:Y:S01]  /*cfd0*/  UIADD3.X UR7, URZ, UR45, URZ, UP2, !UPT ;  /* 0x0000002d3f077290 */ /* 0x000fe200097fe43f */
[----:B------:R-:W-:Y:S01]  /*cfe0*/  IMAD.U32 R9, RZ, RZ, UR4 ;  /* 0x00000004ff097e24 */ /* 0x000fe2000f8e00ff */
[----:B------:R-:W-:Y:S01]  /*cff0*/  UIADD3.X UR5, URZ, UR45, URZ, UP3, !UPT ;  /* 0x0000002d3f057290 */ /* 0x000fe20009ffe43f */
[----:B------:R-:W-:Y:S01]  /*d000*/  IMAD.MOV.U32 R20, RZ, RZ, R4 ;  /* 0x000000ffff147224 */ /* 0x000fe200078e0004 */
[----:B------:R2:W-:Y:S01]  /*d010*/  STL.64 [R1+0x28], R4 ;  /* 0x0000280401007387 */ /* 0x0005e20000100a00 */
[----:B------:R-:W-:Y:S01]  /*d020*/  IMAD.MOV.U32 R22, RZ, RZ, 0x80 ;  /* 0x00000080ff167424 */ /* 0x000fe200078e00ff */
[----:B-1----:R-:W-:Y:S01]  /*d030*/  ISETP.NE.AND P0, PT, R0, 0x1, PT ;  /* 0x000000010000780c */ /* 0x002fe20003f05270 */
[----:B------:R-:W-:Y:S01]  /*d040*/  IMAD.U32 R0, RZ, RZ, UR6 ;  /* 0x00000006ff007e24 */ /* 0x000fe2000f8e00ff */
[----:B------:R1:W-:Y:S01]  /*d050*/  STL [R1+0x50], R113 ;  /* 0x0000507101007387 */ /* 0x0003e20000100800 */
[----:B------:R-:W-:-:S02]  /*d060*/  IMAD.U32 R12, RZ, RZ, UR10 ;  /* 0x0000000aff0c7e24 */ /* 0x000fc4000f8e00ff */
[----:B0-----:R-:W-:Y:S01]  /*d070*/  IMAD.U32 R7, RZ, RZ, UR5 ;  /* 0x00000005ff077e24 */ /* 0x001fe2000f8e00ff */
[----:B------:R1:W-:Y:S01]  /*d080*/  STL.128 [R1], R20 ;  /* 0x0000001401007387 */ /* 0x0003e20000100c00 */
[----:B------:R-:W-:Y:S01]  /*d090*/  IMAD.U32 R14, RZ, RZ, UR8 ;  /* 0x00000008ff0e7e24 */ /* 0x000fe2000f8e00ff */
[----:B---3--:R-:W-:Y:S01]  /*d0a0*/  ISETP.GE.AND P3, PT, R11, 0x1, PT ;  /* 0x000000010b00780c */ /* 0x008fe20003f66270 */
[----:B--2---:R-:W-:Y:S01]  /*d0b0*/  IMAD.U32 R5, RZ, RZ, UR7 ;  /* 0x00000007ff057e24 */ /* 0x004fe2000f8e00ff */
[----:B------:R1:W-:Y:S01]  /*d0c0*/  STL [R1+0x10], RZ ;  /* 0x000010ff01007387 */ /* 0x0003e20000100800 */
[----:B------:R-:W-:Y:S02]  /*d0d0*/  IMAD.U32 R13, RZ, RZ, UR11 ;  /* 0x0000000bff0d7e24 */ /* 0x000fe4000f8e00ff */
[----:B------:R-:W0:Y:S01]  /*d0e0*/  @P0 LDC R3, c[0x0][0x44c] ;  /* 0x00011300ff030b82 */ /* 0x000e220000000800 */
[----:B----4-:R-:W-:Y:S01]  /*d0f0*/  IMAD.U32 R15, RZ, RZ, UR9 ;  /* 0x00000009ff0f7e24 */ /* 0x010fe2000f8e00ff */
[----:B------:R1:W-:Y:S01]  /*d100*/  STL [R1+0x38], RZ ;  /* 0x000038ff01007387 */ /* 0x0003e20000100800 */
[----:B------:R-:W-:-:S02]  /*d110*/  IMAD.MOV.U32 R4, RZ, RZ, R0 ;  /* 0x000000ffff047224 */ /* 0x000fc400078e0000 */
[----:B------:R-:W-:Y:S01]  /*d120*/  IMAD.MOV.U32 R6, RZ, RZ, R9 ;  /* 0x000000ffff067224 */ /* 0x000fe200078e0009 */
[----:B------:R1:W-:Y:S01]  /*d130*/  STL.64 [R1+0x18], R12 ;  /* 0x0000180c01007387 */ /* 0x0003e20000100a00 */
[----:B------:R-:W-:Y:S01]  /*d140*/  VIADD R0, R194, 0x3f ;  /* 0x0000003fc2007836 */ /* 0x000fe20000000000 */
[----:B------:R-:W2:Y:S01]  /*d150*/  @P0 LDC R26, c[0x0][0x450] ;  /* 0x00011400ff1a0b82 */ /* 0x000ea20000000800 */
[----:B------:R-:W-:Y:S01]  /*d160*/  IMAD.U32 R30, RZ, RZ, UR38 ;  /* 0x00000026ff1e7e24 */ /* 0x000fe2000f8e00ff */
[----:B------:R1:W-:Y:S01]  /*d170*/  STL.128 [R1+0x40], R4 ;  /* 0x0000400401007387 */ /* 0x0003e20000100c00 */
[----:B------:R-:W-:-:S03]  /*d180*/  IMAD.U32 R56, RZ, RZ, UR38 ;  /* 0x00000026ff387e24 */ /* 0x000fc6000f8e00ff */
[----:B------:R1:W-:Y:S01]  /*d190*/  STL.64 [R1+0x20], R14 ;  /* 0x0000200e01007387 */ /* 0x0003e20000100a00 */
[----:B------:R-:W-:Y:S02]  /*d1a0*/  IADD3 R30, P1, R30, 0x28, RZ ;  /* 0x000000281e1e7810 */ /* 0x000fe40007f3e0ff */
[----:B------:R-:W-:-:S03]  /*d1b0*/  IADD3 R56, P2, R56, 0x50, RZ ;  /* 0x0000005038387810 */ /* 0x000fc60007f5e0ff */
[----:B------:R-:W-:Y:S02]  /*d1c0*/  IMAD.X R33, RZ, RZ, UR37, P1 ;  /* 0x00000025ff217e24 */ /* 0x000fe400088e06ff */
[----:B------:R-:W-:Y:S02]  /*d1d0*/  IMAD.X R57, RZ, RZ, UR37, P2 ;  /* 0x00000025ff397e24 */ /* 0x000fe400090e06ff */
[----:B0-----:R-:W-:-:S05]  /*d1e0*/  @P0 IMAD.HI.U32 R3, R0, R3, RZ ;  /* 0x0000000300030227 */ /* 0x001fca00078e00ff */
[----:B--2---:R-:W-:-:S05]  /*d1f0*/  @P0 SHF.R.U32.HI R0, RZ, R26, R3 ;  /* 0x0000001aff000219 */ /* 0x004fca0000011603 */
        /* <DEDUP_REMOVED lines=14> */
.L_x_3523:
[----:B------:R-:W-:-:S13]  /*d2e0*/  ISETP.NE.AND P1, PT, R11, 0x1, PT ;  /* 0x000000010b00780c */ /* 0x000fda0003f25270 */
[----:B------:R-:W0:Y:S02]  /*d2f0*/  @P1 LDC.64 R4, c[0x0][0xae0] ;  /* 0x0002b800ff041b82 */ /* 0x000e240000000a00 */
[----:B0-----:R-:W-:-:S05]  /*d300*/  @P1 IMAD.HI.U32 R4, R0, R4, RZ ;  /* 0x0000000400041227 */ /* 0x001fca00078e00ff */
[----:B------:R-:W-:-:S07]  /*d310*/  @P1 SHF.R.U32.HI R0, RZ, R5, R4 ;  /* 0x00000005ff001219 */ /* 0x000fce0000011604 */
.L_x_3524:
[----:B------:R-:W-:Y:S05]  /*d320*/  BSYNC B0 ;  /* 0x0000000000007941 */ /* 0x000fea0003800000 */
.L_x_3522:
[----:B------:R-:W-:-:S05]  /*d330*/  IMAD R3, R0, R11, R11 ;  /* 0x0000000b00037224 */ /* 0x000fca00078e020b */
[----:B------:R-:W-:-:S07]  /*d340*/  VIMNMX R10, R10, R3, PT ;  /* 0x000000030a0a7248 */ /* 0x000fce0003fe0100 */
.L_x_3521:
[----:B------:R-:W0:Y:S01]  /*d350*/  @P0 LDC R5, c[0x0][0x44c] ;  /* 0x00011300ff050b82 */ /* 0x000e220000000800 */
[----:B------:R-:W-:Y:S01]  /*d360*/  VIADD R10, R10, 0x3f ;  /* 0x0000003f0a0a7836 */ /* 0x000fe20000000000 */
[----:B------:R-:W-:Y:S01]  /*d370*/  ULDC UR4, c[0x0][0xad4] ;  /* 0x0002b50000047ab9 */ /* 0x000fe20000000800 */
[----:B------:R-:W-:-:S03]  /*d380*/  IMAD.MOV.U32 R4, RZ, RZ, R194 ;  /* 0x000000ffff047224 */ /* 0x000fc600078e00c2 */
[----:B------:R-:W-:Y:S02]  /*d390*/  SHF.R.S32.HI R3, RZ, 0x1f, R10 ;  /* 0x0000001fff037819 */ /* 0x000fe4000001140a */
[----:B------:R-:W1:Y:S02]  /*d3a0*/  @P0 LDC R0, c[0x0][0x450] ;  /* 0x00011400ff000b82 */ /* 0x000e640000000800 */
[----:B------:R-:W-:Y:S01]  /*d3b0*/  LEA.HI R3, R3, R10, RZ, 0x6 ;  /* 0x0000000a03037211 */ /* 0x000fe200078f30ff */
[----:B0-----:R-:W-:-:S05]  /*d3c0*/  @P0 IMAD.HI.U32 R5, R194, R5, RZ ;  /* 0x00000005c2050227 */ /* 0x001fca00078e00ff */
[----:B-1----:R-:W-:Y:S02]  /*d3d0*/  @P0 SHF.R.U32.HI R4, RZ, R0, R5 ;  /* 0x00000000ff040219 */ /* 0x002fe40000011605 */
[----:B------:R-:W-:-:S03]  /*d3e0*/  SHF.R.S32.HI R0, RZ, 0x6, R3 ;  /* 0x00000006ff007819 */ /* 0x000fc60000011403 */
[----:B------:R-:W-:Y:S01]  /*d3f0*/  IMAD.IADD R3, R191, 0x1, R4 ;  /* 0x00000001bf037824 */ /* 0x000fe200078e0204 */
[----:B------:R-:W-:-:S03]  /*d400*/  VIMNMX R23, R39, R0, PT ;  /* 0x0000000027177248 */ /* 0x000fc60003fe0100 */
        /* <DEDUP_REMOVED lines=12> */
.L_x_3527:
[----:B------:R-:W-:-:S13]  /*d4d0*/  ISETP.NE.AND P0, PT, R11, 0x1, PT ;  /* 0x000000010b00780c */ /* 0x000fda0003f05270 */
[----:B------:R-:W0:Y:S02]  /*d4e0*/  @P0 LDC.64 R4, c[0x0][0xae0] ;  /* 0x0002b800ff040b82 */ /* 0x000e240000000a00 */
[----:B0-----:R-:W-:-:S05]  /*d4f0*/  @P0 IMAD.HI.U32 R4, R3, R4, RZ ;  /* 0x0000000403040227 */ /* 0x001fca00078e00ff */
[----:B------:R-:W-:-:S07]  /*d500*/  @P0 SHF.R.U32.HI R3, RZ, R5, R4 ;  /* 0x00000005ff030219 */ /* 0x000fce0000011604 */
.L_x_3528:
[----:B------:R-:W-:Y:S05]  /*d510*/  BSYNC B0 ;  /* 0x0000000000007941 */ /* 0x000fea0003800000 */
.L_x_3526:
[----:B------:R-:W-:-:S05]  /*d520*/  IMAD R3, R3, R11, RZ ;  /* 0x0000000b03037224 */ /* 0x000fca00078e02ff */
[----:B------:R-:W-:-:S07]  /*d530*/  VIMNMX R0, R0, R3, !PT ;  /* 0x0000000300007248 */ /* 0x000fce0007fe0100 */
.L_x_3525:
[----:B------:R-:W-:-:S04]  /*d540*/  SHF.R.S32.HI R3, RZ, 0x1f, R0 ;  /* 0x0000001fff037819 */ /* 0x000fc80000011400 */
[----:B------:R-:W-:-:S04]  /*d550*/  LEA.HI R3, R3, R0, RZ, 0x6 ;  /* 0x0000000003037211 */ /* 0x000fc800078f30ff */
[----:B------:R-:W-:-:S04]  /*d560*/  SHF.R.S32.HI R3, RZ, 0x6, R3 ;  /* 0x00000006ff037819 */ /* 0x000fc80000011403 */
[----:B------:R-:W-:Y:S02]  /*d570*/  VIMNMX R22, RZ, R3, !PT ;  /* 0x00000003ff167248 */ /* 0x000fe40007fe0100 */
[----:B------:R-:W-:Y:S02]  /*d580*/  PRMT R3, RZ, 0x7610, R3 ;  /* 0x00007610ff037816 */ /* 0x000fe40000000003 */
[----:B------:R-:W-:-:S13]  /*d590*/  ISETP.GT.AND P0, PT, R23, R22, PT ;  /* 0x000000161700720c */ /* 0x000fda0003f04270 */
[----:B------:R-:W-:Y:S05]  /*d5a0*/  @!P0 BRA `(.L_x_3515) ;  /* 0x000001c400e08947 */ /* 0x000fea0003800000 */
[----:B------:R-:W2:Y:S01]  /*d5b0*/  LDL R4, [R1+0x414] ;  /* 0x0004140001047983 */ /* 0x000ea20000100800 */
[C---:B------:R-:W-:Y:S01]  /*d5c0*/  VIADD R7, R2.reuse, 0x400 ;  /* 0x0000040002077836 */ /* 0x040fe20000000000 */
[----:B------:R-:W-:Y:S01]  /*d5d0*/  UIADD3 UR4, UP0, UR44, 0x38400, URZ ;  /* 0x000384002c047890 */ /* 0x000fe2000ff1e03f */
[----:B------:R-:W-:Y:S01]  /*d5e0*/  IMAD.MOV.U32 R9, RZ, RZ, RZ ;  /* 0x000000ffff097224 */ /* 0x000fe200078e00ff */
[----:B------:R-:W0:Y:S01]  /*d5f0*/  S2R R45, SR_TID.X ;  /* 0x00000000002d7919 */ /* 0x000e220000002100 */
[----:B------:R-:W-:Y:S01]  /*d600*/  IMAD.MOV.U32 R10, RZ, RZ, 0x1 ;  /* 0x00000001ff0a7424 */ /* 0x000fe200078e00ff */
[----:B------:R-:W-:Y:S01]  /*d610*/  UIADD3.X UR5, URZ, UR45, URZ, UP0, !UPT ;  /* 0x0000002d3f057290 */ /* 0x000fe200087fe43f */
[----:B------:R-:W-:Y:S02]  /*d620*/  IMAD.MOV.U32 R11, RZ, RZ, RZ ;  /* 0x000000ffff0b7224 */ /* 0x000fe400078e00ff */
[----:B------:R-:W-:Y:S02]  /*d630*/  IMAD.U32 R12, RZ, RZ, UR4 ;  /* 0x00000004ff0c7e24 */ /* 0x000fe4000f8e00ff */
[----:B------:R-:W-:Y:S01]  /*d640*/  VIADD R65, R2, 0x20400 ;  /* 0x0002040002417836 */ /* 0x000fe20000000000 */
[----:B------:R1:W-:Y:S01]  /*d650*/  STL.128 [R1+0x60], R8 ;  /* 0x0000600801007387 */ /* 0x0003e20000100c00 */
[----:B------:R-:W-:-:S02]  /*d660*/  IMAD.U32 R13, RZ, RZ, UR5 ;  /* 0x00000005ff0d7e24 */ /* 0x000fc4000f8e00ff */
[----:B------:R-:W-:Y:S02]  /*d670*/  IMAD.U32 R26, RZ, RZ, UR38 ;  /* 0x00000026ff1a7e24 */ /* 0x000fe4000f8e00ff */
[----:B------:R-:W-:Y:S01]  /*d680*/  IMAD.U32 R60, RZ, RZ, UR38 ;  /* 0x00000026ff3c7e24 */ /* 0x000fe2000f8e00ff */
[----:B------:R3:W-:Y:S01]  /*d690*/  STL.64 [R1+0x58], R12 ;  /* 0x0000580c01007387 */ /* 0x0007e20000100a00 */
[----:B------:R-:W-:Y:S02]  /*d6a0*/  IMAD.U32 R51, RZ, RZ, UR38 ;  /* 0x00000026ff337e24 */ /* 0x000fe4000f8e00ff */
[----:B------:R-:W-:Y:S02]  /*d6b0*/  IMAD.U32 R42, RZ, RZ, UR38 ;  /* 0x00000026ff2a7e24 */ /* 0x000fe4000f8e00ff */
[----:B------:R-:W-:Y:S02]  /*d6c0*/  IMAD.U32 R53, RZ, RZ, UR38 ;  /* 0x00000026ff357e24 */ /* 0x000fe4000f8e00ff */
[----:B------:R-:W-:-:S02]  /*d6d0*/  IMAD.U32 R44, RZ, RZ, UR38 ;  /* 0x00000026ff2c7e24 */ /* 0x000fc4000f8e00ff */
[----:B------:R-:W-:Y:S02]  /*d6e0*/  IMAD.U32 R48, RZ, RZ, UR38 ;  /* 0x00000026ff307e24 */ /* 0x000fe4000f8e00ff */
[----:B-1----:R-:W-:Y:S01]  /*d6f0*/  IMAD.MOV.U32 R9, RZ, RZ, 0x40000040 ;  /* 0x40000040ff097424 */ /* 0x002fe200078e00ff */
[----:B---3--:R1:W5:Y:S01]  /*d700*/  LDL R12, [R1+0x444] ;  /* 0x00044400010c7983 */ /* 0x0083620000100800 */
[----:B------:R-:W-:Y:S02]  /*d710*/  IMAD.U32 R34, RZ, RZ, UR38 ;  /* 0x00000026ff227e24 */ /* 0x000fe4000f8e00ff */
[----:B0-----:R-:W-:-:S05]  /*d720*/  VIADD R6, R45, 0xffffff80 ;  /* 0xffffff802d067836 */ /* 0x001fca0000000000 */
[----:B------:R0:W-:Y:S02]  /*d730*/  STL [R1+0x74], R6 ;  /* 0x0000740601007387 */ /* 0x0001e40000100800 */
[----:B0-----:R-:W-:-:S04]  /*d740*/  SHF.R.U32.HI R6, RZ, 0x4, R7 ;  /* 0x00000004ff067819 */ /* 0x001fc80000011607 */
[----:B------:R-:W-:-:S04]  /*d750*/  LOP3.LUT R6, R6, 0x3fff, RZ, 0xc0, !PT ;  /* 0x00003fff06067812 */ /* 0x000fc800078ec0ff */
[----:B------:R-:W-:Y:S01]  /*d760*/  LOP3.LUT R6, R6, 0x10000, RZ, 0xfc, !PT ;  /* 0x0001000006067812 */ /* 0x000fe200078efcff */
[----:B--2---:R0:W2:Y:S02]  /*d770*/  SHFL.IDX PT, R0, R4, RZ, 0x1f ;  /* 0x00001fff04007589 */ /* 0x0040a400000e0000 */
[----:B0-----:R-:W-:-:S05]  /*d780*/  VIADD R4, R2, 0x36400 ;  /* 0x0003640002047836 */ /* 0x001fca0000000000 */
[----:B------:R-:W-:Y:S01]  /*d790*/  LOP3.LUT P0, RZ, R4, 0x3ff, RZ, 0xc0, !PT ;  /* 0x000003ff04ff7812 */ /* 0x000fe2000780c0ff */
[----:B------:R-:W-:-:S05]  /*d7a0*/  VIADD R4, R2, 0x26400 ;  /* 0x0002640002047836 */ /* 0x000fca0000000000 */
[----:B------:R-:W-:-:S04]  /*d7b0*/  SHF.R.U32.HI R5, RZ, 0x4, R4 ;  /* 0x00000004ff057819 */ /* 0x000fc80000011604 */
[----:B------:R-:W-:Y:S02]  /*d7c0*/  LOP3.LUT R5, R5, 0x3fff, RZ, 0xc0, !PT ;  /* 0x00003fff05057812 */ /* 0x000fe400078ec0ff */
[----:B--2---:R-:W-:-:S04]  /*d7d0*/  LEA.HI R3, R0, R0, RZ, 0x1 ;  /* 0x0000000000037211 */ /* 0x004fc800078f08ff */
[----:B------:R-:W-:-:S05]  /*d7e0*/  LOP3.LUT R3, R3, 0x6, RZ, 0xc0, !PT ;  /* 0x0000000603037812 */ /* 0x000fca00078ec0ff */
[----:B------:R-:W-:Y:S02]  /*d7f0*/  IMAD.IADD R0, R0, 0x1, -R3 ;  /* 0x0000000100007824 */ /* 0x000fe400078e0a03 */
[----:B------:R-:W-:Y:S02]  /*d800*/  VIADD R3, R2, 0x22400 ;  /* 0x0002240002037836 */ /* 0x000fe40000000000 */
[----:B------:R-:W-:Y:S01]  /*d810*/  IMAD R4, R0, 0x8000, R7 ;  /* 0x0000800000047824 */ /* 0x000fe200078e0207 */
[----:B------:R-:W-:Y:S01]  /*d820*/  LOP3.LUT R7, R5, 0x10000, RZ, 0xfc, !PT ;  /* 0x0001000005077812 */ /* 0x000fe200078efcff */
[----:B------:R-:W-:Y:S01]  /*d830*/  IMAD.MOV.U32 R5, RZ, RZ, 0x40000040 ;  /* 0x40000040ff057424 */ /* 0x000fe200078e00ff */
[----:B------:R-:W-:Y:S02]  /*d840*/  SHF.R.U32.HI R3, RZ, 0x4, R3 ;  /* 0x00000004ff037819 */ /* 0x000fe40000011603 */
[----:B------:R-:W-:Y:S02]  /*d850*/  SHF.R.U32.HI R4, RZ, 0x4, R4 ;  /* 0x00000004ff047819 */ /* 0x000fe40000011604 */
[----:B------:R-:W-:-:S02]  /*d860*/  LOP3.LUT R3, R3, 0x3fff, RZ, 0xc0, !PT ;  /* 0x00003fff03037812 */ /* 0x000fc400078ec0ff */
[----:B------:R-:W-:Y:S02]  /*d870*/  SHF.R.U32.HI R0, RZ, 0x4, R65 ;  /* 0x00000004ff007819 */ /* 0x000fe40000011641 */
[----:B------:R-:W-:Y:S02]  /*d880*/  LOP3.LUT R10, R3, 0x10000, RZ, 0xfc, !PT ;  /* 0x00010000030a7812 */ /* 0x000fe400078efcff */
[----:B------:R-:W-:Y:S01]  /*d890*/  LOP3.LUT R3, R4, 0x3fff, RZ, 0xc0, !PT ;  /* 0x00003fff04037812 */ /* 0x000fe200078ec0ff */
[----:B------:R-:W-:Y:S01]  /*d8a0*/  IMAD.MOV.U32 R4, RZ, RZ, R7 ;  /* 0x000000ffff047224 */ /* 0x000fe200078e0007 */
[----:B------:R-:W-:Y:S01]  /*d8b0*/  LOP3.LUT R0, R0, 0x3fff, RZ, 0xc0, !PT ;  /* 0x00003fff00007812 */ /* 0x000fe200078ec0ff */
[----:B------:R-:W-:Y:S01]  /*d8c0*/  IMAD.MOV.U32 R7, RZ, RZ, 0x40000040 ;  /* 0x40000040ff077424 */ /* 0x000fe200078e00ff */
[----:B------:R-:W-:Y:S02]  /*d8d0*/  LOP3.LUT R3, R3, 0x2000000, RZ, 0xfc, !PT ;  /* 0x0200000003037812 */ /* 0x000fe400078efcff */
[----:B------:R-:W-:Y:S01]  /*d8e0*/  LOP3.LUT R8, R0, 0x10000, RZ, 0xfc, !PT ;  /* 0x0001000000087812 */ /* 0x000fe200078efcff */
[----:B------:R-:W-:Y:S01]  /*d8f0*/  BSSY B6, `(.L_x_3529) ;  /* 0x0000038000067945 */ /* 0x000fe20003800000 */
[----:B------:R0:W-:Y:S01]  /*d900*/  STL.128 [R1+0x90], R4 ;  /* 0x0000900401007387 */ /* 0x0001e20000100c00 */
[----:B------:R-:W-:Y:S01]  /*d910*/  IADD3 R26, P6, R26, 0x58, RZ ;  /* 0x000000581a1a7810 */ /* 0x000fe20007fde0ff */
[----:B------:R-:W-:-:S02]  /*d920*/  IMAD.MOV.U32 R0, RZ, RZ, R221 ;  /* 0x000000ffff007224 */ /* 0x000fc400078e00dd */
[----:B------:R1:W-:Y:S01]  /*d930*/  STL.64 [R1+0x78], R8 ;  /* 0x0000780801007387 */ /* 0x0003e20000100a00 */
[----:B0-----:R-:W-:-:S03]  /*d940*/  IMAD.MOV.U32 R6, RZ, RZ, R3 ;  /* 0x000000ffff067224 */ /* 0x001fc600078e0003 */
[----:B------:R1:W5:Y:S01]  /*d950*/  LDL R3, [R1+0x434] ;  /* 0x0004340001037983 */ /* 0x0003620000100800 */
[----:B------:R-:W-:Y:S02]  /*d960*/  IMAD.MOV.U32 R4, RZ, RZ, R10 ;  /* 0x000000ffff047224 */ /* 0x000fe400078e000a */
[----:B------:R-:W-:-:S03]  /*d970*/  IMAD.U32 R10, RZ, RZ, UR38 ;  /* 0x00000026ff0a7e24 */ /* 0x000fc6000f8e00ff */
[----:B------:R1:W-:Y:S01]  /*d980*/  STL.128 [R1+0x80], R4 ;  /* 0x0000800401007387 */ /* 0x0003e20000100c00 */
[----:B------:R-:W-:Y:S02]  /*d990*/  IADD3 R60, P5, R60, 0x60, RZ ;  /* 0x000000603c3c7810 */ /* 0x000fe40007fbe0ff */
[----:B------:R-:W-:Y:S01]  /*d9a0*/  IADD3 R39, P2, R10, 0x74, RZ ;  /* 0x000000740a277810 */ /* 0x000fe20007f5e0ff */
[----:B------:R-:W-:Y:S01]  /*d9b0*/  IMAD.X R27, RZ, RZ, UR37, P6 ;  /* 0x00000025ff1b7e24 */ /* 0x000fe2000b0e06ff */
[----:B------:R-:W-:Y:S01]  /*d9c0*/  IADD3 R51, P1, R51, 0x68, RZ ;  /* 0x0000006833337810 */ /* 0x000fe20007f3e0ff */
[----:B------:R-:W-:Y:S01]  /*d9d0*/  IMAD.X R59, RZ, RZ, UR37, P5 ;  /* 0x00000025ff3b7e24 */ /* 0x000fe2000a8e06ff */
[----:B------:R-:W-:Y:S01]  /*d9e0*/  IADD3 R42, P4, R42, 0x78, RZ ;  /* 0x000000782a2a7810 */ /* 0x000fe20007f9e0ff */
[----:B------:R-:W-:Y:S01]  /*d9f0*/  IMAD.X R40, RZ, RZ, UR37, P2 ;  /* 0x00000025ff287e24 */ /* 0x000fe200090e06ff */
[----:B------:R-:W-:Y:S02]  /*da00*/  IADD3 R53, P3, R53, 0x80, RZ ;  /* 0x0000008035357810 */ /* 0x000fe40007f7e0ff */
[----:B------:R-:W-:-:S02]  /*da10*/  IADD3 R44, P2, R44, 0x88, RZ ;  /* 0x000000882c2c7810 */ /* 0x000fc40007f5e0ff */
[----:B------:R-:W-:Y:S02]  /*da20*/  IADD3 R48, P6, R48, 0x90, RZ ;  /* 0x0000009030307810 */ /* 0x000fe40007fde0ff */
[----:B------:R-:W-:Y:S01]  /*da30*/  IADD3 R34, P5, R34, 0x98, RZ ;  /* 0x0000009822227810 */ /* 0x000fe20007fbe0ff */
[----:B------:R-:W-:Y:S02]  /*da40*/  IMAD.X R50, RZ, RZ, UR37, P1 ;  /* 0x00000025ff327e24 */ /* 0x000fe400088e06ff */
[----:B------:R-:W-:Y:S02]  /*da50*/  IMAD.X R41, RZ, RZ, UR37, P4 ;  /* 0x00000025ff297e24 */ /* 0x000fe4000a0e06ff */
[----:B------:R-:W-:Y:S02]  /*da60*/  IMAD.X R52, RZ, RZ, UR37, P3 ;  /* 0x00000025ff347e24 */ /* 0x000fe400098e06ff */
[----:B------:R-:W-:Y:S02]  /*da70*/  IMAD.X R43, RZ, RZ, UR37, P2 ;  /* 0x00000025ff2b7e24 */ /* 0x000fe400090e06ff */
[----:B------:R-:W-:-:S02]  /*da80*/  IMAD.X R49, RZ, RZ, UR37, P6 ;  /* 0x00000025ff317e24 */ /* 0x000fc4000b0e06ff */
[----:B------:R-:W-:Y:S01]  /*da90*/  IMAD.X R35, RZ, RZ, UR37, P5 ;  /* 0x00000025ff237e24 */ /* 0x000fe2000a8e06ff */
[----:B-1----:R-:W-:Y:S06]  /*daa0*/  @!P0 BRA `(.L_x_3530) ;  /* 0x0000000000708947 */ /* 0x002fec0003800000 */
[----:B------:R-:W-:Y:S01]  /*dab0*/  MOV R14, 0x0 ;  /* 0x00000000000e7802 */ /* 0x000fe20000000f00 */
[----:B------:R-:W-:Y:S01]  /*dac0*/  ULDC.64 UR4, c[0x4][0x90] ;  /* 0x0100240000047ab9 */ /* 0x000fe20000000a00 */
[----:B------:R-:W-:Y:S01]  /*dad0*/  ULDC.64 UR6, c[0x4][0x98] ;  /* 0x0100260000067ab9 */ /* 0x000fe20000000a00 */
[----:B------:R-:W-:Y:S02]  /*dae0*/  IMAD.U32 R4, RZ, RZ, UR4 ;  /* 0x00000004ff047e24 */ /* 0x000fe4000f8e00ff */
[----:B------:R-:W-:Y:S01]  /*daf0*/  IMAD.U32 R5, RZ, RZ, UR5 ;  /* 0x00000005ff057e24 */ /* 0x000fe2000f8e00ff */
[----:B------:R-:W0:Y:S01]  /*db00*/  LDC.64 R14, c[0x4][R14] ;  /* 0x010000000e0e7b82 */ /* 0x000e220000000a00 */
[----:B------:R-:W-:Y:S01]  /*db10*/  ULDC.64 UR4, c[0x4][0x20] ;  /* 0x0100080000047ab9 */ /* 0x000fe20000000a00 */
[----:B------:R-:W-:Y:S02]  /*db20*/  IMAD.U32 R6, RZ, RZ, UR6 ;  /* 0x00000006ff067e24 */ /* 0x000fe4000f8e00ff */
[----:B------:R-:W-:-:S02]  /*db30*/  IMAD.U32 R7, RZ, RZ, UR7 ;  /* 0x00000007ff077e24 */ /* 0x000fc4000f8e00ff */
[----:B------:R-:W-:Y:S02]  /*db40*/  IMAD.U32 R10, RZ, RZ, UR4 ;  /* 0x00000004ff0a7e24 */ /* 0x000fe4000f8e00ff */
[----:B------:R-:W-:Y:S02]  /*db50*/  IMAD.U32 R11, RZ, RZ, UR5 ;  /* 0x00000005ff0b7e24 */ /* 0x000fe4000f8e00ff */
[----:B------:R-:W-:Y:S02]  /*db60*/  IMAD.MOV.U32 R8, RZ, RZ, 0x70 ;  /* 0x00000070ff087424 */ /* 0x000fe400078e00ff */
[----:B-----5:R-:W-:Y:S02]  /*db70*/  IMAD.MOV.U32 R12, RZ, RZ, 0x1 ;  /* 0x00000001ff0c7424 */ /* 0x020fe400078e00ff */
[----:B------:R-:W-:-:S07]  /*db80*/  IMAD.MOV.U32 R13, RZ, RZ, RZ ;  /* 0x000000ffff0d7224 */ /* 0x000fce00078e00ff */
[----:B------:R-:W-:-:S07]  /*db90*/  LEPC R20, `(.L_x_3531) ;  /* 0x000000001014794e */ /* 0x000fce0000000000 */
[----:B0-----:R-:W-:Y:S05]  /*dba0*/  CALL.ABS.NOINC R14 ;  /* 0x000000000e007343 */ /* 0x001fea0003c00000 */
.L_x_3531:
        /* <DEDUP_REMOVED lines=12> */
.L_x_3530:
[----:B------:R-:W-:Y:S05]  /*dc70*/  BSYNC B6 ;  /* 0x0000000000067941 */ /* 0x000fea0003800000 */
.L_x_3529:
[----:B-----5:R-:W-:Y:S01]  /*dc80*/  SHF.R.S32.HI R4, RZ, 0x1f, R3 ;  /* 0x0000001fff047819 */ /* 0x020fe20000011403 */
[----:B------:R-:W-:Y:S01]  /*dc90*/  UIADD3 UR6, UP0, UR38, 0xfc, URZ ;  /* 0x000000fc26067890 */ /* 0x000fe2000ff1e03f */
[----:B------:R-:W0:Y:S01]  /*dca0*/  LDC.64 R28, c[0x0][0xad8] ;  /* 0x0002b600ff1c7b82 */ /* 0x000e220000000a00 */
[----:B------:R-:W-:Y:S01]  /*dcb0*/  UIADD3 UR4, UP1, UR38, 0x70, URZ ;  /* 0x0000007026047890 */ /* 0x000fe2000ff3e03f */
[----:B------:R-:W-:Y:S01]  /*dcc0*/  LEA.HI R4, R4, R3, RZ, 0x3 ;  /* 0x0000000304047211 */ /* 0x000fe200078f18ff */
[----:B------:R-:W-:Y:S01]  /*dcd0*/  UIADD3.X UR7, URZ, UR37, URZ, UP0, !UPT ;  /* 0x000000253f077290 */ /* 0x000fe200087fe43f */
[----:B------:R-:W-:Y:S01]  /*dce0*/  IMAD.MOV.U32 R15, RZ, RZ, 0x2 ;  /* 0x00000002ff0f7424 */ /* 0x000fe200078e00ff */
[----:B------:R-:W-:Y:S01]  /*dcf0*/  UIADD3.X UR5, URZ, UR37, URZ, UP1, !UPT ;  /* 0x000000253f057290 */ /* 0x000fe20008ffe43f */
[C---:B------:R-:W-:Y:S01]  /*dd00*/  LOP3.LUT R6, R4.reuse, 0xfffffff8, RZ, 0xc0, !PT ;  /* 0xfffffff804067812 */ /* 0x040fe200078ec0ff */
[----:B------:R-:W-:Y:S01]  /*dd10*/  IMAD.SHL.U32 R4, R4, 0x40, RZ ;  /* 0x0000004004047824 */ /* 0x000fe200078e00ff */
[----:B------:R-:W1:Y:S01]  /*dd20*/  LDC.64 R20, c[0x0][0xae0] ;  /* 0x0002b800ff147b82 */ /* 0x000e620000000a00 */
[----:B------:R-:W-:Y:S01]  /*dd30*/  IMAD.U32 R8, RZ, RZ, UR4 ;  /* 0x00000004ff087e24 */ /* 0x000fe2000f8e00ff */
[----:B------:R-:W-:Y:S01]  /*dd40*/  UIADD3 UR4, UP1, UR38, 0xa0, URZ ;  /* 0x000000a026047890 */ /* 0x000fe2000ff3e03f */
[----:B------:R-:W-:Y:S01]  /*dd50*/  IMAD.IADD R10, R3, 0x1, -R6 ;  /* 0x00000001030a7824 */ /* 0x000fe200078e0a06 */
[----:B------:R-:W-:Y:S01]  /*dd60*/  LOP3.LUT R9, R4, 0xfffffe00, RZ, 0xc0, !PT ;  /* 0xfffffe0004097812 */ /* 0x000fe200078ec0ff */
[----:B------:R-:W-:Y:S01]  /*dd70*/  IMAD.U32 R6, RZ, RZ, UR6 ;  /* 0x00000006ff067e24 */ /* 0x000fe2000f8e00ff */
[----:B------:R-:W-:Y:S01]  /*dd80*/  STL.64 [R1+0xc0], R26 ;  /* 0x0000c01a01007387 */ /* 0x000fe20000100a00 */
[C---:B------:R-:W-:Y:S01]  /*dd90*/  IMAD.SHL.U32 R3, R10.reuse, 0x40, RZ ;  /* 0x000000400a037824 */ /* 0x040fe200078e00ff */
[C---:B------:R-:W-:Y:S01]  /*dda0*/  LOP3.LUT P0, RZ, R10.reuse, 0x2, RZ, 0xc0, !PT ;  /* 0x000000020aff7812 */ /* 0x040fe2000780c0ff */
[----:B------:R-:W-:Y:S01]  /*ddb0*/  IMAD.MOV.U32 R4, RZ, RZ, R6 ;  /* 0x000000ffff047224 */ /* 0x000fe200078e0006 */
[----:B------:R-:W-:Y:S01]  /*ddc0*/  LOP3.LUT P1, RZ, R10, 0x4, RZ, 0xc0, !PT ;  /* 0x000000040aff7812 */ /* 0x000fe2000782c0ff */
[----:B------:R-:W-:Y:S01]  /*ddd0*/  IMAD R9, R0, 0x400, R9 ;  /* 0x0000040000097824 */ /* 0x000fe200078e0209 */
[----:B------:R-:W-:Y:S01]  /*dde0*/  LOP3.LUT R3, R3, 0x1c0, RZ, 0xc0, !PT ;  /* 0x000001c003037812 */ /* 0x000fe200078ec0ff */
[----:B------:R-:W-:Y:S01]  /*ddf0*/  IMAD.U32 R5, RZ, RZ, UR7 ;  /* 0x00000007ff057e24 */ /* 0x000fe2000f8e00ff */
[----:B------:R-:W-:Y:S01]  /*de00*/  UIADD3 UR6, UP0, UR38, 0xb0, URZ ;  /* 0x000000b026067890 */ /* 0x000fe2000ff1e03f */
[----:B------:R-:W-:Y:S01]  /*de10*/  IMAD.U32 R7, RZ, RZ, UR5 ;  /* 0x00000005ff077e24 */ /* 0x000fe2000f8e00ff */
[----:B------:R-:W-:Y:S01]  /*de20*/  LOP3.LUT R11, R3, 0x8, R12, 0xf8, !PT ;  /* 0x00000008030b7812 */ /* 0x000fe200078ef80c */
[----:B------:R-:W-:Y:S01]  /*de30*/  IMAD.MOV.U32 R6, RZ, RZ, R8 ;  /* 0x000000ffff067224 */ /* 0x000fe200078e0008 */
[----:B------:R-:W-:Y:S01]  /*de40*/  SHF.R.U32.HI R12, RZ, 0x3, R3 ;  /* 0x00000003ff0c7819 */ /* 0x000fe20000011603 */
[----:B------:R-:W-:Y:S01]  /*de50*/  UIADD3.X UR5, URZ, UR37, URZ, UP1, !UPT ;  /* 0x000000253f057290 */ /* 0x000fe20008ffe43f */
[----:B------:R-:W-:Y:S01]  /*de60*/  IMAD.MOV.U32 R54, RZ, RZ, 0x10 ;  /* 0x00000010ff367424 */ /* 0x000fe200078e00ff */
[----:B------:R-:W-:Y:S01]  /*de70*/  UIADD3.X UR7, URZ, UR37, URZ, UP0, !UPT ;  /* 0x000000253f077290 */ /* 0x000fe200087fe43f */
[----:B------:R-:W-:Y:S01]  /*de80*/  LOP3.LUT R0, R11, R12, RZ, 0x3c, !PT ;  /* 0x0000000c0b007212 */ /* 0x000fe200078e3cff */
[----:B------:R2:W-:Y:S01]  /*de90*/  STL.128 [R1+0x100], R4 ;  /* 0x0001000401007387 */ /* 0x0005e20000100c00 */
[----:B------:R-:W3:Y:S01]  /*dea0*/  LDC.64 R12, c[0x0][0xad0] ;  /* 0x0002b400ff0c7b82 */ /* 0x000ee20000000a00 */
[----:B------:R-:W-:Y:S01]  /*deb0*/  IMAD.MOV.U32 R8, RZ, RZ, R39 ;  /* 0x000000ffff087224 */ /* 0x000fe200078e0027 */
[----:B------:R-:W-:Y:S01]  /*dec0*/  SEL R54, R54, 0xfffffff0, !P0 ;  /* 0xfffffff036367807 */ /* 0x000fe20004000000 */
[----:B------:R-:W-:Y:S01]  /*ded0*/  IMAD.IADD R0, R9, 0x1, R0 ;  /* 0x0000000109007824 */ /* 0x000fe200078e0200 */
[----:B------:R-:W-:Y:S01]  /*dee0*/  STL.64 [R1+0xb0], R192 ;  /* 0x0000b0c001007387 */ /* 0x000fe20000100a00 */
[----:B------:R-:W-:-:S02]  /*def0*/  IMAD.MOV.U32 R9, RZ, RZ, R40 ;  /* 0x000000ffff097224 */ /* 0x000fc400078e0028 */
[----:B------:R-:W-:Y:S01]  /*df00*/  IMAD.WIDE.U32 R14, R0, R15, UR44 ;  /* 0x0000002c000e7e25 */ /* 0x000fe2000f8e000f */
[----:B------:R-:W-:Y:S03]  /*df10*/  STL.U8 [R1+0xc8], RZ ;  /* 0x0000c8ff01007387 */ /* 0x000fe60000100000 */
[----:B------:R-:W-:Y:S01]  /*df20*/  IMAD.U32 R10, RZ, RZ, UR4 ;  /* 0x00000004ff0a7e24 */ /* 0x000fe2000f8e00ff */
[----:B------:R-:W-:Y:S01]  /*df30*/  IADD3 R14, P0, R14, 0x36400, RZ ;  /* 0x000364000e0e7810 */ /* 0x000fe20007f1e0ff */
[----:B------:R-:W-:Y:S01]  /*df40*/  IMAD.U32 R11, RZ, RZ, UR5 ;  /* 0x00000005ff0b7e24 */ /* 0x000fe2000f8e00ff */
[----:B------:R-:W-:Y:S01]  /*df50*/  STL.U8 [R1+0x120], RZ ;  /* 0x000120ff01007387 */ /* 0x000fe20000100000 */
[----:B--2---:R-:W2:Y:S01]  /*df60*/  LDC R6, c[0x0][0x450] ;  /* 0x00011400ff067b82 */ /* 0x004ea20000000800 */
[----:B------:R-:W-:Y:S01]  /*df70*/  IMAD.MOV.U32 R55, RZ, RZ, 0x20 ;  /* 0x00000020ff377424 */ /* 0x000fe200078e00ff */
[----:B------:R-:W-:Y:S01]  /*df80*/  ULDC UR4, c[0x0][0x3f4] ;  /* 0x0000fd0000047ab9 */ /* 0x000fe20000000800 */
[----:B------:R4:W-:Y:S01]  /*df90*/  STL.128 [R1+0x110], R8 ;  /* 0x0001100801007387 */ /* 0x0009e20000100c00 */
[----:B------:R-:W-:Y:S01]  /*dfa0*/  IMAD.X R15, RZ, RZ, R15, P0 ;  /* 0x000000ffff0f7224 */ /* 0x000fe200000e060f */
[----:B------:R-:W-:Y:S01]  /*dfb0*/  ISETP.LT.AND P0, PT, RZ, UR4, PT ;  /* 0x00000004ff007c0c */ /* 0x000fe2000bf01270 */
[----:B0-----:R-:W-:Y:S01]  /*dfc0*/  IMAD.MOV.U32 R27, RZ, RZ, R28 ;  /* 0x000000ffff1b7224 */ /* 0x001fe200078e001c */
[----:B------:R-:W-:Y:S01]  /*dfd0*/  SEL R55, R55, 0xffffffe0, !P1 ;  /* 0xffffffe037377807 */ /* 0x000fe20004800000 */
[----:B------:R-:W2:Y:S01]  /*dfe0*/  LDC.64 R4, c[0x0][0x448] ;  /* 0x00011200ff047b82 */ /* 0x000ea20000000a00 */
[----:B---3--:R-:W-:Y:S01]  /*dff0*/  IMAD.MOV.U32 R26, RZ, RZ, R13 ;  /* 0x000000ffff1a7224 */ /* 0x008fe200078e000d */
[----:B------:R-:W-:Y:S01]  /*e000*/  STL.64 [R1+0xa8], R14 ;  /* 0x0000a80e01007387 */ /* 0x000fe20000100a00 */
[----:B------:R-:W-:-:S02]  /*e010*/  IMAD.MOV.U32 R7, RZ, RZ, R12 ;  /* 0x000000ffff077224 */ /* 0x000fc400078e000c */
[----:B------:R-:W-:Y:S01]  /*e020*/  VIADD R229, R45, 0xffffff80 ;  /* 0xffffff802de57836 */ /* 0x000fe20000000000 */
[----:B------:R-:W-:Y:S01]  /*e030*/  STL.64 [R1+0xa0], R54 ;  /* 0x0000a03601007387 */ /* 0x000fe20000100a00 */
[----:B------:R-:W-:Y:S02]  /*e040*/  IMAD.U32 R46, RZ, RZ, UR6 ;  /* 0x00000006ff2e7e24 */ /* 0x000fe4000f8e00ff */
[----:B------:R-:W-:Y:S01]  /*e050*/  IMAD.U32 R47, RZ, RZ, UR7 ;  /* 0x00000007ff2f7e24 */ /* 0x000fe2000f8e00ff */
[----:B------:R-:W-:Y:S01]  /*e060*/  STL.128 [R1+0xd0], R24 ;  /* 0x0000d01801007387 */ /* 0x000fe20000100c00 */
[----:B----4-:R-:W-:Y:S02]  /*e070*/  IMAD.MOV.U32 R8, RZ, RZ, RZ ;  /* 0x000000ffff087224 */ /* 0x010fe400078e00ff */
[----:B------:R-:W-:Y:S01]  /*e080*/  IMAD.MOV.U32 R9, RZ, RZ, R29 ;  /* 0x000000ffff097224 */ /* 0x000fe200078e001d */
[----:B------:R-:W-:Y:S01]  /*e090*/  STL [R1+0xcc], R229 ;  /* 0x0000cce501007387 */ /* 0x000fe20000100800 */
[----:B-1----:R-:W-:-:S02]  /*e0a0*/  IMAD.MOV.U32 R10, RZ, RZ, R20 ;  /* 0x000000ffff0a7224 */ /* 0x002fc400078e0014 */
[----:B------:R-:W-:Y:S01]  /*e0b0*/  IMAD.MOV.U32 R11, RZ, RZ, R21 ;  /* 0x000000ffff0b7224 */ /* 0x000fe200078e0015 */
[----:B------:R0:W-:Y:S01]  /*e0c0*/  STL.64 [R1+0xb8], R46 ;  /* 0x0000b82e01007387 */ /* 0x0001e20000100a00 */
[----:B------:R-:W-:Y:S02]  /*e0d0*/  IMAD.U32 R28, RZ, RZ, UR38 ;  /* 0x00000026ff1c7e24 */ /* 0x000fe4000f8e00ff */
[----:B------:R-:W-:Y:S01]  /*e0e0*/  IMAD.U32 R39, RZ, RZ, UR38 ;  /* 0x00000026ff277e24 */ /* 0x000fe2000f8e00ff */
[----:B------:R1:W-:Y:S01]  /*e0f0*/  STL.128 [R1+0xe0], R8 ;  /* 0x0000e00801007387 */ /* 0x0003e20000100c00 */
[----:B------:R-:W-:Y:S01]  /*e100*/  IMAD.U32 R63, RZ, RZ, UR38 ;  /* 0x00000026ff3f7e24 */ /* 0x000fe2000f8e00ff */
[----:B------:R-:W-:Y:S01]  /*e110*/  IADD3 R28, P1, R28, 0x120, RZ ;  /* 0x000001201c1c7810 */ /* 0x000fe20007f3e0ff */
[----:B------:R-:W-:Y:S01]  /*e120*/  IMAD.U32 R45, RZ, RZ, UR38 ;  /* 0x00000026ff2d7e24 */ /* 0x000fe2000f8e00ff */
[----:B--2---:R1:W-:Y:S01]  /*e130*/  STL.128 [R1+0xf0], R4 ;  /* 0x0000f00401007387 */ /* 0x0043e20000100c00 */
[----:B------:R-:W-:Y:S01]  /*e140*/  IMAD.U32 R40, RZ, RZ, UR38 ;  /* 0x00000026ff287e24 */ /* 0x000fe2000f8e00ff */
[----:B------:R-:W-:Y:S01]  /*e150*/  IADD3 R39, P2, R39, 0xcc, RZ ;  /* 0x000000cc27277810 */ /* 0x000fe20007f5e0ff */
[----:B------:R-:W-:Y:S01]  /*e160*/  IMAD.X R29, RZ, RZ, UR37, P1 ;  /* 0x00000025ff1d7e24 */ /* 0x000fe200088e06ff */
[----:B------:R-:W-:Y:S01]  /*e170*/  IADD3 R63, P3, R63, 0xc8, RZ ;  /* 0x000000c83f3f7810 */ /* 0x000fe20007f7e0ff */
[----:B0-----:R-:W-:Y:S01]  /*e180*/  IMAD.U32 R47, RZ, RZ, UR38 ;  /* 0x00000026ff2f7e24 */ /* 0x001fe2000f8e00ff */
[----:B------:R-:W-:Y:S01]  /*e190*/  IADD3 R45, P4, R45, 0xb8, RZ ;  /* 0x000000b82d2d7810 */ /* 0x000fe20007f9e0ff */
[----:B------:R-:W-:Y:S01]  /*e1a0*/  IMAD.X R46, RZ, RZ, UR37, P2 ;  /* 0x00000025ff2e7e24 */ /* 0x000fe200090e06ff */
[----:B------:R-:W-:Y:S01]  /*e1b0*/  IADD3 R40, P6, R40, 0x108, RZ ;  /* 0x0000010828287810 */ /* 0x000fe20007fde0ff */
[----:B------:R-:W-:Y:S01]  /*e1c0*/  IMAD.X R64, RZ, RZ, UR37, P3 ;  /* 0x00000025ff407e24 */ /* 0x000fe200098e06ff */
[----:B------:R-:W-:Y:S01]  /*e1d0*/  IADD3 R47, P5, R47, 0x100, RZ ;  /* 0x000001002f2f7810 */ /* 0x000fe20007fbe0ff */
[----:B------:R-:W-:-:S02]  /*e1e0*/  IMAD.X R61, RZ, RZ, UR37, P4 ;  /* 0x00000025ff3d7e24 */ /* 0x000fc4000a0e06ff */
[----:B------:R-:W-:Y:S02]  /*e1f0*/  IMAD.X R58, RZ, RZ, UR37, P6 ;  /* 0x00000025ff3a7e24 */ /* 0x000fe4000b0e06ff */
[----:B------:R-:W-:Y:S01]  /*e200*/  IMAD.X R62, RZ, RZ, UR37, P5 ;  /* 0x00000025ff3e7e24 */ /* 0x000fe2000a8e06ff */
[----:B-1----:R-:W-:Y:S07]  /*e210*/  @P0 BRA `(.L_x_3532) ;  /* 0x0000000000400947 */ /* 0x002fee0003800000 */
        /* <DEDUP_REMOVED lines=10> */
.L_x_3535:
[----:B-1----:R1:W2:Y:S02]  /*e2c0*/  SYNCS.PHASECHK.TRANS64.TRYWAIT P0, [R2+URZ+0x38800], R3 ;  /* 0x03880003020075a7 */ /* 0x0022a4000800017f */
[----:B--2---:R-:W-:Y:S05]  /*e2d0*/  @!P0 NANOSLEEP.SYNCS 0x989680 ;  /* 0x009896800000895d */ /* 0x004fea0003900000 */
[----:B------:R-:W2:Y:S02]  /*e2e0*/  @!P0 SYNCS.PHASECHK.TRANS64 P0, [R2+URZ+0x38800], R3 ;  /* 0x03880003020085a7 */ /* 0x000ea4000800007f */
[----:B--2---:R-:W-:Y:S05]  /*e2f0*/  @!P0 BRA `(.L_x_3535) ;  /* 0xfffffffc00f08947 */ /* 0x004fea000383ffff */
.L_x_3534:
[----:B------:R-:W-:Y:S05]  /*e300*/  BSYNC B0 ;  /* 0x0000000000007941 */ /* 0x000fea0003800000 */
.L_x_3533:
[----:B------:R-:W-:Y:S05]  /*e310*/  BRA `(.L_x_3536) ;  /* 0x0000002c00247947 */ /* 0x000fea0003800000 */
.L_x_3532:
[----:B------:R-:W-:Y:S01]  /*e320*/  LOP3.LUT P0, RZ, R65, 0x3ff, RZ, 0xc0, !PT ;  /* 0x000003ff41ff7812 */ /* 0x000fe2000780c0ff */
[----:B------:R-:W-:Y:S01]  /*e330*/  ULDC.64 UR4, c[0x0][0x3f8] ;  /* 0x0000fe0000047ab9 */ /* 0x000fe20000000a00 */
[----:B------:R-:W-:Y:S01]  /*e340*/  SHF.R.S32.HI R0, RZ, 0x1f, R36 ;  /* 0x0000001fff007819 */ /* 0x000fe20000011424 */
[----:B------:R-:W-:Y:S01]  /*e350*/  ULDC.64 UR6, c[0x0][0x408] ;  /* 0x0001020000067ab9 */ /* 0x000fe20000000a00 */
[----:B------:R-:W-:Y:S01]  /*e360*/  IMAD.WIDE.U32 R26, R36, UR4, RZ ;  /* 0x00000004241a7c25 */ /* 0x000fe2000f8e00ff */
[----:B------:R-:W-:Y:S03]  /*e370*/  BSSY B6, `(.L_x_3537) ;  /* 0x0000019000067945 */ /* 0x000fe60003800000 */
        /* <DEDUP_REMOVED lines=24> */
.L_x_3538:
[----:B------:R-:W-:Y:S05]  /*e500*/  BSYNC B6 ;  /* 0x0000000000067941 */ /* 0x000fea0003800000 */
.L_x_3537:
[----:B------:R-:W2:Y:S01]  /*e510*/  LDL R3, [R1+0x50] ;  /* 0x0000500001037983 */ /* 0x000ea20000100800 */
[----:B------:R-:W-:Y:S01]  /*e520*/  ULDC.U8 UR4, c[0x0][0x410] ;  /* 0x0001040000047ab9 */ /* 0x000fe20000000000 */
[----:B------:R-:W-:Y:S01]  /*e530*/  BSSY B0, `(.L_x_3539) ;  /* 0x000029f000007945 */ /* 0x000fe20003800000 */
[----:B------:R-:W-:Y:S01]  /*e540*/  ISETP.NE.AND P0, PT, RZ, UR4, PT ;  /* 0x00000004ff007c0c */ /* 0x000fe2000bf05270 */
[----:B--2---:R-:W-:-:S12]  /*e550*/  IMAD R0, R3, 0x40, R152 ;  /* 0x0000004003007824 */ /* 0x004fd800078e0298 */
[----:B------:R-:W-:Y:S05]  /*e560*/  @!P0 BRA `(.L_x_3540) ;  /* 0x0000001400708947 */ /* 0x000fea0003800000 */
[----:B------:R-:W2:Y:S01]  /*e570*/  LDL R20, [R1+0x410] ;  /* 0x0004100001147983 */ /* 0x000ea20000100800 */
[----:B------:R-:W0:Y:S01]  /*e580*/  LDC R71, c[0x0][0x448] ;  /* 0x00011200ff477b82 */ /* 0x000e220000000800 */
[----:B------:R-:W-:Y:S01]  /*e590*/  ULDC.64 UR4, c[0x0][0x3f8] ;  /* 0x0000fe0000047ab9 */ /* 0x000fe20000000a00 */
[----:B------:R-:W-:Y:S01]  /*e5a0*/  ULDC.64 UR6, c[0x0][0x408] ;  /* 0x0001020000067ab9 */ /* 0x000fe20000000a00 */
[----:B------:R-:W-:Y:S02]  /*e5b0*/  IMAD.MOV.U32 R27, RZ, RZ, R25 ;  /* 0x000000ffff1b7224 */ /* 0x000fe400078e0019 */
[----:B------:R-:W-:Y:S01]  /*e5c0*/  IMAD.MOV.U32 R55, RZ, RZ, R65 ;  /* 0x000000ffff377224 */ /* 0x000fe200078e0041 */
[----:B0-----:R-:W-:-:S13]  /*e5d0*/  ISETP.NE.AND P0, PT, R71, 0x1, PT ;  /* 0x000000014700780c */ /* 0x001fda0003f05270 */
[----:B------:R-:W0:Y:S08]  /*e5e0*/  @P0 LDC R4, c[0x0][0x44c] ;  /* 0x00011300ff040b82 */ /* 0x000e300000000800 */
[----:B------:R-:W1:Y:S01]  /*e5f0*/  @P0 LDC R5, c[0x0][0x450] ;  /* 0x00011400ff050b82 */ /* 0x000e620000000800 */
[----:B--2---:R-:W-:-:S04]  /*e600*/  IMAD R3, R20, 0x20, R0 ;  /* 0x0000002014037824 */ /* 0x004fc800078e0200 */
        /* <DEDUP_REMOVED lines=23> */
.L_x_3847:
        /* <DEDUP_REMOVED lines=8> */
[----:B------:R-:W3:Y:S01]  /*e800*/  LDL R11, [R1+0x41c] ;  /* 0x00041c00010b7983 */ /* 0x000ee20000100800 */
[----:B------:R-:W-:Y:S01]  /*e810*/  ULDC UR4, c[0x0][0x3f4] ;  /* 0x0000fd0000047ab9 */ /* 0x000fe20000000800 */
[----:B--2---:R-:W-:Y:S01]  /*e820*/  IMAD.MOV.U32 R4, RZ, RZ, R6 ;  /* 0x000000ffff047224 */ /* 0x004fe200078e0006 */
[----:B------:R-:W-:Y:S01]  /*e830*/  ISETP.GE.AND P2, PT, R154, UR4, PT ;  /* 0x000000049a007c0c */ /* 0x000fe2000bf46270 */
[----:B-1----:R-:W-:Y:S01]  /*e840*/  IMAD.MOV.U32 R5, RZ, RZ, R3 ;  /* 0x000000ffff057224 */ /* 0x002fe200078e0003 */
[----:B------:R-:W-:Y:S02]  /*e850*/  ISETP.GE.AND P3, PT, R160, UR4, PT ;  /* 0x00000004a0007c0c */ /* 0x000fe4000bf66270 */
[----:B------:R-:W-:-:S09]  /*e860*/  CS2R R54, SRZ ;  /* 0x0000000000367805 */ /* 0x000fd2000001ff00 */
[----:B------:R-:W-:-:S04]  /*e870*/  @!P2 IMAD.WIDE R4, R154, 0x2, R4 ;  /* 0x000000029a04a825 */ /* 0x000fc800078e0204 */
[----:B------:R-:W-:Y:S01]  /*e880*/  @!P3 IMAD.SHL.U32 R9, R160, 0x2, RZ ;  /* 0x00000002a009b824 */ /* 0x000fe200078e00ff */
[----:B------:R1:W5:Y:S01]  /*e890*/  @!P2 LD.E.64 R54, desc[UR46][R4.64] ;  /* 0x0000002e0436a980 */ /* 0x000362000c101b00 */
[----:B------:R-:W-:Y:S02]  /*e8a0*/  CS2R R66, SRZ ;  /* 0x0000000000427805 */ /* 0x000fe4000001ff00 */
[----:B------:R-:W-:Y:S02]  /*e8b0*/  CS2R R24, SRZ ;  /* 0x0000000000187805 */ /* 0x000fe4000001ff00 */
[----:B------:R-:W-:Y:S02]  /*e8c0*/  CS2R R26, SRZ ;  /* 0x00000000001a7805 */ /* 0x000fe4000001ff00 */
[-C--:B-1----:R-:W-:Y:S02]  /*e8d0*/  @!P3 IADD3 R4, P0, R6, R9.reuse, RZ ;  /* 0x000000090604b210 */ /* 0x082fe40007f1e0ff */
[----:B----4-:R-:W-:Y:S01]  /*e8e0*/  @!P3 IADD3 R6, P1, R8, R9, RZ ;  /* 0x000000090806b210 */ /* 0x010fe20007f3e0ff */
[----:B---3--:R-:W-:-:S02]  /*e8f0*/  IMAD.MOV.U32 R9, RZ, RZ, R7 ;  /* 0x000000ffff097224 */ /* 0x008fc400078e0007 */
[----:B------:R-:W-:-:S05]  /*e900*/  @!P2 IMAD.WIDE R8, R154, 0x2, R8 ;  /* 0x000000029a08a825 */ /* 0x000fca00078e0208 */
[----:B------:R1:W5:Y:S01]  /*e910*/  @!P2 LD.E.64 R66, desc[UR46][R8.64] ;  /* 0x0000002e0842a980 */ /* 0x000362000c101b00 */
[----:B------:R-:W-:-:S05]  /*e920*/  @!P3 SHF.L.U64.HI R12, R160, 0x1, R11 ;  /* 0x00000001a00cb819 */ /* 0x000fca000001020b */
[--C-:B------:R-:W-:Y:S02]  /*e930*/  @!P3 IMAD.X R5, R3, 0x1, R12.reuse, P0 ;  /* 0x000000010305b824 */ /* 0x100fe400000e060c */
[----:B------:R-:W-:-:S03]  /*e940*/  @!P3 IMAD.X R7, R7, 0x1, R12, P1 ;  /* 0x000000010707b824 */ /* 0x000fc600008e060c */
[----:B------:R1:W5:Y:S04]  /*e950*/  @!P3 LD.E.64 R24, desc[UR46][R4.64] ;  /* 0x0000002e0418b980 */ /* 0x000368000c101b00 */
[----:B------:R1:W5:Y:S02]  /*e960*/  @!P3 LD.E.64 R26, desc[UR46][R6.64] ;  /* 0x0000002e061ab980 */ /* 0x000364000c101b00 */
.L_x_3543:
[----:B------:R-:W-:Y:S05]  /*e970*/  BSYNC B1 ;  /* 0x0000000000017941 */ /* 0x000fea0003800000 */
.L_x_3542:
[----:B-1---5:R-:W-:Y:S01]  /*e980*/  IMAD.MOV.U32 R3, RZ, RZ, R24 ;  /* 0x000000ffff037224 */ /* 0x022fe200078e0018 */
[----:B------:R-:W-:Y:S01]  /*e990*/  UMOV UR4, 0xffffffff ;  /* 0xffffffff00047882 */ /* 0x000fe20000000000 */
[----:B------:R-:W-:Y:S01]  /*e9a0*/  IMAD.MOV.U32 R4, RZ, RZ, R25 ;  /* 0x000000ffff047224 */ /* 0x000fe200078e0019 */
[----:B------:R-:W-:Y:S01]  /*e9b0*/  CS2R R20, SRZ ;  /* 0x0000000000147805 */ /* 0x000fe2000001ff00 */
[----:B------:R-:W-:Y:S01]  /*e9c0*/  IMAD.MOV.U32 R5, RZ, RZ, R54 ;  /* 0x000000ffff057224 */ /* 0x000fe200078e0036 */
[----:B------:R-:W-:Y:S01]  /*e9d0*/  PRMT R70, R3, 0x7610, R70 ;  /* 0x0000761003467816 */ /* 0x000fe20000000046 */
[----:B--2---:R-:W-:Y:S01]  /*e9e0*/  IMAD.MOV.U32 R6, RZ, RZ, R55 ;  /* 0x000000ffff067224 */ /* 0x004fe200078e0037 */
[----:B------:R-:W-:Y:S01]  /*e9f0*/  PRMT R69, R4, 0x7610, R69 ;  /* 0x0000761004457816 */ /* 0x000fe20000000045 */
[----:B------:R-:W-:Y:S01]  /*ea00*/  IMAD.MOV.U32 R3, RZ, RZ, R26 ;  /* 0x000000ffff037224 */ /* 0x000fe200078e001a */
[----:B------:R-:W-:Y:S01]  /*ea10*/  PRMT R72, R5, 0x7610, R72 ;  /* 0x0000761005487816 */ /* 0x000fe20000000048 */
[----:B------:R-:W-:Y:S01]  /*ea20*/  IMAD.MOV.U32 R4, RZ, RZ, R27 ;  /* 0x000000ffff047224 */ /* 0x000fe200078e001b */
[----:B------:R-:W-:Y:S01]  /*ea30*/  PRMT R80, R6, 0x7610, R80 ;  /* 0x0000761006507816 */ /* 0x000fe20000000050 */
[----:B------:R-:W-:Y:S01]  /*ea40*/  IMAD.MOV.U32 R5, RZ, RZ, R66 ;  /* 0x000000ffff057224 */ /* 0x000fe200078e0042 */
[----:B------:R-:W-:Y:S01]  /*ea50*/  PRMT R70, R70, 0x5410, R3 ;  /* 0x0000541046467816 */ /* 0x000fe20000000003 */
[----:B------:R-:W-:Y:S01]  /*ea60*/  IMAD.MOV.U32 R6, RZ, RZ, R67 ;  /* 0x000000ffff067224 */ /* 0x000fe200078e0043 */
[----:B------:R-:W-:-:S02]  /*ea70*/  PRMT R69, R69, 0x5410, R4 ;  /* 0x0000541045457816 */ /* 0x000fc40000000004 */
[----:B------:R-:W-:Y:S02]  /*ea80*/  PRMT R72, R72, 0x5410, R5 ;  /* 0x0000541048487816 */ /* 0x000fe40000000005 */
[----:B------:R-:W-:Y:S01]  /*ea90*/  PRMT R80, R80, 0x5410, R6 ;  /* 0x0000541050507816 */ /* 0x000fe20000000006 */
[----:B------:R-:W-:Y:S06]  /*eaa0*/  BRA.DIV UR4, `(.L_x_3544) ;  /* 0x00000276044c7947 */ /* 0x000fec000b800000 */
[----:B------:R1:W2:Y:S04]  /*eab0*/  SHFL.IDX PT, R3, R36, 0x1, 0x1c1f ;  /* 0x003c1f0024037f89 */ /* 0x0002a800000e0000 */
[----:B------:R1:W0:Y:S04]  /*eac0*/  SHFL.IDX PT, R6, R10, 0x1, 0x1c1f ;  /* 0x003c1f000a067f89 */ /* 0x00022800000e0000 */
[----:B---3--:R1:W3:Y:S04]  /*ead0*/  SHFL.IDX PT, R7, R68, 0x1, 0x1c1f ;  /* 0x003c1f0044077f89 */ /* 0x0082e800000e0000 */
[----:B------:R1:W0:Y:S02]  /*eae0*/  SHFL.IDX PT, R14, R65, 0x1, 0x1c1f ;  /* 0x003c1f00410e7f89 */ /* 0x00022400000e0000 */
.L_x_3853:
[----:B------:R-:W5:Y:S01]  /*eaf0*/  LDL R5, [R1+0x1d4] ;  /* 0x0001d40001057983 */ /* 0x000f620000100800 */
[----:B------:R-:W-:Y:S01]  /*eb00*/  VIADD R0, R0, 0x20 ;  /* 0x0000002000007836 */ /* 0x000fe20000000000 */
[----:B------:R-:W-:Y:S01]  /*eb10*/  BSSY B1, `(.L_x_3545) ;  /* 0x0000022000017945 */ /* 0x000fe20003800000 */
[----:B01----:R-:W-:Y:S02]  /*eb20*/  CS2R R10, SRZ ;  /* 0x00000000000a7805 */ /* 0x003fe4000001ff00 */
[----:B----4-:R-:W-:Y:S02]  /*eb30*/  CS2R R8, SRZ ;  /* 0x0000000000087805 */ /* 0x010fe4000001ff00 */
[----:B------:R-:W-:Y:S02]  /*eb40*/  CS2R R12, SRZ ;  /* 0x00000000000c7805 */ /* 0x000fe4000001ff00 */
[----:B------:R-:W-:Y:S02]  /*eb50*/  ISETP.GE.AND P0, PT, R0, R71, PT ;  /* 0x000000470000720c */ /* 0x000fe40003f06270 */
[----:B-----5:R-:W-:-:S04]  /*eb60*/  LEA.HI R4, R5, R5, RZ, 0x1 ;  /* 0x0000000505047211 */ /* 0x020fc800078f08ff */
[----:B------:R-:W-:-:S05]  /*eb70*/  LOP3.LUT R4, R4, 0xfffffffe, RZ, 0xc0, !PT ;  /* 0xfffffffe04047812 */ /* 0x000fca00078ec0ff */
[----:B------:R-:W-:-:S05]  /*eb80*/  IMAD.IADD R4, R5, 0x1, -R4 ;  /* 0x0000000105047824 */ /* 0x000fca00078e0a04 */
[----:B------:R-:W-:Y:S01]  /*eb90*/  SHF.L.U32 R65, R4, 0x1f, RZ ;  /* 0x0000001f04417819 */ /* 0x000fe200000006ff */
[----:B------:R-:W-:Y:S06]  /*eba0*/  @P0 BRA `(.L_x_3546) ;  /* 0x0000000000600947 */ /* 0x000fec0003800000 */
[----:B------:R-:W4:Y:S01]  /*ebb0*/  LDL R15, [R1+0x41c] ;  /* 0x00041c00010f7983 */ /* 0x000f220000100800 */
[----:B------:R-:W-:Y:S01]  /*ebc0*/  ULDC UR4, c[0x0][0x3f4] ;  /* 0x0000fd0000047ab9 */ /* 0x000fe20000000800 */
[----:B------:R-:W-:Y:S01]  /*ebd0*/  IMAD.MOV.U32 R4, RZ, RZ, R6 ;  /* 0x000000ffff047224 */ /* 0x000fe200078e0006 */
[----:B------:R-:W-:Y:S01]  /*ebe0*/  ISETP.GE.AND P2, PT, R154, UR4, PT ;  /* 0x000000049a007c0c */ /* 0x000fe2000bf46270 */
[----:B--2---:R-:W-:Y:S01]  /*ebf0*/  IMAD.MOV.U32 R5, RZ, RZ, R3 ;  /* 0x000000ffff057224 */ /* 0x004fe200078e0003 */
[----:B------:R-:W-:Y:S02]  /*ec00*/  ISETP.GE.AND P3, PT, R160, UR4, PT ;  /* 0x00000004a0007c0c */ /* 0x000fe4000bf66270 */
[----:B------:R-:W-:Y:S01]  /*ec10*/  CS2R R10, SRZ ;  /* 0x00000000000a7805 */ /* 0x000fe2000001ff00 */
[----:B------:R-:W-:-:S08]  /*ec20*/  IMAD.MOV.U32 R8, RZ, RZ, R14 ;  /* 0x000000ffff087224 */ /* 0x000fd000078e000e */
[----:B------:R-:W-:-:S04]  /*ec30*/  @!P2 IMAD.WIDE R4, R154, 0x2, R4 ;  /* 0x000000029a04a825 */ /* 0x000fc800078e0204 */
[----:B------:R-:W-:Y:S01]  /*ec40*/  @!P3 IMAD.SHL.U32 R9, R160, 0x2, RZ ;  /* 0x00000002a009b824 */ /* 0x000fe200078e00ff */
[----:B------:R0:W5:Y:S01]  /*ec50*/  @!P2 LD.E.64 R10, desc[UR46][R4.64] ;  /* 0x0000002e040aa980 */ /* 0x000162000c101b00 */
[----:B------:R-:W-:Y:S02]  /*ec60*/  CS2R R12, SRZ ;  /* 0x00000000000c7805 */ /* 0x000fe4000001ff00 */
[----:B------:R-:W-:Y:S02]  /*ec70*/  CS2R R20, SRZ ;  /* 0x0000000000147805 */ /* 0x000fe4000001ff00 */
[-C--:B0-----:R-:W-:Y:S02]  /*ec80*/  @!P3 IADD3 R4, P0, R6, R9.reuse, RZ ;  /* 0x000000090604b210 */ /* 0x081fe40007f1e0ff */
[----:B------:R-:W-:Y:S01]  /*ec90*/  @!P3 IADD3 R6, P1, R14, R9, RZ ;  /* 0x000000090e06b210 */ /* 0x000fe20007f3e0ff */
[----:B---3--:R-:W-:Y:S01]  /*eca0*/  IMAD.MOV.U32 R9, RZ, RZ, R7 ;  /* 0x000000ffff097224 */ /* 0x008fe200078e0007 */
[----:B----4-:R-:W-:Y:S01]  /*ecb0*/  @!P3 SHF.L.U64.HI R0, R160, 0x1, R15 ;  /* 0x00000001a000b819 */ /* 0x010fe2000001020f */
[----:B------:R-:W-:Y:S01]  /*ecc0*/  @!P2 IMAD.WIDE R14, R154, 0x2, R8 ;  /* 0x000000029a0ea825 */ /* 0x000fe200078e0208 */
[----:B------:R-:W-:-:S03]  /*ecd0*/  CS2R R8, SRZ ;  /* 0x0000000000087805 */ /* 0x000fc6000001ff00 */
[--C-:B------:R-:W-:Y:S01]  /*ece0*/  @!P3 IMAD.X R5, R3, 0x1, R0.reuse, P0 ;  /* 0x000000010305b824 */ /* 0x100fe200000e0600 */
[----:B------:R0:W5:Y:S01]  /*ecf0*/  @!P2 LD.E.64 R12, desc[UR46][R14.64] ;  /* 0x0000002e0e0ca980 */ /* 0x000162000c101b00 */
[----:B------:R-:W-:-:S03]  /*ed00*/  @!P3 IMAD.X R7, R7, 0x1, R0, P1 ;  /* 0x000000010707b824 */ /* 0x000fc600008e0600 */
[----:B------:R0:W5:Y:S04]  /*ed10*/  @!P3 LD.E.64 R20, desc[UR46][R4.64] ;  /* 0x0000002e0414b980 */ /* 0x000168000c101b00 */
[----:B------:R0:W5:Y:S02]  /*ed20*/  @!P3 LD.E.64 R8, desc[UR46][R6.64] ;  /* 0x0000002e0608b980 */ /* 0x000164000c101b00 */
.L_x_3546:
[----:B------:R-:W-:Y:S05]  /*ed30*/  BSYNC B1 ;  /* 0x0000000000017941 */ /* 0x000fea0003800000 */
.L_x_3545:
[----:B------:R-:W1:Y:S01]  /*ed40*/  SYNCS.PHASECHK.TRANS64.TRYWAIT P0, [R2+URZ+0x38800], R65 ;  /* 0x03880041020075a7 */ /* 0x000e62000800017f */
[----:B------:R-:W-:Y:S04]  /*ed50*/  BSSY B1, `(.L_x_3547) ;  /* 0x0000002000017945 */ /* 0x000fe80003800000 */
[----:B-1----:R-:W-:Y:S05]  /*ed60*/  @!P0 BRA `(.L_x_3548) ;  /* 0x00000274000c8947 */ /* 0x002fea0003800000 */
.L_x_3854:
[----:B------:R-:W-:Y:S05]  /*ed70*/  BSYNC B1 ;  /* 0x0000000000017941 */ /* 0x000fea0003800000 */
.L_x_3547:
[----:B0-----:R-:W4:Y:S01]  /*ed80*/  LDL R5, [R1+0x50] ;  /* 0x0000500001057983 */ /* 0x001f220000100800 */
[C---:B------:R-:W-:Y:S01]  /*ed90*/  IMAD.SHL.U32 R0, R158.reuse, 0x40, RZ ;  /* 0x000000409e007824 */ /* 0x040fe200078e00ff */
[----:B------:R-:W-:Y:S01]  /*eda0*/  LOP3.LUT P1, RZ, R158, 0x4, RZ, 0xc0, !PT ;  /* 0x000000049eff7812 */ /* 0x000fe2000782c0ff */
[----:B-----5:R-:W-:Y:S01]  /*edb0*/  IMAD.MOV.U32 R4, RZ, RZ, R21 ;  /* 0x000000ffff047224 */ /* 0x020fe200078e0015 */
[----:B------:R-:W-:Y:S01]  /*edc0*/  BSSY B1, `(.L_x_3549) ;  /* 0x0000077000017945 */ /* 0x000fe20003800000 */
[----:B------:R-:W-:Y:S01]  /*edd0*/  IMAD.MOV.U32 R6, RZ, RZ, R8 ;  /* 0x000000ffff067224 */ /* 0x000fe200078e0008 */
[----:B--2---:R-:W-:-:S04]  /*ede0*/  LOP3.LUT R3, R0, 0x1c0, RZ, 0xc0, !PT ;  /* 0x000001c000037812 */ /* 0x004fc800078ec0ff */
[----:B------:R-:W-:Y:S02]  /*edf0*/  LOP3.LUT R0, R3, 0x18, R16, 0xf8, !PT ;  /* 0x0000001803007812 */ /* 0x000fe400078ef810 */
[----:B------:R-:W-:Y:S02]  /*ee00*/  SHF.R.U32.HI R3, RZ, 0x3, R3 ;  /* 0x00000003ff037819 */ /* 0x000fe40000011603 */
[----:B------:R-:W-:Y:S01]  /*ee10*/  PRMT R14, R6, 0x7610, R14 ;  /* 0x00007610060e7816 */ /* 0x000fe2000000000e */
[----:B------:R-:W-:Y:S01]  /*ee20*/  IMAD.MOV.U32 R6, RZ, RZ, R13 ;  /* 0x000000ffff067224 */ /* 0x000fe200078e000d */
[----:B------:R-:W-:-:S05]  /*ee30*/  LOP3.LUT R0, R0, R3, RZ, 0x3c, !PT ;  /* 0x0000000300007212 */ /* 0x000fca00078e3cff */
[----:B------:R-:W-:Y:S02]  /*ee40*/  IMAD R3, R221, 0x200, R0 ;  /* 0x00000200dd037824 */ /* 0x000fe400078e0200 */
[----:B------:R-:W-:Y:S02]  /*ee50*/  IMAD.MOV.U32 R0, RZ, RZ, R20 ;  /* 0x000000ffff007224 */ /* 0x000fe400078e0014 */
[----:B-1----:R-:W-:Y:S02]  /*ee60*/  IMAD R2, R3, 0x2, R2 ;  /* 0x0000000203027824 */ /* 0x002fe400078e0202 */
[----:B------:R-:W-:Y:S01]  /*ee70*/  IMAD.MOV.U32 R3, RZ, RZ, R10 ;  /* 0x000000ffff037224 */ /* 0x000fe200078e000a */
[----:B------:R-:W-:Y:S01]  /*ee80*/  PRMT R0, R0, 0x5410, R4 ;  /* 0x0000541000007816 */ /* 0x000fe20000000004 */
[----:B------:R-:W-:Y:S02]  /*ee90*/  IMAD.MOV.U32 R4, RZ, RZ, R11 ;  /* 0x000000ffff047224 */ /* 0x000fe400078e000b */
[C---:B---3--:R-:W-:Y:S01]  /*eea0*/  VIADD R7, R2.reuse, 0x20400 ;  /* 0x0002040002077836 */ /* 0x048fe20000000000 */
[----:B------:R-:W-:Y:S01]  /*eeb0*/  PRMT R36, R3, 0x7610, R36 ;  /* 0x0000761003247816 */ /* 0x000fe20000000024 */
[----:B------:R-:W-:Y:S01]  /*eec0*/  VIADD R3, R2, 0x20440 ;  /* 0x0002044002037836 */ /* 0x000fe20000000000 */
[----:B------:R-:W-:Y:S01]  /*eed0*/  PRMT R15, R4, 0x7610, R15 ;  /* 0x00007610040f7816 */ /* 0x000fe2000000000f */
[----:B------:R-:W-:-:S02]  /*eee0*/  IMAD.MOV.U32 R4, RZ, RZ, R9 ;  /* 0x000000ffff047224 */ /* 0x000fc400078e0009 */
[----:B------:R-:W-:Y:S01]  /*eef0*/  @P1 VIADD R3, R7, 0xffffffc0 ;  /* 0xffffffc007031836 */ /* 0x000fe20000000000 */
[----:B------:R-:W-:Y:S02]  /*ef00*/  PRMT R15, R15, 0x5410, R6 ;  /* 0x000054100f0f7816 */ /* 0x000fe40000000006 */
[----:B------:R-:W-:Y:S01]  /*ef10*/  PRMT R14, R14, 0x5410, R4 ;  /* 0x000054100e0e7816 */ /* 0x000fe20000000004 */
[----:B----4-:R-:W-:-:S05]  /*ef20*/  IMAD R5, R5, -0x40, R71 ;  /* 0xffffffc005057824 */ /* 0x010fca00078e0247 */
[----:B------:R-:W-:Y:S01]  /*ef30*/  VIMNMX R65, R5, 0x40, PT ;  /* 0x0000004005417848 */ /* 0x000fe20003fe0100 */
[----:B------:R-:W-:-:S03]  /*ef40*/  IMAD.MOV.U32 R5, RZ, RZ, R12 ;  /* 0x000000ffff057224 */ /* 0x000fc600078e000c */
[----:B------:R-:W-:Y:S02]  /*ef50*/  ISETP.GE.AND P0, PT, R152, R65, PT ;  /* 0x000000419800720c */ /* 0x000fe40003f06270 */
[----:B------:R-:W-:-:S11]  /*ef60*/  PRMT R81, R5, 0x7610, R81 ;  /* 0x0000761005517816 */ /* 0x000fd60000000051 */
[----:B------:R-:W-:Y:S05]  /*ef70*/  @P0 BRA `(.L_x_3550) ;  /* 0x00000004006c0947 */ /* 0x000fea0003800000 */
[----:B------:R-:W0:Y:S01]  /*ef80*/  LDC R5, c[0x0][0x3f4] ;  /* 0x0000fd00ff057b82 */ /* 0x000e220000000800 */
[----:B------:R-:W-:Y:S01]  /*ef90*/  BSSY B2, `(.L_x_3551) ;  /* 0x000002e000027945 */ /* 0x000fe20003800000 */
[-C--:B0-----:R-:W-:Y:S02]  /*efa0*/  ISETP.GE.AND P0, PT, R154, R5.reuse, PT ;  /* 0x000000059a00720c */ /* 0x081fe40003f06270 */
[----:B------:R-:W-:-:S11]  /*efb0*/  ISETP.GE.AND P1, PT, R160, R5, PT ;  /* 0x00000005a000720c */ /* 0x000fd60003f26270 */
[----:B------:R-:W-:Y:S05]  /*efc0*/  @P0 BRA `(.L_x_3552) ;  /* 0x0000000000a80947 */ /* 0x000fea0003800000 */
[----:B------:R-:W0:Y:S01]  /*efd0*/  LDS.128 R4, [R2+0x20400] ;  /* 0x0204000002047984 */ /* 0x000e220000000c00 */
[----:B------:R-:W-:Y:S01]  /*efe0*/  SHF.R.U32.HI R71, RZ, 0x10, R55 ;  /* 0x00000010ff477819 */ /* 0x000fe20000011637 */
[--C-:B------:R-:W-:Y:S01]  /*eff0*/  HADD2.F32 R68, -RZ, R72.reuse.H0_H0 ;  /* 0x20000048ff447230 */ /* 0x100fe20000004100 */
[--C-:B------:R-:W-:Y:S01]  /*f000*/  SHF.R.U32.HI R73, RZ, 0x10, R67.reuse ;  /* 0x00000010ff497819 */ /* 0x100fe20000011643 */
[----:B------:R-:W-:Y:S01]  /*f010*/  HADD2.F32 R72, -RZ, R72.H1_H1 ;  /* 0x30000048ff487230 */ /* 0x000fe20000004100 */
[----:B------:R-:W-:Y:S01]  /*f020*/  SHF.R.U64 R77, R66, 0x10, R67 ;  /* 0x00000010424d7819 */ /* 0x000fe20000001243 */
[----:B------:R-:W-:Y:S01]  /*f030*/  HADD2.F32 R71, -RZ, R71.H0_H0 ;  /* 0x20000047ff477230 */ /* 0x000fe20000004100 */
[----:B------:R-:W-:Y:S01]  /*f040*/  SHF.R.U64 R79, R54, 0x10, R55 ;  /* 0x00000010364f7819 */ /* 0x000fe20000001237 */
[----:B------:R-:W-:Y:S02]  /*f050*/  HADD2.F32 R73, -RZ, R73.H0_H0 ;  /* 0x20000049ff497230 */ /* 0x000fe40000004100 */
[----:B0-----:R-:W-:-:S02]  /*f060*/  HADD2.F32 R66, -RZ, R7.H0_H0 ;  /* 0x20000007ff427230 */ /* 0x001fc40000004100 */
[----:B------:R-:W-:Y:S02]  /*f070*/  HADD2.F32 R67, -RZ, R7.H1_H1 ;  /* 0x30000007ff437230 */ /* 0x000fe40000004100 */
[--C-:B------:R-:W-:Y:S02]  /*f080*/  HADD2.F32 R7, -RZ, R4.reuse.H0_H0 ;  /* 0x20000004ff077230 */ /* 0x100fe40000004100 */
[----:B------:R-:W-:Y:S02]  /*f090*/  HADD2.F32 R4, -RZ, R4.H1_H1 ;  /* 0x30000004ff047230 */ /* 0x000fe40000004100 */
[C---:B------:R-:W-:Y:S01]  /*f0a0*/  FMUL.FTZ R76, R67.reuse, R71 ;  /* 0x00000047434c7220 */ /* 0x040fe20000410000 */
[-C--:B------:R-:W-:Y:S01]  /*f0b0*/  FMUL.FTZ R75, R67, R73.reuse ;  /* 0x00000049434b7220 */ /* 0x080fe20000410000 */
[--C-:B------:R-:W-:Y:S02]  /*f0c0*/  HADD2.F32 R54, -RZ, R6.reuse.H0_H0 ;  /* 0x20000006ff367230 */ /* 0x100fe40000004100 */
[----:B------:R-:W-:Y:S01]  /*f0d0*/  FMUL.FTZ R74, R4, R72 ;  /* 0x00000048044a7220 */ /* 0x000fe20000410000 */
[----:B------:R-:W-:Y:S01]  /*f0e0*/  FFMA.FTZ R78, R66, R73, R76 ;  /* 0x00000049424e7223 */ /* 0x000fe2000001004c */
[----:B------:R-:W-:-:S02]  /*f0f0*/  HADD2.F32 R55, -RZ, R6.H1_H1 ;  /* 0x30000006ff377230 */ /* 0x000fc40000004100 */
[-C--:B------:R-:W-:Y:S01]  /*f100*/  FMUL.FTZ R76, R4, R68.reuse ;  /* 0x00000044044c7220 */ /* 0x080fe20000410000 */
[C---:B------:R-:W-:Y:S01]  /*f110*/  FFMA.FTZ R74, R7.reuse, R68, -R74 ;  /* 0x00000044074a7223 */ /* 0x040fe2000001084a */
[--C-:B------:R-:W-:Y:S02]  /*f120*/  HADD2.F32 R6, -RZ, R5.reuse.H0_H0 ;  /* 0x20000005ff067230 */ /* 0x100fe40000004100 */
[----:B------:R-:W-:Y:S01]  /*f130*/  FFMA.FTZ R75, R66, R71, -R75 ;  /* 0x00000047424b7223 */ /* 0x000fe2000001084b */
[--C-:B------:R-:W-:Y:S02]  /*f140*/  HADD2.F32 R68, -RZ, R80.reuse.H1_H1 ;  /* 0x30000050ff447230 */ /* 0x100fe40000004100 */
[----:B------:R-:W-:Y:S01]  /*f150*/  FFMA.FTZ R71, R7, R72, R76 ;  /* 0x0000004807477223 */ /* 0x000fe2000001004c */
[----:B------:R-:W-:Y:S02]  /*f160*/  HADD2.F32 R5, -RZ, R5.H1_H1 ;  /* 0x30000005ff057230 */ /* 0x000fe40000004100 */
[----:B------:R-:W-:-:S02]  /*f170*/  HADD2.F32 R66, -RZ, R80.H0_H0 ;  /* 0x20000050ff427230 */ /* 0x000fc40000004100 */
[C---:B------:R-:W-:Y:S01]  /*f180*/  FMUL.FTZ R73, R55.reuse, R68 ;  /* 0x0000004437497220 */ /* 0x040fe20000410000 */
[----:B------:R-:W-:Y:S02]  /*f190*/  HADD2.F32 R67, -RZ, R77.H0_H0 ;  /* 0x2000004dff437230 */ /* 0x000fe40000004100 */
[----:B------:R-:W-:Y:S02]  /*f1a0*/  HADD2.F32 R4, -RZ, R79.H0_H0 ;  /* 0x2000004fff047230 */ /* 0x000fe40000004100 */
[-C--:B------:R-:W-:Y:S01]  /*f1b0*/  FMUL.FTZ R55, R55, R66.reuse ;  /* 0x0000004237377220 */ /* 0x080fe20000410000 */
[C---:B------:R-:W-:Y:S01]  /*f1c0*/  FFMA.FTZ R73, R54.reuse, R66, -R73 ;  /* 0x0000004236497223 */ /* 0x040fe20000010849 */
[C---:B------:R-:W-:Y:S01]  /*f1d0*/  FMUL.FTZ R7, R5.reuse, R67 ;  /* 0x0000004305077220 */ /* 0x040fe20000410000 */
[----:B------:R-:W-:Y:S01]  /*f1e0*/  FMUL.FTZ R72, R5, R4 ;  /* 0x0000000405487220 */ /* 0x000fe20000410000 */
[----:B------:R-:W-:Y:S02]  /*f1f0*/  FFMA.FTZ R54, R54, R68, R55 ;  /* 0x0000004436367223 */ /* 0x000fe40000010037 */
[----:B------:R-:W-:Y:S01]  /*f200*/  FFMA.FTZ R5, R6, R4, -R7 ;  /* 0x0000000406057223 */ /* 0x000fe20000010807 */
[----:B------:R-:W-:Y:S01]  /*f210*/  F2FP.F16.F32.PACK_AB R7, R78, R75 ;  /* 0x0000004b4e07723e */ /* 0x000fe200000000ff */
[----:B------:R-:W-:Y:S01]  /*f220*/  FFMA.FTZ R72, R6, R67, R72 ;  /* 0x0000004306487223 */ /* 0x000fe20000010048 */
[----:B------:R-:W-:-:S02]  /*f230*/  F2FP.F16.F32.PACK_AB R4, R71, R74 ;  /* 0x0000004a4704723e */ /* 0x000fc400000000ff */
[----:B------:R-:W-:Y:S02]  /*f240*/  F2FP.F16.F32.PACK_AB R6, R54, R73 ;  /* 0x000000493606723e */ /* 0x000fe400000000ff */
[----:B------:R-:W-:-:S05]  /*f250*/  F2FP.F16.F32.PACK_AB R5, R72, R5 ;  /* 0x000000054805723e */ /* 0x000fca00000000ff */
[----:B------:R0:W-:Y:S02]  /*f260*/  STS.128 [R2+0x20400], R4 ;  /* 0x0204000402007388 */ /* 0x0001e40000000c00 */
.L_x_3552:
[----:B------:R-:W-:Y:S05]  /*f270*/  BSYNC B2 ;  /* 0x0000000000027941 */ /* 0x000fea0003800000 */
.L_x_3551:
[----:B------:R-:W-:Y:S05]  /*f280*/  @P1 BRA `(.L_x_3550) ;  /* 0x0000000000a81947 */ /* 0x000fea0003800000 */
[----:B0-----:R-:W0:Y:S01]  /*f290*/  LDS.128 R4, [R3] ;  /* 0x0000000003047984 */ /* 0x001e220000000c00 */
[----:B------:R-:W-:Y:S01]  /*f2a0*/  SHF.R.U32.HI R66, RZ, 0x10, R27 ;  /* 0x00000010ff427819 */ /* 0x000fe2000001161b */
[--C-:B------:R-:W-:Y:S01]  /*f2b0*/  HADD2.F32 R54, -RZ, R70.reuse.H0_H0 ;  /* 0x20000046ff367230 */ /* 0x100fe20000004100 */
[----:B------:R-:W-:Y:S01]  /*f2c0*/  SHF.R.U32.HI R55, RZ, 0x10, R25 ;  /* 0x00000010ff377819 */ /* 0x000fe20000011619 */
[----:B------:R-:W-:Y:S01]  /*f2d0*/  HADD2.F32 R70, -RZ, R70.H1_H1 ;  /* 0x30000046ff467230 */ /* 0x000fe20000004100 */
[----:B------:R-:W-:Y:S01]  /*f2e0*/  SHF.R.U64 R73, R26, 0x10, R27 ;  /* 0x000000101a497819 */ /* 0x000fe2000000121b */
[----:B------:R-:W-:Y:S01]  /*f2f0*/  HADD2.F32 R66, -RZ, R66.H0_H0 ;  /* 0x20000042ff427230 */ /* 0x000fe20000004100 */
[----:B------:R-:W-:Y:S01]  /*f300*/  SHF.R.U64 R74, R24, 0x10, R25 ;  /* 0x00000010184a7819 */ /* 0x000fe20000001219 */
[----:B------:R-:W-:Y:S02]  /*f310*/  HADD2.F32 R55, -RZ, R55.H0_H0 ;  /* 0x20000037ff377230 */ /* 0x000fe40000004100 */
[----:B0-----:R-:W-:-:S02]  /*f320*/  HADD2.F32 R27, -RZ, R7.H1_H1 ;  /* 0x30000007ff1b7230 */ /* 0x001fc40000004100 */
[----:B------:R-:W-:Y:S02]  /*f330*/  HADD2.F32 R26, -RZ, R7.H0_H0 ;  /* 0x20000007ff1a7230 */ /* 0x000fe40000004100 */
[--C-:B------:R-:W-:Y:S02]  /*f340*/  HADD2.F32 R7, -RZ, R4.reuse.H0_H0 ;  /* 0x20000004ff077230 */ /* 0x100fe40000004100 */
[CC--:B------:R-:W-:Y:S01]  /*f350*/  FMUL.FTZ R67, R27.reuse, R66.reuse ;  /* 0x000000421b437220 */ /* 0x0c0fe20000410000 */
[----:B------:R-:W-:Y:S01]  /*f360*/  FMUL.FTZ R27, R27, R55 ;  /* 0x000000371b1b7220 */ /* 0x000fe20000410000 */
[----:B------:R-:W-:Y:S02]  /*f370*/  HADD2.F32 R4, -RZ, R4.H1_H1 ;  /* 0x30000004ff047230 */ /* 0x000fe40000004100 */
[--C-:B------:R-:W-:Y:S02]  /*f380*/  HADD2.F32 R24, -RZ, R6.reuse.H0_H0 ;  /* 0x20000006ff187230 */ /* 0x100fe40000004100 */
[----:B------:R-:W-:Y:S01]  /*f390*/  FFMA.FTZ R72, R26, R66, R27 ;  /* 0x000000421a487223 */ /* 0x000fe2000001001b */
[----:B------:R-:W-:-:S02]  /*f3a0*/  HADD2.F32 R25, -RZ, R6.H1_H1 ;  /* 0x30000006ff197230 */ /* 0x000fc40000004100 */
[----:B------:R-:W-:Y:S01]  /*f3b0*/  FMUL.FTZ R68, R4, R70 ;  /* 0x0000004604447220 */ /* 0x000fe20000410000 */
[----:B------:R-:W-:Y:S02]  /*f3c0*/  HADD2.F32 R27, -RZ, R69.H1_H1 ;  /* 0x30000045ff1b7230 */ /* 0x000fe40000004100 */
[----:B------:R-:W-:Y:S01]  /*f3d0*/  FFMA.FTZ R71, R26, R55, -R67 ;  /* 0x000000371a477223 */ /* 0x000fe20000010843 */
[----:B------:R-:W-:Y:S02]  /*f3e0*/  HADD2.F32 R6, -RZ, R5.H0_H0 ;  /* 0x20000005ff067230 */ /* 0x000fe40000004100 */
[-C--:B------:R-:W-:Y:S01]  /*f3f0*/  FMUL.FTZ R66, R4, R54.reuse ;  /* 0x0000003604427220 */ /* 0x080fe20000410000 */
[----:B------:R-:W-:Y:S02]  /*f400*/  HADD2.F32 R69, -RZ, R69.H0_H0 ;  /* 0x20000045ff457230 */ /* 0x000fe40000004100 */
[----:B------:R-:W-:Y:S01]  /*f410*/  FFMA.FTZ R68, R7, R54, -R68 ;  /* 0x0000003607447223 */ /* 0x000fe20000010844 */
[----:B------:R-:W-:-:S02]  /*f420*/  HADD2.F32 R5, -RZ, R5.H1_H1 ;  /* 0x30000005ff057230 */ /* 0x000fc40000004100 */
[----:B------:R-:W-:Y:S01]  /*f430*/  FFMA.FTZ R55, R7, R70, R66 ;  /* 0x0000004607377223 */ /* 0x000fe20000010042 */
[----:B------:R-:W-:Y:S02]  /*f440*/  HADD2.F32 R26, -RZ, R73.H0_H0 ;  /* 0x20000049ff1a7230 */ /* 0x000fe40000004100 */
[C---:B------:R-:W-:Y:S01]  /*f450*/  FMUL.FTZ R67, R25.reuse, R27 ;  /* 0x0000001b19437220 */ /* 0x040fe20000410000 */
[----:B------:R-:W-:Y:S02]  /*f460*/  HADD2.F32 R4, -RZ, R74.H0_H0 ;  /* 0x2000004aff047230 */ /* 0x000fe40000004100 */
[-C--:B------:R-:W-:Y:S01]  /*f470*/  FMUL.FTZ R54, R25, R69.reuse ;  /* 0x0000004519367220 */ /* 0x080fe20000410000 */
[C---:B------:R-:W-:Y:S01]  /*f480*/  FMUL.FTZ R7, R5.reuse, R26 ;  /* 0x0000001a05077220 */ /* 0x040fe20000410000 */
[C---:B------:R-:W-:Y:S01]  /*f490*/  FFMA.FTZ R67, R24.reuse, R69, -R67 ;  /* 0x0000004518437223 */ /* 0x040fe20000010843 */
[-C--:B------:R-:W-:Y:S01]  /*f4a0*/  FMUL.FTZ R25, R5, R4.reuse ;  /* 0x0000000405197220 */ /* 0x080fe20000410000 */
[----:B------:R-:W-:Y:S01]  /*f4b0*/  FFMA.FTZ R54, R24, R27, R54 ;  /* 0x0000001b18367223 */ /* 0x000fe20000010036 */
[----:B------:R-:W-:Y:S01]  /*f4c0*/  FFMA.FTZ R5, R6, R4, -R7 ;  /* 0x0000000406057223 */ /* 0x000fe20000010807 */
[----:B------:R-:W-:Y:S01]  /*f4d0*/  F2FP.F16.F32.PACK_AB R7, R72, R71 ;  /* 0x000000474807723e */ /* 0x000fe200000000ff */
[----:B------:R-:W-:Y:S01]  /*f4e0*/  FFMA.FTZ R26, R6, R26, R25 ;  /* 0x0000001a061a7223 */ /* 0x000fe20000010019 */
[----:B------:R-:W-:-:S02]  /*f4f0*/  F2FP.F16.F32.PACK_AB R4, R55, R68 ;  /* 0x000000443704723e */ /* 0x000fc400000000ff */
[----:B------:R-:W-:Y:S02]  /*f500*/  F2FP.F16.F32.PACK_AB R6, R54, R67 ;  /* 0x000000433606723e */ /* 0x000fe400000000ff */
[----:B------:R-:W-:-:S05]  /*f510*/  F2FP.F16.F32.PACK_AB R5, R26, R5 ;  /* 0x000000051a05723e */ /* 0x000fca00000000ff */
[----:B------:R1:W-:Y:S02]  /*f520*/  STS.128 [R3], R4 ;  /* 0x0000000403007388 */ /* 0x0003e40000000c00 */
.L_x_3550:
[----:B------:R-:W-:Y:S05]  /*f530*/  BSYNC B1 ;  /* 0x0000000000017941 */ /* 0x000fea0003800000 */
.L_x_3549:
[----:B01----:R-:W2:Y:S02]  /*f540*/  LDL R4, [R1+0x420] ;  /* 0x0004200001047983 */ /* 0x003ea40000100800 */
[----:B--2---:R-:W-:-:S13]  /*f550*/  ISETP.GE.AND P0, PT, R4, R65, PT ;  /* 0x000000410400720c */ /* 0x004fda0003f06270 */
        /* <DEDUP_REMOVED lines=8> */
[----:B------:R-:W-:Y:S01]  /*f5e0*/  HADD2.F32 R36, -RZ, R36.H0_H0 ;  /* 0x20000024ff247230 */ /* 0x000fe20000004100 */
[----:B------:R-:W-:Y:S01]  /*f5f0*/  SHF.R.U32.HI R24, RZ, 0x10, R11 ;  /* 0x00000010ff187819 */ /* 0x000fe2000001160b */
[----:B------:R-:W-:Y:S01]  /*f600*/  HADD2.F32 R25, -RZ, R81.H0_H0 ;  /* 0x20000051ff197230 */ /* 0x000fe20000004100 */
[----:B------:R-:W-:Y:S01]  /*f610*/  SHF.R.U64 R65, R12, 0x10, R13 ;  /* 0x000000100c417819 */ /* 0x000fe2000000120d */
[----:B------:R-:W-:Y:S01]  /*f620*/  HADD2.F32 R26, -RZ, R26.H0_H0 ;  /* 0x2000001aff1a7230 */ /* 0x000fe20000004100 */
[----:B------:R-:W-:Y:S01]  /*f630*/  SHF.R.U64 R66, R10, 0x10, R11 ;  /* 0x000000100a427819 */ /* 0x000fe2000000120b */
[----:B------:R-:W-:Y:S02]  /*f640*/  HADD2.F32 R24, -RZ, R24.H0_H0 ;  /* 0x20000018ff187230 */ /* 0x000fe40000004100 */
[----:B0-----:R-:W-:-:S02]  /*f650*/  HADD2.F32 R13, -RZ, R7.H1_H1 ;  /* 0x30000007ff0d7230 */ /* 0x001fc40000004100 */
[----:B------:R-:W-:Y:S02]  /*f660*/  HADD2.F32 R12, -RZ, R7.H0_H0 ;  /* 0x20000007ff0c7230 */ /* 0x000fe40000004100 */
[--C-:B------:R-:W-:Y:S02]  /*f670*/  HADD2.F32 R7, -RZ, R4.reuse.H0_H0 ;  /* 0x20000004ff077230 */ /* 0x100fe40000004100 */
[C---:B------:R-:W-:Y:S01]  /*f680*/  FMUL.FTZ R27, R13.reuse, R26 ;  /* 0x0000001a0d1b7220 */ /* 0x040fe20000410000 */
[----:B------:R-:W-:Y:S01]  /*f690*/  FMUL.FTZ R13, R13, R24 ;  /* 0x000000180d0d7220 */ /* 0x000fe20000410000 */
[----:B------:R-:W-:Y:S02]  /*f6a0*/  HADD2.F32 R4, -RZ, R4.H1_H1 ;  /* 0x30000004ff047230 */ /* 0x000fe40000004100 */
[--C-:B------:R-:W-:Y:S02]  /*f6b0*/  HADD2.F32 R10, -RZ, R6.reuse.H0_H0 ;  /* 0x20000006ff0a7230 */ /* 0x100fe40000004100 */
[----:B------:R-:W-:Y:S01]  /*f6c0*/  FFMA.FTZ R26, R12, R26, R13 ;  /* 0x0000001a0c1a7223 */ /* 0x000fe2000001000d */
[----:B------:R-:W-:-:S02]  /*f6d0*/  HADD2.F32 R11, -RZ, R6.H1_H1 ;  /* 0x30000006ff0b7230 */ /* 0x000fc40000004100 */
[----:B------:R-:W-:Y:S01]  /*f6e0*/  FFMA.FTZ R55, R12, R24, -R27 ;  /* 0x000000180c377223 */ /* 0x000fe2000001081b */
[----:B------:R-:W-:Y:S02]  /*f6f0*/  HADD2.F32 R13, -RZ, R15.H1_H1 ;  /* 0x3000000fff0d7230 */ /* 0x000fe40000004100 */
[C---:B------:R-:W-:Y:S01]  /*f700*/  FMUL.FTZ R54, R4.reuse, R25 ;  /* 0x0000001904367220 */ /* 0x040fe20000410000 */
        /* <DEDUP_REMOVED lines=20> */
[----:B------:R0:W-:Y:S02]  /*f850*/  STS.128 [R2+0x21400], R4 ;  /* 0x0214000402007388 */ /* 0x0001e40000000c00 */
.L_x_3555:
[----:B------:R-:W-:Y:S05]  /*f860*/  BSYNC B1 ;  /* 0x0000000000017941 */ /* 0x000fea0003800000 */
.L_x_3554:
[----:B------:R-:W-:Y:S05]  /*f870*/  @P1 BRA `(.L_x_3553) ;  /* 0x0000001400a81947 */ /* 0x000fea0003800000 */
[----:B0-----:R-:W0:Y:S01]  /*f880*/  LDS.128 R4, [R3+0x1000] ;  /* 0x0010000003047984 */ /* 0x001e220000000c00 */
[----:B------:R-:W-:Y:S01]  /*f890*/  SHF.R.U32.HI R15, RZ, 0x10, R9 ;  /* 0x00000010ff0f7819 */ /* 0x000fe20000011609 */
[----:B------:R-:W-:Y:S01]  /*f8a0*/  HADD2.F32 R11, -RZ, R0.H0_H0 ;  /* 0x20000000ff0b7230 */ /* 0x000fe20000004100 */
[--C-:B------:R-:W-:Y:S01]  /*f8b0*/  SHF.R.U32.HI R12, RZ, 0x10, R21.reuse ;  /* 0x00000010ff0c7819 */ /* 0x100fe20000011615 */
[----:B------:R-:W-:Y:S01]  /*f8c0*/  HADD2.F32 R13, -RZ, R14.H0_H0 ;  /* 0x2000000eff0d7230 */ /* 0x000fe20000004100 */
[----:B------:R-:W-:Y:S01]  /*f8d0*/  SHF.R.U64 R26, R20, 0x10, R21 ;  /* 0x00000010141a7819 */ /* 0x000fe20000001215 */
[----:B------:R-:W-:Y:S01]  /*f8e0*/  HADD2.F32 R15, -RZ, R15.H0_H0 ;  /* 0x2000000fff0f7230 */ /* 0x000fe20000004100 */
[----:B------:R-:W-:Y:S01]  /*f8f0*/  SHF.R.U64 R24, R8, 0x10, R9 ;  /* 0x0000001008187819 */ /* 0x000fe20000001209 */
[----:B------:R-:W-:Y:S02]  /*f900*/  HADD2.F32 R12, -RZ, R12.H0_H0 ;  /* 0x2000000cff0c7230 */ /* 0x000fe40000004100 */
[----:B------:R-:W-:-:S02]  /*f910*/  HADD2.F32 R14, -RZ, R14.H1_H1 ;  /* 0x3000000eff0e7230 */ /* 0x000fc40000004100 */
[--C-:B0-----:R-:W-:Y:S02]  /*f920*/  HADD2.F32 R10, -RZ, R7.reuse.H1_H1 ;  /* 0x30000007ff0a7230 */ /* 0x101fe40000004100 */
[----:B------:R-:W-:Y:S02]  /*f930*/  HADD2.F32 R9, -RZ, R7.H0_H0 ;  /* 0x20000007ff097230 */ /* 0x000fe40000004100 */
[--C-:B------:R-:W-:Y:S02]  /*f940*/  HADD2.F32 R2, -RZ, R4.reuse.H0_H0 ;  /* 0x20000004ff027230 */ /* 0x100fe40000004100 */
[C---:B------:R-:W-:Y:S01]  /*f950*/  FMUL.FTZ R20, R10.reuse, R15 ;  /* 0x0000000f0a147220 */ /* 0x040fe20000410000 */
[----:B------:R-:W-:Y:S02]  /*f960*/  HADD2.F32 R4, -RZ, R4.H1_H1 ;  /* 0x30000004ff047230 */ /* 0x000fe40000004100 */
[----:B------:R-:W-:Y:S01]  /*f970*/  FMUL.FTZ R10, R10, R12 ;  /* 0x0000000c0a0a7220 */ /* 0x000fe20000410000 */
[----:B------:R-:W-:-:S02]  /*f980*/  HADD2.F32 R7, -RZ, R6.H0_H0 ;  /* 0x20000006ff077230 */ /* 0x000fc40000004100 */
[C---:B------:R-:W-:Y:S01]  /*f990*/  FFMA.FTZ R20, R9.reuse, R12, -R20 ;  /* 0x0000000c09147223 */ /* 0x040fe20000010814 */
[----:B------:R-:W-:Y:S02]  /*f9a0*/  HADD2.F32 R8, -RZ, R6.H1_H1 ;  /* 0x30000006ff087230 */ /* 0x000fe40000004100 */
[----:B------:R-:W-:Y:S01]  /*f9b0*/  FFMA.FTZ R25, R9, R15, R10 ;  /* 0x0000000f09197223 */ /* 0x000fe2000001000a */
[C---:B------:R-:W-:Y:S01]  /*f9c0*/  FMUL.FTZ R21, R4.reuse, R13 ;  /* 0x0000000d04157220 */ /* 0x040fe20000410000 */
[-C--:B------:R-:W-:Y:S01]  /*f9d0*/  FMUL.FTZ R15, R4, R11.reuse ;  /* 0x0000000b040f7220 */ /* 0x080fe20000410000 */
[--C-:B------:R-:W-:Y:S02]  /*f9e0*/  HADD2.F32 R6, -RZ, R5.reuse.H0_H0 ;  /* 0x20000005ff067230 */ /* 0x100fe40000004100 */
[----:B------:R-:W-:Y:S01]  /*f9f0*/  FMUL.FTZ R10, R8, R14 ;  /* 0x0000000e080a7220 */ /* 0x000fe20000410000 */
[----:B------:R-:W-:Y:S02]  /*fa00*/  HADD2.F32 R4, -RZ, R0.H1_H1 ;  /* 0x30000000ff047230 */ /* 0x000fe40000004100 */
[----:B------:R-:W-:Y:S01]  /*fa10*/  FFMA.FTZ R21, R2, R11, -R21 ;  /* 0x0000000b02157223 */ /* 0x000fe20000010815 */
[----:B------:R-:W-:-:S02]  /*fa20*/  HADD2.F32 R5, -RZ, R5.H1_H1 ;  /* 0x30000005ff057230 */ /* 0x000fc40000004100 */
[----:B------:R-:W-:Y:S01]  /*fa30*/  FFMA.FTZ R2, R2, R13, R15 ;  /* 0x0000000d02027223 */ /* 0x000fe2000001000f */
[----:B------:R-:W-:Y:S02]  /*fa40*/  HADD2.F32 R9, -RZ, R24.H0_H0 ;  /* 0x20000018ff097230 */ /* 0x000fe40000004100 */
[-C--:B------:R-:W-:Y:S01]  /*fa50*/  FMUL.FTZ R13, R8, R4.reuse ;  /* 0x00000004080d7220 */ /* 0x080fe20000410000 */
[----:B------:R-:W-:Y:S02]  /*fa60*/  HADD2.F32 R0, -RZ, R26.H0_H0 ;  /* 0x2000001aff007230 */ /* 0x000fe40000004100 */
[----:B------:R-:W-:Y:S01]  /*fa70*/  FFMA.FTZ R10, R7, R4, -R10 ;  /* 0x00000004070a7223 */ /* 0x000fe2000001080a */
[----:B------:R-:W-:Y:S01]  /*fa80*/  F2FP.F16.F32.PACK_AB R4, R2, R21 ;  /* 0x000000150204723e */ /* 0x000fe200000000ff */
[----:B------:R-:W-:Y:S01]  /*fa90*/  FMUL.FTZ R11, R5, R9 ;  /* 0x00000009050b7220 */ /* 0x000fe20000410000 */
[----:B------:R-:W-:Y:S01]  /*faa0*/  FFMA.FTZ R13, R7, R14, R13 ;  /* 0x0000000e070d7223 */ /* 0x000fe2000001000d */
[----:B------:R-:W-:Y:S01]  /*fab0*/  FMUL.FTZ R8, R5, R0 ;  /* 0x0000000005087220 */ /* 0x000fe20000410000 */
[----:B------:R-:W-:Y:S01]  /*fac0*/  F2FP.F16.F32.PACK_AB R7, R25, R20 ;  /* 0x000000141907723e */ /* 0x000fe200000000ff */
[----:B------:R-:W-:-:S02]  /*fad0*/  FFMA.FTZ R5, R6, R0, -R11 ;  /* 0x0000000006057223 */ /* 0x000fc4000001080b */
[----:B------:R-:W-:Y:S01]  /*fae0*/  FFMA.FTZ R8, R6, R9, R8 ;  /* 0x0000000906087223 */ /* 0x000fe20000010008 */
[----:B------:R-:W-:-:S04]  /*faf0*/  F2FP.F16.F32.PACK_AB R6, R13, R10 ;  /* 0x0000000a0d06723e */ /* 0x000fc800000000ff */
[----:B------:R-:W-:-:S05]  /*fb00*/  F2FP.F16.F32.PACK_AB R5, R8, R5 ;  /* 0x000000050805723e */ /* 0x000fca00000000ff */
[----:B------:R2:W-:Y:S01]  /*fb10*/  STS.128 [R3+0x1000], R4 ;  /* 0x0010000403007388 */ /* 0x0005e20000000c00 */
[----:B------:R-:W-:Y:S05]  /*fb20*/  BRA `(.L_x_3553) ;  /* 0x0000001000fc7947 */ /* 0x000fea0003800000 */
.L_x_3540:
        /* <DEDUP_REMOVED lines=37> */
[C---:B------:R-:W-:Y:S01]  /*fd80*/  @!P1 IMAD.SHL.U32 R7, R16.reuse, 0x2, RZ ;  /* 0x0000000210079824 */ /* 0x040fe200078e00ff */
[----:B------:R-:W-:-:S04]  /*fd90*/  @!P1 SHF.L.U64.HI R6, R16, 0x1, R17 ;  /* 0x0000000110069819 */ /* 0x000fc80000010211 */
[----:B-1----:R-:W-:-:S05]  /*fda0*/  @!P1 IADD3 R8, P2, R4, R7, RZ ;  /* 0x0000000704089210 */ /* 0x002fca0007f5e0ff */
[----:B--2---:R-:W-:-:S06]  /*fdb0*/  @!P1 IMAD.X R9, R3, 0x1, R6, P2 ;  /* 0x0000000103099824 */ /* 0x004fcc00010e0606 */
[----:B------:R-:W2:Y:S01]  /*fdc0*/  @!P1 LD.E.128 R8, desc[UR46][R8.64] ;  /* 0x0000002e08089980 */ /* 0x000ea2000c101d00 */
[----:B---3--:R-:W-:-:S05]  /*fdd0*/  @!P1 IADD3 R4, P2, R14, R7, RZ ;  /* 0x000000070e049210 */ /* 0x008fca0007f5e0ff */
[----:B----4-:R-:W-:-:S06]  /*fde0*/  @!P1 IMAD.X R5, R5, 0x1, R6, P2 ;  /* 0x0000000105059824 */ /* 0x010fcc00010e0606 */
[----:B------:R-:W3:Y:S01]  /*fdf0*/  @!P1 LD.E.128 R4, desc[UR46][R4.64] ;  /* 0x0000002e04049980 */ /* 0x000ee2000c101d00 */
[----:B------:R-:W-:Y:S02]  /*fe00*/  CS2R R20, SRZ ;  /* 0x0000000000147805 */ /* 0x000fe4000001ff00 */
[----:B------:R-:W-:Y:S02]  /*fe10*/  CS2R R54, SRZ ;  /* 0x0000000000367805 */ /* 0x000fe4000001ff00 */
[----:B------:R-:W-:Y:S01]  /*fe20*/  CS2R R66, SRZ ;  /* 0x0000000000427805 */ /* 0x000fe2000001ff00 */
[----:B------:R-:W0:Y:S01]  /*fe30*/  SHFL.IDX PT, R14, R65, 0x1, 0x1c1f ;  /* 0x003c1f00410e7f89 */ /* 0x000e2200000e0000 */
[----:B------:R-:W-:-:S03]  /*fe40*/  CS2R R68, SRZ ;  /* 0x0000000000447805 */ /* 0x000fc6000001ff00 */
[----:B------:R-:W1:Y:S04]  /*fe50*/  SHFL.IDX PT, R25, R25, 0x1, 0x1c1f ;  /* 0x003c1f0019197f89 */ /* 0x000e6800000e0000 */
[----:B------:R4:W0:Y:S01]  /*fe60*/  SHFL.IDX PT, R24, R36, 0x1, 0x1c1f ;  /* 0x003c1f0024187f89 */ /* 0x00082200000e0000 */
[----:B--2---:R-:W-:Y:S02]  /*fe70*/  @!P1 IMAD.MOV.U32 R20, RZ, RZ, R8 ;  /* 0x000000ffff149224 */ /* 0x004fe400078e0008 */
[----:B------:R-:W-:Y:S02]  /*fe80*/  @!P1 IMAD.MOV.U32 R54, RZ, RZ, R10 ;  /* 0x000000ffff369224 */ /* 0x000fe400078e000a */
[----:B------:R-:W-:Y:S02]  /*fe90*/  IMAD.MOV.U32 R3, RZ, RZ, R20 ;  /* 0x000000ffff037224 */ /* 0x000fe400078e0014 */
[----:B------:R-:W-:-:S02]  /*fea0*/  @!P1 IMAD.MOV.U32 R55, RZ, RZ, R11 ;  /* 0x000000ffff379224 */ /* 0x000fc400078e000b */
[----:B------:R-:W-:Y:S01]  /*feb0*/  @!P1 IMAD.MOV.U32 R21, RZ, RZ, R9 ;  /* 0x000000ffff159224 */ /* 0x000fe200078e0009 */
[----:B------:R-:W-:Y:S01]  /*fec0*/  PRMT R75, R3, 0x7610, R75 ;  /* 0x00007610034b7816 */ /* 0x000fe2000000004b */
[----:B------:R-:W-:Y:S01]  /*fed0*/  IMAD.MOV.U32 R8, RZ, RZ, R54 ;  /* 0x000000ffff087224 */ /* 0x000fe200078e0036 */
[----:B------:R2:W0:Y:S01]  /*fee0*/  SHFL.IDX PT, R3, R26, 0x1, 0x1c1f ;  /* 0x003c1f001a037f89 */ /* 0x00042200000e0000 */
[----:B---3--:R-:W-:Y:S02]  /*fef0*/  @!P1 IMAD.MOV.U32 R66, RZ, RZ, R4 ;  /* 0x000000ffff429224 */ /* 0x008fe400078e0004 */
[----:B------:R-:W-:Y:S01]  /*ff00*/  @!P1 IMAD.MOV.U32 R67, RZ, RZ, R5 ;  /* 0x000000ffff439224 */ /* 0x000fe200078e0005 */
[----:B------:R-:W-:Y:S01]  /*ff10*/  PRMT R70, R8, 0x7610, R70 ;  /* 0x0000761008467816 */ /* 0x000fe20000000046 */
[----:B------:R-:W-:Y:S02]  /*ff20*/  @!P1 IMAD.MOV.U32 R68, RZ, RZ, R6 ;  /* 0x000000ffff449224 */ /* 0x000fe400078e0006 */
[----:B------:R-:W-:-:S02]  /*ff30*/  @!P1 IMAD.MOV.U32 R69, RZ, RZ, R7 ;  /* 0x000000ffff459224 */ /* 0x000fc400078e0007 */
[----:B------:R-:W-:Y:S02]  /*ff40*/  IMAD.MOV.U32 R9, RZ, RZ, R55 ;  /* 0x000000ffff097224 */ /* 0x000fe400078e0037 */
[----:B------:R-:W-:Y:S02]  /*ff50*/  IMAD.MOV.U32 R12, RZ, RZ, R21 ;  /* 0x000000ffff0c7224 */ /* 0x000fe400078e0015 */
[----:B------:R-:W-:Y:S01]  /*ff60*/  IMAD.MOV.U32 R4, RZ, RZ, R66 ;  /* 0x000000ffff047224 */ /* 0x000fe200078e0042 */
[----:B----4-:R-:W-:Y:S01]  /*ff70*/  PRMT R36, R9, 0x7610, R36 ;  /* 0x0000761009247816 */ /* 0x010fe20000000024 */
[----:B------:R-:W-:Y:S01]  /*ff80*/  IMAD.MOV.U32 R5, RZ, RZ, R67 ;  /* 0x000000ffff057224 */ /* 0x000fe200078e0043 */
[----:B------:R-:W-:Y:S01]  /*ff90*/  PRMT R77, R12, 0x7610, R77 ;  /* 0x000076100c4d7816 */ /* 0x000fe2000000004d */
[----:B------:R-:W-:Y:S01]  /*ffa0*/  IMAD.MOV.U32 R6, RZ, RZ, R68 ;  /* 0x000000ffff067224 */ /* 0x000fe200078e0044 */
[----:B------:R-:W-:Y:S01]  /*ffb0*/  PRMT R75, R75, 0x5410, R4 ;  /* 0x000054104b4b7816 */ /* 0x000fe20000000004 */
[----:B------:R-:W-:Y:S01]  /*ffc0*/  IMAD.MOV.U32 R7, RZ, RZ, R69 ;  /* 0x000000ffff077224 */ /* 0x000fe200078e0045 */
[----:B------:R-:W-:-:S02]  /*ffd0*/  PRMT R79, R5, 0x7610, R79 ;  /* 0x00007610054f7816 */ /* 0x000fc4000000004f */
[----:B------:R-:W-:Y:S02]  /*ffe0*/  CS2R R8, SRZ ;  /* 0x0000000000087805 */ /* 0x000fe4000001ff00 */
[----:B------:R-:W-:Y:S02]  /*fff0*/  PRMT R90, R6, 0x7610, R90 ;  /* 0x00007610065a7816 */ /* 0x000fe4000000005a */
[----:B012---:R-:W-:-:S07]  /*10000*/  PRMT R86, R7, 0x7610, R86 ;  /* 0x0000761007567816 */ /* 0x007fce0000000056 */
.L_x_3864:
        /* <DEDUP_REMOVED lines=18> */
[-C--:B------:R-:W-:Y:S02]  /*10130*/  IADD3 R4, P1, R24, R9.reuse, RZ ;  /* 0x0000000918047210 */ /* 0x080fe40007f3e0ff */
[----:B------:R-:W-:-:S03]  /*10140*/  IADD3 R8, P2, R14, R9, RZ ;  /* 0x000000090e087210 */ /* 0x000fc60007f5e0ff */
[--C-:B------:R-:W-:Y:S02]  /*10150*/  IMAD.X R5, R3, 0x1, R0.reuse, P1 ;  /* 0x0000000103057824 */ /* 0x100fe400008e0600 */
[----:B------:R-:W-:-:S04]  /*10160*/  IMAD.X R9, R25, 0x1, R0, P2 ;  /* 0x0000000119097824 */ /* 0x000fc800010e0600 */
[----:B------:R-:W5:Y:S04]  /*10170*/  LD.E.128 R4, desc[UR46][R4.64] ;  /* 0x0000002e04047980 */ /* 0x000f68000c101d00 */
[----:B------:R-:W5:Y:S02]  /*10180*/  LD.E.128 R8, desc[UR46][R8.64] ;  /* 0x0000002e08087980 */ /* 0x000f64000c101d00 */
.L_x_3558:
[----:B------:R-:W-:Y:S05]  /*10190*/  BSYNC B1 ;  /* 0x0000000000017941 */ /* 0x000fea0003800000 */
.L_x_3557:
[----:B------:R-:W0:Y:S01]  /*101a0*/  SYNCS.PHASECHK.TRANS64.TRYWAIT P1, [R2+URZ+0x38800], R13 ;  /* 0x0388000d020075a7 */ /* 0x000e22000802017f */
[----:B------:R-:W-:Y:S04]  /*101b0*/  BSSY B1, `(.L_x_3559) ;  /* 0x0000002000017945 */ /* 0x000fe80003800000 */
[----:B0-----:R-:W-:Y:S05]  /*101c0*/  @!P1 BRA `(.L_x_3560) ;  /* 0x0000026400709947 */ /* 0x001fea0003800000 */
.L_x_3865:
[----:B------:R-:W-:Y:S05]  /*101d0*/  BSYNC B1 ;  /* 0x0000000000017941 */ /* 0x000fea0003800000 */
.L_x_3559:
[----:B------:R-:W2:Y:S04]  /*101e0*/  LDL R0, [R1+0x50] ;  /* 0x0000500001007983 */ /* 0x000ea80000100800 */
[----:B------:R-:W3:Y:S01]  /*101f0*/  LDL R14, [R1+0x420] ;  /* 0x00042000010e7983 */ /* 0x000ee20000100800 */
[----:B-----5:R-:W-:-:S05]  /*10200*/  IMAD.MOV.U32 R3, RZ, RZ, R8 ;  /* 0x000000ffff037224 */ /* 0x020fca00078e0008 */
[----:B------:R-:W-:Y:S01]  /*10210*/  PRMT R36, R36, 0x5410, R3 ;  /* 0x0000541024247816 */ /* 0x000fe20000000003 */
[----:B------:R-:W-:Y:S02]  /*10220*/  IMAD.MOV.U32 R12, RZ, RZ, R9 ;  /* 0x000000ffff0c7224 */ /* 0x000fe400078e0009 */
[----:B0-----:R-:W-:Y:S02]  /*10230*/  IMAD.MOV.U32 R13, RZ, RZ, R10 ;  /* 0x000000ffff0d7224 */ /* 0x001fe400078e000a */
[----:B------:R-:W-:Y:S01]  /*10240*/  IMAD.IADD R72, R16, 0x1, R71 ;  /* 0x0000000110487824 */ /* 0x000fe200078e0247 */
[----:B------:R-:W-:Y:S01]  /*10250*/  PRMT R65, R12, 0x7610, R65 ;  /* 0x000076100c417816 */ /* 0x000fe20000000041 */
[----:B------:R-:W-:Y:S01]  /*10260*/  IMAD.MOV.U32 R12, RZ, RZ, R11 ;  /* 0x000000ffff0c7224 */ /* 0x000fe200078e000b */
[----:B------:R-:W-:Y:S01]  /*10270*/  BSSY B1, `(.L_x_3561) ;  /* 0x000006d000017945 */ /* 0x000fe20003800000 */
[----:B------:R-:W-:Y:S01]  /*10280*/  IMAD.MOV.U32 R71, RZ, RZ, R7 ;  /* 0x000000ffff477224 */ /* 0x000fe200078e0007 */
[----:B------:R-:W-:Y:S01]  /*10290*/  LOP3.LUT R72, R72, 0x38, RZ, 0xc0, !PT ;  /* 0x0000003848487812 */ /* 0x000fe200078ec0ff */
[----:B--2---:R-:W-:-:S05]  /*102a0*/  IMAD R0, R0, -0x40, R27 ;  /* 0xffffffc000007824 */ /* 0x004fca00078e021b */
[----:B------:R-:W-:-:S04]  /*102b0*/  VIMNMX R3, R0, 0x40, PT ;  /* 0x0000004000037848 */ /* 0x000fc80003fe0100 */
[-C--:B------:R-:W-:Y:S02]  /*102c0*/  ISETP.GE.OR P1, PT, R152, R3.reuse, P0 ;  /* 0x000000039800720c */ /* 0x080fe40000726670 */
[----:B---3--:R-:W-:Y:S01]  /*102d0*/  ISETP.GE.OR P0, PT, R14, R3, P0 ;  /* 0x000000030e00720c */ /* 0x008fe20000706670 */
[----:B------:R-:W-:Y:S01]  /*102e0*/  IMAD.MOV.U32 R3, RZ, RZ, R5 ;  /* 0x000000ffff037224 */ /* 0x000fe200078e0005 */
[----:B------:R-:W-:Y:S01]  /*102f0*/  PRMT R0, R13, 0x7610, R0 ;  /* 0x000076100d007816 */ /* 0x000fe20000000000 */
[----:B------:R-:W-:-:S03]  /*10300*/  IMAD.MOV.U32 R13, RZ, RZ, R4 ;  /* 0x000000ffff0d7224 */ /* 0x000fc600078e0004 */
[----:B------:R-:W-:Y:S01]  /*10310*/  PRMT R70, R70, 0x5410, R3 ;  /* 0x0000541046467816 */ /* 0x000fe20000000003 */
[----:B------:R-:W-:Y:S01]  /*10320*/  IMAD.MOV.U32 R3, RZ, RZ, R6 ;  /* 0x000000ffff037224 */ /* 0x000fe200078e0006 */
[----:B------:R-:W-:Y:S02]  /*10330*/  PRMT R0, R0, 0x5410, R12 ;  /* 0x0000541000007816 */ /* 0x000fe4000000000c */
[----:B------:R-:W-:Y:S01]  /*10340*/  PRMT R65, R65, 0x5410, R13 ;  /* 0x0000541041417816 */ /* 0x000fe2000000000d */
[----:B------:R-:W-:Y:S06]  /*10350*/  @P1 BRA `(.L_x_3562) ;  /* 0x0000000400781947 */ /* 0x000fec0003800000 */
[----:B------:R-:W-:Y:S01]  /*10360*/  IMAD.SHL.U32 R12, R158, 0x40, RZ ;  /* 0x000000409e0c7824 */ /* 0x000fe200078e00ff */
[--C-:B------:R-:W-:Y:S01]  /*10370*/  SHF.R.U64 R87, R66, 0x10, R67.reuse ;  /* 0x0000001042577819 */ /* 0x100fe20000001243 */
[----:B------:R-:W-:Y:S01]  /*10380*/  IMAD.SHL.U32 R25, R221, 0x200, RZ ;  /* 0x00000200dd197824 */ /* 0x000fe200078e00ff */
[----:B------:R-:W-:Y:S01]  /*10390*/  SHF.R.U32.HI R76, RZ, 0x10, R67 ;  /* 0x00000010ff4c7819 */ /* 0x000fe20000011643 */
[----:B------:R-:W-:Y:S01]  /*103a0*/  HADD2.F32 R79, -RZ, R79.H0_H0 ;  /* 0x2000004fff4f7230 */ /* 0x000fe20000004100 */
[----:B------:R-:W-:Y:S01]  /*103b0*/  LOP3.LUT R13, R12, 0x1c0, RZ, 0xc0, !PT ;  /* 0x000001c00c0d7812 */ /* 0x000fe200078ec0ff */
[----:B------:R-:W-:Y:S01]  /*103c0*/  HADD2.F32 R77, -RZ, R77.H0_H0 ;  /* 0x2000004dff4d7230 */ /* 0x000fe20000004100 */
[----:B------:R-:W-:Y:S01]  /*103d0*/  SHF.R.U64 R89, R20, 0x10, R21 ;  /* 0x0000001014597819 */ /* 0x000fe20000001215 */
[----:B------:R-:W-:Y:S01]  /*103e0*/  HADD2.F32 R76, -RZ, R76.H0_H0 ;  /* 0x2000004cff4c7230 */ /* 0x000fe20000004100 */
[----:B------:R-:W-:Y:S02]  /*103f0*/  SHF.R.U32.HI R15, RZ, 0x3, R13 ;  /* 0x00000003ff0f7819 */ /* 0x000fe4000001160d */
[----:B------:R-:W-:-:S02]  /*10400*/  LOP3.LUT R12, R13, 0x38, R16, 0xf8, !PT ;  /* 0x000000380d0c7812 */ /* 0x000fc400078ef810 */
[----:B------:R-:W-:Y:S02]  /*10410*/  LOP3.LUT R24, R15, R72, R13, 0x1e, !PT ;  /* 0x000000480f187212 */ /* 0x000fe400078e1e0d */
[----:B------:R-:W-:Y:S02]  /*10420*/  LOP3.LUT R73, R25, R12, R15, 0xf6, !PT ;  /* 0x0000000c19497212 */ /* 0x000fe400078ef60f */
[----:B------:R-:W-:Y:S02]  /*10430*/  LOP3.LUT R25, R24, R25, RZ, 0xfc, !PT ;  /* 0x0000001918197212 */ /* 0x000fe400078efcff */
[----:B------:R-:W-:Y:S01]  /*10440*/  SHF.R.U32.HI R78, RZ, 0x10, R21 ;  /* 0x00000010ff4e7819 */ /* 0x000fe20000011615 */
[--C-:B------:R-:W-:Y:S01]  /*10450*/  IMAD R73, R73, 0x2, R2.reuse ;  /* 0x0000000249497824 */ /* 0x100fe200078e0202 */
[--C-:B------:R-:W-:Y:S01]  /*10460*/  SHF.R.U64 R85, R68, 0x10, R69.reuse ;  /* 0x0000001044557819 */ /* 0x100fe20000001245 */
[----:B------:R-:W-:Y:S01]  /*10470*/  IMAD R74, R25, 0x2, R2 ;  /* 0x00000002194a7824 */ /* 0x000fe200078e0202 */
[----:B------:R-:W-:-:S02]  /*10480*/  SHF.R.U32.HI R82, RZ, 0x10, R69 ;  /* 0x00000010ff527819 */ /* 0x000fc40000011645 */
[----:B------:R-:W0:Y:S01]  /*10490*/  LDS.128 R12, [R73+0x20400] ;  /* 0x02040000490c7984 */ /* 0x000e220000000c00 */
[--C-:B------:R-:W-:Y:S02]  /*104a0*/  SHF.R.U64 R88, R54, 0x10, R55.reuse ;  /* 0x0000001036587819 */ /* 0x100fe40000001237 */
[----:B------:R-:W-:Y:S01]  /*104b0*/  SHF.R.U32.HI R84, RZ, 0x10, R55 ;  /* 0x00000010ff547819 */ /* 0x000fe20000011637 */
        /* <DEDUP_REMOVED lines=11> */
[----:B------:R-:W-:Y:S02]  /*10570*/  HADD2.F32 R81, -RZ, R86.H0_H0 ;  /* 0x20000056ff517230 */ /* 0x000fe40000004100 */
[----:B------:R-:W-:Y:S01]  /*10580*/  FFMA.FTZ R83, R20, R79, R83 ;  /* 0x0000004f14537223 */ /* 0x000fe20000010053 */
[----:B------:R-:W-:-:S02]  /*10590*/  HADD2.F32 R77, -RZ, R36.H0_H0 ;  /* 0x20000024ff4d7230 */ /* 0x000fc40000004100 */
        /* <DEDUP_REMOVED lines=14> */
[--C-:B------:R-:W-:Y:S02]  /*10680*/  HADD2.F32 R68, -RZ, R75.reuse.H1_H1 ;  /* 0x3000004bff447230 */ /* 0x100fe40000004100 */
[----:B------:R-:W-:Y:S01]  /*10690*/  FMUL.FTZ R86, R69, R66 ;  /* 0x0000004245567220 */ /* 0x000fe20000410000 */
[----:B------:R-:W-:-:S02]  /*106a0*/  HADD2.F32 R20, -RZ, R75.H0_H0 ;  /* 0x2000004bff147230 */ /* 0x000fc40000004100 */
        /* <DEDUP_REMOVED lines=41> */
.L_x_3562:
[----:B------:R-:W-:Y:S05]  /*10940*/  BSYNC B1 ;  /* 0x0000000000017941 */ /* 0x000fea0003800000 */
.L_x_3561:
[----:B------:R-:W-:Y:S01]  /*10950*/  PRMT R66, R3, 0x5410, R71 ;  /* 0x0000541003427816 */ /* 0x000fe20000000047 */
[----:B------:R-:W-:Y:S06]  /*10960*/  @P0 BRA `(.L_x_3553) ;  /* 0x00000004006c0947 */ /* 0x000fec0003800000 */
[----:B0-----:R-:W2:Y:S04]  /*10970*/  LDL R13, [R1+0x42c] ;  /* 0x00042c00010d7983 */ /* 0x001ea80000100800 */
[----:B------:R-:W2:Y:S04]  /*10980*/  LDL R12, [R1+0x438] ;  /* 0x00043800010c7983 */ /* 0x000ea80000100800 */
[----:B------:R-:W3:Y:S04]  /*10990*/  LDL R20, [R1+0x43c] ;  /* 0x00043c0001147983 */ /* 0x000ee80000100800 */
[----:B------:R-:W4:Y:S01]  /*109a0*/  LDL R75, [R1+0x428] ;  /* 0x00042800014b7983 */ /* 0x000f220000100800 */
[----:B------:R-:W-:Y:S01]  /*109b0*/  SHF.R.U64 R71, R8, 0x10, R9 ;  /* 0x0000001008477819 */ /* 0x000fe20000001209 */
[--C-:B------:R-:W-:Y:S01]  /*109c0*/  HADD2.F32 R21, -RZ, R65.reuse.H0_H0 ;  /* 0x20000041ff157230 */ /* 0x100fe20000004100 */
[--C-:B------:R-:W-:Y:S01]  /*109d0*/  SHF.R.U64 R69, R10, 0x10, R11.reuse ;  /* 0x000000100a457819 */ /* 0x100fe2000000120b */
[----:B------:R-:W-:Y:S01]  /*109e0*/  HADD2.F32 R36, -RZ, R36.H1_H1 ;  /* 0x30000024ff247230 */ /* 0x000fe20000004100 */
[----:B------:R-:W-:Y:S01]  /*109f0*/  SHF.R.U32.HI R68, RZ, 0x10, R11 ;  /* 0x00000010ff447819 */ /* 0x000fe2000001160b */
[----:B------:R-:W-:Y:S01]  /*10a00*/  HADD2.F32 R11, -RZ, R70.H1_H1 ;  /* 0x30000046ff0b7230 */ /* 0x000fe20000004100 */
[--C-:B------:R-:W-:Y:S01]  /*10a10*/  SHF.R.U32.HI R54, RZ, 0x10, R5.reuse ;  /* 0x00000010ff367819 */ /* 0x100fe20000011605 */
[----:B------:R-:W-:Y:S01]  /*10a20*/  HADD2.F32 R65, -RZ, R65.H1_H1 ;  /* 0x30000041ff417230 */ /* 0x000fe20000004100 */
[----:B------:R-:W-:-:S02]  /*10a30*/  SHF.R.U64 R74, R4, 0x10, R5 ;  /* 0x00000010044a7819 */ /* 0x000fc40000001205 */
[----:B------:R-:W-:Y:S02]  /*10a40*/  SHF.R.U64 R73, R6, 0x10, R7 ;  /* 0x0000001006497819 */ /* 0x000fe40000001207 */
[----:B--2---:R-:W-:-:S05]  /*10a50*/  LOP3.LUT R72, R12, R72, R13, 0x1e, !PT ;  /* 0x000000480c487212 */ /* 0x004fca00078e1e0d */
[----:B---3--:R-:W-:Y:S01]  /*10a60*/  IMAD.IADD R3, R20, 0x1, R72 ;  /* 0x0000000114037824 */ /* 0x008fe200078e0248 */
[----:B------:R-:W-:Y:S01]  /*10a70*/  SHF.R.U32.HI R20, RZ, 0x10, R9 ;  /* 0x00000010ff147819 */ /* 0x000fe20000011609 */
[----:B----4-:R-:W0:Y:S02]  /*10a80*/  LDS.128 R12, [R75+0x20400] ;  /* 0x020400004b0c7984 */ /* 0x010e240000000c00 */
[----:B------:R-:W-:Y:S01]  /*10a90*/  IMAD R3, R3, 0x2, R2 ;  /* 0x0000000203037824 */ /* 0x000fe200078e0202 */
[----:B------:R-:W-:Y:S01]  /*10aa0*/  SHF.R.U32.HI R72, RZ, 0x10, R7 ;  /* 0x00000010ff487819 */ /* 0x000fe20000011607 */
[----:B------:R-:W-:-:S03]  /*10ab0*/  HADD2.F32 R20, -RZ, R20.H0_H0 ;  /* 0x20000014ff147230 */ /* 0x000fc60000004100 */
[----:B------:R-:W1:Y:S01]  /*10ac0*/  LDS.128 R24, [R3+0x20400] ;  /* 0x0204000003187984 */ /* 0x000e620000000c00 */
[--C-:B0-----:R-:W-:Y:S02]  /*10ad0*/  HADD2.F32 R4, -RZ, R13.reuse.H0_H0 ;  /* 0x2000000dff047230 */ /* 0x101fe40000004100 */
[----:B------:R-:W-:Y:S02]  /*10ae0*/  HADD2.F32 R13, -RZ, R13.H1_H1 ;  /* 0x3000000dff0d7230 */ /* 0x000fe40000004100 */
[----:B------:R-:W-:Y:S02]  /*10af0*/  HADD2.F32 R2, -RZ, R12.H0_H0 ;  /* 0x2000000cff027230 */ /* 0x000fe40000004100 */
[--C-:B-1----:R-:W-:Y:S02]  /*10b00*/  HADD2.F32 R8, -RZ, R25.reuse.H0_H0 ;  /* 0x20000019ff087230 */ /* 0x102fe40000004100 */
[----:B------:R-:W-:Y:S02]  /*10b10*/  HADD2.F32 R25, -RZ, R25.H1_H1 ;  /* 0x30000019ff197230 */ /* 0x000fe40000004100 */
[----:B------:R-:W-:-:S02]  /*10b20*/  HADD2.F32 R7, -RZ, R24.H0_H0 ;  /* 0x20000018ff077230 */ /* 0x000fc40000004100 */
[C---:B------:R-:W-:Y:S01]  /*10b30*/  FMUL.FTZ R55, R8.reuse, R21 ;  /* 0x0000001508377220 */ /* 0x040fe20000410000 */
[-C--:B------:R-:W-:Y:S01]  /*10b40*/  FMUL.FTZ R67, R8, R11.reuse ;  /* 0x0000000b08437220 */ /* 0x080fe20000410000 */
[----:B------:R-:W-:Y:S02]  /*10b50*/  HADD2.F32 R8, -RZ, R54.H0_H0 ;  /* 0x20000036ff087230 */ /* 0x000fe40000004100 */
[----:B------:R-:W-:Y:S01]  /*10b60*/  FMUL.FTZ R54, R25, R20 ;  /* 0x0000001419367220 */ /* 0x000fe20000410000 */
[C---:B------:R-:W-:Y:S01]  /*10b70*/  FFMA.FTZ R55, R4.reuse, R11, -R55 ;  /* 0x0000000b04377223 */ /* 0x040fe20000010837 */
[----:B------:R-:W-:Y:S01]  /*10b80*/  FFMA.FTZ R67, R4, R21, R67 ;  /* 0x0000001504437223 */ /* 0x000fe20000010043 */
[----:B------:R-:W-:Y:S01]  /*10b90*/  FMUL.FTZ R11, R7, R36 ;  /* 0x00000024070b7220 */ /* 0x000fe20000410000 */
[-C--:B------:R-:W-:Y:S01]  /*10ba0*/  FMUL.FTZ R4, R25, R8.reuse ;  /* 0x0000000819047220 */ /* 0x080fe20000410000 */
[----:B------:R-:W-:Y:S01]  /*10bb0*/  FFMA.FTZ R54, R13, R8, -R54 ;  /* 0x000000080d367223 */ /* 0x000fe20000010836 */
[----:B------:R-:W-:-:S02]  /*10bc0*/  HADD2.F32 R9, -RZ, R26.H0_H0 ;  /* 0x2000001aff097230 */ /* 0x000fc40000004100 */
[-C--:B------:R-:W-:Y:S01]  /*10bd0*/  FMUL.FTZ R7, R7, R65.reuse ;  /* 0x0000004107077220 */ /* 0x080fe20000410000 */
[----:B------:R-:W-:Y:S02]  /*10be0*/  HADD2.F32 R8, -RZ, R0.H0_H0 ;  /* 0x20000000ff087230 */ /* 0x000fe40000004100 */
[----:B------:R-:W-:Y:S01]  /*10bf0*/  FFMA.FTZ R20, R13, R20, R4 ;  /* 0x000000140d147223 */ /* 0x000fe20000010004 */
[----:B------:R-:W-:Y:S02]  /*10c00*/  HADD2.F32 R5, -RZ, R14.H0_H0 ;  /* 0x2000000eff057230 */ /* 0x000fe40000004100 */
[C---:B------:R-:W-:Y:S01]  /*10c10*/  FFMA.FTZ R65, R2.reuse, R65, -R11 ;  /* 0x0000004102417223 */ /* 0x040fe2000001080b */
[----:B------:R-:W-:Y:S02]  /*10c20*/  HADD2.F32 R4, -RZ, R66.H0_H0 ;  /* 0x20000042ff047230 */ /* 0x000fe40000004100 */
[----:B------:R-:W-:Y:S01]  /*10c30*/  FFMA.FTZ R36, R2, R36, R7 ;  /* 0x0000002402247223 */ /* 0x000fe20000010007 */
[----:B------:R-:W-:-:S02]  /*10c40*/  HADD2.F32 R10, -RZ, R27.H0_H0 ;  /* 0x2000001bff0a7230 */ /* 0x000fc40000004100 */
[C---:B------:R-:W-:Y:S01]  /*10c50*/  FMUL.FTZ R2, R9.reuse, R8 ;  /* 0x0000000809027220 */ /* 0x040fe20000410000 */
[----:B------:R-:W-:Y:S02]  /*10c60*/  HADD2.F32 R7, -RZ, R66.H1_H1 ;  /* 0x30000042ff077230 */ /* 0x000fe40000004100 */
[-C--:B------:R-:W-:Y:S01]  /*10c70*/  FMUL.FTZ R66, R9, R4.reuse ;  /* 0x0000000409427220 */ /* 0x080fe20000410000 */
[----:B------:R-:W-:Y:S02]  /*10c80*/  HADD2.F32 R11, -RZ, R0.H1_H1 ;  /* 0x30000000ff0b7230 */ /* 0x000fe40000004100 */
[----:B------:R-:W-:Y:S01]  /*10c90*/  FFMA.FTZ R21, R5, R4, -R2 ;  /* 0x0000000405157223 */ /* 0x000fe20000010802 */
[----:B------:R-:W-:Y:S02]  /*10ca0*/  HADD2.F32 R6, -RZ, R15.H0_H0 ;  /* 0x2000000fff067230 */ /* 0x000fe40000004100 */
[----:B------:R-:W-:Y:S01]  /*10cb0*/  FMUL.FTZ R4, R10, R7 ;  /* 0x000000070a047220 */ /* 0x000fe20000410000 */
[----:B------:R-:W-:-:S02]  /*10cc0*/  HADD2.F32 R27, -RZ, R27.H1_H1 ;  /* 0x3000001bff1b7230 */ /* 0x000fc40000004100 */
[----:B------:R-:W-:Y:S01]  /*10cd0*/  FMUL.FTZ R9, R10, R11 ;  /* 0x0000000b0a097220 */ /* 0x000fe20000410000 */
[----:B------:R-:W-:Y:S02]  /*10ce0*/  HADD2.F32 R2, -RZ, R68.H0_H0 ;  /* 0x20000044ff027230 */ /* 0x000fe40000004100 */
[----:B------:R-:W-:Y:S01]  /*10cf0*/  FFMA.FTZ R10, R5, R8, R66 ;  /* 0x00000008050a7223 */ /* 0x000fe20000010042 */
[----:B------:R-:W-:Y:S02]  /*10d00*/  HADD2.F32 R0, -RZ, R72.H0_H0 ;  /* 0x20000048ff007230 */ /* 0x000fe40000004100 */
[C---:B------:R-:W-:Y:S01]  /*10d10*/  FFMA.FTZ R8, R6.reuse, R7, -R9 ;  /* 0x0000000706087223 */ /* 0x040fe20000010809 */
[----:B------:R-:W-:Y:S02]  /*10d20*/  HADD2.F32 R15, -RZ, R15.H1_H1 ;  /* 0x3000000fff0f7230 */ /* 0x000fe40000004100 */
[----:B------:R-:W-:Y:S01]  /*10d30*/  FFMA.FTZ R25, R6, R11, R4 ;  /* 0x0000000b06197223 */ /* 0x000fe20000010004 */
[----:B------:R-:W-:-:S02]  /*10d40*/  HADD2.F32 R24, -RZ, R24.H1_H1 ;  /* 0x30000018ff187230 */ /* 0x000fc40000004100 */
[C---:B------:R-:W-:Y:S01]  /*10d50*/  FMUL.FTZ R66, R27.reuse, R2 ;  /* 0x000000021b427220 */ /* 0x040fe20000410000 */
[----:B------:R-:W-:Y:S02]  /*10d60*/  HADD2.F32 R26, -RZ, R26.H1_H1 ;  /* 0x3000001aff1a7230 */ /* 0x000fe40000004100 */
[-C--:B------:R-:W-:Y:S01]  /*10d70*/  FMUL.FTZ R4, R27, R0.reuse ;  /* 0x000000001b047220 */ /* 0x080fe20000410000 */
[----:B------:R-:W-:Y:S02]  /*10d80*/  HADD2.F32 R9, -RZ, R71.H0_H0 ;  /* 0x20000047ff097230 */ /* 0x000fe40000004100 */
[C---:B------:R-:W-:Y:S01]  /*10d90*/  FFMA.FTZ R27, R15.reuse, R0, -R66 ;  /* 0x000000000f1b7223 */ /* 0x040fe20000010842 */
[----:B------:R-:W-:Y:S02]  /*10da0*/  HADD2.F32 R11, -RZ, R69.H0_H0 ;  /* 0x20000045ff0b7230 */ /* 0x000fe40000004100 */
[----:B------:R-:W-:Y:S01]  /*10db0*/  FFMA.FTZ R2, R15, R2, R4 ;  /* 0x000000020f027223 */ /* 0x000fe20000010004 */
[----:B------:R-:W-:-:S02]  /*10dc0*/  HADD2.F32 R5, -RZ, R74.H0_H0 ;  /* 0x2000004aff057230 */ /* 0x000fc40000004100 */
[----:B------:R-:W-:Y:S01]  /*10dd0*/  FMUL.FTZ R13, R24, R9 ;  /* 0x00000009180d7220 */ /* 0x000fe20000410000 */
[----:B------:R-:W-:Y:S02]  /*10de0*/  HADD2.F32 R7, -RZ, R73.H0_H0 ;  /* 0x20000049ff077230 */ /* 0x000fe40000004100 */
[----:B------:R-:W-:Y:S01]  /*10df0*/  FMUL.FTZ R15, R26, R11 ;  /* 0x0000000b1a0f7220 */ /* 0x000fe20000410000 */
[----:B------:R-:W-:Y:S02]  /*10e00*/  HADD2.F32 R12, -RZ, R12.H1_H1 ;  /* 0x3000000cff0c7230 */ /* 0x000fe40000004100 */
[----:B------:R-:W-:Y:S01]  /*10e10*/  FMUL.FTZ R24, R24, R5 ;  /* 0x0000000518187220 */ /* 0x000fe20000410000 */
[----:B------:R-:W-:Y:S02]  /*10e20*/  HADD2.F32 R14, -RZ, R14.H1_H1 ;  /* 0x3000000eff0e7230 */ /* 0x000fe40000004100 */
[----:B------:R-:W-:Y:S01]  /*10e30*/  FMUL.FTZ R26, R26, R7 ;  /* 0x000000071a1a7220 */ /* 0x000fe20000410000 */
[C---:B------:R-:W-:Y:S01]  /*10e40*/  FFMA.FTZ R4, R12.reuse, R5, -R13 ;  /* 0x000000050c047223 */ /* 0x040fe2000001080d */
[----:B------:R-:W-:Y:S01]  /*10e50*/  FFMA.FTZ R13, R12, R9, R24 ;  /* 0x000000090c0d7223 */ /* 0x000fe20000010018 */
[C---:B------:R-:W-:Y:S01]  /*10e60*/  FFMA.FTZ R6, R14.reuse, R7, -R15 ;  /* 0x000000070e067223 */ /* 0x040fe2000001080f */
[----:B------:R-:W-:Y:S01]  /*10e70*/  FFMA.FTZ R15, R14, R11, R26 ;  /* 0x0000000b0e0f7223 */ /* 0x000fe2000001001a */
[----:B------:R-:W-:-:S02]  /*10e80*/  F2FP.F16.F32.PACK_AB R7, R27, R8 ;  /* 0x000000081b07723e */ /* 0x000fc400000000ff */
[----:B------:R-:W-:Y:S02]  /*10e90*/  F2FP.F16.F32.PACK_AB R5, R54, R55 ;  /* 0x000000373605723e */ /* 0x000fe400000000ff */
[----:B------:R-:W-:Y:S02]  /*10ea0*/  F2FP.F16.F32.PACK_AB R4, R4, R65 ;  /* 0x000000410404723e */ /* 0x000fe400000000ff */
[----:B------:R-:W-:Y:S02]  /*10eb0*/  F2FP.F16.F32.PACK_AB R6, R6, R21 ;  /* 0x000000150606723e */ /* 0x000fe400000000ff */
[----:B------:R-:W-:Y:S02]  /*10ec0*/  F2FP.F16.F32.PACK_AB R11, R2, R25 ;  /* 0x00000019020b723e */ /* 0x000fe400000000ff */
[----:B------:R-:W-:Y:S01]  /*10ed0*/  F2FP.F16.F32.PACK_AB R9, R20, R67 ;  /* 0x000000431409723e */ /* 0x000fe200000000ff */
[----:B------:R1:W-:Y:S01]  /*10ee0*/  STS.128 [R75+0x20400], R4 ;  /* 0x020400044b007388 */ /* 0x0003e20000000c00 */
[----:B------:R-:W-:-:S02]  /*10ef0*/  F2FP.F16.F32.PACK_AB R8, R13, R36 ;  /* 0x000000240d08723e */ /* 0x000fc400000000ff */
[----:B------:R-:W-:-:S05]  /*10f00*/  F2FP.F16.F32.PACK_AB R10, R15, R10 ;  /* 0x0000000a0f0a723e */ /* 0x000fca00000000ff */
[----:B------:R1:W-:Y:S02]  /*10f10*/  STS.128 [R3+0x20400], R8 ;  /* 0x0204000803007388 */ /* 0x0003e40000000c00 */
.L_x_3553:
[----:B------:R-:W-:Y:S05]  /*10f20*/  BSYNC B0 ;  /* 0x0000000000007941 */ /* 0x000fea0003800000 */
.L_x_3539:
[----:B------:R-:W-:Y:S01]  /*10f30*/  @!PT LDS RZ, [RZ] ;  /* 0x00000000fffff984 */ /* 0x000fe20000000800 */
[----:B------:R-:W-:Y:S01]  /*10f40*/  @!PT LDS RZ, [RZ] ;  /* 0x00000000fffff984 */ /* 0x000fe20000000800 */
[----:B------:R-:W-:Y:S01]  /*10f50*/  @!PT LDS RZ, [RZ] ;  /* 0x00000000fffff984 */ /* 0x000fe20000000800 */
[----:B------:R-:W-:Y:S01]  /*10f60*/  @!PT LDS RZ, [RZ] ;  /* 0x00000000fffff984 */ /* 0x000fe20000000800 */
[----:B------:R3:W-:Y:S06]  /*10f70*/  MEMBAR.ALL.CTA ;  /* 0x0000000000007992 */ /* 0x0007ec0000008000 */
[----:B---3--:R-:W3:Y:S01]  /*10f80*/  FENCE.VIEW.ASYNC.S ;  /* 0x00000000000073c6 */ /* 0x008ee20000000000 */
[----:B------:R-:W-:Y:S05]  /*10f90*/  WARPSYNC.ALL ;  /* 0x0000000000007948 */ /* 0x000fea0003800000 */
[----:B---3--:R-:W-:Y:S06]  /*10fa0*/  BAR.SYNC.DEFER_BLOCKING 0xd, 0x80 ;  /* 0x0342000000007b1d */ /* 0x008fec0000010000 */
.L_x_3536:
[----:B012---:R-:W-:Y:S01]  /*10fb0*/  IMAD.U32 R6, RZ, RZ, UR44 ;  /* 0x0000002cff067e24 */ /* 0x007fe2000f8e00ff */
[----:B------:R-:W-:Y:S01]  /*10fc0*/  UIADD3 UR4, UP0, UR38, 0x1d8, URZ ;  /* 0x000001d826047890 */ /* 0x000fe2000ff1e03f */
[----:B------:R-:W-:Y:S01]  /*10fd0*/  IMAD.U32 R7, RZ, RZ, UR45 ;  /* 0x0000002dff077e24 */ /* 0x000fe2000f8e00ff */
[----:B------:R-:W-:Y:S01]  /*10fe0*/  STL.64 [R1+0x1c0], R28 ;  /* 0x0001c01c01007387 */ /* 0x000fe20000100a00 */
[----:B------:R-:W-:Y:S01]  /*10ff0*/  IMAD.MOV.U32 R4, RZ, RZ, R53 ;  /* 0x000000ffff047224 */ /* 0x000fe200078e0035 */
[----:B------:R-:W-:Y:S01]  /*11000*/  UIADD3.X UR5, URZ, UR37, URZ, UP0, !UPT ;  /* 0x000000253f057290 */ /* 0x000fe200087fe43f */
[----:B------:R-:W-:Y:S02]  /*11010*/  IMAD.MOV.U32 R5, RZ, RZ, R52 ;  /* 0x000000ffff057224 */ /* 0x000fe400078e0034 */
[----:B------:R-:W-:Y:S02]  /*11020*/  IMAD.MOV.U32 R8, RZ, RZ, R60 ;  /* 0x000000ffff087224 */ /* 0x000fe400078e003c */
[----:B------:R-:W-:Y:S01]  /*11030*/  IMAD.MOV.U32 R9, RZ, RZ, R59 ;  /* 0x000000ffff097224 */ /* 0x000fe200078e003b */
[----:B------:R0:W-:Y:S01]  /*11040*/  STL.128 [R1+0x150], R4 ;  /* 0x0001500401007387 */ /* 0x0001e20000100c00 */
[----:B------:R-:W-:-:S02]  /*11050*/  IMAD.MOV.U32 R10, RZ, RZ, R63 ;  /* 0x000000ffff0a7224 */ /* 0x000fc400078e003f */
[----:B------:R-:W-:Y:S02]  /*11060*/  IMAD.MOV.U32 R11, RZ, RZ, R64 ;  /* 0x000000ffff0b7224 */ /* 0x000fe400078e0040 */
[----:B------:R-:W-:Y:S02]  /*11070*/  IMAD.U32 R0, RZ, RZ, UR38 ;  /* 0x00000026ff007e24 */ /* 0x000fe4000f8e00ff */
[----:B------:R-:W-:Y:S01]  /*11080*/  IMAD.U32 R3, RZ, RZ, UR37 ;  /* 0x00000025ff037e24 */ /* 0x000fe2000f8e00ff */
[----:B------:R1:W-:Y:S01]  /*11090*/  STL.128 [R1+0x130], R8 ;  /* 0x0001300801007387 */ /* 0x0003e20000100c00 */
[----:B------:R-:W-:Y:S02]  /*110a0*/  IMAD.U32 R2, RZ, RZ, UR36 ;  /* 0x00000024ff027e24 */ /* 0x000fe4000f8e00ff */
[----:B0-----:R-:W-:Y:S02]  /*110b0*/  IMAD.MOV.U32 R4, RZ, RZ, R47 ;  /* 0x000000ffff047224 */ /* 0x001fe400078e002f */
[----:B------:R-:W-:-:S02]  /*110c0*/  IMAD.MOV.U32 R5, RZ, RZ, R62 ;  /* 0x000000ffff057224 */ /* 0x000fc400078e003e */
[----:B------:R-:W-:Y:S02]  /*110d0*/  IMAD.MOV.U32 R6, RZ, RZ, R37 ;  /* 0x000000ffff067224 */ /* 0x000fe400078e0025 */
[----:B------:R-:W-:Y:S02]  /*110e0*/  IMAD.MOV.U32 R7, RZ, RZ, R38 ;  /* 0x000000ffff077224 */ /* 0x000fe400078e0026 */
[----:B-1----:R-:W-:Y:S02]  /*110f0*/  IMAD.MOV.U32 R8, RZ, RZ, R51 ;  /* 0x000000ffff087224 */ /* 0x002fe400078e0033 */
[----:B------:R-:W-:Y:S01]  /*11100*/  IMAD.MOV.U32 R9, RZ, RZ, R50 ;  /* 0x000000ffff097224 */ /* 0x000fe200078e0032 */
[----:B------:R0:W-:Y:S01]  /*11110*/  STL.128 [R1+0x190], R4 ;  /* 0x0001900401007387 */ /* 0x0001e20000100c00 */
[----:B------:R-:W-:Y:S02]  /*11120*/  IMAD.MOV.U32 R10, RZ, RZ, R48 ;  /* 0x000000ffff0a7224 */ /* 0x000fe400078e0030 */
[----:B------:R-:W-:-:S05]  /*11130*/  IMAD.MOV.U32 R11, RZ, RZ, R49 ;  /* 0x000000ffff0b7224 */ /* 0x000fca00078e0031 */
[----:B------:R1:W-:Y:S01]  /*11140*/  STL.128 [R1+0x170], R8 ;  /* 0x0001700801007387 */ /* 0x0003e20000100c00 */
[----:B0-----:R-:W-:Y:S02]  /*11150*/  IMAD.MOV.U32 R4, RZ, RZ, R45 ;  /* 0x000000ffff047224 */ /* 0x001fe400078e002d */
[----:B------:R-:W-:Y:S02]  /*11160*/  IMAD.MOV.U32 R5, RZ, RZ, R61 ;  /* 0x000000ffff057224 */ /* 0x000fe400078e003d */
[----:B------:R-:W-:Y:S02]  /*11170*/  IMAD.MOV.U32 R6, RZ, RZ, R40 ;  /* 0x000000ffff067224 */ /* 0x000fe400078e0028 */
[----:B------:R-:W-:Y:S02]  /*11180*/  IMAD.MOV.U32 R7, RZ, RZ, R58 ;  /* 0x000000ffff077224 */ /* 0x000fe400078e003a */
[----:B-1----:R-:W-:Y:S02]  /*11190*/  IMAD.U32 R9, RZ, RZ, UR43 ;  /* 0x0000002bff097e24 */ /* 0x002fe4000f8e00ff */
[----:B------:R-:W-:Y:S01]  /*111a0*/  IMAD.U32 R8, RZ, RZ, UR4 ;  /* 0x00000004ff087e24 */ /* 0x000fe2000f8e00ff */
[----:B------:R0:W-:Y:S02]  /*111b0*/  STL.128 [R1+0x1a0], R4 ;  /* 0x0001a00401007387 */ /* 0x0001e40000100c00 */
[----:B0-----:R-:W-:-:S02]  /*111c0*/  IMAD.MOV.U32 R4, RZ, RZ, R32 ;  /* 0x000000ffff047224 */ /* 0x001fc400078e0020 */
[----:B------:R-:W-:Y:S02]  /*111d0*/  IMAD.MOV.U32 R5, RZ, RZ, R31 ;  /* 0x000000ffff057224 */ /* 0x000fe400078e001f */
[----:B------:R-:W-:Y:S02]  /*111e0*/  IMAD.MOV.U32 R6, RZ, RZ, R44 ;  /* 0x000000ffff067224 */ /* 0x000fe400078e002c */
[----:B------:R-:W-:-:S05]  /*111f0*/  IMAD.MOV.U32 R7, RZ, RZ, R43 ;  /* 0x000000ffff077224 */ /* 0x000fca00078e002b */
[----:B------:R0:W-:Y:S02]  /*11200*/  STL.128 [R1+0x1b0], R4 ;  /* 0x0001b00401007387 */ /* 0x0001e40000100c00 */
[----:B0-----:R-:W-:Y:S02]  /*11210*/  IMAD.MOV.U32 R6, RZ, RZ, R42 ;  /* 0x000000ffff067224 */ /* 0x001fe400078e002a */
[----:B------:R-:W-:Y:S02]  /*11220*/  IMAD.MOV.U32 R7, RZ, RZ, R41 ;  /* 0x000000ffff077224 */ /* 0x000fe400078e0029 */
[----:B------:R-:W-:Y:S02]  /*11230*/  IMAD.MOV.U32 R4, RZ, RZ, R0 ;  /* 0x000000ffff047224 */ /* 0x000fe400078e0000 */
[----:B------:R-:W-:Y:S02]  /*11240*/  IMAD.MOV.U32 R5, RZ, RZ, R3 ;  /* 0x000000ffff057224 */ /* 0x000fe400078e0003 */
[----:B------:R-:W-:-:S02]  /*11250*/  IMAD.U32 R0, RZ, RZ, UR39 ;  /* 0x00000027ff007e24 */ /* 0x000fc4000f8e00ff */
[----:B------:R-:W-:Y:S01]  /*11260*/  IMAD.U32 R3, RZ, RZ, UR40 ;  /* 0x00000028ff037e24 */ /* 0x000fe2000f8e00ff */
[----:B------:R0:W-:Y:S04]  /*11270*/  STL.128 [R1+0x140], R4 ;  /* 0x0001400401007387 */ /* 0x0001e80000100c00 */
[----:B------:R-:W-:Y:S01]  /*11280*/  STL.64 [R1+0x128], R2 ;  /* 0x0001280201007387 */ /* 0x000fe20000100a00 */
[----:B0-----:R-:W-:Y:S02]  /*11290*/  IMAD.MOV.U32 R6, RZ, RZ, R30 ;  /* 0x000000ffff067224 */ /* 0x001fe400078e001e */
[----:B------:R-:W-:Y:S02]  /*112a0*/  IMAD.MOV.U32 R7, RZ, RZ, R33 ;  /* 0x000000ffff077224 */ /* 0x000fe400078e0021 */
[----:B------:R-:W-:-:S02]  /*112b0*/  IMAD.MOV.U32 R4, RZ, RZ, R0 ;  /* 0x000000ffff047224 */ /* 0x000fc400078e0000 */
[----:B------:R-:W-:Y:S02]  /*112c0*/  IMAD.MOV.U32 R5, RZ, RZ, R9 ;  /* 0x000000ffff057224 */ /* 0x000fe400078e0009 */
[----:B------:R-:W-:Y:S02]  /*112d0*/  IMAD.U32 R9, RZ, RZ, UR5 ;  /* 0x00000005ff097e24 */ /* 0x000fe4000f8e00ff */
[----:B------:R-:W-:Y:S01]  /*112e0*/  IMAD.U32 R0, RZ, RZ, UR38 ;  /* 0x00000026ff007e24 */ /* 0x000fe2000f8e00ff */
[----:B------:R0:W-:Y:S03]  /*112f0*/  STL.128 [R1+0x160], R4 ;  /* 0x0001600401007387 */ /* 0x0001e60000100c00 */
[----:B------:R-:W-:Y:S02]  /*11300*/  VIADD R0, R0, 0x128 ;  /* 0x0000012800007836 */ /* 0x000fe40000000000 */
[----:B0-----:R-:W-:-:S02]  /*11310*/  IMAD.MOV.U32 R4, RZ, RZ, R34 ;  /* 0x000000ffff047224 */ /* 0x001fc400078e0022 */
[----:B------:R-:W-:Y:S02]  /*11320*/  IMAD.MOV.U32 R5, RZ, RZ, R35 ;  /* 0x000000ffff057224 */ /* 0x000fe400078e0023 */
[----:B------:R-:W-:Y:S02]  /*11330*/  IMAD.MOV.U32 R6, RZ, RZ, R8 ;  /* 0x000000ffff067224 */ /* 0x000fe400078e0008 */
[----:B------:R-:W-:Y:S02]  /*11340*/  IMAD.MOV.U32 R7, RZ, RZ, R9 ;  /* 0x000000ffff077224 */ /* 0x000fe400078e0009 */
[----:B------:R-:W-:-:S03]  /*11350*/  VIADD R8, R23, 0xffffffff ;  /* 0xffffffff17087836 */ /* 0x000fc60000000000 */
[----:B------:R0:W-:Y:S04]  /*11360*/  STL.128 [R1+0x180], R4 ;  /* 0x0001800401007387 */ /* 0x0001e80000100c00 */
[----:B0-----:R-:W-:Y:S05]  /*11370*/  CALL.REL.NOINC `($_ZN7cutlass13device_kernelIN5flash11enable_sm90INS1_16FlashAttnFwdSm90INS1_25CollectiveMainloopFwdSm90ILi2EN4cute5tupleIJNS5_1CILi1EEES8_S8_EEENS6_IJNS7_ILi64EEESA_SA_EEELi512ENS_6half_tEfNS_4arch4Sm90ELb0ELb1ELb1ELb1ELb1ELb1ELb1ELb0ELb0ELb1ELb0ELb0EEENS1_21CollectiveEpilogueFwdINS6_IJSA_NS7_ILi512EEESA_EEES9_SC_SE_Li256ELb1ELb1ELb0ELb0EEENS1_36VarlenDynamicPersistentTileSchedulerILi64ELi64ELi256ELi128ELb0ELb1ELb1ELb1ELb0ELb1EEEEEEEEEvNT_6ParamsE$_ZZN5flash25CollectiveMainloopFwdSm90ILi2EN4cute5tupleIJNS1_1CILi1EEES4_S4_EEENS2_IJNS3_ILi64EEES6_S6_EEELi512EN7cutlass6half_tEfNS8_4arch4Sm90ELb0ELb1ELb1ELb1ELb1ELb1ELb1ELb0ELb0ELb1ELb0ELb0EE3mmaINS_16FlashAttnFwdSm90ISC_NS_21CollectiveEpilogueFwdINS2_IJS6_NS3_ILi512EEES6_EEES5_S9_SB_Li256ELb1ELb1ELb0ELb0EEENS_36VarlenDynamicPersistentTileSchedulerILi64ELi64ELi256ELi128ELb0ELb1ELb1ELb1ELb0ELb1EEEE13SharedStorageENS1_6TensorINS1_11ArrayEngineIfLm128EEENS1_6LayoutINS2_IJNS2_IJNS3_ILi2EEESR_NS3_ILi32EEEEEES4_S4_EEENS2_IJNS2_IJS4_SR_NS3_ILi4EEEEEENS3_ILi0EEESX_EEEEEEENS_7SoftmaxILi2ELi0EEEEEbRKNSC_6ParamsENS8_13PipelineAsyncILi2EEES17_RNS8_13PipelineStateILj2EEERT0_RT1_iRiRKNS_16SeqlenInfoQKNewKILb1ELb1EEENS2_IJiiiiEEERT_ENKUliT_T0_T1_E_clIZSD_ISM_S10_S12_EbS15_S17_S17_S1A_S1C_S1E_iS1F_S1J_S1K_S1M_EUlRS1N_iE0_NS3_ILb1EEES1U_EEDaiS1N_S1O_S1P_) ;  /* 0x00000290003c7944 */ /* 0x001fea0003c00000 */
[----:B------:R-:W2:Y:S01]  /*11380*/  LDL R2, [R1+0x50] ;  /* 0x0000500001027983 */ /* 0x000ea20000100800 */
[----:B------:R-:W0:Y:S08]  /*11390*/  LDC R0, c[0x0][0x448] ;  /* 0x00011200ff007b82 */ /* 0x000e300000000800 */
[----:B------:R-:W1:Y:S01]  /*113a0*/  LDC.64 R6, c[0x0][0xad8] ;  /* 0x0002b600ff067b82 */ /* 0x000e620000000a00 */
[----:B0-----:R-:W-:-:S13]  /*113b0*/  ISETP.NE.AND P0, PT, R0, 0x1, PT ;  /* 0x000000010000780c */ /* 0x001fda0003f05270 */
[----:B------:R-:W0:Y:S08]  /*113c0*/  @P0 LDC R3, c[0x0][0x44c] ;  /* 0x00011300ff030b82 */ /* 0x000e300000000800 */
[----:B------:R-:W3:Y:S01]  /*113d0*/  @P0 LDC R4, c[0x0][0x450] ;  /* 0x00011400ff040b82 */ /* 0x000ee20000000800 */
[----:B--2---:R-:W-:-:S04]  /*113e0*/  IMAD.SHL.U32 R2, R2, 0x40, RZ ;  /* 0x0000004002027824 */ /* 0x004fc800078e00ff */
[----:B0-----:R-:W-:-:S04]  /*113f0*/  @P0 IMAD.HI.U32 R3, R2, R3, RZ ;  /* 0x0000000302030227 */ /* 0x001fc800078e00ff */
[----:B------:R-:W-:Y:S01]  /*11400*/  IMAD.MOV.U32 R0, RZ, RZ, R2 ;  /* 0x000000ffff007224 */ /* 0x000fe200078e0002 */
[----:B---3--:R-:W-:Y:S02]  /*11410*/  @P0 SHF.R.U32.HI R0, RZ, R4, R3 ;  /* 0x00000004ff000219 */ /* 0x008fe40000011603 */
[----:B-1----:R-:W-:-:S03]  /*11420*/  ISETP.GE.AND P0, PT, R7, 0x1, PT ;  /* 0x000000010700780c */ /* 0x002fc60003f06270 */
[----:B------:R-:W-:Y:S02]  /*11430*/  IMAD.IADD R191, R191, 0x1, R0 ;  /* 0x00000001bfbf7824 */ /* 0x000fe400078e0200 */
[----:B------:R-:W-:Y:S02]  /*11440*/  VIADD R0, R23, 0xfffffffe ;  /* 0xfffffffe17007836 */ /* 0x000fe40000000000 */
[----:B------:R-:W-:-:S06]  /*11450*/  IMAD.IADD R6, R191, 0x1, R6 ;  /* 0x00000001bf067824 */ /* 0x000fcc00078e0206 */
        /* <DEDUP_REMOVED lines=12> */
.L_x_3565:
[----:B------:R-:W-:-:S13]  /*11520*/  ISETP.NE.AND P0, PT, R7, 0x1, PT ;  /* 0x000000010700780c */ /* 0x000fda0003f05270 */
[----:B------:R-:W0:Y:S02]  /*11530*/  @P0 LDC.64 R4, c[0x0][0xae0] ;  /* 0x0002b800ff040b82 */ /* 0x000e240000000a00 */
[----:B0-----:R-:W-:-:S05]  /*11540*/  @P0 IMAD.HI.U32 R4, R3, R4, RZ ;  /* 0x0000000403040227 */ /* 0x001fca00078e00ff */
[----:B------:R-:W-:-:S07]  /*11550*/  @P0 SHF.R.U32.HI R3, RZ, R5, R4 ;  /* 0x00000005ff030219 */ /* 0x000fce0000011604 */
.L_x_3566:
[----:B------:R-:W-:Y:S05]  /*11560*/  BSYNC B0 ;  /* 0x0000000000007941 */ /* 0x000fea0003800000 */
.L_x_3564:
[----:B------:R-:W-:-:S05]  /*11570*/  IMAD R3, R3, R7, R7 ;  /* 0x0000000703037224 */ /* 0x000fca00078e0207 */
[----:B------:R-:W-:-:S07]  /*11580*/  VIMNMX R6, R6, R3, PT ;  /* 0x0000000306067248 */ /* 0x000fce0003fe0100 */
.L_x_3563:
[----:B------:R-:W-:-:S04]  /*11590*/  SHF.R.S32.HI R3, RZ, 0x1f, R6 ;  /* 0x0000001fff037819 */ /* 0x000fc80000011406 */
[----:B------:R-:W-:-:S04]  /*115a0*/  LEA.HI R3, R3, R6, RZ, 0x6 ;  /* 0x0000000603037211 */ /* 0x000fc800078f30ff */
[----:B------:R-:W-:-:S04]  /*115b0*/  SHF.R.S32.HI R3, RZ, 0x6, R3 ;  /* 0x00000006ff037819 */ /* 0x000fc80000011403 */
[----:B------:R-:W-:-:S04]  /*115c0*/  VIMNMX R9, R22, R3, !PT ;  /* 0x0000000316097248 */ /* 0x000fc80007fe0100 */
[----:B------:R-:W-:-:S13]  /*115d0*/  ISETP.GE.AND P0, PT, R0, R9, PT ;  /* 0x000000090000720c */ /* 0x000fda0003f06270 */
[----:B------:R-:W-:Y:S05]  /*115e0*/  @!P0 BRA `(.L_x_3567) ;  /* 0x0000007c00e88947 */ /* 0x000fea0003800000 */
.L_x_3600:
        /* <DEDUP_REMOVED lines=20> */
.L_x_3569:
[----:B------:R-:W-:Y:S05]  /*11730*/  BSYNC B0 ;  /* 0x0000000000007941 */ /* 0x000fea0003800000 */
.L_x_3568:
[----:B0-----:R-:W2:Y:S01]  /*11740*/  LDL.64 R2, [R1+0x18] ;  /* 0x0000180001027983 */ /* 0x001ea20000100a00 */
[----:B-----5:R-:W-:Y:S02]  /*11750*/  SHF.L.U32 R5, R6, 0x1f, RZ ;  /* 0x0000001f06057819 */ /* 0x020fe400000006ff */
[----:B--2---:R-:W-:-:S05]  /*11760*/  MOV R3, R2 ;  /* 0x0000000200037202 */ /* 0x004fca0000000f00 */
[----:B------:R-:W-:-:S04]  /*11770*/  IMAD R4, R4, 0x8, R3 ;  /* 0x0000000804047824 */ /* 0x000fc800078e0203 */
[----:B------:R0:W1:Y:S01]  /*11780*/  SYNCS.PHASECHK.TRANS64.TRYWAIT P0, [R4+URZ], R5 ;  /* 0x00000005040075a7 */ /* 0x000062000800017f */
[----:B------:R0:W5:Y:S01]  /*11790*/  LDL.64 R6, [R1+0x1c8] ;  /* 0x0001c80001067983 */ /* 0x0001620000100a00 */
[----:B------:R-:W-:Y:S04]  /*117a0*/  BSSY B0, `(.L_x_3570) ;  /* 0x0000003000007945 */ /* 0x000fe80003800000 */
[----:B------:R-:W-:Y:S05]  /*117b0*/  @!P1 BRA `(.L_x_3571) ;  /* 0x0000000000049947 */ /* 0x000fea0003800000 */
[----:B------:R-:W-:Y:S01]  /*117c0*/  BPT.TRAP 0x1 ;  /* 0x000000040000795c */ /* 0x000fe20000300000 */
.L_x_3571:
[----:B------:R-:W-:Y:S05]  /*117d0*/  BSYNC B0 ;  /* 0x0000000000007941 */ /* 0x000fea0003800000 */
.L_x_3570:
[----:B------:R-:W-:Y:S04]  /*117e0*/  BSSY B0, `(.L_x_3572) ;  /* 0x0000006000007945 */ /* 0x000fe80003800000 */
[----:B-1----:R-:W-:Y:S05]  /*117f0*/  @P0 BRA `(.L_x_3573) ;  /* 0x0000000000100947 */ /* 0x002fea0003800000 */
[----:B-----5:R-:W-:Y:S01]  /*11800*/  IMAD R6, R6, 0x8, R3 ;  /* 0x0000000806067824 */ /* 0x020fe200078e0203 */
[----:B------:R-:W-:-:S04]  /*11810*/  SHF.L.U32 R7, R7, 0x1f, RZ ;  /* 0x0000001f07077819 */ /* 0x000fc800000006ff */
[----:B------:R-:W1:Y:S02]  /*11820*/  SYNCS.PHASECHK.TRANS64.TRYWAIT P0, [R6+URZ], R7 ;  /* 0x00000007060075a7 */ /* 0x000e64000800017f */
[----:B-1----:R-:W-:Y:S05]  /*11830*/  @!P0 BRA `(.L_x_3574) ;  /* 0x0000024c00e88947 */ /* 0x002fea0003800000 */
.L_x_3573:
[----:B------:R-:W-:Y:S05]  /*11840*/  BSYNC B0 ;  /* 0x0000000000007941 */ /* 0x000fea0003800000 */
.L_x_3572:
[----:B------:R-:W2:Y:S04]  /*11850*/  LDL R3, [R1+0x1c8] ;  /* 0x0001c80001037983 */ /* 0x000ea80000100800 */
[----:B0-----:R-:W2:Y:S01]  /*11860*/  LDL.64 R4, [R1+0x80] ;  /* 0x0000800001047983 */ /* 0x001ea20000100a00 */
[----:B------:R-:W-:Y:S05]  /*11870*/  WARPSYNC.ALL ;  /* 0x0000000000007948 */ /* 0x000fea0003800000 */
[----:B------:R-:W3:Y:S04]  /*11880*/  LDL.64 R10, [R1+0x78] ;  /* 0x00007800010a7983 */ /* 0x000ee80000100a00 */
[----:B-1---5:R-:W4:Y:S04]  /*11890*/  LDL.64 R6, [R1+0x78] ;  /* 0x0000780001067983 */ /* 0x022f280000100a00 */
        /* <DEDUP_REMOVED lines=52> */
.L_x_3576:
[----:B------:R-:W-:Y:S05]  /*11be0*/  BSYNC B0 ;  /* 0x0000000000007941 */ /* 0x000fea0003800000 */
.L_x_3575:
        /* <DEDUP_REMOVED lines=8> */
.L_x_3578:
[----:B------:R-:W-:Y:S05]  /*11c70*/  BSYNC B0 ;  /* 0x0000000000007941 */ /* 0x000fea0003800000 */
.L_x_3577:
[----:B------:R-:W-:Y:S04]  /*11c80*/  BSSY B0, `(.L_x_3579) ;  /* 0x0000004000007945 */ /* 0x000fe80003800000 */
[----:B-1----:R-:W-:Y:S05]  /*11c90*/  @P0 BRA `(.L_x_3580) ;  /* 0x0000000000080947 */ /* 0x002fea0003800000 */
[----:B------:R-:W1:Y:S02]  /*11ca0*/  SYNCS.PHASECHK.TRANS64.TRYWAIT P0, [R2+URZ], R3 ;  /* 0x00000003020075a7 */ /* 0x000e64000800017f */
[----:B-1----:R-:W-:Y:S05]  /*11cb0*/  @!P0 BRA `(.L_x_3581) ;  /* 0x0000024800dc8947 */ /* 0x002fea0003800000 */
.L_x_3580:
[----:B------:R-:W-:Y:S05]  /*11cc0*/  BSYNC B0 ;  /* 0x0000000000007941 */ /* 0x000fea0003800000 */
.L_x_3579:
        /* <DEDUP_REMOVED lines=9> */
[----:B------:R-:W4:Y:S05]  /*11d60*/  LDL.64 R6, [R1+0x90] ;  /* 0x0000900001067983 */ /* 0x000f2a0000100a00 */
[----:B------:R-:W0:Y:S01]  /*11d70*/  S2R R56, SR_TID.X ;  /* 0x0000000000387919 */ /* 0x000e220000002100 */
[----:B------:R-:W4:Y:S04]  /*11d80*/  LDL.64 R58, [R1+0x90] ;  /* 0x00009000013a7983 */ /* 0x000f280000100a00 */
[----:B------:R-:W4:Y:S04]  /*11d90*/  LDL.64 R60, [R1+0x90] ;  /* 0x00009000013c7983 */ /* 0x000f280000100a00 */
[----:B------:R-:W4:Y:S01]  /*11da0*/  LDL.64 R62, [R1+0x90] ;  /* 0x00009000013e7983 */ /* 0x000f220000100a00 */
[----:B--2---:R-:W-:Y:S01]  /*11db0*/  ISETP.NE.U32.AND P0, PT, R4, RZ, PT ;  /* 0x000000ff0400720c */ /* 0x004fe20003f05070 */
[----:B---3--:R-:W-:Y:S01]  /*11dc0*/  IMAD R2, R5, 0x1000, R2 ;  /* 0x0000100005027824 */ /* 0x008fe200078e0202 */
[----:B------:R-:W-:Y:S01]  /*11dd0*/  R2UR UR7, R3 ;  /* 0x00000000030772ca */ /* 0x000fe200000e0000 */
[----:B------:R-:W2:Y:S01]  /*11de0*/  LDL.64 R4, [R1+0x90] ;  /* 0x0000900001047983 */ /* 0x000ea20000100a00 */
[----:B----4-:R-:W-:-:S02]  /*11df0*/  R2UR UR4, R12 ;  /* 0x000000000c0472ca */ /* 0x010fc400000e0000 */
        /* <DEDUP_REMOVED lines=174> */
[----:B------:R-:W-:Y:S01]  /*128e0*/  IADD3 R12, R12, 0x800, R57 ;  /* 0x000008000c0c7810 */ /* 0x000fe20007ffe039 */
        /* <DEDUP_REMOVED lines=10> */
[----:B--2---:R-:W-:Y:S01]  /*12990*/  R2UR UR5, R15 ;  /* 0x000000000f0572ca */ /* 0x004fe200000e0000 */
[----:B------:R-:W2:Y:S06]  /*129a0*/  LDL R20, [R1] ;  /* 0x0000000001147983 */ /* 0x000eac0000100800 */
        /* <DEDUP_REMOVED lines=13> */
[----:B---3--:R-:W-:Y:S01]  /*12a80*/  IADD3 R10, R15, 0x800, R10 ;  /* 0x000008000f0a7810 */ /* 0x008fe20007ffe00a */
[----:B------:R-:W-:Y:S01]  /*12a90*/  IMAD.IADD R12, R4, 0x1, R15 ;  /* 0x00000001040c7824 */ /* 0x000fe200078e020f */
[----:B------:R-:W-:Y:S01]  /*12aa0*/  R2UR UR7, R13 ;  /* 0x000000000d0772ca */ /* 0x000fe200000e0000 */
[----:B------:R-:W3:Y:S01]  /*12ab0*/  LDL.64 R4, [R1+0x90] ;  /* 0x0000900001047983 */ /* 0x000ee20000100a00 */
[----:B------:R-:W-:Y:S02]  /*12ac0*/  R2UR UR4, R10 ;  /* 0x000000000a0472ca */ /* 0x000fe400000e0000 */
[----:B------:R-:W-:Y:S02]  /*12ad0*/  R2UR UR6, R12 ;  /* 0x000000000c0672ca */ /* 0x000fe400000e0000 */
[----:B------:R-:W-:Y:S01]  /*12ae0*/  R2UR UR5, R11 ;  /* 0x000000000b0572ca */ /* 0x000fe200000e0000 */
[----:B------:R-:W-:Y:S02]  /*12af0*/  IMAD.MOV.U32 R10, RZ, RZ, 0x28 ;  /* 0x00000028ff0a7424 */ /* 0x000fe400078e00ff */
        /* <DEDUP_REMOVED lines=8> */
[----:B----4-:R-:W-:Y:S02]  /*12b80*/  IMAD.IADD R6, R11, 0x1, R6 ;  /* 0x000000010b067824 */ /* 0x010fe400078e0206 */
        /* <DEDUP_REMOVED lines=11> */
[----:B------:R-:W4:Y:S06]  /*12c40*/  LDL.64 R6, [R1+0x90] ;  /* 0x0000900001067983 */ /* 0x000f2c0000100a00 */
[----:B------:R-:W-:Y:S01]  /*12c50*/  HGMMA.64x64x16.F32 R24, gdesc[UR4], R24, gsb0 ;  /* 0x00e00000041879f0 */ /* 0x000fe20008000818 */
[----:B------:R-:W-:Y:S01]  /*12c60*/  IMAD.IADD R10, R57, 0x1, R12 ;  /* 0x00000001390a7824 */ /* 0x000fe200078e020c */
[----:B------:R-:W-:-:S02]  /*12c70*/  R2UR UR7, R11 ;  /* 0x000000000b0772ca */ /* 0x000fc400000e0000 */
[----:B------:R-:W-:Y:S02]  /*12c80*/  R2UR UR4, R58 ;  /* 0x000000003a0472ca */ /* 0x000fe400000e0000 */
[----:B------:R-:W-:Y:S02]  /*12c90*/  R2UR UR6, R10 ;  /* 0x000000000a0672ca */ /* 0x000fe400000e0000 */
[----:B------:R-:W-:Y:S01]  /*12ca0*/  R2UR UR5, R59 ;  /* 0x000000003b0572ca */ /* 0x000fe200000e0000 */
[----:B------:R-:W-:Y:S02]  /*12cb0*/  WARPGROUP.DEPBAR.LE gsb0, 0x0 ;  /* 0x00008000000079c5 */ /* 0x000fe40000010000 */
[----:B------:R-:W-:Y:S01]  /*12cc0*/  WARPGROUP.ARRIVE ;  /* 0x00000000000079c5 */ /* 0x000fe20000000000 */
[C---:B------:R-:W-:Y:S01]  /*12cd0*/  IMAD.IADD R58, R21.reuse, 0x1, R12 ;  /* 0x00000001153a7824 */ /* 0x040fe200078e020c */
[----:B------:R-:W-:Y:S01]  /*12ce0*/  IADD3 R60, R21, 0xa00, R60 ;  /* 0x00000a00153c7810 */ /* 0x000fe20007ffe03c */
[----:B------:R-:W2:Y:S07]  /*12cf0*/  LDL.64 R10, [R1+0x90] ;  /* 0x00009000010a7983 */ /* 0x000eae0000100a00 */
[----:B------:R-:W-:Y:S01]  /*12d00*/  HGMMA.64x64x16.F32 R24, gdesc[UR4], R24, gsb0 ;  /* 0x00e00000041879f0 */ /* 0x000fe20008000818 */
[----:B------:R-:W-:Y:S01]  /*12d10*/  IMAD.MOV.U32 R59, RZ, RZ, R3 ;  /* 0x000000ffff3b7224 */ /* 0x000fe200078e0003 */
[----:B------:R-:W-:-:S02]  /*12d20*/  R2UR UR6, R58 ;  /* 0x000000003a0672ca */ /* 0x000fc400000e0000 */
        /* <DEDUP_REMOVED lines=10> */
[----:B------:R-:W-:Y:S01]  /*12dd0*/  R2UR UR6, R58 ;  /* 0x000000003a0672ca */ /* 0x000fe200000e0000 */
[----:B------:R-:W3:Y:S01]  /*12de0*/  LDL.64 R60, [R1+0x90] ;  /* 0x00009000013c7983 */ /* 0x000ee20000100a00 */
[----:B------:R-:W-:-:S02]  /*12df0*/  R2UR UR7, R59 ;  /* 0x000000003b0772ca */ /* 0x000fc400000e0000 */
        /* <DEDUP_REMOVED lines=10> */
[----:B------:R-:W-:-:S05]  /*12ea0*/  LOP3.LUT R5, R4, 0xe06, RZ, 0xc0, !PT ;  /* 0x00000e0604057812 */ /* 0x000fca00078ec0ff */
[----:B------:R-:W-:Y:S02]  /*12eb0*/  IMAD.IADD R62, R5, 0x1, R62 ;  /* 0x00000001053e7824 */ /* 0x000fe400078e023e */
[----:B------:R-:W-:Y:S02]  /*12ec0*/  IMAD.IADD R4, R2, 0x1, R5 ;  /* 0x0000000102047824 */ /* 0x000fe400078e0205 */
[----:B------:R-:W-:Y:S01]  /*12ed0*/  IMAD.MOV.U32 R5, RZ, RZ, R3 ;  /* 0x000000ffff057224 */ /* 0x000fe200078e0003 */
[----:B------:R-:W-:Y:S02]  /*12ee0*/  R2UR UR4, R62 ;  /* 0x000000003e0472ca */ /* 0x000fe400000e0000 */
[----:B------:R-:W-:Y:S02]  /*12ef0*/  R2UR UR6, R4 ;  /* 0x00000000040672ca */ /* 0x000fe400000e0000 */
[----:B------:R-:W-:Y:S02]  /*12f00*/  R2UR UR7, R5 ;  /* 0x00000000050772ca */ /* 0x000fe400000e0000 */
[----:B------:R-:W-:Y:S01]  /*12f10*/  R2UR UR5, R63 ;  /* 0x000000003f0572ca */ /* 0x000fe200000e0000 */
[----:B------:R-:W-:Y:S01]  /*12f20*/  VIADD R14, R2, 0xc00 ;  /* 0x00000c00020e7836 */ /* 0x000fe20000000000 */
[----:B------:R-:W3:Y:S01]  /*12f30*/  LDL.64 R4, [R1+0x90] ;  /* 0x0000900001047983 */ /* 0x000ee20000100a00 */
[----:B------:R-:W-:-:S02]  /*12f40*/  WARPGROUP.DEPBAR.LE gsb0, 0x0 ;  /* 0x00008000000079c5 */ /* 0x000fc40000010000 */
[----:B------:R-:W-:-:S08]  /*12f50*/  WARPGROUP.ARRIVE ;  /* 0x00000000000079c5 */ /* 0x000fd00000000000 */
[----:B------:R-:W-:Y:S01]  /*12f60*/  HGMMA.64x64x16.F32 R24, gdesc[UR4], R24, gsb0 ;  /* 0x00e00000041879f0 */ /* 0x000fe20008000818 */
[C---:B------:R-:W-:Y:S01]  /*12f70*/  IMAD.IADD R58, R57.reuse, 0x1, R14 ;  /* 0x00000001393a7824 */ /* 0x040fe200078e020e */
[----:B----4-:R-:W-:Y:S01]  /*12f80*/  IADD3 R6, R57, 0xc00, R6 ;  /* 0x00000c0039067810 */ /* 0x010fe20007ffe006 */
[----:B------:R-:W-:Y:S01]  /*12f90*/  IMAD.MOV.U32 R59, RZ, RZ, R3 ;  /* 0x000000ffff3b7224 */ /* 0x000fe200078e0003 */
[----:B------:R-:W-:Y:S02]  /*12fa0*/  R2UR UR5, R7 ;  /* 0x00000000070572ca */ /* 0x000fe400000e0000 */
[----:B------:R-:W-:Y:S02]  /*12fb0*/  R2UR UR6, R58 ;  /* 0x000000003a0672ca */ /* 0x000fe400000e0000 */
[----:B------:R-:W-:Y:S02]  /*12fc0*/  R2UR UR7, R59 ;  /* 0x000000003b0772ca */ /* 0x000fe400000e0000 */
[----:B------:R-:W-:Y:S01]  /*12fd0*/  R2UR UR4, R6 ;  /* 0x00000000060472ca */ /* 0x000fe200000e0000 */
[----:B------:R-:W-:-:S02]  /*12fe0*/  WARPGROUP.DEPBAR.LE gsb0, 0x0 ;  /* 0x00008000000079c5 */ /* 0x000fc40000010000 */
[----:B------:R-:W-:Y:S01]  /*12ff0*/  WARPGROUP.ARRIVE ;  /* 0x00000000000079c5 */ /* 0x000fe20000000000 */
[C---:B------:R-:W-:Y:S01]  /*13000*/  IMAD.IADD R58, R21.reuse, 0x1, R14 ;  /* 0x00000001153a7824 */ /* 0x040fe200078e020e */
[----:B--2---:R-:W-:Y:S01]  /*13010*/  IADD3 R10, R21, 0xc00, R10 ;  /* 0x00000c00150a7810 */ /* 0x004fe20007ffe00a */
[----:B------:R-:W-:Y:S01]  /*13020*/  IMAD.MOV.U32 R59, RZ, RZ, R3 ;  /* 0x000000ffff3b7224 */ /* 0x000fe200078e0003 */
[----:B------:R-:W2:Y:S06]  /*13030*/  LDL.64 R6, [R1+0x90] ;  /* 0x0000900001067983 */ /* 0x000eac0000100a00 */
        /* <DEDUP_REMOVED lines=13> */
[----:B------:R0:W5:Y:S01]  /*13110*/  LDL R14, [R1+0x1c8] ;  /* 0x0001c800010e7983 */ /* 0x0001620000100800 */
[----:B------:R-:W-:-:S02]  /*13120*/  R2UR UR7, R59 ;  /* 0x000000003b0772ca */ /* 0x000fc400000e0000 */
[----:B------:R-:W-:Y:S02]  /*13130*/  R2UR UR4, R12 ;  /* 0x000000000c0472ca */ /* 0x000fe400000e0000 */
[----:B------:R-:W-:Y:S01]  /*13140*/  R2UR UR5, R13 ;  /* 0x000000000d0572ca */ /* 0x000fe200000e0000 */
[----:B------:R-:W-:Y:S01]  /*13150*/  IMAD.MOV.U32 R12, RZ, RZ, 0x38 ;  /* 0x00000038ff0c7424 */ /* 0x000fe200078e00ff */
[----:B------:R-:W4:Y:S01]  /*13160*/  LDL.64 R58, [R1+0x90] ;  /* 0x00009000013a7983 */ /* 0x000f220000100a00 */
        /* <DEDUP_REMOVED lines=18> */
[----:B------:R-:W-:Y:S01]  /*13290*/  VIADD R12, R2, 0xe00 ;  /* 0x00000e00020c7836 */ /* 0x000fe20000000000 */
[----:B------:R-:W-:-:S03]  /*132a0*/  IADD3 R4, R57, 0xe00, R4 ;  /* 0x00000e0039047810 */ /* 0x000fc60007ffe004 */
[----:B------:R-:W-:Y:S02]  /*132b0*/  IMAD.IADD R56, R57, 0x1, R12 ;  /* 0x0000000139387824 */ /* 0x000fe400078e020c */
[----:B------:R-:W-:Y:S01]  /*132c0*/  IMAD.MOV.U32 R57, RZ, RZ, R3 ;  /* 0x000000ffff397224 */ /* 0x000fe200078e0003 */
[----:B------:R-:W-:Y:S02]  /*132d0*/  R2UR UR4, R4 ;  /* 0x00000000040472ca */ /* 0x000fe400000e0000 */
[----:B------:R-:W-:Y:S02]  /*132e0*/  R2UR UR6, R56 ;  /* 0x00000000380672ca */ /* 0x000fe400000e0000 */
[----:B------:R-:W-:Y:S02]  /*132f0*/  R2UR UR7, R57 ;  /* 0x00000000390772ca */ /* 0x000fe400000e0000 */
[----:B------:R-:W-:Y:S01]  /*13300*/  R2UR UR5, R5 ;  /* 0x00000000050572ca */ /* 0x000fe200000e0000 */
[----:B------:R0:W5:Y:S01]  /*13310*/  LDL R57, [R1+0xc] ;  /* 0x00000c0001397983 */ /* 0x0001620000100800 */
[----:B------:R-:W-:-:S02]  /*13320*/  WARPGROUP.DEPBAR.LE gsb0, 0x0 ;  /* 0x00008000000079c5 */ /* 0x000fc40000010000 */
[----:B------:R-:W-:-:S09]  /*13330*/  WARPGROUP.ARRIVE ;  /* 0x00000000000079c5 */ /* 0x000fd20000000000 */
[----:B------:R-:W-:Y:S01]  /*13340*/  HGMMA.64x64x16.F32 R24, gdesc[UR4], R24, gsb0 ;  /* 0x00e00000041879f0 */ /* 0x000fe20008000818 */
[C---:B------:R-:W-:Y:S01]  /*13350*/  IMAD.IADD R4, R21.reuse, 0x1, R12 ;  /* 0x0000000115047824 */ /* 0x040fe200078e020c */
[----:B--2---:R-:W-:Y:S01]  /*13360*/  IADD3 R6, R21, 0xe00, R6 ;  /* 0x00000e0015067810 */ /* 0x004fe20007ffe006 */
        /* <DEDUP_REMOVED lines=25> */
[----:B----4-:R-:W-:Y:S01]  /*13500*/  IMAD.IADD R58, R5, 0x1, R58 ;  /* 0x00000001053a7824 */ /* 0x010fe200078e023a */
[----:B------:R-:W-:Y:S02]  /*13510*/  R2UR UR7, R3 ;  /* 0x00000000030772ca */ /* 0x000fe400000e0000 */
[----:B------:R-:W-:Y:S02]  /*13520*/  R2UR UR6, R2 ;  /* 0x00000000020672ca */ /* 0x000fe400000e0000 */
        /* <DEDUP_REMOVED lines=34> */
[----:B------:R-:W-:-:S03]  /*13750*/  LOP3.LUT R2, R20, 0x1, RZ, 0xfc, !PT ;  /* 0x0000000114027812 */ /* 0x000fc600078efcff */
        /* <DEDUP_REMOVED lines=8> */
.L_x_3583:
[----:B------:R-:W-:Y:S05]  /*137e0*/  BSYNC B0 ;  /* 0x0000000000007941 */ /* 0x000fea0003800000 */
.L_x_3582:
        /* <DEDUP_REMOVED lines=8> */
[----:B------:R-:W3:Y:S04]  /*13870*/  LDL R59, [R1+0x50] ;  /* 0x00005000013b7983 */ /* 0x000ee80000100800 */
[----:B------:R-:W3:Y:S04]  /*13880*/  LDL R60, [R1+0xf8] ;  /* 0x0000f800013c7983 */ /* 0x000ee80000100800 */
[----:B0-----:R-:W3:Y:S04]  /*13890*/  LDL.128 R12, [R1+0xe0] ;  /* 0x0000e000010c7983 */ /* 0x001ee80000100c00 */
[----:B------:R-:W3:Y:S04]  /*138a0*/  LDL.128 R4, [R1+0xd0] ;  /* 0x0000d00001047983 */ /* 0x000ee80000100c00 */
[----:B--2---:R-:W2:Y:S01]  /*138b0*/  LD.E R56, desc[UR46][R56.64] ;  /* 0x0000002e38387980 */ /* 0x004ea2000c101900 */
[----:B----4-:R-:W-:-:S02]  /*138c0*/  ISETP.NE.AND P0, PT, R2, 0x1, PT ;  /* 0x000000010200780c */ /* 0x010fc40003f05270 */
[----:B---3--:R-:W-:Y:S01]  /*138d0*/  ISETP.GE.AND P1, PT, R13, 0x1, PT ;  /* 0x000000010d00780c */ /* 0x008fe20003f26270 */
[----:B------:R-:W-:Y:S01]  /*138e0*/  BSSY B0, `(.L_x_3584) ;  /* 0x0000079000007945 */ /* 0x000fe20003800000 */
[-C--:B--2---:R-:W-:Y:S01]  /*138f0*/  FMUL.FTZ R69, R29, R56.reuse ;  /* 0x000000381d457220 */ /* 0x084fe20000410000 */
[----:B------:R-:W-:Y:S01]  /*13900*/  SHF.R.S32.HI R29, RZ, 0x1f, R58 ;  /* 0x0000001fff1d7819 */ /* 0x000fe2000001143a */
[-C--:B------:R-:W-:Y:S01]  /*13910*/  FMUL.FTZ R20, R25, R56.reuse ;  /* 0x0000003819147220 */ /* 0x080fe20000410000 */
[----:B------:R-:W-:Y:S02]  /*13920*/  FMUL.FTZ R25, R30, R56 ;  /* 0x000000381e197220 */ /* 0x000fe40000410000 */
[----:B------:R-:W-:Y:S01]  /*13930*/  LEA.HI R30, R29, R58, RZ, 0x7 ;  /* 0x0000003a1d1e7211 */ /* 0x000fe200078f38ff */
[-C--:B------:R-:W-:Y:S01]  /*13940*/  FMUL.FTZ R8, R26, R56.reuse ;  /* 0x000000381a087220 */ /* 0x080fe20000410000 */
[-C--:B------:R-:W-:Y:S02]  /*13950*/  FMUL.FTZ R26, R31, R56.reuse ;  /* 0x000000381f1a7220 */ /* 0x080fe40000410000 */
[----:B------:R-:W-:Y:S01]  /*13960*/  LOP3.LUT R31, R30, 0xffffff80, RZ, 0xc0, !PT ;  /* 0xffffff801e1f7812 */ /* 0x000fe200078ec0ff */
[----:B------:R-:W-:-:S04]  /*13970*/  FMUL.FTZ R33, R33, R56 ;  /* 0x0000003821217220 */ /* 0x000fc80000410000 */
[----:B------:R-:W-:Y:S02]  /*13980*/  IMAD.IADD R31, R58, 0x1, -R31 ;  /* 0x000000013a1f7824 */ /* 0x000fe400078e0a1f */
[-C--:B------:R-:W-:Y:S01]  /*13990*/  FMUL.FTZ R32, R32, R56.reuse ;  /* 0x0000003820207220 */ /* 0x080fe20000410000 */
[----:B------:R0:W1:Y:S02]  /*139a0*/  MUFU.TANH R67, R33 ;  /* 0x0000002100437308 */ /* 0x0000640000002400 */
[----:B------:R-:W-:Y:S01]  /*139b0*/  SHF.R.S32.HI R30, RZ, 0x1f, R31 ;  /* 0x0000001fff1e7819 */ /* 0x000fe2000001141f */
[----:B------:R-:W-:-:S05]  /*139c0*/  FMUL.FTZ R40, R40, R56 ;  /* 0x0000003828287220 */ /* 0x000fca0000410000 */
[----:B------:R2:W3:Y:S01]  /*139d0*/  MUFU.TANH R117, R32 ;  /* 0x0000002000757308 */ /* 0x0004e20000002400 */
[----:B0-----:R-:W-:-:S04]  /*139e0*/  LEA.HI R33, R29, R58, RZ, 0x2 ;  /* 0x0000003a1d217211 */ /* 0x001fc800078f10ff */
[----:B------:R-:W-:Y:S02]  /*139f0*/  LOP3.LUT R33, R33, 0xfffffffc, RZ, 0xc0, !PT ;  /* 0xfffffffc21217812 */ /* 0x000fe400078ec0ff */
[-C--:B--2---:R-:W-:Y:S01]  /*13a00*/  LEA.HI R32, R30, R31.reuse, RZ, 0x2 ;  /* 0x0000001f1e207211 */ /* 0x084fe200078f10ff */
[----:B------:R0:W2:Y:S03]  /*13a10*/  MUFU.TANH R61, R40 ;  /* 0x00000028003d7308 */ /* 0x0000a60000002400 */
[--C-:B------:R-:W-:Y:S01]  /*13a20*/  SHF.R.S32.HI R29, RZ, 0x2, R32.reuse ;  /* 0x00000002ff1d7819 */ /* 0x100fe20000011420 */
[----:B------:R-:W-:Y:S01]  /*13a30*/  FMUL.FTZ R37, R37, R56 ;  /* 0x0000003825257220 */ /* 0x000fe20000410000 */
[----:B------:R-:W-:Y:S01]  /*13a40*/  IMAD.IADD R33, R58, 0x1, -R33 ;  /* 0x000000013a217824 */ /* 0x000fe200078e0a21 */
[----:B0-----:R-:W-:Y:S02]  /*13a50*/  SHF.R.S32.HI R40, RZ, 0x1f, R32 ;  /* 0x0000001fff287819 */ /* 0x001fe40000011420 */
[----:B------:R-:W-:-:S02]  /*13a60*/  LEA.HI R30, R30, R31, RZ, 0x5 ;  /* 0x0000001f1e1e7211 */ /* 0x000fc400078f28ff */
[----:B------:R-:W-:Y:S01]  /*13a70*/  LEA.HI R40, R40, R29, RZ, 0x3 ;  /* 0x0000001d28287211 */ /* 0x000fe200078f18ff */
[----:B------:R0:W4:Y:S01]  /*13a80*/  MUFU.TANH R63, R37 ;  /* 0x00000025003f7308 */ /* 0x0001220000002400 */
[-C--:B------:R-:W-:Y:S01]  /*13a90*/  FMUL.FTZ R44, R44, R56.reuse ;  /* 0x000000382c2c7220 */ /* 0x080fe20000410000 */
[-C--:B------:R-:W-:Y:S01]  /*13aa0*/  FMUL.FTZ R21, R28, R56.reuse ;  /* 0x000000381c157220 */ /* 0x080fe20000410000 */
[----:B------:R-:W-:Y:S01]  /*13ab0*/  LOP3.LUT R40, R40, 0xfffffff8, RZ, 0xc0, !PT ;  /* 0xfffffff828287812 */ /* 0x000fe200078ec0ff */
[-C--:B------:R-:W-:Y:S01]  /*13ac0*/  FMUL.FTZ R28, R35, R56.reuse ;  /* 0x00000038231c7220 */ /* 0x080fe20000410000 */
[----:B------:R-:W-:Y:S01]  /*13ad0*/  SHF.R.S32.HI R30, RZ, 0x5, R30 ;  /* 0x00000005ff1e7819 */ /* 0x000fe2000001141e */
[----:B------:R-:W-:Y:S01]  /*13ae0*/  FMUL.FTZ R35, R39, R56 ;  /* 0x0000003827237220 */ /* 0x000fe20000410000 */
[----:B0-----:R-:W-:Y:S01]  /*13af0*/  LEA.HI R37, R33, R33, RZ, 0x1 ;  /* 0x0000002121257211 */ /* 0x001fe200078f08ff */
[----:B------:R0:W1:Y:S01]  /*13b00*/  MUFU.TANH R39, R44 ;  /* 0x0000002c00277308 */ /* 0x0000620000002400 */
[----:B------:R-:W-:-:S02]  /*13b10*/  IMAD.IADD R40, R29, 0x1, -R40 ;  /* 0x000000011d287824 */ /* 0x000fc400078e0a28 */
[----:B------:R-:W-:Y:S01]  /*13b20*/  IMAD R29, R59, 0x4, R30 ;  /* 0x000000043b1d7824 */ /* 0x000fe200078e021e */
[----:B0-----:R-:W-:-:S03]  /*13b30*/  LOP3.LUT R44, R37, 0x1ffffffe, RZ, 0xc0, !PT ;  /* 0x1ffffffe252c7812 */ /* 0x001fc600078ec0ff */
[----:B------:R-:W-:Y:S02]  /*13b40*/  IMAD.U32 R29, R29, 0x10, R40 ;  /* 0x000000101d1d7824 */ /* 0x000fe400078e0028 */
[----:B------:R-:W-:-:S04]  /*13b50*/  IMAD.IADD R44, R33, 0x1, -R44 ;  /* 0x00000001212c7824 */ /* 0x000fc800078e0a2c */
[----:B------:R-:W-:-:S04]  /*13b60*/  IMAD R44, R44, 0x8, R29 ;  /* 0x000000082c2c7824 */ /* 0x000fc800078e021d */
[----:B------:R-:W-:-:S04]  /*13b70*/  @P0 IMAD.HI.U32 R3, R44, R3, RZ ;  /* 0x000000032c030227 */ /* 0x000fc800078e00ff */
[-C--:B------:R-:W-:Y:S01]  /*13b80*/  FMUL.FTZ R10, R27, R56.reuse ;  /* 0x000000381b0a7220 */ /* 0x080fe20000410000 */
[----:B------:R-:W-:Y:S01]  /*13b90*/  FMUL.FTZ R27, R34, R56 ;  /* 0x00000038221b7220 */ /* 0x000fe20000410000 */
[----:B------:R-:W-:Y:S01]  /*13ba0*/  @P0 SHF.R.U32.HI R44, RZ, R60, R3 ;  /* 0x0000003cff2c0219 */ /* 0x000fe20000011603 */
[-C--:B------:R-:W-:Y:S01]  /*13bb0*/  FMUL.FTZ R34, R42, R56.reuse ;  /* 0x000000382a227220 */ /* 0x080fe20000410000 */
[-C--:B------:R-:W-:Y:S01]  /*13bc0*/  FMUL.FTZ R42, R46, R56.reuse ;  /* 0x000000382e2a7220 */ /* 0x080fe20000410000 */
[----:B------:R-:W-:Y:S02]  /*13bd0*/  IMAD.SHL.U32 R37, R0, 0x40, RZ ;  /* 0x0000004000257824 */ /* 0x000fe400078e00ff */
[-C--:B------:R-:W-:Y:S01]  /*13be0*/  FMUL.FTZ R11, R24, R56.reuse ;  /* 0x00000038180b7220 */ /* 0x080fe20000410000 */
[----:B------:R-:W-:Y:S01]  /*13bf0*/  LOP3.LUT R32, R32, 0x7ffffffc, RZ, 0xc0, !PT ;  /* 0x7ffffffc20207812 */ /* 0x000fe200078ec0ff */
[----:B------:R-:W0:Y:S01]  /*13c00*/  SHFL.IDX PT, R46, R44, RZ, 0x1c1f ;  /* 0x001c1fff2c2e7589 */ /* 0x000e2200000e0000 */
[-C--:B------:R-:W-:Y:S01]  /*13c10*/  FMUL.FTZ R24, R36, R56.reuse ;  /* 0x0000003824187220 */ /* 0x080fe20000410000 */
[----:B------:R-:W-:Y:S01]  /*13c20*/  IADD3 R3, -R37, 0x1, RZ ;  /* 0x0000000125037810 */ /* 0x000fe20007ffe1ff */
[-C--:B------:R-:W-:Y:S01]  /*13c30*/  FMUL.FTZ R36, R38, R56.reuse ;  /* 0x0000003826247220 */ /* 0x080fe20000410000 */
[----:B------:R-:W-:Y:S01]  /*13c40*/  IMAD.IADD R32, R31, 0x1, -R32 ;  /* 0x000000011f207824 */ /* 0x000fe200078e0a20 */
        /* <DEDUP_REMOVED lines=9> */
[-C--:B---3--:R-:W-:Y:S01]  /*13ce0*/  FMUL.FTZ R24, R43, R56.reuse ;  /* 0x000000382b187220 */ /* 0x088fe20000410000 */
[-C--:B------:R-:W-:Y:S01]  /*13cf0*/  FMUL.FTZ R48, R48, R56.reuse ;  /* 0x0000003830307220 */ /* 0x080fe20000410000 */
[-C--:B------:R-:W-:Y:S01]  /*13d00*/  FMUL.FTZ R49, R49, R56.reuse ;  /* 0x0000003831317220 */ /* 0x080fe20000410000 */
[----:B------:R-:W-:Y:S01]  /*13d10*/  FMUL.FTZ R55, R55, R56 ;  /* 0x0000003837377220 */ /* 0x000fe20000410000 */
[----:B------:R-:W-:Y:S01]  /*13d20*/  IMAD R3, R32, -0x2, R3 ;  /* 0xfffffffe20037824 */ /* 0x000fe200078e0203 */
[----:B------:R-:W3:Y:S04]  /*13d30*/  MUFU.TANH R11, R11 ;  /* 0x0000000b000b7308 */ /* 0x000ee80000002400 */
        /* <DEDUP_REMOVED lines=20> */
[----:B------:R0:W0:Y:S08]  /*13e80*/  MUFU.TANH R43, R49 ;  /* 0x00000031002b7308 */ /* 0x0000300000002400 */
        /* <DEDUP_REMOVED lines=22> */
.L_x_3587:
[----:B------:R-:W-:-:S13]  /*13ff0*/  ISETP.NE.AND P0, PT, R13, 0x1, PT ;  /* 0x000000010d00780c */ /* 0x000fda0003f05270 */
[----:B------:R-:W-:-:S05]  /*14000*/  @P0 IMAD.HI.U32 R12, R6, R14, RZ ;  /* 0x0000000e060c0227 */ /* 0x000fca00078e00ff */
[----:B------:R-:W-:-:S07]  /*14010*/  @P0 SHF.R.U32.HI R6, RZ, R15, R12 ;  /* 0x0000000fff060219 */ /* 0x000fce000001160c */
.L_x_3588:
[----:B------:R-:W-:Y:S05]  /*14020*/  BSYNC B1 ;  /* 0x0000000000017941 */ /* 0x000fea0003800000 */
.L_x_3586:
[----:B------:R-:W-:-:S04]  /*14030*/  IMAD R7, R6, R13, -R37 ;  /* 0x0000000d06077224 */ /* 0x000fc800078e0a25 */
[----:B------:R-:W-:-:S05]  /*14040*/  IMAD R6, R32, -0x2, R7 ;  /* 0xfffffffe20067824 */ /* 0x000fca00078e0207 */
[----:B------:R-:W-:Y:S02]  /*14050*/  VIMNMX R3, R3, R6, !PT ;  /* 0x0000000603037248 */ /* 0x000fe40007fe0100 */
[----:B------:R-:W-:-:S07]  /*14060*/  VIADDMNMX R2, R6, R13, R2, PT ;  /* 0x0000000d06027246 */ /* 0x000fce0003800102 */
.L_x_3585:
[----:B------:R-:W-:Y:S05]  /*14070*/  BSYNC B0 ;  /* 0x0000000000007941 */ /* 0x000fea0003800000 */
.L_x_3584:
        /* <DEDUP_REMOVED lines=15> */
[--C-:B0-----:R-:W-:Y:S01]  /*14170*/  IMAD.IADD R6, R30, 0x1, R44.reuse ;  /* 0x000000011e067824 */ /* 0x101fe200078e022c */
[----:B------:R-:W-:Y:S01]  /*14180*/  ISETP.GT.AND P3, PT, R3, 0x9, !P5 ;  /* 0x000000090300780c */ /* 0x000fe20006f64270 */
[----:B------:R-:W-:Y:S01]  /*14190*/  IMAD.IADD R7, R31, 0x1, R44 ;  /* 0x000000011f077824 */ /* 0x000fe200078e022c */
[----:B------:R-:W-:Y:S02]  /*141a0*/  ISETP.GE.AND P4, PT, R40, 0x12, PT ;  /* 0x000000122800780c */ /* 0x000fe40003f86270 */
[----:B------:R-:W-:Y:S02]  /*141b0*/  FSEL R117, R117, -INF , !P2 ;  /* 0xff80000075757808 */ /* 0x000fe40005000000 */
[----:B------:R-:W-:Y:S02]  /*141c0*/  ISETP.LT.OR P3, PT, R2, 0xa, P3 ;  /* 0x0000000a0200780c */ /* 0x000fe40001f61670 */
[----:B------:R-:W-:-:S02]  /*141d0*/  ISETP.GT.AND P2, PT, R3, 0x11, !P4 ;  /* 0x000000110300780c */ /* 0x000fc40006744270 */
[----:B------:R-:W-:Y:S02]  /*141e0*/  FSEL R69, R69, -INF , !P3 ;  /* 0xff80000045457808 */ /* 0x000fe40005800000 */
[----:B------:R-:W-:Y:S02]  /*141f0*/  ISETP.LT.OR P2, PT, R2, 0x12, P2 ;  /* 0x000000120200780c */ /* 0x000fe40001741670 */
[----:B------:R-:W-:Y:S02]  /*14200*/  ISETP.GE.AND P3, PT, R40, 0x19, PT ;  /* 0x000000192800780c */ /* 0x000fe40003f66270 */
[----:B-1----:R-:W-:Y:S02]  /*14210*/  FSEL R67, R67, -INF , !P2 ;  /* 0xff80000043437808 */ /* 0x002fe40005000000 */
        /* <DEDUP_REMOVED lines=50> */
[----:B------:R-:W-:-:S04]  /*14540*/  ISETP.LT.OR P6, PT, R2, 0x3a, P6 ;  /* 0x0000003a0200780c */ /* 0x000fc800037c1670 */
        /* <DEDUP_REMOVED lines=13> */
.L_x_3592:
[----:B------:R-:W-:-:S13]  /*14620*/  ISETP.NE.AND P6, PT, R13, 0x1, PT ;  /* 0x000000010d00780c */ /* 0x000fda0003fc5270 */
[----:B------:R-:W-:-:S05]  /*14630*/  @P6 IMAD.HI.U32 R14, R4, R14, RZ ;  /* 0x0000000e040e6227 */ /* 0x000fca00078e00ff */
[----:B------:R-:W-:-:S07]  /*14640*/  @P6 SHF.R.U32.HI R4, RZ, R15, R14 ;  /* 0x0000000fff046219 */ /* 0x000fce000001160e */
.L_x_3593:
[----:B------:R-:W-:Y:S05]  /*14650*/  BSYNC B1 ;  /* 0x0000000000017941 */ /* 0x000fea0003800000 */
.L_x_3591:
[----:B------:R-:W-:-:S04]  /*14660*/  IMAD R3, R4, R13, -R37 ;  /* 0x0000000d04037224 */ /* 0x000fc800078e0a25 */
[----:B------:R-:W-:-:S05]  /*14670*/  IMAD R32, R32, -0x2, R3 ;  /* 0xfffffffe20207824 */ /* 0x000fca00078e0203 */
[----:B------:R-:W-:Y:S02]  /*14680*/  VIADDMNMX R6, R32, R13, R6, PT ;  /* 0x0000000d20067246 */ /* 0x000fe40003800106 */
[----:B------:R-:W-:-:S07]  /*14690*/  VIMNMX R7, R7, R32, !PT ;  /* 0x0000002007077248 */ /* 0x000fce0007fe0100 */
.L_x_3590:
[----:B------:R-:W-:Y:S05]  /*146a0*/  BSYNC B0 ;  /* 0x0000000000007941 */ /* 0x000fea0003800000 */
.L_x_3589:
[C---:B------:R-:W-:Y:S02]  /*146b0*/  ISETP.GT.AND P0, PT, R7.reuse, 0x1, !P0 ;  /* 0x000000010700780c */ /* 0x040fe40004704270 */
        /* <DEDUP_REMOVED lines=15> */
[----:B------:R-:W-:Y:S02]  /*147b0*/  ISETP.NE.AND P0, PT, R21, RZ, PT ;  /* 0x000000ff1500720c */ /* 0x000fe40003f05270 */
[----:B------:R-:W2:Y:S02]  /*147c0*/  LDL.64 R20, [R1+0x1e0] ;  /* 0x0001e00001147983 */ /* 0x000ea40000100a00 */
        /* <DEDUP_REMOVED lines=21> */
[----:B------:R-:W3:Y:S01]  /*14920*/  LDL R12, [R1+0x200] ;  /* 0x00020000010c7983 */ /* 0x000ee20000100800 */
        /* <DEDUP_REMOVED lines=12> */
[C---:B------:R-:W-:Y:S02]  /*149f0*/  ISETP.LT.OR P4, PT, R6.reuse, 0x32, P4 ;  /* 0x000000320600780c */ /* 0x040fe40002781670 */
[----:B------:R-:W-:Y:S02]  /*14a00*/  FSEL R173, R173, -INF , !P3 ;  /* 0xff800000adad7808 */ /* 0x000fe40005800000 */
[----:B------:R-:W-:Y:S02]  /*14a10*/  ISETP.GT.AND P6, PT, R7, 0x39, !P6 ;  /* 0x000000390700780c */ /* 0x000fe400077c4270 */
[C---:B------:R-:W-:Y:S02]  /*14a20*/  ISETP.LT.OR P5, PT, R6.reuse, 0x39, P5 ;  /* 0x000000390600780c */ /* 0x040fe40002fa1670 */
[----:B------:R-:W-:Y:S02]  /*14a30*/  FSEL R33, R33, -INF , !P4 ;  /* 0xff80000021217808 */ /* 0x000fe40006000000 */
[----:B------:R-:W-:-:S02]  /*14a40*/  ISETP.LT.OR P6, PT, R6, 0x3a, P6 ;  /* 0x0000003a0600780c */ /* 0x000fc400037c1670 */
[----:B------:R-:W-:Y:S02]  /*14a50*/  FSEL R175, R54, -INF , !P5 ;  /* 0xff80000036af7808 */ /* 0x000fe40006800000 */
[----:B------:R-:W-:Y:S02]  /*14a60*/  FSEL R32, R29, -INF , !P6 ;  /* 0xff8000001d207808 */ /* 0x000fe40007000000 */
[----:B--2---:R-:W-:-:S04]  /*14a70*/  FMNMX.FTZ R2, R73, R20, !PT ;  /* 0x0000001449027209 */ /* 0x004fc80007810000 */
        /* <DEDUP_REMOVED lines=29> */
[----:B------:R-:W-:Y:S01]  /*14c50*/  FMNMX.FTZ R7, R175, R2, !PT ;  /* 0x00000002af077209 */ /* 0x000fe20007810000 */
[----:B------:R-:W2:Y:S03]  /*14c60*/  LDL.64 R4, [R1+0x1f0] ;  /* 0x0001f00001047983 */ /* 0x000ea60000100a00 */
[----:B------:R-:W-:Y:S01]  /*14c70*/  FMNMX.FTZ R7, R32, R7, !PT ;  /* 0x0000000720077209 */ /* 0x000fe20007810000 */
[----:B------:R-:W0:Y:S04]  /*14c80*/  SHFL.BFLY PT, R3, R6, 0x2, 0x1f ;  /* 0x0c401f0006037f89 */ /* 0x000e2800000e0000 */
[----:B------:R-:W-:Y:S04]  /*14c90*/  STL.64 [R1+0x1e0], R6 ;  /* 0x0001e00601007387 */ /* 0x000fe80000100a00 */
[----:B------:R-:W4:Y:S01]  /*14ca0*/  LDL R14, [R1+0x1e4] ;  /* 0x0001e400010e7983 */ /* 0x000f220000100800 */
[----:B0-----:R-:W-:-:S05]  /*14cb0*/  FMNMX.FTZ R8, R6, R3, !PT ;  /* 0x0000000306087209 */ /* 0x001fca0007810000 */
[----:B------:R-:W0:Y:S02]  /*14cc0*/  SHFL.BFLY PT, R3, R8, 0x1, 0x1f ;  /* 0x0c201f0008037f89 */ /* 0x000e2400000e0000 */
[----:B0-----:R-:W-:Y:S02]  /*14cd0*/  FMNMX.FTZ R10, R8, R3, !PT ;  /* 0x00000003080a7209 */ /* 0x001fe40007810000 */
[----:B------:R-:W5:Y:S04]  /*14ce0*/  LDL.64 R2, [R1+0xb8] ;  /* 0x0000b80001027983 */ /* 0x000f680000100a00 */
[----:B------:R-:W-:Y:S04]  /*14cf0*/  STL [R1+0x1e0], R10 ;  /* 0x0001e00a01007387 */ /* 0x000fe80000100800 */
[----:B------:R-:W3:Y:S04]  /*14d00*/  LDL R13, [R1+0x1e0] ;  /* 0x0001e000010d7983 */ /* 0x000ee80000100800 */
[----:B----4-:R-:W0:Y:S02]  /*14d10*/  SHFL.BFLY PT, R11, R14, 0x2, 0x1f ;  /* 0x0c401f000e0b7f89 */ /* 0x010e2400000e0000 */
[----:B0-----:R-:W-:-:S05]  /*14d20*/  FMNMX.FTZ R11, R11, R14, !PT ;  /* 0x0000000e0b0b7209 */ /* 0x001fca0007810000 */
[----:B------:R-:W0:Y:S02]  /*14d30*/  SHFL.BFLY PT, R6, R11, 0x1, 0x1f ;  /* 0x0c201f000b067f89 */ /* 0x000e2400000e0000 */
[----:B0-----:R-:W-:Y:S02]  /*14d40*/  FMNMX.FTZ R6, R11, R6, !PT ;  /* 0x000000060b067209 */ /* 0x001fe40007810000 */
[----:B---3--:R-:W-:-:S04]  /*14d50*/  FSETP.NEU.FTZ.AND P0, PT, R13, -INF , PT ;  /* 0xff8000000d00780b */ /* 0x008fc80003f1d000 */
[----:B------:R-:W-:Y:S02]  /*14d60*/  FSEL R7, R13, RZ, P0 ;  /* 0x000000ff0d077208 */ /* 0x000fe40000000000 */
[----:B------:R-:W-:-:S04]  /*14d70*/  FSETP.NEU.FTZ.AND P0, PT, R6, -INF , PT ;  /* 0xff8000000600780b */ /* 0x000fc80003f1d000 */
[----:B------:R-:W-:Y:S01]  /*14d80*/  FSEL R8, R6, RZ, P0 ;  /* 0x000000ff06087208 */ /* 0x000fe20000000000 */
[----:B------:R-:W-:-:S04]  /*14d90*/  FADD.FTZ R7, R20, -R7 ;  /* 0x8000000714077221 */ /* 0x000fc80000010000 */
[----:B------:R-:W-:Y:S01]  /*14da0*/  FADD.FTZ R21, R21, -R8 ;  /* 0x8000000815157221 */ /* 0x000fe20000010000 */
[----:B------:R-:W-:-:S03]  /*14db0*/  FMUL.FTZ R7, R7, R12 ;  /* 0x0000000c07077220 */ /* 0x000fc60000410000 */
[----:B------:R-:W-:Y:S01]  /*14dc0*/  FMUL.FTZ R21, R12, R21 ;  /* 0x000000150c157220 */ /* 0x000fe20000410000 */
[----:B------:R-:W2:Y:S08]  /*14dd0*/  MUFU.EX2 R131, R7 ;  /* 0x0000000700837308 */ /* 0x000eb00000000800 */
[----:B------:R-:W0:Y:S01]  /*14de0*/  MUFU.EX2 R130, R21 ;  /* 0x0000001500827308 */ /* 0x000e220000000800 */
[----:B------:R1:W-:Y:S01]  /*14df0*/  STL [R1+0x1e4], R6 ;  /* 0x0001e40601007387 */ /* 0x0003e20000100800 */
[----:B--2---:R-:W-:Y:S01]  /*14e00*/  FMUL.FTZ R4, R131, R4 ;  /* 0x0000000483047220 */ /* 0x004fe20000410000 */
[----:B0-----:R-:W-:-:S05]  /*14e10*/  FMUL.FTZ R5, R5, R130 ;  /* 0x0000008205057220 */ /* 0x001fca0000410000 */
[----:B------:R1:W-:Y:S04]  /*14e20*/  STL.64 [R1+0x1f0], R4 ;  /* 0x0001f00401007387 */ /* 0x0003e80000100a00 */
[----:B-----5:R-:W2:Y:S01]  /*14e30*/  LD.E R8, desc[UR46][R2.64+0x4] ;  /* 0x0000042e02087980 */ /* 0x020ea2000c101900 */
[----:B------:R-:W-:Y:S01]  /*14e40*/  BSSY B0, `(.L_x_3594) ;  /* 0x000000c000007945 */ /* 0x000fe20003800000 */
[----:B--2---:R-:W-:-:S13]  /*14e50*/  ISETP.NE.AND P0, PT, R8, RZ, PT ;  /* 0x000000ff0800720c */ /* 0x004fda0003f05270 */
[----:B-1----:R-:W-:Y:S05]  /*14e60*/  @P0 BRA `(.L_x_3595) ;  /* 0x0000000000240947 */ /* 0x002fea0003800000 */
        /* <DEDUP_REMOVED lines=9> */
.L_x_3595:
[----:B------:R-:W-:Y:S05]  /*14f00*/  BSYNC B0 ;  /* 0x0000000000007941 */ /* 0x000fea0003800000 */
.L_x_3594:
        /* <DEDUP_REMOVED lines=9> */
.L_x_3597:
[----:B------:R-:W-:Y:S05]  /*14fa0*/  BSYNC B0 ;  /* 0x0000000000007941 */ /* 0x000fea0003800000 */
.L_x_3596:
[----:B------:R-:W0:Y:S04]  /*14fb0*/  LDL R46, [R1+0x200] ;  /* 0x00020000012e7983 */ /* 0x000e280000100800 */
[----:B------:R-:W0:Y:S04]  /*14fc0*/  LDL.64 R30, [R1+0x1e0] ;  /* 0x0001e000011e7983 */ /* 0x000e280000100a00 */
[----:B------:R-:W2:Y:S04]  /*14fd0*/  LDL.64 R6, [R1+0x1f0] ;  /* 0x0001f00001067983 */ /* 0x000ea80000100a00 */
[----:B------:R-:W3:Y:S04]  /*14fe0*/  LDL.64 R28, [R1+0x400] ;  /* 0x00040000011c7983 */ /* 0x000ee80000100a00 */
[----:B------:R-:W4:Y:S04]  /*14ff0*/  LDL.64 R26, [R1+0x408] ;  /* 0x00040800011a7983 */ /* 0x000f280000100a00 */
        /* <DEDUP_REMOVED lines=26> */
[----:B------:R-:W2:Y:S01]  /*151a0*/  LDL R144, [R1+0x1c8] ;  /* 0x0001c80001907983 */ /* 0x000ea20000100800 */
[C---:B0-----:R-:W-:Y:S01]  /*151b0*/  FMUL.FTZ R4, R30.reuse, R46 ;  /* 0x0000002e1e047220 */ /* 0x041fe20000410000 */
[----:B------:R-:W-:-:S04]  /*151c0*/  FSETP.NEU.FTZ.AND P0, PT, R30, -INF , PT ;  /* 0xff8000001e00780b */ /* 0x000fc80003f1d000 */
[----:B------:R-:W-:Y:S02]  /*151d0*/  FSEL R8, R4, RZ, P0 ;  /* 0x000000ff04087208 */ /* 0x000fe40000000000 */
[----:B------:R-:W2:Y:S01]  /*151e0*/  LDL.64 R4, [R1+0x238] ;  /* 0x0002380001047983 */ /* 0x000ea20000100a00 */
[CC--:B------:R-:W-:Y:S01]  /*151f0*/  FMUL.FTZ R30, R31.reuse, R46.reuse ;  /* 0x0000002e1f1e7220 */ /* 0x0c0fe20000410000 */
[----:B------:R-:W-:Y:S01]  /*15200*/  FSETP.NEU.FTZ.AND P0, PT, R31, -INF , PT ;  /* 0xff8000001f00780b */ /* 0x000fe20003f1d000 */
[----:B------:R-:W-:-:S03]  /*15210*/  FFMA.FTZ R23, R39, R46, -R8 ;  /* 0x0000002e27177223 */ /* 0x000fc60000010808 */
[----:B------:R-:W-:Y:S01]  /*15220*/  FSEL R39, R30, RZ, P0 ;  /* 0x000000ff1e277208 */ /* 0x000fe20000000000 */
        /* <DEDUP_REMOVED lines=23> */
[-C--:B------:R-:W-:Y:S01]  /*153a0*/  FFMA.FTZ R174, R41, R46.reuse, -R8 ;  /* 0x0000002e29ae7223 */ /* 0x080fe20000010808 */
        /* <DEDUP_REMOVED lines=8> */
[----:B------:R-:W-:Y:S01]  /*15430*/  FFMA.FTZ R175, R175, R46, -R39 ;  /* 0x0000002eafaf7223 */ /* 0x000fe20000010827 */
[C---:B---3--:R-:W-:Y:S01]  /*15440*/  FMUL.FTZ R29, R131.reuse, R29 ;  /* 0x0000001d831d7220 */ /* 0x048fe20000410000 */
[C---:B------:R-:W-:Y:S01]  /*15450*/  FMUL.FTZ R28, R131.reuse, R28 ;  /* 0x0000001c831c7220 */ /* 0x040fe20000410000 */
[C---:B----4-:R-:W-:Y:S01]  /*15460*/  FMUL.FTZ R27, R130.reuse, R27 ;  /* 0x0000001b821b7220 */ /* 0x050fe20000410000 */
[----:B------:R-:W-:Y:S01]  /*15470*/  FMUL.FTZ R26, R130, R26 ;  /* 0x0000001a821a7220 */ /* 0x000fe20000410000 */
[C---:B--2---:R-:W-:Y:S01]  /*15480*/  FMUL.FTZ R25, R131.reuse, R25 ;  /* 0x0000001983197220 */ /* 0x044fe20000410000 */
[----:B------:R-:W2:Y:S01]  /*15490*/  MUFU.EX2 R167, R167 ;  /* 0x000000a700a77308 */ /* 0x000ea20000000800 */
[C---:B------:R-:W-:Y:S01]  /*154a0*/  FMUL.FTZ R24, R131.reuse, R24 ;  /* 0x0000001883187220 */ /* 0x040fe20000410000 */
[C---:B------:R-:W-:Y:S01]  /*154b0*/  FMUL.FTZ R13, R131.reuse, R13 ;  /* 0x0000000d830d7220 */ /* 0x040fe20000410000 */
[C---:B------:R-:W-:Y:S01]  /*154c0*/  FMUL.FTZ R12, R131.reuse, R12 ;  /* 0x0000000c830c7220 */ /* 0x040fe20000410000 */
[C---:B------:R-:W-:Y:S01]  /*154d0*/  FMUL.FTZ R21, R131.reuse, R21 ;  /* 0x0000001583157220 */ /* 0x040fe20000410000 */
[C---:B------:R-:W-:Y:S01]  /*154e0*/  FMUL.FTZ R20, R131.reuse, R20 ;  /* 0x0000001483147220 */ /* 0x040fe20000410000 */
[C---:B------:R-:W-:Y:S01]  /*154f0*/  FMUL.FTZ R15, R131.reuse, R15 ;  /* 0x0000000f830f7220 */ /* 0x040fe20000410000 */
[----:B------:R-:W-:Y:S01]  /*15500*/  FMUL.FTZ R14, R131, R14 ;  /* 0x0000000e830e7220 */ /* 0x000fe20000410000 */
[----:B------:R-:W3:Y:S01]  /*15510*/  MUFU.EX2 R120, R120 ;  /* 0x0000007800787308 */ /* 0x000ee20000000800 */
[----:B0-----:R-:W-:Y:S01]  /*15520*/  FADD.FTZ R8, R129, R7 ;  /* 0x0000000781087221 */ /* 0x001fe20000010000 */
[----:B------:R-:W-:Y:S01]  /*15530*/  FADD.FTZ R6, R164, R6 ;  /* 0x00000006a4067221 */ /* 0x000fe20000010000 */
[C---:B------:R-:W-:Y:S01]  /*15540*/  FMUL.FTZ R11, R131.reuse, R11 ;  /* 0x0000000b830b7220 */ /* 0x040fe20000410000 */
[C---:B------:R-:W-:Y:S01]  /*15550*/  FMUL.FTZ R10, R131.reuse, R10 ;  /* 0x0000000a830a7220 */ /* 0x040fe20000410000 */
[C---:B------:R-:W-:Y:S01]  /*15560*/  FMUL.FTZ R95, R131.reuse, R95 ;  /* 0x0000005f835f7220 */ /* 0x040fe20000410000 */
[C---:B------:R-:W-:Y:S01]  /*15570*/  FMUL.FTZ R94, R131.reuse, R94 ;  /* 0x0000005e835e7220 */ /* 0x040fe20000410000 */
[C---:B------:R-:W-:Y:S01]  /*15580*/  FMUL.FTZ R97, R131.reuse, R97 ;  /* 0x0000006183617220 */ /* 0x040fe20000410000 */
[----:B------:R-:W0:Y:S01]  /*15590*/  MUFU.EX2 R128, R128 ;  /* 0x0000008000807308 */ /* 0x000e220000000800 */
[C---:B------:R-:W-:Y:S01]  /*155a0*/  FMUL.FTZ R96, R131.reuse, R96 ;  /* 0x0000006083607220 */ /* 0x040fe20000410000 */
[C---:B------:R-:W-:Y:S01]  /*155b0*/  FMUL.FTZ R99, R131.reuse, R99 ;  /* 0x0000006383637220 */ /* 0x040fe20000410000 */
[C---:B------:R-:W-:Y:S01]  /*155c0*/  FMUL.FTZ R98, R131.reuse, R98 ;  /* 0x0000006283627220 */ /* 0x040fe20000410000 */
[C---:B------:R-:W-:Y:S01]  /*155d0*/  FMUL.FTZ R107, R131.reuse, R107 ;  /* 0x0000006b836b7220 */ /* 0x040fe20000410000 */
[----:B------:R-:W-:Y:S01]  /*155e0*/  FMUL.FTZ R106, R131, R106 ;  /* 0x0000006a836a7220 */ /* 0x000fe20000410000 */
[C---:B------:R-:W-:Y:S01]  /*155f0*/  FMUL.FTZ R105, R130.reuse, R105 ;  /* 0x0000006982697220 */ /* 0x040fe20000410000 */
[C---:B------:R-:W-:Y:S01]  /*15600*/  FMUL.FTZ R104, R130.reuse, R104 ;  /* 0x0000006882687220 */ /* 0x040fe20000410000 */
[----:B------:R-:W4:Y:S01]  /*15610*/  MUFU.EX2 R166, R166 ;  /* 0x000000a600a67308 */ /* 0x000f220000000800 */
[----:B-1----:R-:W-:Y:S01]  /*15620*/  FADD.FTZ R8, R165, R8 ;  /* 0x00000008a5087221 */ /* 0x002fe20000010000 */
[----:B------:R-:W-:Y:S01]  /*15630*/  FADD.FTZ R7, R121, R6 ;  /* 0x0000000679077221 */ /* 0x000fe20000010000 */
[C---:B------:R-:W-:Y:S01]  /*15640*/  FMUL.FTZ R109, R130.reuse, R103 ;  /* 0x00000067826d7220 */ /* 0x040fe20000410000 */
[----:B------:R-:W-:Y:S01]  /*15650*/  FMUL.FTZ R108, R130, R102 ;  /* 0x00000066826c7220 */ /* 0x000fe20000410000 */
[----:B------:R-:W4:Y:S03]  /*15660*/  LDL.64 R68, [R1+0x340] ;  /* 0x0003400001447983 */ /* 0x000f260000100a00 */
[----:B------:R-:W1:Y:S01]  /*15670*/  MUFU.EX2 R169, R169 ;  /* 0x000000a900a97308 */ /* 0x000e620000000800 */
[----:B------:R-:W4:Y:S04]  /*15680*/  LDL.64 R72, [R1+0x370] ;  /* 0x0003700001487983 */ /* 0x000f280000100a00 */
[----:B------:R-:W4:Y:S03]  /*15690*/  LDL.64 R70, [R1+0x380] ;  /* 0x0003800001467983 */ /* 0x000f260000100a00 */
[----:B------:R-:W1:Y:S01]  /*156a0*/  MUFU.EX2 R117, R117 ;  /* 0x0000007500757308 */ /* 0x000e620000000800 */
[----:B--2---:R-:W-:Y:S01]  /*156b0*/  FADD.FTZ R31, R167, R8 ;  /* 0x00000008a71f7221 */ /* 0x004fe20000010000 */
[----:B---3--:R-:W-:Y:S01]  /*156c0*/  FADD.FTZ R7, R120, R7 ;  /* 0x0000000778077221 */ /* 0x008fe20000010000 */
[----:B------:R-:W2:Y:S04]  /*156d0*/  LDL.64 R58, [R1+0x390] ;  /* 0x00039000013a7983 */ /* 0x000ea80000100a00 */
[----:B------:R-:W3:Y:S01]  /*156e0*/  LDL.64 R66, [R1+0x3a0] ;  /* 0x0003a00001427983 */ /* 0x000ee20000100a00 */
[----:B------:R-:W1:Y:S03]  /*156f0*/  MUFU.EX2 R127, R127 ;  /* 0x0000007f007f7308 */ /* 0x000e660000000800 */
[----:B------:R-:W3:Y:S04]  /*15700*/  LDL.64 R48, [R1+0x3e0] ;  /* 0x0003e00001307983 */ /* 0x000ee80000100a00 */
[----:B------:R-:W3:Y:S01]  /*15710*/  LDL.64 R64, [R1+0x3b0] ;  /* 0x0003b00001407983 */ /* 0x000ee20000100a00 */
[----:B------:R-:W1:Y:S01]  /*15720*/  MUFU.EX2 R168, R168 ;  /* 0x000000a800a87308 */ /* 0x000e620000000800 */
[----:B0-----:R-:W-:Y:S01]  /*15730*/  FADD.FTZ R8, R128, R31 ;  /* 0x0000001f80087221 */ /* 0x001fe20000010000 */
[----:B----4-:R-:W-:Y:S01]  /*15740*/  FADD.FTZ R6, R166, R7 ;  /* 0x00000007a6067221 */ /* 0x010fe20000010000 */
[----:B------:R-:W4:Y:S04]  /*15750*/  LDL.64 R62, [R1+0x3c0] ;  /* 0x0003c000013e7983 */ /* 0x000f280000100a00 */
[----:B------:R-:W4:Y:S01]  /*15760*/  LDL.64 R60, [R1+0x3d0] ;  /* 0x0003d000013c7983 */ /* 0x000f220000100a00 */
[----:B------:R-:W0:Y:S03]  /*15770*/  MUFU.EX2 R171, R171 ;  /* 0x000000ab00ab7308 */ /* 0x000e260000000800 */
[----:B------:R-:W4:Y:S04]  /*15780*/  LDL.64 R56, [R1+0x3f0] ;  /* 0x0003f00001387983 */ /* 0x000f280000100a00 */
[----:B------:R-:W4:Y:S01]  /*15790*/  LDL.64 R54, [R1+0x248] ;  /* 0x0002480001367983 */ /* 0x000f220000100a00 */
[----:B------:R-:W0:Y:S01]  /*157a0*/  MUFU.EX2 R116, R116 ;  /* 0x0000007400747308 */ /* 0x000e220000000800 */
[----:B-1----:R-:W-:Y:S01]  /*157b0*/  FADD.FTZ R8, R169, R8 ;  /* 0x00000008a9087221 */ /* 0x002fe20000010000 */
[----:B------:R-:W-:Y:S01]  /*157c0*/  FADD.FTZ R7, R117, R6 ;  /* 0x0000000675077221 */ /* 0x000fe20000010000 */
[----:B------:R-:W4:Y:S04]  /*157d0*/  LDL.64 R52, [R1+0x258] ;  /* 0x0002580001347983 */ /* 0x000f280000100a00 */
[----:B------:R-:W4:Y:S01]  /*157e0*/  LDL.64 R50, [R1+0x268] ;  /* 0x0002680001327983 */ /* 0x000f220000100a00 */
[----:B------:R-:W1:Y:S08]  /*157f0*/  MUFU.EX2 R126, R126 ;  /* 0x0000007e007e7308 */ /* 0x000e700000000800 */
[----:B------:R-:W1:Y:S01]  /*15800*/  MUFU.EX2 R170, R170 ;  /* 0x000000aa00aa7308 */ /* 0x000e620000000800 */
[----:B------:R-:W-:Y:S01]  /*15810*/  FADD.FTZ R6, R127, R8 ;  /* 0x000000087f067221 */ /* 0x000fe20000010000 */
[----:B------:R-:W-:Y:S01]  /*15820*/  FADD.FTZ R7, R168, R7 ;  /* 0x00000007a8077221 */ /* 0x000fe20000010000 */
[----:B------:R-:W4:Y:S04]  /*15830*/  LDL.64 R44, [R1+0x298] ;  /* 0x00029800012c7983 */ /* 0x000f280000100a00 */
[----:B------:R-:W4:Y:S01]  /*15840*/  LDL.64 R40, [R1+0x2b8] ;  /* 0x0002b80001287983 */ /* 0x000f220000100a00 */
[----:B------:R-:W1:Y:S08]  /*15850*/  MUFU.EX2 R177, R177 ;  /* 0x000000b100b17308 */ /* 0x000e700000000800 */
[----:B------:R-:W1:Y:S01]  /*15860*/  MUFU.EX2 R125, R125 ;  /* 0x0000007d007d7308 */ /* 0x000e620000000800 */
[----:B0-----:R-:W-:Y:S01]  /*15870*/  FADD.FTZ R31, R171, R6 ;  /* 0x00000006ab1f7221 */ /* 0x001fe20000010000 */
[----:B------:R-:W-:Y:S01]  /*15880*/  FADD.FTZ R7, R116, R7 ;  /* 0x0000000774077221 */ /* 0x000fe20000010000 */
[----:B------:R-:W4:Y:S04]  /*15890*/  LDL.64 R42, [R1+0x2a8] ;  /* 0x0002a800012a7983 */ /* 0x000f280000100a00 */
[----:B------:R-:W4:Y:S01]  /*158a0*/  LDL.64 R36, [R1+0x2d8] ;  /* 0x0002d80001247983 */ /* 0x000f220000100a00 */
[----:B------:R-:W0:Y:S08]  /*158b0*/  MUFU.EX2 R124, R124 ;  /* 0x0000007c007c7308 */ /* 0x000e300000000800 */
[----:B------:R-:W0:Y:S01]  /*158c0*/  MUFU.EX2 R176, R176 ;  /* 0x000000b000b07308 */ /* 0x000e220000000800 */
[----:B-1----:R-:W-:Y:S01]  /*158d0*/  FADD.FTZ R30, R126, R31 ;  /* 0x0000001f7e1e7221 */ /* 0x002fe20000010000 */
[----:B------:R-:W-:Y:S01]  /*158e0*/  FADD.FTZ R6, R170, R7 ;  /* 0x00000007aa067221 */ /* 0x000fe20000010000 */
[----:B------:R-:W4:Y:S05]  /*158f0*/  LDL.64 R34, [R1+0x2e8] ;  /* 0x0002e80001227983 */ /* 0x000f2a0000100a00 */
[----:B------:R-:W1:Y:S01]  /*15900*/  MUFU.EX2 R122, R122 ;  /* 0x0000007a007a7308 */ /* 0x000e620000000800 */
[----:B------:R-:W-:-:S07]  /*15910*/  FFMA.FTZ R8, R33, R46, -R39 ;  /* 0x0000002e21087223 */ /* 0x000fce0000010827 */
[----:B------:R-:W1:Y:S01]  /*15920*/  MUFU.EX2 R123, R123 ;  /* 0x0000007b007b7308 */ /* 0x000e620000000800 */
[----:B------:R-:W-:Y:S01]  /*15930*/  FADD.FTZ R31, R177, R30 ;  /* 0x0000001eb11f7221 */ /* 0x000fe20000010000 */
[----:B------:R-:W-:Y:S01]  /*15940*/  FADD.FTZ R7, R125, R6 ;  /* 0x000000067d077221 */ /* 0x000fe20000010000 */
[----:B------:R-:W4:Y:S05]  /*15950*/  LDL.64 R102, [R1+0x3b8] ;  /* 0x0003b80001667983 */ /* 0x000f2a0000100a00 */
[----:B------:R-:W-:Y:S08]  /*15960*/  MUFU.EX2 R178, R178 ;  /* 0x000000b200b27308 */ /* 0x000ff00000000800 */
[----:B------:R-:W1:Y:S01]  /*15970*/  MUFU.EX2 R179, R179 ;  /* 0x000000b300b37308 */ /* 0x000e620000000800 */
[----:B0-----:R-:W-:Y:S01]  /*15980*/  FADD.FTZ R31, R124, R31 ;  /* 0x0000001f7c1f7221 */ /* 0x001fe20000010000 */
[----:B------:R-:W-:-:S06]  /*15990*/  FADD.FTZ R6, R176, R7 ;  /* 0x00000007b0067221 */ /* 0x000fcc0000010000 */
[----:B------:R-:W-:Y:S01]  /*159a0*/  MUFU.EX2 R191, R191 ;  /* 0x000000bf00bf7308 */ /* 0x000fe20000000800 */
[----:B------:R-:W-:-:S07]  /*159b0*/  FFMA.FTZ R7, R32, R46, -R39 ;  /* 0x0000002e20077223 */ /* 0x000fce0000010827 */
[----:B------:R-:W0:Y:S01]  /*159c0*/  MUFU.EX2 R173, R173 ;  /* 0x000000ad00ad7308 */ /* 0x000e220000000800 */
[----:B-1----:R-:W-:Y:S01]  /*159d0*/  FADD.FTZ R30, R122, R31 ;  /* 0x0000001f7a1e7221 */ /* 0x002fe20000010000 */
[----:B------:R-:W-:Y:S01]  /*159e0*/  FADD.FTZ R31, R123, R6 ;  /* 0x000000067b1f7221 */ /* 0x000fe20000010000 */
[----:B------:R-:W4:Y:S05]  /*159f0*/  LDL.64 R38, [R1+0x278] ;  /* 0x0002780001267983 */ /* 0x000f2a0000100a00 */
[----:B------:R-:W-:Y:S08]  /*15a00*/  MUFU.EX2 R172, R172 ;  /* 0x000000ac00ac7308 */ /* 0x000ff00000000800 */
        /* <DEDUP_REMOVED lines=8> */
[----:B------:R-:W0:Y:S08]  /*15a90*/  MUFU.EX2 R23, R23 ;  /* 0x0000001700177308 */ /* 0x000e300000000800 */
[----:B------:R-:W0:Y:S01]  /*15aa0*/  MUFU.EX2 R7, R7 ;  /* 0x0000000700077308 */ /* 0x000e220000000800 */
[----:B-1----:R-:W-:Y:S01]  /*15ab0*/  FADD.FTZ R6, R8, R33 ;  /* 0x0000002108067221 */ /* 0x002fe20000010000 */
[----:B------:R-:W-:Y:S01]  /*15ac0*/  FADD.FTZ R31, R172, R31 ;  /* 0x0000001fac1f7221 */ /* 0x000fe20000010000 */
[----:B------:R-:W4:Y:S02]  /*15ad0*/  LDL.64 R32, [R1+0x2f8] ;  /* 0x0002f80001207983 */ /* 0x000f240000100a00 */
[----:B------:R-:W-:Y:S01]  /*15ae0*/  FADD.FTZ R6, R175, R6 ;  /* 0x00000006af067221 */ /* 0x000fe20000010000 */
[----:B------:R-:W-:-:S04]  /*15af0*/  FADD.FTZ R30, R174, R31 ;  /* 0x0000001fae1e7221 */ /* 0x000fc80000010000 */
[----:B0-----:R-:W-:Y:S01]  /*15b00*/  FADD.FTZ R30, R23, R30 ;  /* 0x0000001e171e7221 */ /* 0x001fe20000010000 */
[----:B------:R-:W-:-:S05]  /*15b10*/  FADD.FTZ R31, R7, R6 ;  /* 0x00000006071f7221 */ /* 0x000fca0000010000 */
[----:B------:R0:W-:Y:S01]  /*15b20*/  STL.64 [R1+0x1f0], R30 ;  /* 0x0001f01e01007387 */ /* 0x0001e20000100a00 */
[----:B------:R-:W-:Y:S06]  /*15b30*/  BAR.SYNC.DEFER_BLOCKING 0xf, 0x100 ;  /* 0x03c4000000007b1d */ /* 0x000fec0000010000 */
[----:B0-----:R-:W4:Y:S01]  /*15b40*/  LDL.64 R30, [R1+0x308] ;  /* 0x00030800011e7983 */ /* 0x001f220000100a00 */
[C---:B------:R-:W-:Y:S01]  /*15b50*/  FMUL.FTZ R5, R130.reuse, R5 ;  /* 0x0000000582057220 */ /* 0x040fe20000410000 */
[C---:B------:R-:W-:Y:S02]  /*15b60*/  FMUL.FTZ R4, R130.reuse, R4 ;  /* 0x0000000482047220 */ /* 0x040fe40000410000 */
[----:B------:R-:W4:Y:S04]  /*15b70*/  LD.E.64 R92, desc[UR46][R2.64+0x8] ;  /* 0x0000082e025c7980 */ /* 0x000f28000c101b00 */
[----:B------:R-:W4:Y:S04]  /*15b80*/  LD.E.64 R2, desc[UR46][R2.64] ;  /* 0x0000002e02027980 */ /* 0x000f28000c101b00 */
[----:B------:R0:W-:Y:S04]  /*15b90*/  STL.64 [R1+0x400], R28 ;  /* 0x0004001c01007387 */ /* 0x0001e80000100a00 */
        /* <DEDUP_REMOVED lines=9> */
[----:B------:R-:W-:Y:S04]  /*15c30*/  STL.64 [R1+0x290], R106 ;  /* 0x0002906a01007387 */ /* 0x000fe80000100a00 */
[----:B------:R2:W-:Y:S04]  /*15c40*/  STL.64 [R1+0x218], R104 ;  /* 0x0002186801007387 */ /* 0x0005e80000100a00 */
[----:B------:R2:W-:Y:S04]  /*15c50*/  STL.64 [R1+0x228], R108 ;  /* 0x0002286c01007387 */ /* 0x0005e80000100a00 */
[----:B0-----:R-:W4:Y:S04]  /*15c60*/  LDL.64 R28, [R1+0x2c8] ;  /* 0x0002c800011c7983 */ /* 0x001f280000100a00 */
[----:B-1----:R-:W4:Y:S04]  /*15c70*/  LDL.64 R12, [R1+0x318] ;  /* 0x00031800010c7983 */ /* 0x002f280000100a00 */
[----:B------:R-:W4:Y:S04]  /*15c80*/  LDL.64 R26, [R1+0x328] ;  /* 0x00032800011a7983 */ /* 0x000f280000100a00 */
[----:B------:R-:W4:Y:S04]  /*15c90*/  LDL.64 R24, [R1+0x338] ;  /* 0x0003380001187983 */ /* 0x000f280000100a00 */
[----:B------:R-:W4:Y:S04]  /*15ca0*/  LDL.64 R20, [R1+0x348] ;  /* 0x0003480001147983 */ /* 0x000f280000100a00 */
[----:B------:R-:W4:Y:S04]  /*15cb0*/  LDL.64 R14, [R1+0x358] ;  /* 0x00035800010e7983 */ /* 0x000f280000100a00 */
[----:B------:R-:W4:Y:S04]  /*15cc0*/  LDL.64 R10, [R1+0x368] ;  /* 0x00036800010a7983 */ /* 0x000f280000100a00 */
[----:B------:R-:W4:Y:S04]  /*15cd0*/  LDL.64 R94, [R1+0x378] ;  /* 0x00037800015e7983 */ /* 0x000f280000100a00 */
[----:B--2---:R-:W2:Y:S04]  /*15ce0*/  LDL.64 R96, [R1+0x388] ;  /* 0x0003880001607983 */ /* 0x004ea80000100a00 */
[----:B------:R-:W2:Y:S04]  /*15cf0*/  LDL.64 R98, [R1+0x3a8] ;  /* 0x0003a80001627983 */ /* 0x000ea80000100a00 */
[----:B------:R-:W2:Y:S04]  /*15d00*/  LDL.64 R104, [R1+0x3c8] ;  /* 0x0003c80001687983 */ /* 0x000ea80000100a00 */
[----:B------:R-:W2:Y:S04]  /*15d10*/  LDL.64 R108, [R1+0x3d8] ;  /* 0x0003d800016c7983 */ /* 0x000ea80000100a00 */
[----:B------:R-:W2:Y:S04]  /*15d20*/  LDL.64 R106, [R1+0x3e8] ;  /* 0x0003e800016a7983 */ /* 0x000ea80000100a00 */
[----:B------:R0:W-:Y:S04]  /*15d30*/  STL.64 [R1+0x238], R4 ;  /* 0x0002380401007387 */ /* 0x0001e80000100a00 */
        /* <DEDUP_REMOVED lines=44> */
[C---:B---3--:R-:W-:Y:S01]  /*16000*/  FMUL.FTZ R67, R131.reuse, R67 ;  /* 0x0000004383437220 */ /* 0x048fe20000410000 */
[C---:B------:R-:W-:Y:S01]  /*16010*/  FMUL.FTZ R66, R131.reuse, R66 ;  /* 0x0000004283427220 */ /* 0x040fe20000410000 */
[C---:B------:R-:W-:Y:S01]  /*16020*/  FMUL.FTZ R65, R131.reuse, R65 ;  /* 0x0000004183417220 */ /* 0x040fe20000410000 */
        /* <DEDUP_REMOVED lines=35> */
[----:B------:R-:W-:Y:S04]  /*16260*/  STL.64 [R1+0x2a0], R118 ;  /* 0x0002a07601007387 */ /* 0x000fe80000100a00 */
[----:B------:R-:W-:Y:S04]  /*16270*/  STL.64 [R1+0x2b0], R114 ;  /* 0x0002b07201007387 */ /* 0x000fe80000100a00 */
[----:B------:R-:W-:Y:S01]  /*16280*/  STL.64 [R1+0x2c0], R110 ;  /* 0x0002c06e01007387 */ /* 0x000fe20000100a00 */
[C---:B------:R-:W-:Y:S01]  /*16290*/  FMUL.FTZ R33, R130.reuse, R33 ;  /* 0x0000002182217220 */ /* 0x040fe20000410000 */
[----:B------:R-:W-:-:S02]  /*162a0*/  FMUL.FTZ R32, R130, R32 ;  /* 0x0000002082207220 */ /* 0x000fc40000410000 */
[----:B------:R-:W-:Y:S04]  /*162b0*/  STL.64 [R1+0x2d0], R78 ;  /* 0x0002d04e01007387 */ /* 0x000fe80000100a00 */
[----:B------:R-:W-:Y:S04]  /*162c0*/  STL.64 [R1+0x2e0], R80 ;  /* 0x0002e05001007387 */ /* 0x000fe80000100a00 */
[----:B------:R-:W-:Y:S04]  /*162d0*/  STL.64 [R1+0x2f0], R82 ;  /* 0x0002f05201007387 */ /* 0x000fe80000100a00 */
[----:B------:R-:W-:Y:S04]  /*162e0*/  STL.64 [R1+0x300], R84 ;  /* 0x0003005401007387 */ /* 0x000fe80000100a00 */
        /* <DEDUP_REMOVED lines=8> */
[----:B------:R-:W-:Y:S01]  /*16370*/  STL.64 [R1+0x370], R72 ;  /* 0x0003704801007387 */ /* 0x000fe20000100a00 */
[----:B------:R-:W-:-:S03]  /*16380*/  MOV R6, R92 ;  /* 0x0000005c00067202 */ /* 0x000fc60000000f00 */
        /* <DEDUP_REMOVED lines=55> */
[----:B------:R-:W-:Y:S04]  /*16700*/  STL.64 [R1+0x398], R100 ;  /* 0x0003986401007387 */ /* 0x000fe80000100a00 */
[----:B------:R4:W-:Y:S04]  /*16710*/  STL.64 [R1+0x3a8], R98 ;  /* 0x0003a86201007387 */ /* 0x0009e80000100a00 */
[----:B------:R4:W-:Y:S04]  /*16720*/  STL.64 [R1+0x3b8], R102 ;  /* 0x0003b86601007387 */ /* 0x0009e80000100a00 */
[----:B------:R4:W-:Y:S04]  /*16730*/  STL.64 [R1+0x3c8], R104 ;  /* 0x0003c86801007387 */ /* 0x0009e80000100a00 */
[----:B------:R-:W-:Y:S04]  /*16740*/  STL.64 [R1+0x3d8], R108 ;  /* 0x0003d86c01007387 */ /* 0x000fe80000100a00 */
[----:B------:R4:W-:Y:S04]  /*16750*/  STL.64 [R1+0x3e8], R106 ;  /* 0x0003e86a01007387 */ /* 0x0009e80000100a00 */
[----:B------:R4:W-:Y:S04]  /*16760*/  STL.64 [R1+0x3f8], R112 ;  /* 0x0003f87001007387 */ /* 0x0009e80000100a00 */
        /* <DEDUP_REMOVED lines=12> */
[----:B0-----:R-:W4:Y:S04]  /*16830*/  LDL.64 R4, [R1+0x88] ;  /* 0x0000880001047983 */ /* 0x001f280000100a00 */
[----:B-1----:R-:W4:Y:S04]  /*16840*/  LDL R10, [R1+0x240] ;  /* 0x00024000010a7983 */ /* 0x002f280000100800 */
        /* <DEDUP_REMOVED lines=79> */
[----:B---3--:R-:W3:Y:S04]  /*16d40*/  LDL R96, [R1+0x380] ;  /* 0x0003800001607983 */ /* 0x008ee80000100800 */
        /* <DEDUP_REMOVED lines=35> */
[----:B------:R-:W-:Y:S01]  /*16f80*/  IMAD R4, R144, 0x1000, R4 ;  /* 0x0000100090047824 */ /* 0x000fe200078e0204 */
[----:B------:R-:W-:-:S02]  /*16f90*/  F2FP.F16.F32.PACK_AB R164, R121, R164 ;  /* 0x000000a479a4723e */ /* 0x000fc400000000ff */
[----:B------:R-:W-:Y:S01]  /*16fa0*/  STL [R1+0x240], R10 ;  /* 0x0002400a01007387 */ /* 0x000fe20000100800 */
[----:B------:R-:W-:Y:S02]  /*16fb0*/  F2FP.F16.F32.PACK_AB R165, R165, R129 ;  /* 0x00000081a5a5723e */ /* 0x000fe400000000ff */
[----:B------:R-:W-:Y:S01]  /*16fc0*/  F2FP.F16.F32.PACK_AB R166, R166, R120 ;  /* 0x00000078a6a6723e */ /* 0x000fe200000000ff */
[----:B------:R-:W-:Y:S01]  /*16fd0*/  STL [R1+0x244], R11 ;  /* 0x0002440b01007387 */ /* 0x000fe20000100800 */
[----:B------:R-:W-:Y:S02]  /*16fe0*/  F2FP.F16.F32.PACK_AB R167, R128, R167 ;  /* 0x000000a780a7723e */ /* 0x000fe400000000ff */
[----:B------:R-:W-:Y:S01]  /*16ff0*/  F2FP.F16.F32.PACK_AB R168, R168, R117 ;  /* 0x00000075a8a8723e */ /* 0x000fe200000000ff */
[----:B------:R-:W-:Y:S01]  /*17000*/  STL [R1+0x248], R12 ;  /* 0x0002480c01007387 */ /* 0x000fe20000100800 */
[----:B------:R-:W-:Y:S02]  /*17010*/  F2FP.F16.F32.PACK_AB R169, R127, R169 ;  /* 0x000000a97fa9723e */ /* 0x000fe400000000ff */
[----:B------:R-:W-:Y:S01]  /*17020*/  F2FP.F16.F32.PACK_AB R170, R170, R116 ;  /* 0x00000074aaaa723e */ /* 0x000fe200000000ff */
[----:B------:R-:W-:Y:S01]  /*17030*/  STL [R1+0x24c], R13 ;  /* 0x00024c0d01007387 */ /* 0x000fe20000100800 */
[----:B------:R-:W-:-:S02]  /*17040*/  F2FP.F16.F32.PACK_AB R171, R126, R171 ;  /* 0x000000ab7eab723e */ /* 0x000fc400000000ff */
[----:B------:R-:W-:Y:S01]  /*17050*/  F2FP.F16.F32.PACK_AB R176, R176, R125 ;  /* 0x0000007db0b0723e */ /* 0x000fe200000000ff */
[----:B------:R-:W-:Y:S01]  /*17060*/  STL [R1+0x250], R14 ;  /* 0x0002500e01007387 */ /* 0x000fe20000100800 */
[----:B------:R-:W-:Y:S02]  /*17070*/  F2FP.F16.F32.PACK_AB R177, R124, R177 ;  /* 0x000000b17cb1723e */ /* 0x000fe400000000ff */
[----:B------:R-:W-:Y:S01]  /*17080*/  F2FP.F16.F32.PACK_AB R178, R178, R123 ;  /* 0x0000007bb2b2723e */ /* 0x000fe200000000ff */
[----:B------:R-:W-:Y:S01]  /*17090*/  STL [R1+0x254], R15 ;  /* 0x0002540f01007387 */ /* 0x000fe20000100800 */
[----:B------:R-:W-:-:S03]  /*170a0*/  F2FP.F16.F32.PACK_AB R179, R179, R122 ;  /* 0x0000007ab3b3723e */ /* 0x000fc600000000ff */
        /* <DEDUP_REMOVED lines=72> */
[----:B--2---:R-:W-:Y:S04]  /*17530*/  STL [R1+0x378], R94 ;  /* 0x0003785e01007387 */ /* 0x004fe80000100800 */
[----:B------:R2:W-:Y:S04]  /*17540*/  STL [R1+0x37c], R95 ;  /* 0x00037c5f01007387 */ /* 0x0005e80000100800 */
[----:B---3--:R-:W-:Y:S04]  /*17550*/  STL [R1+0x380], R96 ;  /* 0x0003806001007387 */ /* 0x008fe80000100800 */
[----:B------:R-:W-:Y:S04]  /*17560*/  STL [R1+0x384], R97 ;  /* 0x0003846101007387 */ /* 0x000fe80000100800 */
[----:B----4-:R-:W-:Y:S04]  /*17570*/  STL [R1+0x388], R98 ;  /* 0x0003886201007387 */ /* 0x010fe80000100800 */
        /* <DEDUP_REMOVED lines=33> */
[----:B0-----:R-:W4:Y:S04]  /*17790*/  LDL.128 R24, [R1+0x210] ;  /* 0x0002100001187983 */ /* 0x001f280000100c00 */
[----:B-1----:R-:W4:Y:S04]  /*177a0*/  LDL.128 R28, [R1+0x220] ;  /* 0x00022000011c7983 */ /* 0x002f280000100c00 */
        /* <DEDUP_REMOVED lines=30> */
[----:B------:R-:W-:Y:S01]  /*17990*/  IMAD R3, R3, 0x2, R6 ;  /* 0x0000000203037824 */ /* 0x000fe200078e0206 */
[----:B------:R-:W-:-:S02]  /*179a0*/  R2UR UR6, R4 ;  /* 0x00000000040672ca */ /* 0x000fc400000e0000 */
[----:B------:R0:W-:Y:S01]  /*179b0*/  STSM.16.M88.4 [R6], R164 ;  /* 0x000000a406007844 */ /* 0x0001e20000000200 */
[----:B------:R-:W-:Y:S02]  /*179c0*/  R2UR UR7, R5 ;  /* 0x00000000050772ca */ /* 0x000fe400000e0000 */
[----:B------:R-:W-:Y:S02]  /*179d0*/  F2FP.F16.F32.PACK_AB R172, R172, R191 ;  /* 0x000000bfacac723e */ /* 0x000fe400000000ff */
[----:B------:R-:W-:Y:S02]  /*179e0*/  F2FP.F16.F32.PACK_AB R173, R8, R173 ;  /* 0x000000ad08ad723e */ /* 0x000fe400000000ff */
[----:B------:R-:W-:Y:S02]  /*179f0*/  F2FP.F16.F32.PACK_AB R174, R23, R174 ;  /* 0x000000ae17ae723e */ /* 0x000fe400000000ff */
[----:B------:R-:W-:Y:S01]  /*17a00*/  F2FP.F16.F32.PACK_AB R175, R7, R175 ;  /* 0x000000af07af723e */ /* 0x000fe200000000ff */
[----:B0-----:R-:W-:-:S02]  /*17a10*/  IMAD R6, R2, 0x2, R6 ;  /* 0x0000000202067824 */ /* 0x001fc400078e0206 */
[----:B------:R-:W-:-:S03]  /*17a20*/  IMAD R2, R2, 0x2, R3 ;  /* 0x0000000202027824 */ /* 0x000fc600078e0203 */
[----:B------:R-:W-:Y:S04]  /*17a30*/  STSM.16.M88.4 [R6], R168 ;  /* 0x000000a806007844 */ /* 0x000fe80000000200 */
[----:B------:R0:W-:Y:S04]  /*17a40*/  STSM.16.M88.4 [R3], R176 ;  /* 0x000000b003007844 */ /* 0x0001e80000000200 */
[----:B------:R1:W-:Y:S01]  /*17a50*/  STSM.16.M88.4 [R2], R172 ;  /* 0x000000ac02007844 */ /* 0x0003e20000000200 */
[----:B0-----:R-:W-:Y:S02]  /*17a60*/  IMAD.MOV.U32 R3, RZ, RZ, R5 ;  /* 0x000000ffff037224 */ /* 0x001fe400078e0005 */
[----:B-1----:R-:W-:Y:S01]  /*17a70*/  VIADD R2, R4, 0x80 ;  /* 0x0000008004027836 */ /* 0x002fe20000000000 */
[----:B--2---:R-:W-:-:S06]  /*17a80*/  WARPGROUP.ARRIVE ;  /* 0x00000000000079c5 */ /* 0x004fcc0000000000 */
[----:B------:R-:W-:Y:S01]  /*17a90*/  HGMMA.64x256x16.F32 R24, R164, gdesc[UR4].tnspB, R24, gsb0 ;  /* 0x43e00004a4187df0 */ /* 0x000fe20008000818 */
[----:B------:R-:W-:Y:S02]  /*17aa0*/  R2UR UR6, R2 ;  /* 0x00000000020672ca */ /* 0x000fe400000e0000 */
[----:B------:R-:W-:Y:S01]  /*17ab0*/  R2UR UR7, R3 ;  /* 0x00000000030772ca */ /* 0x000fe200000e0000 */
[----:B------:R-:W-:Y:S02]  /*17ac0*/  VIADD R2, R4, 0x100 ;  /* 0x0000010004027836 */ /* 0x000fe40000000000 */
        /* <DEDUP_REMOVED lines=147> */
[----:B------:R-:W4:Y:S04]  /*18400*/  LDL R74, [R1+0x218] ;  /* 0x00021800014a7983 */ /* 0x000f280000100800 */
[----:B-1----:R-:W4:Y:S04]  /*18410*/  LDL R76, [R1+0x21c] ;  /* 0x00021c00014c7983 */ /* 0x002f280000100800 */
[----:B------:R-:W4:Y:S04]  /*18420*/  LDL R4, [R1+0x220] ;  /* 0x0002200001047983 */ /* 0x000f280000100800 */
[----:B------:R-:W4:Y:S04]  /*18430*/  LDL R78, [R1+0x224] ;  /* 0x00022400014e7983 */ /* 0x000f280000100800 */
        /* <DEDUP_REMOVED lines=265> */
.L_x_3599:
[----:B------:R-:W-:Y:S05]  /*194d0*/  BSYNC B0 ;  /* 0x0000000000007941 */ /* 0x000fea0003800000 */
.L_x_3598:
        /* <DEDUP_REMOVED lines=9> */
[----:B0-----:R-:W2:Y:S02]  /*19570*/  LDL R2, [R1+0x50] ;  /* 0x0000500001027983 */ /* 0x001ea40000100800 */
[----:B--2---:R-:W-:-:S07]  /*19580*/  IMAD.SHL.U32 R2, R2, 0x40, RZ ;  /* 0x0000004002027824 */ /* 0x004fce00078e00ff */
.L_x_3567:
[----:B------:R-:W0:Y:S01]  /*19590*/  LDC R3, c[0x0][0x448] ;  /* 0x00011200ff037b82 */ /* 0x000e220000000800 */
[----:B------:R-:W-:Y:S01]  /*195a0*/  VIADD R2, R2, 0x3f ;  /* 0x0000003f02027836 */ /* 0x000fe20000000000 */
[----:B------:R-:W-:-:S06]  /*195b0*/  ULDC UR4, c[0x0][0xad4] ;  /* 0x0002b50000047ab9 */ /* 0x000fcc0000000800 */
[----:B------:R-:W1:Y:S01]  /*195c0*/  LDC R7, c[0x0][0xadc] ;  /* 0x0002b700ff077b82 */ /* 0x000e620000000800 */
[----:B0-----:R-:W-:-:S13]  /*195d0*/  ISETP.NE.AND P0, PT, R3, 0x1, PT ;  /* 0x000000010300780c */ /* 0x001fda0003f05270 */
[----:B------:R-:W0:Y:S08]  /*195e0*/  @P0 LDC R3, c[0x0][0x44c] ;  /* 0x00011300ff030b82 */ /* 0x000e300000000800 */
[----:B------:R-:W2:Y:S01]  /*195f0*/  @P0 LDC R4, c[0x0][0x450] ;  /* 0x00011400ff040b82 */ /* 0x000ea20000000800 */
[----:B0-----:R-:W-:-:S05]  /*19600*/  @P0 IMAD.HI.U32 R3, R2, R3, RZ ;  /* 0x0000000302030227 */ /* 0x001fca00078e00ff */
[----:B--2---:R-:W-:Y:S02]  /*19610*/  @P0 SHF.R.U32.HI R2, RZ, R4, R3 ;  /* 0x00000004ff020219 */ /* 0x004fe40000011603 */
[----:B-1----:R-:W-:-:S03]  /*19620*/  ISETP.GE.AND P0, PT, R7, 0x1, PT ;  /* 0x000000010700780c */ /* 0x002fc60003f06270 */
[----:B------:R-:W-:-:S04]  /*19630*/  IMAD.IADD R2, R209, 0x1, R2 ;  /* 0x00000001d1027824 */ /* 0x000fc800078e0202 */
[----:B------:R-:W-:-:S06]  /*19640*/  VIADD R3, R2, -UR4 ;  /* 0x8000000402037c36 */ /* 0x000fcc0008000000 */
        /* <DEDUP_REMOVED lines=11> */
.L_x_3603:
[----:B------:R-:W-:-:S13]  /*19700*/  ISETP.NE.AND P0, PT, R7, 0x1, PT ;  /* 0x000000010700780c */ /* 0x000fda0003f05270 */
[----:B------:R-:W0:Y:S02]  /*19710*/  @P0 LDC.64 R4, c[0x0][0xae0] ;  /* 0x0002b800ff040b82 */ /* 0x000e240000000a00 */
[----:B0-----:R-:W-:-:S05]  /*19720*/  @P0 IMAD.HI.U32 R4, R2, R4, RZ ;  /* 0x0000000402040227 */ /* 0x001fca00078e00ff */
[----:B------:R-:W-:-:S07]  /*19730*/  @P0 SHF.R.U32.HI R2, RZ, R5, R4 ;  /* 0x00000005ff020219 */ /* 0x000fce0000011604 */
.L_x_3604:
[----:B------:R-:W-:Y:S05]  /*19740*/  BSYNC B0 ;  /* 0x0000000000007941 */ /* 0x000fea0003800000 */
.L_x_3602:
[----:B------:R-:W-:-:S05]  /*19750*/  IMAD R2, R2, R7, RZ ;  /* 0x0000000702027224 */ /* 0x000fca00078e02ff */
[----:B------:R-:W-:-:S07]  /*19760*/  VIMNMX R3, R3, R2, !PT ;  /* 0x0000000203037248 */ /* 0x000fce0007fe0100 */
.L_x_3601:
[----:B------:R-:W-:-:S05]  /*19770*/  VIADD R3, R3, 0x3f ;  /* 0x0000003f03037836 */ /* 0x000fca0000000000 */
[----:B------:R-:W-:-:S04]  /*19780*/  SHF.R.S32.HI R2, RZ, 0x1f, R3 ;  /* 0x0000001fff027819 */ /* 0x000fc80000011403 */
[----:B------:R-:W-:-:S04]  /*19790*/  LEA.HI R2, R2, R3, RZ, 0x6 ;  /* 0x0000000302027211 */ /* 0x000fc800078f30ff */
[----:B------:R-:W-:-:S04]  /*197a0*/  SHF.R.S32.HI R9, RZ, 0x6, R2 ;  /* 0x00000006ff097819 */ /* 0x000fc80000011402 */
[----:B------:R-:W-:-:S04]  /*197b0*/  VIMNMX R9, R22, R9, !PT ;  /* 0x0000000916097248 */ /* 0x000fc80007fe0100 */
[----:B------:R-:W-:-:S13]  /*197c0*/  ISETP.GE.AND P0, PT, R0, R9, PT ;  /* 0x000000090000720c */ /* 0x000fda0003f06270 */
[----:B------:R-:W-:Y:S05]  /*197d0*/  @!P0 BRA `(.L_x_3605) ;  /* 0x0000007000448947 */ /* 0x000fea0003800000 */
.L_x_3628:
        /* <DEDUP_REMOVED lines=20> */
.L_x_3607:
[----:B------:R-:W-:Y:S05]  /*19920*/  BSYNC B0 ;  /* 0x0000000000007941 */ /* 0x000fea0003800000 */
.L_x_3606:
        /* <DEDUP_REMOVED lines=9> */
.L_x_3609:
[----:B------:R-:W-:Y:S05]  /*199c0*/  BSYNC B0 ;  /* 0x0000000000007941 */ /* 0x000fea0003800000 */
.L_x_3608:
[----:B------:R-:W-:Y:S04]  /*199d0*/  BSSY B0, `(.L_x_3610) ;  /* 0x0000006000007945 */ /* 0x000fe80003800000 */
[----:B-1----:R-:W-:Y:S05]  /*199e0*/  @P0 BRA `(.L_x_3611) ;  /* 0x0000000000100947 */ /* 0x002fea0003800000 */
[----:B-----5:R-:W-:Y:S01]  /*199f0*/  IMAD R6, R6, 0x8, R3 ;  /* 0x0000000806067824 */ /* 0x020fe200078e0203 */
[----:B------:R-:W-:-:S04]  /*19a00*/  SHF.L.U32 R7, R7, 0x1f, RZ ;  /* 0x0000001f07077819 */ /* 0x000fc800000006ff */
[----:B------:R-:W1:Y:S02]  /*19a10*/  SYNCS.PHASECHK.TRANS64.TRYWAIT P0, [R6+URZ], R7 ;  /* 0x00000007060075a7 */ /* 0x000e64000800017f */
[----:B-1----:R-:W-:Y:S05]  /*19a20*/  @!P0 BRA `(.L_x_3612) ;  /* 0x000001cc00948947 */ /* 0x002fea0003800000 */
.L_x_3611:
[----:B------:R-:W-:Y:S05]  /*19a30*/  BSYNC B0 ;  /* 0x0000000000007941 */ /* 0x000fea0003800000 */
.L_x_3610:
[----:B-1---5:R-:W2:Y:S04]  /*19a40*/  LDL R7, [R1+0x1c8] ;  /* 0x0001c80001077983 */ /* 0x022ea80000100800 */
[----:B------:R-:W2:Y:S01]  /*19a50*/  LDL.64 R2, [R1+0x80] ;  /* 0x0000800001027983 */ /* 0x000ea20000100a00 */
[----:B------:R-:W-:Y:S05]  /*19a60*/  WARPSYNC.ALL ;  /* 0x0000000000007948 */ /* 0x000fea0003800000 */
[----:B------:R-:W3:Y:S04]  /*19a70*/  LDL.64 R14, [R1+0x78] ;  /* 0x00007800010e7983 */ /* 0x000ee80000100a00 */
[----:B0-----:R-:W4:Y:S04]  /*19a80*/  LDL.64 R4, [R1+0x78] ;  /* 0x0000780001047983 */ /* 0x001f280000100a00 */
[----:B------:R-:W4:Y:S04]  /*19a90*/  LDL.64 R10, [R1+0x78] ;  /* 0x00007800010a7983 */ /* 0x000f280000100a00 */
[----:B------:R-:W4:Y:S01]  /*19aa0*/  LDL.64 R12, [R1+0x78] ;  /* 0x00007800010c7983 */ /* 0x000f220000100a00 */
[----:B--2---:R-:W-:Y:S01]  /*19ab0*/  IMAD R2, R7, 0x200, R2 ;  /* 0x0000020007027824 */ /* 0x004fe200078e0202 */
[----:B------:R-:W-:-:S02]  /*19ac0*/  R2UR UR7, R3 ;  /* 0x00000000030772ca */ /* 0x000fc400000e0000 */
[----:B------:R-:W2:Y:S02]  /*19ad0*/  LDL R20, [R1+0x28] ;  /* 0x0000280001147983 */ /* 0x000ea40000100800 */
[C---:B------:R-:W-:Y:S01]  /*19ae0*/  R2UR UR6, R2.reuse ;  /* 0x00000000020672ca */ /* 0x040fe200000e0000 */
[----:B------:R-:W-:Y:S01]  /*19af0*/  WARPGROUP.ARRIVE ;  /* 0x00000000000079c5 */ /* 0x000fe20000000000 */
[----:B------:R-:W-:Y:S02]  /*19b00*/  VIADD R6, R2, 0x2 ;  /* 0x0000000202067836 */ /* 0x000fe40000000000 */
[----:B------:R-:W-:Y:S01]  /*19b10*/  IMAD.MOV.U32 R7, RZ, RZ, R3 ;  /* 0x000000ffff077224 */ /* 0x000fe200078e0003 */
[----:B---3--:R-:W-:Y:S02]  /*19b20*/  R2UR UR4, R14 ;  /* 0x000000000e0472ca */ /* 0x008fe400000e0000 */
[----:B------:R-:W-:Y:S02]  /*19b30*/  R2UR UR5, R15 ;  /* 0x000000000f0572ca */ /* 0x000fe400000e0000 */
[----:B------:R0:W5:Y:S11]  /*19b40*/  LDL.64 R14, [R1+0x1c8] ;  /* 0x0001c800010e7983 */ /* 0x0001760000100a00 */
[----:B------:R-:W-:Y:S01]  /*19b50*/  HGMMA.64x64x16.F32 R24, gdesc[UR4], RZ, !UPT, gsb0 ;  /* 0x00e00000041879f0 */ /* 0x000fe2000c0008ff */
[----:B----4-:R-:W-:Y:S01]  /*19b60*/  VIADD R4, R4, 0x2 ;  /* 0x0000000204047836 */ /* 0x010fe20000000000 */
[----:B------:R-:W-:-:S02]  /*19b70*/  R2UR UR6, R6 ;  /* 0x00000000060672ca */ /* 0x000fc400000e0000 */
[----:B------:R-:W-:Y:S02]  /*19b80*/  R2UR UR7, R7 ;  /* 0x00000000070772ca */ /* 0x000fe400000e0000 */
[----:B------:R-:W-:Y:S02]  /*19b90*/  R2UR UR4, R4 ;  /* 0x00000000040472ca */ /* 0x000fe400000e0000 */
        /* <DEDUP_REMOVED lines=35> */
.L_x_3614:
[----:B------:R-:W-:Y:S05]  /*19dd0*/  BSYNC B0 ;  /* 0x0000000000007941 */ /* 0x000fea0003800000 */
.L_x_3613:
        /* <DEDUP_REMOVED lines=8> */
.L_x_3616:
[----:B------:R-:W-:Y:S05]  /*19e60*/  BSYNC B0 ;  /* 0x0000000000007941 */ /* 0x000fea0003800000 */
.L_x_3615:
[----:B------:R-:W-:Y:S04]  /*19e70*/  BSSY B0, `(.L_x_3617) ;  /* 0x0000004000007945 */ /* 0x000fe80003800000 */
[----:B-1----:R-:W-:Y:S05]  /*19e80*/  @P0 BRA `(.L_x_3618) ;  /* 0x0000000000080947 */ /* 0x002fea0003800000 */
[----:B------:R-:W1:Y:S02]  /*19e90*/  SYNCS.PHASECHK.TRANS64.TRYWAIT P0, [R14+URZ], R15 ;  /* 0x0000000f0e0075a7 */ /* 0x000e64000800017f */
[----:B-1----:R-:W-:Y:S05]  /*19ea0*/  @!P0 BRA `(.L_x_3619) ;  /* 0x000001c800888947 */ /* 0x002fea0003800000 */
.L_x_3618:
[----:B------:R-:W-:Y:S05]  /*19eb0*/  BSYNC B0 ;  /* 0x0000000000007941 */ /* 0x000fea0003800000 */
.L_x_3617:
        /* <DEDUP_REMOVED lines=9> */
[----:B------:R-:W4:Y:S05]  /*19f50*/  LDL.64 R6, [R1+0x90] ;  /* 0x0000900001067983 */ /* 0x000f2a0000100a00 */
[----:B------:R-:W0:Y:S01]  /*19f60*/  S2R R20, SR_TID.X ;  /* 0x0000000000147919 */ /* 0x000e220000002100 */
[----:B------:R-:W4:Y:S01]  /*19f70*/  LDL.64 R60, [R1+0x90] ;  /* 0x00009000013c7983 */ /* 0x000f220000100a00 */
[----:B------:R-:W-:-:S03]  /*19f80*/  IMAD.MOV.U32 R59, RZ, RZ, 0x4 ;  /* 0x00000004ff3b7424 */ /* 0x000fc600078e00ff */
[----:B------:R-:W4:Y:S01]  /*19f90*/  LDL.64 R62, [R1+0x90] ;  /* 0x00009000013e7983 */ /* 0x000f220000100a00 */
[----:B--2---:R-:W-:Y:S01]  /*19fa0*/  ISETP.NE.U32.AND P0, PT, R4, RZ, PT ;  /* 0x000000ff0400720c */ /* 0x004fe20003f05070 */
[----:B---3--:R-:W-:Y:S01]  /*19fb0*/  IMAD R2, R5, 0x1000, R2 ;  /* 0x0000100005027824 */ /* 0x008fe200078e0202 */
[----:B------:R-:W-:Y:S01]  /*19fc0*/  R2UR UR7, R3 ;  /* 0x00000000030772ca */ /* 0x000fe200000e0000 */
[----:B------:R-:W2:Y:S01]  /*19fd0*/  LDL.64 R4, [R1+0x90] ;  /* 0x0000900001047983 */ /* 0x000ea20000100a00 */
        /* <DEDUP_REMOVED lines=167> */
[----:B------:R0:W1:Y:S01]  /*1aa50*/  SHFL.IDX PT, R4, R20, RZ, 0x1f ;  /* 0x00001fff14047589 */ /* 0x00006200000e0000 */
[----:B------:R-:W-:Y:S02]  /*1aa60*/  WARPGROUP.DEPBAR.LE gsb0, 0x0 ;  /* 0x00008000000079c5 */ /* 0x000fe40000010000 */
[----:B------:R-:W-:Y:S01]  /*1aa70*/  WARPGROUP.ARRIVE ;  /* 0x00000000000079c5 */ /* 0x000fe20000000000 */
[----:B------:R-:W-:Y:S01]  /*1aa80*/  IMAD.MOV.U32 R57, RZ, RZ, R3 ;  /* 0x000000ffff397224 */ /* 0x000fe200078e0003 */
[----:B------:R-:W-:Y:S01]  /*1aa90*/  R2UR UR9, R11 ;  /* 0x000000000b0972ca */ /* 0x000fe200000e0000 */
[----:B0-----:R-:W4:Y:S03]  /*1aaa0*/  LDL R20, [R1] ;  /* 0x0000000001147983 */ /* 0x001f260000100800 */
[----:B------:R-:W-:Y:S01]  /*1aab0*/  HGMMA.64x64x16.F32 R24, gdesc[UR4], R24, gsb0 ;  /* 0x00e00000041879f0 */ /* 0x000fe20008000818 */
[----:B-1----:R-:W-:Y:S01]  /*1aac0*/  ISETP.GT.AND P0, PT, R4, 0x7f, PT ;  /* 0x0000007f0400780c */ /* 0x002fe20003f04270 */
[----:B------:R-:W-:-:S03]  /*1aad0*/  VIADD R4, R2, 0x800 ;  /* 0x0000080002047836 */ /* 0x000fc60000000000 */
[----:B------:R-:W-:-:S04]  /*1aae0*/  SEL R23, RZ, 0x2, !P0 ;  /* 0x00000002ff177807 */ /* 0x000fc80004000000 */
[----:B------:R-:W-:Y:S01]  /*1aaf0*/  IADD3 R10, R10, 0x800, R23 ;  /* 0x000008000a0a7810 */ /* 0x000fe20007ffe017 */
[----:B------:R-:W-:Y:S01]  /*1ab00*/  IMAD.IADD R56, R23, 0x1, R4 ;  /* 0x0000000117387824 */ /* 0x000fe200078e0204 */
[----:B------:R-:W-:Y:S01]  /*1ab10*/  R2UR UR11, R57 ;  /* 0x00000000390b72ca */ /* 0x000fe200000e0000 */
[----:B------:R-:W-:Y:S01]  /*1ab20*/  UMOV UR4, 0x1 ;  /* 0x0000000100047882 */ /* 0x000fe20000000000 */
[----:B------:R-:W-:Y:S02]  /*1ab30*/  R2UR UR8, R10 ;  /* 0x000000000a0872ca */ /* 0x000fe400000e0000 */
[----:B------:R-:W-:Y:S01]  /*1ab40*/  R2UR UR10, R56 ;  /* 0x00000000380a72ca */ /* 0x000fe200000e0000 */
[----:B------:R-:W-:Y:S01]  /*1ab50*/  UISETP.NE.U32.AND UP0, UPT, UR4, URZ, UPT ;  /* 0x0000003f0400728c */ /* 0x000fe2000bf05070 */
[----:B------:R-:W-:Y:S02]  /*1ab60*/  WARPGROUP.DEPBAR.LE gsb0, 0x0 ;  /* 0x00008000000079c5 */ /* 0x000fe40000010000 */
[----:B------:R-:W-:-:S09]  /*1ab70*/  WARPGROUP.ARRIVE ;  /* 0x00000000000079c5 */ /* 0x000fd20000000000 */
[----:B------:R-:W-:Y:S01]  /*1ab80*/  HGMMA.64x64x16.F32 R24, gdesc[UR8], R24, UP0, gsb0 ;  /* 0x00e00000081879f0 */ /* 0x000fe2000b800818 */
[----:B------:R-:W-:Y:S01]  /*1ab90*/  SEL R57, R59, 0x2, P0 ;  /* 0x000000023b397807 */ /* 0x000fe20000000000 */
[----:B------:R-:W-:-:S03]  /*1aba0*/  IMAD.MOV.U32 R11, RZ, RZ, R3 ;  /* 0x000000ffff0b7224 */ /* 0x000fc600078e0003 */
[----:B--2---:R-:W-:Y:S01]  /*1abb0*/  IADD3 R12, R57, 0x800, R12 ;  /* 0x00000800390c7810 */ /* 0x004fe20007ffe00c */
        /* <DEDUP_REMOVED lines=13> */
[----:B------:R-:W2:Y:S01]  /*1ac90*/  LDL.64 R4, [R1+0x90] ;  /* 0x0000900001047983 */ /* 0x000ea20000100a00 */
[----:B------:R-:W-:Y:S02]  /*1aca0*/  R2UR UR4, R14 ;  /* 0x000000000e0472ca */ /* 0x000fe400000e0000 */
[----:B------:R-:W-:Y:S02]  /*1acb0*/  R2UR UR6, R10 ;  /* 0x000000000a0672ca */ /* 0x000fe400000e0000 */
[----:B------:R-:W-:Y:S01]  /*1acc0*/  R2UR UR5, R15 ;  /* 0x000000000f0572ca */ /* 0x000fe200000e0000 */
[----:B------:R-:W-:Y:S01]  /*1acd0*/  IMAD.MOV.U32 R10, RZ, RZ, 0x28 ;  /* 0x00000028ff0a7424 */ /* 0x000fe200078e00ff */
[----:B------:R-:W3:Y:S01]  /*1ace0*/  LDL.64 R14, [R1+0x90] ;  /* 0x00009000010e7983 */ /* 0x000ee20000100a00 */
        /* <DEDUP_REMOVED lines=41> */
[----:B--2---:R-:W-:Y:S01]  /*1af80*/  IADD3 R4, R59, 0xa00, R4 ;  /* 0x00000a003b047810 */ /* 0x004fe20007ffe004 */
[----:B------:R-:W-:Y:S01]  /*1af90*/  IMAD.MOV.U32 R61, RZ, RZ, R3 ;  /* 0x000000ffff3d7224 */ /* 0x000fe200078e0003 */
[----:B------:R-:W2:Y:S06]  /*1afa0*/  LDL.64 R12, [R1+0x90] ;  /* 0x00009000010c7983 */ /* 0x000eac0000100a00 */
[----:B------:R-:W-:Y:S01]  /*1afb0*/  HGMMA.64x64x16.F32 R24, gdesc[UR4], R24, gsb0 ;  /* 0x00e00000041879f0 */ /* 0x000fe20008000818 */
[----:B------:R-:W-:Y:S01]  /*1afc0*/  R2UR UR6, R60 ;  /* 0x000000003c0672ca */ /* 0x000fe200000e0000 */
[----:B------:R-:W2:Y:S01]  /*1afd0*/  LDL.64 R62, [R1+0x90] ;  /* 0x00009000013e7983 */ /* 0x000ea20000100a00 */
        /* <DEDUP_REMOVED lines=22> */
[C---:B----4-:R-:W-:Y:S01]  /*1b140*/  IADD3 R6, R23.reuse, 0xc00, R6 ;  /* 0x00000c0017067810 */ /* 0x050fe20007ffe006 */
[----:B------:R-:W-:Y:S01]  /*1b150*/  IMAD.MOV.U32 R61, RZ, RZ, R3 ;  /* 0x000000ffff3d7224 */ /* 0x000fe200078e0003 */
[----:B------:R-:W3:Y:S06]  /*1b160*/  LDL.64 R4, [R1+0x90] ;  /* 0x0000900001047983 */ /* 0x000eec0000100a00 */
        /* <DEDUP_REMOVED lines=10> */
[----:B------:R-:W-:Y:S01]  /*1b210*/  IMAD.MOV.U32 R61, RZ, RZ, R3 ;  /* 0x000000ffff3d7224 */ /* 0x000fe200078e0003 */
[----:B------:R-:W4:Y:S06]  /*1b220*/  LDL.64 R6, [R1+0x90] ;  /* 0x0000900001067983 */ /* 0x000f2c0000100a00 */
[----:B------:R-:W-:Y:S01]  /*1b230*/  HGMMA.64x64x16.F32 R24, gdesc[UR4], R24, gsb0 ;  /* 0x00e00000041879f0 */ /* 0x000fe20008000818 */
[----:B------:R-:W-:-:S02]  /*1b240*/  R2UR UR6, R60 ;  /* 0x000000003c0672ca */ /* 0x000fc400000e0000 */
[----:B------:R-:W-:Y:S02]  /*1b250*/  R2UR UR7, R61 ;  /* 0x000000003d0772ca */ /* 0x000fe400000e0000 */
[----:B------:R-:W-:Y:S01]  /*1b260*/  R2UR UR4, R10 ;  /* 0x000000000a0472ca */ /* 0x000fe200000e0000 */
[----:B------:R-:W-:Y:S01]  /*1b270*/  IMAD.IADD R14, R59, 0x1, R14 ;  /* 0x000000013b0e7824 */ /* 0x000fe200078e020e */
[----:B------:R-:W-:Y:S01]  /*1b280*/  R2UR UR5, R11 ;  /* 0x000000000b0572ca */ /* 0x000fe200000e0000 */
[----:B------:R-:W-:Y:S01]  /*1b290*/  IMAD.MOV.U32 R15, RZ, RZ, R3 ;  /* 0x000000ffff0f7224 */ /* 0x000fe200078e0003 */
[----:B------:R-:W4:Y:S04]  /*1b2a0*/  LDL.64 R10, [R1+0x90] ;  /* 0x00009000010a7983 */ /* 0x000f280000100a00 */
[----:B------:R-:W4:Y:S01]  /*1b2b0*/  LDL.64 R60, [R1+0x90] ;  /* 0x00009000013c7983 */ /* 0x000f220000100a00 */
[----:B------:R-:W-:-:S02]  /*1b2c0*/  WARPGROUP.DEPBAR.LE gsb0, 0x0 ;  /* 0x00008000000079c5 */ /* 0x000fc40000010000 */
[----:B------:R-:W-:-:S06]  /*1b2d0*/  WARPGROUP.ARRIVE ;  /* 0x00000000000079c5 */ /* 0x000fcc0000000000 */
[----:B------:R-:W-:Y:S01]  /*1b2e0*/  HGMMA.64x64x16.F32 R24, gdesc[UR4], R24, gsb0 ;  /* 0x00e00000041879f0 */ /* 0x000fe20008000818 */
[----:B--2---:R-:W-:Y:S02]  /*1b2f0*/  IADD3 R12, R59, 0xc00, R12 ;  /* 0x00000c003b0c7810 */ /* 0x004fe40007ffe00c */
        /* <DEDUP_REMOVED lines=24> */
[C---:B---3--:R-:W-:Y:S01]  /*1b480*/  IADD3 R4, R23.reuse, 0xe00, R4 ;  /* 0x00000e0017047810 */ /* 0x048fe20007ffe004 */
[----:B------:R-:W-:Y:S02]  /*1b490*/  IMAD.MOV.U32 R15, RZ, RZ, R3 ;  /* 0x000000ffff0f7224 */ /* 0x000fe400078e0003 */
[----:B------:R-:W-:Y:S01]  /*1b4a0*/  IMAD.IADD R14, R23, 0x1, R12 ;  /* 0x00000001170e7824 */ /* 0x000fe200078e020c */
[----:B------:R-:W-:Y:S02]  /*1b4b0*/  R2UR UR4, R4 ;  /* 0x00000000040472ca */ /* 0x000fe400000e0000 */
[----:B------:R-:W-:Y:S02]  /*1b4c0*/  R2UR UR7, R15 ;  /* 0x000000000f0772ca */ /* 0x000fe400000e0000 */
[----:B------:R-:W-:Y:S01]  /*1b4d0*/  R2UR UR6, R14 ;  /* 0x000000000e0672ca */ /* 0x000fe200000e0000 */
[----:B------:R0:W5:Y:S01]  /*1b4e0*/  LDL R15, [R1+0xc] ;  /* 0x00000c00010f7983 */ /* 0x0001620000100800 */
[----:B------:R-:W-:-:S03]  /*1b4f0*/  R2UR UR5, R5 ;  /* 0x00000000050572ca */ /* 0x000fc600000e0000 */
[----:B------:R0:W5:Y:S01]  /*1b500*/  LDL R14, [R1+0x1c8] ;  /* 0x0001c800010e7983 */ /* 0x0001620000100800 */
[----:B------:R-:W-:Y:S02]  /*1b510*/  WARPGROUP.DEPBAR.LE gsb0, 0x0 ;  /* 0x00008000000079c5 */ /* 0x000fe40000010000 */
[----:B------:R-:W-:-:S07]  /*1b520*/  WARPGROUP.ARRIVE ;  /* 0x00000000000079c5 */ /* 0x000fce0000000000 */
        /* <DEDUP_REMOVED lines=12> */
[----:B------:R-:W-:Y:S01]  /*1b5f0*/  IADD3 R10, R59, 0xe00, R10 ;  /* 0x00000e003b0a7810 */ /* 0x000fe20007ffe00a */
        /* <DEDUP_REMOVED lines=15> */
[----:B------:R-:W-:Y:S01]  /*1b6f0*/  IMAD.IADD R60, R5, 0x1, R60 ;  /* 0x00000001053c7824 */ /* 0x000fe200078e023c */
        /* <DEDUP_REMOVED lines=45> */
.L_x_3621:
[----:B------:R-:W-:Y:S05]  /*1b9d0*/  BSYNC B0 ;  /* 0x0000000000007941 */ /* 0x000fea0003800000 */
.L_x_3620:
        /* <DEDUP_REMOVED lines=8> */
[----:B--2---:R-:W2:Y:S02]  /*1ba60*/  LD.E R4, desc[UR46][R4.64] ;  /* 0x0000002e04047980 */ /* 0x004ea4000c101900 */
[-C--:B--2---:R-:W-:Y:S01]  /*1ba70*/  FMUL.FTZ R15, R24, R4.reuse ;  /* 0x00000004180f7220 */ /* 0x084fe20000410000 */
[-C--:B------:R-:W-:Y:S01]  /*1ba80*/  FMUL.FTZ R8, R26, R4.reuse ;  /* 0x000000041a087220 */ /* 0x080fe20000410000 */
[-C--:B------:R-:W-:Y:S01]  /*1ba90*/  FMUL.FTZ R13, R25, R4.reuse ;  /* 0x00000004190d7220 */ /* 0x080fe20000410000 */
[-C--:B------:R-:W-:Y:S01]  /*1baa0*/  FMUL.FTZ R12, R27, R4.reuse ;  /* 0x000000041b0c7220 */ /* 0x080fe20000410000 */
[----:B0-----:R-:W-:-:S02]  /*1bab0*/  FMUL.FTZ R14, R28, R4 ;  /* 0x000000041c0e7220 */ /* 0x001fc40000410000 */
[----:B------:R-:W3:Y:S01]  /*1bac0*/  MUFU.TANH R15, R15 ;  /* 0x0000000f000f7308 */ /* 0x000ee20000002400 */
[-C--:B------:R-:W-:Y:S01]  /*1bad0*/  FMUL.FTZ R30, R30, R4.reuse ;  /* 0x000000041e1e7220 */ /* 0x080fe20000410000 */
[----:B------:R-:W-:-:S06]  /*1bae0*/  FMUL.FTZ R69, R29, R4 ;  /* 0x000000041d457220 */ /* 0x000fcc0000410000 */
[----:B------:R-:W0:Y:S01]  /*1baf0*/  MUFU.TANH R8, R8 ;  /* 0x0000000800087308 */ /* 0x000e220000002400 */
[-C--:B------:R-:W-:Y:S01]  /*1bb00*/  FMUL.FTZ R29, R31, R4.reuse ;  /* 0x000000041f1d7220 */ /* 0x080fe20000410000 */
[----:B------:R-:W-:-:S06]  /*1bb10*/  FMUL.FTZ R117, R32, R4 ;  /* 0x0000000420757220 */ /* 0x000fcc0000410000 */
[----:B------:R-:W1:Y:S01]  /*1bb20*/  MUFU.TANH R13, R13 ;  /* 0x0000000d000d7308 */ /* 0x000e620000002400 */
[----:B------:R-:W-:-:S07]  /*1bb30*/  FMUL.FTZ R32, R34, R4 ;  /* 0x0000000422207220 */ /* 0x000fce0000410000 */
[----:B------:R-:W2:Y:S01]  /*1bb40*/  MUFU.TANH R12, R12 ;  /* 0x0000000c000c7308 */ /* 0x000ea20000002400 */
[-C--:B------:R-:W-:Y:S01]  /*1bb50*/  FMUL.FTZ R61, R33, R4.reuse ;  /* 0x00000004213d7220 */ /* 0x080fe20000410000 */
[----:B------:R-:W-:-:S06]  /*1bb60*/  FMUL.FTZ R31, R35, R4 ;  /* 0x00000004231f7220 */ /* 0x000fcc0000410000 */
[----:B------:R-:W4:Y:S08]  /*1bb70*/  MUFU.TANH R14, R14 ;  /* 0x0000000e000e7308 */ /* 0x000f300000002400 */
[----:B------:R-:W4:Y:S01]  /*1bb80*/  MUFU.TANH R30, R30 ;  /* 0x0000001e001e7308 */ /* 0x000f220000002400 */
[----:B---3--:R-:W-:Y:S01]  /*1bb90*/  FMNMX.FTZ R6, R15, R2, !PT ;  /* 0x000000020f067209 */ /* 0x008fe20007810000 */
[----:B------:R-:W-:Y:S01]  /*1bba0*/  FMUL.FTZ R77, R36, R4 ;  /* 0x00000004244d7220 */ /* 0x000fe20000410000 */
[----:B0-----:R-:W-:-:S05]  /*1bbb0*/  FMNMX.FTZ R5, R8, R3, !PT ;  /* 0x0000000308057209 */ /* 0x001fca0007810000 */
[----:B------:R-:W0:Y:S01]  /*1bbc0*/  MUFU.TANH R69, R69 ;  /* 0x0000004500457308 */ /* 0x000e220000002400 */
[----:B------:R-:W-:-:S07]  /*1bbd0*/  FMUL.FTZ R33, R38, R4 ;  /* 0x0000000426217220 */ /* 0x000fce0000410000 */
[----:B------:R-:W3:Y:S01]  /*1bbe0*/  MUFU.TANH R29, R29 ;  /* 0x0000001d001d7308 */ /* 0x000ee20000002400 */
[----:B-1----:R-:W-:Y:S01]  /*1bbf0*/  FMNMX.FTZ R7, R13, R6, !PT ;  /* 0x000000060d077209 */ /* 0x002fe20007810000 */
[----:B------:R-:W-:Y:S01]  /*1bc00*/  FMUL.FTZ R59, R37, R4 ;  /* 0x00000004253b7220 */ /* 0x000fe20000410000 */
[----:B--2---:R-:W-:-:S05]  /*1bc10*/  FMNMX.FTZ R5, R12, R5, !PT ;  /* 0x000000050c057209 */ /* 0x004fca0007810000 */
[----:B------:R-:W1:Y:S01]  /*1bc20*/  MUFU.TANH R117, R117 ;  /* 0x0000007500757308 */ /* 0x000e620000002400 */
[----:B------:R-:W-:-:S07]  /*1bc30*/  FMUL.FTZ R34, R39, R4 ;  /* 0x0000000427227220 */ /* 0x000fce0000410000 */
[----:B------:R-:W2:Y:S01]  /*1bc40*/  MUFU.TANH R32, R32 ;  /* 0x0000002000207308 */ /* 0x000ea20000002400 */
[----:B----4-:R-:W-:Y:S01]  /*1bc50*/  FMNMX.FTZ R6, R14, R7, !PT ;  /* 0x000000070e067209 */ /* 0x010fe20007810000 */
[----:B------:R-:W-:Y:S01]  /*1bc60*/  FMUL.FTZ R39, R40, R4 ;  /* 0x0000000428277220 */ /* 0x000fe20000410000 */
[----:B------:R-:W-:-:S05]  /*1bc70*/  FMNMX.FTZ R10, R30, R5, !PT ;  /* 0x000000051e0a7209 */ /* 0x000fca0007810000 */
[----:B------:R-:W4:Y:S01]  /*1bc80*/  MUFU.TANH R61, R61 ;  /* 0x0000003d003d7308 */ /* 0x000f220000002400 */
[----:B------:R-:W-:-:S07]  /*1bc90*/  FMUL.FTZ R35, R42, R4 ;  /* 0x000000042a237220 */ /* 0x000fce0000410000 */
[----:B------:R-:W4:Y:S01]  /*1bca0*/  MUFU.TANH R31, R31 ;  /* 0x0000001f001f7308 */ /* 0x000f220000002400 */
[----:B0-----:R-:W-:Y:S01]  /*1bcb0*/  FMNMX.FTZ R6, R69, R6, !PT ;  /* 0x0000000645067209 */ /* 0x001fe20007810000 */
[----:B------:R-:W-:Y:S01]  /*1bcc0*/  FMUL.FTZ R41, R41, R4 ;  /* 0x0000000429297220 */ /* 0x000fe20000410000 */
[----:B---3--:R-:W-:-:S05]  /*1bcd0*/  FMNMX.FTZ R5, R29, R10, !PT ;  /* 0x0000000a1d057209 */ /* 0x008fca0007810000 */
        /* <DEDUP_REMOVED lines=39> */
[----:B-1----:R-:W-:Y:S02]  /*1bf50*/  FMNMX.FTZ R6, R43, R6, !PT ;  /* 0x000000062b067209 */ /* 0x002fe40007810000 */
[----:B--2---:R-:W-:-:S05]  /*1bf60*/  FMNMX.FTZ R5, R37, R10, !PT ;  /* 0x0000000a25057209 */ /* 0x004fca0007810000 */
[----:B------:R-:W1:Y:S08]  /*1bf70*/  MUFU.TANH R49, R49 ;  /* 0x0000003100317308 */ /* 0x000e700000002400 */
[----:B------:R-:W2:Y:S01]  /*1bf80*/  MUFU.TANH R28, R28 ;  /* 0x0000001c001c7308 */ /* 0x000ea20000002400 */
[----:B----4-:R-:W-:Y:S02]  /*1bf90*/  FMNMX.FTZ R6, R45, R6, !PT ;  /* 0x000000062d067209 */ /* 0x010fe40007810000 */
[----:B------:R-:W-:-:S05]  /*1bfa0*/  FMNMX.FTZ R4, R38, R5, !PT ;  /* 0x0000000526047209 */ /* 0x000fca0007810000 */
[----:B------:R-:W4:Y:S08]  /*1bfb0*/  MUFU.TANH R51, R51 ;  /* 0x0000003300337308 */ /* 0x000f300000002400 */
[----:B------:R-:W4:Y:S01]  /*1bfc0*/  MUFU.TANH R175, R175 ;  /* 0x000000af00af7308 */ /* 0x000f220000002400 */
[----:B0-----:R-:W-:Y:S02]  /*1bfd0*/  FMNMX.FTZ R6, R47, R6, !PT ;  /* 0x000000062f067209 */ /* 0x001fe40007810000 */
[----:B---3--:R-:W-:-:S05]  /*1bfe0*/  FMNMX.FTZ R5, R173, R4, !PT ;  /* 0x00000004ad057209 */ /* 0x008fca0007810000 */
[----:B------:R-:W0:Y:S08]  /*1bff0*/  MUFU.TANH R53, R53 ;  /* 0x0000003500357308 */ /* 0x000e300000002400 */
[----:B------:R-:W3:Y:S01]  /*1c000*/  MUFU.TANH R25, R25 ;  /* 0x0000001900197308 */ /* 0x000ee20000002400 */
[----:B-1----:R-:W-:Y:S02]  /*1c010*/  FMNMX.FTZ R6, R49, R6, !PT ;  /* 0x0000000631067209 */ /* 0x002fe40007810000 */
[----:B--2---:R-:W-:-:S02]  /*1c020*/  FMNMX.FTZ R4, R28, R5, !PT ;  /* 0x000000051c047209 */ /* 0x004fc40007810000 */
[----:B----4-:R-:W-:Y:S02]  /*1c030*/  FMNMX.FTZ R6, R51, R6, !PT ;  /* 0x0000000633067209 */ /* 0x010fe40007810000 */
[----:B------:R-:W-:Y:S02]  /*1c040*/  FMNMX.FTZ R4, R175, R4, !PT ;  /* 0x00000004af047209 */ /* 0x000fe40007810000 */
[----:B0-----:R-:W-:Y:S02]  /*1c050*/  FMNMX.FTZ R10, R53, R6, !PT ;  /* 0x00000006350a7209 */ /* 0x001fe40007810000 */
[----:B------:R-:W2:Y:S01]  /*1c060*/  LDL.64 R6, [R1+0x1f0] ;  /* 0x0001f00001067983 */ /* 0x000ea20000100a00 */
[----:B---3--:R-:W-:-:S03]  /*1c070*/  FMNMX.FTZ R11, R25, R4, !PT ;  /* 0x00000004190b7209 */ /* 0x008fc60007810000 */
[----:B------:R-:W0:Y:S04]  /*1c080*/  SHFL.BFLY PT, R5, R10, 0x2, 0x1f ;  /* 0x0c401f000a057f89 */ /* 0x000e2800000e0000 */
[----:B------:R-:W-:Y:S04]  /*1c090*/  STL.64 [R1+0x1e0], R10 ;  /* 0x0001e00a01007387 */ /* 0x000fe80000100a00 */
[----:B------:R-:W3:Y:S01]  /*1c0a0*/  LDL R26, [R1+0x1e4] ;  /* 0x0001e400011a7983 */ /* 0x000ee20000100800 */
[----:B0-----:R-:W-:-:S05]  /*1c0b0*/  FMNMX.FTZ R20, R10, R5, !PT ;  /* 0x000000050a147209 */ /* 0x001fca0007810000 */
[----:B------:R-:W0:Y:S02]  /*1c0c0*/  SHFL.BFLY PT, R5, R20, 0x1, 0x1f ;  /* 0x0c201f0014057f89 */ /* 0x000e2400000e0000 */
[----:B0-----:R-:W-:Y:S02]  /*1c0d0*/  FMNMX.FTZ R24, R20, R5, !PT ;  /* 0x0000000514187209 */ /* 0x001fe40007810000 */
[----:B------:R-:W4:Y:S04]  /*1c0e0*/  LDL.64 R4, [R1+0xb8] ;  /* 0x0000b80001047983 */ /* 0x000f280000100a00 */
[----:B------:R-:W-:Y:S04]  /*1c0f0*/  STL [R1+0x1e0], R24 ;  /* 0x0001e01801007387 */ /* 0x000fe80000100800 */
[----:B------:R-:W2:Y:S04]  /*1c100*/  LDL R27, [R1+0x1e0] ;  /* 0x0001e000011b7983 */ /* 0x000ea80000100800 */
[----:B---3--:R-:W0:Y:S02]  /*1c110*/  SHFL.BFLY PT, R11, R26, 0x2, 0x1f ;  /* 0x0c401f001a0b7f89 */ /* 0x008e2400000e0000 */
[----:B0-----:R-:W-:-:S05]  /*1c120*/  FMNMX.FTZ R11, R11, R26, !PT ;  /* 0x0000001a0b0b7209 */ /* 0x001fca0007810000 */
[----:B------:R-:W0:Y:S02]  /*1c130*/  SHFL.BFLY PT, R10, R11, 0x1, 0x1f ;  /* 0x0c201f000b0a7f89 */ /* 0x000e2400000e0000 */
[----:B0-----:R-:W-:Y:S01]  /*1c140*/  FMNMX.FTZ R10, R11, R10, !PT ;  /* 0x0000000a0b0a7209 */ /* 0x001fe20007810000 */
[----:B--2---:R-:W-:-:S04]  /*1c150*/  FADD.FTZ R2, R2, -R27 ;  /* 0x8000001b02027221 */ /* 0x004fc80000010000 */
[----:B------:R-:W-:Y:S01]  /*1c160*/  FADD.FTZ R20, R3, -R10 ;  /* 0x8000000a03147221 */ /* 0x000fe20000010000 */
[----:B------:R-:W-:-:S03]  /*1c170*/  FMUL.FTZ R2, R2, R23 ;  /* 0x0000001702027220 */ /* 0x000fc60000410000 */
        /* <DEDUP_REMOVED lines=20> */
.L_x_3623:
[----:B------:R-:W-:Y:S05]  /*1c2c0*/  BSYNC B0 ;  /* 0x0000000000007941 */ /* 0x000fea0003800000 */
.L_x_3622:
        /* <DEDUP_REMOVED lines=9> */
.L_x_3625:
[----:B------:R-:W-:Y:S05]  /*1c360*/  BSYNC B0 ;  /* 0x0000000000007941 */ /* 0x000fea0003800000 */
.L_x_3624:
[----:B------:R-:W2:Y:S04]  /*1c370*/  LDL R21, [R1+0x200] ;  /* 0x0002000001157983 */ /* 0x000ea80000100800 */
[----:B------:R-:W2:Y:S04]  /*1c380*/  LDL.64 R10, [R1+0x1e0] ;  /* 0x0001e000010a7983 */ /* 0x000ea80000100a00 */
        /* <DEDUP_REMOVED lines=14> */
[----:B0-----:R-:W4:Y:S04]  /*1c470*/  LDL.64 R2, [R1+0x118] ;  /* 0x0001180001027983 */ /* 0x001f280000100a00 */
        /* <DEDUP_REMOVED lines=15> */
[----:B------:R-:W4:Y:S01]  /*1c570*/  LDL R144, [R1+0x1c8] ;  /* 0x0001c80001907983 */ /* 0x000f220000100800 */
[----:B--2---:R-:W-:-:S04]  /*1c580*/  FMUL.FTZ R10, R10, R21 ;  /* 0x000000150a0a7220 */ /* 0x004fc80000410000 */
[-CC-:B------:R-:W-:Y:S01]  /*1c590*/  FFMA.FTZ R120, R14, R21.reuse, -R10.reuse ;  /* 0x000000150e787223 */ /* 0x180fe2000001080a */
[-C--:B------:R-:W-:Y:S01]  /*1c5a0*/  FMUL.FTZ R14, R11, R21.reuse ;  /* 0x000000150b0e7220 */ /* 0x080fe20000410000 */
[----:B------:R-:W-:-:S03]  /*1c5b0*/  FFMA.FTZ R121, R15, R21, -R10 ;  /* 0x000000150f797223 */ /* 0x000fc6000001080a */
[-CC-:B------:R-:W-:Y:S01]  /*1c5c0*/  FFMA.FTZ R131, R8, R21.reuse, -R14.reuse ;  /* 0x0000001508837223 */ /* 0x180fe2000001080e */
[-C--:B------:R-:W-:Y:S01]  /*1c5d0*/  FFMA.FTZ R165, R12, R21.reuse, -R14 ;  /* 0x000000150ca57223 */ /* 0x080fe2000001080e */
[-C--:B------:R-:W-:Y:S01]  /*1c5e0*/  FFMA.FTZ R164, R13, R21.reuse, -R10 ;  /* 0x000000150da47223 */ /* 0x080fe2000001080a */
[----:B------:R-:W-:Y:S01]  /*1c5f0*/  MUFU.EX2 R121, R121 ;  /* 0x0000007900797308 */ /* 0x000fe20000000800 */
[-CC-:B------:R-:W-:Y:S01]  /*1c600*/  FFMA.FTZ R167, R30, R21.reuse, -R14.reuse ;  /* 0x000000151ea77223 */ /* 0x180fe2000001080e */
[----:B------:R-:W-:-:S06]  /*1c610*/  FFMA.FTZ R130, R29, R21, -R14 ;  /* 0x000000151d827223 */ /* 0x000fcc000001080e */
[----:B------:R-:W3:Y:S01]  /*1c620*/  MUFU.EX2 R131, R131 ;  /* 0x0000008300837308 */ /* 0x000ee20000000800 */
[-C--:B------:R-:W-:Y:S01]  /*1c630*/  FFMA.FTZ R166, R69, R21.reuse, -R10 ;  /* 0x0000001545a67223 */ /* 0x080fe2000001080a */
[-C--:B------:R-:W-:Y:S01]  /*1c640*/  FFMA.FTZ R169, R32, R21.reuse, -R14 ;  /* 0x0000001520a97223 */ /* 0x080fe2000001080e */
[----:B------:R-:W-:-:S05]  /*1c650*/  FFMA.FTZ R117, R117, R21, -R10 ;  /* 0x0000001575757223 */ /* 0x000fca000001080a */
[----:B------:R-:W-:Y:S01]  /*1c660*/  MUFU.EX2 R120, R120 ;  /* 0x0000007800787308 */ /* 0x000fe20000000800 */
[-C--:B------:R-:W-:Y:S01]  /*1c670*/  FFMA.FTZ R129, R31, R21.reuse, -R14 ;  /* 0x000000151f817223 */ /* 0x080fe2000001080e */
[-C--:B------:R-:W-:Y:S01]  /*1c680*/  FFMA.FTZ R168, R61, R21.reuse, -R10 ;  /* 0x000000153da87223 */ /* 0x080fe2000001080a */
[-C--:B------:R-:W-:Y:S01]  /*1c690*/  FFMA.FTZ R171, R33, R21.reuse, -R14 ;  /* 0x0000001521ab7223 */ /* 0x080fe2000001080e */
[-C--:B------:R-:W-:Y:S01]  /*1c6a0*/  FFMA.FTZ R116, R77, R21.reuse, -R10 ;  /* 0x000000154d747223 */ /* 0x080fe2000001080a */
[-C--:B------:R-:W-:Y:S01]  /*1c6b0*/  FFMA.FTZ R128, R34, R21.reuse, -R14 ;  /* 0x0000001522807223 */ /* 0x080fe2000001080e */
[-C--:B------:R-:W-:Y:S01]  /*1c6c0*/  FFMA.FTZ R170, R59, R21.reuse, -R10 ;  /* 0x000000153baa7223 */ /* 0x080fe2000001080a */
[-C--:B------:R-:W-:Y:S01]  /*1c6d0*/  FFMA.FTZ R177, R35, R21.reuse, -R14 ;  /* 0x0000001523b17223 */ /* 0x080fe2000001080e */
[----:B------:R-:W0:Y:S08]  /*1c6e0*/  MUFU.EX2 R165, R165 ;  /* 0x000000a500a57308 */ /* 0x000e300000000800 */
[----:B------:R-:W1:Y:S08]  /*1c6f0*/  MUFU.EX2 R164, R164 ;  /* 0x000000a400a47308 */ /* 0x000e700000000800 */
[----:B------:R-:W2:Y:S01]  /*1c700*/  MUFU.EX2 R167, R167 ;  /* 0x000000a700a77308 */ /* 0x000ea20000000800 */
[----:B---3--:R-:W-:Y:S01]  /*1c710*/  FADD.FTZ R8, R131, R7 ;  /* 0x0000000783087221 */ /* 0x008fe20000010000 */
[----:B------:R-:W-:Y:S01]  /*1c720*/  FADD.FTZ R7, R121, R6 ;  /* 0x0000000679077221 */ /* 0x000fe20000010000 */
[-C--:B------:R-:W-:Y:S01]  /*1c730*/  FFMA.FTZ R127, R39, R21.reuse, -R10 ;  /* 0x00000015277f7223 */ /* 0x080fe2000001080a */
[-C--:B------:R-:W-:Y:S01]  /*1c740*/  FFMA.FTZ R126, R36, R21.reuse, -R14 ;  /* 0x00000015247e7223 */ /* 0x080fe2000001080e */
[-C--:B------:R-:W-:Y:S01]  /*1c750*/  FFMA.FTZ R176, R41, R21.reuse, -R10 ;  /* 0x0000001529b07223 */ /* 0x080fe2000001080a */
[-C--:B------:R-:W-:Y:S01]  /*1c760*/  FFMA.FTZ R124, R37, R21.reuse, -R14 ;  /* 0x00000015257c7223 */ /* 0x080fe2000001080e */
[-CC-:B------:R-:W-:Y:S01]  /*1c770*/  FFMA.FTZ R125, R43, R21.reuse, -R10.reuse ;  /* 0x000000152b7d7223 */ /* 0x180fe2000001080a */
[----:B------:R-:W3:Y:S01]  /*1c780*/  MUFU.EX2 R130, R130 ;  /* 0x0000008200827308 */ /* 0x000ee20000000800 */
[-C--:B------:R-:W-:Y:S01]  /*1c790*/  FFMA.FTZ R178, R45, R21.reuse, -R10 ;  /* 0x000000152db27223 */ /* 0x080fe2000001080a */
[-C--:B------:R-:W-:Y:S01]  /*1c7a0*/  FFMA.FTZ R179, R38, R21.reuse, -R14 ;  /* 0x0000001526b37223 */ /* 0x080fe2000001080e */
[-C--:B------:R-:W-:Y:S01]  /*1c7b0*/  FFMA.FTZ R191, R47, R21.reuse, -R10 ;  /* 0x000000152fbf7223 */ /* 0x080fe2000001080a */
[-C--:B------:R-:W-:Y:S01]  /*1c7c0*/  FFMA.FTZ R173, R173, R21.reuse, -R14 ;  /* 0x00000015adad7223 */ /* 0x080fe2000001080e */
[-CC-:B------:R-:W-:Y:S01]  /*1c7d0*/  FFMA.FTZ R172, R49, R21.reuse, -R10.reuse ;  /* 0x0000001531ac7223 */ /* 0x180fe2000001080a */
[-CC-:B------:R-:W-:Y:S01]  /*1c7e0*/  FFMA.FTZ R174, R51, R21.reuse, -R10.reuse ;  /* 0x0000001533ae7223 */ /* 0x180fe2000001080a */
[-C--:B------:R-:W-:Y:S01]  /*1c7f0*/  FFMA.FTZ R23, R53, R21.reuse, -R10 ;  /* 0x0000001535177223 */ /* 0x080fe2000001080a */
[----:B------:R-:W3:Y:S01]  /*1c800*/  MUFU.EX2 R166, R166 ;  /* 0x000000a600a67308 */ /* 0x000ee20000000800 */
[----:B0-----:R-:W-:Y:S01]  /*1c810*/  FADD.FTZ R8, R165, R8 ;  /* 0x00000008a5087221 */ /* 0x001fe20000010000 */
[----:B-1----:R-:W-:Y:S01]  /*1c820*/  FADD.FTZ R7, R164, R7 ;  /* 0x00000007a4077221 */ /* 0x002fe20000010000 */
[----:B------:R-:W-:Y:S01]  /*1c830*/  FFMA.FTZ R175, R175, R21, -R14 ;  /* 0x00000015afaf7223 */ /* 0x000fe2000001080e */
[C---:B----4-:R-:W-:Y:S01]  /*1c840*/  FMUL.FTZ R57, R123.reuse, R57 ;  /* 0x000000397b397220 */ /* 0x050fe20000410000 */
[C---:B------:R-:W-:Y:S01]  /*1c850*/  FMUL.FTZ R56, R123.reuse, R56 ;  /* 0x000000387b387220 */ /* 0x040fe20000410000 */
[C---:B------:R-:W-:Y:S01]  /*1c860*/  FMUL.FTZ R63, R122.reuse, R63 ;  /* 0x0000003f7a3f7220 */ /* 0x040fe20000410000 */
[----:B------:R-:W-:Y:S01]  /*1c870*/  FMUL.FTZ R62, R122, R62 ;  /* 0x0000003e7a3e7220 */ /* 0x000fe20000410000 */
[----:B------:R-:W0:Y:S01]  /*1c880*/  MUFU.EX2 R169, R169 ;  /* 0x000000a900a97308 */ /* 0x000e220000000800 */
[C---:B------:R-:W-:Y:S01]  /*1c890*/  FMUL.FTZ R65, R123.reuse, R65 ;  /* 0x000000417b417220 */ /* 0x040fe20000410000 */
[C---:B------:R-:W-:Y:S01]  /*1c8a0*/  FMUL.FTZ R64, R123.reuse, R64 ;  /* 0x000000407b407220 */ /* 0x040fe20000410000 */
[C---:B------:R-:W-:Y:S01]  /*1c8b0*/  FMUL.FTZ R67, R123.reuse, R67 ;  /* 0x000000437b437220 */ /* 0x040fe20000410000 */
[C---:B------:R-:W-:Y:S01]  /*1c8c0*/  FMUL.FTZ R66, R123.reuse, R66 ;  /* 0x000000427b427220 */ /* 0x040fe20000410000 */
[C---:B------:R-:W-:Y:S01]  /*1c8d0*/  FMUL.FTZ R71, R123.reuse, R71 ;  /* 0x000000477b477220 */ /* 0x040fe20000410000 */
[C---:B------:R-:W-:Y:S01]  /*1c8e0*/  FMUL.FTZ R70, R123.reuse, R70 ;  /* 0x000000467b467220 */ /* 0x040fe20000410000 */
[----:B------:R-:W-:Y:S01]  /*1c8f0*/  FMUL.FTZ R73, R123, R73 ;  /* 0x000000497b497220 */ /* 0x000fe20000410000 */
[----:B------:R-:W1:Y:S01]  /*1c900*/  MUFU.EX2 R117, R117 ;  /* 0x0000007500757308 */ /* 0x000e620000000800 */
[----:B--2---:R-:W-:Y:S01]  /*1c910*/  FADD.FTZ R11, R167, R8 ;  /* 0x00000008a70b7221 */ /* 0x004fe20000010000 */
[----:B------:R-:W-:Y:S01]  /*1c920*/  FADD.FTZ R7, R120, R7 ;  /* 0x0000000778077221 */ /* 0x000fe20000010000 */
[C---:B------:R-:W-:Y:S01]  /*1c930*/  FMUL.FTZ R72, R123.reuse, R72 ;  /* 0x000000487b487220 */ /* 0x040fe20000410000 */
[C---:B------:R-:W-:Y:S01]  /*1c940*/  FMUL.FTZ R75, R123.reuse, R75 ;  /* 0x0000004b7b4b7220 */ /* 0x040fe20000410000 */
[C---:B------:R-:W-:Y:S01]  /*1c950*/  FMUL.FTZ R74, R123.reuse, R74 ;  /* 0x0000004a7b4a7220 */ /* 0x040fe20000410000 */
[C---:B------:R-:W-:Y:S01]  /*1c960*/  FMUL.FTZ R97, R123.reuse, R97 ;  /* 0x000000617b617220 */ /* 0x040fe20000410000 */
[C---:B------:R-:W-:Y:S01]  /*1c970*/  FMUL.FTZ R96, R123.reuse, R96 ;  /* 0x000000607b607220 */ /* 0x040fe20000410000 */
[----:B------:R-:W2:Y:S01]  /*1c980*/  MUFU.EX2 R129, R129 ;  /* 0x0000008100817308 */ /* 0x000ea20000000800 */
[C---:B------:R-:W-:Y:S01]  /*1c990*/  FMUL.FTZ R101, R123.reuse, R101 ;  /* 0x000000657b657220 */ /* 0x040fe20000410000 */
[C---:B------:R-:W-:Y:S01]  /*1c9a0*/  FMUL.FTZ R100, R123.reuse, R100 ;  /* 0x000000647b647220 */ /* 0x040fe20000410000 */
[C---:B------:R-:W-:Y:S01]  /*1c9b0*/  FMUL.FTZ R103, R123.reuse, R103 ;  /* 0x000000677b677220 */ /* 0x040fe20000410000 */
[C---:B------:R-:W-:Y:S01]  /*1c9c0*/  FMUL.FTZ R102, R123.reuse, R102 ;  /* 0x000000667b667220 */ /* 0x040fe20000410000 */
[C---:B------:R-:W-:Y:S01]  /*1c9d0*/  FMUL.FTZ R111, R123.reuse, R111 ;  /* 0x0000006f7b6f7220 */ /* 0x040fe20000410000 */
[----:B------:R-:W-:Y:S01]  /*1c9e0*/  FMUL.FTZ R110, R123, R110 ;  /* 0x0000006e7b6e7220 */ /* 0x000fe20000410000 */
[----:B------:R-:W-:Y:S01]  /*1c9f0*/  FMUL.FTZ R109, R122, R109 ;  /* 0x0000006d7a6d7220 */ /* 0x000fe20000410000 */
[----:B------:R-:W4:Y:S01]  /*1ca00*/  MUFU.EX2 R168, R168 ;  /* 0x000000a800a87308 */ /* 0x000f220000000800 */
[----:B---3--:R-:W-:Y:S01]  /*1ca10*/  FADD.FTZ R8, R130, R11 ;  /* 0x0000000b82087221 */ /* 0x008fe20000010000 */
[----:B------:R-:W-:Y:S01]  /*1ca20*/  FADD.FTZ R6, R166, R7 ;  /* 0x00000007a6067221 */ /* 0x000fe20000010000 */
[C---:B------:R-:W-:Y:S01]  /*1ca30*/  FMUL.FTZ R108, R122.reuse, R108 ;  /* 0x0000006c7a6c7220 */ /* 0x040fe20000410000 */
[C---:B------:R-:W-:Y:S01]  /*1ca40*/  FMUL.FTZ R113, R122.reuse, R107 ;  /* 0x0000006b7a717220 */ /* 0x040fe20000410000 */
[C---:B------:R-:W-:Y:S01]  /*1ca50*/  FMUL.FTZ R112, R122.reuse, R106 ;  /* 0x0000006a7a707220 */ /* 0x040fe20000410000 */
[C---:B------:R-:W-:Y:S01]  /*1ca60*/  FMUL.FTZ R5, R122.reuse, R5 ;  /* 0x000000057a057220 */ /* 0x040fe20000410000 */
[----:B------:R-:W-:Y:S01]  /*1ca70*/  FMUL.FTZ R4, R122, R4 ;  /* 0x000000047a047220 */ /* 0x000fe20000410000 */
[----:B------:R-:W3:Y:S01]  /*1ca80*/  MUFU.EX2 R171, R171 ;  /* 0x000000ab00ab7308 */ /* 0x000ee20000000800 */
[----:B------:R-:W3:Y:S04]  /*1ca90*/  LDL.64 R30, [R1+0x3b0] ;  /* 0x0003b000011e7983 */ /* 0x000ee80000100a00 */
[----:B------:R-:W3:Y:S03]  /*1caa0*/  LDL.64 R32, [R1+0x3c0] ;  /* 0x0003c00001207983 */ /* 0x000ee60000100a00 */
[----:B------:R-:W3:Y:S01]  /*1cab0*/  MUFU.EX2 R116, R116 ;  /* 0x0000007400747308 */ /* 0x000ee20000000800 */
[----:B0-----:R-:W-:Y:S01]  /*1cac0*/  FADD.FTZ R8, R169, R8 ;  /* 0x00000008a9087221 */ /* 0x001fe20000010000 */
[----:B-1----:R-:W-:Y:S01]  /*1cad0*/  FADD.FTZ R7, R117, R6 ;  /* 0x0000000675077221 */ /* 0x002fe20000010000 */
[----:B------:R-:W3:Y:S04]  /*1cae0*/  LDL.64 R34, [R1+0x3d0] ;  /* 0x0003d00001227983 */ /* 0x000ee80000100a00 */
[----:B------:R-:W3:Y:S01]  /*1caf0*/  LDL.64 R58, [R1+0x2d8] ;  /* 0x0002d800013a7983 */ /* 0x000ee20000100a00 */
[----:B------:R-:W0:Y:S03]  /*1cb00*/  MUFU.EX2 R128, R128 ;  /* 0x0000008000807308 */ /* 0x000e260000000800 */
[----:B------:R-:W3:Y:S04]  /*1cb10*/  LDL.64 R60, [R1+0x2e8] ;  /* 0x0002e800013c7983 */ /* 0x000ee80000100a00 */
[----:B------:R-:W3:Y:S01]  /*1cb20*/  LDL.64 R68, [R1+0x328] ;  /* 0x0003280001447983 */ /* 0x000ee20000100a00 */
[----:B------:R-:W1:Y:S01]  /*1cb30*/  MUFU.EX2 R170, R170 ;  /* 0x000000aa00aa7308 */ /* 0x000e620000000800 */
[----:B--2---:R-:W-:Y:S01]  /*1cb40*/  FADD.FTZ R6, R129, R8 ;  /* 0x0000000881067221 */ /* 0x004fe20000010000 */
[----:B----4-:R-:W-:Y:S01]  /*1cb50*/  FADD.FTZ R7, R168, R7 ;  /* 0x00000007a8077221 */ /* 0x010fe20000010000 */
[----:B------:R-:W2:Y:S04]  /*1cb60*/  LDL.64 R36, [R1+0x3e0] ;  /* 0x0003e00001247983 */ /* 0x000ea80000100a00 */
[----:B------:R-:W4:Y:S01]  /*1cb70*/  LDL.64 R40, [R1+0x248] ;  /* 0x0002480001287983 */ /* 0x000f220000100a00 */
[----:B------:R-:W1:Y:S03]  /*1cb80*/  MUFU.EX2 R177, R177 ;  /* 0x000000b100b17308 */ /* 0x000e660000000800 */
[----:B------:R-:W4:Y:S05]  /*1cb90*/  LDL.64 R76, [R1+0x368] ;  /* 0x00036800014c7983 */ /* 0x000f2a0000100a00 */
[----:B------:R-:W1:Y:S01]  /*1cba0*/  MUFU.EX2 R127, R127 ;  /* 0x0000007f007f7308 */ /* 0x000e620000000800 */
[----:B---3--:R-:W-:Y:S01]  /*1cbb0*/  FADD.FTZ R11, R171, R6 ;  /* 0x00000006ab0b7221 */ /* 0x008fe20000010000 */
[----:B------:R-:W-:Y:S01]  /*1cbc0*/  FADD.FTZ R7, R116, R7 ;  /* 0x0000000774077221 */ /* 0x000fe20000010000 */
[----:B------:R-:W3:Y:S05]  /*1cbd0*/  LDL.64 R42, [R1+0x258] ;  /* 0x00025800012a7983 */ /* 0x000eea0000100a00 */
[----:B------:R-:W1:Y:S08]  /*1cbe0*/  MUFU.EX2 R126, R126 ;  /* 0x0000007e007e7308 */ /* 0x000e700000000800 */
[----:B------:R-:W1:Y:S01]  /*1cbf0*/  MUFU.EX2 R176, R176 ;  /* 0x000000b000b07308 */ /* 0x000e620000000800 */
[----:B0-----:R-:W-:Y:S01]  /*1cc00*/  FADD.FTZ R10, R128, R11 ;  /* 0x0000000b800a7221 */ /* 0x001fe20000010000 */
[----:B-1----:R-:W-:-:S06]  /*1cc10*/  FADD.FTZ R6, R170, R7 ;  /* 0x00000007aa067221 */ /* 0x002fcc0000010000 */
[----:B------:R-:W0:Y:S01]  /*1cc20*/  MUFU.EX2 R124, R124 ;  /* 0x0000007c007c7308 */ /* 0x000e220000000800 */
[----:B------:R-:W-:-:S07]  /*1cc30*/  FFMA.FTZ R8, R28, R21, -R14 ;  /* 0x000000151c087223 */ /* 0x000fce000001080e */
[----:B------:R-:W1:Y:S01]  /*1cc40*/  MUFU.EX2 R125, R125 ;  /* 0x0000007d007d7308 */ /* 0x000e620000000800 */
[----:B------:R-:W-:Y:S01]  /*1cc50*/  FADD.FTZ R11, R177, R10 ;  /* 0x0000000ab10b7221 */ /* 0x000fe20000010000 */
[----:B------:R-:W-:Y:S01]  /*1cc60*/  FADD.FTZ R7, R127, R6 ;  /* 0x000000067f077221 */ /* 0x000fe20000010000 */
[----:B------:R-:W2:Y:S04]  /*1cc70*/  LDL.64 R28, [R1+0x3a0] ;  /* 0x0003a000011c7983 */ /* 0x000ea80000100a00 */
[----:B------:R-:W4:Y:S01]  /*1cc80*/  LDL.64 R38, [R1+0x3f0] ;  /* 0x0003f00001267983 */ /* 0x000f220000100a00 */
[----:B------:R-:W-:Y:S03]  /*1cc90*/  MUFU.EX2 R178, R178 ;  /* 0x000000b200b27308 */ /* 0x000fe60000000800 */
[----:B------:R-:W3:Y:S05]  /*1cca0*/  LDL.64 R44, [R1+0x268] ;  /* 0x00026800012c7983 */ /* 0x000eea0000100a00 */
[----:B------:R-:W1:Y:S01]  /*1ccb0*/  MUFU.EX2 R179, R179 ;  /* 0x000000b300b37308 */ /* 0x000e620000000800 */
[----:B------:R-:W-:Y:S01]  /*1ccc0*/  FADD.FTZ R11, R126, R11 ;  /* 0x0000000b7e0b7221 */ /* 0x000fe20000010000 */
[----:B------:R-:W-:Y:S01]  /*1ccd0*/  FADD.FTZ R6, R176, R7 ;  /* 0x00000007b0067221 */ /* 0x000fe20000010000 */
[----:B------:R-:W3:Y:S05]  /*1cce0*/  LDL.64 R46, [R1+0x278] ;  /* 0x00027800012e7983 */ /* 0x000eea0000100a00 */
[----:B------:R-:W-:Y:S01]  /*1ccf0*/  MUFU.EX2 R191, R191 ;  /* 0x000000bf00bf7308 */ /* 0x000fe20000000800 */
[----:B------:R-:W-:-:S07]  /*1cd00*/  FFMA.FTZ R7, R25, R21, -R14 ;  /* 0x0000001519077223 */ /* 0x000fce000001080e */
[----:B------:R-:W1:Y:S01]  /*1cd10*/  MUFU.EX2 R173, R173 ;  /* 0x000000ad00ad7308 */ /* 0x000e620000000800 */
[----:B0-----:R-:W-:Y:S01]  /*1cd20*/  FADD.FTZ R10, R124, R11 ;  /* 0x0000000b7c0a7221 */ /* 0x001fe20000010000 */
[----:B-1----:R-:W-:Y:S01]  /*1cd30*/  FADD.FTZ R11, R125, R6 ;  /* 0x000000067d0b7221 */ /* 0x002fe20000010000 */
[----:B------:R-:W3:Y:S04]  /*1cd40*/  LDL.64 R14, [R1+0x360] ;  /* 0x00036000010e7983 */ /* 0x000ee80000100a00 */
[----:B------:R-:W3:Y:S01]  /*1cd50*/  LDL.64 R48, [R1+0x288] ;  /* 0x0002880001307983 */ /* 0x000ee20000100a00 */
[----:B------:R-:W-:Y:S03]  /*1cd60*/  MUFU.EX2 R172, R172 ;  /* 0x000000ac00ac7308 */ /* 0x000fe60000000800 */
[----:B------:R-:W3:Y:S04]  /*1cd70*/  LDL.64 R50, [R1+0x298] ;  /* 0x0002980001327983 */ /* 0x000ee80000100a00 */
[----:B------:R-:W3:Y:S01]  /*1cd80*/  LDL.64 R52, [R1+0x2a8] ;  /* 0x0002a80001347983 */ /* 0x000ee20000100a00 */
[----:B------:R-:W0:Y:S01]  /*1cd90*/  MUFU.EX2 R8, R8 ;  /* 0x0000000800087308 */ /* 0x000e220000000800 */
[----:B------:R-:W-:Y:S01]  /*1cda0*/  FADD.FTZ R10, R179, R10 ;  /* 0x0000000ab30a7221 */ /* 0x000fe20000010000 */
[----:B------:R-:W-:Y:S01]  /*1cdb0*/  FADD.FTZ R6, R178, R11 ;  /* 0x0000000bb2067221 */ /* 0x000fe20000010000 */
[----:B------:R-:W3:Y:S04]  /*1cdc0*/  LDL.64 R20, [R1+0x370] ;  /* 0x0003700001147983 */ /* 0x000ee80000100a00 */
[----:B------:R-:W3:Y:S01]  /*1cdd0*/  LDL.64 R24, [R1+0x380] ;  /* 0x0003800001187983 */ /* 0x000ee20000100a00 */
[----:B------:R-:W-:Y:S08]  /*1cde0*/  MUFU.EX2 R174, R174 ;  /* 0x000000ae00ae7308 */ /* 0x000ff00000000800 */
[----:B------:R-:W1:Y:S01]  /*1cdf0*/  MUFU.EX2 R175, R175 ;  /* 0x000000af00af7308 */ /* 0x000e620000000800 */
[----:B------:R-:W-:Y:S01]  /*1ce00*/  FADD.FTZ R13, R173, R10 ;  /* 0x0000000aad0d7221 */ /* 0x000fe20000010000 */
[----:B------:R-:W-:Y:S01]  /*1ce10*/  FADD.FTZ R11, R191, R6 ;  /* 0x00000006bf0b7221 */ /* 0x000fe20000010000 */
[----:B------:R-:W3:Y:S05]  /*1ce20*/  LDL.64 R106, [R1+0x3b8] ;  /* 0x0003b800016a7983 */ /* 0x000eea0000100a00 */
[----:B------:R-:W1:Y:S08]  /*1ce30*/  MUFU.EX2 R23, R23 ;  /* 0x0000001700177308 */ /* 0x000e700000000800 */
[----:B------:R-:W1:Y:S01]  /*1ce40*/  MUFU.EX2 R7, R7 ;  /* 0x0000000700077308 */ /* 0x000e620000000800 */
[----:B0-----:R-:W-:Y:S01]  /*1ce50*/  FADD.FTZ R6, R8, R13 ;  /* 0x0000000d08067221 */ /* 0x001fe20000010000 */
[----:B------:R-:W-:Y:S01]  /*1ce60*/  FADD.FTZ R11, R172, R11 ;  /* 0x0000000bac0b7221 */ /* 0x000fe20000010000 */
[----:B------:R-:W3:Y:S02]  /*1ce70*/  LDL.64 R12, [R1+0x350] ;  /* 0x00035000010c7983 */ /* 0x000ee40000100a00 */
[----:B-1----:R-:W-:Y:S01]  /*1ce80*/  FADD.FTZ R6, R175, R6 ;  /* 0x00000006af067221 */ /* 0x002fe20000010000 */
[----:B------:R-:W-:-:S04]  /*1ce90*/  FADD.FTZ R10, R174, R11 ;  /* 0x0000000bae0a7221 */ /* 0x000fc80000010000 */
[----:B------:R-:W-:Y:S01]  /*1cea0*/  FADD.FTZ R10, R23, R10 ;  /* 0x0000000a170a7221 */ /* 0x000fe20000010000 */
[----:B------:R-:W-:-:S05]  /*1ceb0*/  FADD.FTZ R11, R7, R6 ;  /* 0x00000006070b7221 */ /* 0x000fca0000010000 */
[----:B------:R0:W-:Y:S01]  /*1cec0*/  STL.64 [R1+0x1f0], R10 ;  /* 0x0001f00a01007387 */ /* 0x0001e20000100a00 */
[----:B------:R-:W-:Y:S06]  /*1ced0*/  BAR.SYNC.DEFER_BLOCKING 0xf, 0x100 ;  /* 0x03c4000000007b1d */ /* 0x000fec0000010000 */
[----:B0-----:R-:W3:Y:S04]  /*1cee0*/  LDL.64 R10, [R1+0x340] ;  /* 0x00034000010a7983 */ /* 0x001ee80000100a00 */
[----:B------:R-:W3:Y:S04]  /*1cef0*/  LD.E.64 R92, desc[UR46][R2.64+0x8] ;  /* 0x0000082e025c7980 */ /* 0x000ee8000c101b00 */
[----:B------:R-:W3:Y:S04]  /*1cf00*/  LD.E.64 R2, desc[UR46][R2.64] ;  /* 0x0000002e02027980 */ /* 0x000ee8000c101b00 */
        /* <DEDUP_REMOVED lines=13> */
[----:B0-----:R-:W3:Y:S04]  /*1cfe0*/  LDL.64 R56, [R1+0x2c8] ;  /* 0x0002c80001387983 */ /* 0x001ee80000100a00 */
[----:B-1----:R-:W3:Y:S04]  /*1cff0*/  LDL.64 R62, [R1+0x2f8] ;  /* 0x0002f800013e7983 */ /* 0x002ee80000100a00 */
[----:B------:R-:W3:Y:S04]  /*1d000*/  LDL.64 R64, [R1+0x308] ;  /* 0x0003080001407983 */ /* 0x000ee80000100a00 */
        /* <DEDUP_REMOVED lines=10> */
[----:B------:R0:W-:Y:S04]  /*1d0b0*/  STL.64 [R1+0x238], R4 ;  /* 0x0002380401007387 */ /* 0x0001e80000100a00 */
        /* <DEDUP_REMOVED lines=44> */
[C---:B----4-:R-:W-:Y:S01]  /*1d380*/  FMUL.FTZ R39, R123.reuse, R39 ;  /* 0x000000277b277220 */ /* 0x050fe20000410000 */
[C---:B------:R-:W-:Y:S01]  /*1d390*/  FMUL.FTZ R38, R123.reuse, R38 ;  /* 0x000000267b267220 */ /* 0x040fe20000410000 */
[C---:B------:R-:W-:Y:S01]  /*1d3a0*/  FMUL.FTZ R41, R122.reuse, R41 ;  /* 0x000000297a297220 */ /* 0x040fe20000410000 */
[C---:B------:R-:W-:Y:S01]  /*1d3b0*/  FMUL.FTZ R40, R122.reuse, R40 ;  /* 0x000000287a287220 */ /* 0x040fe20000410000 */
[C---:B---3--:R-:W-:Y:S01]  /*1d3c0*/  FMUL.FTZ R43, R122.reuse, R43 ;  /* 0x0000002b7a2b7220 */ /* 0x048fe20000410000 */
        /* <DEDUP_REMOVED lines=48> */
[----:B------:R1:W-:Y:S04]  /*1d6d0*/  STL.64 [R1+0x340], R10 ;  /* 0x0003400a01007387 */ /* 0x0003e80000100a00 */
[----:B------:R2:W-:Y:S04]  /*1d6e0*/  STL.64 [R1+0x360], R14 ;  /* 0x0003600e01007387 */ /* 0x0005e80000100a00 */
[----:B------:R3:W-:Y:S01]  /*1d6f0*/  STL.64 [R1+0x370], R20 ;  /* 0x0003701401007387 */ /* 0x0007e20000100a00 */
[----:B------:R-:W-:-:S03]  /*1d700*/  MOV R6, R92 ;  /* 0x0000005c00067202 */ /* 0x000fc60000000f00 */
        /* <DEDUP_REMOVED lines=205> */
[----:B--2---:R-:W-:Y:S01]  /*1e3e0*/  STL [R1+0x250], R14 ;  /* 0x0002500e01007387 */ /* 0x004fe20000100800 */
[----:B------:R-:W-:Y:S02]  /*1e3f0*/  F2FP.F16.F32.PACK_AB R177, R126, R177 ;  /* 0x000000b17eb1723e */ /* 0x000fe400000000ff */
[----:B------:R-:W-:Y:S01]  /*1e400*/  F2FP.F16.F32.PACK_AB R178, R178, R125 ;  /* 0x0000007db2b2723e */ /* 0x000fe200000000ff */
[----:B------:R-:W-:Y:S01]  /*1e410*/  STL [R1+0x254], R15 ;  /* 0x0002540f01007387 */ /* 0x000fe20000100800 */
[----:B------:R-:W-:-:S03]  /*1e420*/  F2FP.F16.F32.PACK_AB R179, R179, R124 ;  /* 0x0000007cb3b3723e */ /* 0x000fc600000000ff */
[----:B---3--:R-:W-:Y:S04]  /*1e430*/  STL [R1+0x258], R20 ;  /* 0x0002581401007387 */ /* 0x008fe80000100800 */
[----:B------:R-:W-:Y:S04]  /*1e440*/  STL [R1+0x25c], R21 ;  /* 0x00025c1501007387 */ /* 0x000fe80000100800 */
[----:B----4-:R-:W-:Y:S04]  /*1e450*/  STL [R1+0x260], R24 ;  /* 0x0002601801007387 */ /* 0x010fe80000100800 */
        /* <DEDUP_REMOVED lines=575> */
.L_x_3627:
[----:B------:R-:W-:Y:S05]  /*20850*/  BSYNC B0 ;  /* 0x0000000000007941 */ /* 0x000fea0003800000 */
.L_x_3626:
        /* <DEDUP_REMOVED lines=9> */
.L_x_3605:
[----:B------:R-:W-:-:S13]  /*208f0*/  ISETP.GE.AND P0, PT, R0, R22, PT ;  /* 0x000000160000720c */ /* 0x000fda0003f06270 */
[----:B------:R-:W-:Y:S05]  /*20900*/  @!P0 BRA `(.L_x_3629) ;  /* 0x0000007c00e08947 */ /* 0x000fea0003800000 */
.L_x_3662:
        /* <DEDUP_REMOVED lines=20> */
.L_x_3631:
[----:B------:R-:W-:Y:S05]  /*20a50*/  BSYNC B0 ;  /* 0x0000000000007941 */ /* 0x000fea0003800000 */
.L_x_3630:
        /* <DEDUP_REMOVED lines=9> */
.L_x_3633:
[----:B------:R-:W-:Y:S05]  /*20af0*/  BSYNC B0 ;  /* 0x0000000000007941 */ /* 0x000fea0003800000 */
.L_x_3632:
[----:B------:R-:W-:Y:S04]  /*20b00*/  BSSY B0, `(.L_x_3634) ;  /* 0x0000006000007945 */ /* 0x000fe80003800000 */
[----:B-1----:R-:W-:Y:S05]  /*20b10*/  @P0 BRA `(.L_x_3635) ;  /* 0x0000000000100947 */ /* 0x002fea0003800000 */
[----:B-----5:R-:W-:Y:S01]  /*20b20*/  IMAD R6, R6, 0x8, R3 ;  /* 0x0000000806067824 */ /* 0x020fe200078e0203 */
[----:B------:R-:W-:-:S04]  /*20b30*/  SHF.L.U32 R7, R7, 0x1f, RZ ;  /* 0x0000001f07077819 */ /* 0x000fc800000006ff */
[----:B------:R-:W1:Y:S02]  /*20b40*/  SYNCS.PHASECHK.TRANS64.TRYWAIT P0, [R6+URZ], R7 ;  /* 0x00000007060075a7 */ /* 0x000e64000800017f */
[----:B-1----:R-:W-:Y:S05]  /*20b50*/  @!P0 BRA `(.L_x_3636) ;  /* 0x0000015c00708947 */ /* 0x002fea0003800000 */
.L_x_3635:
[----:B------:R-:W-:Y:S05]  /*20b60*/  BSYNC B0 ;  /* 0x0000000000007941 */ /* 0x000fea0003800000 */
.L_x_3634:
        /* <DEDUP_REMOVED lines=57> */
.L_x_3638:
[----:B------:R-:W-:Y:S05]  /*20f00*/  BSYNC B0 ;  /* 0x0000000000007941 */ /* 0x000fea0003800000 */
.L_x_3637:
        /* <DEDUP_REMOVED lines=8> */
.L_x_3640:
[----:B------:R-:W-:Y:S05]  /*20f90*/  BSYNC B0 ;  /* 0x0000000000007941 */ /* 0x000fea0003800000 */
.L_x_3639:
[----:B------:R-:W-:Y:S04]  /*20fa0*/  BSSY B0, `(.L_x_3641) ;  /* 0x0000004000007945 */ /* 0x000fe80003800000 */
[----:B-1----:R-:W-:Y:S05]  /*20fb0*/  @P0 BRA `(.L_x_3642) ;  /* 0x0000000000080947 */ /* 0x002fea0003800000 */
[----:B------:R-:W1:Y:S02]  /*20fc0*/  SYNCS.PHASECHK.TRANS64.TRYWAIT P0, [R12+URZ], R13 ;  /* 0x0000000d0c0075a7 */ /* 0x000e64000800017f */
[----:B-1----:R-:W-:Y:S05]  /*20fd0*/  @!P0 BRA `(.L_x_3643) ;  /* 0x0000015800648947 */ /* 0x002fea0003800000 */
.L_x_3642:
[----:B------:R-:W-:Y:S05]  /*20fe0*/  BSYNC B0 ;  /* 0x0000000000007941 */ /* 0x000fea0003800000 */
.L_x_3641:
[----:B------:R-:W2:Y:S04]  /*20ff0*/  LDL R4, [R1+0x68] ;  /* 0x0000680001047983 */ /* 0x000ea80000100800 */
[----:B------:R-:W3:Y:S04]  /*21000*/  LDL R5, [R1+0x1c8] ;  /* 0x0001c80001057983 */ /* 0x000ee80000100800 */
[----:B------:R-:W3:Y:S04]  /*21010*/  LDL.64 R2, [R1+0x98] ;  /* 0x0000980001027983 */ /* 0x000ee80000100a00 */
[----:B------:R-:W4:Y:S04]  /*21020*/  LDL.64 R8, [R1+0x90] ;  /* 0x0000900001087983 */ /* 0x000f280000100a00 */
[----:B------:R-:W4:Y:S04]  /*21030*/  LDL.64 R10, [R1+0x90] ;  /* 0x00009000010a7983 */ /* 0x000f280000100a00 */
[----:B01----:R-:W4:Y:S04]  /*21040*/  LDL.64 R12, [R1+0x90] ;  /* 0x00009000010c7983 */ /* 0x003f280000100a00 */
[----:B------:R-:W4:Y:S01]  /*21050*/  LDL.64 R56, [R1+0x90] ;  /* 0x0000900001387983 */ /* 0x000f220000100a00 */
[----:B------:R-:W-:Y:S05]  /*21060*/  WARPSYNC.ALL ;  /* 0x0000000000007948 */ /* 0x000fea0003800000 */
[----:B------:R-:W-:Y:S01]  /*21070*/  WARPGROUP.ARRIVE ;  /* 0x00000000000079c5 */ /* 0x000fe20000000000 */
[----:B------:R-:W4:Y:S05]  /*21080*/  LDL.64 R6, [R1+0x90] ;  /* 0x0000900001067983 */ /* 0x000f2a0000100a00 */
[----:B------:R-:W0:Y:S01]  /*21090*/  S2R R15, SR_TID.X ;  /* 0x00000000000f7919 */ /* 0x000e220000002100 */
[----:B------:R-:W-:Y:S01]  /*210a0*/  IMAD.MOV.U32 R23, RZ, RZ, 0x4 ;  /* 0x00000004ff177424 */ /* 0x000fe200078e00ff */
        /* <DEDUP_REMOVED lines=166> */
[--C-:B------:R-:W-:Y:S01]  /*21b10*/  IMAD.MOV.U32 R57, RZ, RZ, R3.reuse ;  /* 0x000000ffff397224 */ /* 0x100fe200078e0003 */
[----:B------:R-:W-:Y:S02]  /*21b20*/  R2UR UR4, R4 ;  /* 0x00000000040472ca */ /* 0x000fe400000e0000 */
[----:B------:R-:W-:Y:S02]  /*21b30*/  R2UR UR6, R56 ;  /* 0x00000000380672ca */ /* 0x000fe400000e0000 */
[----:B------:R-:W-:Y:S02]  /*21b40*/  R2UR UR7, R57 ;  /* 0x00000000390772ca */ /* 0x000fe400000e0000 */
[----:B------:R-:W-:Y:S01]  /*21b50*/  R2UR UR5, R5 ;  /* 0x00000000050572ca */ /* 0x000fe200000e0000 */
[----:B------:R-:W-:Y:S01]  /*21b60*/  IMAD.MOV.U32 R59, RZ, RZ, R3 ;  /* 0x000000ffff3b7224 */ /* 0x000fe200078e0003 */
[----:B0-----:R-:W-:Y:S01]  /*21b70*/  SHF.R.U32.HI R15, RZ, 0x7, R15 ;  /* 0x00000007ff0f7819 */ /* 0x001fe2000001160f */
[----:B------:R-:W4:Y:S04]  /*21b80*/  LDL.64 R56, [R1+0x90] ;  /* 0x0000900001387983 */ /* 0x000f280000100a00 */
[----:B------:R-:W0:Y:S01]  /*21b90*/  SHFL.IDX PT, R4, R15, RZ, 0x1f ;  /* 0x00001fff0f047589 */ /* 0x000e2200000e0000 */
[----:B------:R-:W-:-:S02]  /*21ba0*/  WARPGROUP.DEPBAR.LE gsb0, 0x0 ;  /* 0x00008000000079c5 */ /* 0x000fc40000010000 */
[----:B------:R-:W-:-:S06]  /*21bb0*/  WARPGROUP.ARRIVE ;  /* 0x00000000000079c5 */ /* 0x000fcc0000000000 */
[----:B------:R-:W-:Y:S01]  /*21bc0*/  HGMMA.64x64x16.F32 R24, gdesc[UR4], R24, gsb0 ;  /* 0x00e00000041879f0 */ /* 0x000fe20008000818 */
[----:B0-----:R-:W-:Y:S01]  /*21bd0*/  ISETP.GT.AND P0, PT, R4, 0x7f, PT ;  /* 0x0000007f0400780c */ /* 0x001fe20003f04270 */
[----:B------:R-:W-:-:S03]  /*21be0*/  VIADD R4, R2, 0x800 ;  /* 0x0000080002047836 */ /* 0x000fc60000000000 */
[----:B------:R-:W-:-:S04]  /*21bf0*/  SEL R15, RZ, 0x2, !P0 ;  /* 0x00000002ff0f7807 */ /* 0x000fc80004000000 */
        /* <DEDUP_REMOVED lines=10> */
[----:B------:R-:W-:Y:S01]  /*21ca0*/  SEL R21, R23, 0x2, P0 ;  /* 0x0000000217157807 */ /* 0x000fe20000000000 */
[----:B------:R-:W4:Y:S07]  /*21cb0*/  LDL.64 R58, [R1+0x90] ;  /* 0x00009000013a7983 */ /* 0x000f2e0000100a00 */
[----:B------:R-:W-:Y:S01]  /*21cc0*/  HGMMA.64x64x16.F32 R24, gdesc[UR8], R24, UP0, gsb0 ;  /* 0x00e00000081879f0 */ /* 0x000fe2000b800818 */
[----:B------:R-:W-:Y:S01]  /*21cd0*/  IMAD.IADD R8, R4, 0x1, R21 ;  /* 0x0000000104087824 */ /* 0x000fe200078e0215 */
[----:B--2---:R-:W-:Y:S01]  /*21ce0*/  IADD3 R10, R21, 0x800, R10 ;  /* 0x00000800150a7810 */ /* 0x004fe20007ffe00a */
[----:B------:R-:W-:Y:S01]  /*21cf0*/  IMAD.MOV.U32 R9, RZ, RZ, R3 ;  /* 0x000000ffff097224 */ /* 0x000fe200078e0003 */
[----:B------:R-:W-:-:S02]  /*21d00*/  R2UR UR5, R11 ;  /* 0x000000000b0572ca */ /* 0x000fc400000e0000 */
        /* <DEDUP_REMOVED lines=43> */
[----:B------:R-:W-:Y:S01]  /*21fc0*/  IMAD.IADD R12, R21, 0x1, R10 ;  /* 0x00000001150c7824 */ /* 0x000fe200078e020a */
[----:B------:R-:W4:Y:S01]  /*21fd0*/  LDL.64 R8, [R1+0x90] ;  /* 0x0000900001087983 */ /* 0x000f220000100a00 */
[----:B------:R-:W-:Y:S02]  /*21fe0*/  WARPGROUP.DEPBAR.LE gsb0, 0x0 ;  /* 0x00008000000079c5 */ /* 0x000fe40000010000 */
[----:B------:R-:W-:-:S08]  /*21ff0*/  WARPGROUP.ARRIVE ;  /* 0x00000000000079c5 */ /* 0x000fd00000000000 */
[----:B------:R-:W-:Y:S01]  /*22000*/  HGMMA.64x64x16.F32 R24, gdesc[UR4], R24, gsb0 ;  /* 0x00e00000041879f0 */ /* 0x000fe20008000818 */
[----:B------:R-:W-:Y:S01]  /*22010*/  IMAD.MOV.U32 R13, RZ, RZ, R3 ;  /* 0x000000ffff0d7224 */ /* 0x000fe200078e0003 */
[----:B------:R-:W-:Y:S02]  /*22020*/  IADD3 R58, R21, 0xa00, R58 ;  /* 0x00000a00153a7810 */ /* 0x000fe40007ffe03a */
        /* <DEDUP_REMOVED lines=33> */
[----:B------:R-:W2:Y:S01]  /*22240*/  LDL.64 R4, [R1+0x90] ;  /* 0x0000900001047983 */ /* 0x000ea20000100a00 */
[----:B------:R-:W-:-:S02]  /*22250*/  WARPGROUP.DEPBAR.LE gsb0, 0x0 ;  /* 0x00008000000079c5 */ /* 0x000fc40000010000 */
[----:B------:R-:W-:-:S08]  /*22260*/  WARPGROUP.ARRIVE ;  /* 0x00000000000079c5 */ /* 0x000fd00000000000 */
        /* <DEDUP_REMOVED lines=11> */
[----:B----4-:R-:W-:Y:S01]  /*22320*/  IADD3 R8, R21, 0xc00, R8 ;  /* 0x00000c0015087810 */ /* 0x010fe20007ffe008 */
[----:B------:R-:W-:Y:S01]  /*22330*/  IMAD.MOV.U32 R57, RZ, RZ, R3 ;  /* 0x000000ffff397224 */ /* 0x000fe200078e0003 */
[----:B------:R-:W3:Y:S06]  /*22340*/  LDL.64 R6, [R1+0x90] ;  /* 0x0000900001067983 */ /* 0x000eec0000100a00 */
        /* <DEDUP_REMOVED lines=37> */
[C---:B------:R-:W-:Y:S01]  /*225a0*/  IADD3 R4, R15.reuse, 0xe00, R4 ;  /* 0x00000e000f047810 */ /* 0x040fe20007ffe004 */
[----:B------:R-:W-:Y:S02]  /*225b0*/  IMAD.MOV.U32 R13, RZ, RZ, R3 ;  /* 0x000000ffff0d7224 */ /* 0x000fe400078e0003 */
[----:B------:R-:W-:Y:S01]  /*225c0*/  IMAD.IADD R12, R15, 0x1, R10 ;  /* 0x000000010f0c7824 */ /* 0x000fe200078e020a */
[----:B------:R-:W-:Y:S01]  /*225d0*/  R2UR UR4, R4 ;  /* 0x00000000040472ca */ /* 0x000fe200000e0000 */
[----:B------:R-:W2:Y:S01]  /*225e0*/  LDL R15, [R1] ;  /* 0x00000000010f7983 */ /* 0x000ea20000100800 */
        /* <DEDUP_REMOVED lines=81> */
.L_x_3645:
[----:B------:R-:W-:Y:S05]  /*22b00*/  BSYNC B0 ;  /* 0x0000000000007941 */ /* 0x000fea0003800000 */
.L_x_3644:
[----:B------:R-:W2:Y:S02]  /*22b10*/  LDL.64 R2, [R1+0x20] ;  /* 0x0000200001027983 */ /* 0x000ea40000100a00 */
[----:B--2---:R-:W-:-:S05]  /*22b20*/  MOV R3, R2 ;  /* 0x0000000200037202 */ /* 0x004fca0000000f00 */
[----:B-----5:R-:W-:-:S05]  /*22b30*/  IMAD R12, R12, 0x8, R3 ;  /* 0x000000080c0c7824 */ /* 0x020fca00078e0203 */
[----:B------:R-:W-:-:S04]  /*22b40*/  PRMT R12, R13, 0x654, R12 ;  /* 0x000006540d0c7816 */ /* 0x000fc8000000000c */
[----:B------:R0:W-:Y:S01]  /*22b50*/  SYNCS.ARRIVE.TRANS64.RED.A1T0 RZ, [R12+URZ], RZ ;  /* 0x000000ff0cff79a7 */ /* 0x0001e2000810043f */
[----:B------:R-:W2:Y:S04]  /*22b60*/  LDL R23, [R1+0xcc] ;  /* 0x0000cc0001177983 */ /* 0x000ea80000100800 */
[----:B------:R-:W3:Y:S04]  /*22b70*/  LDL.64 R2, [R1+0xf0] ;  /* 0x0000f00001027983 */ /* 0x000ee80000100a00 */
[----:B0-----:R-:W4:Y:S04]  /*22b80*/  LDL.64 R12, [R1+0x100] ;  /* 0x00010000010c7983 */ /* 0x001f280000100a00 */
[----:B------:R-:W2:Y:S04]  /*22b90*/  LDL R56, [R1+0x50] ;  /* 0x0000500001387983 */ /* 0x000ea80000100800 */
[----:B------:R-:W2:Y:S04]  /*22ba0*/  LDL R57, [R1+0xf8] ;  /* 0x0000f80001397983 */ /* 0x000ea80000100800 */
[----:B------:R-:W2:Y:S04]  /*22bb0*/  LDL.128 R8, [R1+0xe0] ;  /* 0x0000e00001087983 */ /* 0x000ea80000100c00 */
[----:B------:R-:W2:Y:S04]  /*22bc0*/  LDL.128 R4, [R1+0xd0] ;  /* 0x0000d00001047983 */ /* 0x000ea80000100c00 */
[----:B----4-:R-:W4:Y:S01]  /*22bd0*/  LD.E R21, desc[UR46][R12.64] ;  /* 0x0000002e0c157980 */ /* 0x010f22000c101900 */
[----:B---3--:R-:W-:-:S02]  /*22be0*/  ISETP.NE.AND P0, PT, R2, 0x1, PT ;  /* 0x000000010200780c */ /* 0x008fc40003f05270 */
[----:B--2---:R-:W-:Y:S01]  /*22bf0*/  ISETP.GE.AND P1, PT, R9, 0x1, PT ;  /* 0x000000010900780c */ /* 0x004fe20003f26270 */
[----:B------:R-:W-:Y:S01]  /*22c00*/  BSSY B0, `(.L_x_3646) ;  /* 0x0000079000007945 */ /* 0x000fe20003800000 */
[-C--:B----4-:R-:W-:Y:S01]  /*22c10*/  FMUL.FTZ R14, R24, R21.reuse ;  /* 0x00000015180e7220 */ /* 0x090fe20000410000 */
[-C--:B------:R-:W-:Y:S01]  /*22c20*/  FMUL.FTZ R24, R30, R21.reuse ;  /* 0x000000151e187220 */ /* 0x080fe20000410000 */
[----:B------:R-:W-:Y:S01]  /*22c30*/  FMUL.FTZ R32, R32, R21 ;  /* 0x0000001520207220 */ /* 0x000fe20000410000 */
[----:B------:R-:W-:-:S03]  /*22c40*/  SHF.R.S32.HI R30, RZ, 0x1f, R23 ;  /* 0x0000001fff1e7819 */ /* 0x000fc60000011417 */
[----:B------:R0:W1:Y:S01]  /*22c50*/  MUFU.TANH R117, R32 ;  /* 0x0000002000757308 */ /* 0x0000620000002400 */
[----:B------:R-:W-:Y:S01]  /*22c60*/  FMUL.FTZ R29, R29, R21 ;  /* 0x000000151d1d7220 */ /* 0x000fe20000410000 */
[----:B0-----:R-:W-:-:S04]  /*22c70*/  LEA.HI R32, R30, R23, RZ, 0x7 ;  /* 0x000000171e207211 */ /* 0x001fc800078f38ff */
[----:B------:R-:W-:Y:S01]  /*22c80*/  LOP3.LUT R32, R32, 0xffffff80, RZ, 0xc0, !PT ;  /* 0xffffff8020207812 */ /* 0x000fe200078ec0ff */
[-C--:B------:R-:W-:Y:S01]  /*22c90*/  FMUL.FTZ R33, R33, R21.reuse ;  /* 0x0000001521217220 */ /* 0x080fe20000410000 */
[----:B------:R0:W2:Y:S03]  /*22ca0*/  MUFU.TANH R63, R29 ;  /* 0x0000001d003f7308 */ /* 0x0000a60000002400 */
[----:B------:R-:W-:Y:S02]  /*22cb0*/  IMAD.IADD R32, R23, 0x1, -R32 ;  /* 0x0000000117207824 */ /* 0x000fe400078e0a20 */
[-C--:B------:R-:W-:Y:S01]  /*22cc0*/  FMUL.FTZ R36, R36, R21.reuse ;  /* 0x0000001524247220 */ /* 0x080fe20000410000 */
[-C--:B------:R-:W-:Y:S02]  /*22cd0*/  FMUL.FTZ R40, R40, R21.reuse ;  /* 0x0000001528287220 */ /* 0x080fe40000410000 */
[----:B------:R3:W4:Y:S01]  /*22ce0*/  MUFU.TANH R61, R33 ;  /* 0x00000021003d7308 */ /* 0x0007220000002400 */
[-C--:B0-----:R-:W-:Y:S01]  /*22cf0*/  FMUL.FTZ R29, R35, R21.reuse ;  /* 0x00000015231d7220 */ /* 0x081fe20000410000 */
[----:B------:R-:W-:Y:S01]  /*22d00*/  SHF.R.S32.HI R35, RZ, 0x1f, R32 ;  /* 0x0000001fff237819 */ /* 0x000fe20000011420 */
[-C--:B------:R-:W-:Y:S01]  /*22d10*/  FMUL.FTZ R37, R37, R21.reuse ;  /* 0x0000001525257220 */ /* 0x080fe20000410000 */
[----:B---3--:R-:W-:Y:S01]  /*22d20*/  FMUL.FTZ R33, R39, R21 ;  /* 0x0000001527217220 */ /* 0x008fe20000410000 */
[----:B------:R-:W-:-:S03]  /*22d30*/  LEA.HI R39, R30, R23, RZ, 0x2 ;  /* 0x000000171e277211 */ /* 0x000fc600078f10ff */
[----:B------:R0:W3:Y:S08]  /*22d40*/  MUFU.TANH R59, R36 ;  /* 0x00000024003b7308 */ /* 0x0000f00000002400 */
[----:B------:R1:W2:Y:S01]  /*22d50*/  MUFU.TANH R60, R40 ;  /* 0x00000028003c7308 */ /* 0x0002a20000002400 */
[----:B0-----:R-:W-:-:S04]  /*22d60*/  LEA.HI R36, R35, R32, RZ, 0x2 ;  /* 0x0000002023247211 */ /* 0x001fc800078f10ff */
[----:B------:R-:W-:-:S03]  /*22d70*/  SHF.R.S32.HI R30, RZ, 0x2, R36 ;  /* 0x00000002ff1e7819 */ /* 0x000fc60000011424 */
[----:B------:R0:W2:Y:S01]  /*22d80*/  MUFU.TANH R58, R37 ;  /* 0x00000025003a7308 */ /* 0x0000a20000002400 */
[----:B-1----:R-:W-:Y:S02]  /*22d90*/  LOP3.LUT R40, R39, 0xfffffffc, RZ, 0xc0, !PT ;  /* 0xfffffffc27287812 */ /* 0x002fe400078ec0ff */
[----:B------:R-:W-:-:S03]  /*22da0*/  LEA.HI R35, R35, R32, RZ, 0x5 ;  /* 0x0000002023237211 */ /* 0x000fc600078f28ff */
[----:B------:R-:W-:Y:S01]  /*22db0*/  IMAD.IADD R40, R23, 0x1, -R40 ;  /* 0x0000000117287824 */ /* 0x000fe200078e0a28 */
        /* <DEDUP_REMOVED lines=11> */
[----:B------:R-:W-:-:S04]  /*22e70*/  @P0 IMAD.HI.U32 R40, R2, R3, RZ ;  /* 0x0000000302280227 */ /* 0x000fc800078e00ff */
[-C--:B------:R-:W-:Y:S01]  /*22e80*/  FMUL.FTZ R49, R49, R21.reuse ;  /* 0x0000001531317220 */ /* 0x080fe20000410000 */
[----:B------:R-:W-:Y:S01]  /*22e90*/  FMUL.FTZ R12, R26, R21 ;  /* 0x000000151a0c7220 */ /* 0x000fe20000410000 */
[----:B------:R-:W-:Y:S01]  /*22ea0*/  @P0 SHF.R.U32.HI R2, RZ, R57, R40 ;  /* 0x00000039ff020219 */ /* 0x000fe20000011628 */
[-C--:B------:R-:W-:Y:S01]  /*22eb0*/  FMUL.FTZ R26, R43, R21.reuse ;  /* 0x000000152b1a7220 */ /* 0x080fe20000410000 */
[----:B------:R0:W1:Y:S01]  /*22ec0*/  MUFU.TANH R39, R49 ;  /* 0x0000003100277308 */ /* 0x0000620000002400 */
[----:B------:R-:W-:Y:S01]  /*22ed0*/  LOP3.LUT R3, R36, 0x7ffffffc, RZ, 0xc0, !PT ;  /* 0x7ffffffc24037812 */ /* 0x000fe200078ec0ff */
[----:B------:R-:W-:Y:S02]  /*22ee0*/  IMAD.SHL.U32 R43, R0, 0x40, RZ ;  /* 0x00000040002b7824 */ /* 0x000fe400078e00ff */
[-C--:B------:R-:W-:Y:S01]  /*22ef0*/  FMUL.FTZ R15, R25, R21.reuse ;  /* 0x00000015190f7220 */ /* 0x080fe20000410000 */
[-C--:B------:R-:W-:Y:S01]  /*22f00*/  FMUL.FTZ R13, R27, R21.reuse ;  /* 0x000000151b0d7220 */ /* 0x080fe20000410000 */
[-C--:B------:R-:W-:Y:S01]  /*22f10*/  FMUL.FTZ R25, R31, R21.reuse ;  /* 0x000000151f197220 */ /* 0x080fe20000410000 */
[----:B0-----:R-:W0:Y:S01]  /*22f20*/  SHFL.IDX PT, R49, R2, RZ, 0x1c1f ;  /* 0x001c1fff02317589 */ /* 0x001e2200000e0000 */
[----:B------:R-:W-:Y:S01]  /*22f30*/  FMUL.FTZ R27, R34, R21 ;  /* 0x00000015221b7220 */ /* 0x000fe20000410000 */
[----:B------:R-:W-:-:S02]  /*22f40*/  IMAD.IADD R3, R32, 0x1, -R3 ;  /* 0x0000000120037824 */ /* 0x000fc400078e0a03 */
[-C--:B------:R-:W-:Y:S01]  /*22f50*/  FMUL.FTZ R34, R38, R21.reuse ;  /* 0x0000001526227220 */ /* 0x080fe20000410000 */
[-C--:B------:R-:W-:Y:S01]  /*22f60*/  FMUL.FTZ R31, R42, R21.reuse ;  /* 0x000000152a1f7220 */ /* 0x080fe20000410000 */
[----:B------:R-:W-:Y:S01]  /*22f70*/  IADD3 R32, -R43, 0x1, RZ ;  /* 0x000000012b207810 */ /* 0x000fe20007ffe1ff */
        /* <DEDUP_REMOVED lines=14> */
[----:B------:R-:W0:Y:S01]  /*23060*/  MUFU.TANH R14, R14 ;  /* 0x0000000e000e7308 */ /* 0x000e220000002400 */
[----:B------:R-:W-:-:S03]  /*23070*/  LOP3.LUT R23, RZ, R6, RZ, 0x33, !PT ;  /* 0x00000006ff177212 */ /* 0x000fc600078e33ff */
[----:B------:R-:W-:-:S04]  /*23080*/  IADD3 R32, -R4, R32, R5 ;  /* 0x0000002004207210 */ /* 0x000fc80007ffe105 */
        /* <DEDUP_REMOVED lines=35> */
[----:B-1----:R-:W-:-:S11]  /*232c0*/  LOP3.LUT R21, RZ, R8, RZ, 0x33, !PT ;  /* 0x00000008ff157212 */ /* 0x002fd600078e33ff */
[----:B------:R-:W-:-:S05]  /*232d0*/  @P0 IMAD.HI.U32 R8, R21, R10, RZ ;  /* 0x0000000a15080227 */ /* 0x000fca00078e00ff */
[----:B------:R-:W-:-:S04]  /*232e0*/  @P0 SHF.R.U32.HI R21, RZ, R11, R8 ;  /* 0x0000000bff150219 */ /* 0x000fc80000011608 */
[----:B------:R-:W-:Y:S01]  /*232f0*/  LOP3.LUT R8, RZ, R21, RZ, 0x33, !PT ;  /* 0x00000015ff087212 */ /* 0x000fe200078e33ff */
[----:B------:R-:W-:Y:S06]  /*23300*/  BRA `(.L_x_3650) ;  /* 0x00000000000c7947 */ /* 0x000fec0003800000 */
.L_x_3649:
[----:B------:R-:W-:-:S13]  /*23310*/  ISETP.NE.AND P0, PT, R9, 0x1, PT ;  /* 0x000000010900780c */ /* 0x000fda0003f05270 */
[----:B------:R-:W-:-:S05]  /*23320*/  @P0 IMAD.HI.U32 R32, R8, R10, RZ ;  /* 0x0000000a08200227 */ /* 0x000fca00078e00ff */
[----:B------:R-:W-:-:S07]  /*23330*/  @P0 SHF.R.U32.HI R8, RZ, R11, R32 ;  /* 0x0000000bff080219 */ /* 0x000fce0000011620 */
.L_x_3650:
[----:B------:R-:W-:Y:S05]  /*23340*/  BSYNC B1 ;  /* 0x0000000000017941 */ /* 0x000fea0003800000 */
.L_x_3648:
[----:B------:R-:W-:-:S04]  /*23350*/  IMAD R8, R8, R9, -R43 ;  /* 0x0000000908087224 */ /* 0x000fc800078e0a2b */
[----:B------:R-:W-:-:S05]  /*23360*/  IMAD R8, R3, -0x2, R8 ;  /* 0xfffffffe03087824 */ /* 0x000fca00078e0208 */
[----:B------:R-:W-:Y:S02]  /*23370*/  VIMNMX R7, R7, R8, !PT ;  /* 0x0000000807077248 */ /* 0x000fe40007fe0100 */
[----:B------:R-:W-:-:S07]  /*23380*/  VIADDMNMX R6, R8, R9, R6, PT ;  /* 0x0000000908067246 */ /* 0x000fce0003800106 */
.L_x_3647:
[----:B------:R-:W-:Y:S05]  /*23390*/  BSYNC B0 ;  /* 0x0000000000007941 */ /* 0x000fea0003800000 */
.L_x_3646:
[C---:B------:R-:W-:Y:S01]  /*233a0*/  ISETP.GE.AND P1, PT, R47.reuse, 0x9, PT ;  /* 0x000000092f00780c */ /* 0x040fe20003f26270 */
[----:B------:R-:W-:Y:S01]  /*233b0*/  BSSY B0, `(.L_x_3651) ;  /* 0x0000061000007945 */ /* 0x000fe20003800000 */
[----:B------:R-:W-:Y:S02]  /*233c0*/  ISETP.GE.AND P0, PT, R47, 0x2, PT ;  /* 0x000000022f00780c */ /* 0x000fe40003f06270 */
[C---:B------:R-:W-:Y:S02]  /*233d0*/  ISETP.GT.AND P2, PT, R7.reuse, 0x8, !P1 ;  /* 0x000000080700780c */ /* 0x040fe40004f44270 */
[----:B------:R-:W-:Y:S02]  /*233e0*/  ISETP.GT.AND P3, PT, R7, 0x1, !P0 ;  /* 0x000000010700780c */ /* 0x000fe40004764270 */
[----:B------:R-:W-:Y:S02]  /*233f0*/  ISETP.LT.OR P2, PT, R6, 0x9, P2 ;  /* 0x000000090600780c */ /* 0x000fe40001741670 */
[----:B------:R-:W-:-:S02]  /*23400*/  ISETP.GE.AND P4, PT, R47, 0x11, PT ;  /* 0x000000112f00780c */ /* 0x000fc40003f86270 */
[----:B------:R-:W-:Y:S02]  /*23410*/  FSEL R65, R28, -INF , !P2 ;  /* 0xff8000001c417808 */ /* 0x000fe40005000000 */
[C---:B------:R-:W-:Y:S02]  /*23420*/  ISETP.LT.OR P3, PT, R6.reuse, 0x2, P3 ;  /* 0x000000020600780c */ /* 0x040fe40001f61670 */
[----:B------:R-:W-:Y:S02]  /*23430*/  ISETP.GT.AND P2, PT, R7, 0x10, !P4 ;  /* 0x000000100700780c */ /* 0x000fe40006744270 */
[----:B------:R-:W-:Y:S02]  /*23440*/  ISETP.GE.AND P5, PT, R47, 0xa, PT ;  /* 0x0000000a2f00780c */ /* 0x000fe40003fa6270 */
[----:B------:R-:W-:Y:S02]  /*23450*/  FSEL R121, R15, -INF , !P3 ;  /* 0xff8000000f797808 */ /* 0x000fe40005800000 */
[----:B------:R-:W-:Y:S01]  /*23460*/  P2R R32, PR, RZ, 0x10 ;  /* 0x00000010ff207803 */ /* 0x000fe20000000000 */
[----:B------:R-:W0:Y:S01]  /*23470*/  SHFL.IDX PT, R15, R2, 0x1, 0x1c1f ;  /* 0x003c1f00020f7f89 */ /* 0x000e2200000e0000 */
[----:B------:R-:W-:-:S02]  /*23480*/  ISETP.LT.OR P2, PT, R6, 0x11, P2 ;  /* 0x000000110600780c */ /* 0x000fc40001741670 */
[----:B------:R-:W-:Y:S02]  /*23490*/  ISETP.GT.AND P3, PT, R7, 0x9, !P5 ;  /* 0x000000090700780c */ /* 0x000fe40006f64270 */
[----:B------:R-:W-:Y:S02]  /*234a0*/  ISETP.GE.AND P4, PT, R47, 0x12, PT ;  /* 0x000000122f00780c */ /* 0x000fe40003f86270 */
[----:B------:R-:W-:Y:S02]  /*234b0*/  FSEL R117, R117, -INF , !P2 ;  /* 0xff80000075757808 */ /* 0x000fe40005000000 */
[----:B------:R-:W-:Y:S02]  /*234c0*/  ISETP.LT.OR P3, PT, R6, 0xa, P3 ;  /* 0x0000000a0600780c */ /* 0x000fe40001f61670 */
[----:B------:R-:W-:Y:S02]  /*234d0*/  ISETP.GT.AND P2, PT, R7, 0x11, !P4 ;  /* 0x000000110700780c */ /* 0x000fe40006744270 */
[----:B------:R-:W-:-:S02]  /*234e0*/  FSEL R63, R63, -INF , !P3 ;  /* 0xff8000003f3f7808 */ /* 0x000fc40005800000 */
        /* <DEDUP_REMOVED lines=29> */
[----:B-1----:R-:W-:-:S02]  /*236c0*/  P2R R21, PR, RZ, 0x20 ;  /* 0x00000020ff157803 */ /* 0x002fc40000000000 */
        /* <DEDUP_REMOVED lines=39> */
.L_x_3654:
[----:B------:R-:W-:-:S13]  /*23940*/  ISETP.NE.AND P6, PT, R9, 0x1, PT ;  /* 0x000000010900780c */ /* 0x000fda0003fc5270 */
[----:B------:R-:W-:-:S05]  /*23950*/  @P6 IMAD.HI.U32 R10, R4, R10, RZ ;  /* 0x0000000a040a6227 */ /* 0x000fca00078e00ff */
[----:B------:R-:W-:-:S07]  /*23960*/  @P6 SHF.R.U32.HI R4, RZ, R11, R10 ;  /* 0x0000000bff046219 */ /* 0x000fce000001160a */
.L_x_3655:
[----:B------:R-:W-:Y:S05]  /*23970*/  BSYNC B1 ;  /* 0x0000000000017941 */ /* 0x000fea0003800000 */
.L_x_3653:
[----:B------:R-:W-:-:S04]  /*23980*/  IMAD R4, R4, R9, -R43 ;  /* 0x0000000904047224 */ /* 0x000fc800078e0a2b */
[----:B------:R-:W-:-:S05]  /*23990*/  IMAD R4, R3, -0x2, R4 ;  /* 0xfffffffe03047824 */ /* 0x000fca00078e0204 */
[----:B------:R-:W-:Y:S02]  /*239a0*/  VIADDMNMX R6, R4, R9, R6, PT ;  /* 0x0000000904067246 */ /* 0x000fe40003800106 */
[----:B------:R-:W-:-:S07]  /*239b0*/  VIMNMX R7, R7, R4, !PT ;  /* 0x0000000407077248 */ /* 0x000fce0007fe0100 */
.L_x_3652:
[----:B------:R-:W-:Y:S05]  /*239c0*/  BSYNC B0 ;  /* 0x0000000000007941 */ /* 0x000fea0003800000 */
.L_x_3651:
[----:B------:R-:W-:Y:S02]  /*239d0*/  ISETP.GT.AND P0, PT, R7, 0x1, !P0 ;  /* 0x000000010700780c */ /* 0x000fe40004704270 */
[----:B------:R-:W-:Y:S02]  /*239e0*/  ISETP.NE.AND P6, PT, R51, RZ, PT ;  /* 0x000000ff3300720c */ /* 0x000fe40003fc5270 */
[----:B------:R-:W-:Y:S02]  /*239f0*/  ISETP.LT.OR P0, PT, R6, 0x2, P0 ;  /* 0x000000020600780c */ /* 0x000fe40000701670 */
[----:B------:R-:W-:Y:S02]  /*23a00*/  ISETP.GT.AND P1, PT, R7, 0x8, !P1 ;  /* 0x000000080700780c */ /* 0x000fe40004f24270 */
[----:B------:R-:W-:Y:S02]  /*23a10*/  FSEL R51, R13, -INF , !P0 ;  /* 0xff8000000d337808 */ /* 0x000fe40004000000 */
[----:B------:R-:W-:-:S02]  /*23a20*/  ISETP.NE.AND P0, PT, R21, RZ, PT ;  /* 0x000000ff1500720c */ /* 0x000fc40003f05270 */
[----:B------:R-:W-:Y:S02]  /*23a30*/  ISETP.LT.OR P1, PT, R6, 0x9, P1 ;  /* 0x000000090600780c */ /* 0x000fe40000f21670 */
[----:B------:R-:W-:Y:S02]  /*23a40*/  ISETP.GT.AND P0, PT, R7, 0x9, !P0 ;  /* 0x000000090700780c */ /* 0x000fe40004704270 */
[----:B------:R-:W-:Y:S02]  /*23a50*/  FSEL R47, R24, -INF , !P1 ;  /* 0xff800000182f7808 */ /* 0x000fe40004800000 */
[----:B------:R-:W-:Y:S02]  /*23a60*/  ISETP.LT.OR P0, PT, R6, 0xa, P0 ;  /* 0x0000000a0600780c */ /* 0x000fe40000701670 */
[----:B------:R-:W-:Y:S02]  /*23a70*/  ISETP.NE.AND P1, PT, R32, RZ, PT ;  /* 0x000000ff2000720c */ /* 0x000fe40003f25270 */
[----:B------:R-:W-:-:S02]  /*23a80*/  FSEL R43, R25, -INF , !P0 ;  /* 0xff800000192b7808 */ /* 0x000fc40004000000 */
[----:B------:R-:W2:Y:S01]  /*23a90*/  LDL.64 R24, [R1+0x1e0] ;  /* 0x0001e00001187983 */ /* 0x000ea20000100a00 */
        /* <DEDUP_REMOVED lines=24> */
[----:B------:R-:W-:-:S04]  /*23c20*/  ISETP.NE.AND P0, PT, R8, RZ, PT ;  /* 0x000000ff0800720c */ /* 0x000fc80003f05270 */
[----:B------:R-:W-:-:S04]  /*23c30*/  ISETP.GT.AND P0, PT, R7, RZ, !P0 ;  /* 0x000000ff0700720c */ /* 0x000fc80004704270 */
[----:B------:R-:W-:-:S04]  /*23c40*/  ISETP.LT.OR P0, PT, R6, 0x1, P0 ;  /* 0x000000010600780c */ /* 0x000fc80000701670 */
[----:B------:R-:W-:Y:S02]  /*23c50*/  FSEL R40, R12, -INF , !P0 ;  /* 0xff8000000c287808 */ /* 0x000fe40004000000 */
[----:B------:R-:W-:Y:S01]  /*23c60*/  ISETP.NE.AND P0, PT, R56, RZ, PT ;  /* 0x000000ff3800720c */ /* 0x000fe20003f05270 */
[----:B------:R-:W3:Y:S03]  /*23c70*/  LDL R12, [R1+0x200] ;  /* 0x00020000010c7983 */ /* 0x000ee60000100800 */
[----:B------:R-:W-:-:S04]  /*23c80*/  ISETP.GT.AND P0, PT, R7, 0x21, !P0 ;  /* 0x000000210700780c */ /* 0x000fc80004704270 */
[C---:B------:R-:W-:Y:S02]  /*23c90*/  ISETP.LT.OR P0, PT, R6.reuse, 0x22, P0 ;  /* 0x000000220600780c */ /* 0x040fe40000701670 */
[----:B------:R-:W-:Y:S02]  /*23ca0*/  ISETP.LT.OR P1, PT, R6, 0x29, P1 ;  /* 0x000000290600780c */ /* 0x000fe40000f21670 */
[----:B------:R-:W-:Y:S02]  /*23cb0*/  FSEL R44, R26, -INF , !P0 ;  /* 0xff8000001a2c7808 */ /* 0x000fe40004000000 */
[----:B------:R-:W-:Y:S02]  /*23cc0*/  ISETP.LT.OR P2, PT, R6, 0x2a, P2 ;  /* 0x0000002a0600780c */ /* 0x000fe40001741670 */
[----:B------:R-:W-:Y:S02]  /*23cd0*/  FSEL R42, R42, -INF , !P1 ;  /* 0xff8000002a2a7808 */ /* 0x000fe40004800000 */
[----:B------:R-:W-:-:S02]  /*23ce0*/  ISETP.LT.OR P3, PT, R6, 0x31, P3 ;  /* 0x000000310600780c */ /* 0x000fc40001f61670 */
[----:B------:R-:W-:Y:S02]  /*23cf0*/  FSEL R38, R38, -INF , !P2 ;  /* 0xff80000026267808 */ /* 0x000fe40005000000 */
[----:B------:R-:W-:Y:S02]  /*23d00*/  ISETP.GT.AND P5, PT, R7, 0x38, !P5 ;  /* 0x000000380700780c */ /* 0x000fe40006fa4270 */
[C---:B------:R-:W-:Y:S02]  /*23d10*/  ISETP.LT.OR P4, PT, R6.reuse, 0x32, P4 ;  /* 0x000000320600780c */ /* 0x040fe40002781670 */
[----:B------:R-:W-:Y:S02]  /*23d20*/  FSEL R173, R173, -INF , !P3 ;  /* 0xff800000adad7808 */ /* 0x000fe40005800000 */
[----:B------:R-:W-:Y:S02]  /*23d30*/  ISETP.GT.AND P6, PT, R7, 0x39, !P6 ;  /* 0x000000390700780c */ /* 0x000fe400077c4270 */
[----:B------:R-:W-:-:S02]  /*23d40*/  ISETP.LT.OR P5, PT, R6, 0x39, P5 ;  /* 0x000000390600780c */ /* 0x000fc40002fa1670 */
[----:B------:R-:W-:Y:S02]  /*23d50*/  FSEL R30, R30, -INF , !P4 ;  /* 0xff8000001e1e7808 */ /* 0x000fe40006000000 */
[----:B------:R-:W-:Y:S02]  /*23d60*/  ISETP.LT.OR P6, PT, R6, 0x3a, P6 ;  /* 0x0000003a0600780c */ /* 0x000fe400037c1670 */
        /* <DEDUP_REMOVED lines=75> */
.L_x_3657:
[----:B------:R-:W-:Y:S05]  /*24220*/  BSYNC B0 ;  /* 0x0000000000007941 */ /* 0x000fea0003800000 */
.L_x_3656:
        /* <DEDUP_REMOVED lines=9> */
.L_x_3659:
[----:B------:R-:W-:Y:S05]  /*242c0*/  BSYNC B0 ;  /* 0x0000000000007941 */ /* 0x000fea0003800000 */
.L_x_3658:
        /* <DEDUP_REMOVED lines=39> */
[----:B------:R-:W-:Y:S02]  /*24540*/  FSETP.NEU.FTZ.AND P0, PT, R9, -INF , PT ;  /* 0xff8000000900780b */ /* 0x000fe40003f1d000 */
[-C--:B------:R-:W-:Y:S01]  /*24550*/  FFMA.FTZ R174, R35, R46.reuse, -R8 ;  /* 0x0000002e23ae7223 */ /* 0x080fe20000010808 */
[----:B------:R-:W-:-:S05]  /*24560*/  FMUL.FTZ R35, R9, R46 ;  /* 0x0000002e09237220 */ /* 0x000fca0000410000 */
        /* <DEDUP_REMOVED lines=97> */
[----:B------:R-:W4:Y:S05]  /*24b80*/  LDL.64 R44, [R1+0x298] ;  /* 0x00029800012c7983 */ /* 0x000f2a0000100a00 */
[----:B------:R-:W1:Y:S08]  /*24b90*/  MUFU.EX2 R177, R177 ;  /* 0x000000b100b17308 */ /* 0x000e700000000800 */
[----:B------:R-:W1:Y:S01]  /*24ba0*/  MUFU.EX2 R125, R125 ;  /* 0x0000007d007d7308 */ /* 0x000e620000000800 */
[----:B0-----:R-:W-:Y:S01]  /*24bb0*/  FADD.FTZ R31, R171, R6 ;  /* 0x00000006ab1f7221 */ /* 0x001fe20000010000 */
[----:B------:R-:W-:-:S06]  /*24bc0*/  FADD.FTZ R7, R116, R7 ;  /* 0x0000000774077221 */ /* 0x000fcc0000010000 */
[----:B------:R-:W0:Y:S01]  /*24bd0*/  MUFU.EX2 R124, R124 ;  /* 0x0000007c007c7308 */ /* 0x000e220000000800 */
[----:B------:R-:W-:-:S07]  /*24be0*/  FFMA.FTZ R8, R30, R46, -R35 ;  /* 0x0000002e1e087223 */ /* 0x000fce0000010823 */
[----:B------:R-:W0:Y:S01]  /*24bf0*/  MUFU.EX2 R176, R176 ;  /* 0x000000b000b07308 */ /* 0x000e220000000800 */
[----:B-1----:R-:W-:Y:S01]  /*24c00*/  FADD.FTZ R30, R126, R31 ;  /* 0x0000001f7e1e7221 */ /* 0x002fe20000010000 */
[----:B------:R-:W-:Y:S01]  /*24c10*/  FADD.FTZ R6, R170, R7 ;  /* 0x00000007aa067221 */ /* 0x000fe20000010000 */
[----:B------:R-:W4:Y:S05]  /*24c20*/  LDL.64 R42, [R1+0x2a8] ;  /* 0x0002a800012a7983 */ /* 0x000f2a0000100a00 */
[----:B------:R-:W1:Y:S08]  /*24c30*/  MUFU.EX2 R122, R122 ;  /* 0x0000007a007a7308 */ /* 0x000e700000000800 */
        /* <DEDUP_REMOVED lines=955> */
.L_x_3661:
[----:B------:R-:W-:Y:S05]  /*287f0*/  BSYNC B0 ;  /* 0x0000000000007941 */ /* 0x000fea0003800000 */
.L_x_3660:
        /* <DEDUP_REMOVED lines=9> */
.L_x_3629:
[----:B------:R-:W2:Y:S01]  /*28890*/  LDL R5, [R1+0x1f0] ;  /* 0x0001f00001057983 */ /* 0x000ea20000100800 */
[----:B------:R-:W-:Y:S05]  /*288a0*/  WARPSYNC.ALL ;  /* 0x0000000000007948 */ /* 0x000fea0003800000 */
[----:B------:R-:W3:Y:S04]  /*288b0*/  LDL R6, [R1+0x1f4] ;  /* 0x0001f40001067983 */ /* 0x000ee80000100800 */
[----:B------:R-:W4:Y:S01]  /*288c0*/  LDL.64 R14, [R1+0xb8] ;  /* 0x0000b800010e7983 */ /* 0x000f220000100a00 */
[----:B------:R-:W-:Y:S01]  /*288d0*/  IMAD.MOV.U32 R8, RZ, RZ, -0x800000 ;  /* 0xff800000ff087424 */ /* 0x000fe200078e00ff */
[----:B------:R-:W-:Y:S08]  /*288e0*/  BAR.ARV 0x8, 0x100 ;  /* 0x0204000000007b1d */ /* 0x000ff00000002000 */
[----:B------:R-:W-:Y:S06]  /*288f0*/  BAR.SYNC.DEFER_BLOCKING 0xf, 0x100 ;  /* 0x03c4000000007b1d */ /* 0x000fec0000010000 */
[----:B--2---:R-:W2:Y:S02]  /*28900*/  SHFL.BFLY PT, R0, R5, 0x2, 0x1f ;  /* 0x0c401f0005007f89 */ /* 0x004ea400000e0000 */
[----:B--2---:R-:W-:-:S05]  /*28910*/  FADD.FTZ R0, R5, R0 ;  /* 0x0000000005007221 */ /* 0x004fca0000010000 */
[----:B------:R-:W0:Y:S02]  /*28920*/  SHFL.BFLY PT, R3, R0, 0x1, 0x1f ;  /* 0x0c201f0000037f89 */ /* 0x000e2400000e0000 */
[----:B01----:R-:W-:-:S05]  /*28930*/  FADD.FTZ R2, R0, R3 ;  /* 0x0000000300027221 */ /* 0x003fca0000010000 */
        /* <DEDUP_REMOVED lines=15> */
[----:B0-----:R-:W-:Y:S01]  /*28a30*/  @P2 FMUL.FTZ R12, R9, 0.69314718246459960938 ;  /* 0x3f317218090c2820 */ /* 0x001fe20000410000 */
[----:B-1----:R-:W-:Y:S01]  /*28a40*/  @P1 FMUL.FTZ R6, R6, 0.69314718246459960938 ;  /* 0x3f31721806061820 */ /* 0x002fe20000410000 */
[----:B------:R-:W-:Y:S01]  /*28a50*/  STL [R1+0x1f4], R4 ;  /* 0x0001f40401007387 */ /* 0x000fe20000100800 */
[----:B---3--:R-:W-:-:S04]  /*28a60*/  @P2 FMUL.FTZ R7, R7, 0.69314718246459960938 ;  /* 0x3f31721807072820 */ /* 0x008fc80000410000 */
[----:B-----5:R-:W-:-:S05]  /*28a70*/  @P2 FFMA.FTZ R8, R7, R10, R12 ;  /* 0x0000000a07082223 */ /* 0x020fca000001000c */
[----:B------:R0:W-:Y:S01]  /*28a80*/  STL [R1+0x1f4], R8 ;  /* 0x0001f40801007387 */ /* 0x0001e20000100800 */
[----:B--2---:R-:W-:-:S04]  /*28a90*/  @P1 FMUL.FTZ R5, R5, 0.69314718246459960938 ;  /* 0x3f31721805051820 */ /* 0x004fc80000410000 */
[----:B----4-:R-:W-:-:S05]  /*28aa0*/  @P1 FFMA.FTZ R0, R5, R2, R6 ;  /* 0x0000000205001223 */ /* 0x010fca0000010006 */
[----:B------:R1:W-:Y:S04]  /*28ab0*/  STL [R1+0x1f0], R0 ;  /* 0x0001f00001007387 */ /* 0x0003e80000100800 */
[----:B------:R-:W2:Y:S02]  /*28ac0*/  LD.E R2, desc[UR46][R14.64+0x4] ;  /* 0x0000042e0e027980 */ /* 0x000ea4000c101900 */
[----:B--2---:R-:W-:Y:S02]  /*28ad0*/  ISETP.NE.AND P0, PT, R2, RZ, PT ;  /* 0x000000ff0200720c */ /* 0x004fe40003f05270 */
[----:B------:R-:W2:Y:S11]  /*28ae0*/  LDL R2, [R1+0x1c8] ;  /* 0x0001c80001027983 */ /* 0x000eb60000100800 */
[----:B------:R-:W3:Y:S04]  /*28af0*/  @!P0 LDL.64 R6, [R1+0xc0] ;  /* 0x0000c00001068983 */ /* 0x000ee80000100a00 */
[----:B------:R-:W2:Y:S01]  /*28b00*/  @!P0 LD.E R3, desc[UR46][R14.64] ;  /* 0x0000002e0e038980 */ /* 0x000ea2000c101900 */
[----:B------:R-:W-:-:S06]  /*28b10*/  IMAD.MOV.U32 R138, RZ, RZ, RZ ;  /* 0x000000ffff8a7224 */ /* 0x000fcc00078e00ff */
[----:B------:R-:W4:Y:S01]  /*28b20*/  @P1 MUFU.RCP R138, R13 ;  /* 0x0000000d008a1308 */ /* 0x000f220000001000 */
[----:B---3--:R-:W0:Y:S01]  /*28b30*/  @!P0 LD.E.64 R6, desc[UR46][R6.64] ;  /* 0x0000002e06068980 */ /* 0x008e22000c101b00 */
[----:B--2---:R-:W-:-:S04]  /*28b40*/  @!P0 IMAD R3, R2, 0x40, R3 ;  /* 0x0000004002038824 */ /* 0x004fc800078e0203 */
[----:B0-----:R-:W-:-:S05]  /*28b50*/  @!P0 IMAD.WIDE R8, R3, 0x4, R6 ;  /* 0x0000000403088825 */ /* 0x001fca00078e0206 */
[----:B----4-:R0:W-:Y:S04]  /*28b60*/  @!P0 ST.E desc[UR46][R8.64], R138 ;  /* 0x0000008a08008985 */ /* 0x0101e8000c10192e */
[----:B------:R-:W1:Y:S04]  /*28b70*/  @!P0 LDL.64 R14, [R1+0xb8] ;  /* 0x0000b800010e8983 */ /* 0x000e680000100a00 */
[----:B-1----:R-:W2:Y:S02]  /*28b80*/  @!P0 LD.E R0, desc[UR46][R14.64+0x4] ;  /* 0x0000042e0e008980 */ /* 0x002ea4000c101900 */
[----:B--2---:R-:W-:-:S13]  /*28b90*/  @!P0 ISETP.NE.AND P0, PT, R0, RZ, PT ;  /* 0x000000ff0000820c */ /* 0x004fda0003f05270 */
[----:B------:R-:W2:Y:S04]  /*28ba0*/  @!P0 LDL.64 R10, [R1+0xc0] ;  /* 0x0000c000010a8983 */ /* 0x000ea80000100a00 */
[----:B------:R-:W3:Y:S01]  /*28bb0*/  @!P0 LD.E R3, desc[UR46][R14.64] ;  /* 0x0000002e0e038980 */ /* 0x000ee2000c101900 */
[----:B------:R-:W-:-:S06]  /*28bc0*/  IMAD.MOV.U32 R0, RZ, RZ, RZ ;  /* 0x000000ffff007224 */ /* 0x000fcc00078e00ff */
[----:B------:R-:W1:Y:S01]  /*28bd0*/  @P2 MUFU.RCP R0, R4 ;  /* 0x0000000400002308 */ /* 0x000e620000001000 */
[----:B--2---:R-:W2:Y:S01]  /*28be0*/  @!P0 LD.E.64 R10, desc[UR46][R10.64] ;  /* 0x0000002e0a0a8980 */ /* 0x004ea2000c101b00 */
[----:B---3--:R-:W-:-:S04]  /*28bf0*/  @!P0 IMAD R3, R2, 0x40, R3 ;  /* 0x0000004002038824 */ /* 0x008fc800078e0203 */
[----:B------:R-:W-:-:S04]  /*28c00*/  @!P0 VIADD R3, R3, 0x8 ;  /* 0x0000000803038836 */ /* 0x000fc80000000000 */
[----:B--2---:R-:W-:-:S05]  /*28c10*/  @!P0 IMAD.WIDE R2, R3, 0x4, R10 ;  /* 0x0000000403028825 */ /* 0x004fca00078e020a */
[----:B-1----:R1:W-:Y:S04]  /*28c20*/  @!P0 ST.E desc[UR46][R2.64], R0 ;  /* 0x0000000002008985 */ /* 0x0023e8000c10192e */
        /* <DEDUP_REMOVED lines=29> */
[----:B------:R-:W5:Y:S04]  /*28e00*/  LDL.64 R4, [R1+0x3c8] ;  /* 0x0003c80001047983 */ /* 0x000f680000100a00 */
[----:B------:R-:W5:Y:S04]  /*28e10*/  LDL.64 R10, [R1+0x3d8] ;  /* 0x0003d800010a7983 */ /* 0x000f680000100a00 */
[----:B-1----:R-:W5:Y:S04]  /*28e20*/  LDL.64 R2, [R1+0x3e8] ;  /* 0x0003e80001027983 */ /* 0x002f680000100a00 */
        /* <DEDUP_REMOVED lines=35> */
[----:B--2---:R-:W-:-:S05]  /*29060*/  VIADD R136, R136, 0x1 ;  /* 0x0000000188887836 */ /* 0x004fca0000000000 */
[----:B------:R-:W-:-:S13]  /*29070*/  ISETP.NE.AND P0, PT, R136, 0x2, PT ;  /* 0x000000028800780c */ /* 0x000fda0003f05270 */
[----:B------:R-:W2:Y:S01]  /*29080*/  @!P0 LDL R135, [R1+0x1cc] ;  /* 0x0001cc0001878983 */ /* 0x000ea20000100800 */
[-C--:B---3--:R-:W-:Y:S01]  /*29090*/  FMUL.FTZ R13, R13, R0.reuse ;  /* 0x000000000d0d7220 */ /* 0x088fe20000410000 */
[-C--:B------:R-:W-:Y:S01]  /*290a0*/  FMUL.FTZ R12, R12, R0.reuse ;  /* 0x000000000c0c7220 */ /* 0x080fe20000410000 */
        /* <DEDUP_REMOVED lines=129> */
[----:B------:R-:W-:Y:S04]  /*298c0*/  STL [R1+0x1c8], R136 ;  /* 0x0001c88801007387 */ /* 0x000fe80000100800 */
        /* <DEDUP_REMOVED lines=12> */
[----:B--2---:R-:W-:-:S03]  /*29990*/  @!P0 LOP3.LUT R12, R135, 0x1, RZ, 0x3c, !PT ;  /* 0x00000001870c8812 */ /* 0x004fc600078e3cff */
        /* <DEDUP_REMOVED lines=50> */
[----:B------:R-:W-:Y:S04]  /*29cc0*/  STL [R1+0x1d0], R0 ;  /* 0x0001d00001007387 */ /* 0x000fe80000100800 */
[----:B------:R-:W-:Y:S04]  /*29cd0*/  @!P0 STL [R1+0x1cc], R12 ;  /* 0x0001cc0c01008387 */ /* 0x000fe80000100800 */
[----:B------:R-:W-:Y:S04]  /*29ce0*/  STL [R1+0x1d4], R134 ;  /* 0x0001d48601007387 */ /* 0x000fe80000100800 */
[----:B------:R-:W-:Y:S04]  /*29cf0*/  @!P0 STL [R1+0x1c8], RZ ;  /* 0x0001c8ff01008387 */ /* 0x000fe80000100800 */
[----:B------:R0:W-:Y:S02]  /*29d00*/  STL.64 [R1+0x3e8], R2 ;  /* 0x0003e80201007387 */ /* 0x0001e40000100a00 */
[----:B0-----:R-:W-:Y:S01]  /*29d10*/  IMAD.MOV.U32 R3, RZ, RZ, 0x1 ;  /* 0x00000001ff037424 */ /* 0x001fe200078e00ff */
[----:B------:R-:W-:Y:S06]  /*29d20*/  BAR.ARV 0xe, 0x100 ;  /* 0x0384000000007b1d */ /* 0x000fec0000002000 */
.L_x_3515:
[----:B------:R-:W-:Y:S05]  /*29d30*/  BSYNC B7 ;  /* 0x0000000000077941 */ /* 0x000fea0003800000 */
.L_x_3505:
[----:B------:R-:W3:Y:S08]  /*29d40*/  S2UR UR4, SR_CgaCtaId ;  /* 0x00000000000479c3 */ /* 0x000ef00000008800 */
[----:B------:R-:W-:Y:S01]  /*29d50*/  BAR.SYNC.DEFER_BLOCKING 0x5, 0x180 ;  /* 0x0146000000007b1d */ /* 0x000fe20000010000 */
[----:B-1----:R-:W-:Y:S02]  /*29d60*/  PRMT R0, R3, 0x9910, RZ ;  /* 0x0000991003007816 */ /* 0x002fe400000000ff */
[----:B------:R-:W-:-:S02]  /*29d70*/  MOV R2, 0x400 ;  /* 0x0000040000027802 */ /* 0x000fc40000000f00 */
[----:B------:R-:W-:Y:S01]  /*29d80*/  ISETP.NE.AND P0, PT, R0, RZ, PT ;  /* 0x000000ff0000720c */ /* 0x000fe20003f05270 */
[----:B------:R-:W-:Y:S01]  /*29d90*/  BSSY B0, `(.L_x_3663) ;  /* 0x00002fd000007945 */ /* 0x000fe20003800000 */
[----:B---3--:R-:W-:-:S05]  /*29da0*/  IMAD.U32 R23, RZ, RZ, UR4 ;  /* 0x00000004ff177e24 */ /* 0x008fca000f8e00ff */
[----:B------:R-:W-:-:S05]  /*29db0*/  LEA R2, R23, R2, 0x18 ;  /* 0x0000000217027211 */ /* 0x000fca00078ec0ff */
[----:B------:R1:W3:Y:S01]  /*29dc0*/  LDS.128 R112, [R2+0x388d0] ;  /* 0x0388d00002707984 */ /* 0x0002e20000000c00 */
[----:B------:R-:W-:Y:S06]  /*29dd0*/  BAR.ARV 0x4, 0x180 ;  /* 0x0106000000007b1d */ /* 0x000fec0000002000 */
[----:B------:R-:W-:Y:S05]  /*29de0*/  @!P0 BRA `(.L_x_3664) ;  /* 0x0000002000848947 */ /* 0x000fea0003800000 */
[----:B------:R-:W3:Y:S04]  /*29df0*/  LDL.128 R4, [R1+0x210] ;  /* 0x0002100001047983 */ /* 0x000ee80000100c00 */
[----:B------:R-:W3:Y:S01]  /*29e00*/  LDL.128 R8, [R1+0x220] ;  /* 0x0002200001087983 */ /* 0x000ee20000100c00 */
[C---:B------:R-:W-:Y:S01]  /*29e10*/  IADD3 R13, P1, R156.reuse, 0x20, RZ ;  /* 0x000000209c0d7810 */ /* 0x040fe20007f3e0ff */
[----:B------:R-:W-:Y:S01]  /*29e20*/  ULDC.64 UR4, c[0x0][0xd00] ;  /* 0x0003400000047ab9 */ /* 0x000fe20000000a00 */
[----:B----4-:R-:W-:Y:S01]  /*29e30*/  LOP3.LUT R15, R156, 0x380, RZ, 0xc0, !PT ;  /* 0x000003809c0f7812 */ /* 0x010fe200078ec0ff */
[----:B------:R-:W4:Y:S01]  /*29e40*/  LDL.128 R132, [R1+0x230] ;  /* 0x0002300001847983 */ /* 0x000f220000100c00 */
[----:B------:R-:W-:Y:S02]  /*29e50*/  LOP3.LUT R12, R13, 0x380, RZ, 0xc0, !PT ;  /* 0x000003800d0c7812 */ /* 0x000fe400078ec0ff */
[----:B------:R-:W-:Y:S01]  /*29e60*/  SHF.R.U64 R15, R15, 0x3, RZ ;  /* 0x000000030f0f7819 */ /* 0x000fe200000012ff */
[----:B------:R-:W4:Y:S01]  /*29e70*/  LDL.128 R120, [R1+0x250] ;  /* 0x0002500001787983 */ /* 0x000f220000100c00 */
[----:B------:R-:W-:-:S02]  /*29e80*/  SHF.R.U64 R12, R12, 0x3, RZ ;  /* 0x000000030c0c7819 */ /* 0x000fc400000012ff */
[C---:B------:R-:W-:Y:S01]  /*29e90*/  IADD3 R21, P0, R156.reuse, 0x40, RZ ;  /* 0x000000409c157810 */ /* 0x040fe20007f1e0ff */
[----:B------:R-:W4:Y:S01]  /*29ea0*/  LDL.128 R124, [R1+0x240] ;  /* 0x00024000017c7983 */ /* 0x000f220000100c00 */
[----:B------:R-:W-:Y:S02]  /*29eb0*/  LOP3.LUT R14, R15, R156, RZ, 0x3c, !PT ;  /* 0x0000009c0f0e7212 */ /* 0x000fe400078e3cff */
[----:B------:R-:W-:Y:S01]  /*29ec0*/  IADD3 R151, P6, R156, 0x2020, RZ ;  /* 0x000020209c977810 */ /* 0x000fe20007fde0ff */
[----:B------:R-:W4:Y:S01]  /*29ed0*/  LDL.128 R128, [R1+0x270] ;  /* 0x0002700001807983 */ /* 0x000f220000100c00 */
[--C-:B------:R-:W-:Y:S01]  /*29ee0*/  IMAD.MOV.U32 R15, RZ, RZ, R157.reuse ;  /* 0x000000ffff0f7224 */ /* 0x100fe200078e009d */
[----:B------:R-:W-:Y:S01]  /*29ef0*/  LOP3.LUT R12, R12, R13, RZ, 0x3c, !PT ;  /* 0x0000000d0c0c7212 */ /* 0x000fe200078e3cff */
[----:B------:R-:W-:Y:S01]  /*29f00*/  IMAD.X R13, RZ, RZ, R157, P1 ;  /* 0x000000ffff0d7224 */ /* 0x000fe200008e069d */
[----:B------:R-:W4:Y:S01]  /*29f10*/  LDL.128 R116, [R1+0x260] ;  /* 0x0002600001747983 */ /* 0x000f220000100c00 */
[----:B------:R-:W-:-:S02]  /*29f20*/  LOP3.LUT R20, R21, 0x380, RZ, 0xc0, !PT ;  /* 0x0000038015147812 */ /* 0x000fc400078ec0ff */
[C---:B------:R-:W-:Y:S01]  /*29f30*/  IADD3 R164, P4, R156.reuse, 0x60, RZ ;  /* 0x000000609ca47810 */ /* 0x040fe20007f9e0ff */
[----:B------:R-:W4:Y:S01]  /*29f40*/  LDL.128 R104, [R1+0x290] ;  /* 0x0002900001687983 */ /* 0x000f220000100c00 */
[C---:B------:R-:W-:Y:S02]  /*29f50*/  IADD3 R166, P3, R156.reuse, 0x2000, RZ ;  /* 0x000020009ca67810 */ /* 0x040fe40007f7e0ff */
[C---:B------:R-:W-:Y:S01]  /*29f60*/  IADD3 R149, P5, R156.reuse, 0x2040, RZ ;  /* 0x000020409c957810 */ /* 0x040fe20007fbe0ff */
[----:B------:R-:W4:Y:S01]  /*29f70*/  LDL.128 R108, [R1+0x280] ;  /* 0x00028000016c7983 */ /* 0x000f220000100c00 */
[----:B------:R-:W-:-:S03]  /*29f80*/  IADD3 R147, P2, R156, 0x2060, RZ ;  /* 0x000020609c937810 */ /* 0x000fc60007f5e0ff */
[----:B------:R-:W4:Y:S04]  /*29f90*/  LDL.128 R96, [R1+0x2b0] ;  /* 0x0002b00001607983 */ /* 0x000f280000100c00 */
[----:B------:R-:W4:Y:S04]  /*29fa0*/  LDL.128 R100, [R1+0x2a0] ;  /* 0x0002a00001647983 */ /* 0x000f280000100c00 */
[----:B------:R-:W4:Y:S04]  /*29fb0*/  LDL.128 R88, [R1+0x2d0] ;  /* 0x0002d00001587983 */ /* 0x000f280000100c00 */
[----:B------:R-:W4:Y:S04]  /*29fc0*/  LDL.128 R92, [R1+0x2c0] ;  /* 0x0002c000015c7983 */ /* 0x000f280000100c00 */
[----:B------:R-:W4:Y:S01]  /*29fd0*/  LDL.128 R80, [R1+0x2f0] ;  /* 0x0002f00001507983 */ /* 0x000f220000100c00 */
[----:B------:R-:W-:-:S03]  /*29fe0*/  MOV R3, R14 ;  /* 0x0000000e00037202 */ /* 0x000fc60000000f00 */
[----:B------:R-:W4:Y:S04]  /*29ff0*/  LDL.128 R84, [R1+0x2e0] ;  /* 0x0002e00001547983 */ /* 0x000f280000100c00 */
[----:B------:R-:W4:Y:S04]  /*2a000*/  LDL.128 R72, [R1+0x310] ;  /* 0x0003100001487983 */ /* 0x000f280000100c00 */
[----:B------:R-:W4:Y:S04]  /*2a010*/  LDL.128 R76, [R1+0x300] ;  /* 0x00030000014c7983 */ /* 0x000f280000100c00 */
[----:B--2---:R-:W2:Y:S04]  /*2a020*/  LDL.128 R64, [R1+0x330] ;  /* 0x0003300001407983 */ /* 0x004ea80000100c00 */
[----:B------:R-:W2:Y:S04]  /*2a030*/  LDL.128 R68, [R1+0x320] ;  /* 0x0003200001447983 */ /* 0x000ea80000100c00 */
[----:B------:R-:W2:Y:S04]  /*2a040*/  LDL.128 R56, [R1+0x350] ;  /* 0x0003500001387983 */ /* 0x000ea80000100c00 */
[----:B0-----:R-:W2:Y:S04]  /*2a050*/  LDL.128 R60, [R1+0x340] ;  /* 0x00034000013c7983 */ /* 0x001ea80000100c00 */
[----:B------:R-:W2:Y:S01]  /*2a060*/  LDL.128 R48, [R1+0x370] ;  /* 0x0003700001307983 */ /* 0x000ea20000100c00 */
[----:B------:R-:W-:-:S02]  /*2a070*/  MOV R0, R12 ;  /* 0x0000000c00007202 */ /* 0x000fc40000000f00 */
[----:B------:R-:W-:Y:S01]  /*2a080*/  SHF.R.U64 R20, R20, 0x3, RZ ;  /* 0x0000000314147819 */ /* 0x000fe200000012ff */
[----:B------:R-:W2:Y:S01]  /*2a090*/  LDL.128 R52, [R1+0x360] ;  /* 0x0003600001347983 */ /* 0x000ea20000100c00 */
[----:B------:R-:W-:Y:S02]  /*2a0a0*/  LOP3.LUT R150, R151, 0x380, RZ, 0xc0, !PT ;  /* 0x0000038097967812 */ /* 0x000fe400078ec0ff */
[----:B------:R-:W-:Y:S01]  /*2a0b0*/  LOP3.LUT R20, R20, R21, RZ, 0x3c, !PT ;  /* 0x0000001514147212 */ /* 0x000fe200078e3cff */
[----:B------:R-:W2:Y:S01]  /*2a0c0*/  LDL.128 R40, [R1+0x390] ;  /* 0x0003900001287983 */ /* 0x000ea20000100c00 */
[----:B------:R-:W-:Y:S01]  /*2a0d0*/  IMAD.X R21, RZ, RZ, R157, P0 ;  /* 0x000000ffff157224 */ /* 0x000fe200000e069d */
[----:B------:R-:W-:Y:S02]  /*2a0e0*/  IADD3 R137, P0, R156, 0x4020, RZ ;  /* 0x000040209c897810 */ /* 0x000fe40007f1e0ff */
[----:B------:R-:W2:Y:S01]  /*2a0f0*/  LDL.128 R44, [R1+0x380] ;  /* 0x00038000012c7983 */ /* 0x000ea20000100c00 */
[----:B------:R-:W-:-:S02]  /*2a100*/  SHF.R.U64 R150, R150, 0x3, RZ ;  /* 0x0000000396967819 */ /* 0x000fc400000012ff */
[----:B------:R-:W-:Y:S01]  /*2a110*/  LOP3.LUT R165, R164, 0x380, RZ, 0xc0, !PT ;  /* 0x00000380a4a57812 */ /* 0x000fe200078ec0ff */
[----:B------:R-:W2:Y:S01]  /*2a120*/  LDL.128 R32, [R1+0x3b0] ;  /* 0x0003b00001207983 */ /* 0x000ea20000100c00 */
[----:B------:R-:W-:Y:S02]  /*2a130*/  LOP3.LUT R167, R166, 0x380, RZ, 0xc0, !PT ;  /* 0x00000380a6a77812 */ /* 0x000fe400078ec0ff */
[----:B------:R-:W-:Y:S01]  /*2a140*/  IADD3 R145, P1, R156, 0x4000, RZ ;  /* 0x000040009c917810 */ /* 0x000fe20007f3e0ff */
[----:B-----5:R-:W2:Y:S01]  /*2a150*/  LDL.128 R36, [R1+0x3a0] ;  /* 0x0003a00001247983 */ /* 0x020ea20000100c00 */
[----:B------:R-:W-:-:S03]  /*2a160*/  LOP3.LUT R148, R149, 0x380, RZ, 0xc0, !PT ;  /* 0x0000038095947812 */ /* 0x000fc600078ec0ff */
[----:B------:R-:W2:Y:S04]  /*2a170*/  LDL.128 R24, [R1+0x3d0] ;  /* 0x0003d00001187983 */ /* 0x000ea80000100c00 */
[----:B------:R-:W2:Y:S04]  /*2a180*/  LDL.128 R28, [R1+0x3c0] ;  /* 0x0003c000011c7983 */ /* 0x000ea80000100c00 */
[----:B------:R-:W2:Y:S01]  /*2a190*/  LDL.128 R12, [R1+0x3e0] ;  /* 0x0003e000010c7983 */ /* 0x000ea20000100c00 */
[----:B---3--:R-:W-:Y:S02]  /*2a1a0*/  F2FP.F16.F32.PACK_AB R4, R5, R4 ;  /* 0x000000040504723e */ /* 0x008fe400000000ff */
[----:B------:R-:W-:-:S02]  /*2a1b0*/  F2FP.F16.F32.PACK_AB R5, R7, R6 ;  /* 0x000000060705723e */ /* 0x000fc400000000ff */
[----:B------:R-:W-:Y:S02]  /*2a1c0*/  F2FP.F16.F32.PACK_AB R6, R9, R8 ;  /* 0x000000080906723e */ /* 0x000fe400000000ff */
[----:B------:R-:W-:Y:S01]  /*2a1d0*/  F2FP.F16.F32.PACK_AB R7, R11, R10 ;  /* 0x0000000a0b07723e */ /* 0x000fe200000000ff */
[----:B------:R-:W-:Y:S01]  /*2a1e0*/  BAR.SYNC.DEFER_BLOCKING 0x1, 0x100 ;  /* 0x0044000000007b1d */ /* 0x000fe20000010000 */
[----:B------:R-:W-:Y:S02]  /*2a1f0*/  LOP3.LUT R136, R137, 0x380, RZ, 0xc0, !PT ;  /* 0x0000038089887812 */ /* 0x000fe400078ec0ff */
[----:B------:R-:W-:Y:S02]  /*2a200*/  LOP3.LUT R150, R150, R151, RZ, 0x3c, !PT ;  /* 0x0000009796967212 */ /* 0x000fe400078e3cff */
[----:B------:R-:W-:Y:S02]  /*2a210*/  SHF.R.U64 R165, R165, 0x3, RZ ;  /* 0x00000003a5a57819 */ /* 0x000fe400000012ff */
[----:B------:R-:W-:Y:S01]  /*2a220*/  LOP3.LUT R146, R147, 0x380, RZ, 0xc0, !PT ;  /* 0x0000038093927812 */ /* 0x000fe200078ec0ff */
[----:B------:R-:W3:Y:S01]  /*2a230*/  LDL.128 R8, [R1+0x3f0] ;  /* 0x0003f00001087983 */ /* 0x000ee20000100c00 */
[----:B------:R-:W-:-:S02]  /*2a240*/  SHF.R.U64 R167, R167, 0x3, RZ ;  /* 0x00000003a7a77819 */ /* 0x000fc400000012ff */
[----:B------:R-:W-:Y:S02]  /*2a250*/  LOP3.LUT R144, R145, 0x380, RZ, 0xc0, !PT ;  /* 0x0000038091907812 */ /* 0x000fe400078ec0ff */
[----:B------:R-:W-:Y:S01]  /*2a260*/  SHF.R.U64 R148, R148, 0x3, RZ ;  /* 0x0000000394947819 */ /* 0x000fe200000012ff */
[----:B------:R0:W-:Y:S01]  /*2a270*/  STSM.16.M88.4 [R3], R4 ;  /* 0x0000000403007844 */ /* 0x0001e20000000200 */
[--C-:B------:R-:W-:Y:S01]  /*2a280*/  IMAD.X R151, RZ, RZ, R157.reuse, P6 ;  /* 0x000000ffff977224 */ /* 0x100fe200030e069d */
[----:B------:R-:W-:Y:S02]  /*2a290*/  SHF.R.U64 R136, R136, 0x3, RZ ;  /* 0x0000000388887819 */ /* 0x000fe400000012ff */
[----:B------:R-:W-:Y:S01]  /*2a2a0*/  LOP3.LUT R164, R165, R164, RZ, 0x3c, !PT ;  /* 0x000000a4a5a47212 */ /* 0x000fe200078e3cff */
[----:B------:R-:W-:Y:S01]  /*2a2b0*/  IMAD.X R165, RZ, RZ, R157, P4 ;  /* 0x000000ffffa57224 */ /* 0x000fe200020e069d */
[----:B------:R-:W-:Y:S02]  /*2a2c0*/  SHF.R.U64 R146, R146, 0x3, RZ ;  /* 0x0000000392927819 */ /* 0x000fe400000012ff */
[----:B------:R-:W-:-:S02]  /*2a2d0*/  LOP3.LUT R166, R167, R166, RZ, 0x3c, !PT ;  /* 0x000000a6a7a67212 */ /* 0x000fc400078e3cff */
[----:B------:R-:W-:Y:S02]  /*2a2e0*/  SHF.R.U64 R144, R144, 0x3, RZ ;  /* 0x0000000390907819 */ /* 0x000fe400000012ff */
[----:B------:R-:W-:Y:S01]  /*2a2f0*/  LOP3.LUT R148, R148, R149, RZ, 0x3c, !PT ;  /* 0x0000009594947212 */ /* 0x000fe200078e3cff */
[----:B0-----:R-:W3:Y:S01]  /*2a300*/  LDL.128 R4, [R1+0x400] ;  /* 0x0004000001047983 */ /* 0x001ee20000100c00 */
[----:B------:R-:W-:Y:S02]  /*2a310*/  IADD3 R139, P6, R156, 0x6000, RZ ;  /* 0x000060009c8b7810 */ /* 0x000fe40007fde0ff */
[----:B------:R-:W-:Y:S02]  /*2a320*/  LOP3.LUT R136, R136, R137, RZ, 0x3c, !PT ;  /* 0x0000008988887212 */ /* 0x000fe400078e3cff */
[----:B------:R-:W-:Y:S01]  /*2a330*/  LOP3.LUT R138, R139, 0x380, RZ, 0xc0, !PT ;  /* 0x000003808b8a7812 */ /* 0x000fe200078ec0ff */
[--C-:B------:R-:W-:Y:S01]  /*2a340*/  IMAD.X R137, RZ, RZ, R157.reuse, P0 ;  /* 0x000000ffff897224 */ /* 0x100fe200000e069d */
[C---:B------:R-:W-:Y:S01]  /*2a350*/  IADD3 R143, P4, R156.reuse, 0x4040, RZ ;  /* 0x000040409c8f7810 */ /* 0x040fe20007f9e0ff */
[--C-:B------:R-:W-:Y:S01]  /*2a360*/  IMAD.X R167, RZ, RZ, R157.reuse, P3 ;  /* 0x000000ffffa77224 */ /* 0x100fe200018e069d */
[----:B------:R-:W-:Y:S01]  /*2a370*/  ISETP.NE.U32.AND P0, PT, RZ, UR4, PT ;  /* 0x00000004ff007c0c */ /* 0x000fe2000bf05070 */
[----:B------:R-:W-:Y:S01]  /*2a380*/  IMAD.X R149, RZ, RZ, R157, P5 ;  /* 0x000000ffff957224 */ /* 0x000fe200028e069d */
[----:B------:R-:W-:-:S02]  /*2a390*/  IADD3 R141, P3, R156, 0x4060, RZ ;  /* 0x000040609c8d7810 */ /* 0x000fc40007f7e0ff */
[----:B------:R-:W-:Y:S02]  /*2a3a0*/  SHF.R.U64 R138, R138, 0x3, RZ ;  /* 0x000000038a8a7819 */ /* 0x000fe400000012ff */
[----:B------:R-:W-:Y:S01]  /*2a3b0*/  LOP3.LUT R146, R146, R147, RZ, 0x3c, !PT ;  /* 0x0000009392927212 */ /* 0x000fe200078e3cff */
[--C-:B------:R-:W-:Y:S01]  /*2a3c0*/  IMAD.X R147, RZ, RZ, R157.reuse, P2 ;  /* 0x000000ffff937224 */ /* 0x100fe200010e069d */
[----:B------:R-:W-:Y:S01]  /*2a3d0*/  LOP3.LUT R144, R144, R145, RZ, 0x3c, !PT ;  /* 0x0000009190907212 */ /* 0x000fe200078e3cff */
[----:B------:R-:W-:Y:S01]  /*2a3e0*/  IMAD.X R145, RZ, RZ, R157, P1 ;  /* 0x000000ffff917224 */ /* 0x000fe200008e069d */
[C---:B------:R-:W-:Y:S02]  /*2a3f0*/  IADD3 R173, P5, R156.reuse, 0x6020, RZ ;  /* 0x000060209cad7810 */ /* 0x040fe40007fbe0ff */
[----:B------:R-:W-:Y:S02]  /*2a400*/  LOP3.LUT R142, R143, 0x380, RZ, 0xc0, !PT ;  /* 0x000003808f8e7812 */ /* 0x000fe400078ec0ff */
[----:B------:R-:W-:-:S02]  /*2a410*/  IADD3 R169, P2, R156, 0x6040, RZ ;  /* 0x000060409ca97810 */ /* 0x000fc40007f5e0ff */
[----:B------:R-:W-:Y:S01]  /*2a420*/  ISETP.NE.AND.EX P0, PT, RZ, UR5, PT, P0 ;  /* 0x00000005ff007c0c */ /* 0x000fe2000bf05300 */
[----:B------:R-:W-:Y:S01]  /*2a430*/  ULDC.64 UR4, c[0x0][0xd08] ;  /* 0x0003420000047ab9 */ /* 0x000fe20000000a00 */
[----:B------:R-:W-:Y:S02]  /*2a440*/  LOP3.LUT R140, R141, 0x380, RZ, 0xc0, !PT ;  /* 0x000003808d8c7812 */ /* 0x000fe400078ec0ff */
[----:B------:R-:W-:Y:S01]  /*2a450*/  LOP3.LUT R138, R138, R139, RZ, 0x3c, !PT ;  /* 0x0000008b8a8a7212 */ /* 0x000fe200078e3cff */
[----:B------:R-:W-:Y:S01]  /*2a460*/  IMAD.X R139, RZ, RZ, R157, P6 ;  /* 0x000000ffff8b7224 */ /* 0x000fe200030e069d */
[----:B------:R-:W-:Y:S02]  /*2a470*/  IADD3 R171, P1, R156, 0x6060, RZ ;  /* 0x000060609cab7810 */ /* 0x000fe40007f3e0ff */
[----:B------:R-:W-:Y:S02]  /*2a480*/  LOP3.LUT R172, R173, 0x380, RZ, 0xc0, !PT ;  /* 0x00000380adac7812 */ /* 0x000fe400078ec0ff */
[----:B----4-:R-:W-:-:S02]  /*2a490*/  F2FP.F16.F32.PACK_AB R132, R133, R132 ;  /* 0x000000848584723e */ /* 0x010fc400000000ff */
[----:B------:R-:W-:Y:S02]  /*2a4a0*/  ISETP.NE.U32.AND P6, PT, RZ, UR4, PT ;  /* 0x00000004ff007c0c */ /* 0x000fe4000bfc5070 */
[----:B------:R-:W-:Y:S02]  /*2a4b0*/  SHF.R.U64 R142, R142, 0x3, RZ ;  /* 0x000000038e8e7819 */ /* 0x000fe400000012ff */
[----:B------:R-:W-:Y:S02]  /*2a4c0*/  LOP3.LUT R168, R169, 0x380, RZ, 0xc0, !PT ;  /* 0x00000380a9a87812 */ /* 0x000fe400078ec0ff */
[----:B------:R-:W-:Y:S02]  /*2a4d0*/  F2FP.F16.F32.PACK_AB R133, R135, R134 ;  /* 0x000000868785723e */ /* 0x000fe400000000ff */
[----:B------:R-:W-:Y:S02]  /*2a4e0*/  F2FP.F16.F32.PACK_AB R120, R121, R120 ;  /* 0x000000787978723e */ /* 0x000fe400000000ff */
[----:B------:R-:W-:-:S02]  /*2a4f0*/  SHF.R.U64 R140, R140, 0x3, RZ ;  /* 0x000000038c8c7819 */ /* 0x000fc400000012ff */
[----:B------:R-:W-:Y:S02]  /*2a500*/  LOP3.LUT R170, R171, 0x380, RZ, 0xc0, !PT ;  /* 0x00000380abaa7812 */ /* 0x000fe400078ec0ff */
[----:B------:R-:W-:Y:S02]  /*2a510*/  F2FP.F16.F32.PACK_AB R134, R125, R124 ;  /* 0x0000007c7d86723e */ /* 0x000fe400000000ff */
[----:B------:R-:W-:Y:S02]  /*2a520*/  F2FP.F16.F32.PACK_AB R135, R127, R126 ;  /* 0x0000007e7f87723e */ /* 0x000fe400000000ff */
[----:B------:R-:W-:Y:S02]  /*2a530*/  F2FP.F16.F32.PACK_AB R121, R123, R122 ;  /* 0x0000007a7b79723e */ /* 0x000fe400000000ff */
[----:B------:R-:W-:Y:S02]  /*2a540*/  F2FP.F16.F32.PACK_AB R128, R129, R128 ;  /* 0x000000808180723e */ /* 0x000fe400000000ff */
[----:B------:R-:W-:-:S02]  /*2a550*/  MOV R20, R20 ;  /* 0x0000001400147202 */ /* 0x000fc40000000f00 */
[----:B------:R-:W-:Y:S02]  /*2a560*/  F2FP.F16.F32.PACK_AB R122, R117, R116 ;  /* 0x00000074757a723e */ /* 0x000fe400000000ff */
[----:B------:R-:W-:Y:S02]  /*2a570*/  F2FP.F16.F32.PACK_AB R123, R119, R118 ;  /* 0x00000076777b723e */ /* 0x000fe400000000ff */
[----:B------:R-:W-:Y:S02]  /*2a580*/  F2FP.F16.F32.PACK_AB R129, R131, R130 ;  /* 0x000000828381723e */ /* 0x000fe400000000ff */
[----:B------:R-:W-:Y:S02]  /*2a590*/  F2FP.F16.F32.PACK_AB R104, R105, R104 ;  /* 0x000000686968723e */ /* 0x000fe400000000ff */
[----:B------:R-:W-:Y:S02]  /*2a5a0*/  SHF.R.U64 R172, R172, 0x3, RZ ;  /* 0x00000003acac7819 */ /* 0x000fe400000012ff */
[----:B------:R-:W-:-:S02]  /*2a5b0*/  MOV R164, R164 ;  /* 0x000000a400a47202 */ /* 0x000fc40000000f00 */
[----:B------:R-:W-:Y:S02]  /*2a5c0*/  F2FP.F16.F32.PACK_AB R130, R109, R108 ;  /* 0x0000006c6d82723e */ /* 0x000fe400000000ff */
[----:B------:R-:W-:Y:S02]  /*2a5d0*/  F2FP.F16.F32.PACK_AB R131, R111, R110 ;  /* 0x0000006e6f83723e */ /* 0x000fe400000000ff */
[----:B------:R-:W-:Y:S02]  /*2a5e0*/  F2FP.F16.F32.PACK_AB R105, R107, R106 ;  /* 0x0000006a6b69723e */ /* 0x000fe400000000ff */
[----:B------:R-:W-:Y:S02]  /*2a5f0*/  F2FP.F16.F32.PACK_AB R96, R97, R96 ;  /* 0x000000606160723e */ /* 0x000fe400000000ff */
[----:B------:R-:W-:Y:S02]  /*2a600*/  ISETP.NE.AND.EX P6, PT, RZ, UR5, PT, P6 ;  /* 0x00000005ff007c0c */ /* 0x000fe4000bfc5360 */
[----:B------:R-:W-:Y:S01]  /*2a610*/  LOP3.LUT R142, R142, R143, RZ, 0x3c, !PT ;  /* 0x0000008f8e8e7212 */ /* 0x000fe200078e3cff */
[----:B------:R-:W-:Y:S01]  /*2a620*/  IMAD.X R143, RZ, RZ, R157, P4 ;  /* 0x000000ffff8f7224 */ /* 0x000fe200020e069d */
[----:B------:R-:W-:-:S02]  /*2a630*/  SHF.R.U64 R168, R168, 0x3, RZ ;  /* 0x00000003a8a87819 */ /* 0x000fc400000012ff */
[----:B------:R-:W-:Y:S02]  /*2a640*/  MOV R166, R166 ;  /* 0x000000a600a67202 */ /* 0x000fe40000000f00 */
[----:B------:R-:W-:Y:S02]  /*2a650*/  F2FP.F16.F32.PACK_AB R106, R101, R100 ;  /* 0x00000064656a723e */ /* 0x000fe400000000ff */
[----:B------:R-:W-:Y:S02]  /*2a660*/  F2FP.F16.F32.PACK_AB R107, R103, R102 ;  /* 0x00000066676b723e */ /* 0x000fe400000000ff */
[----:B------:R-:W-:Y:S02]  /*2a670*/  F2FP.F16.F32.PACK_AB R97, R99, R98 ;  /* 0x000000626361723e */ /* 0x000fe400000000ff */
[----:B------:R-:W-:Y:S01]  /*2a680*/  F2FP.F16.F32.PACK_AB R88, R89, R88 ;  /* 0x000000585958723e */ /* 0x000fe200000000ff */
[----:B------:R-:W-:Y:S01]  /*2a690*/  STSM.16.M88.4 [R0], R132 ;  /* 0x0000008400007844 */ /* 0x000fe20000000200 */
        /* <DEDUP_REMOVED lines=13> */
[----:B------:R-:W-:Y:S01]  /*2a770*/  F2FP.F16.F32.PACK_AB R72, R73, R72 ;  /* 0x000000484948723e */ /* 0x000fe200000000ff */
[----:B------:R-:W-:Y:S01]  /*2a780*/  STSM.16.M88.4 [R164], R128 ;  /* 0x00000080a4007844 */ /* 0x000fe20000000200 */
[----:B------:R-:W-:Y:S01]  /*2a790*/  LOP3.LUT R172, R172, R173, RZ, 0x3c, !PT ;  /* 0x000000adacac7212 */ /* 0x000fe200078e3cff */
[----:B------:R-:W-:Y:S01]  /*2a7a0*/  IMAD.X R173, RZ, RZ, R157, P5 ;  /* 0x000000ffffad7224 */ /* 0x000fe200028e069d */
[----:B------:R-:W-:-:S02]  /*2a7b0*/  MOV R146, R146 ;  /* 0x0000009200927202 */ /* 0x000fc40000000f00 */
[----:B------:R-:W-:Y:S01]  /*2a7c0*/  F2FP.F16.F32.PACK_AB R82, R77, R76 ;  /* 0x0000004c4d52723e */ /* 0x000fe200000000ff */
[----:B0-----:R-:W0:Y:S01]  /*2a7d0*/  LDC.64 R20, c[0x0][0xd00] ;  /* 0x00034000ff147b82 */ /* 0x001e220000000a00 */
[----:B------:R-:W-:Y:S02]  /*2a7e0*/  F2FP.F16.F32.PACK_AB R83, R79, R78 ;  /* 0x0000004e4f53723e */ /* 0x000fe400000000ff */
[----:B------:R-:W-:Y:S02]  /*2a7f0*/  F2FP.F16.F32.PACK_AB R73, R75, R74 ;  /* 0x0000004a4b49723e */ /* 0x000fe400000000ff */
[----:B--2---:R-:W-:Y:S01]  /*2a800*/  F2FP.F16.F32.PACK_AB R64, R65, R64 ;  /* 0x000000404140723e */ /* 0x004fe200000000ff */
[----:B------:R-:W-:Y:S01]  /*2a810*/  STSM.16.M88.4 [R166], R104 ;  /* 0x00000068a6007844 */ /* 0x000fe20000000200 */
[----:B------:R-:W-:Y:S01]  /*2a820*/  LOP3.LUT R168, R168, R169, RZ, 0x3c, !PT ;  /* 0x000000a9a8a87212 */ /* 0x000fe200078e3cff */
[----:B------:R-:W-:Y:S01]  /*2a830*/  IMAD.X R169, RZ, RZ, R157, P2 ;  /* 0x000000ffffa97224 */ /* 0x000fe200010e069d */
        /* <DEDUP_REMOVED lines=35> */
[----:B------:R-:W-:Y:S01]  /*2aa70*/  F2FP.F16.F32.PACK_AB R25, R27, R26 ;  /* 0x0000001a1b19723e */ /* 0x000fe200000000ff */
[----:B------:R-:W-:Y:S01]  /*2aa80*/  STSM.16.M88.4 [R142], R56 ;  /* 0x000000388e007844 */ /* 0x000fe20000000200 */
[----:B------:R-:W-:-:S02]  /*2aa90*/  MOV R168, R168 ;  /* 0x000000a800a87202 */ /* 0x000fc40000000f00 */
[----:B------:R-:W-:Y:S02]  /*2aaa0*/  F2FP.F16.F32.PACK_AB R26, R13, R12 ;  /* 0x0000000c0d1a723e */ /* 0x000fe400000000ff */
[----:B------:R-:W-:Y:S01]  /*2aab0*/  F2FP.F16.F32.PACK_AB R27, R15, R14 ;  /* 0x0000000e0f1b723e */ /* 0x000fe200000000ff */
[----:B------:R-:W-:Y:S01]  /*2aac0*/  STSM.16.M88.4 [R140], R48 ;  /* 0x000000308c007844 */ /* 0x000fe20000000200 */
[----:B------:R-:W-:-:S03]  /*2aad0*/  MOV R170, R170 ;  /* 0x000000aa00aa7202 */ /* 0x000fc60000000f00 */
[----:B------:R-:W-:Y:S04]  /*2aae0*/  STSM.16.M88.4 [R138], R40 ;  /* 0x000000288a007844 */ /* 0x000fe80000000200 */
[----:B------:R-:W-:Y:S04]  /*2aaf0*/  STSM.16.M88.4 [R172], R32 ;  /* 0x00000020ac007844 */ /* 0x000fe80000000200 */
[----:B------:R2:W-:Y:S01]  /*2ab00*/  STSM.16.M88.4 [R168], R24 ;  /* 0x00000018a8007844 */ /* 0x0005e20000000200 */
[----:B------:R-:W-:Y:S01]  /*2ab10*/  ULDC UR4, c[0x0][0xb88] ;  /* 0x0002e20000047ab9 */ /* 0x000fe20000000800 */
[----:B------:R-:W-:-:S02]  /*2ab20*/  IMAD.MOV.U32 R76, RZ, RZ, RZ ;  /* 0x000000ffff4c7224 */ /* 0x000fc400078e00ff */
[----:B------:R-:W-:Y:S01]  /*2ab30*/  IMAD.U32 R22, RZ, RZ, UR4 ;  /* 0x00000004ff167e24 */ /* 0x000fe2000f8e00ff */
[----:B---3--:R-:W-:Y:S02]  /*2ab40*/  F2FP.F16.F32.PACK_AB R8, R9, R8 ;  /* 0x000000080908723e */ /* 0x008fe400000000ff */
[----:B------:R-:W-:Y:S02]  /*2ab50*/  F2FP.F16.F32.PACK_AB R9, R11, R10 ;  /* 0x0000000a0b09723e */ /* 0x000fe400000000ff */
[----:B------:R-:W-:Y:S02]  /*2ab60*/  F2FP.F16.F32.PACK_AB R10, R5, R4 ;  /* 0x00000004050a723e */ /* 0x000fe400000000ff */
[----:B------:R-:W-:Y:S02]  /*2ab70*/  F2FP.F16.F32.PACK_AB R11, R7, R6 ;  /* 0x00000006070b723e */ /* 0x000fe400000000ff */
[----:B------:R-:W3:Y:S03]  /*2ab80*/  @P6 LDC.64 R6, c[0x0][0xd08] ;  /* 0x00034200ff066b82 */ /* 0x000ee60000000a00 */
[----:B------:R4:W-:Y:S01]  /*2ab90*/  STSM.16.M88.4 [R170], R8 ;  /* 0x00000008aa007844 */ /* 0x0009e20000000200 */
[----:B0-----:R-:W-:-:S04]  /*2aba0*/  IMAD.WIDE R4, R219, 0x4, R20 ;  /* 0x00000004db047825 */ /* 0x001fc800078e0214 */
[----:B------:R-:W-:Y:S01]  /*2abb0*/  BAR.SYNC.DEFER_BLOCKING 0x1, 0x100 ;  /* 0x0044000000007b1d */ /* 0x000fe20000010000 */
[----:B---3--:R-:W-:-:S05]  /*2abc0*/  @P6 IMAD.WIDE R6, R219, 0x4, R6 ;  /* 0x00000004db066825 */ /* 0x008fca00078e0206 */
[----:B------:R0:W5:Y:S04]  /*2abd0*/  @P0 LDG.E R76, desc[UR46][R4.64] ;  /* 0x0000002e044c0981 */ /* 0x000168000c1e1900 */
[----:B------:R0:W5:Y:S01]  /*2abe0*/  @P6 LDG.E R22, desc[UR46][R6.64] ;  /* 0x0000002e06166981 */ /* 0x000162000c1e1900 */
[----:B------:R-:W-:Y:S02]  /*2abf0*/  IMAD R20, R220, 0x40, R215 ;  /* 0x00000040dc147824 */ /* 0x000fe400078e02d7 */
[----:B------:R-:W-:-:S04]  /*2ac00*/  IMAD.MOV.U32 R21, RZ, RZ, 0x2 ;  /* 0x00000002ff157424 */ /* 0x000fc800078e00ff */
[----:B------:R-:W-:-:S03]  /*2ac10*/  IMAD.WIDE R20, R20, R21, UR44 ;  /* 0x0000002c14147e25 */ /* 0x000fc6000f8e0215 */
[C---:B------:R-:W-:Y:S02]  /*2ac20*/  IADD3 R3, P1, R20.reuse, 0x1000, RZ ;  /* 0x0000100014037810 */ /* 0x040fe40007f3e0ff */
[C---:B------:R-:W-:Y:S02]  /*2ac30*/  IADD3 R13, P2, R20.reuse, 0x2000, RZ ;  /* 0x00002000140d7810 */ /* 0x040fe40007f5e0ff */
[C---:B--2---:R-:W-:Y:S02]  /*2ac40*/  IADD3 R25, P3, R20.reuse, 0x3000, RZ ;  /* 0x0000300014197810 */ /* 0x044fe40007f7e0ff */
        /* <DEDUP_REMOVED lines=9> */
[----:B------:R-:W-:Y:S01]  /*2ace0*/  IADD3 R33, P5, R20, 0x5000, RZ ;  /* 0x0000500014217810 */ /* 0x000fe20007fbe0ff */
[--C-:B----4-:R-:W-:Y:S01]  /*2acf0*/  IMAD.X R11, RZ, RZ, R21.reuse, P1 ;  /* 0x000000ffff0b7224 */ /* 0x110fe200008e0615 */
[----:B------:R-:W-:Y:S02]  /*2ad00*/  LOP3.LUT R10, R0, R3, RZ, 0x3c, !PT ;  /* 0x00000003000a7212 */ /* 0x000fe400078e3cff */
        /* <DEDUP_REMOVED lines=35> */
.L_x_3665:
[----:B------:R-:W2:Y:S01]  /*2af40*/  LDL R3, [R1+0x414] ;  /* 0x0004140001037983 */ /* 0x000ea20000100800 */
[--C-:B------:R-:W-:Y:S01]  /*2af50*/  IMAD.X R37, RZ, RZ, R21.reuse, P1 ;  /* 0x000000ffff257224 */ /* 0x100fe200008e0615 */
[----:B------:R-:W-:Y:S01]  /*2af60*/  IADD3 R61, P1, R20, 0xc000, RZ ;  /* 0x0000c000143d7810 */ /* 0x000fe20007f3e0ff */
[--C-:B------:R-:W-:Y:S01]  /*2af70*/  IMAD.X R41, RZ, RZ, R21.reuse, P2 ;  /* 0x000000ffff297224 */ /* 0x100fe200010e0615 */
[----:B------:R-:W-:Y:S01]  /*2af80*/  ISETP.NE.AND P6, PT, R0, RZ, PT ;  /* 0x000000ff0000720c */ /* 0x000fe20003fc5270 */
[--C-:B------:R-:W-:Y:S01]  /*2af90*/  IMAD.X R45, RZ, RZ, R21.reuse, P3 ;  /* 0x000000ffff2d7224 */ /* 0x100fe200018e0615 */
[----:B------:R-:W-:Y:S01]  /*2afa0*/  LOP3.LUT R60, R61, 0x380, RZ, 0xc0, !PT ;  /* 0x000003803d3c7812 */ /* 0x000fe200078ec0ff */
[--C-:B------:R-:W-:Y:S01]  /*2afb0*/  IMAD.X R49, RZ, RZ, R21.reuse, P4 ;  /* 0x000000ffff317224 */ /* 0x100fe200020e0615 */
[----:B------:R-:W-:Y:S01]  /*2afc0*/  IADD3 R65, P2, R20, 0xd000, RZ ;  /* 0x0000d00014417810 */ /* 0x000fe20007f5e0ff */
[--C-:B------:R-:W-:Y:S01]  /*2afd0*/  IMAD.X R33, RZ, RZ, R21.reuse, P6 ;  /* 0x000000ffff217224 */ /* 0x100fe200030e0615 */
[----:B------:R-:W-:Y:S01]  /*2afe0*/  SHF.R.U64 R60, R60, 0x3, RZ ;  /* 0x000000033c3c7819 */ /* 0x000fe200000012ff */
[----:B------:R-:W-:Y:S01]  /*2aff0*/  IMAD.X R53, RZ, RZ, R21, P5 ;  /* 0x000000ffff357224 */ /* 0x000fe200028e0615 */
[----:B------:R-:W-:-:S02]  /*2b000*/  IADD3 R57, P6, R20, 0xb000, RZ ;  /* 0x0000b00014397810 */ /* 0x000fc40007fde0ff */
[----:B------:R-:W-:Y:S01]  /*2b010*/  LOP3.LUT R60, R60, R61, RZ, 0x3c, !PT ;  /* 0x0000003d3c3c7212 */ /* 0x000fe200078e3cff */
[----:B------:R-:W-:Y:S01]  /*2b020*/  IMAD.X R61, RZ, RZ, R21, P1 ;  /* 0x000000ffff3d7224 */ /* 0x000fe200008e0615 */
[C---:B------:R-:W-:Y:S02]  /*2b030*/  IADD3 R69, P3, R20.reuse, 0xe000, RZ ;  /* 0x0000e00014457810 */ /* 0x040fe40007f7e0ff */
        /* <DEDUP_REMOVED lines=8> */
[----:B------:R-:W-:Y:S02]  /*2b0c0*/  SHF.R.S32.HI R78, RZ, 0x1f, R219 ;  /* 0x0000001fff4e7819 */ /* 0x000fe400000114db */
[----:B------:R-:W-:Y:S01]  /*2b0d0*/  LOP3.LUT R56, R56, R57, RZ, 0x3c, !PT ;  /* 0x0000003938387212 */ /* 0x000fe200078e3cff */
[--C-:B------:R-:W-:Y:S01]  /*2b0e0*/  IMAD.X R57, RZ, RZ, R21.reuse, P6 ;  /* 0x000000ffff397224 */ /* 0x100fe200030e0615 */
[----:B------:R-:W-:Y:S01]  /*2b0f0*/  LOP3.LUT R64, R64, R65, RZ, 0x3c, !PT ;  /* 0x0000004140407212 */ /* 0x000fe200078e3cff */
[--C-:B------:R-:W-:Y:S01]  /*2b100*/  IMAD.X R65, RZ, RZ, R21.reuse, P2 ;  /* 0x000000ffff417224 */ /* 0x100fe200010e0615 */
[----:B------:R-:W-:Y:S01]  /*2b110*/  LOP3.LUT R68, R68, R69, RZ, 0x3c, !PT ;  /* 0x0000004544447212 */ /* 0x000fe200078e3cff */
[----:B------:R-:W-:Y:S01]  /*2b120*/  IMAD.X R69, RZ, RZ, R21, P3 ;  /* 0x000000ffff457224 */ /* 0x000fe200018e0615 */
[----:B------:R-:W-:-:S02]  /*2b130*/  SHF.R.S32.HI R79, RZ, 0x1f, R216 ;  /* 0x0000001fff4f7819 */ /* 0x000fc400000114d8 */
[----:B------:R-:W-:Y:S02]  /*2b140*/  SEL R77, R219, RZ, !P0 ;  /* 0x000000ffdb4d7207 */ /* 0x000fe40004000000 */
[----:B------:R-:W-:Y:S02]  /*2b150*/  SEL R78, R78, RZ, !P0 ;  /* 0x000000ff4e4e7207 */ /* 0x000fe40004000000 */
[----:B-----5:R-:W-:Y:S01]  /*2b160*/  SHF.R.S32.HI R81, RZ, 0x1f, R76 ;  /* 0x0000001fff517819 */ /* 0x020fe2000001144c */
[----:B--2---:R0:W2:Y:S02]  /*2b170*/  SHFL.IDX PT, R4, R3, RZ, 0x1f ;  /* 0x00001fff03047589 */ /* 0x0040a400000e0000 */
[----:B0-----:R-:W-:Y:S02]  /*2b180*/  IADD3 R3, P4, R20, 0xf000, RZ ;  /* 0x0000f00014037810 */ /* 0x001fe40007f9e0ff */
[----:B------:R-:W-:Y:S02]  /*2b190*/  LOP3.LUT R20, R5, R20, RZ, 0x3c, !PT ;  /* 0x0000001405147212 */ /* 0x000fe400078e3cff */
[----:B------:R-:W-:Y:S01]  /*2b1a0*/  LOP3.LUT R0, R3, 0x380, RZ, 0xc0, !PT ;  /* 0x0000038003007812 */ /* 0x000fe200078ec0ff */
[----:B------:R-:W-:-:S03]  /*2b1b0*/  IMAD.X R73, RZ, RZ, R21, P4 ;  /* 0x000000ffff497224 */ /* 0x000fc600020e0615 */
[----:B------:R-:W-:-:S04]  /*2b1c0*/  SHF.R.U64 R0, R0, 0x3, RZ ;  /* 0x0000000300007819 */ /* 0x000fc800000012ff */
[----:B------:R-:W-:Y:S02]  /*2b1d0*/  LOP3.LUT R72, R0, R3, RZ, 0x3c, !PT ;  /* 0x0000000300487212 */ /* 0x000fe400078e3cff */
[----:B--2---:R-:W-:-:S13]  /*2b1e0*/  ISETP.NE.AND P1, PT, R4, RZ, PT ;  /* 0x000000ff0400720c */ /* 0x004fda0003f25270 */
[----:B------:R-:W-:Y:S05]  /*2b1f0*/  @P1 BRA `(.L_x_3666) ;  /* 0x0000000000cc1947 */ /* 0x000fea0003800000 */
[----:B------:R-:W2:Y:S01]  /*2b200*/  LDL R9, [R1+0x430] ;  /* 0x0004300001097983 */ /* 0x000ea20000100800 */
[----:B------:R-:W0:Y:S03]  /*2b210*/  LDC R6, c[0x0][0xce8] ;  /* 0x00033a00ff067b82 */ /* 0x000e260000000800 */
[----:B------:R-:W3:Y:S04]  /*2b220*/  LDL R7, [R1+0x440] ;  /* 0x0004400001077983 */ /* 0x000ee80000100800 */
[----:B------:R-:W4:Y:S01]  /*2b230*/  LDL R8, [R1+0x448] ;  /* 0x0004480001087983 */ /* 0x000f220000100800 */
[----:B------:R-:W-:Y:S01]  /*2b240*/  IMAD.IADD R14, R192, 0x1, R194 ;  /* 0x00000001c00e7824 */ /* 0x000fe200078e02c2 */
[----:B------:R-:W-:Y:S01]  /*2b250*/  ULDC.64 UR4, c[0x0][0xc90] ;  /* 0x0003240000047ab9 */ /* 0x000fe20000000a00 */
[----:B0-----:R-:W-:Y:S01]  /*2b260*/  IMAD R31, R22, R6, RZ ;  /* 0x00000006161f7224 */ /* 0x001fe200078e02ff */
[----:B------:R-:W-:Y:S01]  /*2b270*/  ISETP.NE.AND P2, PT, R6, 0x1, PT ;  /* 0x000000010600780c */ /* 0x000fe20003f45270 */
[----:B------:R-:W-:-:S02]  /*2b280*/  IMAD R3, R79, UR4, RZ ;  /* 0x000000044f037c24 */ /* 0x000fc4000f8e02ff */
[----:B------:R-:W-:Y:S02]  /*2b290*/  IMAD.MOV.U32 R4, RZ, RZ, R76 ;  /* 0x000000ffff047224 */ /* 0x000fe400078e004c */
[----:B------:R-:W-:Y:S02]  /*2b2a0*/  IMAD.MOV.U32 R5, RZ, RZ, R81 ;  /* 0x000000ffff057224 */ /* 0x000fe400078e0051 */
[C---:B------:R-:W-:Y:S02]  /*2b2b0*/  IMAD R3, R216.reuse, UR5, R3 ;  /* 0x00000005d8037c24 */ /* 0x040fe4000f8e0203 */
[----:B------:R-:W-:Y:S01]  /*2b2c0*/  IMAD.WIDE.U32 R4, R216, UR4, R4 ;  /* 0x00000004d8047c25 */ /* 0x000fe2000f8e0004 */
[----:B------:R-:W-:-:S03]  /*2b2d0*/  ULDC.64 UR4, c[0x0][0xc98] ;  /* 0x0003260000047ab9 */ /* 0x000fc60000000a00 */
[----:B--2---:R-:W-:-:S05]  /*2b2e0*/  IMAD.MOV R0, RZ, RZ, -R9 ;  /* 0x000000ffff007224 */ /* 0x004fca00078e0a09 */
[----:B---3--:R-:W-:Y:S02]  /*2b2f0*/  ISETP.NE.AND P0, PT, R7, R0, PT ;  /* 0x000000000700720c */ /* 0x008fe40003f05270 */
[----:B------:R-:W0:Y:S02]  /*2b300*/  @P2 LDC R0, c[0x0][0xcec] ;  /* 0x00033b00ff002b82 */ /* 0x000e240000000800 */
[----:B------:R-:W-:-:S06]  /*2b310*/  ISETP.GE.OR P1, PT, R14, R31, P0 ;  /* 0x0000001f0e00720c */ /* 0x000fcc0000726670 */
[----:B------:R-:W2:Y:S07]  /*2b320*/  @P2 LDC R7, c[0x0][0xcf0] ;  /* 0x00033c00ff072b82 */ /* 0x000eae0000000800 */
[----:B------:R-:W3:Y:S01]  /*2b330*/  @!P1 LDL R27, [R1+0x1f0] ;  /* 0x0001f000011b9983 */ /* 0x000ee20000100800 */
[----:B----4-:R-:W-:Y:S02]  /*2b340*/  IMAD.IADD R9, R8, 0x1, R194 ;  /* 0x0000000108097824 */ /* 0x010fe400078e02c2 */
[----:B------:R-:W-:-:S02]  /*2b350*/  IMAD.IADD R5, R5, 0x1, R3 ;  /* 0x0000000105057824 */ /* 0x000fc400078e0203 */
[----:B------:R-:W-:Y:S02]  /*2b360*/  IMAD.MOV.U32 R15, RZ, RZ, R9 ;  /* 0x000000ffff0f7224 */ /* 0x000fe400078e0009 */
[----:B------:R-:W-:-:S04]  /*2b370*/  IMAD.WIDE.U32 R4, R77, UR4, R4 ;  /* 0x000000044d047c25 */ /* 0x000fc8000f8e0004 */
[----:B0-----:R-:W-:-:S05]  /*2b380*/  @P2 IMAD.HI.U32 R0, R9, R0, RZ ;  /* 0x0000000009002227 */ /* 0x001fca00078e00ff */
        /* <DEDUP_REMOVED lines=20> */
[----:B------:R-:W3:Y:S04]  /*2b4d0*/  SHFL.IDX PT, R7, R9, RZ, 0x1c1f ;  /* 0x001c1fff09077589 */ /* 0x000ee800000e0000 */
[----:B---3--:R-:W-:Y:S04]  /*2b4e0*/  @!P1 ST.E desc[UR46][R6.64], R27 ;  /* 0x0000001b06009985 */ /* 0x008fe8000c10192e */
[----:B------:R-:W2:Y:S04]  /*2b4f0*/  @!P0 LDL R3, [R1+0x1f4] ;  /* 0x0001f40001038983 */ /* 0x000ea80000100800 */
[----:B------:R-:W-:Y:S04]  /*2b500*/  SHFL.IDX PT, R4, R8, 0x1, 0x1c1f ;  /* 0x003c1f0008047f89 */ /* 0x000fe800000e0000 */
[----:B------:R-:W2:Y:S04]  /*2b510*/  SHFL.IDX PT, R5, R9, 0x1, 0x1c1f ;  /* 0x003c1f0009057f89 */ /* 0x000ea800000e0000 */
[----:B--2---:R0:W-:Y:S02]  /*2b520*/  @!P0 ST.E desc[UR46][R4.64], R3 ;  /* 0x0000000304008985 */ /* 0x0041e4000c10192e */
.L_x_3666:
[----:B------:R-:W2:Y:S01]  /*2b530*/  LDL R80, [R1+0x424] ;  /* 0x0004240001507983 */ /* 0x000ea20000100800 */
[----:B------:R-:W3:Y:S01]  /*2b540*/  LDC R83, c[0x0][0xce8] ;  /* 0x00033a00ff537b82 */ /* 0x000ee20000000800 */
[----:B------:R-:W-:Y:S02]  /*2b550*/  ULDC.64 UR4, c[0x0][0xba0] ;  /* 0x0002e80000047ab9 */ /* 0x000fe40000000a00 */
[----:B0-----:R-:W-:Y:S01]  /*2b560*/  IMAD R3, R81, UR4, RZ ;  /* 0x0000000451037c24 */ /* 0x001fe2000f8e02ff */
[----:B------:R0:W5:Y:S04]  /*2b570*/  LD.E.128 R4, desc[UR46][R20.64] ;  /* 0x0000002e14047980 */ /* 0x000168000c101d00 */
[----:B------:R-:W4:Y:S01]  /*2b580*/  LDC R0, c[0x0][0xbc8] ;  /* 0x0002f200ff007b82 */ /* 0x000f220000000800 */
[----:B------:R-:W5:Y:S04]  /*2b590*/  LD.E.128 R8, desc[UR46][R10.64] ;  /* 0x0000002e0a087980 */ /* 0x000f68000c101d00 */
[----:B------:R-:W5:Y:S04]  /*2b5a0*/  LD.E.128 R12, desc[UR46][R12.64] ;  /* 0x0000002e0c0c7980 */ /* 0x000f68000c101d00 */
[----:B------:R-:W5:Y:S04]  /*2b5b0*/  LD.E.128 R24, desc[UR46][R24.64] ;  /* 0x0000002e18187980 */ /* 0x000f68000c101d00 */
[----:B------:R-:W5:Y:S01]  /*2b5c0*/  LD.E.128 R28, desc[UR46][R28.64] ;  /* 0x0000002e1c1c7980 */ /* 0x000f62000c101d00 */
[----:B---3--:R-:W-:Y:S01]  /*2b5d0*/  ISETP.NE.AND P1, PT, R83, 0x1, PT ;  /* 0x000000015300780c */ /* 0x008fe20003f25270 */
[----:B------:R-:W-:-:S02]  /*2b5e0*/  IMAD R3, R76, UR5, R3 ;  /* 0x000000054c037c24 */ /* 0x000fc4000f8e0203 */
[----:B------:R-:W5:Y:S04]  /*2b5f0*/  LD.E.128 R32, desc[UR46][R32.64] ;  /* 0x0000002e20207980 */ /* 0x000f68000c101d00 */
[----:B------:R-:W5:Y:S04]  /*2b600*/  LD.E.128 R36, desc[UR46][R36.64] ;  /* 0x0000002e24247980 */ /* 0x000f68000c101d00 */
[----:B------:R-:W5:Y:S02]  /*2b610*/  LD.E.128 R40, desc[UR46][R40.64] ;  /* 0x0000002e28287980 */ /* 0x000f64000c101d00 */
[----:B------:R-:W3:Y:S01]  /*2b620*/  @P1 LDC R81, c[0x0][0xcec] ;  /* 0x00033b00ff511b82 */ /* 0x000ee20000000800 */
[----:B0-----:R-:W-:Y:S01]  /*2b630*/  IMAD.WIDE.U32 R20, R76, UR4, RZ ;  /* 0x000000044c147c25 */ /* 0x001fe2000f8e00ff */
[----:B------:R-:W-:Y:S01]  /*2b640*/  ULDC.64 UR4, c[0x0][0xbe8] ;  /* 0x0002fa0000047ab9 */ /* 0x000fe20000000a00 */
[----:B------:R-:W5:Y:S04]  /*2b650*/  LD.E.128 R44, desc[UR46][R44.64] ;  /* 0x0000002e2c2c7980 */ /* 0x000f68000c101d00 */
[----:B------:R-:W5:Y:S01]  /*2b660*/  LD.E.128 R48, desc[UR46][R48.64] ;  /* 0x0000002e30307980 */ /* 0x000f62000c101d00 */
[----:B------:R-:W0:Y:S01]  /*2b670*/  @P1 LDC R85, c[0x0][0xcf0] ;  /* 0x00033c00ff551b82 */ /* 0x000e220000000800 */
[----:B------:R-:W-:-:S02]  /*2b680*/  IMAD.IADD R21, R21, 0x1, R3 ;  /* 0x0000000115157824 */ /* 0x000fc400078e0203 */
[----:B------:R-:W-:Y:S01]  /*2b690*/  IMAD R79, R79, UR4, RZ ;  /* 0x000000044f4f7c24 */ /* 0x000fe2000f8e02ff */
[----:B------:R-:W5:Y:S01]  /*2b6a0*/  LD.E.128 R52, desc[UR46][R52.64] ;  /* 0x0000002e34347980 */ /* 0x000f62000c101d00 */
[----:B------:R-:W-:-:S03]  /*2b6b0*/  IMAD.WIDE.U32 R20, R216, UR4, R20 ;  /* 0x00000004d8147c25 */ /* 0x000fc6000f8e0014 */
[----:B------:R-:W5:Y:S01]  /*2b6c0*/  LD.E.128 R56, desc[UR46][R56.64] ;  /* 0x0000002e38387980 */ /* 0x000f62000c101d00 */
[----:B------:R-:W-:Y:S01]  /*2b6d0*/  IMAD R79, R216, UR5, R79 ;  /* 0x00000005d84f7c24 */ /* 0x000fe2000f8e024f */
[----:B------:R-:W-:Y:S01]  /*2b6e0*/  ULDC.64 UR4, c[0x0][0xbf0] ;  /* 0x0002fc0000047ab9 */ /* 0x000fe20000000a00 */
[-C--:B----4-:R-:W-:Y:S01]  /*2b6f0*/  ISETP.GE.AND P0, PT, R214, R0.reuse, PT ;  /* 0x00000000d600720c */ /* 0x090fe20003f06270 */
[----:B------:R-:W-:Y:S01]  /*2b700*/  IMAD R78, R78, UR4, RZ ;  /* 0x000000044e4e7c24 */ /* 0x000fe2000f8e02ff */
[----:B------:R-:W5:Y:S01]  /*2b710*/  LD.E.128 R60, desc[UR46][R60.64] ;  /* 0x0000002e3c3c7980 */ /* 0x000f62000c101d00 */
[----:B------:R-:W-:Y:S02]  /*2b720*/  IMAD.IADD R21, R21, 0x1, R79 ;  /* 0x0000000115157824 */ /* 0x000fe400078e024f */
[C---:B------:R-:W-:Y:S01]  /*2b730*/  IMAD R79, R77.reuse, UR5, R78 ;  /* 0x000000054d4f7c24 */ /* 0x040fe2000f8e024e */
[----:B------:R-:W5:Y:S01]  /*2b740*/  LD.E.128 R64, desc[UR46][R64.64] ;  /* 0x0000002e40407980 */ /* 0x000f62000c101d00 */
[----:B------:R-:W-:Y:S01]  /*2b750*/  IMAD.WIDE.U32 R20, R77, UR4, R20 ;  /* 0x000000044d147c25 */ /* 0x000fe2000f8e0014 */
[----:B------:R-:W-:Y:S01]  /*2b760*/  SEL R77, RZ, 0xffffffff, P0 ;  /* 0xffffffffff4d7807 */ /* 0x000fe20000000000 */
[----:B------:R-:W-:Y:S01]  /*2b770*/  ULDC.64 UR4, c[0x0][0xbe0] ;  /* 0x0002f80000047ab9 */ /* 0x000fe20000000a00 */
[----:B------:R-:W-:Y:S01]  /*2b780*/  ISETP.GE.AND P0, PT, R213, R0, PT ;  /* 0x00000000d500720c */ /* 0x000fe20003f06270 */
[----:B------:R-:W-:Y:S01]  /*2b790*/  IMAD.IADD R21, R21, 0x1, R79 ;  /* 0x0000000115157824 */ /* 0x000fe200078e024f */
[----:B------:R-:W5:Y:S02]  /*2b7a0*/  LD.E.128 R68, desc[UR46][R68.64] ;  /* 0x0000002e44447980 */ /* 0x000f64000c101d00 */
[----:B------:R-:W-:-:S02]  /*2b7b0*/  SEL R78, RZ, 0xffffffff, P0 ;  /* 0xffffffffff4e7807 */ /* 0x000fc40000000000 */
[----:B------:R-:W-:Y:S01]  /*2b7c0*/  ISETP.GE.AND P0, PT, R212, R0, PT ;  /* 0x00000000d400720c */ /* 0x000fe20003f06270 */
[----:B------:R-:W5:Y:S01]  /*2b7d0*/  LD.E.128 R72, desc[UR46][R72.64] ;  /* 0x0000002e48487980 */ /* 0x000f62000c101d00 */
[----:B------:R-:W-:Y:S01]  /*2b7e0*/  IMAD R87, R22, R83, RZ ;  /* 0x0000005316577224 */ /* 0x000fe200078e02ff */
[----:B------:R-:W-:Y:S01]  /*2b7f0*/  BSSY B1, `(.L_x_3667) ;  /* 0x000005a000017945 */ /* 0x000fe20003800000 */
[----:B------:R-:W-:Y:S01]  /*2b800*/  @!PT LDS RZ, [RZ] ;  /* 0x00000000fffff984 */ /* 0x000fe20000000800 */
[----:B------:R-:W-:Y:S01]  /*2b810*/  @!PT LDS RZ, [RZ] ;  /* 0x00000000fffff984 */ /* 0x000fe20000000800 */
[----:B------:R-:W-:Y:S01]  /*2b820*/  @!PT LDS RZ, [RZ] ;  /* 0x00000000fffff984 */ /* 0x000fe20000000800 */
[----:B------:R-:W-:Y:S01]  /*2b830*/  @!PT LDS RZ, [RZ] ;  /* 0x00000000fffff984 */ /* 0x000fe20000000800 */
[----:B------:R4:W-:Y:S06]  /*2b840*/  MEMBAR.ALL.CTA ;  /* 0x0000000000007992 */ /* 0x0009ec0000008000 */
[----:B----4-:R-:W4:Y:S01]  /*2b850*/  FENCE.VIEW.ASYNC.S ;  /* 0x00000000000073c6 */ /* 0x010f220000000000 */
[----:B--2---:R-:W-:-:S04]  /*2b860*/  IMAD R3, R80, 0x20, R220 ;  /* 0x0000002050037824 */ /* 0x004fc800078e02dc */
[----:B------:R-:W-:Y:S02]  /*2b870*/  IMAD.IADD R80, R194, 0x1, R3 ;  /* 0x00000001c2507824 */ /* 0x000fe400078e0203 */
[----:B------:R-:W-:Y:S02]  /*2b880*/  IMAD.IADD R194, R220, 0x1, R194 ;  /* 0x00000001dcc27824 */ /* 0x000fe400078e02c2 */
[----:B---3--:R-:W-:-:S04]  /*2b890*/  @P1 IMAD.HI.U32 R76, R80, R81, RZ ;  /* 0x00000051504c1227 */ /* 0x008fc800078e00ff */
[----:B------:R-:W-:Y:S01]  /*2b8a0*/  IMAD.MOV.U32 R3, RZ, RZ, R80 ;  /* 0x000000ffff037224 */ /* 0x000fe200078e0050 */
[----:B0-----:R-:W-:Y:S01]  /*2b8b0*/  @P1 SHF.R.U32.HI R3, RZ, R85, R76 ;  /* 0x00000055ff031219 */ /* 0x001fe2000001164c */
[----:B------:R-:W-:Y:S01]  /*2b8c0*/  IMAD.SHL.U32 R81, R77, 0x2, RZ ;  /* 0x000000024d517824 */ /* 0x000fe200078e00ff */
[----:B------:R-:W-:-:S03]  /*2b8d0*/  ISETP.GE.AND P1, PT, R215, R0, PT ;  /* 0x00000000d700720c */ /* 0x000fc60003f26270 */
[----:B------:R-:W-:Y:S01]  /*2b8e0*/  IMAD.MOV R79, RZ, RZ, -R3 ;  /* 0x000000ffff4f7224 */ /* 0x000fe200078e0a03 */
[----:B------:R-:W-:Y:S01]  /*2b8f0*/  SEL R76, RZ, 0x1, P1 ;  /* 0x00000001ff4c7807 */ /* 0x000fe20000800000 */
[----:B------:R-:W-:Y:S01]  /*2b900*/  IMAD.WIDE.U32 R20, R3, UR4, R20 ;  /* 0x0000000403147c25 */ /* 0x000fe2000f8e0014 */
[----:B------:R-:W-:Y:S02]  /*2b910*/  ISETP.GE.AND P1, PT, R194, R87, PT ;  /* 0x00000057c200720c */ /* 0x000fe40003f26270 */
[----:B------:R-:W-:Y:S01]  /*2b920*/  LOP3.LUT R76, R81, 0x2, R76, 0xe2, !PT ;  /* 0x00000002514c7812 */ /* 0x000fe200078ee24c */
[----:B------:R-:W-:Y:S01]  /*2b930*/  IMAD.SHL.U32 R81, R78, 0x4, RZ ;  /* 0x000000044e517824 */ /* 0x000fe200078e00ff */
[----:B------:R-:W-:Y:S01]  /*2b940*/  SEL R78, RZ, 0xffffffff, P0 ;  /* 0xffffffffff4e7807 */ /* 0x000fe20000000000 */
[----:B------:R-:W-:Y:S01]  /*2b950*/  IMAD R77, R83, R79, R80 ;  /* 0x0000004f534d7224 */ /* 0x000fe200078e0250 */
[----:B------:R-:W-:Y:S02]  /*2b960*/  SHF.R.S32.HI R79, RZ, 0x1f, R3 ;  /* 0x0000001fff4f7819 */ /* 0x000fe40000011403 */
[----:B------:R-:W-:-:S02]  /*2b970*/  ISETP.GE.AND P0, PT, R211, R0, PT ;  /* 0x00000000d300720c */ /* 0x000fc40003f06270 */
[----:B------:R-:W-:Y:S01]  /*2b980*/  LOP3.LUT R76, R81, 0x4, R76, 0xe2, !PT ;  /* 0x00000004514c7812 */ /* 0x000fe200078ee24c */
[----:B------:R-:W-:Y:S01]  /*2b990*/  IMAD.SHL.U32 R81, R78, 0x8, RZ ;  /* 0x000000084e517824 */ /* 0x000fe200078e00ff */
[----:B------:R-:W-:Y:S01]  /*2b9a0*/  SEL R78, RZ, 0xffffffff, P0 ;  /* 0xffffffffff4e7807 */ /* 0x000fe20000000000 */
[----:B------:R-:W-:Y:S01]  /*2b9b0*/  IMAD R80, R79, UR4, RZ ;  /* 0x000000044f507c24 */ /* 0x000fe2000f8e02ff */
[-C--:B------:R-:W-:Y:S02]  /*2b9c0*/  ISETP.GE.AND P0, PT, R210, R0.reuse, PT ;  /* 0x00000000d200720c */ /* 0x080fe40003f06270 */
[----:B------:R-:W-:Y:S01]  /*2b9d0*/  LOP3.LUT R76, R81, 0x8, R76, 0xe2, !PT ;  /* 0x00000008514c7812 */ /* 0x000fe200078ee24c */
[----:B------:R-:W-:Y:S01]  /*2b9e0*/  IMAD R79, R3, UR5, R80 ;  /* 0x00000005034f7c24 */ /* 0x000fe2000f8e0250 */
[----:B------:R-:W-:Y:S01]  /*2b9f0*/  SEL R3, RZ, 0xffffffff, P0 ;  /* 0xffffffffff037807 */ /* 0x000fe20000000000 */
[----:B------:R-:W-:Y:S01]  /*2ba00*/  IMAD.SHL.U32 R81, R78, 0x10, RZ ;  /* 0x000000104e517824 */ /* 0x000fe200078e00ff */
[----:B------:R-:W-:Y:S01]  /*2ba10*/  SHF.R.S32.HI R78, RZ, 0x1f, R77 ;  /* 0x0000001fff4e7819 */ /* 0x000fe2000001144d */
[----:B------:R-:W-:Y:S01]  /*2ba20*/  ULDC.64 UR4, c[0x0][0xbd8] ;  /* 0x0002f60000047ab9 */ /* 0x000fe20000000a00 */
[----:B------:R-:W-:Y:S01]  /*2ba30*/  ISETP.GE.AND P0, PT, R218, R0, PT ;  /* 0x00000000da00720c */ /* 0x000fe20003f06270 */
[----:B------:R-:W-:Y:S01]  /*2ba40*/  IMAD.SHL.U32 R3, R3, 0x20, RZ ;  /* 0x0000002003037824 */ /* 0x000fe200078e00ff */
[----:B------:R-:W-:Y:S01]  /*2ba50*/  LOP3.LUT R76, R81, 0x10, R76, 0xe2, !PT ;  /* 0x00000010514c7812 */ /* 0x000fe200078ee24c */
[----:B------:R-:W-:-:S02]  /*2ba60*/  IMAD.IADD R21, R21, 0x1, R79 ;  /* 0x0000000115157824 */ /* 0x000fc400078e024f */
[----:B------:R-:W-:Y:S01]  /*2ba70*/  IMAD R78, R78, UR4, RZ ;  /* 0x000000044e4e7c24 */ /* 0x000fe2000f8e02ff */
[----:B------:R-:W-:Y:S01]  /*2ba80*/  LOP3.LUT R76, R3, 0x20, R76, 0xe2, !PT ;  /* 0x00000020034c7812 */ /* 0x000fe200078ee24c */
[----:B------:R-:W-:Y:S01]  /*2ba90*/  IMAD.WIDE.U32 R20, R77, UR4, R20 ;  /* 0x000000044d147c25 */ /* 0x000fe2000f8e0014 */
[----:B------:R-:W-:Y:S02]  /*2baa0*/  SEL R3, RZ, 0x40, P0 ;  /* 0x00000040ff037807 */ /* 0x000fe40000000000 */
[----:B------:R-:W-:Y:S01]  /*2bab0*/  ISETP.GE.AND P0, PT, R217, R0, PT ;  /* 0x00000000d900720c */ /* 0x000fe20003f06270 */
[----:B------:R-:W-:Y:S01]  /*2bac0*/  IMAD R79, R77, UR5, R78 ;  /* 0x000000054d4f7c24 */ /* 0x000fe2000f8e024e */
[----:B------:R-:W-:Y:S01]  /*2bad0*/  LOP3.LUT R22, R76, R3, RZ, 0xfc, !PT ;  /* 0x000000034c167212 */ /* 0x000fe200078efcff */
[----:B------:R-:W-:Y:S01]  /*2bae0*/  VIADD R3, R2, 0x38820 ;  /* 0x0003882002037836 */ /* 0x000fe20000000000 */
[----:B------:R-:W-:Y:S01]  /*2baf0*/  ULDC.64 UR4, c[0x0][0xb80] ;  /* 0x0002e00000047ab9 */ /* 0x000fe20000000a00 */
[----:B------:R-:W-:Y:S01]  /*2bb00*/  IMAD.IADD R77, R21, 0x1, R79 ;  /* 0x00000001154d7824 */ /* 0x000fe200078e024f */
[----:B------:R-:W-:-:S02]  /*2bb10*/  LEA R84, P2, R20, UR4, 0x1 ;  /* 0x0000000414547c11 */ /* 0x000fc4000f8408ff */
[----:B------:R-:W-:Y:S02]  /*2bb20*/  PRMT R3, RZ, 0x654, R3 ;  /* 0x00000654ff037816 */ /* 0x000fe40000000003 */
[----:B------:R-:W-:Y:S02]  /*2bb30*/  SEL R21, RZ, 0x80, P0 ;  /* 0x00000080ff157807 */ /* 0x000fe40000000000 */
[----:B------:R-:W-:Y:S01]  /*2bb40*/  LEA.HI.X R85, R20, UR5, R77, 0x1, P2 ;  /* 0x0000000514557c11 */ /* 0x000fe200090f0c4d */
[----:B----4-:R0:W-:Y:S01]  /*2bb50*/  SYNCS.ARRIVE.TRANS64.RED.A1T0 RZ, [R3+URZ], RZ ;  /* 0x000000ff03ff79a7 */ /* 0x0101e2000810043f */
[----:B------:R2:W3:Y:S01]  /*2bb60*/  SHFL.IDX PT, R20, R84, RZ, 0x181f ;  /* 0x00181fff54147589 */ /* 0x0004e200000e0000 */
[----:B0-----:R-:W-:-:S03]  /*2bb70*/  LOP3.LUT R3, R22, R21, RZ, 0xfc, !PT ;  /* 0x0000001516037212 */ /* 0x001fc600078efcff */
[----:B------:R2:W0:Y:S01]  /*2bb80*/  SHFL.IDX PT, R21, R85, RZ, 0x181f ;  /* 0x00181fff55157589 */ /* 0x00042200000e0000 */
[----:B------:R-:W-:Y:S05]  /*2bb90*/  @P1 BRA `(.L_x_3668) ;  /* 0x00000000007c1947 */ /* 0x000fea0003800000 */
[-C--:B------:R-:W-:Y:S02]  /*2bba0*/  ISETP.GE.AND P1, PT, R214, R0.reuse, PT ;  /* 0x00000000d600720c */ /* 0x080fe40003f26270 */
[-C--:B------:R-:W-:Y:S02]  /*2bbb0*/  ISETP.GE.AND P0, PT, R215, R0.reuse, PT ;  /* 0x00000000d700720c */ /* 0x080fe40003f06270 */
[-C--:B------:R-:W-:Y:S02]  /*2bbc0*/  ISETP.GE.AND P5, PT, R213, R0.reuse, PT ;  /* 0x00000000d500720c */ /* 0x080fe40003fa6270 */
[----:B------:R-:W-:-:S07]  /*2bbd0*/  ISETP.GE.AND P3, PT, R212, R0, PT ;  /* 0x00000000d400720c */ /* 0x000fce0003f66270 */
[C---:B---3--:R-:W-:Y:S02]  /*2bbe0*/  @!P1 LEA R76, P2, R214.reuse, R20, 0x1 ;  /* 0x00000014d64c9211 */ /* 0x048fe400078408ff */
[----:B0-----:R-:W-:Y:S02]  /*2bbf0*/  @!P0 IMAD.WIDE R78, R215, 0x2, R20 ;  /* 0x00000002d74e8825 */ /* 0x001fe400078e0214 */
[----:B------:R-:W-:Y:S02]  /*2bc00*/  @!P1 LEA.HI.X R77, R214, R21, R228, 0x1, P2 ;  /* 0x00000015d64d9211 */ /* 0x000fe400010f0ce4 */
[----:B------:R-:W-:Y:S01]  /*2bc10*/  ISETP.GE.AND P2, PT, R211, R0, PT ;  /* 0x00000000d300720c */ /* 0x000fe20003f46270 */
        /* <DEDUP_REMOVED lines=13> */
[-C--:B---3--:R-:W-:Y:S02]  /*2bcf0*/  @P0 LEA R12, P3, R218, R20.reuse, 0x1 ;  /* 0x00000014da0c0211 */ /* 0x088fe400078608ff */
        /* <DEDUP_REMOVED lines=9> */
.L_x_3668:
[----:B------:R-:W-:Y:S05]  /*2bd90*/  BSYNC B1 ;  /* 0x0000000000017941 */ /* 0x000fea0003800000 */
.L_x_3667:
[----:B----45:R-:W-:Y:S01]  /*2bda0*/  VIADD R4, R194, 0x20 ;  /* 0x00000020c2047836 */ /* 0x030fe20000000000 */
[----:B------:R4:W0:Y:S04]  /*2bdb0*/  SHFL.IDX PT, R7, R85, 0x1, 0x181f ;  /* 0x00381f0055077f89 */ /* 0x00082800000e0000 */
[----:B------:R-:W-:Y:S01]  /*2bdc0*/  ISETP.GE.AND P0, PT, R4, R87, PT ;  /* 0x000000570400720c */ /* 0x000fe20003f06270 */
[----:B------:R4:W0:-:S12]  /*2bdd0*/  SHFL.IDX PT, R6, R84, 0x1, 0x181f ;  /* 0x00381f0054067f89 */ /* 0x00081800000e0000 */
[----:B----4-:R-:W-:Y:S05]  /*2bde0*/  @P0 BRA `(.L_x_3669) ;  /* 0x0000000c00dc0947 */ /* 0x010fea0003800000 */
[-C--:B------:R-:W-:Y:S02]  /*2bdf0*/  ISETP.GE.AND P5, PT, R214, R0.reuse, PT ;  /* 0x00000000d600720c */ /* 0x080fe40003fa6270 */
[-C--:B------:R-:W-:Y:S02]  /*2be00*/  ISETP.GE.AND P6, PT, R215, R0.reuse, PT ;  /* 0x00000000d700720c */ /* 0x080fe40003fc6270 */
[-C--:B------:R-:W-:Y:S02]  /*2be10*/  ISETP.GE.AND P3, PT, R213, R0.reuse, PT ;  /* 0x00000000d500720c */ /* 0x080fe40003f66270 */
[-C--:B------:R-:W-:Y:S02]  /*2be20*/  ISETP.GE.AND P2, PT, R212, R0.reuse, PT ;  /* 0x00000000d400720c */ /* 0x080fe40003f46270 */
[-C--:B------:R-:W-:Y:S02]  /*2be30*/  ISETP.GE.AND P1, PT, R211, R0.reuse, PT ;  /* 0x00000000d300720c */ /* 0x080fe40003f26270 */
[----:B------:R-:W-:-:S03]  /*2be40*/  ISETP.GE.AND P0, PT, R210, R0, PT ;  /* 0x00000000d200720c */ /* 0x000fc60003f06270 */
[CC--:B0-----:R-:W-:Y:S02]  /*2be50*/  @!P5 LEA R12, P4, R214.reuse, R6.reuse, 0x1 ;  /* 0x00000006d60cd211 */ /* 0x0c1fe400078808ff */
[----:B------:R-:W-:Y:S02]  /*2be60*/  @!P6 IMAD.WIDE R4, R215, 0x2, R6 ;  /* 0x00000002d704e825 */ /* 0x000fe400078e0206 */
[----:B------:R-:W-:Y:S02]  /*2be70*/  @!P5 LEA.HI.X R13, R214, R7, R228, 0x1, P4 ;  /* 0x00000007d60dd211 */ /* 0x000fe400020f0ce4 */
[----:B------:R-:W-:Y:S01]  /*2be80*/  LOP3.LUT P4, RZ, R22, 0x40, RZ, 0xc0, !PT ;  /* 0x0000004016ff7812 */ /* 0x000fe2000788c0ff */
[----:B------:R0:W-:Y:S01]  /*2be90*/  @!P6 ST.E.128 desc[UR46][R4.64], R8 ;  /* 0x000000080400e985 */ /* 0x0001e2000c101d2e */
[----:B------:R-:W-:-:S03]  /*2bea0*/  @!P3 LEA R14, P6, R213, R6, 0x1 ;  /* 0x00000006d50eb211 */ /* 0x000fc600078c08ff */
[----:B------:R4:W-:Y:S01]  /*2beb0*/  @!P5 ST.E.128 desc[UR46][R12.64], R24 ;  /* 0x000000180c00d985 */ /* 0x0009e2000c101d2e */
[-C--:B------:R-:W-:Y:S02]  /*2bec0*/  @!P3 LEA.HI.X R15, R213, R7.reuse, R227, 0x1, P6 ;  /* 0x00000007d50fb211 */ /* 0x080fe400030f0ce3 */
[-C--:B---3--:R-:W-:Y:S02]  /*2bed0*/  @!P2 LEA R20, P5, R212, R6.reuse, 0x1 ;  /* 0x00000006d414a211 */ /* 0x088fe400078a08ff */
[CC--:B------:R-:W-:Y:S01]  /*2bee0*/  @!P1 LEA R28, P6, R211.reuse, R6.reuse, 0x1 ;  /* 0x00000006d31c9211 */ /* 0x0c0fe200078c08ff */
        /* <DEDUP_REMOVED lines=17> */
.L_x_3664:
[----:B------:R-:W-:Y:S01]  /*2c000*/  ULDC.64 UR4, c[0x0][0xd00] ;  /* 0x0003400000047ab9 */ /* 0x000fe20000000a00 */
[----:B------:R-:W0:Y:S01]  /*2c010*/  LDC.64 R4, c[0x0][0xd00] ;  /* 0x00034000ff047b82 */ /* 0x000e220000000a00 */
[----:B------:R-:W-:Y:S01]  /*2c020*/  ISETP.NE.U32.AND P0, PT, RZ, UR4, PT ;  /* 0x00000004ff007c0c */ /* 0x000fe2000bf05070 */
[----:B------:R-:W-:-:S03]  /*2c030*/  IMAD.MOV.U32 R3, RZ, RZ, RZ ;  /* 0x000000ffff037224 */ /* 0x000fc600078e00ff */
[----:B------:R-:W-:Y:S01]  /*2c040*/  ISETP.NE.AND.EX P0, PT, RZ, UR5, PT, P0 ;  /* 0x00000005ff007c0c */ /* 0x000fe2000bf05300 */
[----:B------:R-:W-:Y:S02]  /*2c050*/  ULDC.64 UR4, c[0x0][0xd08] ;  /* 0x0003420000047ab9 */ /* 0x000fe40000000a00 */
[----:B------:R-:W-:Y:S01]  /*2c060*/  ISETP.NE.U32.AND P1, PT, RZ, UR4, PT ;  /* 0x00000004ff007c0c */ /* 0x000fe2000bf25070 */
[----:B------:R-:W1:Y:S03]  /*2c070*/  LDC R25, c[0x0][0xce8] ;  /* 0x00033a00ff197b82 */ /* 0x000e660000000800 */
[----:B------:R-:W-:Y:S01]  /*2c080*/  ISETP.NE.AND.EX P1, PT, RZ, UR5, PT, P1 ;  /* 0x00000005ff007c0c */ /* 0x000fe2000bf25310 */
[----:B0-----:R-:W-:-:S12]  /*2c090*/  IMAD.WIDE R4, R219, 0x4, R4 ;  /* 0x00000004db047825 */ /* 0x001fd800078e0204 */
[----:B------:R-:W0:Y:S01]  /*2c0a0*/  @P1 LDC.64 R6, c[0x0][0xd08] ;  /* 0x00034200ff061b82 */ /* 0x000e220000000a00 */
[----:B------:R-:W-:Y:S02]  /*2c0b0*/  ULDC UR4, c[0x0][0xb88] ;  /* 0x0002e20000047ab9 */ /* 0x000fe40000000800 */
[----:B------:R-:W-:Y:S01]  /*2c0c0*/  IMAD.U32 R0, RZ, RZ, UR4 ;  /* 0x00000004ff007e24 */ /* 0x000fe2000f8e00ff */
[----:B------:R0:W5:Y:S02]  /*2c0d0*/  @P0 LDG.E R3, desc[UR46][R4.64] ;  /* 0x0000002e04030981 */ /* 0x000164000c1e1900 */
[----:B0-----:R-:W-:-:S05]  /*2c0e0*/  @P1 IMAD.WIDE R6, R219, 0x4, R6 ;  /* 0x00000004db061825 */ /* 0x001fca00078e0206 */
[----:B------:R0:W5:Y:S01]  /*2c0f0*/  @P1 LDG.E R0, desc[UR46][R6.64] ;  /* 0x0000002e06001981 */ /* 0x000162000c1e1900 */
[----:B------:R-:W-:Y:S02]  /*2c100*/  ISETP.GE.AND P2, PT, R229, 0x40, PT ;  /* 0x00000040e500780c */ /* 0x000fe40003f46270 */
[----:B------:R-:W-:Y:S01]  /*2c110*/  SHF.R.S32.HI R8, RZ, 0x1f, R219 ;  /* 0x0000001fff087819 */ /* 0x000fe200000114db */
[----:B-1----:R-:W-:Y:S10]  /*2c120*/  @P1 BRA `(.L_x_3670) ;  /* 0x0000000000101947 */ /* 0x002ff40003800000 */
[----:B------:R-:W-:Y:S05]  /*2c130*/  @!P0 BRA `(.L_x_3670) ;  /* 0x00000000000c8947 */ /* 0x000fea0003800000 */
[----:B0-----:R-:W2:Y:S04]  /*2c140*/  LDG.E R7, desc[UR46][R4.64] ;  /* 0x0000002e04077981 */ /* 0x001ea8000c1e1900 */
[----:B-----5:R-:W2:Y:S02]  /*2c150*/  LDG.E R0, desc[UR46][R4.64+0x4] ;  /* 0x0000042e04007981 */ /* 0x020ea4000c1e1900 */
[----:B--2---:R-:W-:-:S07]  /*2c160*/  IMAD.IADD R0, R0, 0x1, -R7 ;  /* 0x0000000100007824 */ /* 0x004fce00078e0a07 */
.L_x_3670:
[----:B------:R-:W-:Y:S01]  /*2c170*/  BSSY B1, `(.L_x_3671) ;  /* 0x000002d000017945 */ /* 0x000fe20003800000 */
[----:B------:R-:W-:Y:S02]  /*2c180*/  SHF.R.S32.HI R12, RZ, 0x1f, R216 ;  /* 0x0000001fff0c7819 */ /* 0x000fe400000114d8 */
[----:B------:R-:W-:Y:S02]  /*2c190*/  SEL R13, R219, RZ, !P0 ;  /* 0x000000ffdb0d7207 */ /* 0x000fe40004000000 */
[----:B------:R-:W-:Y:S02]  /*2c1a0*/  SEL R14, R8, RZ, !P0 ;  /* 0x000000ff080e7207 */ /* 0x000fe40004000000 */
[----:B-----5:R-:W-:Y:S01]  /*2c1b0*/  SHF.R.S32.HI R10, RZ, 0x1f, R3 ;  /* 0x0000001fff0a7819 */ /* 0x020fe20000011403 */
[----:B------:R-:W-:Y:S06]  /*2c1c0*/  @P2 BRA `(.L_x_3672) ;  /* 0x00000000009c2947 */ /* 0x000fec0003800000 */
[----:B------:R-:W1:Y:S01]  /*2c1d0*/  S2R R5, SR_TID.X ;  /* 0x0000000000057919 */ /* 0x000e620000002100 */
[----:B------:R-:W5:Y:S02]  /*2c1e0*/  LDC R11, c[0x0][0xce8] ;  /* 0x00033a00ff0b7b82 */ /* 0x000f640000000800 */
[----:B-----5:R-:W-:Y:S01]  /*2c1f0*/  IMAD R4, R0, R11, RZ ;  /* 0x0000000b00047224 */ /* 0x020fe200078e02ff */
[----:B-1----:R-:W-:-:S04]  /*2c200*/  IADD3 R8, R194, -0x80, R5 ;  /* 0xffffff80c2087810 */ /* 0x002fc80007ffe005 */
[----:B------:R-:W-:-:S13]  /*2c210*/  ISETP.GE.AND P0, PT, R8, R4, PT ;  /* 0x000000040800720c */ /* 0x000fda0003f06270 */
[----:B------:R-:W-:Y:S05]  /*2c220*/  @P0 BRA `(.L_x_3672) ;  /* 0x0000000000840947 */ /* 0x000fea0003800000 */
[----:B------:R-:W-:Y:S01]  /*2c230*/  ISETP.NE.AND P0, PT, R11, 0x1, PT ;  /* 0x000000010b00780c */ /* 0x000fe20003f05270 */
[----:B------:R-:W-:Y:S01]  /*2c240*/  ULDC.64 UR4, c[0x0][0xc90] ;  /* 0x0003240000047ab9 */ /* 0x000fe20000000a00 */
[----:B------:R-:W-:Y:S02]  /*2c250*/  IMAD.MOV.U32 R4, RZ, RZ, R3 ;  /* 0x000000ffff047224 */ /* 0x000fe400078e0003 */
[----:B------:R-:W-:Y:S02]  /*2c260*/  IMAD R9, R12, UR4, RZ ;  /* 0x000000040c097c24 */ /* 0x000fe4000f8e02ff */
[----:B------:R-:W-:Y:S02]  /*2c270*/  IMAD.MOV.U32 R5, RZ, RZ, R10 ;  /* 0x000000ffff057224 */ /* 0x000fe400078e000a */
[----:B0-----:R-:W-:Y:S02]  /*2c280*/  IMAD.MOV.U32 R7, RZ, RZ, R8 ;  /* 0x000000ffff077224 */ /* 0x001fe400078e0008 */
[----:B------:R-:W-:-:S03]  /*2c290*/  IMAD.WIDE.U32 R4, R216, UR4, R4 ;  /* 0x00000004d8047c25 */ /* 0x000fc6000f8e0004 */
[----:B----4-:R-:W0:Y:S01]  /*2c2a0*/  @P0 LDC R15, c[0x0][0xcec] ;  /* 0x00033b00ff0f0b82 */ /* 0x010e220000000800 */
[----:B------:R-:W-:Y:S01]  /*2c2b0*/  IMAD R9, R216, UR5, R9 ;  /* 0x00000005d8097c24 */ /* 0x000fe2000f8e0209 */
[----:B------:R-:W-:-:S03]  /*2c2c0*/  ULDC.64 UR4, c[0x0][0xc98] ;  /* 0x0003260000047ab9 */ /* 0x000fc60000000a00 */
[----:B------:R-:W-:-:S03]  /*2c2d0*/  IMAD.IADD R5, R5, 0x1, R9 ;  /* 0x0000000105057824 */ /* 0x000fc600078e0209 */
[----:B------:R-:W1:Y:S01]  /*2c2e0*/  @P0 LDC R21, c[0x0][0xcf0] ;  /* 0x00033c00ff150b82 */ /* 0x000e620000000800 */
[----:B------:R-:W-:-:S04]  /*2c2f0*/  IMAD.WIDE.U32 R4, R13, UR4, R4 ;  /* 0x000000040d047c25 */ /* 0x000fc8000f8e0004 */
[----:B0-----:R-:W-:-:S05]  /*2c300*/  @P0 IMAD.HI.U32 R6, R8, R15, RZ ;  /* 0x0000000f08060227 */ /* 0x001fca00078e00ff */
[----:B-1----:R-:W-:Y:S01]  /*2c310*/  @P0 SHF.R.U32.HI R7, RZ, R21, R6 ;  /* 0x00000015ff070219 */ /* 0x002fe20000011606 */
[----:B------:R-:W-:-:S03]  /*2c320*/  IMAD R6, R14, UR4, RZ ;  /* 0x000000040e067c24 */ /* 0x000fc6000f8e02ff */
[----:B------:R-:W-:Y:S01]  /*2c330*/  IADD3 R4, P0, R7, R4, RZ ;  /* 0x0000000407047210 */ /* 0x000fe20007f1e0ff */
[----:B------:R-:W-:-:S04]  /*2c340*/  IMAD.MOV R9, RZ, RZ, -R7 ;  /* 0x000000ffff097224 */ /* 0x000fc800078e0a07 */
[----:B------:R-:W-:Y:S01]  /*2c350*/  IMAD R9, R11, R9, R8 ;  /* 0x000000090b097224 */ /* 0x000fe200078e0208 */
[----:B------:R-:W-:Y:S01]  /*2c360*/  SHF.R.S32.HI R11, RZ, 0x1f, R7 ;  /* 0x0000001fff0b7819 */ /* 0x000fe20000011407 */
        /* <DEDUP_REMOVED lines=13> */
.L_x_3672:
[----:B------:R-:W-:Y:S05]  /*2c440*/  BSYNC B1 ;  /* 0x0000000000017941 */ /* 0x000fea0003800000 */
.L_x_3671:
[----:B01----:R-:W5:Y:S01]  /*2c450*/  LDL R7, [R1+0x424] ;  /* 0x0004240001077983 */ /* 0x003f620000100800 */
[----:B------:R-:W-:Y:S01]  /*2c460*/  ISETP.NE.AND P0, PT, R25, 0x1, PT ;  /* 0x000000011900780c */ /* 0x000fe20003f05270 */
[----:B------:R-:W0:Y:S01]  /*2c470*/  LDC R21, c[0x0][0xbc8] ;  /* 0x0002f200ff157b82 */ /* 0x000e220000000800 */
[----:B------:R-:W-:Y:S01]  /*2c480*/  ULDC.64 UR4, c[0x0][0xba0] ;  /* 0x0002e80000047ab9 */ /* 0x000fe20000000a00 */
[----:B------:R-:W-:Y:S01]  /*2c490*/  IMAD R27, R0, R25, RZ ;  /* 0x00000019001b7224 */ /* 0x000fe200078e02ff */
[----:B------:R-:W-:Y:S01]  /*2c4a0*/  BSSY B1, `(.L_x_3673) ;  /* 0x0000067000017945 */ /* 0x000fe20003800000 */
[----:B------:R-:W-:Y:S02]  /*2c4b0*/  IMAD R6, R10, UR4, RZ ;  /* 0x000000040a067c24 */ /* 0x000fe4000f8e02ff */
[----:B------:R-:W-:-:S04]  /*2c4c0*/  IMAD.WIDE.U32 R4, R3, UR4, RZ ;  /* 0x0000000403047c25 */ /* 0x000fc8000f8e00ff */
[----:B------:R-:W-:Y:S01]  /*2c4d0*/  IMAD R3, R3, UR5, R6 ;  /* 0x0000000503037c24 */ /* 0x000fe2000f8e0206 */
[----:B------:R-:W-:Y:S01]  /*2c4e0*/  ULDC.64 UR4, c[0x0][0xbe8] ;  /* 0x0002fa0000047ab9 */ /* 0x000fe20000000a00 */
[----:B------:R-:W1:Y:S02]  /*2c4f0*/  @P0 LDC R9, c[0x0][0xcec] ;  /* 0x00033b00ff090b82 */ /* 0x000e640000000800 */
[----:B------:R-:W-:Y:S02]  /*2c500*/  IMAD.IADD R5, R5, 0x1, R3 ;  /* 0x0000000105057824 */ /* 0x000fe400078e0203 */
[----:B------:R-:W-:Y:S02]  /*2c510*/  IMAD R3, R12, UR4, RZ ;  /* 0x000000040c037c24 */ /* 0x000fe4000f8e02ff */
[C---:B------:R-:W-:Y:S02]  /*2c520*/  IMAD.WIDE.U32 R4, R216.reuse, UR4, R4 ;  /* 0x00000004d8047c25 */ /* 0x040fe4000f8e0004 */
[----:B------:R-:W2:Y:S02]  /*2c530*/  @P0 LDC R11, c[0x0][0xcf0] ;  /* 0x00033c00ff0b0b82 */ /* 0x000ea40000000800 */
[----:B------:R-:W-:Y:S01]  /*2c540*/  IMAD R3, R216, UR5, R3 ;  /* 0x00000005d8037c24 */ /* 0x000fe2000f8e0203 */
[----:B------:R-:W-:Y:S01]  /*2c550*/  ULDC.64 UR4, c[0x0][0xbf0] ;  /* 0x0002fc0000047ab9 */ /* 0x000fe20000000a00 */
[----:B0-----:R-:W-:-:S02]  /*2c560*/  ISETP.GE.AND P1, PT, R214, R21, PT ;  /* 0x00000015d600720c */ /* 0x001fc40003f26270 */
[----:B------:R-:W-:Y:S01]  /*2c570*/  IMAD.IADD R5, R5, 0x1, R3 ;  /* 0x0000000105057824 */ /* 0x000fe200078e0203 */
[-C--:B------:R-:W-:Y:S01]  /*2c580*/  ISETP.GE.AND P2, PT, R215, R21.reuse, PT ;  /* 0x00000015d700720c */ /* 0x080fe20003f46270 */
[----:B------:R-:W-:Y:S01]  /*2c590*/  IMAD R3, R14, UR4, RZ ;  /* 0x000000040e037c24 */ /* 0x000fe2000f8e02ff */
[----:B------:R-:W-:Y:S01]  /*2c5a0*/  SEL R10, RZ, 0xffffffff, P1 ;  /* 0xffffffffff0a7807 */ /* 0x000fe20000800000 */
[----:B------:R-:W-:Y:S01]  /*2c5b0*/  IMAD.WIDE.U32 R4, R13, UR4, R4 ;  /* 0x000000040d047c25 */ /* 0x000fe2000f8e0004 */
[----:B------:R-:W-:-:S03]  /*2c5c0*/  ISETP.GE.AND P1, PT, R212, R21, PT ;  /* 0x00000015d400720c */ /* 0x000fc60003f26270 */
[----:B------:R-:W-:Y:S01]  /*2c5d0*/  IMAD R3, R13, UR5, R3 ;  /* 0x000000050d037c24 */ /* 0x000fe2000f8e0203 */
[----:B------:R-:W-:Y:S01]  /*2c5e0*/  ULDC.64 UR4, c[0x0][0xbe0] ;  /* 0x0002f80000047ab9 */ /* 0x000fe20000000a00 */
[----:B------:R-:W-:Y:S02]  /*2c5f0*/  IMAD.SHL.U32 R10, R10, 0x2, RZ ;  /* 0x000000020a0a7824 */ /* 0x000fe400078e00ff */
[----:B------:R-:W-:Y:S02]  /*2c600*/  IMAD.IADD R5, R5, 0x1, R3 ;  /* 0x0000000105057824 */ /* 0x000fe400078e0203 */
[----:B-----5:R-:W-:-:S04]  /*2c610*/  IMAD R7, R7, 0x20, R220 ;  /* 0x0000002007077824 */ /* 0x020fc800078e02dc */
[----:B------:R-:W-:Y:S01]  /*2c620*/  IMAD.IADD R8, R194, 0x1, R7 ;  /* 0x00000001c2087824 */ /* 0x000fe200078e0207 */
[----:B------:R-:W-:Y:S02]  /*2c630*/  SEL R7, RZ, 0x1, P2 ;  /* 0x00000001ff077807 */ /* 0x000fe40001000000 */
[----:B------:R-:W-:Y:S01]  /*2c640*/  ISETP.GE.AND P2, PT, R213, R21, PT ;  /* 0x00000015d500720c */ /* 0x000fe20003f46270 */
[----:B-1----:R-:W-:Y:S01]  /*2c650*/  @P0 IMAD.HI.U32 R6, R8, R9, RZ ;  /* 0x0000000908060227 */ /* 0x002fe200078e00ff */
[----:B------:R-:W-:Y:S02]  /*2c660*/  LOP3.LUT R9, R10, 0x2, R7, 0xe2, !PT ;  /* 0x000000020a097812 */ /* 0x000fe400078ee207 */
[----:B------:R-:W-:Y:S01]  /*2c670*/  SEL R10, RZ, 0xffffffff, P2 ;  /* 0xffffffffff0a7807 */ /* 0x000fe20001000000 */
[----:B------:R-:W-:Y:S01]  /*2c680*/  IMAD.MOV.U32 R3, RZ, RZ, R8 ;  /* 0x000000ffff037224 */ /* 0x000fe200078e0008 */
[----:B--2---:R-:W-:Y:S02]  /*2c690*/  @P0 SHF.R.U32.HI R3, RZ, R11, R6 ;  /* 0x0000000bff030219 */ /* 0x004fe40000011606 */
[----:B------:R-:W-:Y:S01]  /*2c6a0*/  SEL R11, RZ, 0xffffffff, P1 ;  /* 0xffffffffff0b7807 */ /* 0x000fe20000800000 */
[----:B------:R-:W-:Y:S01]  /*2c6b0*/  IMAD.SHL.U32 R10, R10, 0x4, RZ ;  /* 0x000000040a0a7824 */ /* 0x000fe200078e00ff */
[--C-:B------:R-:W-:Y:S01]  /*2c6c0*/  SHF.R.S32.HI R6, RZ, 0x1f, R3.reuse ;  /* 0x0000001fff067819 */ /* 0x100fe20000011403 */
[----:B------:R-:W-:Y:S01]  /*2c6d0*/  IMAD.MOV R7, RZ, RZ, -R3 ;  /* 0x000000ffff077224 */ /* 0x000fe200078e0a03 */
[-C--:B------:R-:W-:Y:S01]  /*2c6e0*/  ISETP.GE.AND P0, PT, R211, R21.reuse, PT ;  /* 0x00000015d300720c */ /* 0x080fe20003f06270 */
[----:B------:R-:W-:Y:S01]  /*2c6f0*/  IMAD.SHL.U32 R11, R11, 0x8, RZ ;  /* 0x000000080b0b7824 */ /* 0x000fe200078e00ff */
[----:B------:R-:W-:Y:S01]  /*2c700*/  LOP3.LUT R0, R10, 0x4, R9, 0xe2, !PT ;  /* 0x000000040a007812 */ /* 0x000fe200078ee209 */
[----:B------:R-:W-:Y:S01]  /*2c710*/  IMAD R6, R6, UR4, RZ ;  /* 0x0000000406067c24 */ /* 0x000fe2000f8e02ff */
[----:B------:R-:W-:Y:S01]  /*2c720*/  ISETP.GE.AND P2, PT, R217, R21, PT ;  /* 0x00000015d900720c */ /* 0x000fe20003f46270 */
[----:B------:R-:W-:-:S02]  /*2c730*/  IMAD R7, R25, R7, R8 ;  /* 0x0000000719077224 */ /* 0x000fc400078e0208 */
[C---:B------:R-:W-:Y:S01]  /*2c740*/  IMAD R9, R3.reuse, UR5, R6 ;  /* 0x0000000503097c24 */ /* 0x040fe2000f8e0206 */
[----:B------:R-:W-:Y:S01]  /*2c750*/  SEL R6, RZ, 0xffffffff, P0 ;  /* 0xffffffffff067807 */ /* 0x000fe20000000000 */
[----:B------:R-:W-:Y:S01]  /*2c760*/  IMAD.WIDE.U32 R4, R3, UR4, R4 ;  /* 0x0000000403047c25 */ /* 0x000fe2000f8e0004 */
[----:B------:R-:W-:Y:S01]  /*2c770*/  LOP3.LUT R3, R11, 0x8, R0, 0xe2, !PT ;  /* 0x000000080b037812 */ /* 0x000fe200078ee200 */
[----:B------:R-:W-:Y:S01]  /*2c780*/  ULDC.64 UR4, c[0x0][0xbd8] ;  /* 0x0002f60000047ab9 */ /* 0x000fe20000000a00 */
[----:B------:R-:W-:Y:S01]  /*2c790*/  SHF.R.S32.HI R0, RZ, 0x1f, R7 ;  /* 0x0000001fff007819 */ /* 0x000fe20000011407 */
[----:B------:R-:W-:Y:S01]  /*2c7a0*/  IMAD.SHL.U32 R6, R6, 0x10, RZ ;  /* 0x0000001006067824 */ /* 0x000fe200078e00ff */
[----:B------:R-:W-:Y:S01]  /*2c7b0*/  ISETP.GE.AND P0, PT, R210, R21, PT ;  /* 0x00000015d200720c */ /* 0x000fe20003f06270 */
[----:B------:R-:W-:Y:S02]  /*2c7c0*/  IMAD.IADD R5, R5, 0x1, R9 ;  /* 0x0000000105057824 */ /* 0x000fe400078e0209 */
[----:B------:R-:W-:Y:S01]  /*2c7d0*/  IMAD R0, R0, UR4, RZ ;  /* 0x0000000400007c24 */ /* 0x000fe2000f8e02ff */
[----:B------:R-:W-:Y:S01]  /*2c7e0*/  LOP3.LUT R6, R6, 0x10, R3, 0xe2, !PT ;  /* 0x0000001006067812 */ /* 0x000fe200078ee203 */
[----:B------:R-:W-:Y:S01]  /*2c7f0*/  IMAD.WIDE.U32 R4, R7, UR4, R4 ;  /* 0x0000000407047c25 */ /* 0x000fe2000f8e0004 */
[----:B------:R-:W-:-:S02]  /*2c800*/  SEL R8, RZ, 0xffffffff, P0 ;  /* 0xffffffffff087807 */ /* 0x000fc40000000000 */
[----:B------:R-:W-:Y:S01]  /*2c810*/  ISETP.GE.AND P0, PT, R218, R21, PT ;  /* 0x00000015da00720c */ /* 0x000fe20003f06270 */
[----:B------:R-:W-:Y:S01]  /*2c820*/  IMAD R3, R7, UR5, R0 ;  /* 0x0000000507037c24 */ /* 0x000fe2000f8e0200 */
[----:B------:R-:W-:Y:S01]  /*2c830*/  ULDC.64 UR4, c[0x0][0xb80] ;  /* 0x0002e00000047ab9 */ /* 0x000fe20000000a00 */
[----:B------:R-:W-:Y:S01]  /*2c840*/  IMAD.IADD R0, R220, 0x1, R194 ;  /* 0x00000001dc007824 */ /* 0x000fe200078e02c2 */
[----:B------:R-:W-:Y:S01]  /*2c850*/  SEL R7, RZ, 0x40, P0 ;  /* 0x00000040ff077807 */ /* 0x000fe20000000000 */
[----:B------:R-:W-:Y:S01]  /*2c860*/  IMAD.SHL.U32 R9, R8, 0x20, RZ ;  /* 0x0000002008097824 */ /* 0x000fe200078e00ff */
[----:B------:R-:W-:Y:S01]  /*2c870*/  LEA R20, P1, R4, UR4, 0x1 ;  /* 0x0000000404147c11 */ /* 0x000fe2000f8208ff */
[----:B------:R-:W-:Y:S01]  /*2c880*/  IMAD.IADD R3, R5, 0x1, R3 ;  /* 0x0000000105037824 */ /* 0x000fe200078e0203 */
[----:B------:R-:W-:Y:S02]  /*2c890*/  ISETP.GE.AND P0, PT, R0, R27, PT ;  /* 0x0000001b0000720c */ /* 0x000fe40003f06270 */
[----:B------:R-:W-:-:S02]  /*2c8a0*/  LOP3.LUT R6, R9, 0x20, R6, 0xe2, !PT ;  /* 0x0000002009067812 */ /* 0x000fc400078ee206 */
[----:B------:R-:W-:Y:S02]  /*2c8b0*/  LEA.HI.X R3, R4, UR5, R3, 0x1, P1 ;  /* 0x0000000504037c11 */ /* 0x000fe400088f0c03 */
[----:B------:R-:W-:Y:S02]  /*2c8c0*/  LOP3.LUT R22, R6, R7, RZ, 0xfc, !PT ;  /* 0x0000000706167212 */ /* 0x000fe400078efcff */
[----:B------:R-:W-:Y:S01]  /*2c8d0*/  SEL R5, RZ, 0x80, P2 ;  /* 0x00000080ff057807 */ /* 0x000fe20001000000 */
[----:B------:R0:W1:Y:S03]  /*2c8e0*/  SHFL.IDX PT, R6, R20, RZ, 0x181f ;  /* 0x00181fff14067589 */ /* 0x00006600000e0000 */
[----:B------:R-:W-:Y:S01]  /*2c8f0*/  LOP3.LUT R24, R22, R5, RZ, 0xfc, !PT ;  /* 0x0000000516187212 */ /* 0x000fe200078efcff */
[----:B------:R0:W2:Y:S01]  /*2c900*/  SHFL.IDX PT, R7, R3, RZ, 0x181f ;  /* 0x00181fff03077589 */ /* 0x0000a200000e0000 */
[----:B------:R-:W-:Y:S05]  /*2c910*/  @P0 BRA `(.L_x_3674) ;  /* 0x00000000007c0947 */ /* 0x000fea0003800000 */
[-C--:B------:R-:W-:Y:S02]  /*2c920*/  ISETP.GE.AND P2, PT, R214, R21.reuse, PT ;  /* 0x00000015d600720c */ /* 0x080fe40003f46270 */
[-C--:B------:R-:W-:Y:S02]  /*2c930*/  ISETP.GE.AND P1, PT, R215, R21.reuse, PT ;  /* 0x00000015d700720c */ /* 0x080fe40003f26270 */
[-C--:B------:R-:W-:Y:S02]  /*2c940*/  ISETP.GE.AND P5, PT, R213, R21.reuse, PT ;  /* 0x00000015d500720c */ /* 0x080fe40003fa6270 */
[----:B------:R-:W-:-:S07]  /*2c950*/  ISETP.GE.AND P3, PT, R212, R21, PT ;  /* 0x00000015d400720c */ /* 0x000fce0003f66270 */
[CC--:B-1----:R-:W-:Y:S02]  /*2c960*/  @!P2 LEA R8, P0, R214.reuse, R6.reuse, 0x1 ;  /* 0x00000006d608a211 */ /* 0x0c2fe400078008ff */
[----:B--2---:R-:W-:Y:S02]  /*2c970*/  @!P1 IMAD.WIDE R4, R215, 0x2, R6 ;  /* 0x00000002d7049825 */ /* 0x004fe400078e0206 */
        /* <DEDUP_REMOVED lines=12> */
[----:B-1----:R-:W-:-:S02]  /*2ca40*/  @!P1 LEA R8, P6, R210, R6, 0x1 ;  /* 0x00000006d2089211 */ /* 0x002fc400078c08ff */
[CC--:B------:R-:W-:Y:S01]  /*2ca50*/  @!P2 LEA R4, P5, R211.reuse, R6.reuse, 0x1 ;  /* 0x00000006d304a211 */ /* 0x0c0fe200078a08ff */
[----:B------:R2:W-:Y:S01]  /*2ca60*/  @!P3 ST.E.128 desc[UR46][R12.64], RZ ;  /* 0x000000ff0c00b985 */ /* 0x0005e2000c101d2e */
[-C--:B------:R-:W-:Y:S02]  /*2ca70*/  @P0 LEA R14, P3, R218, R6.reuse, 0x1 ;  /* 0x00000006da0e0211 */ /* 0x080fe400078608ff */
[-C--:B------:R-:W-:Y:S02]  /*2ca80*/  @!P2 LEA.HI.X R5, R211, R7.reuse, R225, 0x1, P5 ;  /* 0x00000007d305a211 */ /* 0x080fe400028f0ce1 */
[----:B------:R-:W-:Y:S02]  /*2ca90*/  @P4 LEA R6, P5, R217, R6, 0x1 ;  /* 0x00000006d9064211 */ /* 0x000fe400078a08ff */
[-C--:B------:R-:W-:Y:S01]  /*2caa0*/  @!P1 LEA.HI.X R9, R210, R7.reuse, R224, 0x1, P6 ;  /* 0x00000007d2099211 */ /* 0x080fe200030f0ce0 */
[----:B------:R2:W-:Y:S01]  /*2cab0*/  @!P2 ST.E.128 desc[UR46][R4.64], RZ ;  /* 0x000000ff0400a985 */ /* 0x0005e2000c101d2e */
[----:B----4-:R-:W-:-:S02]  /*2cac0*/  @P0 LEA.HI.X R15, R218, R7, R223, 0x1, P3 ;  /* 0x00000007da0f0211 */ /* 0x010fc400018f0cdf */
[----:B------:R-:W-:Y:S01]  /*2cad0*/  @P4 LEA.HI.X R7, R217, R7, R222, 0x1, P5 ;  /* 0x00000007d9074211 */ /* 0x000fe200028f0cde */
[----:B------:R2:W-:Y:S04]  /*2cae0*/  @!P1 ST.E.128 desc[UR46][R8.64], RZ ;  /* 0x000000ff08009985 */ /* 0x0005e8000c101d2e */
[----:B------:R2:W-:Y:S04]  /*2caf0*/  @P0 ST.E.128 desc[UR46][R14.64], RZ ;  /* 0x000000ff0e000985 */ /* 0x0005e8000c101d2e */
[----:B------:R2:W-:Y:S02]  /*2cb00*/  @P4 ST.E.128 desc[UR46][R6.64], RZ ;  /* 0x000000ff06004985 */ /* 0x0005e4000c101d2e */
.L_x_3674:
[----:B------:R-:W-:Y:S05]  /*2cb10*/  BSYNC B1 ;  /* 0x0000000000017941 */ /* 0x000fea0003800000 */
.L_x_3673:
[----:B------:R-:W-:Y:S01]  /*2cb20*/  VIADD R0, R0, 0x20 ;  /* 0x0000002000007836 */ /* 0x000fe20000000000 */
[----:B--2---:R2:W0:Y:S04]  /*2cb30*/  SHFL.IDX PT, R7, R3, 0x1, 0x181f ;  /* 0x00381f0003077f89 */ /* 0x00442800000e0000 */
[----:B------:R-:W-:Y:S01]  /*2cb40*/  ISETP.GE.AND P0, PT, R0, R27, PT ;  /* 0x0000001b0000720c */ /* 0x000fe20003f06270 */
[----:B-1----:R2:W1:-:S12]  /*2cb50*/  SHFL.IDX PT, R6, R20, 0x1, 0x181f ;  /* 0x00381f0014067f89 */ /* 0x00245800000e0000 */
[----:B--2---:R-:W-:Y:S05]  /*2cb60*/  @P0 BRA `(.L_x_3669) ;  /* 0x00000000007c0947 */ /* 0x004fea0003800000 */
[-C--:B------:R-:W-:Y:S02]  /*2cb70*/  ISETP.GE.AND P6, PT, R215, R21.reuse, PT ;  /* 0x00000015d700720c */ /* 0x080fe40003fc6270 */
[-C--:B------:R-:W-:Y:S02]  /*2cb80*/  ISETP.GE.AND P5, PT, R214, R21.reuse, PT ;  /* 0x00000015d600720c */ /* 0x080fe40003fa6270 */
[-C--:B------:R-:W-:Y:S02]  /*2cb90*/  ISETP.GE.AND P4, PT, R213, R21.reuse, PT ;  /* 0x00000015d500720c */ /* 0x080fe40003f86270 */
[-C--:B------:R-:W-:Y:S02]  /*2cba0*/  ISETP.GE.AND P3, PT, R212, R21.reuse, PT ;  /* 0x00000015d400720c */ /* 0x080fe40003f66270 */
[-C--:B------:R-:W-:Y:S02]  /*2cbb0*/  ISETP.GE.AND P2, PT, R211, R21.reuse, PT ;  /* 0x00000015d300720c */ /* 0x080fe40003f46270 */
[----:B------:R-:W-:-:S03]  /*2cbc0*/  ISETP.GE.AND P1, PT, R210, R21, PT ;  /* 0x00000015d200720c */ /* 0x000fc60003f26270 */
[----:B01----:R-:W-:Y:S02]  /*2cbd0*/  @!P6 IMAD.WIDE R4, R215, 0x2, R6 ;  /* 0x00000002d704e825 */ /* 0x003fe400078e0206 */
[----:B------:R-:W-:-:S03]  /*2cbe0*/  @!P5 LEA R8, P0, R214, R6, 0x1 ;  /* 0x00000006d608d211 */ /* 0x000fc600078008ff */
[----:B------:R0:W-:Y:S01]  /*2cbf0*/  @!P6 ST.E.128 desc[UR46][R4.64], RZ ;  /* 0x000000ff0400e985 */ /* 0x0001e2000c101d2e */
[CC--:B------:R-:W-:Y:S02]  /*2cc00*/  @!P4 LEA R10, P6, R213.reuse, R6.reuse, 0x1 ;  /* 0x00000006d50ac211 */ /* 0x0c0fe400078c08ff */
        /* <DEDUP_REMOVED lines=10> */
[-C--:B----4-:R-:W-:Y:S01]  /*2ccb0*/  @!P2 LEA.HI.X R15, R211, R7.reuse, R225, 0x1, P4 ;  /* 0x00000007d30fa211 */ /* 0x090fe200020f0ce1 */
        /* <DEDUP_REMOVED lines=10> */
.L_x_3669:
[----:B------:R-:W-:Y:S05]  /*2cd60*/  BSYNC B0 ;  /* 0x0000000000007941 */ /* 0x000fea0003800000 */
.L_x_3663:
[----:B------:R-:W-:Y:S02]  /*2cd70*/  ULDC UR4, c[0x0][0xd3c] ;  /* 0x00034f0000047ab9 */ /* 0x000fe40000000800 */
[----:B---3--:R-:W-:-:S13]  /*2cd80*/  ISETP.GE.AND P0, PT, R115, UR4, PT ;  /* 0x0000000473007c0c */ /* 0x008fda000bf06270 */
[----:B------:R-:W-:Y:S05]  /*2cd90*/  @!P0 BRA `(.L_x_3675) ;  /* 0xfffffd4400d88947 */ /* 0x000fea000383ffff */
[----:B------:R-:W-:Y:S05]  /*2cda0*/  BRA `(.L_x_3454) ;  /* 0x0000008800e87947 */ /* 0x000fea0003800000 */
.L_x_3452:
        /* <DEDUP_REMOVED lines=16> */
.L_x_3676:
        /* <DEDUP_REMOVED lines=37> */
[----:B------:R-:W0:Y:S01]  /*2d100*/  LDC R10, c[0x0][0xd3c] ;  /* 0x00034f00ff0a7b82 */ /* 0x000e220000000800 */
[----:B------:R-:W-:Y:S01]  /*2d110*/  IMAD.MOV.U32 R4, RZ, RZ, R3 ;  /* 0x000000ffff047224 */ /* 0x000fe200078e0003 */
[----:B------:R-:W-:Y:S01]  /*2d120*/  UMOV UR4, URZ ;  /* 0x0000003f00047c82 */ /* 0x000fe20008000000 */
[----:B------:R-:W-:Y:S01]  /*2d130*/  ULDC UR7, c[0x0][0xd3c] ;  /* 0x00034f0000077ab9 */ /* 0x000fe20000000800 */
[----:B------:R-:W-:-:S05]  /*2d140*/  ULDC UR5, c[0x0][0xd38] ;  /* 0x00034e0000057ab9 */ /* 0x000fca0000000800 */
.L_x_3682:
        /* <DEDUP_REMOVED lines=12> */
.L_x_3681:
[----:B------:R-:W-:Y:S05]  /*2d210*/  BSYNC B0 ;  /* 0x0000000000007941 */ /* 0x000fea0003800000 */
.L_x_3680:
        /* <DEDUP_REMOVED lines=20> */
.L_x_3678:
        /* <DEDUP_REMOVED lines=20> */
.L_x_3683:
[----:B-1----:R-:W-:Y:S02]  /*2d4a0*/  IMAD.MOV R2, RZ, RZ, -R3 ;  /* 0x000000ffff027224 */ /* 0x002fe400078e0a03 */
[----:B---3--:R-:W-:Y:S02]  /*2d4b0*/  IMAD R16, R16, UR5, R11 ;  /* 0x0000000510107c24 */ /* 0x008fe4000f8e020b */
[----:B------:R-:W-:Y:S01]  /*2d4c0*/  IMAD.MOV.U32 R11, RZ, RZ, R2 ;  /* 0x000000ffff0b7224 */ /* 0x000fe200078e0002 */
[----:B------:R-:W-:Y:S02]  /*2d4d0*/  IABS R2, R4 ;  /* 0x0000000400027213 */ /* 0x000fe40000000000 */
[----:B--2---:R-:W-:Y:S01]  /*2d4e0*/  IADD3 R9, -R16, UR6, RZ ;  /* 0x0000000610097c10 */ /* 0x004fe2000fffe1ff */
[----:B------:R-:W-:Y:S02]  /*2d4f0*/  IMAD R11, R11, R12, RZ ;  /* 0x0000000c0b0b7224 */ /* 0x000fe400078e02ff */
[----:B------:R-:W-:Y:S01]  /*2d500*/  IMAD.MOV R8, RZ, RZ, -R2 ;  /* 0x000000ffff087224 */ /* 0x000fe200078e0a02 */
        /* <DEDUP_REMOVED lines=20> */
[----:B------:R-:W-:Y:S02]  /*2d650*/  IMAD R4, R4, R2, R9 ;  /* 0x0000000204047224 */ /* 0x000fe400078e0209 */
[----:B------:R-:W-:Y:S01]  /*2d660*/  IMAD.MOV.U32 R2, RZ, RZ, RZ ;  /* 0x000000ffff027224 */ /* 0x000fe200078e00ff */
[----:B------:R-:W-:Y:S02]  /*2d670*/  VIADDMNMX R13, R6, UR5, R7, PT ;  /* 0x00000005060d7c46 */ /* 0x000fe4000b800107 */
[----:B------:R-:W-:-:S02]  /*2d680*/  IABS R9, R4 ;  /* 0x0000000400097213 */ /* 0x000fc40000000000 */
[-C--:B------:R-:W-:Y:S01]  /*2d690*/  IABS R8, R13.reuse ;  /* 0x0000000d00087213 */ /* 0x080fe20000000000 */
[----:B------:R-:W-:Y:S01]  /*2d6a0*/  IMAD.MOV R18, RZ, RZ, -R13 ;  /* 0x000000ffff127224 */ /* 0x000fe200078e0a0d */
[----:B0-----:R-:W-:Y:S02]  /*2d6b0*/  IABS R10, R13 ;  /* 0x0000000d000a7213 */ /* 0x001fe40000000000 */
[----:B------:R-:W0:Y:S08]  /*2d6c0*/  I2F.RP R6, R8 ;  /* 0x0000000800067306 */ /* 0x000e300000209400 */
[----:B0-----:R-:W0:Y:S02]  /*2d6d0*/  MUFU.RCP R6, R6 ;  /* 0x0000000600067308 */ /* 0x001e240000001000 */
[----:B0-----:R-:W-:-:S06]  /*2d6e0*/  VIADD R3, R6, 0xffffffe ;  /* 0x0ffffffe06037836 */ /* 0x001fcc0000000000 */
[----:B------:R-:W0:Y:S02]  /*2d6f0*/  F2I.FTZ.U32.TRUNC.NTZ R3, R3 ;  /* 0x0000000300037305 */ /* 0x000e24000021f000 */
[----:B0-----:R-:W-:-:S04]  /*2d700*/  IMAD.MOV R7, RZ, RZ, -R3 ;  /* 0x000000ffff077224 */ /* 0x001fc800078e0a03 */
        /* <DEDUP_REMOVED lines=20> */
.L_x_3679:
[----:B------:R-:W-:Y:S02]  /*2d850*/  IMAD.MOV.U32 R17, RZ, RZ, RZ ;  /* 0x000000ffff117224 */ /* 0x000fe400078e00ff */
[----:B------:R-:W-:Y:S02]  /*2d860*/  IMAD.U32 R16, RZ, RZ, UR6 ;  /* 0x00000006ff107e24 */ /* 0x000fe4000f8e00ff */
[----:B------:R-:W-:-:S07]  /*2d870*/  IMAD.MOV.U32 R18, RZ, RZ, RZ ;  /* 0x000000ffff127224 */ /* 0x000fce00078e00ff */
.L_x_3684:
[----:B------:R-:W-:-:S13]  /*2d880*/  ISETP.NE.AND P0, PT, R5, RZ, PT ;  /* 0x000000ff0500720c */ /* 0x000fda0003f05270 */
[----:B------:R-:W0:Y:S01]  /*2d890*/  @!P0 S2R R3, SR_CgaCtaId ;  /* 0x0000000000038919 */ /* 0x000e220000008800 */
[----:B------:R-:W-:-:S04]  /*2d8a0*/  @!P0 MOV R0, 0x400 ;  /* 0x0000040000008802 */ /* 0x000fc80000000f00 */
[----:B0-----:R-:W-:-:S05]  /*2d8b0*/  @!P0 LEA R0, R3, R0, 0x18 ;  /* 0x0000000003008211 */ /* 0x001fca00078ec0ff */
[----:B------:R0:W-:Y:S01]  /*2d8c0*/  @!P0 STS.128 [R0+0x388d0], R16 ;  /* 0x0388d01000008388 */ /* 0x0001e20000000c00 */
[----:B------:R-:W-:Y:S06]  /*2d8d0*/  BAR.ARV 0x5, 0x180 ;  /* 0x0146000000007b1d */ /* 0x000fec0000002000 */
.L_x_3677:
[----:B------:R2:W-:Y:S01]  /*2d8e0*/  STL [R1+0x438], RZ ;  /* 0x000438ff01007387 */ /* 0x0005e20000100800 */
[----:B------:R-:W-:Y:S01]  /*2d8f0*/  ULDC UR4, c[0x0][0xd3c] ;  /* 0x00034f0000047ab9 */ /* 0x000fe20000000800 */
[----:B------:R-:W-:Y:S01]  /*2d900*/  UISETP.NE.AND UP0, UPT, UR41, URZ, UPT ;  /* 0x0000003f2900728c */ /* 0x000fe2000bf05270 */
[----:B-1----:R-:W-:Y:S01]  /*2d910*/  ISETP.GE.AND P0, PT, R19, UR4, PT ;  /* 0x0000000413007c0c */ /* 0x002fe2000bf06270 */
[----:B------:R-:W-:Y:S01]  /*2d920*/  UMOV UR36, 0x1 ;  /* 0x0000000100247882 */ /* 0x000fe20000000000 */
[----:B------:R-:W-:Y:S01]  /*2d930*/  IMAD.MOV.U32 R28, RZ, RZ, 0x1 ;  /* 0x00000001ff1c7424 */ /* 0x000fe200078e00ff */
[----:B------:R-:W-:Y:S01]  /*2d940*/  USEL UR36, UR36, 0x2, !UP0 ;  /* 0x0000000224247887 */ /* 0x000fe2000c000000 */
[----:B------:R-:W-:-:S09]  /*2d950*/  IMAD.MOV.U32 R25, RZ, RZ, RZ ;  /* 0x000000ffff197224 */ /* 0x000fd200078e00ff */
[----:B--2---:R-:W-:Y:S05]  /*2d960*/  @P0 BRA `(.L_x_3685) ;  /* 0x0000007c001c0947 */ /* 0x004fea0003800000 */
[----:B------:R-:W1:Y:S01]  /*2d970*/  S2R R4, SR_TID.X ;  /* 0x0000000000047919 */ /* 0x000e620000002100 */
[----:B------:R-:W2:Y:S01]  /*2d980*/  S2UR UR5, SR_CgaCtaId ;  /* 0x00000000000579c3 */ /* 0x000ea20000008800 */
[----:B------:R-:W-:Y:S01]  /*2d990*/  UMOV UR4, 0x400 ;  /* 0x0000040000047882 */ /* 0x000fe20000000000 */
[----:B------:R-:W-:Y:S01]  /*2d9a0*/  BSSY B8, `(.L_x_3685) ;  /* 0x00007c3000087945 */ /* 0x000fe20003800000 */
[----:B------:R3:W-:Y:S01]  /*2d9b0*/  STL [R1+0x438], RZ ;  /* 0x000438ff01007387 */ /* 0x0007e20000100800 */
[----:B------:R-:W-:Y:S01]  /*2d9c0*/  IMAD.MOV.U32 R29, RZ, RZ, 0x1 ;  /* 0x00000001ff1d7424 */ /* 0x000fe200078e00ff */
[----:B------:R-:W-:Y:S01]  /*2d9d0*/  CS2R R24, SRZ ;  /* 0x0000000000187805 */ /* 0x000fe2000001ff00 */
[----:B------:R-:W-:Y:S01]  /*2d9e0*/  IMAD.MOV.U32 R28, RZ, RZ, 0x1 ;  /* 0x00000001ff1c7424 */ /* 0x000fe200078e00ff */
[----:B------:R-:W-:Y:S01]  /*2d9f0*/  ULDC.64 UR44, c[0x0][0x198] ;  /* 0x00006600002c7ab9 */ /* 0x000fe20000000a00 */
[----:B------:R-:W-:Y:S01]  /*2da00*/  ULOP3.LUT UR40, UR36, 0x2, URZ, 0xfc, !UPT ;  /* 0x0000000224287892 */ /* 0x000fe2000f8efc3f */
[----:B------:R-:W-:Y:S01]  /*2da10*/  ULDC UR39, c[0x0][0xc] ;  /* 0x0000030000277ab9 */ /* 0x000fe20000000800 */
[----:B--2---:R-:W-:-:S06]  /*2da20*/  ULEA UR4, UR5, UR4, 0x18 ;  /* 0x0000000405047291 */ /* 0x004fcc000f8ec03f */
[----:B------:R-:W-:Y:S01]  /*2da30*/  IMAD.U32 R23, RZ, RZ, UR4 ;  /* 0x00000004ff177e24 */ /* 0x000fe2000f8e00ff */
[C---:B-1----:R-:W-:Y:S01]  /*2da40*/  LOP3.LUT R3, R4.reuse, 0x7f, RZ, 0xc0, !PT ;  /* 0x0000007f04037812 */ /* 0x042fe200078ec0ff */
[----:B0-----:R-:W-:-:S04]  /*2da50*/  IMAD.SHL.U32 R0, R4, 0x8, RZ ;  /* 0x0000000804007824 */ /* 0x001fc800078e00ff */
[----:B------:R-:W-:Y:S01]  /*2da60*/  IMAD.SHL.U32 R37, R3, 0x8, RZ ;  /* 0x0000000803257824 */ /* 0x000fe200078e00ff */
[----:B------:R-:W-:Y:S02]  /*2da70*/  LOP3.LUT R2, R0, 0x1f8, RZ, 0xc0, !PT ;  /* 0x000001f800027812 */ /* 0x000fe400078ec0ff */
[----:B------:R-:W-:Y:S02]  /*2da80*/  SHF.R.U32.HI R3, RZ, 0x3, R3 ;  /* 0x00000003ff037819 */ /* 0x000fe40000011603 */
[----:B------:R-:W-:Y:S02]  /*2da90*/  LOP3.LUT R2, R2, 0x38, R4, 0x78, !PT ;  /* 0x0000003802027812 */ /* 0x000fe400078e7804 */
[----:B------:R-:W-:Y:S02]  /*2daa0*/  LOP3.LUT R0, R0, 0x38, RZ, 0xc0, !PT ;  /* 0x0000003800007812 */ /* 0x000fe400078ec0ff */
[----:B------:R-:W-:Y:S01]  /*2dab0*/  LOP3.LUT R37, R2, 0x200, R37, 0xf8, !PT ;  /* 0x0000020002257812 */ /* 0x000fe200078ef825 */
[----:B------:R-:W-:Y:S01]  /*2dac0*/  IMAD.SHL.U32 R2, R4, 0x10, RZ ;  /* 0x0000001004027824 */ /* 0x000fe200078e00ff */
[----:B------:R-:W-:-:S03]  /*2dad0*/  LOP3.LUT R4, R0, 0x80, RZ, 0xfc, !PT ;  /* 0x0000008000047812 */ /* 0x000fc600078efcff */
[----:B------:R-:W-:Y:S01]  /*2dae0*/  IMAD R26, R37, 0x2, R23 ;  /* 0x00000002251a7824 */ /* 0x000fe200078e0217 */
[----:B------:R-:W-:Y:S02]  /*2daf0*/  LOP3.LUT R3, R3, 0x70, R2, 0xf8, !PT ;  /* 0x0000007003037812 */ /* 0x000fe400078ef802 */
[C---:B------:R-:W-:Y:S02]  /*2db00*/  LOP3.LUT R2, R0.reuse, 0x40, RZ, 0xfc, !PT ;  /* 0x0000004000027812 */ /* 0x040fe400078efcff */
[C---:B------:R-:W-:Y:S02]  /*2db10*/  LOP3.LUT R3, R0.reuse, 0xc0, RZ, 0xfc, !PT ;  /* 0x000000c000037812 */ /* 0x040fe400078efcff */
[C---:B------:R-:W-:Y:S02]  /*2db20*/  LOP3.LUT R2, R0.reuse, 0x100, RZ, 0xfc, !PT ;  /* 0x0000010000027812 */ /* 0x040fe400078efcff */
[C---:B------:R-:W-:Y:S02]  /*2db30*/  LOP3.LUT R3, R0.reuse, 0x140, RZ, 0xfc, !PT ;  /* 0x0000014000037812 */ /* 0x040fe400078efcff */
[----:B------:R-:W-:-:S02]  /*2db40*/  LOP3.LUT R2, R0, 0x180, RZ, 0xfc, !PT ;  /* 0x0000018000027812 */ /* 0x000fc400078efcff */
[----:B---3--:R-:W-:-:S07]  /*2db50*/  LOP3.LUT R0, R0, 0x1c0, RZ, 0xfc, !PT ;  /* 0x000001c000007812 */ /* 0x008fce00078efcff */
.L_x_3814:
[----:B------:R-:W-:Y:S05]  /*2db60*/  YIELD ;  /* 0x0000000000007946 */ /* 0x000fea0003800000 */
[----:B------:R-:W-:Y:S01]  /*2db70*/  ULDC.64 UR4, c[0x0][0xb20] ;  /* 0x0002c80000047ab9 */ /* 0x000fe20000000a00 */
[----:B------:R-:W-:Y:S01]  /*2db80*/  IMAD.MOV.U32 R34, RZ, RZ, RZ ;  /* 0x000000ffff227224 */ /* 0x000fe200078e00ff */
[----:B------:R-:W-:Y:S01]  /*2db90*/  ISETP.NE.U32.AND P0, PT, RZ, UR4, PT ;  /* 0x00000004ff007c0c */ /* 0x000fe2000bf05070 */
[----:B------:R-:W0:Y:S01]  /*2dba0*/  LDC.64 R4, c[0x0][0xaf8] ;  /* 0x0002be00ff047b82 */ /* 0x000e220000000a00 */
[----:B------:R-:W-:Y:S01]  /*2dbb0*/  IMAD.MOV.U32 R8, RZ, RZ, RZ ;  /* 0x000000ffff087224 */ /* 0x000fe200078e00ff */
[----:B------:R-:W-:Y:S01]  /*2dbc0*/  ULDC.64 UR6, c[0x0][0xb08] ;  /* 0x0002c20000067ab9 */ /* 0x000fe20000000a00 */
[----:B------:R-:W-:Y:S01]  /*2dbd0*/  ISETP.NE.AND.EX P0, PT, RZ, UR5, PT, P0 ;  /* 0x00000005ff007c0c */ /* 0x000fe2000bf05300 */
[----:B------:R-:W-:-:S12]  /*2dbe0*/  ULDC.64 UR4, c[0x0][0xb10] ;  /* 0x0002c40000047ab9 */ /* 0x000fd80000000a00 */
[----:B-1----:R-:W1:Y:S02]  /*2dbf0*/  @P0 LDC.64 R2, c[0x0][0xb20] ;  /* 0x0002c800ff020b82 */ /* 0x002e640000000a00 */
[----:B-1----:R-:W-:-:S05]  /*2dc00*/  @P0 IMAD.WIDE R2, R19, 0x4, R2 ;  /* 0x0000000413020825 */ /* 0x002fca00078e0202 */
[----:B------:R1:W5:Y:S01]  /*2dc10*/  @P0 LDG.E R34, desc[UR46][R2.64] ;  /* 0x0000002e02220981 */ /* 0x000362000c1e1900 */
[----:B------:R-:W-:Y:S01]  /*2dc20*/  ISETP.NE.U32.AND P0, PT, RZ, UR4, PT ;  /* 0x00000004ff007c0c */ /* 0x000fe2000bf05070 */
[----:B0-----:R-:W-:Y:S01]  /*2dc30*/  IMAD.WIDE R4, R19, 0x4, R4 ;  /* 0x0000000413047825 */ /* 0x001fe200078e0204 */
[----:B------:R-:W-:Y:S02]  /*2dc40*/  ISETP.NE.U32.AND P1, PT, RZ, UR6, PT ;  /* 0x00000006ff007c0c */ /* 0x000fe4000bf25070 */
[----:B------:R-:W-:Y:S01]  /*2dc50*/  ISETP.NE.AND.EX P2, PT, RZ, UR5, PT, P0 ;  /* 0x00000005ff007c0c */ /* 0x000fe2000bf45300 */
[----:B------:R-:W-:Y:S01]  /*2dc60*/  ULDC.64 UR4, c[0x0][0xaf8] ;  /* 0x0002be0000047ab9 */ /* 0x000fe20000000a00 */
[----:B------:R-:W-:Y:S01]  /*2dc70*/  ISETP.NE.AND.EX P1, PT, RZ, UR7, PT, P1 ;  /* 0x00000007ff007c0c */ /* 0x000fe2000bf25310 */
[----:B------:R-:W-:Y:S01]  /*2dc80*/  IMAD.MOV.U32 R0, RZ, RZ, RZ ;  /* 0x000000ffff007224 */ /* 0x000fe200078e00ff */
[----:B------:R-:W-:Y:S01]  /*2dc90*/  ISETP.NE.U32.AND P0, PT, RZ, UR4, PT ;  /* 0x00000004ff007c0c */ /* 0x000fe2000bf05070 */
[----:B-1----:R-:W0:Y:S03]  /*2dca0*/  LDC.64 R2, c[0x0][0xb08] ;  /* 0x0002c200ff027b82 */ /* 0x002e260000000a00 */
[----:B------:R-:W-:-:S05]  /*2dcb0*/  ISETP.NE.AND.EX P0, PT, RZ, UR5, PT, P0 ;  /* 0x00000005ff007c0c */ /* 0x000fca000bf05300 */
[----:B--23--:R-:W1:Y:S08]  /*2dcc0*/  @P2 LDC.64 R6, c[0x0][0xb10] ;  /* 0x0002c400ff062b82 */ /* 0x00ce700000000a00 */
[----:B------:R-:W2:Y:S01]  /*2dcd0*/  @P0 LDG.E R8, desc[UR46][R4.64] ;  /* 0x0000002e04080981 */ /* 0x000ea2000c1e1900 */
[----:B------:R-:W-:Y:S01]  /*2dce0*/  ULDC UR4, c[0x0][0x288] ;  /* 0x0000a20000047ab9 */ /* 0x000fe20000000800 */
[----:B0-----:R-:W-:-:S05]  /*2dcf0*/  IMAD.WIDE R2, R19, 0x4, R2 ;  /* 0x0000000413027825 */ /* 0x001fca00078e0202 */
[----:B------:R-:W5:Y:S01]  /*2dd00*/  @P1 LDG.E R0, desc[UR46][R2.64] ;  /* 0x0000002e02001981 */ /* 0x000f62000c1e1900 */
[----:B-1----:R-:W-:-:S03]  /*2dd10*/  @P2 IMAD.WIDE R6, R19, 0x4, R6 ;  /* 0x0000000413062825 */ /* 0x002fc600078e0206 */
[----:B--2---:R0:W-:Y:S02]  /*2dd20*/  STL [R1+0x418], R8 ;  /* 0x0004180801007387 */ /* 0x0041e40000100800 */
[----:B0-----:R-:W-:Y:S01]  /*2dd30*/  IMAD.U32 R8, RZ, RZ, UR4 ;  /* 0x00000004ff087e24 */ /* 0x001fe2000f8e00ff */
[----:B------:R-:W-:-:S05]  /*2dd40*/  ULDC.64 UR4, c[0x0][0x418] ;  /* 0x0001060000047ab9 */ /* 0x000fca0000000a00 */
        /* <DEDUP_REMOVED lines=18> */
.L_x_3686:
        /* <DEDUP_REMOVED lines=8> */
.L_x_3687:
        /* <DEDUP_REMOVED lines=9> */
.L_x_3688:
        /* <DEDUP_REMOVED lines=15> */
[----:B------:R-:W-:Y:S01]  /*2e070*/  SHF.R.S32.HI R2, RZ, 0x1f, R9 ;  /* 0x0000001fff027819 */ /* 0x000fe20000011409 */
[----:B------:R-:W-:-:S03]  /*2e080*/  IMAD.IADD R8, R6, 0x1, R8 ;  /* 0x0000000106087824 */ /* 0x000fc600078e0208 */
        /* <DEDUP_REMOVED lines=17> */
.L_x_3691:
[----:B------:R-:W-:-:S13]  /*2e1a0*/  ISETP.NE.AND P0, PT, R3, 0x1, PT ;  /* 0x000000010300780c */ /* 0x000fda0003f05270 */
[----:B------:R-:W0:Y:S02]  /*2e1b0*/  @P0 LDC.64 R4, c[0x0][0xae0] ;  /* 0x0002b800ff040b82 */ /* 0x000e240000000a00 */
[----:B0-----:R-:W-:-:S05]  /*2e1c0*/  @P0 IMAD.HI.U32 R4, R11, R4, RZ ;  /* 0x000000040b040227 */ /* 0x001fca00078e00ff */
[----:B------:R-:W-:-:S07]  /*2e1d0*/  @P0 SHF.R.U32.HI R11, RZ, R5, R4 ;  /* 0x00000005ff0b0219 */ /* 0x000fce0000011604 */
.L_x_3692:
[----:B------:R-:W-:Y:S05]  /*2e1e0*/  BSYNC B0 ;  /* 0x0000000000007941 */ /* 0x000fea0003800000 */
.L_x_3690:
[----:B------:R-:W-:-:S05]  /*2e1f0*/  IMAD R11, R11, R3, R3 ;  /* 0x000000030b0b7224 */ /* 0x000fca00078e0203 */
[----:B------:R-:W-:-:S07]  /*2e200*/  VIMNMX R2, R2, R11, PT ;  /* 0x0000000b02027248 */ /* 0x000fce0003fe0100 */
.L_x_3689:
        /* <DEDUP_REMOVED lines=20> */
.L_x_3695:
[----:B------:R-:W-:-:S13]  /*2e350*/  ISETP.NE.AND P0, PT, R3, 0x1, PT ;  /* 0x000000010300780c */ /* 0x000fda0003f05270 */
[----:B------:R-:W0:Y:S02]  /*2e360*/  @P0 LDC.64 R4, c[0x0][0xae0] ;  /* 0x0002b800ff040b82 */ /* 0x000e240000000a00 */
[----:B0-----:R-:W-:-:S05]  /*2e370*/  @P0 IMAD.HI.U32 R4, R12, R4, RZ ;  /* 0x000000040c040227 */ /* 0x001fca00078e00ff */
[----:B------:R-:W-:-:S07]  /*2e380*/  @P0 SHF.R.U32.HI R12, RZ, R5, R4 ;  /* 0x00000005ff0c0219 */ /* 0x000fce0000011604 */
.L_x_3696:
[----:B------:R-:W-:Y:S05]  /*2e390*/  BSYNC B0 ;  /* 0x0000000000007941 */ /* 0x000fea0003800000 */
.L_x_3694:
[----:B------:R-:W-:-:S05]  /*2e3a0*/  IMAD R3, R12, R3, RZ ;  /* 0x000000030c037224 */ /* 0x000fca00078e02ff */
[----:B------:R-:W-:-:S07]  /*2e3b0*/  VIMNMX R11, R11, R3, !PT ;  /* 0x000000030b0b7248 */ /* 0x000fce0007fe0100 */
.L_x_3693:
        /* <DEDUP_REMOVED lines=9> */
[----:B------:R-:W-:-:S05]  /*2e450*/  VIMNMX R2, RZ, R2, !PT ;  /* 0x00000002ff027248 */ /* 0x000fca0007fe0100 */
[--C-:B------:R-:W-:Y:S02]  /*2e460*/  IMAD R2, R2, 0x40, -R10.reuse ;  /* 0x0000004002027824 */ /* 0x100fe400078e0a0a */
[----:B------:R-:W-:-:S03]  /*2e470*/  IMAD R10, R3, 0x40, -R10 ;  /* 0x00000040030a7824 */ /* 0x000fc600078e0a0a */
[----:B------:R-:W-:Y:S02]  /*2e480*/  VIMNMX R5, RZ, R2, !PT ;  /* 0x00000002ff057248 */ /* 0x000fe40007fe0100 */
[----:B------:R-:W-:-:S04]  /*2e490*/  VIMNMX R10, R10, R7, PT ;  /* 0x000000070a0a7248 */ /* 0x000fc80003fe0100 */
        /* <DEDUP_REMOVED lines=17> */
.L_x_3868:
[----:B-1----:R-:W-:Y:S02]  /*2e5b0*/  ISETP.NE.AND P0, PT, R14, RZ, PT ;  /* 0x000000ff0e00720c */ /* 0x002fe40003f05270 */
[----:B------:R-:W-:-:S11]  /*2e5c0*/  PLOP3.LUT P6, PT, PT, PT, PT, 0x8, 0x0 ;  /* 0x000000000000781c */ /* 0x000fd60003fce170 */
[----:B------:R-:W-:Y:S05]  /*2e5d0*/  @P0 BRA `(.L_x_3700) ;  /* 0x00000000000c0947 */ /* 0x000fea0003800000 */
[----:B------:R-:W-:-:S03]  /*2e5e0*/  UMOV UR4, 0xffffffff ;  /* 0xffffffff00047882 */ /* 0x000fc60000000000 */
[----:B------:R-:W-:Y:S05]  /*2e5f0*/  BRA.DIV UR4, `(.L_x_3701) ;  /* 0x0000008604247947 */ /* 0x000fea000b800000 */
[----:B------:R-:W-:-:S13]  /*2e600*/  ELECT P6, URZ, PT ;  /* 0x00000000003f782f */ /* 0x000fda00038c0000 */
.L_x_3700:
        /* <DEDUP_REMOVED lines=9> */
.L_x_3871:
[----:B------:R-:W-:Y:S05]  /*2e6a0*/  BSYNC B1 ;  /* 0x0000000000017941 */ /* 0x000fea0003800000 */
.L_x_3702:
[----:B------:R-:W-:Y:S04]  /*2e6b0*/  BSSY B1, `(.L_x_3704) ;  /* 0x00000b7000017945 */ /* 0x000fe80003800000 */
[----:B------:R-:W-:Y:S05]  /*2e6c0*/  @!P6 BRA `(.L_x_3705) ;  /* 0x0000000800d4e947 */ /* 0x000fea0003800000 */
[----:B------:R-:W1:Y:S01]  /*2e6d0*/  S2R R7, SR_TID.X ;  /* 0x0000000000077919 */ /* 0x000e620000002100 */
[----:B0-----:R-:W-:Y:S01]  /*2e6e0*/  IMAD R3, R24, 0x8, R23 ;  /* 0x0000000818037824 */ /* 0x001fe200078e0217 */
[----:B------:R-:W-:Y:S01]  /*2e6f0*/  BSSY B2, `(.L_x_3706) ;  /* 0x0000006000027945 */ /* 0x000fe20003800000 */
[----:B-1----:R-:W-:Y:S02]  /*2e700*/  LOP3.LUT R10, R7, 0x7f, RZ, 0xc0, !PT ;  /* 0x0000007f070a7812 */ /* 0x002fe400078ec0ff */
[----:B------:R-:W-:Y:S02]  /*2e710*/  SHF.L.U32 R7, R29, 0x1f, RZ ;  /* 0x0000001f1d077819 */ /* 0x000fe400000006ff */
[----:B------:R-:W-:Y:S02]  /*2e720*/  ISETP.NE.AND P1, PT, R10, RZ, PT ;  /* 0x000000ff0a00720c */ /* 0x000fe40003f25270 */
[----:B------:R-:W0:Y:S02]  /*2e730*/  SYNCS.PHASECHK.TRANS64.TRYWAIT P0, [R3+URZ+0x388a0], R7 ;  /* 0x0388a007030075a7 */ /* 0x000e24000800017f */
[----:B0-----:R-:W-:Y:S09]  /*2e740*/  @!P0 BRA `(.L_x_3707) ;  /* 0x0000008400048947 */ /* 0x001ff20003800000 */
.L_x_3872:
[----:B------:R-:W-:Y:S05]  /*2e750*/  BSYNC B2 ;  /* 0x0000000000027941 */ /* 0x000fea0003800000 */
.L_x_3706:
[----:B------:R-:W-:Y:S04]  /*2e760*/  BSSY B2, `(.L_x_3708) ;  /* 0x0000009000027945 */ /* 0x000fe80003800000 */
[----:B------:R-:W-:Y:S05]  /*2e770*/  @P1 BRA `(.L_x_3709) ;  /* 0x00000000001c1947 */ /* 0x000fea0003800000 */
[----:B------:R-:W1:Y:S02]  /*2e780*/  S2R R10, SR_TID.X ;  /* 0x00000000000a7919 */ /* 0x000e640000002100 */
[----:B-1----:R-:W-:Y:S01]  /*2e790*/  LOP3.LUT R11, R10, 0x1f, RZ, 0xc0, !PT ;  /* 0x0000001f0a0b7812 */ /* 0x002fe200078ec0ff */
[----:B------:R-:W-:-:S03]  /*2e7a0*/  IMAD.MOV.U32 R10, RZ, RZ, 0x2000 ;  /* 0x00002000ff0a7424 */ /* 0x000fc600078e00ff */
[----:B------:R-:W-:Y:S01]  /*2e7b0*/  ISETP.NE.AND P0, PT, R11, RZ, PT ;  /* 0x000000ff0b00720c */ /* 0x000fe20003f05270 */
[----:B------:R1:W-:-:S12]  /*2e7c0*/  SYNCS.ARRIVE.TRANS64 RZ, [R3+URZ+0x38890], R10 ;  /* 0x0388900a03ff79a7 */ /* 0x0003d8000800003f */
[----:B-1----:R-:W-:Y:S05]  /*2e7d0*/  @!P0 BRA `(.L_x_3709) ;  /* 0x0000000000048947 */ /* 0x002fea0003800000 */
[----:B------:R-:W-:Y:S01]  /*2e7e0*/  BPT.TRAP 0x1 ;  /* 0x000000040000795c */ /* 0x000fe20000300000 */
.L_x_3709:
[----:B------:R-:W-:Y:S05]  /*2e7f0*/  BSYNC B2 ;  /* 0x0000000000027941 */ /* 0x000fea0003800000 */
.L_x_3708:
        /* <DEDUP_REMOVED lines=10> */
[----:B------:R-:W-:Y:S01]  /*2e8a0*/  VIADD R12, R3, 0x38890 ;  /* 0x00038890030c7836 */ /* 0x000fe20000000000 */
[----:B------:R-:W-:-:S09]  /*2e8b0*/  UMOV UR7, 0x12f00000 ;  /* 0x12f0000000077882 */ /* 0x000fd20000000000 */
.L_x_3710:
        /* <DEDUP_REMOVED lines=13> */
.L_x_3873:
[----:B------:R-:W-:Y:S05]  /*2e990*/  BSYNC B2 ;  /* 0x0000000000027941 */ /* 0x000fea0003800000 */
.L_x_3711:
        /* <DEDUP_REMOVED lines=11> */
.L_x_3714:
[----:B------:R-:W-:Y:S05]  /*2ea50*/  BSYNC B2 ;  /* 0x0000000000027941 */ /* 0x000fea0003800000 */
.L_x_3713:
[----:B------:R-:W-:Y:S01]  /*2ea60*/  R2UR UR10, R14 ;  /* 0x000000000e0a72ca */ /* 0x000fe200000e0000 */
[----:B01----:R-:W-:Y:S01]  /*2ea70*/  IMAD R7, R24, 0x10000, R23 ;  /* 0x0001000018077824 */ /* 0x003fe200078e0217 */
[----:B------:R-:W-:Y:S01]  /*2ea80*/  R2UR UR6, R12 ;  /* 0x000000000c0672ca */ /* 0x000fe200000e0000 */
[----:B------:R-:W-:Y:S01]  /*2ea90*/  UIADD3 UR4, UP0, UR44, 0x670, URZ ;  /* 0x000006702c047890 */ /* 0x000fe2000ff1e03f */
[----:B------:R-:W-:Y:S01]  /*2eaa0*/  R2UR UR7, R13 ;  /* 0x000000000d0772ca */ /* 0x000fe200000e0000 */
[----:B------:R-:W-:Y:S01]  /*2eab0*/  VIADD R3, R3, 0x388b0 ;  /* 0x000388b003037836 */ /* 0x000fe20000000000 */
[----:B------:R-:W-:Y:S01]  /*2eac0*/  PLOP3.LUT P0, PT, PT, PT, PT, 0x80, 0x0 ;  /* 0x000000000000781c */ /* 0x000fe20003f0f070 */
[----:B------:R-:W-:Y:S01]  /*2ead0*/  VIADD R11, R7, 0x400 ;  /* 0x00000400070b7836 */ /* 0x000fe20000000000 */
[----:B------:R-:W-:-:S12]  /*2eae0*/  UIADD3.X UR5, URZ, UR45, URZ, UP0, !UPT ;  /* 0x0000002d3f057290 */ /* 0x000fd800087fe43f */
.L_x_3715:
        /* <DEDUP_REMOVED lines=15> */
.L_x_3716:
        /* <DEDUP_REMOVED lines=15> */
.L_x_3717:
        /* <DEDUP_REMOVED lines=15> */
.L_x_3718:
        /* <DEDUP_REMOVED lines=15> */
.L_x_3719:
        /* <DEDUP_REMOVED lines=15> */
.L_x_3720:
        /* <DEDUP_REMOVED lines=15> */
.L_x_3721:
        /* <DEDUP_REMOVED lines=15> */
.L_x_3722:
        /* <DEDUP_REMOVED lines=10> */
.L_x_3705:
[----:B------:R-:W-:Y:S05]  /*2f220*/  BSYNC B1 ;  /* 0x0000000000017941 */ /* 0x000fea0003800000 */
.L_x_3704:
        /* <DEDUP_REMOVED lines=9> */
.L_x_3742:
[----:B------:R-:W-:Y:S05]  /*2f2c0*/  YIELD ;  /* 0x0000000000007946 */ /* 0x000fea0003800000 */
[----:B------:R-:W-:Y:S04]  /*2f2d0*/  BSSY B1, `(.L_x_3723) ;  /* 0x00000b6000017945 */ /* 0x000fe80003800000 */
[----:B------:R-:W-:Y:S05]  /*2f2e0*/  @!P6 BRA `(.L_x_3724) ;  /* 0x0000000800d0e947 */ /* 0x000fea0003800000 */
[----:B------:R-:W0:Y:S01]  /*2f2f0*/  S2R R2, SR_TID.X ;  /* 0x0000000000027919 */ /* 0x000e220000002100 */
[----:B------:R-:W-:Y:S01]  /*2f300*/  IMAD R10, R24, 0x8, R23 ;  /* 0x00000008180a7824 */ /* 0x000fe200078e0217 */
[----:B------:R-:W-:Y:S01]  /*2f310*/  BSSY B2, `(.L_x_3725) ;  /* 0x0000006000027945 */ /* 0x000fe20003800000 */
[----:B0-----:R-:W-:Y:S02]  /*2f320*/  LOP3.LUT R3, R2, 0x7f, RZ, 0xc0, !PT ;  /* 0x0000007f02037812 */ /* 0x001fe400078ec0ff */
[----:B------:R-:W-:Y:S02]  /*2f330*/  SHF.L.U32 R2, R29, 0x1f, RZ ;  /* 0x0000001f1d027819 */ /* 0x000fe400000006ff */
[----:B------:R-:W-:Y:S02]  /*2f340*/  ISETP.NE.AND P2, PT, R3, RZ, PT ;  /* 0x000000ff0300720c */ /* 0x000fe40003f45270 */
[----:B------:R-:W0:Y:S02]  /*2f350*/  SYNCS.PHASECHK.TRANS64.TRYWAIT P1, [R10+URZ+0x388a0], R2 ;  /* 0x0388a0020a0075a7 */ /* 0x000e24000802017f */
[----:B0-----:R-:W-:Y:S09]  /*2f360*/  @!P1 BRA `(.L_x_3726) ;  /* 0x0000007800249947 */ /* 0x001ff20003800000 */
.L_x_3874:
[----:B------:R-:W-:Y:S05]  /*2f370*/  BSYNC B2 ;  /* 0x0000000000027941 */ /* 0x000fea0003800000 */
.L_x_3725:
        /* <DEDUP_REMOVED lines=9> */
.L_x_3728:
[----:B------:R-:W-:Y:S05]  /*2f410*/  BSYNC B2 ;  /* 0x0000000000027941 */ /* 0x000fea0003800000 */
.L_x_3727:
        /* <DEDUP_REMOVED lines=11> */
.L_x_3729:
        /* <DEDUP_REMOVED lines=13> */
.L_x_3875:
[----:B------:R-:W-:Y:S05]  /*2f5a0*/  BSYNC B2 ;  /* 0x0000000000027941 */ /* 0x000fea0003800000 */
.L_x_3730:
[----:B------:R-:W-:Y:S01]  /*2f5b0*/  BSSY B2, `(.L_x_3732) ;  /* 0x000000b000027945 */ /* 0x000fe20003800000 */
[----:B01----:R-:W-:Y:S02]  /*2f5c0*/  IMAD.MOV.U32 R2, RZ, RZ, 0x0 ;  /* 0x00000000ff027424 */ /* 0x003fe400078e00ff */
[----:B------:R-:W-:Y:S01]  /*2f5d0*/  IMAD.MOV.U32 R3, RZ, RZ, 0x12f00000 ;  /* 0x12f00000ff037424 */ /* 0x000fe200078e00ff */
[----:B------:R-:W-:Y:S06]  /*2f5e0*/  @P2 BRA `(.L_x_3733) ;  /* 0x00000000001c2947 */ /* 0x000fec0003800000 */
[----:B------:R-:W0:Y:S02]  /*2f5f0*/  S2R R13, SR_TID.X ;  /* 0x00000000000d7919 */ /* 0x000e240000002100 */
[----:B0-----:R-:W-:Y:S01]  /*2f600*/  LOP3.LUT R14, R13, 0x1f, RZ, 0xc0, !PT ;  /* 0x0000001f0d0e7812 */ /* 0x001fe200078ec0ff */
[----:B------:R-:W-:-:S03]  /*2f610*/  IMAD.MOV.U32 R13, RZ, RZ, 0x10000 ;  /* 0x00010000ff0d7424 */ /* 0x000fc600078e00ff */
[----:B------:R-:W-:Y:S01]  /*2f620*/  ISETP.NE.AND P1, PT, R14, RZ, PT ;  /* 0x000000ff0e00720c */ /* 0x000fe20003f25270 */
[----:B------:R0:W-:-:S12]  /*2f630*/  SYNCS.ARRIVE.TRANS64 RZ, [R10+URZ+0x388b0], R13 ;  /* 0x0388b00d0aff79a7 */ /* 0x0001d8000800003f */
[----:B0-----:R-:W-:Y:S05]  /*2f640*/  @!P1 BRA `(.L_x_3733) ;  /* 0x0000000000049947 */ /* 0x001fea0003800000 */
[----:B------:R-:W-:Y:S01]  /*2f650*/  BPT.TRAP 0x1 ;  /* 0x000000040000795c */ /* 0x000fe20000300000 */
.L_x_3733:
[----:B------:R-:W-:Y:S05]  /*2f660*/  BSYNC B2 ;  /* 0x0000000000027941 */ /* 0x000fea0003800000 */
.L_x_3732:
        /* <DEDUP_REMOVED lines=9> */
.L_x_3734:
        /* <DEDUP_REMOVED lines=15> */
.L_x_3735:
        /* <DEDUP_REMOVED lines=15> */
.L_x_3736:
        /* <DEDUP_REMOVED lines=15> */
.L_x_3737:
        /* <DEDUP_REMOVED lines=15> */
.L_x_3738:
        /* <DEDUP_REMOVED lines=15> */
.L_x_3739:
        /* <DEDUP_REMOVED lines=15> */
.L_x_3740:
        /* <DEDUP_REMOVED lines=15> */
.L_x_3741:
        /* <DEDUP_REMOVED lines=10> */
.L_x_3724:
[----:B------:R-:W-:Y:S05]  /*2fe30*/  BSYNC B1 ;  /* 0x0000000000017941 */ /* 0x000fea0003800000 */
.L_x_3723:
        /* <DEDUP_REMOVED lines=8> */
.L_x_3698:
[----:B------:R-:W-:Y:S05]  /*2fec0*/  BSYNC B0 ;  /* 0x0000000000007941 */ /* 0x000fea0003800000 */
.L_x_3697:
[----:B------:R-:W1:Y:S01]  /*2fed0*/  LDC R0, c[0x0][0x448] ;  /* 0x00011200ff007b82 */ /* 0x000e620000000800 */
[----:B0-----:R-:W-:Y:S01]  /*2fee0*/  VIADD R3, R33, 0x3f ;  /* 0x0000003f21037836 */ /* 0x001fe20000000000 */
[----:B------:R-:W-:Y:S06]  /*2fef0*/  @!P0 WARPSYNC.ALL ;  /* 0x0000000000008948 */ /* 0x000fec0003800000 */
[----:B------:R-:W-:Y:S01]  /*2ff00*/  @!P0 BAR.SYNC.DEFER_BLOCKING 0xc, 0x180 ;  /* 0x0306000000008b1d */ /* 0x000fe20000010000 */
[----:B-1----:R-:W-:-:S13]  /*2ff10*/  ISETP.NE.AND P1, PT, R0, 0x1, PT ;  /* 0x000000010000780c */ /* 0x002fda0003f25270 */
        /* <DEDUP_REMOVED lines=20> */
.L_x_3745:
[----:B------:R-:W-:-:S13]  /*30060*/  ISETP.NE.AND P0, PT, R3, 0x1, PT ;  /* 0x000000010300780c */ /* 0x000fda0003f05270 */
[----:B------:R-:W0:Y:S02]  /*30070*/  @P0 LDC.64 R4, c[0x0][0xae0] ;  /* 0x0002b800ff040b82 */ /* 0x000e240000000a00 */
[----:B0-----:R-:W-:-:S05]  /*30080*/  @P0 IMAD.HI.U32 R4, R0, R4, RZ ;  /* 0x0000000400040227 */ /* 0x001fca00078e00ff */
[----:B------:R-:W-:-:S07]  /*30090*/  @P0 SHF.R.U32.HI R0, RZ, R5, R4 ;  /* 0x00000005ff000219 */ /* 0x000fce0000011604 */
.L_x_3746:
[----:B------:R-:W-:Y:S05]  /*300a0*/  BSYNC B0 ;  /* 0x0000000000007941 */ /* 0x000fea0003800000 */
.L_x_3744:
[----:B------:R-:W-:-:S05]  /*300b0*/  IMAD R5, R0, R3, R3 ;  /* 0x0000000300057224 */ /* 0x000fca00078e0203 */
[----:B------:R-:W-:-:S07]  /*300c0*/  VIMNMX R2, R2, R5, PT ;  /* 0x0000000502027248 */ /* 0x000fce0003fe0100 */
.L_x_3743:
[----:B------:R-:W-:Y:S01]  /*300d0*/  VIADD R2, R2, 0x3f ;  /* 0x0000003f02027836 */ /* 0x000fe20000000000 */
[----:B------:R-:W0:Y:S01]  /*300e0*/  @P1 LDC R7, c[0x0][0x450] ;  /* 0x00011400ff071b82 */ /* 0x000e220000000800 */
[----:B------:R-:W-:-:S03]  /*300f0*/  ULDC UR4, c[0x0][0xad4] ;  /* 0x0002b50000047ab9 */ /* 0x000fc60000000800 */
[----:B------:R-:W-:-:S04]  /*30100*/  SHF.R.S32.HI R5, RZ, 0x1f, R2 ;  /* 0x0000001fff057819 */ /* 0x000fc80000011402 */
[----:B------:R-:W-:-:S04]  /*30110*/  LEA.HI R5, R5, R2, RZ, 0x6 ;  /* 0x0000000205057211 */ /* 0x000fc800078f30ff */
[----:B------:R-:W-:Y:S01]  /*30120*/  SHF.R.S32.HI R0, RZ, 0x6, R5 ;  /* 0x00000006ff007819 */ /* 0x000fe20000011405 */
[----:B------:R-:W-:-:S03]  /*30130*/  IMAD.MOV.U32 R5, RZ, RZ, R33 ;  /* 0x000000ffff057224 */ /* 0x000fc600078e0021 */
[----:B------:R-:W-:Y:S02]  /*30140*/  VIMNMX R30, R9, R0, PT ;  /* 0x00000000091e7248 */ /* 0x000fe40003fe0100 */
[----:B------:R-:W1:Y:S03]  /*30150*/  @P1 LDC R0, c[0x0][0x44c] ;  /* 0x00011300ff001b82 */ /* 0x000e660000000800 */
[----:B------:R2:W-:Y:S01]  /*30160*/  STL [R1+0x444], R30 ;  /* 0x0004441e01007387 */ /* 0x0005e20000100800 */
[----:B-1----:R-:W-:-:S05]  /*30170*/  @P1 IMAD.HI.U32 R0, R33, R0, RZ ;  /* 0x0000000021001227 */ /* 0x002fca00078e00ff */
        /* <DEDUP_REMOVED lines=14> */
.L_x_3749:
[----:B------:R-:W-:-:S13]  /*30260*/  ISETP.NE.AND P0, PT, R3, 0x1, PT ;  /* 0x000000010300780c */ /* 0x000fda0003f05270 */
[----:B------:R-:W0:Y:S02]  /*30270*/  @P0 LDC.64 R4, c[0x0][0xae0] ;  /* 0x0002b800ff040b82 */ /* 0x000e240000000a00 */
[----:B0-----:R-:W-:-:S05]  /*30280*/  @P0 IMAD.HI.U32 R4, R2, R4, RZ ;  /* 0x0000000402040227 */ /* 0x001fca00078e00ff */
[----:B------:R-:W-:-:S07]  /*30290*/  @P0 SHF.R.U32.HI R2, RZ, R5, R4 ;  /* 0x00000005ff020219 */ /* 0x000fce0000011604 */
.L_x_3750:
[----:B------:R-:W-:Y:S05]  /*302a0*/  BSYNC B0 ;  /* 0x0000000000007941 */ /* 0x000fea0003800000 */
.L_x_3748:
[----:B------:R-:W-:-:S05]  /*302b0*/  IMAD R3, R2, R3, RZ ;  /* 0x0000000302037224 */ /* 0x000fca00078e02ff */
[----:B------:R-:W-:-:S07]  /*302c0*/  VIMNMX R0, R0, R3, !PT ;  /* 0x0000000300007248 */ /* 0x000fce0007fe0100 */
.L_x_3747:
        /* <DEDUP_REMOVED lines=24> */
.L_x_3752:
        /* <DEDUP_REMOVED lines=20> */
.L_x_3755:
[----:B------:R-:W-:Y:S05]  /*30590*/  BSYNC B6 ;  /* 0x0000000000067941 */ /* 0x000fea0003800000 */
.L_x_3754:
        /* <DEDUP_REMOVED lines=20> */
.L_x_3758:
        /* <DEDUP_REMOVED lines=15> */
.L_x_3757:
[----:B------:R-:W-:Y:S05]  /*307d0*/  BSYNC B6 ;  /* 0x0000000000067941 */ /* 0x000fea0003800000 */
.L_x_3756:
[----:B------:R-:W-:Y:S01]  /*307e0*/  ULDC.64 UR4, c[0x0][0xaf0] ;  /* 0x0002bc0000047ab9 */ /* 0x000fe20000000a00 */
[----:B------:R-:W-:Y:S01]  /*307f0*/  IMAD.MOV.U32 R31, RZ, RZ, R19 ;  /* 0x000000ffff1f7224 */ /* 0x000fe200078e0013 */
[----:B------:R-:W-:Y:S01]  /*30800*/  ISETP.NE.U32.AND P0, PT, RZ, UR4, PT ;  /* 0x00000004ff007c0c */ /* 0x000fe2000bf05070 */
[----:B------:R-:W0:Y:S01]  /*30810*/  S2R R17, SR_TID.X ;  /* 0x0000000000117919 */ /* 0x000e220000002100 */
[----:B------:R-:W1:Y:S01]  /*30820*/  LDC R11, c[0x0][0x430] ;  /* 0x00010c00ff0b7b82 */ /* 0x000e620000000800 */
[----:B------:R-:W2:Y:S01]  /*30830*/  S2R R20, SR_TID.X ;  /* 0x0000000000147919 */ /* 0x000ea20000002100 */
[----:B------:R-:W-:Y:S01]  /*30840*/  ISETP.NE.AND.EX P0, PT, RZ, UR5, PT, P0 ;  /* 0x00000005ff007c0c */ /* 0x000fe2000bf05300 */
[----:B------:R-:W-:-:S12]  /*30850*/  ULDC UR4, c[0x0][0x320] ;  /* 0x0000c80000047ab9 */ /* 0x000fd80000000800 */
[----:B------:R-:W3:Y:S01]  /*30860*/  @P0 LDC.64 R2, c[0x0][0xaf0] ;  /* 0x0002bc00ff020b82 */ /* 0x000ee20000000a00 */
[----:B0-----:R-:W-:Y:S01]  /*30870*/  LOP3.LUT R17, R17, 0x7f, RZ, 0xc0, !PT ;  /* 0x0000007f11117812 */ /* 0x001fe200078ec0ff */
[----:B---3--:R-:W-:-:S05]  /*30880*/  @P0 IMAD.WIDE R2, R19, 0x4, R2 ;  /* 0x0000000413020825 */ /* 0x008fca00078e0202 */
[----:B------:R0:W3:Y:S01]  /*30890*/  @P0 LDG.E R31, desc[UR46][R2.64] ;  /* 0x0000002e021f0981 */ /* 0x0000e2000c1e1900 */
[----:B------:R-:W-:Y:S01]  /*308a0*/  SHF.R.U32.HI R21, RZ, 0x3, R17 ;  /* 0x00000003ff157819 */ /* 0x000fe20000011611 */
[----:B--2---:R-:W-:Y:S01]  /*308b0*/  IMAD.SHL.U32 R17, R20, 0x10, RZ ;  /* 0x0000001014117824 */ /* 0x004fe200078e00ff */
[----:B-1----:R-:W-:Y:S02]  /*308c0*/  ISETP.NE.AND P1, PT, R11, 0x1, PT ;  /* 0x000000010b00780c */ /* 0x002fe40003f25270 */
[----:B------:R-:W-:Y:S02]  /*308d0*/  LEA R0, R30, 0xffffffc0, 0x6 ;  /* 0xffffffc01e007811 */ /* 0x000fe400078e30ff */
[----:B------:R-:W-:Y:S02]  /*308e0*/  LOP3.LUT R17, R21, 0x70, R17, 0xf8, !PT ;  /* 0x0000007015117812 */ /* 0x000fe400078ef811 */
[----:B------:R-:W1:Y:S01]  /*308f0*/  S2R R21, SR_TID.X ;  /* 0x0000000000157919 */ /* 0x000e620000002100 */
[----:B------:R-:W-:-:S02]  /*30900*/  LOP3.LUT R22, R22, 0xffffffbf, RZ, 0xc0, !PT ;  /* 0xffffffbf16167812 */ /* 0x000fc400078ec0ff */
[----:B------:R-:W-:-:S04]  /*30910*/  IMAD.IADD R4, R17, 0x1, R0 ;  /* 0x0000000111047824 */ /* 0x000fc800078e0200 */
[----:B0-----:R-:W0:Y:S01]  /*30920*/  @P1 LDC R3, c[0x0][0x434] ;  /* 0x00010d00ff031b82 */ /* 0x001e220000000800 */
[C---:B------:R-:W-:Y:S01]  /*30930*/  ISETP.GE.AND P0, PT, R4.reuse, R27, PT ;  /* 0x0000001b0400720c */ /* 0x040fe20003f06270 */
[----:B------:R-:W-:-:S03]  /*30940*/  IMAD.IADD R9, R4, 0x1, R34 ;  /* 0x0000000104097824 */ /* 0x000fc600078e0222 */
[----:B------:R-:W-:Y:S01]  /*30950*/  ISETP.GT.U32.OR P0, PT, R17, 0x3f, P0 ;  /* 0x0000003f1100780c */ /* 0x000fe20000704470 */
[----:B------:R-:W-:Y:S02]  /*30960*/  IMAD.MOV.U32 R8, RZ, RZ, R9 ;  /* 0x000000ffff087224 */ /* 0x000fe400078e0009 */
[----:B------:R-:W2:Y:S01]  /*30970*/  @P1 LDC R2, c[0x0][0x438] ;  /* 0x00010e00ff021b82 */ /* 0x000ea20000000800 */
[----:B0-----:R-:W-:-:S04]  /*30980*/  @P1 IMAD.HI.U32 R3, R9, R3, RZ ;  /* 0x0000000309031227 */ /* 0x001fc800078e00ff */
[----:B-1----:R-:W-:Y:S01]  /*30990*/  IMAD.SHL.U32 R21, R21, 0x8, RZ ;  /* 0x0000000815157824 */ /* 0x002fe200078e00ff */
[----:B--2---:R-:W-:-:S04]  /*309a0*/  @P1 SHF.R.U32.HI R8, RZ, R2, R3 ;  /* 0x00000002ff081219 */ /* 0x004fc80000011603 */
[----:B------:R-:W-:Y:S01]  /*309b0*/  LOP3.LUT R21, R21, 0x38, RZ, 0xc0, !PT ;  /* 0x0000003815157812 */ /* 0x000fe200078ec0ff */
[----:B------:R-:W0:Y:S03]  /*309c0*/  @!P0 LDC.64 R2, c[0x0][0x428] ;  /* 0x00010a00ff028b82 */ /* 0x000e260000000a00 */
[----:B------:R-:W-:Y:S02]  /*309d0*/  LOP3.LUT R30, R21, 0x40, RZ, 0xfc, !PT ;  /* 0x00000040151e7812 */ /* 0x000fe400078efcff */
[----:B------:R-:W1:Y:S02]  /*309e0*/  S2R R21, SR_TID.X ;  /* 0x0000000000157919 */ /* 0x000e640000002100 */
[----:B------:R-:W-:Y:S02]  /*309f0*/  ISETP.GE.AND P2, PT, R30, UR4, PT ;  /* 0x000000041e007c0c */ /* 0x000fe4000bf46270 */
[----:B------:R-:W2:Y:S02]  /*30a00*/  S2R R30, SR_TID.X ;  /* 0x00000000001e7919 */ /* 0x000ea40000002100 */
[----:B------:R-:W-:-:S05]  /*30a10*/  SEL R10, RZ, 0xffffffff, P2 ;  /* 0xffffffffff0a7807 */ /* 0x000fca0001000000 */
[----:B------:R-:W-:-:S04]  /*30a20*/  IMAD.SHL.U32 R10, R10, 0x2, RZ ;  /* 0x000000020a0a7824 */ /* 0x000fc800078e00ff */
[----:B------:R-:W-:-:S04]  /*30a30*/  @P2 LOP3.LUT R22, R22, 0x40, RZ, 0xfc, !PT ;  /* 0x0000004016162812 */ /* 0x000fc800078efcff */
[----:B------:R-:W-:Y:S01]  /*30a40*/  LOP3.LUT R22, R22, 0xffffff7f, RZ, 0xc0, !PT ;  /* 0xffffff7f16167812 */ /* 0x000fe200078ec0ff */
[C---:B-1----:R-:W-:Y:S02]  /*30a50*/  IMAD.SHL.U32 R12, R21.reuse, 0x8, RZ ;  /* 0x00000008150c7824 */ /* 0x042fe400078e00ff */
[----:B------:R-:W-:Y:S02]  /*30a60*/  IMAD.SHL.U32 R21, R21, 0x8, RZ ;  /* 0x0000000815157824 */ /* 0x000fe400078e00ff */
[----:B--2---:R-:W-:Y:S01]  /*30a70*/  IMAD.SHL.U32 R30, R30, 0x8, RZ ;  /* 0x000000081e1e7824 */ /* 0x004fe200078e00ff */
[----:B------:R-:W-:Y:S02]  /*30a80*/  LOP3.LUT R12, R12, 0x38, RZ, 0xc0, !PT ;  /* 0x000000380c0c7812 */ /* 0x000fe400078ec0ff */
[----:B------:R-:W-:Y:S02]  /*30a90*/  LOP3.LUT R21, R21, 0x38, RZ, 0xc0, !PT ;  /* 0x0000003815157812 */ /* 0x000fe400078ec0ff */
[----:B------:R-:W-:-:S02]  /*30aa0*/  ISETP.GE.AND P1, PT, R12, UR4, PT ;  /* 0x000000040c007c0c */ /* 0x000fc4000bf26270 */
[----:B------:R-:W-:Y:S02]  /*30ab0*/  LOP3.LUT R30, R30, 0x38, RZ, 0xc0, !PT ;  /* 0x000000381e1e7812 */ /* 0x000fe400078ec0ff */
[----:B------:R-:W-:Y:S02]  /*30ac0*/  SEL R4, RZ, 0x1, P1 ;  /* 0x00000001ff047807 */ /* 0x000fe40000800000 */
[C---:B------:R-:W-:Y:S02]  /*30ad0*/  LOP3.LUT R32, R30.reuse, 0x80, RZ, 0xfc, !PT ;  /* 0x000000801e207812 */ /* 0x040fe400078efcff */
[----:B------:R-:W-:Y:S02]  /*30ae0*/  LOP3.LUT R30, R30, 0xc0, RZ, 0xfc, !PT ;  /* 0x000000c01e1e7812 */ /* 0x000fe400078efcff */
[----:B------:R-:W-:Y:S02]  /*30af0*/  LOP3.LUT R10, R10, 0x2, R4, 0xe2, !PT ;  /* 0x000000020a0a7812 */ /* 0x000fe400078ee204 */
[----:B------:R-:W-:Y:S01]  /*30b00*/  ISETP.GE.AND P2, PT, R32, UR4, PT ;  /* 0x0000000420007c0c */ /* 0x000fe2000bf46270 */
[----:B------:R-:W1:Y:S01]  /*30b10*/  @!P0 LDC.64 R4, c[0x0][0x418] ;  /* 0x00010600ff048b82 */ /* 0x000e620000000a00 */
[----:B------:R-:W-:-:S02]  /*30b20*/  @P1 LOP3.LUT R22, R22, 0x80, RZ, 0xfc, !PT ;  /* 0x0000008016161812 */ /* 0x000fc400078efcff */
[----:B------:R-:W-:Y:S02]  /*30b30*/  ISETP.GE.AND P1, PT, R30, UR4, PT ;  /* 0x000000041e007c0c */ /* 0x000fe4000bf26270 */
[----:B------:R-:W-:Y:S02]  /*30b40*/  SEL R6, RZ, 0x4, P2 ;  /* 0x00000004ff067807 */ /* 0x000fe40001000000 */
[----:B------:R-:W-:Y:S02]  /*30b50*/  SEL R7, RZ, 0x8, P1 ;  /* 0x00000008ff077807 */ /* 0x000fe40000800000 */
[----:B------:R-:W-:Y:S02]  /*30b60*/  LOP3.LUT R22, R22, 0xffffffdf, RZ, 0xc0, !PT ;  /* 0xffffffdf16167812 */ /* 0x000fe400078ec0ff */
[----:B------:R-:W-:Y:S01]  /*30b70*/  LOP3.LUT R10, R7, R10, R6, 0xfe, !PT ;  /* 0x0000000a070a7212 */ /* 0x000fe200078efe06 */
[--C-:B------:R-:W-:Y:S01]  /*30b80*/  @!P0 IMAD.MOV.U32 R6, RZ, RZ, R8.reuse ;  /* 0x000000ffff068224 */ /* 0x100fe200078e0008 */
[----:B------:R-:W-:-:S02]  /*30b90*/  @!P0 SHF.R.S32.HI R7, RZ, 0x1f, R8 ;  /* 0x0000001fff078819 */ /* 0x000fc40000011408 */
[----:B------:R-:W-:Y:S02]  /*30ba0*/  @P2 LOP3.LUT R22, R22, 0x20, RZ, 0xfc, !PT ;  /* 0x0000002016162812 */ /* 0x000fe400078efcff */
[----:B------:R-:W-:Y:S02]  /*30bb0*/  LOP3.LUT R13, R21, 0x180, RZ, 0xfc, !PT ;  /* 0x00000180150d7812 */ /* 0x000fe400078efcff */
[----:B------:R-:W-:-:S04]  /*30bc0*/  LOP3.LUT R22, R22, 0xffffffef, RZ, 0xc0, !PT ;  /* 0xffffffef16167812 */ /* 0x000fc800078ec0ff */
[----:B------:R-:W-:Y:S02]  /*30bd0*/  @P1 LOP3.LUT R22, R22, 0x10, RZ, 0xfc, !PT ;  /* 0x0000001016161812 */ /* 0x000fe400078efcff */
[----:B---3--:R-:W-:Y:S01]  /*30be0*/  SHF.R.S32.HI R36, RZ, 0x1f, R31 ;  /* 0x0000001fff247819 */ /* 0x008fe2000001141f */
[----:B0-----:R-:W-:-:S04]  /*30bf0*/  @!P0 IMAD.WIDE.U32 R6, R31, R2, R6 ;  /* 0x000000021f068225 */ /* 0x001fc800078e0006 */
[----:B------:R-:W-:Y:S01]  /*30c00*/  @!P0 IMAD R2, R36, R2, RZ ;  /* 0x0000000224028224 */ /* 0x000fe200078e02ff */
[----:B-1----:R-:W-:-:S03]  /*30c10*/  @!P0 LEA R4, P1, R6, R4, 0x2 ;  /* 0x0000000406048211 */ /* 0x002fc600078210ff */
[----:B------:R-:W-:Y:S02]  /*30c20*/  @!P0 IMAD R3, R31, R3, R2 ;  /* 0x000000031f038224 */ /* 0x000fe400078e0202 */
[----:B------:R-:W-:Y:S02]  /*30c30*/  IMAD.MOV.U32 R2, RZ, RZ, RZ ;  /* 0x000000ffff027224 */ /* 0x000fe400078e00ff */
[----:B------:R-:W-:-:S05]  /*30c40*/  @!P0 IMAD.IADD R3, R7, 0x1, R3 ;  /* 0x0000000107038824 */ /* 0x000fca00078e0203 */
[----:B------:R-:W-:-:S05]  /*30c50*/  @!P0 LEA.HI.X R5, R6, R5, R3, 0x2, P1 ;  /* 0x0000000506058211 */ /* 0x000fca00008f1403 */
[----:B------:R0:W2:Y:S01]  /*30c60*/  @!P0 LDG.E R2, desc[UR46][R4.64] ;  /* 0x0000002e04028981 */ /* 0x0000a2000c1e1900 */
[----:B------:R-:W-:Y:S02]  /*30c70*/  ISETP.GE.AND P0, PT, R13, UR4, PT ;  /* 0x000000040d007c0c */ /* 0x000fe4000bf06270 */
[C---:B------:R-:W-:Y:S02]  /*30c80*/  LOP3.LUT R14, R12.reuse, 0x1c0, RZ, 0xfc, !PT ;  /* 0x000001c00c0e7812 */ /* 0x040fe400078efcff */
[C---:B------:R-:W-:Y:S02]  /*30c90*/  LOP3.LUT R13, R12.reuse, 0x100, RZ, 0xfc, !PT ;  /* 0x000001000c0d7812 */ /* 0x040fe400078efcff */
[----:B------:R-:W-:Y:S02]  /*30ca0*/  LOP3.LUT R12, R12, 0x140, RZ, 0xfc, !PT ;  /* 0x000001400c0c7812 */ /* 0x000fe400078efcff */
[----:B------:R-:W-:Y:S02]  /*30cb0*/  ISETP.GE.AND P3, PT, R13, UR4, PT ;  /* 0x000000040d007c0c */ /* 0x000fe4000bf66270 */
[----:B------:R-:W-:-:S02]  /*30cc0*/  ISETP.GE.AND P2, PT, R12, UR4, PT ;  /* 0x000000040c007c0c */ /* 0x000fc4000bf46270 */
[----:B------:R-:W-:Y:S02]  /*30cd0*/  SEL R3, RZ, 0x10, P3 ;  /* 0x00000010ff037807 */ /* 0x000fe40001800000 */
[----:B0-----:R-:W-:Y:S02]  /*30ce0*/  SEL R4, RZ, 0x20, P2 ;  /* 0x00000020ff047807 */ /* 0x001fe40001000000 */
[----:B------:R-:W-:Y:S02]  /*30cf0*/  LOP3.LUT R22, R22, 0xfffffff7, RZ, 0xc0, !PT ;  /* 0xfffffff716167812 */ /* 0x000fe400078ec0ff */
[----:B------:R-:W-:-:S03]  /*30d00*/  LOP3.LUT R3, R4, R10, R3, 0xfe, !PT ;  /* 0x0000000a04037212 */ /* 0x000fc600078efe03 */
[----:B------:R-:W-:-:S04]  /*30d10*/  @P3 LOP3.LUT R22, R22, 0x8, RZ, 0xfc, !PT ;  /* 0x0000000816163812 */ /* 0x000fc800078efcff */
[----:B------:R-:W-:-:S04]  /*30d20*/  LOP3.LUT R22, R22, 0xfffffffb, RZ, 0xc0, !PT ;  /* 0xfffffffb16167812 */ /* 0x000fc800078ec0ff */
[----:B------:R-:W-:Y:S01]  /*30d30*/  @P2 LOP3.LUT R22, R22, 0x4, RZ, 0xfc, !PT ;  /* 0x0000000416162812 */ /* 0x000fe200078efcff */
[----:B--2---:R0:W-:Y:S02]  /*30d40*/  STL [R1+0x41c], R2 ;  /* 0x00041c0201007387 */ /* 0x0041e40000100800 */
[----:B0-----:R-:W-:Y:S02]  /*30d50*/  SEL R2, RZ, 0x40, P0 ;  /* 0x00000040ff027807 */ /* 0x001fe40000000000 */
[----:B------:R-:W-:Y:S01]  /*30d60*/  ISETP.GE.AND P0, PT, R14, UR4, PT ;  /* 0x000000040e007c0c */ /* 0x000fe2000bf06270 */
[----:B------:R-:W-:Y:S01]  /*30d70*/  UMOV UR4, 0xffffffff ;  /* 0xffffffff00047882 */ /* 0x000fe20000000000 */
[----:B------:R-:W-:Y:S01]  /*30d80*/  LOP3.LUT R5, R3, R2, RZ, 0xfc, !PT ;  /* 0x0000000203057212 */ /* 0x000fe200078efcff */
[----:B------:R-:W-:Y:S01]  /*30d90*/  IMAD.MOV R2, RZ, RZ, -R8 ;  /* 0x000000ffff027224 */ /* 0x000fe200078e0a08 */
[----:B------:R-:W-:-:S03]  /*30da0*/  SEL R32, RZ, 0x80, P0 ;  /* 0x00000080ff207807 */ /* 0x000fc60000000000 */
[----:B------:R-:W-:Y:S01]  /*30db0*/  IMAD R2, R11, R2, R9 ;  /* 0x000000020b027224 */ /* 0x000fe200078e0209 */
[----:B------:R0:W-:Y:S04]  /*30dc0*/  STL [R1+0x454], R5 ;  /* 0x0004540501007387 */ /* 0x0001e80000100800 */
[----:B------:R0:W-:Y:S01]  /*30dd0*/  STL [R1+0x420], R2 ;  /* 0x0004200201007387 */ /* 0x0001e20000100800 */
[----:B------:R-:W-:Y:S05]  /*30de0*/  BRA.DIV UR4, `(.L_x_3759) ;  /* 0x0000005e04ac7947 */ /* 0x000fea000b800000 */
.L_x_3878:
[----:B0-----:R-:W-:Y:S01]  /*30df0*/  IMAD.U32 R2, RZ, RZ, UR40 ;  /* 0x00000028ff027e24 */ /* 0x001fe2000f8e00ff */
[----:B------:R-:W-:Y:S02]  /*30e00*/  ISETP.GT.U32.AND P1, PT, R17, 0x3f, PT ;  /* 0x0000003f1100780c */ /* 0x000fe40003f24070 */
[----:B------:R-:W-:Y:S02]  /*30e10*/  LOP3.LUT R22, R22, 0xffff7fff, RZ, 0xc0, !PT ;  /* 0xffff7fff16167812 */ /* 0x000fe400078ec0ff */
[----:B------:R-:W-:Y:S02]  /*30e20*/  ISETP.NE.AND P0, PT, R2, 0x3, PT ;  /* 0x000000030200780c */ /* 0x000fe40003f05270 */
[----:B------:R-:W-:Y:S02]  /*30e30*/  LOP3.LUT R32, R5, R32, RZ, 0xfc, !PT ;  /* 0x0000002005207212 */ /* 0x000fe400078efcff */
[----:B------:R-:W-:-:S09]  /*30e40*/  SHF.R.S32.HI R30, RZ, 0x1f, R18 ;  /* 0x0000001fff1e7819 */ /* 0x000fd20000011412 */
[----:B------:R-:W-:-:S04]  /*30e50*/  @P0 LOP3.LUT R22, R22, 0x8000, RZ, 0xfc, !PT ;  /* 0x0000800016160812 */ /* 0x000fc800078efcff */
[----:B------:R-:W-:-:S04]  /*30e60*/  LOP3.LUT R22, R22, 0xfffffffe, RZ, 0xc0, !PT ;  /* 0xfffffffe16167812 */ /* 0x000fc800078ec0ff */
[----:B------:R-:W-:Y:S01]  /*30e70*/  @P1 LOP3.LUT R22, R22, 0x1, RZ, 0xfc, !PT ;  /* 0x0000000116161812 */ /* 0x000fe200078efcff */
[----:B------:R-:W-:Y:S06]  /*30e80*/  @!P0 BRA `(.L_x_3760) ;  /* 0x0000000000048947 */ /* 0x000fec0003800000 */
[----:B------:R-:W-:Y:S01]  /*30e90*/  BPT.TRAP 0x1 ;  /* 0x000000040000795c */ /* 0x000fe20000300000 */
.L_x_3760:
        /* <DEDUP_REMOVED lines=9> */
.L_x_3879:
[----:B------:R-:W-:Y:S05]  /*30f30*/  BSYNC B0 ;  /* 0x0000000000007941 */ /* 0x000fea0003800000 */
.L_x_3761:
[----:B------:R-:W0:Y:S01]  /*30f40*/  LDL R2, [R1+0x420] ;  /* 0x0004200001027983 */ /* 0x000e220000100800 */
[----:B------:R-:W-:-:S03]  /*30f50*/  ULDC.64 UR4, c[0x0][0x300] ;  /* 0x0000c00000047ab9 */ /* 0x000fc60000000a00 */
[----:B------:R-:W2:Y:S01]  /*30f60*/  LDL R4, [R1+0x41c] ;  /* 0x00041c0001047983 */ /* 0x000ea20000100800 */
        /* <DEDUP_REMOVED lines=64> */
.L_x_3889:
        /* <DEDUP_REMOVED lines=10> */
.L_x_3764:
        /* <DEDUP_REMOVED lines=11> */
.L_x_3765:
[----:B0-----:R0:W5:Y:S01]  /*314c0*/  LDL R2, [R1+0x418] ;  /* 0x0004180001027983 */ /* 0x0011620000100800 */
[----:B------:R0:W-:Y:S02]  /*314d0*/  SYNCS.ARRIVE.TRANS64.A1T0 RZ, [R17+URZ+0x38830], RZ ;  /* 0x038830ff11ff79a7 */ /* 0x0001e4000810003f */
[----:B------:R-:W-:Y:S05]  /*314e0*/  WARPSYNC.ALL ;  /* 0x0000000000007948 */ /* 0x000fea0003800000 */
[----:B------:R-:W-:Y:S01]  /*314f0*/  ULDC.64 UR4, c[0x0][0xaf8] ;  /* 0x0002be0000047ab9 */ /* 0x000fe20000000a00 */
[----:B------:R-:W-:Y:S01]  /*31500*/  VIADD R0, R23, 0x20400 ;  /* 0x0002040017007836 */ /* 0x000fe20000000000 */
[----:B------:R-:W-:Y:S01]  /*31510*/  BAR.SYNC.DEFER_BLOCKING 0x8, 0x100 ;  /* 0x0204000000007b1d */ /* 0x000fe20000010000 */
[----:B------:R-:W-:-:S03]  /*31520*/  ISETP.NE.U32.AND P0, PT, RZ, UR4, PT ;  /* 0x00000004ff007c0c */ /* 0x000fc6000bf05070 */
[----:B------:R-:W-:Y:S02]  /*31530*/  LOP3.LUT P1, RZ, R0, 0x3ff, RZ, 0xc0, !PT ;  /* 0x000003ff00ff7812 */ /* 0x000fe4000782c0ff */
[----:B------:R-:W-:Y:S01]  /*31540*/  ISETP.NE.AND.EX P0, PT, RZ, UR5, PT, P0 ;  /* 0x00000005ff007c0c */ /* 0x000fe2000bf05300 */
[----:B------:R-:W-:Y:S01]  /*31550*/  BSSY B6, `(.L_x_3766) ;  /* 0x0000019000067945 */ /* 0x000fe20003800000 */
[----:B------:R-:W-:Y:S02]  /*31560*/  SHF.R.S32.HI R0, RZ, 0x1f, R19 ;  /* 0x0000001fff007819 */ /* 0x000fe40000011413 */
[----:B------:R-:W-:Y:S02]  /*31570*/  SEL R3, R19, RZ, !P0 ;  /* 0x000000ff13037207 */ /* 0x000fe40004000000 */
[----:B------:R-:W-:-:S03]  /*31580*/  SEL R0, R0, RZ, !P0 ;  /* 0x000000ff00007207 */ /* 0x000fc60004000000 */
[----:B------:R-:W-:Y:S04]  /*31590*/  STL [R1+0x424], R3 ;  /* 0x0004240301007387 */ /* 0x000fe80000100800 */
[----:B------:R1:W-:Y:S02]  /*315a0*/  STL [R1+0x43c], R0 ;  /* 0x00043c0001007387 */ /* 0x0003e40000100800 */
[----:B-1---5:R-:W-:-:S05]  /*315b0*/  SHF.R.S32.HI R0, RZ, 0x1f, R2 ;  /* 0x0000001fff007819 */ /* 0x022fca0000011402 */
[----:B------:R1:W-:Y:S01]  /*315c0*/  STL [R1+0x434], R0 ;  /* 0x0004340001007387 */ /* 0x0003e20000100800 */
[----:B------:R-:W-:Y:S05]  /*315d0*/  @!P1 BRA `(.L_x_3767) ;  /* 0x0000000000409947 */ /* 0x000fea0003800000 */
[----:B------:R-:W-:Y:S01]  /*315e0*/  MOV R2, 0x0 ;  /* 0x0000000000027802 */ /* 0x000fe20000000f00 */
[----:B------:R-:W-:Y:S01]  /*315f0*/  ULDC.64 UR4, c[0x4][0x90] ;  /* 0x0100240000047ab9 */ /* 0x000fe20000000a00 */
[----:B------:R-:W-:Y:S01]  /*31600*/  ULDC.64 UR6, c[0x4][0x98] ;  /* 0x0100260000067ab9 */ /* 0x000fe20000000a00 */
[----:B------:R-:W-:Y:S01]  /*31610*/  ULDC.64 UR8, c[0x4][0x20] ;  /* 0x0100080000087ab9 */ /* 0x000fe20000000a00 */
[----:B------:R-:W-:Y:S02]  /*31620*/  IMAD.U32 R4, RZ, RZ, UR4 ;  /* 0x00000004ff047e24 */ /* 0x000fe4000f8e00ff */
[----:B------:R-:W2:Y:S01]  /*31630*/  LDC.64 R2, c[0x4][R2] ;  /* 0x0100000002027b82 */ /* 0x000ea20000000a00 */
        /* <DEDUP_REMOVED lines=10> */
.L_x_3767:
[----:B------:R-:W-:Y:S05]  /*316e0*/  BSYNC B6 ;  /* 0x0000000000067941 */ /* 0x000fea0003800000 */
.L_x_3766:
[----:B------:R-:W2:Y:S01]  /*316f0*/  LDL R21, [R1+0x434] ;  /* 0x0004340001157983 */ /* 0x000ea20000100800 */
[----:B------:R-:W3:Y:S01]  /*31700*/  LDC R6, c[0x0][0x448] ;  /* 0x00011200ff067b82 */ /* 0x000ee20000000800 */
[----:B------:R-:W-:Y:S02]  /*31710*/  ULDC.64 UR4, c[0x0][0x298] ;  /* 0x0000a60000047ab9 */ /* 0x000fe40000000a00 */
[----:B------:R-:W4:Y:S04]  /*31720*/  LDL R20, [R1+0x43c] ;  /* 0x00043c0001147983 */ /* 0x000f280000100800 */
[----:B------:R-:W4:Y:S04]  /*31730*/  LDL R7, [R1+0x418] ;  /* 0x0004180001077983 */ /* 0x000f280000100800 */
[----:B------:R0:W5:Y:S01]  /*31740*/  LDL R9, [R1+0x414] ;  /* 0x0004140001097983 */ /* 0x0001620000100800 */
[----:B------:R-:W0:Y:S01]  /*31750*/  S2R R2, SR_TID.X ;  /* 0x0000000000027919 */ /* 0x000e220000002100 */
[----:B-1----:R-:W1:Y:S01]  /*31760*/  S2R R0, SR_TID.X ;  /* 0x0000000000007919 */ /* 0x002e620000002100 */
[----:B---3--:R-:W-:-:S13]  /*31770*/  ISETP.NE.AND P0, PT, R6, 0x1, PT ;  /* 0x000000010600780c */ /* 0x008fda0003f05270 */
[----:B------:R-:W3:Y:S01]  /*31780*/  @P0 LDC R3, c[0x0][0x450] ;  /* 0x00011400ff030b82 */ /* 0x000ee20000000800 */
[----:B0-----:R-:W-:-:S04]  /*31790*/  LOP3.LUT R2, R2, 0x7f, RZ, 0xc0, !PT ;  /* 0x0000007f02027812 */ /* 0x001fc800078ec0ff */
[----:B------:R-:W-:Y:S01]  /*317a0*/  SHF.R.U32.HI R2, RZ, 0x3, R2 ;  /* 0x00000003ff027819 */ /* 0x000fe20000011602 */
[----:B--2---:R-:W-:Y:S02]  /*317b0*/  IMAD.MOV.U32 R4, RZ, RZ, R21 ;  /* 0x000000ffff047224 */ /* 0x004fe400078e0015 */
[----:B----4-:R-:W-:Y:S02]  /*317c0*/  IMAD.MOV.U32 R21, RZ, RZ, R20 ;  /* 0x000000ffff157224 */ /* 0x010fe400078e0014 */
[----:B------:R-:W2:Y:S01]  /*317d0*/  LDL R20, [R1+0x424] ;  /* 0x0004240001147983 */ /* 0x000ea20000100800 */
[----:B-1----:R-:W-:-:S05]  /*317e0*/  IMAD.SHL.U32 R0, R0, 0x10, RZ ;  /* 0x0000001000007824 */ /* 0x002fca00078e00ff */
[----:B------:R-:W-:Y:S02]  /*317f0*/  LOP3.LUT R0, R2, 0x70, R0, 0xf8, !PT ;  /* 0x0000007002007812 */ /* 0x000fe400078ef800 */
[----:B------:R-:W0:Y:S03]  /*31800*/  @P0 LDC R2, c[0x0][0x44c] ;  /* 0x00011300ff020b82 */ /* 0x000e260000000800 */
[----:B------:R-:W-:Y:S02]  /*31810*/  IMAD.IADD R5, R0, 0x1, R33 ;  /* 0x0000000100057824 */ /* 0x000fe400078e0221 */
[----:B------:R-:W-:Y:S02]  /*31820*/  IMAD R4, R4, UR4, RZ ;  /* 0x0000000404047c24 */ /* 0x000fe4000f8e02ff */
        /* <DEDUP_REMOVED lines=13> */
[----:B------:R0:W-:Y:S03]  /*31900*/  STL [R1+0x410], R5 ;  /* 0x0004100501007387 */ /* 0x0001e60000100800 */
[C---:B--2---:R-:W-:Y:S02]  /*31910*/  IMAD R4, R20.reuse, UR5, R4 ;  /* 0x0000000514047c24 */ /* 0x044fe4000f8e0204 */
[----:B------:R-:W-:Y:S01]  /*31920*/  IMAD.WIDE.U32 R2, R20, UR4, R2 ;  /* 0x0000000414027c25 */ /* 0x000fe2000f8e0002 */
        /* <DEDUP_REMOVED lines=9> */
[----:B0-----:R-:W0:Y:S01]  /*319c0*/  S2R R5, SR_TID.X ;  /* 0x0000000000057919 */ /* 0x001e220000002100 */
[----:B------:R-:W-:Y:S02]  /*319d0*/  IMAD.IADD R3, R3, 0x1, R4 ;  /* 0x0000000103037824 */ /* 0x000fe400078e0204 */
[----:B------:R-:W-:-:S05]  /*319e0*/  SHF.R.S32.HI R4, RZ, 0x1f, R0 ;  /* 0x0000001fff047819 */ /* 0x000fca0000011400 */
        /* <DEDUP_REMOVED lines=9> */
[C---:B0-----:R-:W-:Y:S01]  /*31a80*/  IMAD.SHL.U32 R7, R5.reuse, 0x8, RZ ;  /* 0x0000000805077824 */ /* 0x041fe200078e00ff */
[----:B------:R-:W-:-:S04]  /*31a90*/  LOP3.LUT R20, R5, 0x7f, RZ, 0xc0, !PT ;  /* 0x0000007f05147812 */ /* 0x000fc800078ec0ff */
[----:B------:R-:W-:-:S04]  /*31aa0*/  LOP3.LUT R7, R7, 0x38, RZ, 0xc0, !PT ;  /* 0x0000003807077812 */ /* 0x000fc800078ec0ff */
[----:B------:R-:W-:Y:S02]  /*31ab0*/  ISETP.GE.AND P1, PT, R7, UR4, PT ;  /* 0x0000000407007c0c */ /* 0x000fe4000bf26270 */
[----:B------:R-:W-:Y:S01]  /*31ac0*/  SHF.R.U32.HI R8, RZ, 0x3, R20 ;  /* 0x00000003ff087819 */ /* 0x000fe20000011614 */
[----:B------:R-:W-:Y:S10]  /*31ad0*/  BRA.DIV UR5, `(.L_x_3768) ;  /* 0x0000005a05047947 */ /* 0x000ff4000b800000 */
[----:B------:R-:W0:Y:S01]  /*31ae0*/  SHFL.IDX PT, R4, R0, RZ, 0x181f ;  /* 0x00181fff00047589 */ /* 0x000e2200000e0000 */
[----:B-----5:R-:W-:Y:S02]  /*31af0*/  IMAD R2, R9, R6, RZ ;  /* 0x0000000609027224 */ /* 0x020fe400078e02ff */
[----:B------:R-:W-:Y:S01]  /*31b00*/  IMAD.IADD R33, R8, 0x1, R33 ;  /* 0x0000000108217824 */ /* 0x000fe200078e0221 */
        /* <DEDUP_REMOVED lines=30> */
.L_x_3898:
[----:B0-2---:R-:W-:-:S05]  /*31cf0*/  VIADD R4, R33, 0x30 ;  /* 0x0000003021047836 */ /* 0x005fca0000000000 */
[----:B------:R-:W-:Y:S01]  /*31d00*/  ISETP.GE.AND P0, PT, R4, R2, PT ;  /* 0x000000020400720c */ /* 0x000fe20003f06270 */
[----:B------:R0:W-:-:S12]  /*31d10*/  STL [R1+0x440], R4 ;  /* 0x0004400401007387 */ /* 0x0001d80000100800 */
[----:B------:R-:W-:-:S05]  /*31d20*/  @!P0 LEA R2, P2, R7, R0, 0x1 ;  /* 0x0000000007028211 */ /* 0x000fca00078408ff */
[----:B------:R-:W-:-:S05]  /*31d30*/  @!P0 IMAD.X R3, RZ, RZ, R3, P2 ;  /* 0x000000ffff038224 */ /* 0x000fca00010e0603 */
[----:B------:R-:W-:Y:S01]  /*31d40*/  @!PT LDS RZ, [RZ] ;  /* 0x00000000fffff984 */ /* 0x000fe20000000800 */
[----:B------:R-:W-:Y:S01]  /*31d50*/  @!PT LDS RZ, [RZ] ;  /* 0x00000000fffff984 */ /* 0x000fe20000000800 */
[----:B------:R-:W-:Y:S01]  /*31d60*/  @!PT LDS RZ, [RZ] ;  /* 0x00000000fffff984 */ /* 0x000fe20000000800 */
[----:B------:R0:W-:Y:S01]  /*31d70*/  @!P0 LDGSTS.E.BYPASS.LTC128B.128 [R26+0x21c00], desc[UR46][R2.64], !P1 ;  /* 0x21c00000021a8fae */ /* 0x0001e2000c901d6e */
[----:B------:R-:W-:Y:S01]  /*31d80*/  PLOP3.LUT P0, PT, PT, PT, PT, 0x80, 0x0 ;  /* 0x000000000000781c */ /* 0x000fe20003f0f070 */
[----:B------:R-:W-:-:S12]  /*31d90*/  NOP ;  /* 0x0000000000007918 */ /* 0x000fd80000000000 */
.L_x_3769:
        /* <DEDUP_REMOVED lines=28> */
.L_x_3771:
[----:B------:R-:W-:Y:S05]  /*31f60*/  BSYNC B6 ;  /* 0x0000000000067941 */ /* 0x000fea0003800000 */
.L_x_3770:
[----:B------:R-:W2:Y:S01]  /*31f70*/  LDL.LU R0, [R1+0x434] ;  /* 0x0004340001007983 */ /* 0x000ea20000300800 */
[----:B------:R-:W1:Y:S01]  /*31f80*/  LDC R6, c[0x0][0x448] ;  /* 0x00011200ff067b82 */ /* 0x000e620000000800 */
[----:B------:R-:W-:Y:S02]  /*31f90*/  ULDC.64 UR4, c[0x0][0x398] ;  /* 0x0000e60000047ab9 */ /* 0x000fe40000000a00 */
[----:B0-----:R-:W3:Y:S04]  /*31fa0*/  LDL.LU R2, [R1+0x418] ;  /* 0x0004180001027983 */ /* 0x001ee80000300800 */
[----:B------:R-:W4:Y:S04]  /*31fb0*/  LDL.LU R4, [R1+0x43c] ;  /* 0x00043c0001047983 */ /* 0x000f280000300800 */
[----:B------:R-:W5:Y:S04]  /*31fc0*/  LDL.LU R21, [R1+0x424] ;  /* 0x0004240001157983 */ /* 0x000f680000300800 */
[----:B------:R-:W5:Y:S01]  /*31fd0*/  LDL.LU R20, [R1+0x410] ;  /* 0x0004100001147983 */ /* 0x000f620000300800 */
[----:B------:R-:W-:Y:S01]  /*31fe0*/  LOP3.LUT R22, R22, 0xfffffbff, RZ, 0xc0, !PT ;  /* 0xfffffbff16167812 */ /* 0x000fe200078ec0ff */
[----:B------:R-:W0:Y:S01]  /*31ff0*/  S2R R9, SR_TID.X ;  /* 0x0000000000097919 */ /* 0x000e220000002100 */
[----:B------:R-:W0:Y:S01]  /*32000*/  S2R R7, SR_TID.X ;  /* 0x0000000000077919 */ /* 0x000e220000002100 */
[----:B-1----:R-:W-:Y:S01]  /*32010*/  ISETP.NE.AND P0, PT, R6, 0x1, PT ;  /* 0x000000010600780c */ /* 0x002fe20003f05270 */
[----:B------:R-:W1:-:S12]  /*32020*/  S2R R8, SR_TID.X ;  /* 0x0000000000087919 */ /* 0x000e580000002100 */
[----:B------:R-:W1:Y:S01]  /*32030*/  @P0 LDC R5, c[0x0][0x450] ;  /* 0x00011400ff050b82 */ /* 0x000e620000000800 */
        /* <DEDUP_REMOVED lines=11> */
[----:B-----5:R-:W-:-:S04]  /*320f0*/  IMAD.WIDE.U32 R2, R21, UR4, R2 ;  /* 0x0000000415027c25 */ /* 0x020fc8000f8e0002 */
[----:B------:R-:W-:Y:S01]  /*32100*/  IMAD R0, R21, UR5, R0 ;  /* 0x0000000515007c24 */ /* 0x000fe2000f8e0200 */
[----:B------:R-:W-:Y:S01]  /*32110*/  ULDC.64 UR4, c[0x0][0x3d0] ;  /* 0x0000f40000047ab9 */ /* 0x000fe20000000a00 */
[----:B------:R-:W-:Y:S02]  /*32120*/  IMAD.MOV.U32 R4, RZ, RZ, R20 ;  /* 0x000000ffff047224 */ /* 0x000fe400078e0014 */
[----:B------:R-:W-:Y:S02]  /*32130*/  IMAD.IADD R3, R3, 0x1, R0 ;  /* 0x0000000103037824 */ /* 0x000fe400078e0200 */
[----:B------:R-:W2:Y:S01]  /*32140*/  @P0 LDC R0, c[0x0][0x44c] ;  /* 0x00011300ff000b82 */ /* 0x000ea20000000800 */
[----:B0-----:R-:W-:-:S05]  /*32150*/  IMAD.SHL.U32 R21, R7, 0x8, RZ ;  /* 0x0000000807157824 */ /* 0x001fca00078e00ff */
[----:B------:R-:W-:-:S04]  /*32160*/  LOP3.LUT R21, R21, 0x38, RZ, 0xc0, !PT ;  /* 0x0000003815157812 */ /* 0x000fc800078ec0ff */
[----:B------:R-:W-:Y:S01]  /*32170*/  LOP3.LUT R7, R21, 0x80, RZ, 0xfc, !PT ;  /* 0x0000008015077812 */ /* 0x000fe200078efcff */
[----:B-1----:R-:W-:-:S05]  /*32180*/  IMAD.SHL.U32 R21, R8, 0x8, RZ ;  /* 0x0000000808157824 */ /* 0x002fca00078e00ff */
[----:B------:R-:W-:-:S04]  /*32190*/  LOP3.LUT R21, R21, 0x38, RZ, 0xc0, !PT ;  /* 0x0000003815157812 */ /* 0x000fc800078ec0ff */
[----:B------:R-:W-:Y:S01]  /*321a0*/  LOP3.LUT R8, R21, 0x40, RZ, 0xfc, !PT ;  /* 0x0000004015087812 */ /* 0x000fe200078efcff */
[----:B--2---:R-:W-:-:S05]  /*321b0*/  @P0 IMAD.HI.U32 R0, R20, R0, RZ ;  /* 0x0000000014000227 */ /* 0x004fca00078e00ff */
[----:B------:R-:W-:-:S04]  /*321c0*/  @P0 SHF.R.U32.HI R4, RZ, R5, R0 ;  /* 0x00000005ff040219 */ /* 0x000fc80000011600 */
[--C-:B------:R-:W-:Y:S01]  /*321d0*/  SHF.R.S32.HI R5, RZ, 0x1f, R4.reuse ;  /* 0x0000001fff057819 */ /* 0x100fe20000011404 */
[----:B------:R-:W-:Y:S02]  /*321e0*/  IMAD.MOV R0, RZ, RZ, -R4 ;  /* 0x000000ffff007224 */ /* 0x000fe400078e0a04 */
[----:B------:R-:W-:-:S04]  /*321f0*/  IMAD.WIDE.U32 R2, R4, UR4, R2 ;  /* 0x0000000404027c25 */ /* 0x000fc8000f8e0002 */
[----:B------:R-:W-:Y:S02]  /*32200*/  IMAD R0, R6, R0, R20 ;  /* 0x0000000006007224 */ /* 0x000fe400078e0214 */
[----:B------:R-:W-:Y:S02]  /*32210*/  IMAD R5, R5, UR4, RZ ;  /* 0x0000000405057c24 */ /* 0x000fe4000f8e02ff */
[----:B------:R-:W-:Y:S02]  /*32220*/  IMAD.SHL.U32 R20, R9, 0x8, RZ ;  /* 0x0000000809147824 */ /* 0x000fe400078e00ff */
[----:B------:R-:W-:Y:S01]  /*32230*/  IMAD R5, R4, UR5, R5 ;  /* 0x0000000504057c24 */ /* 0x000fe2000f8e0205 */
[----:B------:R-:W-:Y:S01]  /*32240*/  SHF.R.S32.HI R4, RZ, 0x1f, R0 ;  /* 0x0000001fff047819 */ /* 0x000fe20000011400 */
[----:B------:R-:W-:Y:S01]  /*32250*/  ULDC.64 UR4, c[0x0][0x3c8] ;  /* 0x0000f20000047ab9 */ /* 0x000fe20000000a00 */
[----:B------:R-:W-:Y:S01]  /*32260*/  LOP3.LUT R20, R20, 0x38, RZ, 0xc0, !PT ;  /* 0x0000003814147812 */ /* 0x000fe200078ec0ff */
[----:B------:R-:W-:-:S02]  /*32270*/  IMAD.IADD R3, R3, 0x1, R5 ;  /* 0x0000000103037824 */ /* 0x000fc400078e0205 */
[----:B------:R-:W-:Y:S02]  /*32280*/  IMAD R4, R4, UR4, RZ ;  /* 0x0000000404047c24 */ /* 0x000fe4000f8e02ff */
[----:B------:R-:W-:-:S04]  /*32290*/  IMAD.WIDE.U32 R2, R0, UR4, R2 ;  /* 0x0000000400027c25 */ /* 0x000fc8000f8e0002 */
[----:B------:R-:W-:Y:S01]  /*322a0*/  IMAD R4, R0, UR5, R4 ;  /* 0x0000000500047c24 */ /* 0x000fe2000f8e0204 */
[----:B------:R-:W-:Y:S02]  /*322b0*/  ULDC.64 UR4, c[0x0][0x390] ;  /* 0x0000e40000047ab9 */ /* 0x000fe40000000a00 */
[----:B------:R-:W-:Y:S01]  /*322c0*/  LEA R5, P0, R2, UR4, 0x1 ;  /* 0x0000000402057c11 */ /* 0x000fe2000f8008ff */
[----:B------:R-:W-:Y:S01]  /*322d0*/  ULDC UR4, c[0x0][0x3b8] ;  /* 0x0000ee0000047ab9 */ /* 0x000fe20000000800 */
[----:B------:R-:W-:Y:S01]  /*322e0*/  IMAD.IADD R4, R3, 0x1, R4 ;  /* 0x0000000103047824 */ /* 0x000fe200078e0204 */
[----:B------:R-:W-:-:S04]  /*322f0*/  ISETP.GE.AND P1, PT, R20, UR4, PT ;  /* 0x0000000414007c0c */ /* 0x000fc8000bf26270 */
[----:B------:R-:W-:Y:S02]  /*32300*/  LEA.HI.X R4, R2, UR5, R4, 0x1, P0 ;  /* 0x0000000502047c11 */ /* 0x000fe400080f0c04 */
[----:B------:R-:W-:Y:S02]  /*32310*/  ISETP.GE.AND P0, PT, R7, UR4, PT ;  /* 0x0000000407007c0c */ /* 0x000fe4000bf06270 */
[----:B------:R-:W0:Y:S01]  /*32320*/  S2R R7, SR_TID.X ;  /* 0x0000000000077919 */ /* 0x000e220000002100 */
[----:B------:R-:W-:Y:S02]  /*32330*/  SEL R0, RZ, 0x1, P1 ;  /* 0x00000001ff007807 */ /* 0x000fe40000800000 */
[----:B------:R-:W-:Y:S02]  /*32340*/  SEL R2, RZ, 0x4, P0 ;  /* 0x00000004ff027807 */ /* 0x000fe40000000000 */
[----:B------:R-:W-:-:S04]  /*32350*/  @P1 LOP3.LUT R22, R22, 0x400, RZ, 0xfc, !PT ;  /* 0x0000040016161812 */ /* 0x000fc800078efcff */
[----:B------:R-:W-:-:S04]  /*32360*/  LOP3.LUT R22, R22, 0xfffffeff, RZ, 0xc0, !PT ;  /* 0xfffffeff16167812 */ /* 0x000fc800078ec0ff */
[----:B------:R-:W-:Y:S02]  /*32370*/  @P0 LOP3.LUT R22, R22, 0x100, RZ, 0xfc, !PT ;  /* 0x0000010016160812 */ /* 0x000fe400078efcff */
[----:B------:R-:W-:Y:S02]  /*32380*/  ISETP.GE.AND P0, PT, R8, UR4, PT ;  /* 0x0000000408007c0c */ /* 0x000fe4000bf06270 */
[----:B------:R-:W1:Y:S01]  /*32390*/  S2R R8, SR_TID.X ;  /* 0x0000000000087919 */ /* 0x000e620000002100 */
[----:B------:R-:W-:Y:S02]  /*323a0*/  LOP3.LUT R22, R22, 0xfffffdff, RZ, 0xc0, !PT ;  /* 0xfffffdff16167812 */ /* 0x000fe400078ec0ff */
[----:B------:R-:W-:-:S04]  /*323b0*/  SEL R3, RZ, 0x2, P0 ;  /* 0x00000002ff037807 */ /* 0x000fc80000000000 */
[----:B------:R-:W-:-:S04]  /*323c0*/  IADD3 R0, R2, R3, R0 ;  /* 0x0000000302007210 */ /* 0x000fc80007ffe000 */
[----:B------:R-:W-:Y:S01]  /*323d0*/  @P0 LOP3.LUT R22, R22, 0x200, RZ, 0xfc, !PT ;  /* 0x0000020016160812 */ /* 0x000fe200078efcff */
[----:B0-----:R-:W-:-:S05]  /*323e0*/  IMAD.SHL.U32 R21, R7, 0x8, RZ ;  /* 0x0000000807157824 */ /* 0x001fca00078e00ff */
[----:B------:R-:W-:-:S04]  /*323f0*/  LOP3.LUT R21, R21, 0x38, RZ, 0xc0, !PT ;  /* 0x0000003815157812 */ /* 0x000fc800078ec0ff */
[----:B------:R-:W-:-:S04]  /*32400*/  LOP3.LUT R7, R21, 0x100, RZ, 0xfc, !PT ;  /* 0x0000010015077812 */ /* 0x000fc800078efcff */
[----:B------:R-:W-:Y:S01]  /*32410*/  ISETP.GE.AND P4, PT, R7, UR4, PT ;  /* 0x0000000407007c0c */ /* 0x000fe2000bf86270 */
[----:B------:R-:W-:Y:S02]  /*32420*/  IMAD.SHL.U32 R7, R9, 0x8, RZ ;  /* 0x0000000809077824 */ /* 0x000fe400078e00ff */
[----:B-1----:R-:W-:Y:S01]  /*32430*/  IMAD.SHL.U32 R21, R8, 0x8, RZ ;  /* 0x0000000808157824 */ /* 0x002fe200078e00ff */
[----:B------:R-:W-:Y:S02]  /*32440*/  SEL R2, RZ, 0x10, P4 ;  /* 0x00000010ff027807 */ /* 0x000fe40002000000 */
[----:B------:R-:W-:Y:S02]  /*32450*/  LOP3.LUT R7, R7, 0x38, RZ, 0xc0, !PT ;  /* 0x0000003807077812 */ /* 0x000fe400078ec0ff */
[----:B------:R-:W-:Y:S02]  /*32460*/  LOP3.LUT R21, R21, 0x38, RZ, 0xc0, !PT ;  /* 0x0000003815157812 */ /* 0x000fe400078ec0ff */
[----:B------:R-:W-:-:S02]  /*32470*/  LOP3.LUT R7, R7, 0x180, RZ, 0xfc, !PT ;  /* 0x0000018007077812 */ /* 0x000fc400078efcff */
[----:B------:R-:W-:Y:S01]  /*32480*/  LOP3.LUT R8, R21, 0xc0, RZ, 0xfc, !PT ;  /* 0x000000c015087812 */ /* 0x000fe200078efcff */
[----:B------:R-:W-:Y:S01]  /*32490*/  IMAD.SHL.U32 R21, R9, 0x8, RZ ;  /* 0x0000000809157824 */ /* 0x000fe200078e00ff */
[----:B------:R-:W-:Y:S02]  /*324a0*/  ISETP.GE.AND P0, PT, R7, UR4, PT ;  /* 0x0000000407007c0c */ /* 0x000fe4000bf06270 */
[----:B------:R-:W-:Y:S02]  /*324b0*/  ISETP.GE.AND P5, PT, R8, UR4, PT ;  /* 0x0000000408007c0c */ /* 0x000fe4000bfa6270 */
[----:B------:R-:W-:Y:S02]  /*324c0*/  LOP3.LUT R21, R21, 0x38, RZ, 0xc0, !PT ;  /* 0x0000003815157812 */ /* 0x000fe400078ec0ff */
[----:B------:R-:W-:Y:S02]  /*324d0*/  SEL R3, RZ, 0x8, P5 ;  /* 0x00000008ff037807 */ /* 0x000fe40002800000 */
[----:B------:R-:W-:-:S02]  /*324e0*/  LOP3.LUT R8, R21, 0x140, RZ, 0xfc, !PT ;  /* 0x0000014015087812 */ /* 0x000fc400078efcff */
[----:B------:R-:W-:Y:S02]  /*324f0*/  LOP3.LUT R7, R21, 0x1c0, RZ, 0xfc, !PT ;  /* 0x000001c015077812 */ /* 0x000fe400078efcff */
        /* <DEDUP_REMOVED lines=103> */
.L_x_3908:
        /* <DEDUP_REMOVED lines=26> */
.L_x_3774:
[----:B------:R-:W-:Y:S05]  /*32d10*/  BSYNC B0 ;  /* 0x0000000000007941 */ /* 0x000fea0003800000 */
.L_x_3773:
[----:B------:R-:W-:Y:S01]  /*32d20*/  NOP ;  /* 0x0000000000007918 */ /* 0x000fe20000000000 */
[----:B------:R-:W-:-:S13]  /*32d30*/  PLOP3.LUT P0, PT, PT, PT, PT, 0x80, 0x0 ;  /* 0x000000000000781c */ /* 0x000fda0003f0f070 */
.L_x_3775:
        /* <DEDUP_REMOVED lines=17> */
[----:B-12---:R-:W-:Y:S05]  /*32e50*/  @!P0 BRA `(.L_x_3777) ;  /* 0x0000005400248947 */ /* 0x006fea0003800000 */
.L_x_3909:
[----:B------:R-:W-:Y:S05]  /*32e60*/  BSYNC B0 ;  /* 0x0000000000007941 */ /* 0x000fea0003800000 */
.L_x_3776:
[----:B------:R-:W-:-:S05]  /*32e70*/  IMAD.U32 R2, RZ, RZ, UR40 ;  /* 0x00000028ff027e24 */ /* 0x000fca000f8e00ff */
[----:B------:R-:W-:-:S13]  /*32e80*/  ISETP.NE.AND P0, PT, R2, 0x3, PT ;  /* 0x000000030200780c */ /* 0x000fda0003f05270 */
[----:B------:R-:W-:Y:S05]  /*32e90*/  @!P0 BRA `(.L_x_3778) ;  /* 0x0000000000048947 */ /* 0x000fea0003800000 */
[----:B------:R-:W-:Y:S01]  /*32ea0*/  BPT.TRAP 0x1 ;  /* 0x000000040000795c */ /* 0x000fe20000300000 */
.L_x_3778:
[----:B-1----:R-:W-:Y:S01]  /*32eb0*/  SHF.L.U32 R0, R28, 0x1f, RZ ;  /* 0x0000001f1c007819 */ /* 0x002fe200000006ff */
[----:B------:R-:W-:Y:S03]  /*32ec0*/  BSSY B0, `(.L_x_3779) ;  /* 0x0000003000007945 */ /* 0x000fe60003800000 */
[----:B------:R-:W1:Y:S02]  /*32ed0*/  SYNCS.PHASECHK.TRANS64.TRYWAIT P0, [R17+URZ+0x38860], R0 ;  /* 0x03886000110075a7 */ /* 0x000e64000800017f */
[----:B-1----:R-:W-:Y:S05]  /*32ee0*/  @!P0 BRA `(.L_x_3780) ;  /* 0x0000005400148947 */ /* 0x002fea0003800000 */
.L_x_3910:
[----:B------:R-:W-:Y:S05]  /*32ef0*/  BSYNC B0 ;  /* 0x0000000000007941 */ /* 0x000fea0003800000 */
.L_x_3779:
        /* <DEDUP_REMOVED lines=61> */
[----:B------:R-:W-:-:S13]  /*332d0*/  ISETP.GT.AND P6, PT, R6, -0x1, PT ;  /* 0xffffffff0600780c */ /* 0x000fda0003fc4270 */
[----:B------:R-:W-:Y:S02]  /*332e0*/  @P6 LOP3.LUT R22, R22, 0x200, RZ, 0xfc, !PT ;  /* 0x0000020016166812 */ /* 0x000fe400078efcff */
[----:B------:R-:W-:-:S13]  /*332f0*/  ISETP.LT.OR P6, PT, R27, 0x1, P6 ;  /* 0x000000011b00780c */ /* 0x000fda00037c1670 */
[----:B------:R0:W-:Y:S04]  /*33300*/  LDGSTS.E.BYPASS.LTC128B.128 [R4+0xe400], desc[UR46][R2.64+0x380], !P6 ;  /* 0x0e40038002047fae */ /* 0x0001e8000f101d6e */
[----:B0-----:R-:W0:Y:S04]  /*33310*/  SHFL.IDX PT, R2, R5, 0x1, 0x181f ;  /* 0x00381f0005027f89 */ /* 0x001e2800000e0000 */
[----:B------:R-:W1:Y:S01]  /*33320*/  SHFL.IDX PT, R3, R8, 0x1, 0x181f ;  /* 0x00381f0008037f89 */ /* 0x000e6200000e0000 */
[----:B0-----:R-:W-:-:S03]  /*33330*/  IADD3 R6, P6, R2, R0, RZ ;  /* 0x0000000002067210 */ /* 0x001fc60007fde0ff */
[----:B------:R-:W0:Y:S02]  /*33340*/  SHFL.IDX PT, R2, R5, 0x2, 0x181f ;  /* 0x00581f0005027f89 */ /* 0x000e2400000e0000 */
[----:B-1----:R-:W-:Y:S01]  /*33350*/  IMAD.X R7, RZ, RZ, R3, P6 ;  /* 0x000000ffff077224 */ /* 0x002fe200030e0603 */
[----:B------:R-:W-:Y:S01]  /*33360*/  LOP3.LUT P6, RZ, R22, 0x100, RZ, 0xc0, !PT ;  /* 0x0000010016ff7812 */ /* 0x000fe200078cc0ff */
[----:B------:R-:W1:Y:S03]  /*33370*/  SHFL.IDX PT, R3, R8, 0x2, 0x181f ;  /* 0x00581f0008037f89 */ /* 0x000e6600000e0000 */
[----:B------:R-:W-:Y:S01]  /*33380*/  ISETP.LT.OR P6, PT, R27, 0x11, P6 ;  /* 0x000000111b00780c */ /* 0x000fe200037c1670 */
[----:B------:R-:W2:-:S12]  /*33390*/  SHFL.IDX PT, R8, R8, 0x3, 0x181f ;  /* 0x00781f0008087f89 */ /* 0x000e9800000e0000 */
        /* <DEDUP_REMOVED lines=15> */
[----:B------:R-:W-:Y:S01]  /*33490*/  LDGSTS.E.BYPASS.LTC128B.128 [R4+0xec00], desc[UR46][R6.64+0x380], !P6 ;  /* 0x0ec0038006047fae */ /* 0x000fe2000f101d6e */
        /* <DEDUP_REMOVED lines=20> */
[----:B0-2---:R0:W1:Y:S02]  /*335e0*/  SHFL.IDX PT, R2, R5, 0x3, 0x181f ;  /* 0x00781f0005027f89 */ /* 0x00506400000e0000 */
.L_x_3920:
        /* <DEDUP_REMOVED lines=34> */
.L_x_3782:
        /* <DEDUP_REMOVED lines=11> */
.L_x_3783:
        /* <DEDUP_REMOVED lines=11> */
.L_x_3798:
[----:B-1----:R-:W1:Y:S01]  /*33970*/  S2R R2, SR_TID.X ;  /* 0x0000000000027919 */ /* 0x002e620000002100 */
[----:B0-----:R-:W0:Y:S01]  /*33980*/  LDC R5, c[0x0][0x430] ;  /* 0x00010c00ff057b82 */ /* 0x001e220000000800 */
[----:B------:R-:W-:Y:S01]  /*33990*/  IMAD R4, R7, 0x40, R34 ;  /* 0x0000004007047824 */ /* 0x000fe200078e0222 */
[----:B--2---:R-:W2:Y:S01]  /*339a0*/  S2R R3, SR_TID.X ;  /* 0x0000000000037919 */ /* 0x004ea20000002100 */
[----:B------:R-:W-:Y:S02]  /*339b0*/  IMAD.U32 R10, RZ, RZ, UR40 ;  /* 0x00000028ff0a7e24 */ /* 0x000fe4000f8e00ff */
[----:B------:R-:W-:Y:S01]  /*339c0*/  VIADD R25, R25, 0x1 ;  /* 0x0000000119197836 */ /* 0x000fe20000000000 */
        /* <DEDUP_REMOVED lines=36> */
.L_x_3786:
[----:B------:R-:W-:Y:S01]  /*33c10*/  IMAD R6, R25, 0x8, R23 ;  /* 0x0000000819067824 */ /* 0x000fe200078e0217 */
[----:B------:R-:W-:Y:S01]  /*33c20*/  SHF.L.U32 R21, R28, 0x1f, RZ ;  /* 0x0000001f1c157819 */ /* 0x000fe200000006ff */
[----:B------:R-:W-:Y:S01]  /*33c30*/  BSSY B1, `(.L_x_3787) ;  /* 0x0000004000017945 */ /* 0x000fe20003800000 */
[----:B------:R-:W-:Y:S02]  /*33c40*/  SHF.R.S32.HI R9, RZ, 0x1f, R5 ;  /* 0x0000001fff097819 */ /* 0x000fe40000011405 */
[----:B------:R-:W0:Y:S02]  /*33c50*/  SYNCS.PHASECHK.TRANS64.TRYWAIT P0, [R6+URZ+0x38840], R21 ;  /* 0x03884015060075a7 */ /* 0x000e24000800017f */
[----:B0-----:R-:W-:Y:S05]  /*33c60*/  @!P0 BRA `(.L_x_3788) ;  /* 0x0000004c00f08947 */ /* 0x001fea0003800000 */
.L_x_3921:
[----:B------:R-:W-:Y:S05]  /*33c70*/  BSYNC B1 ;  /* 0x0000000000017941 */ /* 0x000fea0003800000 */
.L_x_3787:
        /* <DEDUP_REMOVED lines=42> */
.L_x_3931:
        /* <DEDUP_REMOVED lines=8> */
.L_x_3790:
        /* <DEDUP_REMOVED lines=11> */
.L_x_3791:
[----:B------:R2:W-:Y:S01]  /*34050*/  SYNCS.ARRIVE.TRANS64.A1T0 RZ, [R6+URZ+0x38830], RZ ;  /* 0x038830ff06ff79a7 */ /* 0x0005e2000810003f */
[----:B------:R-:W-:Y:S05]  /*34060*/  @!P2 BRA `(.L_x_3792) ;  /* 0x000000000004a947 */ /* 0x000fea0003800000 */
[----:B------:R-:W-:Y:S01]  /*34070*/  BPT.TRAP 0x1 ;  /* 0x000000040000795c */ /* 0x000fe20000300000 */
.L_x_3792:
[----:B------:R-:W3:Y:S01]  /*34080*/  SYNCS.PHASECHK.TRANS64.TRYWAIT P0, [R6+URZ+0x38860], R21 ;  /* 0x03886015060075a7 */ /* 0x000ee2000800017f */
[----:B------:R-:W-:Y:S04]  /*34090*/  BSSY B1, `(.L_x_3793) ;  /* 0x0000002000017945 */ /* 0x000fe80003800000 */
[----:B---3--:R-:W-:Y:S05]  /*340a0*/  @!P0 BRA `(.L_x_3794) ;  /* 0x0000005000108947 */ /* 0x008fea0003800000 */
.L_x_3932:
[----:B------:R-:W-:Y:S05]  /*340b0*/  BSYNC B1 ;  /* 0x0000000000017941 */ /* 0x000fea0003800000 */
.L_x_3793:
        /* <DEDUP_REMOVED lines=81> */
.L_x_3942:
        /* <DEDUP_REMOVED lines=25> */
.L_x_3796:
        /* <DEDUP_REMOVED lines=11> */
.L_x_3797:
[----:B------:R1:W-:Y:S01]  /*34810*/  SYNCS.ARRIVE.TRANS64.A1T0 RZ, [R6+URZ+0x38850], RZ ;  /* 0x038850ff06ff79a7 */ /* 0x0003e2000810003f */
[----:B------:R-:W-:Y:S05]  /*34820*/  @P3 BRA `(.L_x_3798) ;  /* 0xfffffff000503947 */ /* 0x000fea000383ffff */
.L_x_3785:
[----:B------:R-:W-:Y:S05]  /*34830*/  BSYNC B0 ;  /* 0x0000000000007941 */ /* 0x000fea0003800000 */
.L_x_3784:
        /* <DEDUP_REMOVED lines=21> */
.L_x_3800:
[----:B------:R-:W-:Y:S05]  /*34990*/  BSYNC B0 ;  /* 0x0000000000007941 */ /* 0x000fea0003800000 */
.L_x_3799:
[----:B------:R-:W-:-:S07]  /*349a0*/  SEL R25, R25, RZ, P0 ;  /* 0x000000ff19197207 */ /* 0x000fce0000000000 */
.L_x_3753:
[----:B------:R-:W-:Y:S05]  /*349b0*/  BSYNC B7 ;  /* 0x0000000000077941 */ /* 0x000fea0003800000 */
.L_x_3751:
        /* <DEDUP_REMOVED lines=11> */
.L_x_3801:
        /* <DEDUP_REMOVED lines=24> */
[----:B-123--:R-:W-:Y:S02]  /*34bf0*/  IMAD.IADD R6, R4, 0x1, R5 ;  /* 0x0000000104067824 */ /* 0x00efe400078e0205 */
        /* <DEDUP_REMOVED lines=11> */
.L_x_3952:
[----:B------:R-:W-:Y:S02]  /*34cb0*/  ULDC UR4, c[0x0][0xd38] ;  /* 0x00034e0000047ab9 */ /* 0x000fe40000000800 */
[----:B------:R-:W-:-:S04]  /*34cc0*/  IMAD.U32 R4, RZ, RZ, UR4 ;  /* 0x00000004ff047e24 */ /* 0x000fc8000f8e00ff */
[----:B-1----:R-:W-:-:S04]  /*34cd0*/  IMAD R14, R14, R4, RZ ;  /* 0x000000040e0e7224 */ /* 0x002fc800078e02ff */
[----:B------:R-:W-:-:S05]  /*34ce0*/  IMAD.IADD R5, R5, 0x1, R14 ;  /* 0x0000000105057824 */ /* 0x000fca00078e020e */
[----:B------:R-:W-:-:S13]  /*34cf0*/  ISETP.GT.AND P6, PT, R5, R0, PT ;  /* 0x000000000500720c */ /* 0x000fda0003fc4270 */
[----:B------:R-:W-:Y:S05]  /*34d00*/  @P6 BRA `(.L_x_3804) ;  /* 0x00000000009c6947 */ /* 0x000fea0003800000 */
.L_x_3809:
[----:B------:R-:W1:Y:S01]  /*34d10*/  LDC R2, c[0x0][0xd3c] ;  /* 0x00034f00ff027b82 */ /* 0x000e620000000800 */
[----:B------:R-:W-:-:S05]  /*34d20*/  VIADD R19, R19, 0x1f ;  /* 0x0000001f13137836 */ /* 0x000fca0000000000 */
[----:B-1----:R-:W-:-:S13]  /*34d30*/  ISETP.GE.AND P6, PT, R19, R2, PT ;  /* 0x000000021300720c */ /* 0x002fda0003fc6270 */
        /* <DEDUP_REMOVED lines=11> */
.L_x_3807:
[----:B------:R-:W-:Y:S05]  /*34df0*/  BSYNC B0 ;  /* 0x0000000000007941 */ /* 0x000fea0003800000 */
.L_x_3806:
[----:B------:R-:W-:-:S03]  /*34e00*/  UMOV UR4, 0xffffffff ;  /* 0xffffffff00047882 */ /* 0x000fc60000000000 */
[----:B------:R-:W-:Y:S05]  /*34e10*/  BRA.DIV UR4, `(.L_x_3808) ;  /* 0x0000004e04c87947 */ /* 0x000fea000b800000 */
[----:B-----5:R-:W1:Y:S02]  /*34e20*/  SHFL.UP PT, R14, R17, 0x1, RZ ;  /* 0x04200000110e7989 */ /* 0x020e6400000e00ff */
[----:B-1----:R-:W-:-:S05]  /*34e30*/  SEL R14, R14, RZ, P1 ;  /* 0x000000ff0e0e7207 */ /* 0x002fca0000800000 */
        /* <DEDUP_REMOVED lines=14> */
.L_x_3960:
[----:B------:R-:W-:Y:S02]  /*34f20*/  ULDC UR4, c[0x0][0xd38] ;  /* 0x00034e0000047ab9 */ /* 0x000fe40000000800 */
[----:B------:R-:W-:-:S04]  /*34f30*/  IMAD.U32 R4, RZ, RZ, UR4 ;  /* 0x00000004ff047e24 */ /* 0x000fc8000f8e00ff */
[----:B-1----:R-:W-:-:S04]  /*34f40*/  IMAD R14, R14, R4, RZ ;  /* 0x000000040e0e7224 */ /* 0x002fc800078e02ff */
[----:B------:R-:W-:-:S05]  /*34f50*/  IMAD.IADD R5, R14, 0x1, R5 ;  /* 0x000000010e057824 */ /* 0x000fca00078e0205 */
[----:B------:R-:W-:-:S13]  /*34f60*/  ISETP.GT.AND P6, PT, R5, R0, PT ;  /* 0x000000000500720c */ /* 0x000fda0003fc4270 */
[----:B------:R-:W-:Y:S05]  /*34f70*/  @!P6 BRA `(.L_x_3809) ;  /* 0xfffffffc0064e947 */ /* 0x000fea000383ffff */
.L_x_3804:
        /* <DEDUP_REMOVED lines=8> */
.L_x_3964:
[----:B------:R-:W-:Y:S01]  /*35000*/  ISETP.NE.AND P0, PT, R2, RZ, PT ;  /* 0x000000ff0200720c */ /* 0x000fe20003f05270 */
[----:B------:R-:W-:-:S12]  /*35010*/  IMAD.MOV.U32 R14, RZ, RZ, RZ ;  /* 0x000000ffff0e7224 */ /* 0x000fd800078e00ff */
[----:B------:R-:W-:Y:S05]  /*35020*/  @!P0 BRA `(.L_x_3811) ;  /* 0x0000000000108947 */ /* 0x000fea0003800000 */
[----:B------:R-:W-:Y:S01]  /*35030*/  UMOV UR4, 0xffffffff ;  /* 0xffffffff00047882 */ /* 0x000fe20000000000 */
[----:B------:R-:W-:Y:S02]  /*35040*/  VIADD R12, R6, 0xffffffff ;  /* 0xffffffff060c7836 */ /* 0x000fe40000000000 */
[----:B------:R-:W-:Y:S05]  /*35050*/  BRA.DIV UR4, `(.L_x_3812) ;  /* 0x00000052043c7947 */ /* 0x000fea000b800000 */
[----:B------:R3:W4:Y:S02]  /*35060*/  SHFL.IDX PT, R14, R3, R12, 0x1f ;  /* 0x00001f0c030e7589 */ /* 0x00072400000e0000 */
.L_x_3811:
[----:B0--3--:R-:W0:Y:S01]  /*35070*/  LDC.64 R2, c[0x0][0xd90] ;  /* 0x00036400ff027b82 */ /* 0x009e220000000a00 */
[----:B------:R-:W-:-:S04]  /*35080*/  IMAD.IADD R19, R6, 0x1, R19 ;  /* 0x0000000106137824 */ /* 0x000fc800078e0213 */
[----:B0-----:R-:W-:-:S05]  /*35090*/  IMAD.WIDE R2, R19, 0x4, R2 ;  /* 0x0000000413027825 */ /* 0x001fca00078e0202 */
[----:B-1----:R0:W2:Y:S01]  /*350a0*/  LDG.E R6, desc[UR46][R2.64] ;  /* 0x0000002e02067981 */ /* 0x0020a2000c1e1900 */
[----:B----4-:R-:W-:-:S04]  /*350b0*/  IMAD R16, R14, R4, R16 ;  /* 0x000000040e107224 */ /* 0x010fc800078e0210 */
[----:B------:R-:W-:Y:S02]  /*350c0*/  IMAD.IADD R0, R0, 0x1, -R16 ;  /* 0x0000000100007824 */ /* 0x000fe400078e0a10 */
[----:B0-----:R-:W-:Y:S02]  /*350d0*/  IMAD.MOV.U32 R2, RZ, RZ, RZ ;  /* 0x000000ffff027224 */ /* 0x001fe400078e00ff */
[----:B--2---:R-:W-:-:S05]  /*350e0*/  IMAD R5, R17, R6, RZ ;  /* 0x0000000611057224 */ /* 0x004fca00078e02ff */
        /* <DEDUP_REMOVED lines=33> */
[----:B------:R0:W1:Y:S02]  /*35300*/  F2I.FTZ.U32.TRUNC.NTZ R3, R2 ;  /* 0x0000000200037305 */ /* 0x000064000021f000 */
[----:B0-----:R-:W-:Y:S02]  /*35310*/  IMAD.MOV.U32 R2, RZ, RZ, RZ ;  /* 0x000000ffff027224 */ /* 0x001fe400078e00ff */
[----:B-1----:R-:W-:-:S04]  /*35320*/  IMAD.MOV R5, RZ, RZ, -R3 ;  /* 0x000000ffff057224 */ /* 0x002fc800078e0a03 */
        /* <DEDUP_REMOVED lines=22> */
.L_x_3805:
[----:B------:R-:W-:Y:S01]  /*35490*/  UMOV UR4, URZ ;  /* 0x0000003f00047c82 */ /* 0x000fe20008000000 */
[----:B------:R-:W-:Y:S01]  /*354a0*/  UMOV UR5, URZ ;  /* 0x0000003f00057c82 */ /* 0x000fe20008000000 */
[----:B------:R-:W-:Y:S01]  /*354b0*/  ULDC UR6, c[0x0][0xd3c] ;  /* 0x00034f0000067ab9 */ /* 0x000fe20000000800 */
[----:B------:R-:W-:Y:S02]  /*354c0*/  IMAD.MOV.U32 R16, RZ, RZ, R0 ;  /* 0x000000ffff107224 */ /* 0x000fe400078e0000 */
[----:B------:R-:W-:Y:S02]  /*354d0*/  IMAD.U32 R17, RZ, RZ, UR4 ;  /* 0x00000004ff117e24 */ /* 0x000fe4000f8e00ff */
[----:B------:R-:W-:Y:S02]  /*354e0*/  IMAD.U32 R18, RZ, RZ, UR5 ;  /* 0x00000005ff127e24 */ /* 0x000fe4000f8e00ff */
[----:B------:R-:W-:-:S07]  /*354f0*/  IMAD.U32 R19, RZ, RZ, UR6 ;  /* 0x00000006ff137e24 */ /* 0x000fce000f8e00ff */
.L_x_3813:
        /* <DEDUP_REMOVED lines=10> */
.L_x_3802:
[----:B------:R-:W-:Y:S02]  /*355a0*/  ULDC UR4, c[0x0][0xd3c] ;  /* 0x00034f0000047ab9 */ /* 0x000fe40000000800 */
[----:B0-----:R-:W-:-:S13]  /*355b0*/  ISETP.GE.AND P0, PT, R19, UR4, PT ;  /* 0x0000000413007c0c */ /* 0x001fda000bf06270 */
[----:B------:R-:W-:Y:S05]  /*355c0*/  @!P0 BRA `(.L_x_3814) ;  /* 0xffffff8400648947 */ /* 0x000fea000383ffff */
[----:B------:R-:W-:Y:S05]  /*355d0*/  BSYNC B8 ;  /* 0x0000000000087941 */ /* 0x000fea0003800000 */
.L_x_3685:
[----:B0-----:R-:W5:Y:S01]  /*355e0*/  LDL.LU R0, [R1+0x438] ;  /* 0x0004380001007983 */ /* 0x001f620000300800 */
        /* <DEDUP_REMOVED lines=11> */
.L_x_3967:
[----:B------:R-:W-:Y:S05]  /*356a0*/  BSYNC B0 ;  /* 0x0000000000007941 */ /* 0x000fea0003800000 */
.L_x_3815:
[----:B------:R-:W-:-:S03]  /*356b0*/  UMOV UR4, 0xffffffff ;  /* 0xffffffff00047882 */ /* 0x000fc60000000000 */
[----:B------:R-:W-:Y:S05]  /*356c0*/  BRA.DIV UR4, `(.L_x_3817) ;  /* 0x0000004a04d87947 */ /* 0x000fea000b800000 */
[----:B------:R-:W0:Y:S02]  /*356d0*/  S2R R0, SR_TID.X ;  /* 0x0000000000007919 */ /* 0x000e240000002100 */
[----:B0-----:R-:W-:-:S04]  /*356e0*/  SHF.R.U32.HI R0, RZ, 0x5, R0 ;  /* 0x00000005ff007819 */ /* 0x001fc80000011600 */
[----:B------:R-:W-:-:S05]  /*356f0*/  LOP3.LUT R0, R0, 0x3, RZ, 0xc0, !PT ;  /* 0x0000000300007812 */ /* 0x000fca00078ec0ff */
[----:B------:R0:W0:Y:S02]  /*35700*/  SHFL.IDX PT, R14, R0, RZ, 0x1f ;  /* 0x00001fff000e7589 */ /* 0x00002400000e0000 */
.L_x_3970:
[----:B0-----:R-:W-:-:S13]  /*35710*/  ISETP.NE.AND P0, PT, R14, RZ, PT ;  /* 0x000000ff0e00720c */ /* 0x001fda0003f05270 */
[----:B------:R-:W-:Y:S05]  /*35720*/  @P0 BRA `(.L_x_3454) ;  /* 0x0000000000880947 */ /* 0x000fea0003800000 */
[----:B------:R-:W-:-:S03]  /*35730*/  UMOV UR4, 0xffffffff ;  /* 0xffffffff00047882 */ /* 0x000fc60000000000 */
[----:B------:R-:W-:Y:S05]  /*35740*/  BRA.DIV UR4, `(.L_x_3818) ;  /* 0x0000004a04ec7947 */ /* 0x000fea000b800000 */
[----:B------:R-:W-:-:S13]  /*35750*/  ELECT P6, URZ, PT ;  /* 0x00000000003f782f */ /* 0x000fda00038c0000 */
.L_x_3973:
[----:B------:R-:W-:Y:S05]  /*35760*/  @!P6 BRA `(.L_x_3454) ;  /* 0x000000000078e947 */ /* 0x000fea0003800000 */
[----:B------:R-:W-:-:S06]  /*35770*/  ULOP3.LUT UR4, UR36, 0x2, URZ, 0xfc, !UPT ;  /* 0x0000000224047892 */ /* 0x000fcc000f8efc3f */
[----:B------:R-:W-:-:S05]  /*35780*/  IMAD.U32 R0, RZ, RZ, UR4 ;  /* 0x00000004ff007e24 */ /* 0x000fca000f8e00ff */
[----:B------:R-:W-:-:S13]  /*35790*/  ISETP.NE.AND P0, PT, R0, 0x3, PT ;  /* 0x000000030000780c */ /* 0x000fda0003f05270 */
[----:B------:R-:W-:Y:S05]  /*357a0*/  @!P0 BRA `(.L_x_3819) ;  /* 0x0000000000048947 */ /* 0x000fea0003800000 */
[----:B------:R-:W-:Y:S01]  /*357b0*/  BPT.TRAP 0x1 ;  /* 0x000000040000795c */ /* 0x000fe20000300000 */
.L_x_3819:
[C---:B------:R-:W-:Y:S01]  /*357c0*/  IMAD R5, R25.reuse, 0x8, R4 ;  /* 0x0000000819057824 */ /* 0x040fe200078e0204 */
[----:B------:R-:W-:Y:S01]  /*357d0*/  SHF.L.U32 R0, R28, 0x1f, RZ ;  /* 0x0000001f1c007819 */ /* 0x000fe200000006ff */
[----:B------:R-:W-:-:S03]  /*357e0*/  VIADD R25, R25, 0x1 ;  /* 0x0000000119197836 */ /* 0x000fc60000000000 */
[----:B------:R-:W0:Y:S02]  /*357f0*/  SYNCS.PHASECHK.TRANS64.TRYWAIT P1, [R5+URZ+0x38840], R0 ;  /* 0x03884000050075a7 */ /* 0x000e24000802017f */
[----:B------:R-:W-:-:S04]  /*35800*/  ISETP.NE.AND P2, PT, R25, 0x2, PT ;  /* 0x000000021900780c */ /* 0x000fc80003f45270 */
[----:B------:R-:W-:Y:S01]  /*35810*/  SEL R3, RZ, 0x1, P2 ;  /* 0x00000001ff037807 */ /* 0x000fe20001000000 */
[----:B0-----:R-:W-:Y:S08]  /*35820*/  @!P1 BRA `(.L_x_3820) ;  /* 0x0000004800d49947 */ /* 0x001ff00003800000 */
.L_x_3974:
[----:B------:R-:W-:Y:S02]  /*35830*/  SEL R25, R25, RZ, P2 ;  /* 0x000000ff19197207 */ /* 0x000fe40001000000 */
[----:B------:R-:W-:Y:S01]  /*35840*/  LOP3.LUT R2, R28, R3, RZ, 0x3c, !PT ;  /* 0x000000031c027212 */ /* 0x000fe200078e3cff */
[----:B------:R-:W-:Y:S06]  /*35850*/  @!P0 BRA `(.L_x_3821) ;  /* 0x0000000000048947 */ /* 0x000fec0003800000 */
[----:B------:R-:W-:Y:S01]  /*35860*/  BPT.TRAP 0x1 ;  /* 0x000000040000795c */ /* 0x000fe20000300000 */
.L_x_3821:
[----:B------:R-:W-:Y:S01]  /*35870*/  IMAD R25, R25, 0x8, R4 ;  /* 0x0000000819197824 */ /* 0x000fe200078e0204 */
[----:B------:R-:W-:-:S04]  /*35880*/  SHF.L.U32 R2, R2, 0x1f, RZ ;  /* 0x0000001f02027819 */ /* 0x000fc800000006ff */
[----:B------:R-:W0:Y:S02]  /*35890*/  SYNCS.PHASECHK.TRANS64.TRYWAIT P1, [R25+URZ+0x38840], R2 ;  /* 0x03884002190075a7 */ /* 0x000e24000802017f */
[----:B0-----:R-:W-:Y:S05]  /*358a0*/  @!P1 BRA `(.L_x_3822) ;  /* 0x0000004800c89947 */ /* 0x001fea0003800000 */
.L_x_3975:
[----:B------:R-:W-:Y:S05]  /*358b0*/  @!P0 BRA `(.L_x_3823) ;  /* 0x0000000000048947 */ /* 0x000fea0003800000 */
[----:B------:R-:W-:Y:S01]  /*358c0*/  BPT.TRAP 0x1 ;  /* 0x000000040000795c */ /* 0x000fe20000300000 */
.L_x_3823:
[----:B------:R-:W0:Y:S02]  /*358d0*/  SYNCS.PHASECHK.TRANS64.TRYWAIT P1, [R5+URZ+0x38860], R0 ;  /* 0x03886000050075a7 */ /* 0x000e24000802017f */
[----:B0-----:R-:W-:Y:S05]  /*358e0*/  @!P1 BRA `(.L_x_3824) ;  /* 0x0000004800cc9947 */ /* 0x001fea0003800000 */
.L_x_3976:
[----:B------:R-:W-:Y:S05]  /*358f0*/  @!P0 BRA `(.L_x_3825) ;  /* 0x0000000000048947 */ /* 0x000fea0003800000 */
[----:B------:R-:W-:Y:S01]  /*35900*/  BPT.TRAP 0x1 ;  /* 0x000000040000795c */ /* 0x000fe20000300000 */
.L_x_3825:
[----:B------:R0:W0:Y:S02]  /*35910*/  SYNCS.PHASECHK.TRANS64.TRYWAIT P0, [R25+URZ+0x38860], R2 ;  /* 0x03886002190075a7 */ /* 0x000024000800017f */
[----:B0-----:R-:W-:Y:S05]  /*35920*/  @!P0 NANOSLEEP.SYNCS 0x989680 ;  /* 0x009896800000895d */ /* 0x001fea0003900000 */
[----:B------:R-:W0:Y:S02]  /*35930*/  @!P0 SYNCS.PHASECHK.TRANS64 P0, [R25+URZ+0x38860], R2 ;  /* 0x03886002190085a7 */ /* 0x000e24000800007f */
[----:B0-----:R-:W-:Y:S05]  /*35940*/  @!P0 BRA `(.L_x_3825) ;  /* 0xfffffffc00f08947 */ /* 0x001fea000383ffff */
.L_x_3454:
[----:B------:R-:W-:Y:S05]  /*35950*/  BSYNC B9 ;  /* 0x0000000000097941 */ /* 0x000fea0003800000 */
.L_x_3451:
[----:B------:R-:W-:Y:S05]  /*35960*/  EXIT ;  /* 0x000000000000794d */ /* 0x000fea0003800000 */
.L_x_3478:
[----:B0-----:R0:W1:Y:S02]  /*35970*/  SYNCS.PHASECHK.TRANS64.TRYWAIT P5, [R61+URZ+0x38890], R68 ;  /* 0x038890443d0075a7 */ /* 0x00106400080a017f */
[----:B-1----:R-:W-:Y:S05]  /*35980*/  @!P5 NANOSLEEP.SYNCS 0x989680 ;  /* 0x009896800000d95d */ /* 0x002fea0003900000 */
[----:B------:R-:W1:Y:S02]  /*35990*/  @!P5 SYNCS.PHASECHK.TRANS64 P5, [R61+URZ+0x38890], R68 ;  /* 0x038890443d00d5a7 */ /* 0x000e6400080a007f */
[----:B-1----:R-:W-:Y:S05]  /*359a0*/  @!P5 BRA `(.L_x_3478) ;  /* 0xfffffffc00f0d947 */ /* 0x002fea000383ffff */
[----:B------:R-:W-:Y:S05]  /*359b0*/  BRA `(.L_x_3826) ;  /* 0xfffffcd000d47947 */ /* 0x000fea000383ffff */
.L_x_3479:
        /* <DEDUP_REMOVED lines=8> */
.L_x_3828:
[----:B------:R-:W-:Y:S05]  /*35a40*/  BSYNC B1 ;  /* 0x0000000000017941 */ /* 0x000fea0003800000 */
.L_x_3827:
        /* <DEDUP_REMOVED lines=8> */
.L_x_3829:
[----:B------:R-:W-:Y:S05]  /*35ad0*/  BRA `(.L_x_3830) ;  /* 0xfffffcd000a07947 */ /* 0x000fea000383ffff */
.L_x_3489:
[----:B0-----:R0:W1:Y:S02]  /*35ae0*/  SYNCS.PHASECHK.TRANS64.TRYWAIT P5, [R61+URZ+0x38890], R68 ;  /* 0x038890443d0075a7 */ /* 0x00106400080a017f */
[----:B-1----:R-:W-:Y:S05]  /*35af0*/  @!P5 NANOSLEEP.SYNCS 0x989680 ;  /* 0x009896800000d95d */ /* 0x002fea0003900000 */
[----:B------:R-:W1:Y:S02]  /*35b00*/  @!P5 SYNCS.PHASECHK.TRANS64 P5, [R61+URZ+0x38890], R68 ;  /* 0x038890443d00d5a7 */ /* 0x000e6400080a007f */
[----:B-1----:R-:W-:Y:S05]  /*35b10*/  @!P5 BRA `(.L_x_3489) ;  /* 0xfffffffc00f0d947 */ /* 0x002fea000383ffff */
[----:B------:R-:W-:Y:S05]  /*35b20*/  BRA `(.L_x_3831) ;  /* 0xfffffcd800f87947 */ /* 0x000fea000383ffff */
.L_x_3490:
        /* <DEDUP_REMOVED lines=8> */
.L_x_3833:
[----:B------:R-:W-:Y:S05]  /*35bb0*/  BSYNC B1 ;  /* 0x0000000000017941 */ /* 0x000fea0003800000 */
.L_x_3832:
        /* <DEDUP_REMOVED lines=8> */
.L_x_3834:
[----:B------:R-:W-:Y:S01]  /*35c40*/  IMAD.MOV.U32 R64, RZ, RZ, R14 ;  /* 0x000000ffff407224 */ /* 0x000fe200078e000e */
[----:B------:R-:W-:Y:S06]  /*35c50*/  BRA `(.L_x_3835) ;  /* 0xfffffcd800c07947 */ /* 0x000fec000383ffff */
.L_x_3495:
[----:B0-----:R0:W1:Y:S02]  /*35c60*/  SYNCS.PHASECHK.TRANS64.TRYWAIT P0, [R61+URZ+0x38890], R68 ;  /* 0x038890443d0075a7 */ /* 0x001064000800017f */
[----:B-1----:R-:W-:Y:S05]  /*35c70*/  @!P0 NANOSLEEP.SYNCS 0x989680 ;  /* 0x009896800000895d */ /* 0x002fea0003900000 */
[----:B------:R-:W1:Y:S02]  /*35c80*/  @!P0 SYNCS.PHASECHK.TRANS64 P0, [R61+URZ+0x38890], R68 ;  /* 0x038890443d0085a7 */ /* 0x000e64000800007f */
[----:B-1----:R-:W-:Y:S05]  /*35c90*/  @!P0 BRA `(.L_x_3495) ;  /* 0xfffffffc00f08947 */ /* 0x002fea000383ffff */
[----:B------:R-:W-:Y:S05]  /*35ca0*/  BRA `(.L_x_3836) ;  /* 0xfffffce000a07947 */ /* 0x000fea000383ffff */
.L_x_3496:
[----:B------:R-:W-:Y:S01]  /*35cb0*/  BSSY B1, `(.L_x_3837) ;  /* 0x0000007000017945 */ /* 0x000fe20003800000 */
[----:B------:R-:W-:Y:S02]  /*35cc0*/  IMAD.MOV.U32 R12, RZ, RZ, RZ ;  /* 0x000000ffff0c7224 */ /* 0x000fe400078e00ff */
[----:B------:R-:W-:Y:S02]  /*35cd0*/  IMAD.MOV.U32 R11, RZ, RZ, 0x1c1f ;  /* 0x00001c1fff0b7424 */ /* 0x000fe400078e00ff */
[----:B------:R-:W-:-:S07]  /*35ce0*/  IMAD.MOV.U32 R15, RZ, RZ, -0x1 ;  /* 0xffffffffff0f7424 */ /* 0x000fce00078e00ff */
[----:B0-----:R-:W-:Y:S05]  /*35cf0*/  WARPSYNC.COLLECTIVE R15, `(.L_x_3838) ;  /* 0x000000000f087348 */ /* 0x001fea0003c00000 */
[----:B------:R1:W2:Y:S02]  /*35d00*/  SHFL.IDX P6, R14, R13, R12, R11 ;  /* 0x0000000c0d0e7389 */ /* 0x0002a400000c000b */
[----:B012---:R-:W-:Y:S01]  /*35d10*/  ENDCOLLECTIVE ;  /* 0x000000000000791b */ /* 0x007fe20003800000 */
.L_x_3838:
[----:B------:R-:W-:Y:S05]  /*35d20*/  BSYNC B1 ;  /* 0x0000000000017941 */ /* 0x000fea0003800000 */
.L_x_3837:
        /* <DEDUP_REMOVED lines=8> */
.L_x_3839:
[----:B------:R-:W-:Y:S05]  /*35db0*/  BRA `(.L_x_3840) ;  /* 0xfffffce000c87947 */ /* 0x000fea000383ffff */
.L_x_3499:
[----:B-1----:R1:W4:Y:S02]  /*35dc0*/  SYNCS.PHASECHK.TRANS64.TRYWAIT P5, [R61+URZ+0x388b0], R68 ;  /* 0x0388b0443d0075a7 */ /* 0x00232400080a017f */
[----:B----4-:R-:W-:Y:S05]  /*35dd0*/  @!P5 NANOSLEEP.SYNCS 0x989680 ;  /* 0x009896800000d95d */ /* 0x010fea0003900000 */
[----:B------:R-:W4:Y:S02]  /*35de0*/  @!P5 SYNCS.PHASECHK.TRANS64 P5, [R61+URZ+0x388b0], R68 ;  /* 0x0388b0443d00d5a7 */ /* 0x000f2400080a007f */
[----:B----4-:R-:W-:Y:S05]  /*35df0*/  @!P5 BRA `(.L_x_3499) ;  /* 0xfffffffc00f0d947 */ /* 0x010fea000383ffff */
[----:B------:R-:W-:Y:S05]  /*35e00*/  BRA `(.L_x_3841) ;  /* 0xfffffce400507947 */ /* 0x000fea000383ffff */
.L_x_3541:
        /* <DEDUP_REMOVED lines=8> */
.L_x_3843:
[----:B------:R-:W-:Y:S05]  /*35e90*/  BSYNC B1 ;  /* 0x0000000000017941 */ /* 0x000fea0003800000 */
.L_x_3842:
        /* <DEDUP_REMOVED lines=8> */
.L_x_3844:
[----:B------:R-:W-:Y:S02]  /*35f20*/  IMAD.MOV.U32 R13, RZ, RZ, R68 ;  /* 0x000000ffff0d7224 */ /* 0x000fe400078e0044 */
[----:B------:R-:W-:-:S07]  /*35f30*/  IMAD.MOV.U32 R6, RZ, RZ, R14 ;  /* 0x000000ffff067224 */ /* 0x000fce00078e000e */
[----:B------:R-:W-:Y:S05]  /*35f40*/  WARPSYNC.COLLECTIVE R15, `(.L_x_3845) ;  /* 0x000000000f087348 */ /* 0x000fea0003c00000 */
[----:B------:R0:W1:Y:S02]  /*35f50*/  SHFL.IDX P6, R14, R13, R12, R11 ;  /* 0x0000000c0d0e7389 */ /* 0x00006400000c000b */
[----:B01----:R-:W-:Y:S01]  /*35f60*/  ENDCOLLECTIVE ;  /* 0x000000000000791b */ /* 0x003fe20003800000 */
.L_x_3845:
[----:B------:R-:W-:Y:S02]  /*35f70*/  IMAD.MOV.U32 R13, RZ, RZ, R65 ;  /* 0x000000ffff0d7224 */ /* 0x000fe400078e0041 */
[----:B------:R-:W-:-:S07]  /*35f80*/  IMAD.MOV.U32 R7, RZ, RZ, R14 ;  /* 0x000000ffff077224 */ /* 0x000fce00078e000e */
[----:B------:R-:W-:Y:S05]  /*35f90*/  WARPSYNC.COLLECTIVE R15, `(.L_x_3846) ;  /* 0x000000000f087348 */ /* 0x000fea0003c00000 */
[----:B------:R0:W1:Y:S02]  /*35fa0*/  SHFL.IDX P6, R14, R13, R12, R11 ;  /* 0x0000000c0d0e7389 */ /* 0x00006400000c000b */
[----:B01----:R-:W-:Y:S01]  /*35fb0*/  ENDCOLLECTIVE ;  /* 0x000000000000791b */ /* 0x003fe20003800000 */
.L_x_3846:
[----:B------:R-:W-:Y:S01]  /*35fc0*/  IMAD.MOV.U32 R8, RZ, RZ, R14 ;  /* 0x000000ffff087224 */ /* 0x000fe200078e000e */
[----:B------:R-:W-:Y:S06]  /*35fd0*/  BRA `(.L_x_3847) ;  /* 0xfffffd8400e87947 */ /* 0x000fec000383ffff */
.L_x_3544:
[----:B------:R-:W-:Y:S01]  /*35fe0*/  BSSY B1, `(.L_x_3848) ;  /* 0x0000008000017945 */ /* 0x000fe20003800000 */
[----:B------:R-:W-:Y:S02]  /*35ff0*/  IMAD.MOV.U32 R13, RZ, RZ, R36 ;  /* 0x000000ffff0d7224 */ /* 0x000fe400078e0024 */
[----:B------:R-:W-:Y:S02]  /*36000*/  IMAD.MOV.U32 R12, RZ, RZ, 0x1 ;  /* 0x00000001ff0c7424 */ /* 0x000fe400078e00ff */
[----:B------:R-:W-:Y:S02]  /*36010*/  IMAD.MOV.U32 R11, RZ, RZ, 0x1c1f ;  /* 0x00001c1fff0b7424 */ /* 0x000fe400078e00ff */
[----:B------:R-:W-:-:S07]  /*36020*/  IMAD.MOV.U32 R15, RZ, RZ, -0x1 ;  /* 0xffffffffff0f7424 */ /* 0x000fce00078e00ff */
[----:B0--34-:R-:W-:Y:S05]  /*36030*/  WARPSYNC.COLLECTIVE R15, `(.L_x_3849) ;  /* 0x000000000f087348 */ /* 0x019fea0003c00000 */
[----:B------:R1:W2:Y:S02]  /*36040*/  SHFL.IDX P6, R14, R13, R12, R11 ;  /* 0x0000000c0d0e7389 */ /* 0x0002a400000c000b */
[----:B01234-:R-:W-:Y:S01]  /*36050*/  ENDCOLLECTIVE ;  /* 0x000000000000791b */ /* 0x01ffe20003800000 */
.L_x_3849:
[----:B------:R-:W-:Y:S05]  /*36060*/  BSYNC B1 ;  /* 0x0000000000017941 */ /* 0x000fea0003800000 */
.L_x_3848:
[----:B------:R-:W-:Y:S02]  /*36070*/  IMAD.MOV.U32 R13, RZ, RZ, R10 ;  /* 0x000000ffff0d7224 */ /* 0x000fe400078e000a */
[----:B------:R-:W-:Y:S02]  /*36080*/  IMAD.MOV.U32 R12, RZ, RZ, 0x1 ;  /* 0x00000001ff0c7424 */ /* 0x000fe400078e00ff */
[----:B------:R-:W-:Y:S02]  /*36090*/  IMAD.MOV.U32 R11, RZ, RZ, 0x1c1f ;  /* 0x00001c1fff0b7424 */ /* 0x000fe400078e00ff */
[----:B------:R-:W-:Y:S02]  /*360a0*/  IMAD.MOV.U32 R15, RZ, RZ, -0x1 ;  /* 0xffffffffff0f7424 */ /* 0x000fe400078e00ff */
[----:B------:R-:W-:-:S07]  /*360b0*/  IMAD.MOV.U32 R3, RZ, RZ, R14 ;  /* 0x000000ffff037224 */ /* 0x000fce00078e000e */
[----:B------:R-:W-:Y:S05]  /*360c0*/  WARPSYNC.COLLECTIVE R15, `(.L_x_3850) ;  /* 0x000000000f087348 */ /* 0x000fea0003c00000 */
[----:B------:R0:W1:Y:S02]  /*360d0*/  SHFL.IDX P6, R14, R13, R12, R11 ;  /* 0x0000000c0d0e7389 */ /* 0x00006400000c000b */
[----:B01----:R-:W-:Y:S01]  /*360e0*/  ENDCOLLECTIVE ;  /* 0x000000000000791b */ /* 0x003fe20003800000 */
.L_x_3850:
[----:B------:R-:W-:Y:S02]  /*360f0*/  IMAD.MOV.U32 R13, RZ, RZ, R68 ;  /* 0x000000ffff0d7224 */ /* 0x000fe400078e0044 */
[----:B------:R-:W-:-:S07]  /*36100*/  IMAD.MOV.U32 R6, RZ, RZ, R14 ;  /* 0x000000ffff067224 */ /* 0x000fce00078e000e */
[----:B------:R-:W-:Y:S05]  /*36110*/  WARPSYNC.COLLECTIVE R15, `(.L_x_3851) ;  /* 0x000000000f087348 */ /* 0x000fea0003c00000 */
[----:B------:R0:W1:Y:S02]  /*36120*/  SHFL.IDX P6, R14, R13, R12, R11 ;  /* 0x0000000c0d0e7389 */ /* 0x00006400000c000b */
[----:B01----:R-:W-:Y:S01]  /*36130*/  ENDCOLLECTIVE ;  /* 0x000000000000791b */ /* 0x003fe20003800000 */
.L_x_3851:
[----:B------:R-:W-:Y:S02]  /*36140*/  IMAD.MOV.U32 R13, RZ, RZ, R65 ;  /* 0x000000ffff0d7224 */ /* 0x000fe400078e0041 */
[----:B------:R-:W-:-:S07]  /*36150*/  IMAD.MOV.U32 R7, RZ, RZ, R14 ;  /* 0x000000ffff077224 */ /* 0x000fce00078e000e */
[----:B------:R-:W-:Y:S05]  /*36160*/  WARPSYNC.COLLECTIVE R15, `(.L_x_3852) ;  /* 0x000000000f087348 */ /* 0x000fea0003c00000 */
[----:B------:R0:W1:Y:S02]  /*36170*/  SHFL.IDX P6, R14, R13, R12, R11 ;  /* 0x0000000c0d0e7389 */ /* 0x00006400000c000b */
[----:B01----:R-:W-:Y:S01]  /*36180*/  ENDCOLLECTIVE ;  /* 0x000000000000791b */ /* 0x003fe20003800000 */
.L_x_3852:
[----:B------:R-:W-:Y:S05]  /*36190*/  BRA `(.L_x_3853) ;  /* 0xfffffd8800547947 */ /* 0x000fea000383ffff */
.L_x_3548:
[----:B-1----:R1:W4:Y:S02]  /*361a0*/  SYNCS.PHASECHK.TRANS64.TRYWAIT P0, [R2+URZ+0x38800], R65 ;  /* 0x03880041020075a7 */ /* 0x002324000800017f */
[----:B----4-:R-:W-:Y:S05]  /*361b0*/  @!P0 NANOSLEEP.SYNCS 0x989680 ;  /* 0x009896800000895d */ /* 0x010fea0003900000 */
[----:B------:R-:W4:Y:S02]  /*361c0*/  @!P0 SYNCS.PHASECHK.TRANS64 P0, [R2+URZ+0x38800], R65 ;  /* 0x03880041020085a7 */ /* 0x000f24000800007f */
[----:B----4-:R-:W-:Y:S05]  /*361d0*/  @!P0 BRA `(.L_x_3548) ;  /* 0xfffffffc00f08947 */ /* 0x010fea000383ffff */
[----:B------:R-:W-:Y:S05]  /*361e0*/  BRA `(.L_x_3854) ;  /* 0xfffffd8800e07947 */ /* 0x000fea000383ffff */
.L_x_3556:
[----:B------:R-:W0:Y:S01]  /*361f0*/  LDC R71, c[0x0][0x3f4] ;  /* 0x0000fd00ff477b82 */ /* 0x000e220000000800 */
        /* <DEDUP_REMOVED lines=8> */
.L_x_3856:
[----:B------:R-:W-:Y:S05]  /*36280*/  BSYNC B1 ;  /* 0x0000000000017941 */ /* 0x000fea0003800000 */
.L_x_3855:
        /* <DEDUP_REMOVED lines=10> */
.L_x_3857:
[----:B------:R-:W-:Y:S01]  /*36330*/  ISETP.GE.OR P1, PT, R0, R27, P0 ;  /* 0x0000001b0000720c */ /* 0x000fe20000726670 */
[----:B------:R-:W-:-:S12]  /*36340*/  IMAD.MOV.U32 R13, RZ, RZ, R25 ;  /* 0x000000ffff0d7224 */ /* 0x000fd800078e0019 */
[C---:B------:R-:W-:Y:S01]  /*36350*/  @!P1 IMAD.SHL.U32 R7, R16.reuse, 0x2, RZ ;  /* 0x0000000210079824 */ /* 0x040fe200078e00ff */
[----:B------:R-:W-:Y:S01]  /*36360*/  @!P1 SHF.L.U64.HI R6, R16, 0x1, R17 ;  /* 0x0000000110069819 */ /* 0x000fe20000010211 */
[----:B------:R-:W-:-:S07]  /*36370*/  IMAD.MOV.U32 R4, RZ, RZ, R14 ;  /* 0x000000ffff047224 */ /* 0x000fce00078e000e */
[----:B------:R-:W-:Y:S05]  /*36380*/  WARPSYNC.COLLECTIVE R15, `(.L_x_3858) ;  /* 0x000000000f087348 */ /* 0x000fea0003c00000 */
[----:B------:R0:W1:Y:S02]  /*36390*/  SHFL.IDX P6, R14, R13, R12, R11 ;  /* 0x0000000c0d0e7389 */ /* 0x00006400000c000b */
[----:B01----:R-:W-:Y:S01]  /*363a0*/  ENDCOLLECTIVE ;  /* 0x000000000000791b */ /* 0x003fe20003800000 */
.L_x_3858:
[----:B------:R-:W-:-:S05]  /*363b0*/  @!P1 IADD3 R8, P2, R4, R7, RZ ;  /* 0x0000000704089210 */ /* 0x000fca0007f5e0ff */
[----:B------:R-:W-:Y:S02]  /*363c0*/  @!P1 IMAD.X R9, R3, 0x1, R6, P2 ;  /* 0x0000000103099824 */ /* 0x000fe400010e0606 */
[----:B------:R-:W-:Y:S02]  /*363d0*/  IMAD.MOV.U32 R13, RZ, RZ, R65 ;  /* 0x000000ffff0d7224 */ /* 0x000fe400078e0041 */
[----:B------:R-:W-:-:S07]  /*363e0*/  IMAD.MOV.U32 R5, RZ, RZ, R14 ;  /* 0x000000ffff057224 */ /* 0x000fce00078e000e */
[----:B------:R-:W-:Y:S05]  /*363f0*/  WARPSYNC.COLLECTIVE R15, `(.L_x_3859) ;  /* 0x000000000f087348 */ /* 0x000fea0003c00000 */
[----:B------:R0:W1:Y:S02]  /*36400*/  SHFL.IDX P6, R14, R13, R12, R11 ;  /* 0x0000000c0d0e7389 */ /* 0x00006400000c000b */
[----:B01----:R-:W-:Y:S01]  /*36410*/  ENDCOLLECTIVE ;  /* 0x000000000000791b */ /* 0x003fe20003800000 */
.L_x_3859:
[----:B------:R-:W2:Y:S01]  /*36420*/  @!P1 LD.E.128 R8, desc[UR46][R8.64] ;  /* 0x0000002e08089980 */ /* 0x000ea2000c101d00 */
[----:B------:R-:W-:-:S05]  /*36430*/  @!P1 IADD3 R4, P2, R14, R7, RZ ;  /* 0x000000070e049210 */ /* 0x000fca0007f5e0ff */
[----:B------:R-:W-:-:S06]  /*36440*/  @!P1 IMAD.X R5, R5, 0x1, R6, P2 ;  /* 0x0000000105059824 */ /* 0x000fcc00010e0606 */
[----:B------:R-:W5:Y:S01]  /*36450*/  @!P1 LD.E.128 R4, desc[UR46][R4.64] ;  /* 0x0000002e04049980 */ /* 0x000f62000c101d00 */
[----:B------:R-:W-:Y:S02]  /*36460*/  CS2R R20, SRZ ;  /* 0x0000000000147805 */ /* 0x000fe4000001ff00 */
[----:B------:R-:W-:Y:S01]  /*36470*/  CS2R R54, SRZ ;  /* 0x0000000000367805 */ /* 0x000fe2000001ff00 */
[----:B------:R-:W-:Y:S01]  /*36480*/  IMAD.MOV.U32 R13, RZ, RZ, R26 ;  /* 0x000000ffff0d7224 */ /* 0x000fe200078e001a */
[----:B------:R-:W-:Y:S02]  /*36490*/  CS2R R66, SRZ ;  /* 0x0000000000427805 */ /* 0x000fe4000001ff00 */
[----:B------:R-:W-:Y:S01]  /*364a0*/  CS2R R68, SRZ ;  /* 0x0000000000447805 */ /* 0x000fe2000001ff00 */
[----:B--2---:R-:W-:Y:S02]  /*364b0*/  @!P1 IMAD.MOV.U32 R21, RZ, RZ, R9 ;  /* 0x000000ffff159224 */ /* 0x004fe400078e0009 */
[----:B------:R-:W-:-:S02]  /*364c0*/  @!P1 IMAD.MOV.U32 R55, RZ, RZ, R11 ;  /* 0x000000ffff379224 */ /* 0x000fc400078e000b */
[----:B------:R-:W-:Y:S02]  /*364d0*/  IMAD.MOV.U32 R12, RZ, RZ, R21 ;  /* 0x000000ffff0c7224 */ /* 0x000fe400078e0015 */
[----:B------:R-:W-:Y:S02]  /*364e0*/  IMAD.MOV.U32 R11, RZ, RZ, 0x1c1f ;  /* 0x00001c1fff0b7424 */ /* 0x000fe400078e00ff */
[----:B------:R-:W-:Y:S01]  /*364f0*/  @!P1 IMAD.MOV.U32 R20, RZ, RZ, R8 ;  /* 0x000000ffff149224 */ /* 0x000fe200078e0008 */
[----:B------:R-:W-:Y:S01]  /*36500*/  PRMT R77, R12, 0x7610, R77 ;  /* 0x000076100c4d7816 */ /* 0x000fe2000000004d */
[----:B------:R-:W-:Y:S02]  /*36510*/  IMAD.MOV.U32 R12, RZ, RZ, 0x1 ;  /* 0x00000001ff0c7424 */ /* 0x000fe400078e00ff */
[----:B------:R-:W-:Y:S02]  /*36520*/  IMAD.MOV.U32 R3, RZ, RZ, R20 ;  /* 0x000000ffff037224 */ /* 0x000fe400078e0014 */
[----:B------:R-:W-:-:S07]  /*36530*/  @!P1 IMAD.MOV.U32 R54, RZ, RZ, R10 ;  /* 0x000000ffff369224 */ /* 0x000fce00078e000a */
[----:B-----5:R-:W-:Y:S05]  /*36540*/  WARPSYNC.COLLECTIVE R15, `(.L_x_3860) ;  /* 0x000000000f087348 */ /* 0x020fea0003c00000 */
[----:B------:R0:W1:Y:S02]  /*36550*/  SHFL.IDX P6, R14, R13, R12, R11 ;  /* 0x0000000c0d0e7389 */ /* 0x00006400000c000b */
[----:B01---5:R-:W-:Y:S01]  /*36560*/  ENDCOLLECTIVE ;  /* 0x000000000000791b */ /* 0x023fe20003800000 */
.L_x_3860:
[----:B------:R-:W-:Y:S01]  /*36570*/  IMAD.MOV.U32 R9, RZ, RZ, R55 ;  /* 0x000000ffff097224 */ /* 0x000fe200078e0037 */
[----:B------:R-:W-:Y:S01]  /*36580*/  PRMT R75, R3, 0x7610, R75 ;  /* 0x00007610034b7816 */ /* 0x000fe2000000004b */
[----:B------:R-:W-:Y:S02]  /*36590*/  IMAD.MOV.U32 R8, RZ, RZ, R54 ;  /* 0x000000ffff087224 */ /* 0x000fe400078e0036 */
[----:B------:R-:W-:Y:S02]  /*365a0*/  @!P1 IMAD.MOV.U32 R66, RZ, RZ, R4 ;  /* 0x000000ffff429224 */ /* 0x000fe400078e0004 */
[----:B------:R-:W-:Y:S01]  /*365b0*/  @!P1 IMAD.MOV.U32 R67, RZ, RZ, R5 ;  /* 0x000000ffff439224 */ /* 0x000fe200078e0005 */
[----:B------:R-:W-:Y:S01]  /*365c0*/  PRMT R70, R8, 0x7610, R70 ;  /* 0x0000761008467816 */ /* 0x000fe20000000046 */
[----:B------:R-:W-:Y:S02]  /*365d0*/  @!P1 IMAD.MOV.U32 R68, RZ, RZ, R6 ;  /* 0x000000ffff449224 */ /* 0x000fe400078e0006 */
[----:B------:R-:W-:-:S02]  /*365e0*/  @!P1 IMAD.MOV.U32 R69, RZ, RZ, R7 ;  /* 0x000000ffff459224 */ /* 0x000fc400078e0007 */
[--C-:B------:R-:W-:Y:S01]  /*365f0*/  IMAD.MOV.U32 R13, RZ, RZ, R36.reuse ;  /* 0x000000ffff0d7224 */ /* 0x100fe200078e0024 */
[----:B------:R-:W-:Y:S01]  /*36600*/  PRMT R36, R9, 0x7610, R36 ;  /* 0x0000761009247816 */ /* 0x000fe20000000024 */
[----:B------:R-:W-:Y:S01]  /*36610*/  IMAD.MOV.U32 R4, RZ, RZ, R66 ;  /* 0x000000ffff047224 */ /* 0x000fe200078e0042 */
[----:B------:R-:W-:Y:S01]  /*36620*/  CS2R R8, SRZ ;  /* 0x0000000000087805 */ /* 0x000fe2000001ff00 */
[----:B------:R-:W-:Y:S02]  /*36630*/  IMAD.MOV.U32 R5, RZ, RZ, R67 ;  /* 0x000000ffff057224 */ /* 0x000fe400078e0043 */
[----:B------:R-:W-:Y:S01]  /*36640*/  IMAD.MOV.U32 R6, RZ, RZ, R68 ;  /* 0x000000ffff067224 */ /* 0x000fe200078e0044 */
[----:B------:R-:W-:Y:S01]  /*36650*/  PRMT R75, R75, 0x5410, R4 ;  /* 0x000054104b4b7816 */ /* 0x000fe20000000004 */
[----:B------:R-:W-:Y:S01]  /*36660*/  IMAD.MOV.U32 R7, RZ, RZ, R69 ;  /* 0x000000ffff077224 */ /* 0x000fe200078e0045 */
[----:B------:R-:W-:Y:S01]  /*36670*/  PRMT R79, R5, 0x7610, R79 ;  /* 0x00007610054f7816 */ /* 0x000fe2000000004f */
[----:B------:R-:W-:Y:S01]  /*36680*/  IMAD.MOV.U32 R3, RZ, RZ, R14 ;  /* 0x000000ffff037224 */ /* 0x000fe200078e000e */
[----:B------:R-:W-:-:S07]  /*36690*/  PRMT R90, R6, 0x7610, R90 ;  /* 0x00007610065a7816 */ /* 0x000fce000000005a */
[----:B------:R-:W-:Y:S05]  /*366a0*/  WARPSYNC.COLLECTIVE R15, `(.L_x_3861) ;  /* 0x000000000f087348 */ /* 0x000fea0003c00000 */
[----:B------:R0:W1:Y:S02]  /*366b0*/  SHFL.IDX P6, R14, R13, R12, R11 ;  /* 0x0000000c0d0e7389 */ /* 0x00006400000c000b */
[----:B01----:R-:W-:Y:S01]  /*366c0*/  ENDCOLLECTIVE ;  /* 0x000000000000791b */ /* 0x003fe20003800000 */
.L_x_3861:
[----:B------:R-:W-:Y:S01]  /*366d0*/  PRMT R86, R7, 0x7610, R86 ;  /* 0x0000761007567816 */ /* 0x000fe20000000056 */
[----:B------:R-:W-:Y:S02]  /*366e0*/  IMAD.MOV.U32 R13, RZ, RZ, R25 ;  /* 0x000000ffff0d7224 */ /* 0x000fe400078e0019 */
[----:B------:R-:W-:-:S07]  /*366f0*/  IMAD.MOV.U32 R24, RZ, RZ, R14 ;  /* 0x000000ffff187224 */ /* 0x000fce00078e000e */
[----:B------:R-:W-:Y:S05]  /*36700*/  WARPSYNC.COLLECTIVE R15, `(.L_x_3862) ;  /* 0x000000000f087348 */ /* 0x000fea0003c00000 */
[----:B------:R0:W1:Y:S02]  /*36710*/  SHFL.IDX P6, R14, R13, R12, R11 ;  /* 0x0000000c0d0e7389 */ /* 0x00006400000c000b */
[----:B01----:R-:W-:Y:S01]  /*36720*/  ENDCOLLECTIVE ;  /* 0x000000000000791b */ /* 0x003fe20003800000 */
.L_x_3862:
[----:B------:R-:W-:Y:S02]  /*36730*/  IMAD.MOV.U32 R13, RZ, RZ, R65 ;  /* 0x000000ffff0d7224 */ /* 0x000fe400078e0041 */
[----:B------:R-:W-:-:S07]  /*36740*/  IMAD.MOV.U32 R25, RZ, RZ, R14 ;  /* 0x000000ffff197224 */ /* 0x000fce00078e000e */
[----:B------:R-:W-:Y:S05]  /*36750*/  WARPSYNC.COLLECTIVE R15, `(.L_x_3863) ;  /* 0x000000000f087348 */ /* 0x000fea0003c00000 */
[----:B------:R0:W1:Y:S02]  /*36760*/  SHFL.IDX P6, R14, R13, R12, R11 ;  /* 0x0000000c0d0e7389 */ /* 0x00006400000c000b */
[----:B01----:R-:W-:Y:S01]  /*36770*/  ENDCOLLECTIVE ;  /* 0x000000000000791b */ /* 0x003fe20003800000 */
.L_x_3863:
[----:B------:R-:W-:Y:S05]  /*36780*/  BRA `(.L_x_3864) ;  /* 0xfffffd9800207947 */ /* 0x000fea000383ffff */
.L_x_3560:
[----:B0-----:R0:W1:Y:S02]  /*36790*/  SYNCS.PHASECHK.TRANS64.TRYWAIT P1, [R2+URZ+0x38800], R13 ;  /* 0x0388000d020075a7 */ /* 0x001064000802017f */
[----:B-1----:R-:W-:Y:S05]  /*367a0*/  @!P1 NANOSLEEP.SYNCS 0x989680 ;  /* 0x009896800000995d */ /* 0x002fea0003900000 */
[----:B------:R-:W1:Y:S02]  /*367b0*/  @!P1 SYNCS.PHASECHK.TRANS64 P1, [R2+URZ+0x38800], R13 ;  /* 0x0388000d020095a7 */ /* 0x000e64000802007f */
[----:B-1----:R-:W-:Y:S05]  /*367c0*/  @!P1 BRA `(.L_x_3560) ;  /* 0xfffffffc00f09947 */ /* 0x002fea000383ffff */
[----:B------:R-:W-:Y:S05]  /*367d0*/  BRA `(.L_x_3865) ;  /* 0xfffffd98007c7947 */ /* 0x000fea000383ffff */
.L_x_3574:
[----:B-1----:R1:W2:Y:S02]  /*367e0*/  SYNCS.PHASECHK.TRANS64.TRYWAIT P0, [R6+URZ], R7 ;  /* 0x00000007060075a7 */ /* 0x0022a4000800017f */
[----:B--2---:R-:W-:Y:S05]  /*367f0*/  @!P0 NANOSLEEP.SYNCS 0x989680 ;  /* 0x009896800000895d */ /* 0x004fea0003900000 */
[----:B------:R-:W2:Y:S02]  /*36800*/  @!P0 SYNCS.PHASECHK.TRANS64 P0, [R6+URZ], R7 ;  /* 0x00000007060085a7 */ /* 0x000ea4000800007f */
[----:B--2---:R-:W-:Y:S05]  /*36810*/  @!P0 BRA `(.L_x_3574) ;  /* 0xfffffffc00f08947 */ /* 0x004fea000383ffff */
[----:B------:R-:W-:Y:S05]  /*36820*/  BRA `(.L_x_3573) ;  /* 0xfffffdb000047947 */ /* 0x000fea000383ffff */
.L_x_3581:
[----:B-1----:R1:W2:Y:S02]  /*36830*/  SYNCS.PHASECHK.TRANS64.TRYWAIT P0, [R2+URZ], R3 ;  /* 0x00000003020075a7 */ /* 0x0022a4000800017f */
[----:B--2---:R-:W-:Y:S05]  /*36840*/  @!P0 NANOSLEEP.SYNCS 0x989680 ;  /* 0x009896800000895d */ /* 0x004fea0003900000 */
[----:B------:R-:W2:Y:S02]  /*36850*/  @!P0 SYNCS.PHASECHK.TRANS64 P0, [R2+URZ], R3 ;  /* 0x00000003020085a7 */ /* 0x000ea4000800007f */
[----:B--2---:R-:W-:Y:S05]  /*36860*/  @!P0 BRA `(.L_x_3581) ;  /* 0xfffffffc00f08947 */ /* 0x004fea000383ffff */
[----:B------:R-:W-:Y:S05]  /*36870*/  BRA `(.L_x_3580) ;  /* 0xfffffdb400107947 */ /* 0x000fea000383ffff */
.L_x_3612:
[----:B-1----:R1:W2:Y:S02]  /*36880*/  SYNCS.PHASECHK.TRANS64.TRYWAIT P0, [R6+URZ], R7 ;  /* 0x00000007060075a7 */ /* 0x0022a4000800017f */
[----:B--2---:R-:W-:Y:S05]  /*36890*/  @!P0 NANOSLEEP.SYNCS 0x989680 ;  /* 0x009896800000895d */ /* 0x004fea0003900000 */
[----:B------:R-:W2:Y:S02]  /*368a0*/  @!P0 SYNCS.PHASECHK.TRANS64 P0, [R6+URZ], R7 ;  /* 0x00000007060085a7 */ /* 0x000ea4000800007f */
[----:B--2---:R-:W-:Y:S05]  /*368b0*/  @!P0 BRA `(.L_x_3612) ;  /* 0xfffffffc00f08947 */ /* 0x004fea000383ffff */
[----:B------:R-:W-:Y:S05]  /*368c0*/  BRA `(.L_x_3611) ;  /* 0xfffffe3000587947 */ /* 0x000fea000383ffff */
.L_x_3619:
[----:B-1----:R1:W2:Y:S02]  /*368d0*/  SYNCS.PHASECHK.TRANS64.TRYWAIT P0, [R14+URZ], R15 ;  /* 0x0000000f0e0075a7 */ /* 0x0022a4000800017f */
[----:B--2---:R-:W-:Y:S05]  /*368e0*/  @!P0 NANOSLEEP.SYNCS 0x989680 ;  /* 0x009896800000895d */ /* 0x004fea0003900000 */
[----:B------:R-:W2:Y:S02]  /*368f0*/  @!P0 SYNCS.PHASECHK.TRANS64 P0, [R14+URZ], R15 ;  /* 0x0000000f0e0085a7 */ /* 0x000ea4000800007f */
[----:B--2---:R-:W-:Y:S05]  /*36900*/  @!P0 BRA `(.L_x_3619) ;  /* 0xfffffffc00f08947 */ /* 0x004fea000383ffff */
[----:B------:R-:W-:Y:S05]  /*36910*/  BRA `(.L_x_3618) ;  /* 0xfffffe3400647947 */ /* 0x000fea000383ffff */
.L_x_3636:
[----:B-1----:R1:W2:Y:S02]  /*36920*/  SYNCS.PHASECHK.TRANS64.TRYWAIT P0, [R6+URZ], R7 ;  /* 0x00000007060075a7 */ /* 0x0022a4000800017f */
[----:B--2---:R-:W-:Y:S05]  /*36930*/  @!P0 NANOSLEEP.SYNCS 0x989680 ;  /* 0x009896800000895d */ /* 0x004fea0003900000 */
[----:B------:R-:W2:Y:S02]  /*36940*/  @!P0 SYNCS.PHASECHK.TRANS64 P0, [R6+URZ], R7 ;  /* 0x00000007060085a7 */ /* 0x000ea4000800007f */
[----:B--2---:R-:W-:Y:S05]  /*36950*/  @!P0 BRA `(.L_x_3636) ;  /* 0xfffffffc00f08947 */ /* 0x004fea000383ffff */
[----:B------:R-:W-:Y:S05]  /*36960*/  BRA `(.L_x_3635) ;  /* 0xfffffea0007c7947 */ /* 0x000fea000383ffff */
.L_x_3643:
[----:B-1----:R1:W2:Y:S02]  /*36970*/  SYNCS.PHASECHK.TRANS64.TRYWAIT P0, [R12+URZ], R13 ;  /* 0x0000000d0c0075a7 */ /* 0x0022a4000800017f */
[----:B--2---:R-:W-:Y:S05]  /*36980*/  @!P0 NANOSLEEP.SYNCS 0x989680 ;  /* 0x009896800000895d */ /* 0x004fea0003900000 */
[----:B------:R-:W2:Y:S02]  /*36990*/  @!P0 SYNCS.PHASECHK.TRANS64 P0, [R12+URZ], R13 ;  /* 0x0000000d0c0085a7 */ /* 0x000ea4000800007f */
[----:B--2---:R-:W-:Y:S05]  /*369a0*/  @!P0 BRA `(.L_x_3643) ;  /* 0xfffffffc00f08947 */ /* 0x004fea000383ffff */
[----:B------:R-:W-:Y:S05]  /*369b0*/  BRA `(.L_x_3642) ;  /* 0xfffffea400887947 */ /* 0x000fea000383ffff */
.L_x_3699:
        /* <DEDUP_REMOVED lines=11> */
.L_x_3867:
[----:B------:R-:W-:Y:S05]  /*36a70*/  BSYNC B1 ;  /* 0x0000000000017941 */ /* 0x000fea0003800000 */
.L_x_3866:
[----:B------:R-:W-:Y:S05]  /*36a80*/  BRA `(.L_x_3868) ;  /* 0xffffff7800c87947 */ /* 0x000fea000383ffff */
.L_x_3701:
[----:B------:R-:W-:Y:S01]  /*36a90*/  BSSY B1, `(.L_x_3869) ;  /* 0x0000006000017945 */ /* 0x000fe20003800000 */
[----:B------:R-:W-:-:S07]  /*36aa0*/  IMAD.MOV.U32 R15, RZ, RZ, -0x1 ;  /* 0xffffffffff0f7424 */ /* 0x000fce00078e00ff */
[----:B0-----:R-:W-:Y:S05]  /*36ab0*/  WARPSYNC.COLLECTIVE R15, `(.L_x_3870) ;  /* 0x000000000f0c7348 */ /* 0x001fea0003c00000 */
[----:B------:R-:W-:Y:S02]  /*36ac0*/  ELECT P6, UR62, PT ;  /* 0x00000000003e782f */ /* 0x000fe400038c0000 */
[----:B------:R-:W-:Y:S01]  /*36ad0*/  MOV R14, UR62 ;  /* 0x0000003e000e7c02 */ /* 0x000fe20008000f00 */
[----:B0-----:R-:W-:Y:S10]  /*36ae0*/  ENDCOLLECTIVE ;  /* 0x000000000000791b */ /* 0x001ff40003800000 */
.L_x_3870:
[----:B------:R-:W-:Y:S05]  /*36af0*/  BSYNC B1 ;  /* 0x0000000000017941 */ /* 0x000fea0003800000 */
.L_x_3869:
[----:B------:R-:W-:Y:S05]  /*36b00*/  BRA `(.L_x_3700) ;  /* 0xffffff7800c07947 */ /* 0x000fea000383ffff */
.L_x_3703:
[----:B0-----:R0:W1:Y:S02]  /*36b10*/  SYNCS.PHASECHK.TRANS64.TRYWAIT P0, [R23+URZ+0x38820], R3 ;  /* 0x03882003170075a7 */ /* 0x001064000800017f */
[----:B-1----:R-:W-:Y:S05]  /*36b20*/  @!P0 NANOSLEEP.SYNCS 0x989680 ;  /* 0x009896800000895d */ /* 0x002fea0003900000 */
[----:B------:R-:W1:Y:S02]  /*36b30*/  @!P0 SYNCS.PHASECHK.TRANS64 P0, [R23+URZ+0x38820], R3 ;  /* 0x03882003170085a7 */ /* 0x000e64000800007f */
[----:B-1----:R-:W-:Y:S05]  /*36b40*/  @!P0 BRA `(.L_x_3703) ;  /* 0xfffffffc00f08947 */ /* 0x002fea000383ffff */
[----:B------:R-:W-:Y:S05]  /*36b50*/  BRA `(.L_x_3871) ;  /* 0xffffff7800d07947 */ /* 0x000fea000383ffff */
.L_x_3707:
[----:B0-----:R0:W1:Y:S02]  /*36b60*/  SYNCS.PHASECHK.TRANS64.TRYWAIT P0, [R3+URZ+0x388a0], R7 ;  /* 0x0388a007030075a7 */ /* 0x001064000800017f */
[----:B-1----:R-:W-:Y:S05]  /*36b70*/  @!P0 NANOSLEEP.SYNCS 0x989680 ;  /* 0x009896800000895d */ /* 0x002fea0003900000 */
[----:B------:R-:W1:Y:S02]  /*36b80*/  @!P0 SYNCS.PHASECHK.TRANS64 P0, [R3+URZ+0x388a0], R7 ;  /* 0x0388a007030085a7 */ /* 0x000e64000800007f */
[----:B-1----:R-:W-:Y:S05]  /*36b90*/  @!P0 BRA `(.L_x_3707) ;  /* 0xfffffffc00f08947 */ /* 0x002fea000383ffff */
[----:B------:R-:W-:Y:S05]  /*36ba0*/  BRA `(.L_x_3872) ;  /* 0xffffff7800e87947 */ /* 0x000fea000383ffff */
.L_x_3712:
[----:B-1----:R1:W2:Y:S02]  /*36bb0*/  SYNCS.PHASECHK.TRANS64.TRYWAIT P0, [R3+URZ+0x388c0], R7 ;  /* 0x0388c007030075a7 */ /* 0x0022a4000800017f */
[----:B--2---:R-:W-:Y:S05]  /*36bc0*/  @!P0 NANOSLEEP.SYNCS 0x989680 ;  /* 0x009896800000895d */ /* 0x004fea0003900000 */
[----:B------:R-:W2:Y:S02]  /*36bd0*/  @!P0 SYNCS.PHASECHK.TRANS64 P0, [R3+URZ+0x388c0], R7 ;  /* 0x0388c007030085a7 */ /* 0x000ea4000800007f */
[----:B--2---:R-:W-:Y:S05]  /*36be0*/  @!P0 BRA `(.L_x_3712) ;  /* 0xfffffffc00f08947 */ /* 0x004fea000383ffff */
[----:B------:R-:W-:Y:S05]  /*36bf0*/  BRA `(.L_x_3873) ;  /* 0xffffff7c00647947 */ /* 0x000fea000383ffff */
.L_x_3726:
[----:B0-----:R0:W1:Y:S02]  /*36c00*/  SYNCS.PHASECHK.TRANS64.TRYWAIT P1, [R10+URZ+0x388a0], R2 ;  /* 0x0388a0020a0075a7 */ /* 0x001064000802017f */
[----:B-1----:R-:W-:Y:S05]  /*36c10*/  @!P1 NANOSLEEP.SYNCS 0x989680 ;  /* 0x009896800000995d */ /* 0x002fea0003900000 */
[----:B------:R-:W1:Y:S02]  /*36c20*/  @!P1 SYNCS.PHASECHK.TRANS64 P1, [R10+URZ+0x388a0], R2 ;  /* 0x0388a0020a0095a7 */ /* 0x000e64000802007f */
[----:B-1----:R-:W-:Y:S05]  /*36c30*/  @!P1 BRA `(.L_x_3726) ;  /* 0xfffffffc00f09947 */ /* 0x002fea000383ffff */
[----:B------:R-:W-:Y:S05]  /*36c40*/  BRA `(.L_x_3874) ;  /* 0xffffff8400c87947 */ /* 0x000fea000383ffff */
.L_x_3731:
[----:B-1----:R1:W2:Y:S02]  /*36c50*/  SYNCS.PHASECHK.TRANS64.TRYWAIT P1, [R10+URZ+0x388c0], R2 ;  /* 0x0388c0020a0075a7 */ /* 0x0022a4000802017f */
[----:B--2---:R-:W-:Y:S05]  /*36c60*/  @!P1 NANOSLEEP.SYNCS 0x989680 ;  /* 0x009896800000995d */ /* 0x004fea0003900000 */
[----:B------:R-:W2:Y:S02]  /*36c70*/  @!P1 SYNCS.PHASECHK.TRANS64 P1, [R10+URZ+0x388c0], R2 ;  /* 0x0388c0020a0095a7 */ /* 0x000ea4000802007f */
[----:B--2---:R-:W-:Y:S05]  /*36c80*/  @!P1 BRA `(.L_x_3731) ;  /* 0xfffffffc00f09947 */ /* 0x004fea000383ffff */
[----:B------:R-:W-:Y:S05]  /*36c90*/  BRA `(.L_x_3875) ;  /* 0xffffff8800407947 */ /* 0x000fea000383ffff */
.L_x_3759:
[----:B------:R-:W-:Y:S01]  /*36ca0*/  SHF.R.U32.HI R12, RZ, 0x5, R20 ;  /* 0x00000005ff0c7819 */ /* 0x000fe20000011614 */
[----:B------:R-:W-:Y:S01]  /*36cb0*/  BSSY B0, `(.L_x_3876) ;  /* 0x0000009000007945 */ /* 0x000fe20003800000 */
[----:B------:R-:W-:Y:S02]  /*36cc0*/  IMAD.MOV.U32 R11, RZ, RZ, 0x1f ;  /* 0x0000001fff0b7424 */ /* 0x000fe400078e00ff */
[----:B------:R-:W-:Y:S01]  /*36cd0*/  LOP3.LUT R12, R12, 0x3, RZ, 0xc0, !PT ;  /* 0x000000030c0c7812 */ /* 0x000fe200078ec0ff */
[----:B------:R-:W-:-:S04]  /*36ce0*/  IMAD.MOV.U32 R15, RZ, RZ, -0x1 ;  /* 0xffffffffff0f7424 */ /* 0x000fc800078e00ff */
[----:B------:R-:W-:Y:S02]  /*36cf0*/  IMAD.MOV.U32 R13, RZ, RZ, R12 ;  /* 0x000000ffff0d7224 */ /* 0x000fe400078e000c */
[----:B------:R-:W-:-:S07]  /*36d00*/  IMAD.MOV.U32 R12, RZ, RZ, RZ ;  /* 0x000000ffff0c7224 */ /* 0x000fce00078e00ff */
[----:B0-----:R-:W-:Y:S05]  /*36d10*/  WARPSYNC.COLLECTIVE R15, `(.L_x_3877) ;  /* 0x000000000f087348 */ /* 0x001fea0003c00000 */
[----:B------:R1:W2:Y:S02]  /*36d20*/  SHFL.IDX P6, R14, R13, R12, R11 ;  /* 0x0000000c0d0e7389 */ /* 0x0002a400000c000b */
[----:B012---:R-:W-:Y:S01]  /*36d30*/  ENDCOLLECTIVE ;  /* 0x000000000000791b */ /* 0x007fe20003800000 */
.L_x_3877:
[----:B------:R-:W-:Y:S05]  /*36d40*/  BSYNC B0 ;  /* 0x0000000000007941 */ /* 0x000fea0003800000 */
.L_x_3876:
[----:B------:R-:W-:Y:S05]  /*36d50*/  BRA `(.L_x_3878) ;  /* 0xffffffa000247947 */ /* 0x000fea000383ffff */
.L_x_3762:
[----:B0-----:R0:W1:Y:S02]  /*36d60*/  SYNCS.PHASECHK.TRANS64.TRYWAIT P0, [R17+URZ+0x38840], R0 ;  /* 0x03884000110075a7 */ /* 0x001064000800017f */
[----:B-1----:R-:W-:Y:S05]  /*36d70*/  @!P0 NANOSLEEP.SYNCS 0x989680 ;  /* 0x009896800000895d */ /* 0x002fea0003900000 */
[----:B------:R-:W1:Y:S02]  /*36d80*/  @!P0 SYNCS.PHASECHK.TRANS64 P0, [R17+URZ+0x38840], R0 ;  /* 0x03884000110085a7 */ /* 0x000e64000800007f */
[----:B-1----:R-:W-:Y:S05]  /*36d90*/  @!P0 BRA `(.L_x_3762) ;  /* 0xfffffffc00f08947 */ /* 0x002fea000383ffff */
[----:B------:R-:W-:Y:S05]  /*36da0*/  BRA `(.L_x_3879) ;  /* 0xffffffa000607947 */ /* 0x000fea000383ffff */
.L_x_3763:
        /* <DEDUP_REMOVED lines=8> */
.L_x_3881:
[----:B------:R-:W-:Y:S05]  /*36e30*/  BSYNC B0 ;  /* 0x0000000000007941 */ /* 0x000fea0003800000 */
.L_x_3880:
        /* <DEDUP_REMOVED lines=9> */
.L_x_3882:
[----:B------:R-:W-:Y:S02]  /*36ed0*/  IMAD.MOV.U32 R13, RZ, RZ, R4 ;  /* 0x000000ffff0d7224 */ /* 0x000fe400078e0004 */
[----:B------:R-:W-:Y:S02]  /*36ee0*/  IMAD.MOV.U32 R12, RZ, RZ, 0x1 ;  /* 0x00000001ff0c7424 */ /* 0x000fe400078e00ff */
[----:B------:R-:W-:-:S07]  /*36ef0*/  IMAD.MOV.U32 R3, RZ, RZ, R14 ;  /* 0x000000ffff037224 */ /* 0x000fce00078e000e */
[----:B------:R-:W-:Y:S05]  /*36f00*/  WARPSYNC.COLLECTIVE R15, `(.L_x_3883) ;  /* 0x000000000f087348 */ /* 0x000fea0003c00000 */
[----:B------:R0:W1:Y:S02]  /*36f10*/  SHFL.IDX P6, R14, R13, R12, R11 ;  /* 0x0000000c0d0e7389 */ /* 0x00006400000c000b */
[----:B01----:R-:W-:Y:S01]  /*36f20*/  ENDCOLLECTIVE ;  /* 0x000000000000791b */ /* 0x003fe20003800000 */
.L_x_3883:
        /* <DEDUP_REMOVED lines=15> */
.L_x_3884:
[----:B------:R-:W-:Y:S02]  /*37020*/  @P0 IMAD R6, R5, 0x2, R23 ;  /* 0x0000000205060824 */ /* 0x000fe400078e0217 */
[----:B------:R-:W-:Y:S02]  /*37030*/  IMAD.MOV.U32 R13, RZ, RZ, R4 ;  /* 0x000000ffff0d7224 */ /* 0x000fe400078e0004 */
[----:B------:R-:W-:Y:S02]  /*37040*/  IMAD.MOV.U32 R12, RZ, RZ, 0x2 ;  /* 0x00000002ff0c7424 */ /* 0x000fe400078e00ff */
[----:B------:R-:W-:-:S07]  /*37050*/  IMAD.MOV.U32 R3, RZ, RZ, R14 ;  /* 0x000000ffff037224 */ /* 0x000fce00078e000e */
[----:B------:R-:W-:Y:S05]  /*37060*/  WARPSYNC.COLLECTIVE R15, `(.L_x_3885) ;  /* 0x000000000f087348 */ /* 0x000fea0003c00000 */
[----:B------:R0:W1:Y:S02]  /*37070*/  SHFL.IDX P6, R14, R13, R12, R11 ;  /* 0x0000000c0d0e7389 */ /* 0x00006400000c000b */
[----:B01----:R-:W-:Y:S01]  /*37080*/  ENDCOLLECTIVE ;  /* 0x000000000000791b */ /* 0x003fe20003800000 */
.L_x_3885:
        /* <DEDUP_REMOVED lines=15> */
.L_x_3886:
[----:B------:R-:W-:Y:S02]  /*37180*/  @P0 IMAD R6, R5, 0x2, R23 ;  /* 0x0000000205060824 */ /* 0x000fe400078e0217 */
[----:B------:R-:W-:Y:S02]  /*37190*/  IMAD.MOV.U32 R13, RZ, RZ, R4 ;  /* 0x000000ffff0d7224 */ /* 0x000fe400078e0004 */
[----:B------:R-:W-:Y:S02]  /*371a0*/  IMAD.MOV.U32 R12, RZ, RZ, 0x3 ;  /* 0x00000003ff0c7424 */ /* 0x000fe400078e00ff */
[----:B------:R-:W-:-:S07]  /*371b0*/  IMAD.MOV.U32 R3, RZ, RZ, R14 ;  /* 0x000000ffff037224 */ /* 0x000fce00078e000e */
[----:B------:R-:W-:Y:S05]  /*371c0*/  WARPSYNC.COLLECTIVE R15, `(.L_x_3887) ;  /* 0x000000000f087348 */ /* 0x000fea0003c00000 */
[----:B------:R0:W1:Y:S02]  /*371d0*/  SHFL.IDX P6, R14, R13, R12, R11 ;  /* 0x0000000c0d0e7389 */ /* 0x00006400000c000b */
[----:B01----:R-:W-:Y:S01]  /*371e0*/  ENDCOLLECTIVE ;  /* 0x000000000000791b */ /* 0x003fe20003800000 */
.L_x_3887:
        /* <DEDUP_REMOVED lines=10> */
.L_x_3888:
[----:B------:R-:W-:Y:S01]  /*37290*/  @!PT LDS RZ, [RZ] ;  /* 0x00000000fffff984 */ /* 0x000fe20000000800 */
[----:B------:R-:W-:Y:S01]  /*372a0*/  @!PT LDS RZ, [RZ] ;  /* 0x00000000fffff984 */ /* 0x000fe20000000800 */
[----:B------:R-:W-:Y:S01]  /*372b0*/  @!PT LDS RZ, [RZ] ;  /* 0x00000000fffff984 */ /* 0x000fe20000000800 */
[----:B------:R0:W-:Y:S01]  /*372c0*/  @P0 LDGSTS.E.BYPASS.LTC128B.128 [R6+0x23400], desc[UR46][R2.64], !P2 ;  /* 0x2340000002060fae */ /* 0x0001e2000d101d6e */
[----:B------:R-:W-:Y:S01]  /*372d0*/  IMAD.MOV.U32 R0, RZ, RZ, R14 ;  /* 0x000000ffff007224 */ /* 0x000fe200078e000e */
[----:B------:R-:W-:Y:S06]  /*372e0*/  BRA `(.L_x_3889) ;  /* 0xffffffa000207947 */ /* 0x000fec000383ffff */
.L_x_3768:
        /* <DEDUP_REMOVED lines=9> */
.L_x_3890:
        /* <DEDUP_REMOVED lines=10> */
.L_x_3891:
[----:B------:R-:W-:Y:S02]  /*37420*/  IMAD.MOV.U32 R13, RZ, RZ, R3 ;  /* 0x000000ffff0d7224 */ /* 0x000fe400078e0003 */
[----:B------:R-:W-:Y:S02]  /*37430*/  IMAD.MOV.U32 R12, RZ, RZ, 0x1 ;  /* 0x00000001ff0c7424 */ /* 0x000fe400078e00ff */
[----:B------:R-:W-:-:S07]  /*37440*/  IMAD.MOV.U32 R4, RZ, RZ, R14 ;  /* 0x000000ffff047224 */ /* 0x000fce00078e000e */
[----:B------:R-:W-:Y:S05]  /*37450*/  WARPSYNC.COLLECTIVE R15, `(.L_x_3892) ;  /* 0x000000000f087348 */ /* 0x000fea0003c00000 */
[----:B------:R0:W1:Y:S02]  /*37460*/  SHFL.IDX P6, R14, R13, R12, R11 ;  /* 0x0000000c0d0e7389 */ /* 0x00006400000c000b */
[----:B01----:R-:W-:Y:S01]  /*37470*/  ENDCOLLECTIVE ;  /* 0x000000000000791b */ /* 0x003fe20003800000 */
.L_x_3892:
        /* <DEDUP_REMOVED lines=12> */
.L_x_3893:
[----:B------:R-:W-:Y:S02]  /*37540*/  IMAD.MOV.U32 R13, RZ, RZ, R3 ;  /* 0x000000ffff0d7224 */ /* 0x000fe400078e0003 */
[----:B------:R-:W-:Y:S02]  /*37550*/  IMAD.MOV.U32 R12, RZ, RZ, 0x2 ;  /* 0x00000002ff0c7424 */ /* 0x000fe400078e00ff */
[----:B------:R-:W-:-:S07]  /*37560*/  IMAD.MOV.U32 R5, RZ, RZ, R14 ;  /* 0x000000ffff057224 */ /* 0x000fce00078e000e */
[----:B------:R-:W-:Y:S05]  /*37570*/  WARPSYNC.COLLECTIVE R15, `(.L_x_3894) ;  /* 0x000000000f087348 */ /* 0x000fea0003c00000 */
[----:B------:R0:W1:Y:S02]  /*37580*/  SHFL.IDX P6, R14, R13, R12, R11 ;  /* 0x0000000c0d0e7389 */ /* 0x00006400000c000b */
[----:B01----:R-:W-:Y:S01]  /*37590*/  ENDCOLLECTIVE ;  /* 0x000000000000791b */ /* 0x003fe20003800000 */
.L_x_3894:
        /* <DEDUP_REMOVED lines=10> */
.L_x_3895:
        /* <DEDUP_REMOVED lines=11> */
.L_x_3896:
        /* <DEDUP_REMOVED lines=10> */
.L_x_3897:
[----:B------:R-:W-:Y:S01]  /*37790*/  @!PT LDS RZ, [RZ] ;  /* 0x00000000fffff984 */ /* 0x000fe20000000800 */
[----:B------:R-:W-:Y:S01]  /*377a0*/  @!PT LDS RZ, [RZ] ;  /* 0x00000000fffff984 */ /* 0x000fe20000000800 */
[----:B------:R-:W-:Y:S01]  /*377b0*/  @!PT LDS RZ, [RZ] ;  /* 0x00000000fffff984 */ /* 0x000fe20000000800 */
[----:B------:R0:W-:Y:S01]  /*377c0*/  @!P0 LDGSTS.E.BYPASS.LTC128B.128 [R26+0x21400], desc[UR46][R4.64], !P1 ;  /* 0x21400000041a8fae */ /* 0x0001e2000c901d6e */
[----:B------:R-:W-:Y:S01]  /*377d0*/  IMAD.MOV.U32 R0, RZ, RZ, R14 ;  /* 0x000000ffff007224 */ /* 0x000fe200078e000e */
[----:B------:R-:W-:Y:S06]  /*377e0*/  BRA `(.L_x_3898) ;  /* 0xffffffa400407947 */ /* 0x000fec000383ffff */
.L_x_3772:
        /* <DEDUP_REMOVED lines=45> */
.L_x_3900:
[----:B------:R-:W-:Y:S05]  /*37ac0*/  BSYNC B0 ;  /* 0x0000000000007941 */ /* 0x000fea0003800000 */
.L_x_3899:
        /* <DEDUP_REMOVED lines=11> */
.L_x_3901:
[----:B------:R-:W-:-:S04]  /*37b80*/  LOP3.LUT R22, R22, 0xfdffffff, RZ, 0xc0, !PT ;  /* 0xfdffffff16167812 */ /* 0x000fc800078ec0ff */
[----:B------:R-:W-:-:S04]  /*37b90*/  @P3 LOP3.LUT R22, R22, 0x2000000, RZ, 0xfc, !PT ;  /* 0x0200000016163812 */ /* 0x000fc800078efcff */
[C---:B------:R-:W-:Y:S02]  /*37ba0*/  LOP3.LUT P3, RZ, R22.reuse, 0x200, RZ, 0xc0, !PT ;  /* 0x0000020016ff7812 */ /* 0x040fe4000786c0ff */
[----:B------:R-:W-:Y:S01]  /*37bb0*/  LOP3.LUT R22, R22, 0xfeffffff, RZ, 0xc0, !PT ;  /* 0xfeffffff16167812 */ /* 0x000fe200078ec0ff */
[----:B------:R-:W-:-:S03]  /*37bc0*/  IMAD.MOV.U32 R13, RZ, RZ, R4 ;  /* 0x000000ffff0d7224 */ /* 0x000fc600078e0004 */
[----:B------:R-:W-:Y:S01]  /*37bd0*/  @P1 LOP3.LUT R22, R22, 0x1000000, RZ, 0xfc, !PT ;  /* 0x0100000016161812 */ /* 0x000fe200078efcff */
[----:B------:R-:W-:-:S03]  /*37be0*/  IMAD.MOV.U32 R12, RZ, RZ, 0x1 ;  /* 0x00000001ff0c7424 */ /* 0x000fc600078e00ff */
[C---:B------:R-:W-:Y:S02]  /*37bf0*/  LOP3.LUT P1, RZ, R22.reuse, 0x100, RZ, 0xc0, !PT ;  /* 0x0000010016ff7812 */ /* 0x040fe4000782c0ff */
[----:B------:R-:W-:Y:S01]  /*37c00*/  LOP3.LUT R22, R22, 0xffdfffff, RZ, 0xc0, !PT ;  /* 0xffdfffff16167812 */ /* 0x000fe200078ec0ff */
[----:B------:R-:W-:-:S03]  /*37c10*/  IMAD.MOV.U32 R3, RZ, RZ, R14 ;  /* 0x000000ffff037224 */ /* 0x000fc600078e000e */
[----:B------:R-:W-:Y:S02]  /*37c20*/  @P0 LOP3.LUT R22, R22, 0x200000, RZ, 0xfc, !PT ;  /* 0x0020000016160812 */ /* 0x000fe400078efcff */
[----:B------:R-:W-:Y:S02]  /*37c30*/  @!P2 LEA R3, P6, R20, R3, 0x1 ;  /* 0x000000031403a211 */ /* 0x000fe400078c08ff */
[----:B------:R-:W-:-:S03]  /*37c40*/  LOP3.LUT P0, RZ, R22, 0x1000, RZ, 0xc0, !PT ;  /* 0x0000100016ff7812 */ /* 0x000fc6000780c0ff */
        /* <DEDUP_REMOVED lines=26> */
.L_x_3902:
        /* <DEDUP_REMOVED lines=8> */
.L_x_3903:
        /* <DEDUP_REMOVED lines=33> */
.L_x_3904:
[----:B------:R-:W-:Y:S02]  /*38080*/  IMAD.MOV.U32 R13, RZ, RZ, R5 ;  /* 0x000000ffff0d7224 */ /* 0x000fe400078e0005 */
[----:B------:R-:W-:-:S07]  /*38090*/  IMAD.MOV.U32 R8, RZ, RZ, R14 ;  /* 0x000000ffff087224 */ /* 0x000fce00078e000e */
[----:B------:R-:W-:Y:S05]  /*380a0*/  WARPSYNC.COLLECTIVE R15, `(.L_x_3905) ;  /* 0x000000000f087348 */ /* 0x000fea0003c00000 */
[----:B------:R0:W1:Y:S02]  /*380b0*/  SHFL.IDX P6, R14, R13, R12, R11 ;  /* 0x0000000c0d0e7389 */ /* 0x00006400000c000b */
[----:B01----:R-:W-:Y:S01]  /*380c0*/  ENDCOLLECTIVE ;  /* 0x000000000000791b */ /* 0x003fe20003800000 */
.L_x_3905:
[----:B------:R-:W-:Y:S02]  /*380d0*/  IMAD.MOV.U32 R13, RZ, RZ, R4 ;  /* 0x000000ffff0d7224 */ /* 0x000fe400078e0004 */
[----:B------:R-:W-:Y:S01]  /*380e0*/  IMAD.MOV.U32 R12, RZ, RZ, 0x3 ;  /* 0x00000003ff0c7424 */ /* 0x000fe200078e00ff */
[----:B------:R-:W-:Y:S02]  /*380f0*/  @!P0 LEA R9, P1, R20, R14, 0x1 ;  /* 0x0000000e14098211 */ /* 0x000fe400078208ff */
[----:B------:R-:W-:-:S03]  /*38100*/  LOP3.LUT P6, RZ, R22, 0x20000, RZ, 0xc0, !PT ;  /* 0x0002000016ff7812 */ /* 0x000fc600078cc0ff */
[----:B------:R-:W-:Y:S01]  /*38110*/  @!P0 IMAD.X R10, RZ, RZ, R8, P1 ;  /* 0x000000ffff0a8224 */ /* 0x000fe200008e0608 */
[----:B------:R-:W-:Y:S01]  /*38120*/  LOP3.LUT P1, RZ, R22, 0x100, RZ, 0xc0, !PT ;  /* 0x0000010016ff7812 */ /* 0x000fe2000782c0ff */
[----:B------:R-:W-:Y:S02]  /*38130*/  @!P0 IMAD.MOV.U32 R2, RZ, RZ, R9 ;  /* 0x000000ffff028224 */ /* 0x000fe400078e0009 */
[----:B------:R-:W-:-:S05]  /*38140*/  @!P0 IMAD.MOV.U32 R3, RZ, RZ, R10 ;  /* 0x000000ffff038224 */ /* 0x000fca00078e000a */
        /* <DEDUP_REMOVED lines=15> */
.L_x_3906:
        /* <DEDUP_REMOVED lines=9> */
.L_x_3907:
[----:B------:R-:W-:Y:S01]  /*382d0*/  IMAD.MOV.U32 R2, RZ, RZ, R14 ;  /* 0x000000ffff027224 */ /* 0x000fe200078e000e */
[----:B------:R-:W-:Y:S06]  /*382e0*/  BRA `(.L_x_3908) ;  /* 0xffffffa800207947 */ /* 0x000fec000383ffff */
.L_x_3777:
[----:B-1----:R1:W2:Y:S02]  /*382f0*/  SYNCS.PHASECHK.TRANS64.TRYWAIT P0, [R23+URZ+0x38820], R0 ;  /* 0x03882000170075a7 */ /* 0x0022a4000800017f */
[----:B--2---:R-:W-:Y:S05]  /*38300*/  @!P0 NANOSLEEP.SYNCS 0x989680 ;  /* 0x009896800000895d */ /* 0x004fea0003900000 */
[----:B------:R-:W2:Y:S02]  /*38310*/  @!P0 SYNCS.PHASECHK.TRANS64 P0, [R23+URZ+0x38820], R0 ;  /* 0x03882000170085a7 */ /* 0x000ea4000800007f */
[----:B--2---:R-:W-:Y:S05]  /*38320*/  @!P0 BRA `(.L_x_3777) ;  /* 0xfffffffc00f08947 */ /* 0x004fea000383ffff */
[----:B------:R-:W-:Y:S05]  /*38330*/  BRA `(.L_x_3909) ;  /* 0xffffffa800c87947 */ /* 0x000fea000383ffff */
.L_x_3780:
[----:B-1----:R1:W2:Y:S02]  /*38340*/  SYNCS.PHASECHK.TRANS64.TRYWAIT P0, [R17+URZ+0x38860], R0 ;  /* 0x03886000110075a7 */ /* 0x0022a4000800017f */
[----:B--2---:R-:W-:Y:S05]  /*38350*/  @!P0 NANOSLEEP.SYNCS 0x989680 ;  /* 0x009896800000895d */ /* 0x004fea0003900000 */
[----:B------:R-:W2:Y:S02]  /*38360*/  @!P0 SYNCS.PHASECHK.TRANS64 P0, [R17+URZ+0x38860], R0 ;  /* 0x03886000110085a7 */ /* 0x000ea4000800007f */
[----:B--2---:R-:W-:Y:S05]  /*38370*/  @!P0 BRA `(.L_x_3780) ;  /* 0xfffffffc00f08947 */ /* 0x004fea000383ffff */
[----:B------:R-:W-:Y:S05]  /*38380*/  BRA `(.L_x_3910) ;  /* 0xffffffa800d87947 */ /* 0x000fea000383ffff */
.L_x_3781:
        /* <DEDUP_REMOVED lines=8> */
.L_x_3912:
[----:B------:R-:W-:Y:S05]  /*38410*/  BSYNC B0 ;  /* 0x0000000000007941 */ /* 0x000fea0003800000 */
.L_x_3911:
        /* <DEDUP_REMOVED lines=15> */
.L_x_3913:
        /* <DEDUP_REMOVED lines=39> */
.L_x_3914:
[----:B------:R-:W-:Y:S02]  /*38780*/  IMAD.MOV.U32 R13, RZ, RZ, R5 ;  /* 0x000000ffff0d7224 */ /* 0x000fe400078e0005 */
[----:B------:R-:W-:-:S07]  /*38790*/  IMAD.MOV.U32 R3, RZ, RZ, R14 ;  /* 0x000000ffff037224 */ /* 0x000fce00078e000e */
[----:B------:R-:W-:Y:S05]  /*387a0*/  WARPSYNC.COLLECTIVE R15, `(.L_x_3915) ;  /* 0x000000000f087348 */ /* 0x000fea0003c00000 */
[----:B------:R0:W1:Y:S02]  /*387b0*/  SHFL.IDX P6, R14, R13, R12, R11 ;  /* 0x0000000c0d0e7389 */ /* 0x00006400000c000b */
[----:B01----:R-:W-:Y:S01]  /*387c0*/  ENDCOLLECTIVE ;  /* 0x000000000000791b */ /* 0x003fe20003800000 */
.L_x_3915:
        /* <DEDUP_REMOVED lines=29> */
.L_x_3916:
[----:B------:R-:W-:Y:S02]  /*389a0*/  IMAD.MOV.U32 R13, RZ, RZ, R5 ;  /* 0x000000ffff0d7224 */ /* 0x000fe400078e0005 */
[----:B------:R-:W-:-:S07]  /*389b0*/  IMAD.MOV.U32 R3, RZ, RZ, R14 ;  /* 0x000000ffff037224 */ /* 0x000fce00078e000e */
[----:B------:R-:W-:Y:S05]  /*389c0*/  WARPSYNC.COLLECTIVE R15, `(.L_x_3917) ;  /* 0x000000000f087348 */ /* 0x000fea0003c00000 */
[----:B------:R0:W1:Y:S02]  /*389d0*/  SHFL.IDX P6, R14, R13, R12, R11 ;  /* 0x0000000c0d0e7389 */ /* 0x00006400000c000b */
[----:B01----:R-:W-:Y:S01]  /*389e0*/  ENDCOLLECTIVE ;  /* 0x000000000000791b */ /* 0x003fe20003800000 */
.L_x_3917:
        /* <DEDUP_REMOVED lines=29> */
.L_x_3918:
[----:B------:R-:W-:Y:S02]  /*38bc0*/  IMAD.MOV.U32 R13, RZ, RZ, R5 ;  /* 0x000000ffff0d7224 */ /* 0x000fe400078e0005 */
[----:B------:R-:W-:-:S07]  /*38bd0*/  IMAD.MOV.U32 R8, RZ, RZ, R14 ;  /* 0x000000ffff087224 */ /* 0x000fce00078e000e */
[----:B------:R-:W-:Y:S05]  /*38be0*/  WARPSYNC.COLLECTIVE R15, `(.L_x_3919) ;  /* 0x000000000f087348 */ /* 0x000fea0003c00000 */
[----:B------:R0:W1:Y:S02]  /*38bf0*/  SHFL.IDX P6, R14, R13, R12, R11 ;  /* 0x0000000c0d0e7389 */ /* 0x00006400000c000b */
[----:B01----:R-:W-:Y:S01]  /*38c00*/  ENDCOLLECTIVE ;  /* 0x000000000000791b */ /* 0x003fe20003800000 */
.L_x_3919:
[----:B------:R-:W-:Y:S01]  /*38c10*/  IMAD.MOV.U32 R2, RZ, RZ, R14 ;  /* 0x000000ffff027224 */ /* 0x000fe200078e000e */
[----:B------:R-:W-:Y:S06]  /*38c20*/  BRA `(.L_x_3920) ;  /* 0xffffffa800707947 */ /* 0x000fec000383ffff */
.L_x_3788:
[----:B0-----:R0:W1:Y:S02]  /*38c30*/  SYNCS.PHASECHK.TRANS64.TRYWAIT P0, [R6+URZ+0x38840], R21 ;  /* 0x03884015060075a7 */ /* 0x001064000800017f */
[----:B-1----:R-:W-:Y:S05]  /*38c40*/  @!P0 NANOSLEEP.SYNCS 0x989680 ;  /* 0x009896800000895d */ /* 0x002fea0003900000 */
[----:B------:R-:W1:Y:S02]  /*38c50*/  @!P0 SYNCS.PHASECHK.TRANS64 P0, [R6+URZ+0x38840], R21 ;  /* 0x03884015060085a7 */ /* 0x000e64000800007f */
[----:B-1----:R-:W-:Y:S05]  /*38c60*/  @!P0 BRA `(.L_x_3788) ;  /* 0xfffffffc00f08947 */ /* 0x002fea000383ffff */
[----:B------:R-:W-:Y:S05]  /*38c70*/  BRA `(.L_x_3921) ;  /* 0xffffffac00fc7947 */ /* 0x000fea000383ffff */
.L_x_3789:
        /* <DEDUP_REMOVED lines=8> */
.L_x_3923:
[----:B------:R-:W-:Y:S05]  /*38d00*/  BSYNC B1 ;  /* 0x0000000000017941 */ /* 0x000fea0003800000 */
.L_x_3922:
        /* <DEDUP_REMOVED lines=9> */
.L_x_3924:
[----:B------:R-:W-:Y:S02]  /*38da0*/  IMAD.MOV.U32 R13, RZ, RZ, R27 ;  /* 0x000000ffff0d7224 */ /* 0x000fe400078e001b */
[----:B------:R-:W-:Y:S02]  /*38db0*/  IMAD.MOV.U32 R12, RZ, RZ, 0x1 ;  /* 0x00000001ff0c7424 */ /* 0x000fe400078e00ff */
[----:B------:R-:W-:-:S07]  /*38dc0*/  IMAD.MOV.U32 R2, RZ, RZ, R14 ;  /* 0x000000ffff027224 */ /* 0x000fce00078e000e */
[----:B------:R-:W-:Y:S05]  /*38dd0*/  WARPSYNC.COLLECTIVE R15, `(.L_x_3925) ;  /* 0x000000000f087348 */ /* 0x000fea0003c00000 */
[----:B------:R0:W1:Y:S02]  /*38de0*/  SHFL.IDX P6, R14, R13, R12, R11 ;  /* 0x0000000c0d0e7389 */ /* 0x00006400000c000b */
[----:B01----:R-:W-:Y:S01]  /*38df0*/  ENDCOLLECTIVE ;  /* 0x000000000000791b */ /* 0x003fe20003800000 */
.L_x_3925:
        /* <DEDUP_REMOVED lines=11> */
.L_x_3926:
[----:B------:R-:W-:Y:S02]  /*38eb0*/  IMAD.MOV.U32 R13, RZ, RZ, R27 ;  /* 0x000000ffff0d7224 */ /* 0x000fe400078e001b */
[----:B------:R-:W-:Y:S02]  /*38ec0*/  IMAD.MOV.U32 R12, RZ, RZ, 0x2 ;  /* 0x00000002ff0c7424 */ /* 0x000fe400078e00ff */
[----:B------:R-:W-:-:S07]  /*38ed0*/  IMAD.MOV.U32 R2, RZ, RZ, R14 ;  /* 0x000000ffff027224 */ /* 0x000fce00078e000e */
[----:B------:R-:W-:Y:S05]  /*38ee0*/  WARPSYNC.COLLECTIVE R15, `(.L_x_3927) ;  /* 0x000000000f087348 */ /* 0x000fea0003c00000 */
[----:B------:R0:W1:Y:S02]  /*38ef0*/  SHFL.IDX P6, R14, R13, R12, R11 ;  /* 0x0000000c0d0e7389 */ /* 0x00006400000c000b */
[----:B01----:R-:W-:Y:S01]  /*38f00*/  ENDCOLLECTIVE ;  /* 0x000000000000791b */ /* 0x003fe20003800000 */
.L_x_3927:
        /* <DEDUP_REMOVED lines=11> */
.L_x_3928:
[----:B------:R-:W-:Y:S02]  /*38fc0*/  IMAD.MOV.U32 R13, RZ, RZ, R27 ;  /* 0x000000ffff0d7224 */ /* 0x000fe400078e001b */
[----:B------:R-:W-:Y:S02]  /*38fd0*/  IMAD.MOV.U32 R12, RZ, RZ, 0x3 ;  /* 0x00000003ff0c7424 */ /* 0x000fe400078e00ff */
[----:B------:R-:W-:-:S07]  /*38fe0*/  IMAD.MOV.U32 R2, RZ, RZ, R14 ;  /* 0x000000ffff027224 */ /* 0x000fce00078e000e */
[----:B------:R-:W-:Y:S05]  /*38ff0*/  WARPSYNC.COLLECTIVE R15, `(.L_x_3929) ;  /* 0x000000000f087348 */ /* 0x000fea0003c00000 */
[----:B------:R0:W1:Y:S02]  /*39000*/  SHFL.IDX P6, R14, R13, R12, R11 ;  /* 0x0000000c0d0e7389 */ /* 0x00006400000c000b */
[----:B01----:R-:W-:Y:S01]  /*39010*/  ENDCOLLECTIVE ;  /* 0x000000000000791b */ /* 0x003fe20003800000 */
.L_x_3929:
        /* <DEDUP_REMOVED lines=11> */
.L_x_3930:
[----:B------:R-:W-:Y:S01]  /*390d0*/  IMAD.MOV.U32 R2, RZ, RZ, R14 ;  /* 0x000000ffff027224 */ /* 0x000fe200078e000e */
[----:B------:R-:W-:Y:S06]  /*390e0*/  BRA `(.L_x_3931) ;  /* 0xffffffac008c7947 */ /* 0x000fec000383ffff */
.L_x_3794:
[----:B---3--:R3:W4:Y:S02]  /*390f0*/  SYNCS.PHASECHK.TRANS64.TRYWAIT P0, [R6+URZ+0x38860], R21 ;  /* 0x03886015060075a7 */ /* 0x008724000800017f */
[----:B----4-:R-:W-:Y:S05]  /*39100*/  @!P0 NANOSLEEP.SYNCS 0x989680 ;  /* 0x009896800000895d */ /* 0x010fea0003900000 */
[----:B------:R-:W4:Y:S02]  /*39110*/  @!P0 SYNCS.PHASECHK.TRANS64 P0, [R6+URZ+0x38860], R21 ;  /* 0x03886015060085a7 */ /* 0x000f24000800007f */
[----:B----4-:R-:W-:Y:S05]  /*39120*/  @!P0 BRA `(.L_x_3794) ;  /* 0xfffffffc00f08947 */ /* 0x010fea000383ffff */
[----:B------:R-:W-:Y:S05]  /*39130*/  BRA `(.L_x_3932) ;  /* 0xffffffac00dc7947 */ /* 0x000fea000383ffff */
.L_x_3795:
        /* <DEDUP_REMOVED lines=8> */
.L_x_3934:
[----:B------:R-:W-:Y:S05]  /*391c0*/  BSYNC B1 ;  /* 0x0000000000017941 */ /* 0x000fea0003800000 */
.L_x_3933:
        /* <DEDUP_REMOVED lines=13> */
.L_x_3935:
        /* <DEDUP_REMOVED lines=17> */
.L_x_3936:
        /* <DEDUP_REMOVED lines=16> */
.L_x_3937:
        /* <DEDUP_REMOVED lines=19> */
.L_x_3938:
        /* <DEDUP_REMOVED lines=14> */
.L_x_3939:
        /* <DEDUP_REMOVED lines=16> */
.L_x_3940:
        /* <DEDUP_REMOVED lines=14> */
.L_x_3941:
[----:B------:R-:W-:Y:S05]  /*398a0*/  BRA `(.L_x_3942) ;  /* 0xffffffac00487947 */ /* 0x000fea000383ffff */
.L_x_3803:
        /* <DEDUP_REMOVED lines=8> */
.L_x_3944:
[----:B------:R-:W-:Y:S05]  /*39930*/  BSYNC B0 ;  /* 0x0000000000007941 */ /* 0x000fea0003800000 */
.L_x_3943:
        /* <DEDUP_REMOVED lines=9> */
.L_x_3945:
        /* <DEDUP_REMOVED lines=18> */
.L_x_3946:
[----:B------:R-:W-:Y:S01]  /*39af0*/  IMAD.MOV.U32 R12, RZ, RZ, 0x2 ;  /* 0x00000002ff0c7424 */ /* 0x000fe200078e00ff */
[----:B------:R-:W-:-:S05]  /*39b00*/  SEL R4, R14, RZ, P1 ;  /* 0x000000ff0e047207 */ /* 0x000fca0000800000 */
[----:B------:R-:W-:-:S04]  /*39b10*/  IMAD.IADD R4, R17, 0x1, R4 ;  /* 0x0000000111047824 */ /* 0x000fc800078e0204 */
[----:B------:R-:W-:-:S07]  /*39b20*/  IMAD.MOV.U32 R13, RZ, RZ, R4 ;  /* 0x000000ffff0d7224 */ /* 0x000fce00078e0004 */
[----:B------:R-:W-:Y:S05]  /*39b30*/  WARPSYNC.COLLECTIVE R15, `(.L_x_3947) ;  /* 0x000000000f087348 */ /* 0x000fea0003c00000 */
[----:B------:R0:W1:Y:S02]  /*39b40*/  SHFL.UP P6, R14, R13, R12, R11 ;  /* 0x0400000c0d0e7389 */ /* 0x00006400000c000b */
[----:B01----:R-:W-:Y:S01]  /*39b50*/  ENDCOLLECTIVE ;  /* 0x000000000000791b */ /* 0x003fe20003800000 */
.L_x_3947:
[----:B------:R-:W-:Y:S01]  /*39b60*/  IMAD.MOV.U32 R12, RZ, RZ, 0x4 ;  /* 0x00000004ff0c7424 */ /* 0x000fe200078e00ff */
[----:B------:R-:W-:-:S05]  /*39b70*/  SEL R3, R14, RZ, P2 ;  /* 0x000000ff0e037207 */ /* 0x000fca0001000000 */
[----:B------:R-:W-:-:S04]  /*39b80*/  IMAD.IADD R6, R4, 0x1, R3 ;  /* 0x0000000104067824 */ /* 0x000fc800078e0203 */
[----:B------:R-:W-:-:S07]  /*39b90*/  IMAD.MOV.U32 R13, RZ, RZ, R6 ;  /* 0x000000ffff0d7224 */ /* 0x000fce00078e0006 */
[----:B------:R-:W-:Y:S05]  /*39ba0*/  WARPSYNC.COLLECTIVE R15, `(.L_x_3948) ;  /* 0x000000000f087348 */ /* 0x000fea0003c00000 */
[----:B------:R0:W1:Y:S02]  /*39bb0*/  SHFL.UP P6, R14, R13, R12, R11 ;  /* 0x0400000c0d0e7389 */ /* 0x00006400000c000b */
[----:B01----:R-:W-:Y:S01]  /*39bc0*/  ENDCOLLECTIVE ;  /* 0x000000000000791b */ /* 0x003fe20003800000 */
.L_x_3948:
[----:B------:R-:W-:Y:S01]  /*39bd0*/  IMAD.MOV.U32 R12, RZ, RZ, 0x8 ;  /* 0x00000008ff0c7424 */ /* 0x000fe200078e00ff */
[----:B------:R-:W-:-:S05]  /*39be0*/  SEL R3, R14, RZ, P3 ;  /* 0x000000ff0e037207 */ /* 0x000fca0001800000 */
[----:B------:R-:W-:-:S04]  /*39bf0*/  IMAD.IADD R2, R6, 0x1, R3 ;  /* 0x0000000106027824 */ /* 0x000fc800078e0203 */
[----:B------:R-:W-:-:S07]  /*39c00*/  IMAD.MOV.U32 R13, RZ, RZ, R2 ;  /* 0x000000ffff0d7224 */ /* 0x000fce00078e0002 */
[----:B------:R-:W-:Y:S05]  /*39c10*/  WARPSYNC.COLLECTIVE R15, `(.L_x_3949) ;  /* 0x000000000f087348 */ /* 0x000fea0003c00000 */
[----:B------:R0:W1:Y:S02]  /*39c20*/  SHFL.UP P6, R14, R13, R12, R11 ;  /* 0x0400000c0d0e7389 */ /* 0x00006400000c000b */
[----:B01----:R-:W-:Y:S01]  /*39c30*/  ENDCOLLECTIVE ;  /* 0x000000000000791b */ /* 0x003fe20003800000 */
.L_x_3949:
[----:B------:R-:W-:Y:S01]  /*39c40*/  IMAD.MOV.U32 R12, RZ, RZ, 0x10 ;  /* 0x00000010ff0c7424 */ /* 0x000fe200078e00ff */
[----:B------:R-:W-:-:S05]  /*39c50*/  SEL R3, R14, RZ, P4 ;  /* 0x000000ff0e037207 */ /* 0x000fca0002000000 */
[----:B------:R-:W-:-:S04]  /*39c60*/  IMAD.IADD R3, R2, 0x1, R3 ;  /* 0x0000000102037824 */ /* 0x000fc800078e0203 */
[----:B------:R-:W-:-:S07]  /*39c70*/  IMAD.MOV.U32 R13, RZ, RZ, R3 ;  /* 0x000000ffff0d7224 */ /* 0x000fce00078e0003 */
[----:B------:R-:W-:Y:S05]  /*39c80*/  WARPSYNC.COLLECTIVE R15, `(.L_x_3950) ;  /* 0x000000000f087348 */ /* 0x000fea0003c00000 */
[----:B------:R0:W1:Y:S02]  /*39c90*/  SHFL.UP P6, R14, R13, R12, R11 ;  /* 0x0400000c0d0e7389 */ /* 0x00006400000c000b */
[----:B01----:R-:W-:Y:S01]  /*39ca0*/  ENDCOLLECTIVE ;  /* 0x000000000000791b */ /* 0x003fe20003800000 */
.L_x_3950:
        /* <DEDUP_REMOVED lines=8> */
.L_x_3951:
[----:B------:R-:W-:Y:S05]  /*39d30*/  BRA `(.L_x_3952) ;  /* 0xffffffac00dc7947 */ /* 0x000fea000383ffff */
.L_x_3808:
[----:B------:R-:W-:Y:S01]  /*39d40*/  BSSY B0, `(.L_x_3953) ;  /* 0x0000008000007945 */ /* 0x000fe20003800000 */
[----:B-----5:R-:W-:Y:S02]  /*39d50*/  IMAD.MOV.U32 R13, RZ, RZ, R17 ;  /* 0x000000ffff0d7224 */ /* 0x020fe400078e0011 */
[----:B------:R-:W-:Y:S02]  /*39d60*/  IMAD.MOV.U32 R12, RZ, RZ, 0x1 ;  /* 0x00000001ff0c7424 */ /* 0x000fe400078e00ff */
[----:B------:R-:W-:Y:S02]  /*39d70*/  IMAD.MOV.U32 R11, RZ, RZ, RZ ;  /* 0x000000ffff0b7224 */ /* 0x000fe400078e00ff */
[----:B------:R-:W-:-:S07]  /*39d80*/  IMAD.MOV.U32 R15, RZ, RZ, -0x1 ;  /* 0xffffffffff0f7424 */ /* 0x000fce00078e00ff */
[----:B0-----:R-:W-:Y:S05]  /*39d90*/  WARPSYNC.COLLECTIVE R15, `(.L_x_3954) ;  /* 0x000000000f087348 */ /* 0x001fea0003c00000 */
[----:B------:R1:W2:Y:S02]  /*39da0*/  SHFL.UP P6, R14, R13, R12, R11 ;  /* 0x0400000c0d0e7389 */ /* 0x0002a400000c000b */
[----:B012---:R-:W-:Y:S01]  /*39db0*/  ENDCOLLECTIVE ;  /* 0x000000000000791b */ /* 0x007fe20003800000 */
.L_x_3954:
[----:B------:R-:W-:Y:S05]  /*39dc0*/  BSYNC B0 ;  /* 0x0000000000007941 */ /* 0x000fea0003800000 */
.L_x_3953:
        /* <DEDUP_REMOVED lines=8> */
.L_x_3955:
[----:B------:R-:W-:Y:S01]  /*39e50*/  IMAD.MOV.U32 R12, RZ, RZ, 0x4 ;  /* 0x00000004ff0c7424 */ /* 0x000fe200078e00ff */
[----:B------:R-:W-:-:S05]  /*39e60*/  SEL R2, R14, RZ, P2 ;  /* 0x000000ff0e027207 */ /* 0x000fca0001000000 */
[----:B------:R-:W-:-:S04]  /*39e70*/  IMAD.IADD R2, R13, 0x1, R2 ;  /* 0x000000010d027824 */ /* 0x000fc800078e0202 */
[----:B------:R-:W-:-:S07]  /*39e80*/  IMAD.MOV.U32 R13, RZ, RZ, R2 ;  /* 0x000000ffff0d7224 */ /* 0x000fce00078e0002 */
[----:B------:R-:W-:Y:S05]  /*39e90*/  WARPSYNC.COLLECTIVE R15, `(.L_x_3956) ;  /* 0x000000000f087348 */ /* 0x000fea0003c00000 */
[----:B------:R0:W1:Y:S02]  /*39ea0*/  SHFL.UP P6, R14, R13, R12, R11 ;  /* 0x0400000c0d0e7389 */ /* 0x00006400000c000b */
[----:B01----:R-:W-:Y:S01]  /*39eb0*/  ENDCOLLECTIVE ;  /* 0x000000000000791b */ /* 0x003fe20003800000 */
.L_x_3956:
[----:B------:R-:W-:Y:S01]  /*39ec0*/  IMAD.MOV.U32 R12, RZ, RZ, 0x8 ;  /* 0x00000008ff0c7424 */ /* 0x000fe200078e00ff */
[----:B------:R-:W-:-:S05]  /*39ed0*/  SEL R3, R14, RZ, P3 ;  /* 0x000000ff0e037207 */ /* 0x000fca0001800000 */
[----:B------:R-:W-:-:S04]  /*39ee0*/  IMAD.IADD R3, R2, 0x1, R3 ;  /* 0x0000000102037824 */ /* 0x000fc800078e0203 */
[----:B------:R-:W-:-:S07]  /*39ef0*/  IMAD.MOV.U32 R13, RZ, RZ, R3 ;  /* 0x000000ffff0d7224 */ /* 0x000fce00078e0003 */
[----:B------:R-:W-:Y:S05]  /*39f00*/  WARPSYNC.COLLECTIVE R15, `(.L_x_3957) ;  /* 0x000000000f087348 */ /* 0x000fea0003c00000 */
[----:B------:R0:W1:Y:S02]  /*39f10*/  SHFL.UP P6, R14, R13, R12, R11 ;  /* 0x0400000c0d0e7389 */ /* 0x00006400000c000b */
[----:B01----:R-:W-:Y:S01]  /*39f20*/  ENDCOLLECTIVE ;  /* 0x000000000000791b */ /* 0x003fe20003800000 */
.L_x_3957:
[----:B------:R-:W-:Y:S01]  /*39f30*/  IMAD.MOV.U32 R12, RZ, RZ, 0x10 ;  /* 0x00000010ff0c7424 */ /* 0x000fe200078e00ff */
[----:B------:R-:W-:-:S05]  /*39f40*/  SEL R4, R14, RZ, P4 ;  /* 0x000000ff0e047207 */ /* 0x000fca0002000000 */
[----:B------:R-:W-:-:S04]  /*39f50*/  IMAD.IADD R4, R3, 0x1, R4 ;  /* 0x0000000103047824 */ /* 0x000fc800078e0204 */
[----:B------:R-:W-:-:S07]  /*39f60*/  IMAD.MOV.U32 R13, RZ, RZ, R4 ;  /* 0x000000ffff0d7224 */ /* 0x000fce00078e0004 */
[----:B------:R-:W-:Y:S05]  /*39f70*/  WARPSYNC.COLLECTIVE R15, `(.L_x_3958) ;  /* 0x000000000f087348 */ /* 0x000fea0003c00000 */
[----:B------:R0:W1:Y:S02]  /*39f80*/  SHFL.UP P6, R14, R13, R12, R11 ;  /* 0x0400000c0d0e7389 */ /* 0x00006400000c000b */
[----:B01----:R-:W-:Y:S01]  /*39f90*/  ENDCOLLECTIVE ;  /* 0x000000000000791b */ /* 0x003fe20003800000 */
.L_x_3958:
        /* <DEDUP_REMOVED lines=8> */
.L_x_3959:
[----:B------:R-:W-:Y:S05]  /*3a020*/  BRA `(.L_x_3960) ;  /* 0xffffffac00bc7947 */ /* 0x000fea000383ffff */
.L_x_3810:
[----:B------:R-:W-:Y:S01]  /*3a030*/  BSSY B0, `(.L_x_3961) ;  /* 0x0000006000007945 */ /* 0x000fe20003800000 */
[----:B------:R-:W-:Y:S01]  /*3a040*/  PLOP3.LUT P6, PT, P6, PT, PT, 0x8, 0x0 ;  /* 0x000000000000781c */ /* 0x000fe200037ce170 */
[----:B------:R-:W-:-:S12]  /*3a050*/  IMAD.MOV.U32 R15, RZ, RZ, -0x1 ;  /* 0xffffffffff0f7424 */ /* 0x000fd800078e00ff */
[----:B0-----:R-:W-:Y:S05]  /*3a060*/  WARPSYNC.COLLECTIVE R15, `(.L_x_3962) ;  /* 0x000000000f087348 */ /* 0x001fea0003c00000 */
[----:B------:R-:W-:Y:S01]  /*3a070*/  VOTE.ANY R14, PT, P6 ;  /* 0x00000000000e7806 */ /* 0x000fe200030e0100 */
[----:B0-----:R-:W-:Y:S06]  /*3a080*/  ENDCOLLECTIVE ;  /* 0x000000000000791b */ /* 0x001fec0003800000 */
.L_x_3962:
[----:B------:R-:W-:Y:S05]  /*3a090*/  BSYNC B0 ;  /* 0x0000000000007941 */ /* 0x000fea0003800000 */
.L_x_3961:
        /* <DEDUP_REMOVED lines=9> */
.L_x_3963:
[----:B------:R-:W-:Y:S01]  /*3a130*/  IMAD.MOV.U32 R17, RZ, RZ, R14 ;  /* 0x000000ffff117224 */ /* 0x000fe200078e000e */
[----:B------:R-:W-:Y:S06]  /*3a140*/  BRA `(.L_x_3964) ;  /* 0xffffffac00ac7947 */ /* 0x000fec000383ffff */
.L_x_3812:
[----:B------:R-:W-:Y:S01]  /*3a150*/  BSSY B0, `(.L_x_3965) ;  /* 0x0000007000007945 */ /* 0x000fe20003800000 */
[----:B------:R-:W-:Y:S02]  /*3a160*/  IMAD.MOV.U32 R13, RZ, RZ, R3 ;  /* 0x000000ffff0d7224 */ /* 0x000fe400078e0003 */
[----:B------:R-:W-:Y:S02]  /*3a170*/  IMAD.MOV.U32 R11, RZ, RZ, 0x1f ;  /* 0x0000001fff0b7424 */ /* 0x000fe400078e00ff */
[----:B------:R-:W-:-:S07]  /*3a180*/  IMAD.MOV.U32 R15, RZ, RZ, -0x1 ;  /* 0xffffffffff0f7424 */ /* 0x000fce00078e00ff */
[----:B012---:R-:W-:Y:S05]  /*3a190*/  WARPSYNC.COLLECTIVE R15, `(.L_x_3966) ;  /* 0x000000000f087348 */ /* 0x007fea0003c00000 */
[----:B------:R3:W4:Y:S02]  /*3a1a0*/  SHFL.IDX P6, R14, R13, R12, R11 ;  /* 0x0000000c0d0e7389 */ /* 0x00072400000c000b */
[----:B01234-:R-:W-:Y:S01]  /*3a1b0*/  ENDCOLLECTIVE ;  /* 0x000000000000791b */ /* 0x01ffe20003800000 */
.L_x_3966:
[----:B------:R-:W-:Y:S05]  /*3a1c0*/  BSYNC B0 ;  /* 0x0000000000007941 */ /* 0x000fea0003800000 */
.L_x_3965:
[----:B------:R-:W-:Y:S05]  /*3a1d0*/  BRA `(.L_x_3811) ;  /* 0xffffffac00a47947 */ /* 0x000fea000383ffff */
.L_x_3816:
[----:B------:R0:W0:Y:S02]  /*3a1e0*/  SYNCS.PHASECHK.TRANS64.TRYWAIT P0, [R4+URZ+0x38820], R0 ;  /* 0x03882000040075a7 */ /* 0x000024000800017f */
[----:B0-----:R-:W-:Y:S05]  /*3a1f0*/  @!P0 NANOSLEEP.SYNCS 0x989680 ;  /* 0x009896800000895d */ /* 0x001fea0003900000 */
[----:B------:R-:W0:Y:S02]  /*3a200*/  @!P0 SYNCS.PHASECHK.TRANS64 P0, [R4+URZ+0x38820], R0 ;  /* 0x03882000040085a7 */ /* 0x000e24000800007f */
[----:B0-----:R-:W-:Y:S05]  /*3a210*/  @!P0 BRA `(.L_x_3816) ;  /* 0xfffffffc00f08947 */ /* 0x001fea000383ffff */
[----:B------:R-:W-:Y:S05]  /*3a220*/  BRA `(.L_x_3967) ;  /* 0xffffffb4001c7947 */ /* 0x000fea000383ffff */
.L_x_3817:
[----:B------:R-:W0:Y:S01]  /*3a230*/  S2R R2, SR_TID.X ;  /* 0x0000000000027919 */ /* 0x000e220000002100 */
[----:B------:R-:W-:Y:S01]  /*3a240*/  BSSY B0, `(.L_x_3968) ;  /* 0x000000a000007945 */ /* 0x000fe20003800000 */
[----:B------:R-:W-:Y:S02]  /*3a250*/  IMAD.MOV.U32 R12, RZ, RZ, RZ ;  /* 0x000000ffff0c7224 */ /* 0x000fe400078e00ff */
[----:B------:R-:W-:Y:S02]  /*3a260*/  IMAD.MOV.U32 R11, RZ, RZ, 0x1f ;  /* 0x0000001fff0b7424 */ /* 0x000fe400078e00ff */
[----:B------:R-:W-:Y:S01]  /*3a270*/  IMAD.MOV.U32 R15, RZ, RZ, -0x1 ;  /* 0xffffffffff0f7424 */ /* 0x000fe200078e00ff */
[----:B0-----:R-:W-:-:S04]  /*3a280*/  SHF.R.U32.HI R2, RZ, 0x5, R2 ;  /* 0x00000005ff027819 */ /* 0x001fc80000011602 */
[----:B------:R-:W-:-:S05]  /*3a290*/  LOP3.LUT R2, R2, 0x3, RZ, 0xc0, !PT ;  /* 0x0000000302027812 */ /* 0x000fca00078ec0ff */
[----:B------:R-:W-:-:S07]  /*3a2a0*/  IMAD.MOV.U32 R13, RZ, RZ, R2 ;  /* 0x000000ffff0d7224 */ /* 0x000fce00078e0002 */
[----:B-1234-:R-:W-:Y:S05]  /*3a2b0*/  WARPSYNC.COLLECTIVE R15, `(.L_x_3969) ;  /* 0x000000000f087348 */ /* 0x01efea0003c00000 */
[----:B------:R0:W0:Y:S02]  /*3a2c0*/  SHFL.IDX P6, R14, R13, R12, R11 ;  /* 0x0000000c0d0e7389 */ /* 0x00002400000c000b */
[----:B01234-:R-:W-:Y:S01]  /*3a2d0*/  ENDCOLLECTIVE ;  /* 0x000000000000791b */ /* 0x01ffe20003800000 */
.L_x_3969:
[----:B------:R-:W-:Y:S05]  /*3a2e0*/  BSYNC B0 ;  /* 0x0000000000007941 */ /* 0x000fea0003800000 */
.L_x_3968:
[----:B------:R-:W-:Y:S05]  /*3a2f0*/  BRA `(.L_x_3970) ;  /* 0xffffffb400047947 */ /* 0x000fea000383ffff */
.L_x_3818:
[----:B------:R-:W-:Y:S01]  /*3a300*/  BSSY B0, `(.L_x_3971) ;  /* 0x0000006000007945 */ /* 0x000fe20003800000 */
[----:B------:R-:W-:-:S07]  /*3a310*/  IMAD.MOV.U32 R15, RZ, RZ, -0x1 ;  /* 0xffffffffff0f7424 */ /* 0x000fce00078e00ff */
[----:B-1234-:R-:W-:Y:S05]  /*3a320*/  WARPSYNC.COLLECTIVE R15, `(.L_x_3972) ;  /* 0x000000000f0c7348 */ /* 0x01efea0003c00000 */
[----:B------:R-:W-:Y:S02]  /*3a330*/  ELECT P6, UR62, PT ;  /* 0x00000000003e782f */ /* 0x000fe400038c0000 */
[----:B------:R-:W-:Y:S01]  /*3a340*/  MOV R14, UR62 ;  /* 0x0000003e000e7c02 */ /* 0x000fe20008000f00 */
[----:B-1234-:R-:W-:Y:S10]  /*3a350*/  ENDCOLLECTIVE ;  /* 0x000000000000791b */ /* 0x01eff40003800000 */
.L_x_3972:
[----:B------:R-:W-:Y:S05]  /*3a360*/  BSYNC B0 ;  /* 0x0000000000007941 */ /* 0x000fea0003800000 */
.L_x_3971:
[----:B------:R-:W-:Y:S05]  /*3a370*/  BRA `(.L_x_3973) ;  /* 0xffffffb000f87947 */ /* 0x000fea000383ffff */
.L_x_3820:
[----:B------:R0:W0:Y:S02]  /*3a380*/  SYNCS.PHASECHK.TRANS64.TRYWAIT P1, [R5+URZ+0x38840], R0 ;  /* 0x03884000050075a7 */ /* 0x000024000802017f */
[----:B0-----:R-:W-:Y:S05]  /*3a390*/  @!P1 NANOSLEEP.SYNCS 0x989680 ;  /* 0x009896800000995d */ /* 0x001fea0003900000 */
[----:B------:R-:W0:Y:S02]  /*3a3a0*/  @!P1 SYNCS.PHASECHK.TRANS64 P1, [R5+URZ+0x38840], R0 ;  /* 0x03884000050095a7 */ /* 0x000e24000802007f */
[----:B0-----:R-:W-:Y:S05]  /*3a3b0*/  @!P1 BRA `(.L_x_3820) ;  /* 0xfffffffc00f09947 */ /* 0x001fea000383ffff */
[----:B------:R-:W-:Y:S05]  /*3a3c0*/  BRA `(.L_x_3974) ;  /* 0xffffffb400187947 */ /* 0x000fea000383ffff */
.L_x_3822:
[----:B------:R0:W0:Y:S02]  /*3a3d0*/  SYNCS.PHASECHK.TRANS64.TRYWAIT P1, [R25+URZ+0x38840], R2 ;  /* 0x03884002190075a7 */ /* 0x000024000802017f */
[----:B0-----:R-:W-:Y:S05]  /*3a3e0*/  @!P1 NANOSLEEP.SYNCS 0x989680 ;  /* 0x009896800000995d */ /* 0x001fea0003900000 */
[----:B------:R-:W0:Y:S02]  /*3a3f0*/  @!P1 SYNCS.PHASECHK.TRANS64 P1, [R25+URZ+0x38840], R2 ;  /* 0x03884002190095a7 */ /* 0x000e24000802007f */
[----:B0-----:R-:W-:Y:S05]  /*3a400*/  @!P1 BRA `(.L_x_3822) ;  /* 0xfffffffc00f09947 */ /* 0x001fea000383ffff */
[----:B------:R-:W-:Y:S05]  /*3a410*/  BRA `(.L_x_3975) ;  /* 0xffffffb400247947 */ /* 0x000fea000383ffff */
.L_x_3824:
[----:B------:R0:W0:Y:S02]  /*3a420*/  SYNCS.PHASECHK.TRANS64.TRYWAIT P1, [R5+URZ+0x38860], R0 ;  /* 0x03886000050075a7 */ /* 0x000024000802017f */
[----:B0-----:R-:W-:Y:S05]  /*3a430*/  @!P1 NANOSLEEP.SYNCS 0x989680 ;  /* 0x009896800000995d */ /* 0x001fea0003900000 */
[----:B------:R-:W0:Y:S02]  /*3a440*/  @!P1 SYNCS.PHASECHK.TRANS64 P1, [R5+URZ+0x38860], R0 ;  /* 0x03886000050095a7 */ /* 0x000e24000802007f */
[----:B0-----:R-:W-:Y:S05]  /*3a450*/  @!P1 BRA `(.L_x_3824) ;  /* 0xfffffffc00f09947 */ /* 0x001fea000383ffff */
[----:B------:R-:W-:Y:S05]  /*3a460*/  BRA `(.L_x_3976) ;  /* 0xffffffb400207947 */ /* 0x000fea000383ffff */
        .type           $_ZN7cutlass13device_kernelIN5flash11enable_sm90INS1_16FlashAttnFwdSm90INS1_25CollectiveMainloopFwdSm90ILi2EN4cute5tupleIJNS5_1CILi1EEES8_S8_EEENS6_IJNS7_ILi64EEESA_SA_EEELi512ENS_6half_tEfNS_4arch4Sm90ELb0ELb1ELb1ELb1ELb1ELb1ELb1ELb0ELb0ELb1ELb0ELb0EEENS1_21CollectiveEpilogueFwdINS6_IJSA_NS7_ILi512EEESA_EEES9_SC_SE_Li256ELb1ELb1ELb0ELb0EEENS1_36VarlenDynamicPersistentTileSchedulerILi64ELi64ELi256ELi128ELb0ELb1ELb1ELb1ELb0ELb1EEEEEEEEEvNT_6ParamsE$_ZZN5flash25CollectiveMainloopFwdSm90ILi2EN4cute5tupleIJNS1_1CILi1EEES4_S4_EEENS2_IJNS3_ILi64EEES6_S6_EEELi512EN7cutlass6half_tEfNS8_4arch4Sm90ELb0ELb1ELb1ELb1ELb1ELb1ELb1ELb0ELb0ELb1ELb0ELb0EE3mmaINS_16FlashAttnFwdSm90ISC_NS_21CollectiveEpilogueFwdINS2_IJS6_NS3_ILi512EEES6_EEES5_S9_SB_Li256ELb1ELb1ELb0ELb0EEENS_36VarlenDynamicPersistentTileSchedulerILi64ELi64ELi256ELi128ELb0ELb1ELb1ELb1ELb0ELb1EEEE13SharedStorageENS1_6TensorINS1_11ArrayEngineIfLm128EEENS1_6LayoutINS2_IJNS2_IJNS3_ILi2EEESR_NS3_ILi32EEEEEES4_S4_EEENS2_IJNS2_IJS4_SR_NS3_ILi4EEEEEENS3_ILi0EEESX_EEEEEEENS_7SoftmaxILi2ELi0EEEEEbRKNSC_6ParamsENS8_13PipelineAsyncILi2EEES17_RNS8_13PipelineStateILj2EEERT0_RT1_iRiRKNS_16SeqlenInfoQKNewKILb1ELb1EEENS2_IJiiiiEEERT_ENKUliT_T0_T1_E_clIZSD_ISM_S10_S12_EbS15_S17_S17_S1A_S1C_S1E_iS1F_S1J_S1K_S1M_EUlRS1N_iE0_NS3_ILb1EEES1U_EEDaiS1N_S1O_S1P_,@function
        .size           $_ZN7cutlass13device_kernelIN5flash11enable_sm90INS1_16FlashAttnFwdSm90INS1_25CollectiveMainloopFwdSm90ILi2EN4cute5tupleIJNS5_1CILi1EEES8_S8_EEENS6_IJNS7_ILi64EEESA_SA_EEELi512ENS_6half_tEfNS_4arch4Sm90ELb0ELb1ELb1ELb1ELb1ELb1ELb1ELb0ELb0ELb1ELb0ELb0EEENS1_21CollectiveEpilogueFwdINS6_IJSA_NS7_ILi512EEESA_EEES9_SC_SE_Li256ELb1ELb1ELb0ELb0EEENS1_36VarlenDynamicPersistentTileSchedulerILi64ELi64ELi256ELi128ELb0ELb1ELb1ELb1ELb0ELb1EEEEEEEEEvNT_6ParamsE$_ZZN5flash25CollectiveMainloopFwdSm90ILi2EN4cute5tupleIJNS1_1CILi1EEES4_S4_EEENS2_IJNS3_ILi64EEES6_S6_EEELi512EN7cutlass6half_tEfNS8_4arch4Sm90ELb0ELb1ELb1ELb1ELb1ELb1ELb1ELb0ELb0ELb1ELb0ELb0EE3mmaINS_16FlashAttnFwdSm90ISC_NS_21CollectiveEpilogueFwdINS2_IJS6_NS3_ILi512EEES6_EEES5_S9_SB_Li256ELb1ELb1ELb0ELb0EEENS_36VarlenDynamicPersistentTileSchedulerILi64ELi64ELi256ELi128ELb0ELb1ELb1ELb1ELb0ELb1EEEE13SharedStorageENS1_6TensorINS1_11ArrayEngineIfLm128EEENS1_6LayoutINS2_IJNS2_IJNS3_ILi2EEESR_NS3_ILi32EEEEEES4_S4_EEENS2_IJNS2_IJS4_SR_NS3_ILi4EEEEEENS3_ILi0EEESX_EEEEEEENS_7SoftmaxILi2ELi0EEEEEbRKNSC_6ParamsENS8_13PipelineAsyncILi2EEES17_RNS8_13PipelineStateILj2EEERT0_RT1_iRiRKNS_16SeqlenInfoQKNewKILb1ELb1EEENS2_IJiiiiEEERT_ENKUliT_T0_T1_E_clIZSD_ISM_S10_S12_EbS15_S17_S17_S1A_S1C_S1E_iS1F_S1J_S1K_S1M_EUlRS1N_iE0_NS3_ILb1EEES1U_EEDaiS1N_S1O_S1P_,(.L_x_5815 - $_ZN7cutlass13device_kernelIN5flash11enable_sm90INS1_16FlashAttnFwdSm90INS1_25CollectiveMainloopFwdSm90ILi2EN4cute5tupleIJNS5_1CILi1EEES8_S8_EEENS6_IJNS7_ILi64EEESA_SA_EEELi512ENS_6half_tEfNS_4arch4Sm90ELb0ELb1ELb1ELb1ELb1ELb1ELb1ELb0ELb0ELb1ELb0ELb0EEENS1_21CollectiveEpilogueFwdINS6_IJSA_NS7_ILi512EEESA_EEES9_SC_SE_Li256ELb1ELb1ELb0ELb0EEENS1_36VarlenDynamicPersistentTileSchedulerILi64ELi64ELi256ELi128ELb0ELb1ELb1ELb1ELb0ELb1EEEEEEEEEvNT_6ParamsE$_ZZN5flash25CollectiveMainloopFwdSm90ILi2EN4cute5tupleIJNS1_1CILi1EEES4_S4_EEENS2_IJNS3_ILi64EEES6_S6_EEELi512EN7cutlass6half_tEfNS8_4arch4Sm90ELb0ELb1ELb1ELb1ELb1ELb1ELb1ELb0ELb0ELb1ELb0ELb0EE3mmaINS_16FlashAttnFwdSm90ISC_NS_21CollectiveEpilogueFwdINS2_IJS6_NS3_ILi512EEES6_EEES5_S9_SB_Li256ELb1ELb1ELb0ELb0EEENS_36VarlenDynamicPersistentTileSchedulerILi64ELi64ELi256ELi128ELb0ELb1ELb1ELb1ELb0ELb1EEEE13SharedStorageENS1_6TensorINS1_11ArrayEngineIfLm128EEENS1_6LayoutINS2_IJNS2_IJNS3_ILi2EEESR_NS3_ILi32EEEEEES4_S4_EEENS2_IJNS2_IJS4_SR_NS3_ILi4EEEEEENS3_ILi0EEESX_EEEEEEENS_7SoftmaxILi2ELi0EEEEEbRKNSC_6ParamsENS8_13PipelineAsyncILi2EEES17_RNS8_13PipelineStateILj2EEERT0_RT1_iRiRKNS_16SeqlenInfoQKNewKILb1ELb1EEENS2_IJiiiiEEERT_ENKUliT_T0_T1_E_clIZSD_ISM_S10_S12_EbS15_S17_S17_S1A_S1C_S1E_iS1F_S1J_S1K_S1M_EUlRS1N_iE0_NS3_ILb1EEES1U_EEDaiS1N_S1O_S1P_)
$_ZN7cutlass13device_kernelIN5flash11enable_sm90INS1_16FlashAttnFwdSm90INS1_25CollectiveMainloopFwdSm90ILi2EN4cute5tupleIJNS5_1CILi1EEES8_S8_EEENS6_IJNS7_ILi64EEESA_SA_EEELi512ENS_6half_tEfNS_4arch4Sm90ELb0ELb1ELb1ELb1ELb1ELb1ELb1ELb0ELb0ELb1ELb0ELb0EEENS1_21CollectiveEpilogueFwdINS6_IJSA_NS7_ILi512EEESA_EEES9_SC_SE_Li256ELb1ELb1ELb0ELb0EEENS1_36VarlenDynamicPersistentTileSchedulerILi64ELi64ELi256ELi128ELb0ELb1ELb1ELb1ELb0ELb1EEEEEEEEEvNT_6ParamsE$_ZZN5flash25CollectiveMainloopFwdSm90ILi2EN4cute5tupleIJNS1_1CILi1EEES4_S4_EEENS2_IJNS3_ILi64EEES6_S6_EEELi512EN7cutlass6half_tEfNS8_4arch4Sm90ELb0ELb1ELb1ELb1ELb1ELb1ELb1ELb0ELb0ELb1ELb0ELb0EE3mmaINS_16FlashAttnFwdSm90ISC_NS_21CollectiveEpilogueFwdINS2_IJS6_NS3_ILi512EEES6_EEES5_S9_SB_Li256ELb1ELb1ELb0ELb0EEENS_36VarlenDynamicPersistentTileSchedulerILi64ELi64ELi256ELi128ELb0ELb1ELb1ELb1ELb0ELb1EEEE13SharedStorageENS1_6TensorINS1_11ArrayEngineIfLm128EEENS1_6LayoutINS2_IJNS2_IJNS3_ILi2EEESR_NS3_ILi32EEEEEES4_S4_EEENS2_IJNS2_IJS4_SR_NS3_ILi4EEEEEENS3_ILi0EEESX_EEEEEEENS_7SoftmaxILi2ELi0EEEEEbRKNSC_6ParamsENS8_13PipelineAsyncILi2EEES17_RNS8_13PipelineStateILj2EEERT0_RT1_iRiRKNS_16SeqlenInfoQKNewKILb1ELb1EEENS2_IJiiiiEEERT_ENKUliT_T0_T1_E_clIZSD_ISM_S10_S12_EbS15_S17_S17_S1A_S1C_S1E_iS1F_S1J_S1K_S1M_EUlRS1N_iE0_NS3_ILb1EEES1U_EEDaiS1N_S1O_S1P_:
[----:B------:R-:W-:Y:S05]  /*3a470*/  YIELD ;  /* 0x0000000000007946 */ /* 0x000fea0003800000 */
[----:B------:R-:W-:Y:S02]  /*3a480*/  ULDC UR4, c[0x0][0x20] ;  /* 0x0000080000047ab9 */ /* 0x000fe40000000800 */
[----:B------:R-:W-:-:S05]  /*3a490*/  VIADD R0, R0, -UR4 ;  /* 0x8000000400007c36 */ /* 0x000fca0008000000 */
[----:B------:R-:W2:Y:S01]  /*3a4a0*/  LDL.64 R10, [R0+0x18] ;  /* 0x00001800000a7983 */ /* 0x000ea20000100a00 */
[----:B------:R-:W0:Y:S03]  /*3a4b0*/  LDC.64 R2, c[0x0][0x208] ;  /* 0x00008200ff027b82 */ /* 0x000e260000000a00 */
[----:B------:R-:W3:Y:S01]  /*3a4c0*/  LDL.64 R6, [R0] ;  /* 0x0000000000067983 */ /* 0x000ee20000100a00 */
[----:B0-----:R-:W-:Y:S02]  /*3a4d0*/  R2UR UR4, R2 ;  /* 0x00000000020472ca */ /* 0x001fe400000e0000 */
[----:B------:R-:W-:-:S13]  /*3a4e0*/  R2UR UR5, R3 ;  /* 0x00000000030572ca */ /* 0x000fda00000e0000 */
[----:B--2---:R-:W2:Y:S01]  /*3a4f0*/  LD.E R4, desc[UR4][R10.64] ;  /* 0x000000040a047980 */ /* 0x004ea2000c101900 */
[C---:B------:R-:W-:Y:S02]  /*3a500*/  R2UR UR4, R2.reuse ;  /* 0x00000000020472ca */ /* 0x040fe400000e0000 */
[C---:B------:R-:W-:Y:S02]  /*3a510*/  R2UR UR5, R3.reuse ;  /* 0x00000000030572ca */ /* 0x040fe400000e0000 */
[----:B------:R-:W-:Y:S02]  /*3a520*/  R2UR UR6, R2 ;  /* 0x00000000020672ca */ /* 0x000fe400000e0000 */
[----:B------:R-:W-:Y:S01]  /*3a530*/  R2UR UR7, R3 ;  /* 0x00000000030772ca */ /* 0x000fe200000e0000 */
[----:B------:R-:W-:Y:S01]  /*3a540*/  BSSY B0, `(.L_x_3977) ;  /* 0x0000009000007945 */ /* 0x000fe20003800000 */
[----:B------:R-:W-:-:S07]  /*3a550*/  IMAD.MOV.U32 R5, RZ, RZ, R46 ;  /* 0x000000ffff057224 */ /* 0x000fce00078e002e */
[----:B---3--:R0:W5:Y:S04]  /*3a560*/  LD.E R9, desc[UR4][R6.64] ;  /* 0x0000000406097980 */ /* 0x008168000c101900 */
[----:B------:R0:W5:Y:S01]  /*3a570*/  LD.E R14, desc[UR6][R6.64+0x4] ;  /* 0x00000406060e7980 */ /* 0x000162000c101900 */
[----:B--2---:R-:W-:-:S04]  /*3a580*/  LOP3.LUT R4, R4, 0x1, RZ, 0xfc, !PT ;  /* 0x0000000104047812 */ /* 0x004fc800078efcff */
[----:B------:R-:W-:Y:S01]  /*3a590*/  ISETP.NE.AND P0, PT, R4, 0x3, PT ;  /* 0x000000030400780c */ /* 0x000fe20003f05270 */
[----:B------:R-:W-:-:S12]  /*3a5a0*/  IMAD.MOV.U32 R4, RZ, RZ, R39 ;  /* 0x000000ffff047224 */ /* 0x000fd800078e0027 */
[----:B0-----:R-:W-:Y:S05]  /*3a5b0*/  @!P0 BRA `(.L_x_3978) ;  /* 0x0000000000048947 */ /* 0x001fea0003800000 */
[----:B------:R-:W-:Y:S01]  /*3a5c0*/  BPT.TRAP 0x1 ;  /* 0x000000040000795c */ /* 0x000fe20000300000 */
.L_x_3978:
[----:B------:R-:W-:Y:S05]  /*3a5d0*/  BSYNC B0 ;  /* 0x0000000000007941 */ /* 0x000fea0003800000 */
.L_x_3977:
        /* <DEDUP_REMOVED lines=17> */
.L_x_3980:
[----:B------:R-:W-:Y:S05]  /*3a6f0*/  BSYNC B0 ;  /* 0x0000000000007941 */ /* 0x000fea0003800000 */
.L_x_3979:
        /* <DEDUP_REMOVED lines=10> */
.L_x_3982:
[----:B------:R-:W-:Y:S05]  /*3a7a0*/  BSYNC B0 ;  /* 0x0000000000007941 */ /* 0x000fea0003800000 */
.L_x_3981:
[----:B------:R-:W2:Y:S04]  /*3a7b0*/  LDL.64 R14, [R0] ;  /* 0x00000000000e7983 */ /* 0x000ea80000100a00 */
[----:B------:R-:W3:Y:S01]  /*3a7c0*/  LDL.64 R10, [R0+0x28] ;  /* 0x00002800000a7983 */ /* 0x000ee20000100a00 */
[C---:B------:R-:W-:Y:S02]  /*3a7d0*/  R2UR UR6, R2.reuse ;  /* 0x00000000020672ca */ /* 0x040fe400000e0000 */
[C---:B------:R-:W-:Y:S01]  /*3a7e0*/  R2UR UR7, R3.reuse ;  /* 0x00000000030772ca */ /* 0x040fe200000e0000 */
[----:B0----5:R-:W4:Y:S01]  /*3a7f0*/  LDL.64 R12, [R0+0x20] ;  /* 0x00002000000c7983 */ /* 0x021f220000100a00 */
        /* <DEDUP_REMOVED lines=65> */
[----:B------:R-:W-:Y:S01]  /*3ac10*/  R2UR UR9, R3 ;  /* 0x00000000030972ca */ /* 0x000fe200000e0000 */
[----:B--2---:R-:W-:Y:S02]  /*3ac20*/  VIADD R10, R12, 0x6 ;  /* 0x000000060c0a7836 */ /* 0x004fe40000000000 */
[----:B------:R-:W-:-:S03]  /*3ac30*/  IMAD.MOV.U32 R11, RZ, RZ, R13 ;  /* 0x000000ffff0b7224 */ /* 0x000fc600078e000d */
        /* <DEDUP_REMOVED lines=8> */
[----:B------:R-:W3:-:S12]  /*3acc0*/  LDL.64 R12, [R0+0x30] ;  /* 0x00003000000c7983 */ /* 0x000ed80000100a00 */
[----:B--2---:R-:W2:Y:S01]  /*3acd0*/  LD.E R10, desc[UR4][R10.64] ;  /* 0x000000040a0a7980 */ /* 0x004ea2000c101900 */
[----:B---3--:R-:W-:Y:S01]  /*3ace0*/  MOV R12, R12 ;  /* 0x0000000c000c7202 */ /* 0x008fe20000000f00 */
[----:B------:R-:W-:Y:S01]  /*3acf0*/  BSSY B0, `(.L_x_3984) ;  /* 0x0000007000007945 */ /* 0x000fe20003800000 */
[----:B--2---:R-:W-:-:S04]  /*3ad00*/  LEA.HI R14, R10, R10, RZ, 0x1 ;  /* 0x0000000a0a0e7211 */ /* 0x004fc800078f08ff */
[----:B------:R-:W-:-:S05]  /*3ad10*/  LOP3.LUT R15, R14, 0xfffffffe, RZ, 0xc0, !PT ;  /* 0xfffffffe0e0f7812 */ /* 0x000fca00078ec0ff */
[----:B------:R-:W-:-:S05]  /*3ad20*/  IMAD.IADD R15, R10, 0x1, -R15 ;  /* 0x000000010a0f7824 */ /* 0x000fca00078e0a0f */
[----:B------:R-:W-:-:S04]  /*3ad30*/  SHF.L.U32 R15, R15, 0x1f, RZ ;  /* 0x0000001f0f0f7819 */ /* 0x000fc800000006ff */
[----:B------:R-:W1:Y:S02]  /*3ad40*/  SYNCS.PHASECHK.TRANS64.TRYWAIT P0, [R12+URZ+0x38810], R15 ;  /* 0x0388100f0c0075a7 */ /* 0x000e64000800017f */
[----:B01----:R-:W-:Y:S05]  /*3ad50*/  @!P0 BRA `(.L_x_3985) ;  /* 0x000000ec00988947 */ /* 0x003fea0003800000 */
.L_x_4011:
[----:B------:R-:W-:Y:S05]  /*3ad60*/  BSYNC B0 ;  /* 0x0000000000007941 */ /* 0x000fea0003800000 */
.L_x_3984:
[----:B------:R-:W0:Y:S01]  /*3ad70*/  LDL.64 R6, [R0+0x40] ;  /* 0x0000400000067983 */ /* 0x000e220000100a00 */
[----:B------:R-:W-:Y:S02]  /*3ad80*/  R2UR UR4, R2 ;  /* 0x00000000020472ca */ /* 0x000fe400000e0000 */
[----:B------:R-:W-:Y:S01]  /*3ad90*/  R2UR UR5, R3 ;  /* 0x00000000030572ca */ /* 0x000fe200000e0000 */
[----:B------:R-:W2:-:S12]  /*3ada0*/  LDL.64 R10, [R0] ;  /* 0x00000000000a7983 */ /* 0x000e980000100a00 */
[----:B0-----:R-:W3:Y:S01]  /*3adb0*/  LD.E R12, desc[UR4][R6.64] ;  /* 0x00000004060c7980 */ /* 0x001ee2000c101900 */
[----:B------:R-:W-:Y:S02]  /*3adc0*/  R2UR UR6, R2 ;  /* 0x00000000020672ca */ /* 0x000fe400000e0000 */
[----:B------:R-:W-:Y:S01]  /*3add0*/  R2UR UR7, R3 ;  /* 0x00000000030772ca */ /* 0x000fe200000e0000 */
[----:B--2---:R0:W5:Y:S01]  /*3ade0*/  LD.E R14, desc[UR4][R10.64] ;  /* 0x000000040a0e7980 */ /* 0x004162000c101900 */
[----:B------:R-:W-:Y:S11]  /*3adf0*/  BSSY B0, `(.L_x_3986) ;  /* 0x0000006000007945 */ /* 0x000ff60003800000 */
[----:B------:R0:W5:Y:S01]  /*3ae00*/  LD.E R15, desc[UR6][R10.64+0x4] ;  /* 0x000004060a0f7980 */ /* 0x000162000c101900 */
[----:B---3--:R-:W-:-:S04]  /*3ae10*/  LOP3.LUT R12, R12, 0x1, RZ, 0xfc, !PT ;  /* 0x000000010c0c7812 */ /* 0x008fc800078efcff */
[----:B------:R-:W-:-:S13]  /*3ae20*/  ISETP.NE.AND P0, PT, R12, 0x3, PT ;  /* 0x000000030c00780c */ /* 0x000fda0003f05270 */
[----:B0-----:R-:W-:Y:S05]  /*3ae30*/  @!P0 BRA `(.L_x_3987) ;  /* 0x0000000000048947 */ /* 0x001fea0003800000 */
[----:B------:R-:W-:Y:S01]  /*3ae40*/  BPT.TRAP 0x1 ;  /* 0x000000040000795c */ /* 0x000fe20000300000 */
.L_x_3987:
[----:B------:R-:W-:Y:S05]  /*3ae50*/  BSYNC B0 ;  /* 0x0000000000007941 */ /* 0x000fea0003800000 */
.L_x_3986:
        /* <DEDUP_REMOVED lines=17> */
.L_x_3989:
[----:B------:R-:W-:Y:S05]  /*3af70*/  BSYNC B0 ;  /* 0x0000000000007941 */ /* 0x000fea0003800000 */
.L_x_3988:
        /* <DEDUP_REMOVED lines=10> */
.L_x_3991:
[----:B------:R-:W-:Y:S05]  /*3b020*/  BSYNC B0 ;  /* 0x0000000000007941 */ /* 0x000fea0003800000 */
.L_x_3990:
        /* <DEDUP_REMOVED lines=338> */
[C---:B------:R-:W-:Y:S02]  /*3c550*/  R2UR UR9, R3.reuse ;  /* 0x00000000030972ca */ /* 0x040fe400000e0000 */
[----:B------:R-:W-:Y:S01]  /*3c560*/  R2UR UR10, R2 ;  /* 0x00000000020a72ca */ /* 0x000fe200000e0000 */
[----:B------:R-:W-:Y:S01]  /*3c570*/  IMAD.IADD R20, R20, 0x1, R21 ;  /* 0x0000000114147824 */ /* 0x000fe200078e0215 */
[----:B------:R-:W-:-:S04]  /*3c580*/  R2UR UR11, R3 ;  /* 0x00000000030b72ca */ /* 0x000fc800000e0000 */
[----:B------:R-:W-:-:S05]  /*3c590*/  LOP3.LUT R21, R20, 0xa06, RZ, 0xc0, !PT ;  /* 0x00000a0614157812 */ /* 0x000fca00078ec0ff */
[----:B------:R-:W-:-:S05]  /*3c5a0*/  IMAD.IADD R20, R12, 0x1, R21 ;  /* 0x000000010c147824 */ /* 0x000fca00078e0215 */
[----:B------:R-:W-:Y:S01]  /*3c5b0*/  R2UR UR6, R20 ;  /* 0x00000000140672ca */ /* 0x000fe200000e0000 */
[----:B--2---:R-:W-:Y:S01]  /*3c5c0*/  IMAD.IADD R14, R21, 0x1, R14 ;  /* 0x00000001150e7824 */ /* 0x004fe200078e020e */
[----:B------:R-:W-:Y:S01]  /*3c5d0*/  R2UR UR5, R15 ;  /* 0x000000000f0572ca */ /* 0x000fe200000e0000 */
        /* <DEDUP_REMOVED lines=199> */
[----:B------:R-:W-:Y:S01]  /*3d250*/  R2UR UR7, R13 ;  /* 0x000000000d0772ca */ /* 0x000fe200000e0000 */
[----:B------:R-:W-:Y:S01]  /*3d260*/  IMAD.MOV.U32 R15, RZ, RZ, 0x1000 ;  /* 0x00001000ff0f7424 */ /* 0x000fe200078e00ff */
[----:B------:R-:W-:Y:S01]  /*3d270*/  WARPGROUP.ARRIVE ;  /* 0x00000000000079c5 */ /* 0x000fe20000000000 */
        /* <DEDUP_REMOVED lines=8> */
[----:B--2---:R-:W-:Y:S01]  /*3d300*/  IMAD.IADD R10, R15, 0x1, R10 ;  /* 0x000000010f0a7824 */ /* 0x004fe200078e020a */
        /* <DEDUP_REMOVED lines=18> */
.L_x_3994:
[----:B------:R-:W-:Y:S05]  /*3d430*/  BSYNC B0 ;  /* 0x0000000000007941 */ /* 0x000fea0003800000 */
.L_x_3993:
        /* <DEDUP_REMOVED lines=13> */
[----:B------:R0:W3:Y:S04]  /*3d510*/  LD.E R62, desc[UR4][R56.64] ;  /* 0x00000004383e7980 */ /* 0x0000e8000c101900 */
        /* <DEDUP_REMOVED lines=10> */
[----:B------:R-:W3:Y:S01]  /*3d5c0*/  LD.E R9, desc[UR14][R4.64+0x18] ;  /* 0x0000180e04097980 */ /* 0x000ee2000c101900 */
        /* <DEDUP_REMOVED lines=9> */
[----:B--2---:R-:W2:Y:S01]  /*3d660*/  LD.E R60, desc[UR4][R6.64] ;  /* 0x00000004063c7980 */ /* 0x004ea2000c101900 */
[----:B------:R-:W-:-:S02]  /*3d670*/  @P0 R2UR UR4, R2 ;  /* 0x00000000020402ca */ /* 0x000fc400000e0000 */
[----:B------:R-:W-:-:S13]  /*3d680*/  @P0 R2UR UR5, R3 ;  /* 0x00000000030502ca */ /* 0x000fda00000e0000 */
[----:B------:R-:W4:Y:S01]  /*3d690*/  @P0 LD.E R64, desc[UR4][R4.64+0x28] ;  /* 0x0000280404400980 */ /* 0x000f22000c101900 */
[----:B------:R-:W-:Y:S02]  /*3d6a0*/  R2UR UR4, R2 ;  /* 0x00000000020472ca */ /* 0x000fe400000e0000 */
[----:B------:R-:W-:-:S13]  /*3d6b0*/  R2UR UR5, R3 ;  /* 0x00000000030572ca */ /* 0x000fda00000e0000 */
[----:B------:R-:W4:Y:S01]  /*3d6c0*/  LD.E R7, desc[UR4][R4.64+0x8] ;  /* 0x0000080404077980 */ /* 0x000f22000c101900 */
[----:B---3--:R-:W-:Y:S01]  /*3d6d0*/  ISETP.GE.AND P1, PT, R9, 0x1, PT ;  /* 0x000000010900780c */ /* 0x008fe20003f26270 */
[----:B------:R-:W-:Y:S01]  /*3d6e0*/  BSSY B0, `(.L_x_3995) ;  /* 0x000008b000007945 */ /* 0x000fe20003800000 */
[-C--:B--2---:R-:W-:Y:S01]  /*3d6f0*/  FMUL.FTZ R15, R34, R60.reuse ;  /* 0x0000003c220f7220 */ /* 0x084fe20000410000 */
[----:B------:R-:W-:Y:S01]  /*3d700*/  SHF.R.S32.HI R34, RZ, 0x1f, R61 ;  /* 0x0000001fff227819 */ /* 0x000fe2000001143d */
[-C--:B------:R-:W-:Y:S01]  /*3d710*/  FMUL.FTZ R12, R27, R60.reuse ;  /* 0x0000003c1b0c7220 */ /* 0x080fe20000410000 */
[-C--:B------:R-:W-:Y:S02]  /*3d720*/  FMUL.FTZ R11, R24, R60.reuse ;  /* 0x0000003c180b7220 */ /* 0x080fe40000410000 */
[----:B------:R-:W-:Y:S01]  /*3d730*/  LEA.HI R27, R34, R61, RZ, 0x7 ;  /* 0x0000003d221b7211 */ /* 0x000fe200078f38ff */
[----:B------:R-:W-:-:S03]  /*3d740*/  FMUL.FTZ R24, R38, R60 ;  /* 0x0000003c26187220 */ /* 0x000fc60000410000 */
[----:B------:R-:W-:Y:S01]  /*3d750*/  LOP3.LUT R38, R27, 0xffffff80, RZ, 0xc0, !PT ;  /* 0xffffff801b267812 */ /* 0x000fe200078ec0ff */
[----:B------:R-:W-:-:S04]  /*3d760*/  FMUL.FTZ R14, R31, R60 ;  /* 0x0000003c1f0e7220 */ /* 0x000fc80000410000 */
[----:B------:R-:W-:Y:S02]  /*3d770*/  IMAD.IADD R38, R61, 0x1, -R38 ;  /* 0x000000013d267824 */ /* 0x000fe400078e0a26 */
[-C--:B------:R-:W-:Y:S01]  /*3d780*/  FMUL.FTZ R31, R33, R60.reuse ;  /* 0x0000003c211f7220 */ /* 0x080fe20000410000 */
[-C--:B------:R-:W-:Y:S01]  /*3d790*/  FMUL.FTZ R20, R35, R60.reuse ;  /* 0x0000003c23147220 */ /* 0x080fe20000410000 */
[----:B------:R-:W-:Y:S02]  /*3d7a0*/  LEA.HI R35, R34, R61, RZ, 0x2 ;  /* 0x0000003d22237211 */ /* 0x000fe400078f10ff */
[----:B------:R-:W-:Y:S01]  /*3d7b0*/  SHF.R.S32.HI R33, RZ, 0x1f, R38 ;  /* 0x0000001fff217819 */ /* 0x000fe20000011426 */
[-C--:B------:R-:W-:Y:S01]  /*3d7c0*/  FMUL.FTZ R40, R40, R60.reuse ;  /* 0x0000003c28287220 */ /* 0x080fe20000410000 */
[-C--:B0-----:R-:W-:Y:S01]  /*3d7d0*/  FMUL.FTZ R57, R28, R60.reuse ;  /* 0x0000003c1c397220 */ /* 0x081fe20000410000 */
[----:B------:R-:W-:Y:S01]  /*3d7e0*/  FMUL.FTZ R28, R42, R60 ;  /* 0x0000003c2a1c7220 */ /* 0x000fe20000410000 */
[----:B------:R-:W-:Y:S01]  /*3d7f0*/  LEA.HI R34, R33, R38, RZ, 0x2 ;  /* 0x0000002621227211 */ /* 0x000fe200078f10ff */
[----:B------:R0:W1:Y:S01]  /*3d800*/  MUFU.TANH R66, R40 ;  /* 0x0000002800427308 */ /* 0x0000620000002400 */
[----:B------:R-:W-:-:S02]  /*3d810*/  LOP3.LUT R42, R35, 0xfffffffc, RZ, 0xc0, !PT ;  /* 0xfffffffc232a7812 */ /* 0x000fc400078ec0ff */
[----:B------:R-:W-:Y:S01]  /*3d820*/  SHF.R.S32.HI R35, RZ, 0x2, R34 ;  /* 0x00000002ff237819 */ /* 0x000fe20000011422 */
[----:B------:R-:W-:Y:S01]  /*3d830*/  FMUL.FTZ R13, R30, R60 ;  /* 0x0000003c1e0d7220 */ /* 0x000fe20000410000 */
[----:B------:R-:W-:Y:S01]  /*3d840*/  LEA.HI R33, R33, R38, RZ, 0x5 ;  /* 0x0000002621217211 */ /* 0x000fe200078f28ff */
[----:B------:R-:W-:Y:S01]  /*3d850*/  IMAD.IADD R42, R61, 0x1, -R42 ;  /* 0x000000013d2a7824 */ /* 0x000fe200078e0a2a */
[----:B0-----:R-:W-:Y:S01]  /*3d860*/  SHF.R.S32.HI R40, RZ, 0x1f, R34 ;  /* 0x0000001fff287819 */ /* 0x001fe20000011422 */
[-C--:B------:R-:W-:Y:S01]  /*3d870*/  FMUL.FTZ R30, R32, R60.reuse ;  /* 0x0000003c201e7220 */ /* 0x080fe20000410000 */
[-C--:B------:R-:W-:Y:S02]  /*3d880*/  FMUL.FTZ R32, R36, R60.reuse ;  /* 0x0000003c24207220 */ /* 0x080fe40000410000 */
[----:B------:R-:W-:Y:S01]  /*3d890*/  LEA.HI R40, R40, R35, RZ, 0x3 ;  /* 0x0000002328287211 */ /* 0x000fe200078f18ff */
[----:B------:R-:W-:Y:S01]  /*3d8a0*/  FMUL.FTZ R36, R37, R60 ;  /* 0x0000003c25247220 */ /* 0x000fe20000410000 */
[----:B------:R-:W-:-:S02]  /*3d8b0*/  SHF.R.S32.HI R33, RZ, 0x5, R33 ;  /* 0x00000005ff217819 */ /* 0x000fc40000011421 */
[----:B------:R-:W-:Y:S02]  /*3d8c0*/  LEA.HI R37, R42, R42, RZ, 0x1 ;  /* 0x0000002a2a257211 */ /* 0x000fe400078f08ff */
[----:B------:R-:W-:Y:S01]  /*3d8d0*/  LOP3.LUT R40, R40, 0xfffffff8, RZ, 0xc0, !PT ;  /* 0xfffffff828287812 */ /* 0x000fe200078ec0ff */
[----:B------:R-:W-:Y:S01]  /*3d8e0*/  IMAD R33, R62, 0x4, R33 ;  /* 0x000000043e217824 */ /* 0x000fe200078e0221 */
[----:B------:R-:W-:-:S03]  /*3d8f0*/  LOP3.LUT R37, R37, 0x1ffffffe, RZ, 0xc0, !PT ;  /* 0x1ffffffe25257812 */ /* 0x000fc600078ec0ff */
[----:B------:R-:W-:Y:S02]  /*3d900*/  IMAD.IADD R40, R35, 0x1, -R40 ;  /* 0x0000000123287824 */ /* 0x000fe400078e0a28 */
[----:B------:R-:W-:Y:S02]  /*3d910*/  IMAD.IADD R37, R42, 0x1, -R37 ;  /* 0x000000012a257824 */ /* 0x000fe400078e0a25 */
[----:B------:R-:W-:Y:S02]  /*3d920*/  IMAD.U32 R40, R33, 0x10, R40 ;  /* 0x0000001021287824 */ /* 0x000fe400078e0028 */
[----:B------:R-:W-:Y:S02]  /*3d930*/  FMUL.FTZ R21, R43, R60 ;  /* 0x0000003c2b157220 */ /* 0x000fe40000410000 */
[----:B------:R-:W-:-:S04]  /*3d940*/  IMAD R43, R37, 0x8, R40 ;  /* 0x00000008252b7824 */ /* 0x000fc800078e0228 */
[----:B----4-:R-:W-:-:S04]  /*3d950*/  @P0 IMAD.HI.U32 R64, R43, R64, RZ ;  /* 0x000000402b400227 */ /* 0x010fc800078e00ff */
[-C--:B------:R-:W-:Y:S01]  /*3d960*/  FMUL.FTZ R56, R25, R60.reuse ;  /* 0x0000003c19387220 */ /* 0x080fe20000410000 */
[-C--:B------:R-:W-:Y:S01]  /*3d970*/  FMUL.FTZ R25, R46, R60.reuse ;  /* 0x0000003c2e197220 */ /* 0x080fe20000410000 */
[----:B------:R-:W-:Y:S01]  /*3d980*/  @P0 SHF.R.U32.HI R43, RZ, R63, R64 ;  /* 0x0000003fff2b0219 */ /* 0x000fe20000011640 */
[----:B------:R-:W-:Y:S01]  /*3d990*/  IMAD.SHL.U32 R46, R8, 0x40, RZ ;  /* 0x00000040082e7824 */ /* 0x000fe200078e00ff */
[----:B------:R-:W-:Y:S01]  /*3d9a0*/  LOP3.LUT R33, R34, 0x7ffffffc, RZ, 0xc0, !PT ;  /* 0x7ffffffc22217812 */ /* 0x000fe200078ec0ff */
[-C--:B------:R-:W-:Y:S02]  /*3d9b0*/  FMUL.FTZ R41, R41, R60.reuse ;  /* 0x0000003c29297220 */ /* 0x080fe40000410000 */
[----:B------:R-:W0:Y:S02]  /*3d9c0*/  SHFL.IDX PT, R37, R43, RZ, 0x1c1f ;  /* 0x001c1fff2b257589 */ /* 0x000e2400000e0000 */
[----:B------:R-:W-:Y:S01]  /*3d9d0*/  IMAD.IADD R8, R38, 0x1, -R33 ;  /* 0x0000000126087824 */ /* 0x000fe200078e0a21 */
[----:B------:R-:W-:Y:S01]  /*3d9e0*/  IADD3 R33, -R46, 0x1, RZ ;  /* 0x000000012e217810 */ /* 0x000fe20007ffe1ff */
[-C--:B------:R-:W-:Y:S01]  /*3d9f0*/  FMUL.FTZ R6, R26, R60.reuse ;  /* 0x0000003c1a067220 */ /* 0x080fe20000410000 */
[----:B------:R2:W3:Y:S01]  /*3da00*/  MUFU.TANH R67, R41 ;  /* 0x0000002900437308 */ /* 0x0004e20000002400 */
        /* <DEDUP_REMOVED lines=10> */
[----:B------:R-:W-:Y:S01]  /*3dab0*/  FMUL.FTZ R55, R55, R60 ;  /* 0x0000003c37377220 */ /* 0x000fe20000410000 */
[----:B------:R-:W-:Y:S01]  /*3dac0*/  IMAD R34, R8, -0x2, R33 ;  /* 0xfffffffe08227824 */ /* 0x000fe200078e0221 */
[----:B------:R-:W2:Y:S01]  /*3dad0*/  MUFU.TANH R11, R11 ;  /* 0x0000000b000b7308 */ /* 0x000ea20000002400 */
[----:B------:R-:W-:-:S03]  /*3dae0*/  IMAD.IADD R33, R7, 0x1, -R46 ;  /* 0x0000000107217824 */ /* 0x000fc600078e0a2e */
[----:B------:R-:W-:-:S04]  /*3daf0*/  IADD3 R35, -R10, R34, R7 ;  /* 0x000000220a237210 */ /* 0x000fc80007ffe107 */
[----:B------:R-:W4:Y:S01]  /*3db00*/  MUFU.TANH R56, R56 ;  /* 0x0000003800387308 */ /* 0x000f220000002400 */
[----:B------:R-:W-:-:S07]  /*3db10*/  LOP3.LUT R34, RZ, R65, RZ, 0x33, !PT ;  /* 0x00000041ff227212 */ /* 0x000fce00078e33ff */
[----:B------:R-:W0:Y:S01]  /*3db20*/  MUFU.TANH R6, R6 ;  /* 0x0000000600067308 */ /* 0x000e220000002400 */
[----:B------:R-:W-:-:S07]  /*3db30*/  FMUL.FTZ R44, R44, R60 ;  /* 0x0000003c2c2c7220 */ /* 0x000fce0000410000 */
[----:B------:R-:W0:Y:S01]  /*3db40*/  MUFU.TANH R12, R12 ;  /* 0x0000000c000c7308 */ /* 0x000e220000002400 */
[----:B------:R-:W-:-:S07]  /*3db50*/  FMUL.FTZ R45, R45, R60 ;  /* 0x0000003c2d2d7220 */ /* 0x000fce0000410000 */
        /* <DEDUP_REMOVED lines=28> */
[----:B------:R0:W1:Y:S08]  /*3dd20*/  MUFU.TANH R68, R44 ;  /* 0x0000002c00447308 */ /* 0x0000700000002400 */
[----:B------:R3:W1:Y:S01]  /*3dd30*/  MUFU.TANH R69, R45 ;  /* 0x0000002d00457308 */ /* 0x0006620000002400 */
[----:B0-----:R-:W-:Y:S01]  /*3dd40*/  VIADDMNMX R44, R37, R58, R47, PT ;  /* 0x0000003a252c7246 */ /* 0x001fe2000380012f */
        /* <DEDUP_REMOVED lines=18> */
.L_x_4000:
[----:B------:R-:W-:Y:S05]  /*3de70*/  BSYNC B2 ;  /* 0x0000000000027941 */ /* 0x000fea0003800000 */
.L_x_3999:
[----:B------:R-:W-:Y:S01]  /*3de80*/  LOP3.LUT R34, RZ, R34, RZ, 0x33, !PT ;  /* 0x00000022ff227212 */ /* 0x000fe200078e33ff */
[----:B------:R-:W-:Y:S06]  /*3de90*/  BRA `(.L_x_4001) ;  /* 0x0000000000287947 */ /* 0x000fec0003800000 */
.L_x_3998:
        /* <DEDUP_REMOVED lines=10> */
.L_x_4001:
[----:B------:R-:W-:Y:S05]  /*3df40*/  BSYNC B1 ;  /* 0x0000000000017941 */ /* 0x000fea0003800000 */
.L_x_3997:
[----:B------:R-:W-:-:S04]  /*3df50*/  IMAD R33, R9, R34, -R46 ;  /* 0x0000002209217224 */ /* 0x000fc800078e0a2e */
[----:B------:R-:W-:-:S05]  /*3df60*/  IMAD R34, R8, -0x2, R33 ;  /* 0xfffffffe08227824 */ /* 0x000fca00078e0221 */
[----:B------:R-:W-:Y:S02]  /*3df70*/  VIMNMX R45, R45, R34, !PT ;  /* 0x000000222d2d7248 */ /* 0x000fe40007fe0100 */
[----:B------:R-:W-:-:S07]  /*3df80*/  VIADDMNMX R44, R34, R9, R44, PT ;  /* 0x00000009222c7246 */ /* 0x000fce000380012c */
.L_x_3996:
[----:B------:R-:W-:Y:S05]  /*3df90*/  BSYNC B0 ;  /* 0x0000000000007941 */ /* 0x000fea0003800000 */
.L_x_3995:
        /* <DEDUP_REMOVED lines=38> */
[----:B-1----:R-:W-:Y:S02]  /*3e200*/  FSEL R35, R66, -INF , !P2 ;  /* 0xff80000042237808 */ /* 0x002fe40005000000 */
        /* <DEDUP_REMOVED lines=57> */
.L_x_4007:
[----:B------:R-:W-:Y:S05]  /*3e5a0*/  BSYNC B2 ;  /* 0x0000000000027941 */ /* 0x000fea0003800000 */
.L_x_4006:
[----:B------:R-:W-:Y:S01]  /*3e5b0*/  LOP3.LUT R10, RZ, R10, RZ, 0x33, !PT ;  /* 0x0000000aff0a7212 */ /* 0x000fe200078e33ff */
[----:B------:R-:W-:Y:S06]  /*3e5c0*/  BRA `(.L_x_4008) ;  /* 0x0000000000287947 */ /* 0x000fec0003800000 */
.L_x_4005:
        /* <DEDUP_REMOVED lines=10> */
.L_x_4008:
[----:B------:R-:W-:Y:S05]  /*3e670*/  BSYNC B1 ;  /* 0x0000000000017941 */ /* 0x000fea0003800000 */
.L_x_4004:
[----:B------:R-:W-:-:S04]  /*3e680*/  IMAD R5, R9, R10, -R46 ;  /* 0x0000000a09057224 */ /* 0x000fc800078e0a2e */
[----:B------:R-:W-:-:S05]  /*3e690*/  IMAD R8, R8, -0x2, R5 ;  /* 0xfffffffe08087824 */ /* 0x000fca00078e0205 */
[----:B------:R-:W-:Y:S02]  /*3e6a0*/  VIADDMNMX R44, R8, R9, R44, PT ;  /* 0x00000009082c7246 */ /* 0x000fe4000380012c */
[----:B------:R-:W-:-:S07]  /*3e6b0*/  VIMNMX R45, R45, R8, !PT ;  /* 0x000000082d2d7248 */ /* 0x000fce0007fe0100 */
.L_x_4003:
[----:B------:R-:W-:Y:S05]  /*3e6c0*/  BSYNC B0 ;  /* 0x0000000000007941 */ /* 0x000fea0003800000 */
.L_x_4002:
[----:B------:R-:W2:Y:S01]  /*3e6d0*/  LDL.64 R4, [R0+0x70] ;  /* 0x0000700000047983 */ /* 0x000ea20000100a00 */
[C---:B------:R-:W-:Y:S02]  /*3e6e0*/  ISETP.GT.AND P0, PT, R45.reuse, 0x1, !P0 ;  /* 0x000000012d00780c */ /* 0x040fe40004704270 */
[----:B------:R-:W-:Y:S02]  /*3e6f0*/  ISETP.NE.AND P6, PT, R64, RZ, PT ;  /* 0x000000ff4000720c */ /* 0x000fe40003fc5270 */
[----:B------:R-:W-:Y:S02]  /*3e700*/  ISETP.LT.OR P0, PT, R44, 0x2, P0 ;  /* 0x000000022c00780c */ /* 0x000fe40000701670 */
[----:B------:R-:W-:Y:S02]  /*3e710*/  ISETP.GT.AND P1, PT, R45, 0x8, !P1 ;  /* 0x000000082d00780c */ /* 0x000fe40004f24270 */
[----:B------:R-:W-:Y:S02]  /*3e720*/  FSEL R12, R12, -INF , !P0 ;  /* 0xff8000000c0c7808 */ /* 0x000fe40004000000 */
[----:B------:R-:W-:-:S02]  /*3e730*/  ISETP.NE.AND P0, PT, R51, RZ, PT ;  /* 0x000000ff3300720c */ /* 0x000fc40003f05270 */
[C---:B------:R-:W-:Y:S02]  /*3e740*/  ISETP.LT.OR P1, PT, R44.reuse, 0x9, P1 ;  /* 0x000000092c00780c */ /* 0x040fe40000f21670 */
[----:B------:R-:W-:Y:S02]  /*3e750*/  ISETP.GT.AND P0, PT, R45, 0x9, !P0 ;  /* 0x000000092d00780c */ /* 0x000fe40004704270 */
[----:B------:R-:W-:Y:S02]  /*3e760*/  FSEL R13, R13, -INF , !P1 ;  /* 0xff8000000d0d7808 */ /* 0x000fe40004800000 */
[----:B------:R-:W-:Y:S02]  /*3e770*/  ISETP.LT.OR P0, PT, R44, 0xa, P0 ;  /* 0x0000000a2c00780c */ /* 0x000fe40000701670 */
[----:B------:R-:W-:Y:S02]  /*3e780*/  ISETP.NE.AND P1, PT, R66, RZ, PT ;  /* 0x000000ff4200720c */ /* 0x000fe40003f25270 */
[----:B------:R-:W-:-:S02]  /*3e790*/  FSEL R14, R14, -INF , !P0 ;  /* 0xff8000000e0e7808 */ /* 0x000fc40004000000 */
        /* <DEDUP_REMOVED lines=23> */
[C---:B------:R-:W-:Y:S02]  /*3e910*/  ISETP.GT.AND P0, PT, R45.reuse, RZ, !P0 ;  /* 0x000000ff2d00720c */ /* 0x040fe40004704270 */
[----:B------:R-:W-:Y:S02]  /*3e920*/  ISETP.GT.AND P4, PT, R45, 0x31, !P4 ;  /* 0x000000312d00780c */ /* 0x000fe40006784270 */
[----:B------:R-:W-:Y:S02]  /*3e930*/  ISETP.LT.OR P0, PT, R44, 0x1, P0 ;  /* 0x000000012c00780c */ /* 0x000fe40000701670 */
[----:B------:R-:W-:-:S02]  /*3e940*/  ISETP.NE.AND P6, PT, R49, RZ, PT ;  /* 0x000000ff3100720c */ /* 0x000fc40003fc5270 */
[----:B------:R-:W-:Y:S02]  /*3e950*/  FSEL R47, R6, -INF , !P0 ;  /* 0xff800000062f7808 */ /* 0x000fe40004000000 */
[----:B------:R-:W-:Y:S02]  /*3e960*/  ISETP.NE.AND P0, PT, R65, RZ, PT ;  /* 0x000000ff4100720c */ /* 0x000fe40003f05270 */
[----:B------:R-:W-:-:S04]  /*3e970*/  FMNMX.FTZ R6, R47, R12, !PT ;  /* 0x0000000c2f067209 */ /* 0x000fc80007810000 */
[----:B------:R-:W-:-:S04]  /*3e980*/  FMNMX.FTZ R7, R13, R6, !PT ;  /* 0x000000060d077209 */ /* 0x000fc80007810000 */
[----:B------:R-:W-:-:S04]  /*3e990*/  FMNMX.FTZ R6, R14, R7, !PT ;  /* 0x000000070e067209 */ /* 0x000fc80007810000 */
[----:B------:R-:W-:-:S04]  /*3e9a0*/  FMNMX.FTZ R7, R43, R6, !PT ;  /* 0x000000062b077209 */ /* 0x000fc80007810000 */
[----:B------:R-:W-:Y:S02]  /*3e9b0*/  FMNMX.FTZ R7, R20, R7, !PT ;  /* 0x0000000714077209 */ /* 0x000fe40007810000 */
[----:B------:R-:W-:Y:S02]  /*3e9c0*/  ISETP.GT.AND P0, PT, R45, 0x21, !P0 ;  /* 0x000000212d00780c */ /* 0x000fe40004704270 */
[----:B------:R-:W-:Y:S02]  /*3e9d0*/  FMNMX.FTZ R7, R24, R7, !PT ;  /* 0x0000000718077209 */ /* 0x000fe40007810000 */
[----:B------:R-:W-:Y:S02]  /*3e9e0*/  ISETP.LT.OR P0, PT, R44, 0x22, P0 ;  /* 0x000000222c00780c */ /* 0x000fe40000701670 */
[----:B------:R-:W-:Y:S02]  /*3e9f0*/  FMNMX.FTZ R7, R26, R7, !PT ;  /* 0x000000071a077209 */ /* 0x000fe40007810000 */
[----:B------:R-:W-:-:S02]  /*3ea00*/  ISETP.LT.OR P1, PT, R44, 0x29, P1 ;  /* 0x000000292c00780c */ /* 0x000fc40000f21670 */
[----:B------:R-:W-:Y:S02]  /*3ea10*/  FSEL R21, R21, -INF , !P0 ;  /* 0xff80000015157808 */ /* 0x000fe40004000000 */
[----:B------:R-:W-:Y:S02]  /*3ea20*/  FMNMX.FTZ R6, R28, R7, !PT ;  /* 0x000000071c067209 */ /* 0x000fe40007810000 */
[C---:B------:R-:W-:Y:S02]  /*3ea30*/  ISETP.LT.OR P2, PT, R44.reuse, 0x2a, P2 ;  /* 0x0000002a2c00780c */ /* 0x040fe40001741670 */
[----:B------:R-:W-:Y:S02]  /*3ea40*/  FSEL R25, R25, -INF , !P1 ;  /* 0xff80000019197808 */ /* 0x000fe40004800000 */
[----:B------:R-:W-:Y:S02]  /*3ea50*/  FMNMX.FTZ R6, R21, R6, !PT ;  /* 0x0000000615067209 */ /* 0x000fe40007810000 */
[----:B------:R-:W-:-:S02]  /*3ea60*/  ISETP.LT.OR P3, PT, R44, 0x31, P3 ;  /* 0x000000312c00780c */ /* 0x000fc40001f61670 */
[----:B------:R-:W-:Y:S02]  /*3ea70*/  FSEL R27, R27, -INF , !P2 ;  /* 0xff8000001b1b7808 */ /* 0x000fe40005000000 */
[----:B------:R-:W-:Y:S02]  /*3ea80*/  FMNMX.FTZ R6, R25, R6, !PT ;  /* 0x0000000619067209 */ /* 0x000fe40007810000 */
[----:B------:R-:W-:Y:S02]  /*3ea90*/  ISETP.GT.AND P5, PT, R45, 0x38, !P5 ;  /* 0x000000382d00780c */ /* 0x000fe40006fa4270 */
[----:B------:R-:W-:Y:S02]  /*3eaa0*/  ISETP.LT.OR P4, PT, R44, 0x32, P4 ;  /* 0x000000322c00780c */ /* 0x000fe40002781670 */
[----:B------:R-:W-:Y:S02]  /*3eab0*/  FSEL R41, R41, -INF , !P3 ;  /* 0xff80000029297808 */ /* 0x000fe40005800000 */
[----:B------:R-:W-:-:S02]  /*3eac0*/  FMNMX.FTZ R6, R27, R6, !PT ;  /* 0x000000061b067209 */ /* 0x000fc40007810000 */
[----:B------:R-:W-:Y:S02]  /*3ead0*/  ISETP.GT.AND P0, PT, R45, 0x39, !P6 ;  /* 0x000000392d00780c */ /* 0x000fe40007704270 */
[----:B------:R-:W-:Y:S02]  /*3eae0*/  ISETP.LT.OR P5, PT, R44, 0x39, P5 ;  /* 0x000000392c00780c */ /* 0x000fe40002fa1670 */
[----:B------:R-:W-:Y:S02]  /*3eaf0*/  FSEL R10, R42, -INF , !P4 ;  /* 0xff8000002a0a7808 */ /* 0x000fe40006000000 */
[----:B------:R-:W-:Y:S02]  /*3eb00*/  FMNMX.FTZ R7, R41, R6, !PT ;  /* 0x0000000629077209 */ /* 0x000fe40007810000 */
[----:B------:R-:W-:Y:S02]  /*3eb10*/  ISETP.LT.OR P0, PT, R44, 0x3a, P0 ;  /* 0x0000003a2c00780c */ /* 0x000fe40000701670 */
[----:B------:R-:W-:-:S02]  /*3eb20*/  R2UR UR4, R2 ;  /* 0x00000000020472ca */ /* 0x000fc400000e0000 */
[C---:B------:R-:W-:Y:S02]  /*3eb30*/  R2UR UR5, R3.reuse ;  /* 0x00000000030572ca */ /* 0x040fe400000e0000 */
[----:B------:R-:W-:Y:S02]  /*3eb40*/  FSEL R9, R54, -INF , !P5 ;  /* 0xff80000036097808 */ /* 0x000fe40006800000 */
[----:B------:R-:W-:Y:S02]  /*3eb50*/  FMNMX.FTZ R6, R10, R7, !PT ;  /* 0x000000070a067209 */ /* 0x000fe40007810000 */
[----:B------:R-:W-:Y:S02]  /*3eb60*/  R2UR UR6, R2 ;  /* 0x00000000020672ca */ /* 0x000fe400000e0000 */
[----:B------:R-:W-:Y:S02]  /*3eb70*/  R2UR UR7, R3 ;  /* 0x00000000030772ca */ /* 0x000fe400000e0000 */
[----:B------:R-:W-:-:S02]  /*3eb80*/  FSEL R8, R55, -INF , !P0 ;  /* 0xff80000037087808 */ /* 0x000fc40004000000 */
[----:B------:R-:W-:-:S04]  /*3eb90*/  FMNMX.FTZ R7, R9, R6, !PT ;  /* 0x0000000609077209 */ /* 0x000fc80007810000 */
[----:B------:R-:W-:-:S05]  /*3eba0*/  FMNMX.FTZ R15, R8, R7, !PT ;  /* 0x00000007080f7209 */ /* 0x000fca0007810000 */
[----:B--2---:R0:W-:Y:S04]  /*3ebb0*/  ST.E desc[UR4][R4.64+0x4], R15 ;  /* 0x0000040f04007985 */ /* 0x0041e8000c101904 */
[----:B------:R-:W2:Y:S01]  /*3ebc0*/  LD.E R44, desc[UR6][R4.64+0x4] ;  /* 0x00000406042c7980 */ /* 0x000ea2000c101900 */
[----:B------:R-:W-:-:S04]  /*3ebd0*/  FMNMX.FTZ R6, R164, R56, !PT ;  /* 0x00000038a4067209 */ /* 0x000fc80007810000 */
        /* <DEDUP_REMOVED lines=13> */
[----:B0-----:R-:W-:-:S05]  /*3ecb0*/  FMNMX.FTZ R15, R11, R6, !PT ;  /* 0x000000060b0f7209 */ /* 0x001fca0007810000 */
[----:B------:R-:W0:Y:S01]  /*3ecc0*/  SHFL.BFLY PT, R6, R15, 0x2, 0x1f ;  /* 0x0c401f000f067f89 */ /* 0x000e2200000e0000 */
[----:B------:R-:W-:Y:S02]  /*3ecd0*/  R2UR UR8, R2 ;  /* 0x00000000020872ca */ /* 0x000fe400000e0000 */
[----:B------:R-:W-:Y:S02]  /*3ece0*/  R2UR UR9, R3 ;  /* 0x00000000030972ca */ /* 0x000fe400000e0000 */
[----:B0-----:R-:W-:Y:S01]  /*3ecf0*/  FMNMX.FTZ R42, R15, R6, !PT ;  /* 0x000000060f2a7209 */ /* 0x001fe20007810000 */
[----:B------:R-:W-:Y:S04]  /*3ed00*/  ST.E desc[UR4][R4.64], R15 ;  /* 0x0000000f04007985 */ /* 0x000fe8000c101904 */
[----:B--2---:R-:W0:Y:S02]  /*3ed10*/  SHFL.BFLY PT, R7, R44, 0x2, 0x1f ;  /* 0x0c401f002c077f89 */ /* 0x004e2400000e0000 */
[----:B0-----:R-:W-:-:S02]  /*3ed20*/  FMNMX.FTZ R46, R44, R7, !PT ;  /* 0x000000072c2e7209 */ /* 0x001fc40007810000 */
[----:B------:R-:W0:Y:S04]  /*3ed30*/  SHFL.BFLY PT, R7, R42, 0x1, 0x1f ;  /* 0x0c201f002a077f89 */ /* 0x000e2800000e0000 */
[----:B------:R-:W1:Y:S01]  /*3ed40*/  SHFL.BFLY PT, R49, R46, 0x1, 0x1f ;  /* 0x0c201f002e317f89 */ /* 0x000e6200000e0000 */
[----:B0-----:R-:W-:Y:S02]  /*3ed50*/  FMNMX.FTZ R45, R42, R7, !PT ;  /* 0x000000072a2d7209 */ /* 0x001fe40007810000 */
[----:B-1----:R-:W-:-:S03]  /*3ed60*/  FMNMX.FTZ R49, R46, R49, !PT ;  /* 0x000000312e317209 */ /* 0x002fc60007810000 */
[----:B------:R-:W-:Y:S04]  /*3ed70*/  ST.E desc[UR6][R4.64], R45 ;  /* 0x0000002d04007985 */ /* 0x000fe8000c101906 */
[----:B------:R0:W-:Y:S04]  /*3ed80*/  ST.E desc[UR8][R4.64+0x4], R49 ;  /* 0x0000043104007985 */ /* 0x0001e8000c101908 */
[----:B------:R-:W2:Y:S04]  /*3ed90*/  LDL.64 R6, [R0+0x70] ;  /* 0x0000700000067983 */ /* 0x000ea80000100a00 */
[----:B--2---:R-:W2:Y:S04]  /*3eda0*/  LD.E R44, desc[UR6][R6.64+0x20] ;  /* 0x00002006062c7980 */ /* 0x004ea8000c101900 */
[----:B------:R-:W2:Y:S04]  /*3edb0*/  LD.E R42, desc[UR4][R6.64] ;  /* 0x00000004062a7980 */ /* 0x000ea8000c101900 */
[----:B------:R-:W0:Y:S01]  /*3edc0*/  LD.E R51, desc[UR4][R6.64+0x4] ;  /* 0x0000040406337980 */ /* 0x000e22000c101900 */
[C---:B--2---:R-:W-:Y:S01]  /*3edd0*/  FMUL.FTZ R46, R42.reuse, R44 ;  /* 0x0000002c2a2e7220 */ /* 0x044fe20000410000 */
[----:B------:R-:W-:Y:S01]  /*3ede0*/  FSETP.NEU.FTZ.AND P0, PT, R42, -INF , PT ;  /* 0xff8000002a00780b */ /* 0x000fe20003f1d000 */
[----:B0-----:R-:W-:-:S03]  /*3edf0*/  FMUL.FTZ R4, R44, R51 ;  /* 0x000000332c047220 */ /* 0x001fc60000410000 */
[----:B------:R-:W-:Y:S02]  /*3ee00*/  FSEL R45, R46, RZ, P0 ;  /* 0x000000ff2e2d7208 */ /* 0x000fe40000000000 */
[----:B------:R-:W-:-:S04]  /*3ee10*/  FSETP.NEU.FTZ.AND P0, PT, R51, -INF , PT ;  /* 0xff8000003300780b */ /* 0x000fc80003f1d000 */
[----:B------:R-:W-:Y:S01]  /*3ee20*/  FSEL R5, R4, RZ, P0 ;  /* 0x000000ff04057208 */ /* 0x000fe20000000000 */
[-CC-:B------:R-:W-:Y:S01]  /*3ee30*/  FFMA.FTZ R164, R164, R44.reuse, -R45.reuse ;  /* 0x0000002ca4a47223 */ /* 0x180fe2000001082d */
[-CC-:B------:R-:W-:Y:S01]  /*3ee40*/  FFMA.FTZ R15, R56, R44.reuse, -R45.reuse ;  /* 0x0000002c380f7223 */ /* 0x180fe2000001082d */
[-C--:B------:R-:W-:Y:S02]  /*3ee50*/  FFMA.FTZ R40, R40, R44.reuse, -R45 ;  /* 0x0000002c28287223 */ /* 0x080fe4000001082d */
[-CC-:B------:R-:W-:Y:S01]  /*3ee60*/  FFMA.FTZ R47, R47, R44.reuse, -R5.reuse ;  /* 0x0000002c2f2f7223 */ /* 0x180fe20000010805 */
[-C--:B------:R-:W-:Y:S01]  /*3ee70*/  FFMA.FTZ R12, R12, R44.reuse, -R5 ;  /* 0x0000002c0c0c7223 */ /* 0x080fe20000010805 */
[-C--:B------:R-:W-:Y:S01]  /*3ee80*/  FFMA.FTZ R166, R57, R44.reuse, -R45 ;  /* 0x0000002c39a67223 */ /* 0x080fe2000001082d */
[----:B------:R-:W-:Y:S01]  /*3ee90*/  MUFU.EX2 R164, R164 ;  /* 0x000000a400a47308 */ /* 0x000fe20000000800 */
[-CC-:B------:R-:W-:Y:S01]  /*3eea0*/  FFMA.FTZ R13, R13, R44.reuse, -R5.reuse ;  /* 0x0000002c0d0d7223 */ /* 0x180fe20000010805 */
[----:B------:R-:W-:-:S06]  /*3eeb0*/  FFMA.FTZ R14, R14, R44, -R5 ;  /* 0x0000002c0e0e7223 */ /* 0x000fcc0000010805 */
[----:B------:R-:W-:Y:S01]  /*3eec0*/  MUFU.EX2 R15, R15 ;  /* 0x0000000f000f7308 */ /* 0x000fe20000000800 */
[----:B------:R-:W-:-:S07]  /*3eed0*/  FFMA.FTZ R39, R39, R44, -R45 ;  /* 0x0000002c27277223 */ /* 0x000fce000001082d */
[----:B------:R-:W-:Y:S01]  /*3eee0*/  MUFU.EX2 R49, R40 ;  /* 0x0000002800317308 */ /* 0x000fe20000000800 */
[----:B------:R-:W-:-:S07]  /*3eef0*/  FFMA.FTZ R43, R43, R44, -R5 ;  /* 0x0000002c2b2b7223 */ /* 0x000fce0000010805 */
[----:B------:R-:W-:Y:S08]  /*3ef00*/  MUFU.EX2 R47, R47 ;  /* 0x0000002f002f7308 */ /* 0x000ff00000000800 */
[----:B------:R-:W0:Y:S01]  /*3ef10*/  MUFU.EX2 R40, R12 ;  /* 0x0000000c00287308 */ /* 0x000e220000000800 */
[----:B------:R-:W-:-:S07]  /*3ef20*/  FFMA.FTZ R38, R38, R44, -R45 ;  /* 0x0000002c26267223 */ /* 0x000fce000001082d */
[----:B------:R-:W1:Y:S01]  /*3ef30*/  MUFU.EX2 R166, R166 ;  /* 0x000000a600a67308 */ /* 0x000e620000000800 */
[----:B------:R-:W-:-:S07]  /*3ef40*/  FFMA.FTZ R20, R20, R44, -R5 ;  /* 0x0000002c14147223 */ /* 0x000fce0000010805 */
[----:B------:R-:W2:Y:S01]  /*3ef50*/  MUFU.EX2 R167, R13 ;  /* 0x0000000d00a77308 */ /* 0x000ea20000000800 */
[-CC-:B------:R-:W-:Y:S01]  /*3ef60*/  FFMA.FTZ R11, R11, R44.reuse, -R45.reuse ;  /* 0x0000002c0b0b7223 */ /* 0x180fe2000001082d */
[----:B------:R-:W-:-:S06]  /*3ef70*/  FFMA.FTZ R37, R37, R44, -R45 ;  /* 0x0000002c25257223 */ /* 0x000fcc000001082d */
[----:B------:R-:W3:Y:S01]  /*3ef80*/  MUFU.EX2 R14, R14 ;  /* 0x0000000e000e7308 */ /* 0x000ee20000000800 */
[-C--:B------:R-:W-:Y:S01]  /*3ef90*/  FFMA.FTZ R24, R24, R44.reuse, -R5 ;  /* 0x0000002c18187223 */ /* 0x080fe20000010805 */
[----:B------:R-:W-:-:S06]  /*3efa0*/  FFMA.FTZ R36, R36, R44, -R45 ;  /* 0x0000002c24247223 */ /* 0x000fcc000001082d */
[----:B------:R-:W4:Y:S01]  /*3efb0*/  MUFU.EX2 R39, R39 ;  /* 0x0000002700277308 */ /* 0x000f220000000800 */
[----:B0-----:R-:W-:-:S07]  /*3efc0*/  FADD.FTZ R4, R47, R40 ;  /* 0x000000282f047221 */ /* 0x001fce0000010000 */
[----:B------:R-:W0:Y:S01]  /*3efd0*/  MUFU.EX2 R43, R43 ;  /* 0x0000002b002b7308 */ /* 0x000e220000000800 */
[----:B------:R-:W-:-:S07]  /*3efe0*/  FFMA.FTZ R26, R26, R44, -R5 ;  /* 0x0000002c1a1a7223 */ /* 0x000fce0000010805 */
[----:B------:R-:W0:Y:S01]  /*3eff0*/  MUFU.EX2 R38, R38 ;  /* 0x0000002600267308 */ /* 0x000e220000000800 */
[----:B------:R-:W-:-:S07]  /*3f000*/  FFMA.FTZ R35, R35, R44, -R45 ;  /* 0x0000002c23237223 */ /* 0x000fce000001082d */
[----:B------:R1:W-:Y:S01]  /*3f010*/  MUFU.EX2 R178, R11 ;  /* 0x0000000b00b27308 */ /* 0x0003e20000000800 */
[----:B------:R-:W-:-:S07]  /*3f020*/  FFMA.FTZ R28, R28, R44, -R5 ;  /* 0x0000002c1c1c7223 */ /* 0x000fce0000010805 */
[----:B------:R-:W0:Y:S01]  /*3f030*/  MUFU.EX2 R20, R20 ;  /* 0x0000001400147308 */ /* 0x000e220000000800 */
[----:B-1----:R-:W-:-:S04]  /*3f040*/  FADD.FTZ R11, R164, R15 ;  /* 0x0000000fa40b7221 */ /* 0x002fc80000010000 */
[----:B------:R-:W-:Y:S01]  /*3f050*/  FADD.FTZ R12, R166, R11 ;  /* 0x0000000ba60c7221 */ /* 0x000fe20000010000 */
[----:B--2---:R-:W-:Y:S02]  /*3f060*/  FADD.FTZ R11, R167, R4 ;  /* 0x00000004a70b7221 */ /* 0x004fe40000010000 */
[----:B------:R-:W1:Y:S01]  /*3f070*/  MUFU.EX2 R37, R37 ;  /* 0x0000002500257308 */ /* 0x000e620000000800 */
[----:B------:R-:W-:Y:S01]  /*3f080*/  FADD.FTZ R12, R49, R12 ;  /* 0x0000000c310c7221 */ /* 0x000fe20000010000 */
[----:B---3--:R-:W-:-:S06]  /*3f090*/  FADD.FTZ R4, R14, R11 ;  /* 0x0000000b0e047221 */ /* 0x008fcc0000010000 */
[----:B------:R-:W2:Y:S01]  /*3f0a0*/  MUFU.EX2 R24, R24 ;  /* 0x0000001800187308 */ /* 0x000ea20000000800 */
[-C--:B------:R-:W-:Y:S01]  /*3f0b0*/  FFMA.FTZ R34, R34, R44.reuse, -R45 ;  /* 0x0000002c22227223 */ /* 0x080fe2000001082d */
[----:B------:R-:W-:Y:S01]  /*3f0c0*/  FFMA.FTZ R21, R21, R44, -R5 ;  /* 0x0000002c15157223 */ /* 0x000fe20000010805 */
[----:B----4-:R-:W-:-:S05]  /*3f0d0*/  FADD.FTZ R11, R39, R12 ;  /* 0x0000000c270b7221 */ /* 0x010fca0000010000 */
[----:B------:R-:W3:Y:S01]  /*3f0e0*/  MUFU.EX2 R36, R36 ;  /* 0x0000002400247308 */ /* 0x000ee20000000800 */
[----:B0-----:R-:W-:Y:S01]  /*3f0f0*/  FADD.FTZ R13, R43, R4 ;  /* 0x000000042b0d7221 */ /* 0x001fe20000010000 */
[----:B------:R-:W-:-:S06]  /*3f100*/  FFMA.FTZ R33, R33, R44, -R45 ;  /* 0x0000002c21217223 */ /* 0x000fcc000001082d */
[----:B------:R-:W0:Y:S01]  /*3f110*/  MUFU.EX2 R171, R26 ;  /* 0x0000001a00ab7308 */ /* 0x000e220000000800 */
[----:B------:R-:W-:Y:S01]  /*3f120*/  FFMA.FTZ R25, R25, R44, -R5 ;  /* 0x0000002c19197223 */ /* 0x000fe20000010805 */
[----:B------:R-:W-:Y:S01]  /*3f130*/  FADD.FTZ R4, R38, R11 ;  /* 0x0000000b26047221 */ /* 0x000fe20000010000 */
[----:B------:R-:W-:-:S05]  /*3f140*/  FADD.FTZ R13, R20, R13 ;  /* 0x0000000d140d7221 */ /* 0x000fca0000010000 */
[----:B------:R-:W4:Y:S01]  /*3f150*/  MUFU.EX2 R35, R35 ;  /* 0x0000002300237308 */ /* 0x000f220000000800 */
[----:B------:R-:W-:-:S07]  /*3f160*/  FFMA.FTZ R32, R32, R44, -R45 ;  /* 0x0000002c20207223 */ /* 0x000fce000001082d */
[----:B------:R-:W4:Y:S01]  /*3f170*/  MUFU.EX2 R28, R28 ;  /* 0x0000001c001c7308 */ /* 0x000f220000000800 */
[----:B------:R-:W-:Y:S01]  /*3f180*/  FFMA.FTZ R27, R27, R44, -R5 ;  /* 0x0000002c1b1b7223 */ /* 0x000fe20000010805 */
[----:B-1----:R-:W-:Y:S01]  /*3f190*/  FADD.FTZ R11, R37, R4 ;  /* 0x00000004250b7221 */ /* 0x002fe20000010000 */
[----:B--2---:R-:W-:-:S05]  /*3f1a0*/  FADD.FTZ R4, R24, R13 ;  /* 0x0000000d18047221 */ /* 0x004fca0000010000 */
[----:B------:R-:W1:Y:S01]  /*3f1b0*/  MUFU.EX2 R34, R34 ;  /* 0x0000002200227308 */ /* 0x000e620000000800 */
[-C--:B------:R-:W-:Y:S01]  /*3f1c0*/  FFMA.FTZ R31, R31, R44.reuse, -R45 ;  /* 0x0000002c1f1f7223 */ /* 0x080fe2000001082d */
[----:B------:R-:W-:-:S06]  /*3f1d0*/  FFMA.FTZ R41, R41, R44, -R5 ;  /* 0x0000002c29297223 */ /* 0x000fcc0000010805 */
[----:B------:R-:W2:Y:S01]  /*3f1e0*/  MUFU.EX2 R21, R21 ;  /* 0x0000001500157308 */ /* 0x000ea20000000800 */
[----:B---3--:R-:W-:Y:S01]  /*3f1f0*/  FADD.FTZ R12, R36, R11 ;  /* 0x0000000b240c7221 */ /* 0x008fe20000010000 */
[----:B0-----:R-:W-:-:S06]  /*3f200*/  FADD.FTZ R11, R171, R4 ;  /* 0x00000004ab0b7221 */ /* 0x001fcc0000010000 */
[----:B------:R-:W0:Y:S01]  /*3f210*/  MUFU.EX2 R33, R33 ;  /* 0x0000002100217308 */ /* 0x000e220000000800 */
[----:B------:R-:W-:-:S07]  /*3f220*/  FFMA.FTZ R30, R30, R44, -R45 ;  /* 0x0000002c1e1e7223 */ /* 0x000fce000001082d */
[----:B------:R-:W3:Y:S01]  /*3f230*/  MUFU.EX2 R25, R25 ;  /* 0x0000001900197308 */ /* 0x000ee20000000800 */
[----:B------:R-:W-:Y:S01]  /*3f240*/  FFMA.FTZ R10, R10, R44, -R5 ;  /* 0x0000002c0a0a7223 */ /* 0x000fe20000010805 */
[----:B----4-:R-:W-:Y:S01]  /*3f250*/  FADD.FTZ R13, R35, R12 ;  /* 0x0000000c230d7221 */ /* 0x010fe20000010000 */
[----:B------:R-:W-:-:S05]  /*3f260*/  FADD.FTZ R4, R28, R11 ;  /* 0x0000000b1c047221 */ /* 0x000fca0000010000 */
[----:B------:R-:W4:Y:S01]  /*3f270*/  MUFU.EX2 R32, R32 ;  /* 0x0000002000207308 */ /* 0x000f220000000800 */
[----:B------:R-:W-:-:S07]  /*3f280*/  FFMA.FTZ R29, R29, R44, -R45 ;  /* 0x0000002c1d1d7223 */ /* 0x000fce000001082d */
[----:B------:R-:W4:Y:S01]  /*3f290*/  MUFU.EX2 R26, R27 ;  /* 0x0000001b001a7308 */ /* 0x000f220000000800 */
[----:B------:R-:W-:Y:S01]  /*3f2a0*/  FFMA.FTZ R9, R9, R44, -R5 ;  /* 0x0000002c09097223 */ /* 0x000fe20000010805 */
[----:B-1----:R-:W-:Y:S01]  /*3f2b0*/  FADD.FTZ R12, R34, R13 ;  /* 0x0000000d220c7221 */ /* 0x002fe20000010000 */
[----:B--2---:R-:W-:-:S05]  /*3f2c0*/  FADD.FTZ R4, R21, R4 ;  /* 0x0000000415047221 */ /* 0x004fca0000010000 */
[----:B------:R-:W1:Y:S08]  /*3f2d0*/  MUFU.EX2 R31, R31 ;  /* 0x0000001f001f7308 */ /* 0x000e700000000800 */
[----:B------:R-:W2:Y:S01]  /*3f2e0*/  MUFU.EX2 R41, R41 ;  /* 0x0000002900297308 */ /* 0x000ea20000000800 */
[----:B------:R-:W-:Y:S01]  /*3f2f0*/  FFMA.FTZ R5, R8, R44, -R5 ;  /* 0x0000002c08057223 */ /* 0x000fe20000010805 */
[----:B0-----:R-:W-:Y:S01]  /*3f300*/  FADD.FTZ R11, R33, R12 ;  /* 0x0000000c210b7221 */ /* 0x001fe20000010000 */
[----:B---3--:R-:W-:-:S05]  /*3f310*/  FADD.FTZ R13, R25, R4 ;  /* 0x00000004190d7221 */ /* 0x008fca0000010000 */
[----:B------:R-:W0:Y:S08]  /*3f320*/  MUFU.EX2 R30, R30 ;  /* 0x0000001e001e7308 */ /* 0x000e300000000800 */
[----:B------:R-:W3:Y:S01]  /*3f330*/  MUFU.EX2 R42, R10 ;  /* 0x0000000a002a7308 */ /* 0x000ee20000000800 */
[----:B----4-:R-:W-:Y:S01]  /*3f340*/  FADD.FTZ R4, R32, R11 ;  /* 0x0000000b20047221 */ /* 0x010fe20000010000 */
[----:B------:R-:W-:-:S06]  /*3f350*/  FADD.FTZ R8, R26, R13 ;  /* 0x0000000d1a087221 */ /* 0x000fcc0000010000 */
[----:B------:R-:W4:Y:S08]  /*3f360*/  MUFU.EX2 R29, R29 ;  /* 0x0000001d001d7308 */ /* 0x000f300000000800 */
[----:B------:R4:W4:Y:S01]  /*3f370*/  MUFU.EX2 R179, R9 ;  /* 0x0000000900b37308 */ /* 0x0009220000000800 */
[----:B-1----:R-:W-:Y:S01]  /*3f380*/  FADD.FTZ R11, R31, R4 ;  /* 0x000000041f0b7221 */ /* 0x002fe20000010000 */
[----:B--2---:R-:W-:-:S06]  /*3f390*/  FADD.FTZ R13, R41, R8 ;  /* 0x00000008290d7221 */ /* 0x004fcc0000010000 */
[----:B------:R-:W1:Y:S01]  /*3f3a0*/  MUFU.EX2 R44, R5 ;  /* 0x00000005002c7308 */ /* 0x000e620000000800 */
[----:B0-----:R-:W-:Y:S01]  /*3f3b0*/  FADD.FTZ R4, R30, R11 ;  /* 0x0000000b1e047221 */ /* 0x001fe20000010000 */
[----:B---3--:R-:W-:-:S03]  /*3f3c0*/  FADD.FTZ R8, R42, R13 ;  /* 0x0000000d2a087221 */ /* 0x008fc60000010000 */
[----:B----4-:R-:W-:Y:S01]  /*3f3d0*/  FADD.FTZ R9, R29, R4 ;  /* 0x000000041d097221 */ /* 0x010fe20000010000 */
[----:B------:R-:W-:-:S03]  /*3f3e0*/  FADD.FTZ R11, R179, R8 ;  /* 0x00000008b30b7221 */ /* 0x000fc60000010000 */
[----:B------:R-:W-:Y:S01]  /*3f3f0*/  FADD.FTZ R27, R178, R9 ;  /* 0x00000009b21b7221 */ /* 0x000fe20000010000 */
[----:B-1----:R-:W-:-:S04]  /*3f400*/  FADD.FTZ R45, R44, R11 ;  /* 0x0000000b2c2d7221 */ /* 0x002fc80000010000 */
[----:B------:R-:W-:Y:S04]  /*3f410*/  ST.E desc[UR4][R6.64+0x10], R27 ;  /* 0x0000101b06007985 */ /* 0x000fe8000c101904 */
[----:B------:R0:W-:Y:S04]  /*3f420*/  ST.E desc[UR6][R6.64+0x14], R45 ;  /* 0x0000142d06007985 */ /* 0x0001e8000c101906 */
[----:B------:R-:W2:Y:S01]  /*3f430*/  LDL.64 R12, [R0+0x80] ;  /* 0x00008000000c7983 */ /* 0x000ea20000100a00 */
[----:B------:R-:W-:Y:S06]  /*3f440*/  BAR.SYNC.DEFER_BLOCKING 0xf, 0x100 ;  /* 0x03c4000000007b1d */ /* 0x000fec0000010000 */
[----:B------:R-:W3:Y:S01]  /*3f450*/  LDL.64 R4, [R0+0x88] ;  /* 0x0000880000047983 */ /* 0x000ee20000100a00 */
[----:B------:R-:W-:-:S02]  /*3f460*/  R2UR UR10, R2 ;  /* 0x00000000020a72ca */ /* 0x000fc400000e0000 */
[C---:B------:R-:W-:Y:S01]  /*3f470*/  R2UR UR11, R3.reuse ;  /* 0x00000000030b72ca */ /* 0x040fe200000e0000 */
[----:B------:R-:W4:Y:S01]  /*3f480*/  LDL.64 R136, [R0] ;  /* 0x0000000000887983 */ /* 0x000f220000100a00 */
[----:B------:R-:W-:Y:S02]  /*3f490*/  R2UR UR12, R2 ;  /* 0x00000000020c72ca */ /* 0x000fe400000e0000 */
[----:B------:R-:W-:Y:S01]  /*3f4a0*/  R2UR UR13, R3 ;  /* 0x00000000030d72ca */ /* 0x000fe200000e0000 */
[----:B0-----:R-:W4:Y:S04]  /*3f4b0*/  LDL.64 R6, [R0+0x90] ;  /* 0x0000900000067983 */ /* 0x001f280000100a00 */
[----:B--2---:R-:W2:Y:S04]  /*3f4c0*/  LD.E.64 R12, desc[UR4][R12.64+0x10] ;  /* 0x000010040c0c7980 */ /* 0x004ea8000c101b00 */
[----:B--2---:R-:W2:Y:S04]  /*3f4d0*/  LD.E.64 R8, desc[UR6][R12.64+0x8] ;  /* 0x000008060c087980 */ /* 0x004ea8000c101b00 */
[----:B------:R-:W3:Y:S01]  /*3f4e0*/  LD.E.64 R10, desc[UR4][R12.64] ;  /* 0x000000040c0a7980 */ /* 0x000ee2000c101b00 */
        /* <DEDUP_REMOVED lines=17> */
[--C-:B---3--:R-:W-:Y:S02]  /*3f600*/  IMAD R10, R10, 0x2, R9.reuse ;  /* 0x000000020a0a7824 */ /* 0x108fe400078e0209 */
[C---:B------:R-:W-:Y:S02]  /*3f610*/  IMAD R8, R11.reuse, 0x2, R9 ;  /* 0x000000020b087824 */ /* 0x040fe400078e0209 */
[----:B------:R-:W-:Y:S01]  /*3f620*/  IMAD R11, R11, 0x2, R10 ;  /* 0x000000020b0b7824 */ /* 0x000fe200078e020a */
[----:B------:R-:W-:Y:S04]  /*3f630*/  STSM.16.M88.4 [R9], R164 ;  /* 0x000000a409007844 */ /* 0x000fe80000000200 */
[----:B------:R-:W-:Y:S04]  /*3f640*/  STSM.16.M88.4 [R10], R168 ;  /* 0x000000a80a007844 */ /* 0x000fe80000000200 */
[----:B------:R0:W-:Y:S04]  /*3f650*/  STSM.16.M88.4 [R8], R172 ;  /* 0x000000ac08007844 */ /* 0x0001e80000000200 */
[----:B------:R1:W-:Y:S04]  /*3f660*/  STSM.16.M88.4 [R11], R176 ;  /* 0x000000b00b007844 */ /* 0x0003e80000000200 */
[----:B------:R-:W2:Y:S04]  /*3f670*/  LD.E R13, desc[UR4][R4.64] ;  /* 0x00000004040d7980 */ /* 0x000ea8000c101900 */
[----:B------:R-:W3:Y:S04]  /*3f680*/  LD.E R15, desc[UR6][R4.64+0x4] ;  /* 0x00000406040f7980 */ /* 0x000ee8000c101900 */
[----:B------:R-:W3:Y:S04]  /*3f690*/  LD.E R21, desc[UR8][R4.64+0x8] ;  /* 0x0000080804157980 */ /* 0x000ee8000c101900 */
[----:B------:R-:W3:Y:S04]  /*3f6a0*/  LD.E R25, desc[UR10][R4.64+0xc] ;  /* 0x00000c0a04197980 */ /* 0x000ee8000c101900 */
[----:B------:R-:W3:Y:S04]  /*3f6b0*/  LD.E R27, desc[UR12][R4.64+0x10] ;  /* 0x0000100c041b7980 */ /* 0x000ee8000c101900 */
[----:B------:R-:W3:Y:S01]  /*3f6c0*/  LD.E R31, desc[UR4][R4.64+0x14] ;  /* 0x00001404041f7980 */ /* 0x000ee2000c101900 */
[----:B------:R-:W-:-:S02]  /*3f6d0*/  R2UR UR14, R2 ;  /* 0x00000000020e72ca */ /* 0x000fc400000e0000 */
[C---:B------:R-:W-:Y:S01]  /*3f6e0*/  R2UR UR15, R3.reuse ;  /* 0x00000000030f72ca */ /* 0x040fe200000e0000 */
[----:B----4-:R-:W4:Y:S01]  /*3f6f0*/  LD.E R136, desc[UR4][R136.64] ;  /* 0x0000000488887980 */ /* 0x010f22000c101900 */
[C---:B------:R-:W-:Y:S02]  /*3f700*/  R2UR UR16, R2.reuse ;  /* 0x00000000021072ca */ /* 0x040fe400000e0000 */
[C---:B------:R-:W-:Y:S01]  /*3f710*/  R2UR UR17, R3.reuse ;  /* 0x00000000031172ca */ /* 0x040fe200000e0000 */
[----:B------:R-:W4:Y:S01]  /*3f720*/  LD.E.64 R6, desc[UR4][R6.64] ;  /* 0x0000000406067980 */ /* 0x000f22000c101b00 */
[C---:B------:R-:W-:Y:S02]  /*3f730*/  R2UR UR18, R2.reuse ;  /* 0x00000000021272ca */ /* 0x040fe400000e0000 */
[----:B------:R-:W-:Y:S01]  /*3f740*/  R2UR UR19, R3 ;  /* 0x00000000031372ca */ /* 0x000fe200000e0000 */
[----:B------:R-:W4:Y:S01]  /*3f750*/  LD.E R20, desc[UR8][R4.64+0x38] ;  /* 0x0000380804147980 */ /* 0x000f22000c101900 */
[----:B------:R-:W-:-:S02]  /*3f760*/  R2UR UR20, R2 ;  /* 0x00000000021472ca */ /* 0x000fc400000e0000 */
[C---:B------:R-:W-:Y:S01]  /*3f770*/  R2UR UR21, R3.reuse ;  /* 0x00000000031572ca */ /* 0x040fe200000e0000 */
[----:B------:R-:W4:Y:S01]  /*3f780*/  LD.E R24, desc[UR12][R4.64+0x40] ;  /* 0x0000400c04187980 */ /* 0x000f22000c101900 */
[C---:B------:R-:W-:Y:S02]  /*3f790*/  R2UR UR22, R2.reuse ;  /* 0x00000000021672ca */ /* 0x040fe400000e0000 */
[C---:B------:R-:W-:Y:S01]  /*3f7a0*/  R2UR UR23, R3.reuse ;  /* 0x00000000031772ca */ /* 0x040fe200000e0000 */
[----:B0-----:R-:W4:Y:S01]  /*3f7b0*/  LD.E R8, desc[UR16][R4.64+0x18] ;  /* 0x0000181004087980 */ /* 0x001f22000c101900 */
[C---:B------:R-:W-:Y:S02]  /*3f7c0*/  R2UR UR24, R2.reuse ;  /* 0x00000000021872ca */ /* 0x040fe400000e0000 */
[----:B------:R-:W-:Y:S01]  /*3f7d0*/  R2UR UR25, R3 ;  /* 0x00000000031972ca */ /* 0x000fe200000e0000 */
[----:B------:R-:W4:Y:S01]  /*3f7e0*/  LD.E R9, desc[UR18][R4.64+0x1c] ;  /* 0x00001c1204097980 */ /* 0x000f22000c101900 */
[----:B------:R-:W-:-:S02]  /*3f7f0*/  R2UR UR26, R2 ;  /* 0x00000000021a72ca */ /* 0x000fc400000e0000 */
[C---:B------:R-:W-:Y:S01]  /*3f800*/  R2UR UR27, R3.reuse ;  /* 0x00000000031b72ca */ /* 0x040fe200000e0000 */
[----:B------:R-:W4:Y:S01]  /*3f810*/  LD.E R10, desc[UR20][R4.64+0x20] ;  /* 0x00002014040a7980 */ /* 0x000f22000c101900 */
[----:B------:R-:W-:Y:S02]  /*3f820*/  R2UR UR28, R2 ;  /* 0x00000000021c72ca */ /* 0x000fe400000e0000 */
[----:B------:R-:W-:Y:S01]  /*3f830*/  R2UR UR29, R3 ;  /* 0x00000000031d72ca */ /* 0x000fe200000e0000 */
[----:B-1----:R-:W4:Y:S04]  /*3f840*/  LD.E R11, desc[UR22][R4.64+0x24] ;  /* 0x00002416040b7980 */ /* 0x002f28000c101900 */
[----:B------:R-:W4:Y:S04]  /*3f850*/  LD.E R12, desc[UR24][R4.64+0x28] ;  /* 0x00002818040c7980 */ /* 0x000f28000c101900 */
        /* <DEDUP_REMOVED lines=60> */
[----:B--2---:R0:W-:Y:S04]  /*3fc20*/  ST.E desc[UR6][R4.64], R13 ;  /* 0x0000000d04007985 */ /* 0x0041e8000c101906 */
[----:B---3--:R1:W-:Y:S04]  /*3fc30*/  ST.E desc[UR8][R4.64+0x4], R15 ;  /* 0x0000040f04007985 */ /* 0x0083e8000c101908 */
[----:B------:R2:W-:Y:S04]  /*3fc40*/  ST.E desc[UR10][R4.64+0x8], R21 ;  /* 0x0000081504007985 */ /* 0x0005e8000c10190a */
[----:B------:R3:W-:Y:S04]  /*3fc50*/  ST.E desc[UR12][R4.64+0xc], R25 ;  /* 0x00000c1904007985 */ /* 0x0007e8000c10190c */
[----:B------:R3:W-:Y:S04]  /*3fc60*/  ST.E desc[UR14][R4.64+0x10], R27 ;  /* 0x0000101b04007985 */ /* 0x0007e8000c10190e */
[----:B------:R3:W-:Y:S04]  /*3fc70*/  ST.E desc[UR4][R4.64+0x14], R31 ;  /* 0x0000141f04007985 */ /* 0x0007e8000c101904 */
[----:B0-----:R-:W4:Y:S04]  /*3fc80*/  LD.E R13, desc[UR26][R4.64+0x2c] ;  /* 0x00002c1a040d7980 */ /* 0x001f28000c101900 */
[----:B-1----:R-:W4:Y:S04]  /*3fc90*/  LD.E R15, desc[UR6][R4.64+0x34] ;  /* 0x00003406040f7980 */ /* 0x002f28000c101900 */
[----:B--2---:R-:W2:Y:S04]  /*3fca0*/  LD.E R21, desc[UR10][R4.64+0x3c] ;  /* 0x00003c0a04157980 */ /* 0x004ea8000c101900 */
[----:B---3--:R-:W3:Y:S04]  /*3fcb0*/  LD.E R25, desc[UR14][R4.64+0x44] ;  /* 0x0000440e04197980 */ /* 0x008ee8000c101900 */
        /* <DEDUP_REMOVED lines=51> */
[----:B----4-:R-:W-:Y:S04]  /*3fff0*/  ST.E desc[UR4][R4.64+0x18], R8 ;  /* 0x0000180804007985 */ /* 0x010fe8000c101904 */
        /* <DEDUP_REMOVED lines=20> */
[----:B--2---:R-:W-:Y:S04]  /*40140*/  ST.E desc[UR8][R4.64+0x3c], R21 ;  /* 0x00003c1504007985 */ /* 0x004fe8000c101908 */
[----:B---3--:R-:W-:Y:S04]  /*40150*/  ST.E desc[UR12][R4.64+0x44], R25 ;  /* 0x0000441904007985 */ /* 0x008fe8000c10190c */
        /* <DEDUP_REMOVED lines=83> */
[----:B------:R-:W-:Y:S01]  /*40690*/  ST.E desc[UR22][R4.64+0x1c0], R120 ;  /* 0x0001c07804007985 */ /* 0x000fe2000c101916 */
[----:B------:R-:W-:-:S03]  /*406a0*/  IMAD R6, R136, 0x1000, R6 ;  /* 0x0000100088067824 */ /* 0x000fc600078e0206 */
        /* <DEDUP_REMOVED lines=18> */
[----:B------:R-:W-:Y:S01]  /*407d0*/  HGMMA.64x256x16.F32 R24, R164, gdesc[UR4].tnspB, RZ, !UPT, gsb0 ;  /* 0x43e00004a4187df0 */ /* 0x000fe2000c0008ff */
        /* <DEDUP_REMOVED lines=1197> */
[C---:B------:R-:W-:Y:S01]  /*452b0*/  R2UR UR29, R3.reuse ;  /* 0x00000000031d72ca */ /* 0x040fe200000e0000 */
[----:B------:R-:W-:Y:S02]  /*452c0*/  WARPGROUP.DEPBAR.LE gsb0, 0x0 ;  /* 0x00008000000079c5 */ /* 0x000fe40000010000 */
[----:B------:R-:W-:Y:S01]  /*452d0*/  ST.E desc[UR4][R4.64], R24 ;  /* 0x0000001804007985 */ /* 0x000fe2000c101904 */
[C---:B------:R-:W-:Y:S02]  /*452e0*/  R2UR UR4, R2.reuse ;  /* 0x00000000020472ca */ /* 0x040fe400000e0000 */
[----:B------:R-:W-:Y:S01]  /*452f0*/  R2UR UR5, R3 ;  /* 0x00000000030572ca */ /* 0x000fe200000e0000 */
[----:B------:R0:W-:Y:S01]  /*45300*/  ST.E desc[UR6][R4.64+0x4], R25 ;  /* 0x0000041904007985 */ /* 0x0001e2000c101906 */
[----:B------:R-:W-:-:S02]  /*45310*/  R2UR UR6, R2 ;  /* 0x00000000020672ca */ /* 0x000fc400000e0000 */
[C---:B------:R-:W-:Y:S01]  /*45320*/  R2UR UR7, R3.reuse ;  /* 0x00000000030772ca */ /* 0x040fe200000e0000 */
[----:B------:R-:W-:Y:S01]  /*45330*/  ST.E desc[UR8][R4.64+0x8], R26 ;  /* 0x0000081a04007985 */ /* 0x000fe2000c101908 */
[C---:B------:R-:W-:Y:S02]  /*45340*/  R2UR UR8, R2.reuse ;  /* 0x00000000020872ca */ /* 0x040fe400000e0000 */
[C---:B------:R-:W-:Y:S01]  /*45350*/  R2UR UR9, R3.reuse ;  /* 0x00000000030972ca */ /* 0x040fe200000e0000 */
[----:B------:R1:W-:Y:S01]  /*45360*/  ST.E desc[UR10][R4.64+0xc], R27 ;  /* 0x00000c1b04007985 */ /* 0x0003e2000c10190a */
[C---:B------:R-:W-:Y:S02]  /*45370*/  R2UR UR10, R2.reuse ;  /* 0x00000000020a72ca */ /* 0x040fe400000e0000 */
[----:B------:R-:W-:Y:S01]  /*45380*/  R2UR UR11, R3 ;  /* 0x00000000030b72ca */ /* 0x000fe200000e0000 */
[----:B------:R-:W-:Y:S01]  /*45390*/  ST.E desc[UR12][R4.64+0x10], R28 ;  /* 0x0000101c04007985 */ /* 0x000fe2000c10190c */
[----:B------:R-:W-:-:S02]  /*453a0*/  R2UR UR12, R2 ;  /* 0x00000000020c72ca */ /* 0x000fc400000e0000 */
[C---:B------:R-:W-:Y:S01]  /*453b0*/  R2UR UR13, R3.reuse ;  /* 0x00000000030d72ca */ /* 0x040fe200000e0000 */
[----:B------:R2:W-:Y:S01]  /*453c0*/  ST.E desc[UR14][R4.64+0x14], R29 ;  /* 0x0000141d04007985 */ /* 0x0005e2000c10190e */
[C---:B------:R-:W-:Y:S02]  /*453d0*/  R2UR UR14, R2.reuse ;  /* 0x00000000020e72ca */ /* 0x040fe400000e0000 */
[C---:B------:R-:W-:Y:S01]  /*453e0*/  R2UR UR15, R3.reuse ;  /* 0x00000000030f72ca */ /* 0x040fe200000e0000 */
        /* <DEDUP_REMOVED lines=359> */
[----:B------:R-:W-:Y:S01]  /*46a60*/  R2UR UR29, R3 ;  /* 0x00000000031d72ca */ /* 0x000fe200000e0000 */
[----:B------:R-:W-:Y:S01]  /*46a70*/  ST.E desc[UR4][R4.64+0x1f8], R150 ;  /* 0x0001f89604007985 */ /* 0x000fe2000c101904 */
[----:B------:R-:W-:-:S03]  /*46a80*/  R2UR UR4, R2 ;  /* 0x00000000020472ca */ /* 0x000fc600000e0000 */
[----:B------:R4:W-:Y:S01]  /*46a90*/  ST.E desc[UR6][R4.64+0x1fc], R151 ;  /* 0x0001fc9704007985 */ /* 0x0009e2000c101906 */
[----:B------:R-:W-:-:S03]  /*46aa0*/  R2UR UR5, R3 ;  /* 0x00000000030572ca */ /* 0x000fc600000e0000 */
[----:B------:R-:W4:Y:S01]  /*46ab0*/  LD.E R7, desc[UR8][R4.64] ;  /* 0x0000000804077980 */ /* 0x000f22000c101900 */
[C---:B------:R-:W-:Y:S02]  /*46ac0*/  R2UR UR6, R2.reuse ;  /* 0x00000000020672ca */ /* 0x040fe400000e0000 */
[C---:B------:R-:W-:Y:S01]  /*46ad0*/  R2UR UR7, R3.reuse ;  /* 0x00000000030772ca */ /* 0x040fe200000e0000 */
[----:B------:R-:W4:Y:S01]  /*46ae0*/  LD.E R9, desc[UR10][R4.64+0x4] ;  /* 0x0000040a04097980 */ /* 0x000f22000c101900 */
[C---:B------:R-:W-:Y:S02]  /*46af0*/  R2UR UR8, R2.reuse ;  /* 0x00000000020872ca */ /* 0x040fe400000e0000 */
[C---:B------:R-:W-:Y:S01]  /*46b00*/  R2UR UR9, R3.reuse ;  /* 0x00000000030972ca */ /* 0x040fe200000e0000 */
[----:B------:R-:W4:Y:S01]  /*46b10*/  LD.E R11, desc[UR12][R4.64+0x8] ;  /* 0x0000080c040b7980 */ /* 0x000f22000c101900 */
        /* <DEDUP_REMOVED lines=8> */
[----:B------:R-:W4:Y:S01]  /*46ba0*/  LD.E R21, desc[UR18][R4.64+0x14] ;  /* 0x0000141204157980 */ /* 0x000f22000c101900 */
[C---:B------:R-:W-:Y:S02]  /*46bb0*/  R2UR UR16, R2.reuse ;  /* 0x00000000021072ca */ /* 0x040fe400000e0000 */
[----:B------:R-:W-:Y:S01]  /*46bc0*/  R2UR UR17, R3 ;  /* 0x00000000031172ca */ /* 0x000fe200000e0000 */
[----:B0-----:R-:W4:Y:S01]  /*46bd0*/  LD.E R25, desc[UR20][R4.64+0x18] ;  /* 0x0000181404197980 */ /* 0x001f22000c101900 */
[----:B------:R-:W-:-:S02]  /*46be0*/  R2UR UR18, R2 ;  /* 0x00000000021272ca */ /* 0x000fc400000e0000 */
[C---:B------:R-:W-:Y:S01]  /*46bf0*/  R2UR UR19, R3.reuse ;  /* 0x00000000031372ca */ /* 0x040fe200000e0000 */
[----:B-1----:R-:W4:Y:S01]  /*46c00*/  LD.E R27, desc[UR22][R4.64+0x1c] ;  /* 0x00001c16041b7980 */ /* 0x002f22000c101900 */
[C---:B------:R-:W-:Y:S02]  /*46c10*/  R2UR UR20, R2.reuse ;  /* 0x00000000021472ca */ /* 0x040fe400000e0000 */
[C---:B------:R-:W-:Y:S01]  /*46c20*/  R2UR UR21, R3.reuse ;  /* 0x00000000031572ca */ /* 0x040fe200000e0000 */
[----:B--2---:R-:W2:Y:S01]  /*46c30*/  LD.E R29, desc[UR24][R4.64+0x20] ;  /* 0x00002018041d7980 */ /* 0x004ea2000c101900 */
[C---:B------:R-:W-:Y:S02]  /*46c40*/  R2UR UR22, R2.reuse ;  /* 0x00000000021672ca */ /* 0x040fe400000e0000 */
[----:B------:R-:W-:Y:S01]  /*46c50*/  R2UR UR23, R3 ;  /* 0x00000000031772ca */ /* 0x000fe200000e0000 */
[----:B---3--:R-:W3:Y:S01]  /*46c60*/  LD.E R31, desc[UR26][R4.64+0x24] ;  /* 0x0000241a041f7980 */ /* 0x008ee2000c101900 */
[----:B------:R-:W-:-:S02]  /*46c70*/  R2UR UR24, R2 ;  /* 0x00000000021872ca */ /* 0x000fc400000e0000 */
[C---:B------:R-:W-:Y:S01]  /*46c80*/  R2UR UR25, R3.reuse ;  /* 0x00000000031972ca */ /* 0x040fe200000e0000 */
[----:B----4-:R-:W4:Y:S01]  /*46c90*/  LD.E R33, desc[UR28][R4.64+0x28] ;  /* 0x0000281c04217980 */ /* 0x010f22000c101900 */
        /* <DEDUP_REMOVED lines=316> */
[----:B------:R-:W-:Y:S01]  /*48060*/  R2UR UR29, R3 ;  /* 0x00000000031d72ca */ /* 0x000fe200000e0000 */
        /* <DEDUP_REMOVED lines=11> */
[----:B------:R-:W4:Y:S01]  /*48120*/  LD.E R110, desc[UR28][R4.64+0x1fc] ;  /* 0x0001fc1c046e7980 */ /* 0x000f22000c101900 */
        /* <DEDUP_REMOVED lines=46> */
[----:B--2---:R-:W-:Y:S01]  /*48410*/  ST.E desc[UR20][R4.64+0x20], R29 ;  /* 0x0000201d04007985 */ /* 0x004fe2000c101914 */
[C---:B------:R-:W-:Y:S02]  /*48420*/  R2UR UR20, R2.reuse ;  /* 0x00000000021472ca */ /* 0x040fe400000e0000 */
[C---:B------:R-:W-:Y:S01]  /*48430*/  R2UR UR21, R3.reuse ;  /* 0x00000000031572ca */ /* 0x040fe200000e0000 */
[----:B---3--:R-:W-:Y:S01]  /*48440*/  ST.E desc[UR22][R4.64+0x24], R31 ;  /* 0x0000241f04007985 */ /* 0x008fe2000c101916 */
[C---:B------:R-:W-:Y:S02]  /*48450*/  R2UR UR22, R2.reuse ;  /* 0x00000000021672ca */ /* 0x040fe400000e0000 */
[----:B------:R-:W-:Y:S01]  /*48460*/  R2UR UR23, R3 ;  /* 0x00000000031772ca */ /* 0x000fe200000e0000 */
[----:B----4-:R-:W-:Y:S01]  /*48470*/  ST.E desc[UR24][R4.64+0x28], R33 ;  /* 0x0000282104007985 */ /* 0x010fe2000c101918 */
        /* <DEDUP_REMOVED lines=211> */
[----:B------:R1:W-:Y:S01]  /*491b0*/  ST.E desc[UR12][R4.64+0x140], R10 ;  /* 0x0001400a04007985 */ /* 0x0003e2000c10190c */
[C---:B------:R-:W-:Y:S02]  /*491c0*/  R2UR UR10, R2.reuse ;  /* 0x00000000020a72ca */ /* 0x040fe400000e0000 */
[----:B------:R-:W-:Y:S01]  /*491d0*/  R2UR UR11, R3 ;  /* 0x00000000030b72ca */ /* 0x000fe200000e0000 */
[----:B------:R2:W-:Y:S01]  /*491e0*/  ST.E desc[UR14][R4.64+0x144], R12 ;  /* 0x0001440c04007985 */ /* 0x0005e2000c10190e */
        /* <DEDUP_REMOVED lines=102> */
[----:B------:R-:W-:Y:S02]  /*49850*/  R2UR UR28, R2 ;  /* 0x00000000021c72ca */ /* 0x000fe400000e0000 */
[----:B------:R-:W-:Y:S01]  /*49860*/  R2UR UR29, R3 ;  /* 0x00000000031d72ca */ /* 0x000fe200000e0000 */
[----:B------:R2:W-:Y:S04]  /*49870*/  ST.E desc[UR6][R4.64+0x1d0], R88 ;  /* 0x0001d05804007985 */ /* 0x0005e8000c101906 */
        /* <DEDUP_REMOVED lines=10> */
[----:B------:R2:W-:Y:S01]  /*49920*/  ST.E desc[UR28][R4.64+0x1fc], R110 ;  /* 0x0001fc6e04007985 */ /* 0x0005e2000c10191c */
[----:B------:R-:W-:Y:S01]  /*49930*/  @!PT LDS RZ, [RZ] ;  /* 0x00000000fffff984 */ /* 0x000fe20000000800 */
[----:B------:R-:W-:Y:S01]  /*49940*/  @!PT LDS RZ, [RZ] ;  /* 0x00000000fffff984 */ /* 0x000fe20000000800 */
[----:B------:R-:W-:Y:S01]  /*49950*/  @!PT LDS RZ, [RZ] ;  /* 0x00000000fffff984 */ /* 0x000fe20000000800 */
[----:B------:R-:W-:Y:S01]  /*49960*/  @!PT LDS RZ, [RZ] ;  /* 0x00000000fffff984 */ /* 0x000fe20000000800 */
[----:B------:R3:W-:Y:S06]  /*49970*/  MEMBAR.ALL.CTA ;  /* 0x0000000000007992 */ /* 0x0007ec0000008000 */
[----:B---3--:R-:W3:Y:S02]  /*49980*/  FENCE.VIEW.ASYNC.S ;  /* 0x00000000000073c6 */ /* 0x008ee40000000000 */
[----:B---3--:R-:W-:-:S02]  /*49990*/  NOP ;  /* 0x0000000000007918 */ /* 0x008fc40000000000 */
[----:B0-----:R-:W1:Y:S01]  /*499a0*/  LDL.64 R8, [R0+0x40] ;  /* 0x0000400000087983 */ /* 0x001e620000100a00 */
[C---:B------:R-:W-:Y:S02]  /*499b0*/  R2UR UR4, R2.reuse ;  /* 0x00000000020472ca */ /* 0x040fe400000e0000 */
[----:B------:R-:W-:Y:S01]  /*499c0*/  R2UR UR5, R3 ;  /* 0x00000000030572ca */ /* 0x000fe200000e0000 */
[----:B------:R-:W3:Y:S01]  /*499d0*/  LDL.64 R6, [R0] ;  /* 0x0000000000067983 */ /* 0x000ee20000100a00 */
[----:B------:R-:W-:Y:S11]  /*499e0*/  BAR.ARV 0xe, 0x100 ;  /* 0x0384000000007b1d */ /* 0x000ff60000002000 */
[----:B-1----:R-:W4:Y:S01]  /*499f0*/  LD.E R10, desc[UR4][R8.64] ;  /* 0x00000004080a7980 */ /* 0x002f22000c101900 */
[----:B------:R-:W-:-:S02]  /*49a00*/  R2UR UR4, R2 ;  /* 0x00000000020472ca */ /* 0x000fc400000e0000 */
[----:B------:R-:W-:Y:S01]  /*49a10*/  R2UR UR5, R3 ;  /* 0x00000000030572ca */ /* 0x000fe200000e0000 */
[----:B------:R-:W-:-:S12]  /*49a20*/  BSSY B0, `(.L_x_4009) ;  /* 0x0000006000007945 */ /* 0x000fd80003800000 */
[----:B---3--:R2:W5:Y:S01]  /*49a30*/  LD.E R6, desc[UR4][R6.64] ;  /* 0x0000000406067980 */ /* 0x008562000c101900 */
[----:B----4-:R-:W-:-:S04]  /*49a40*/  LOP3.LUT R10, R10, 0x1, RZ, 0xfc, !PT ;  /* 0x000000010a0a7812 */ /* 0x010fc800078efcff */
[----:B------:R-:W-:-:S13]  /*49a50*/  ISETP.NE.AND P0, PT, R10, 0x3, PT ;  /* 0x000000030a00780c */ /* 0x000fda0003f05270 */
[----:B--2---:R-:W-:Y:S05]  /*49a60*/  @!P0 BRA `(.L_x_4010) ;  /* 0x0000000000048947 */ /* 0x004fea0003800000 */
[----:B------:R-:W-:Y:S01]  /*49a70*/  BPT.TRAP 0x1 ;  /* 0x000000040000795c */ /* 0x000fe20000300000 */
.L_x_4010:
[----:B------:R-:W-:Y:S05]  /*49a80*/  BSYNC B0 ;  /* 0x0000000000007941 */ /* 0x000fea0003800000 */
.L_x_4009:
[C---:B------:R-:W-:Y:S02]  /*49a90*/  R2UR UR6, R2.reuse ;  /* 0x00000000020672ca */ /* 0x040fe400000e0000 */
[C---:B------:R-:W-:Y:S02]  /*49aa0*/  R2UR UR7, R3.reuse ;  /* 0x00000000030772ca */ /* 0x040fe400000e0000 */
[----:B------:R-:W-:Y:S02]  /*49ab0*/  R2UR UR4, R2 ;  /* 0x00000000020472ca */ /* 0x000fe400000e0000 */
[----:B------:R-:W-:-:S09]  /*49ac0*/  R2UR UR5, R3 ;  /* 0x00000000030572ca */ /* 0x000fd200000e0000 */
[----:B------:R-:W2:Y:S04]  /*49ad0*/  LD.E.64 R2, desc[UR6][R8.64+0x20] ;  /* 0x0000200608027980 */ /* 0x000ea8000c101b00 */
[----:B------:R-:W3:Y:S01]  /*49ae0*/  LD.E R0, desc[UR4][R8.64+0xc] ;  /* 0x00000c0408007980 */ /* 0x000ee2000c101900 */
[----:B------:R-:W-:Y:S02]  /*49af0*/  MOV R4, 0x11380 ;  /* 0x0001138000047802 */ /* 0x000fe40000000f00 */
[----:B--2---:R-:W-:-:S03]  /*49b00*/  MOV R3, R2 ;  /* 0x0000000200037202 */ /* 0x004fc60000000f00 */
[----:B------:R-:W-:Y:S02]  /*49b10*/  IMAD.MOV.U32 R2, RZ, RZ, R4 ;  /* 0x000000ffff027224 */ /* 0x000fe400078e0004 */
[----:B-----5:R-:W-:-:S05]  /*49b20*/  IMAD R3, R6, 0x8, R3 ;  /* 0x0000000806037824 */ /* 0x020fca00078e0203 */
[----:B---3--:R-:W-:Y:S01]  /*49b30*/  PRMT R0, R0, 0x654, R3 ;  /* 0x0000065400007816 */ /* 0x008fe20000000003 */
[----:B------:R-:W-:-:S03]  /*49b40*/  IMAD.MOV.U32 R3, RZ, RZ, 0x0 ;  /* 0x00000000ff037424 */ /* 0x000fc600078e00ff */
[----:B------:R0:W-:Y:S02]  /*49b50*/  SYNCS.ARRIVE.TRANS64.RED.A1T0 RZ, [R0+URZ], RZ ;  /* 0x000000ff00ff79a7 */ /* 0x0001e4000810043f */
[----:B0-----:R-:W-:Y:S05]  /*49b60*/  RET.REL.NODEC R2 `(_ZN7cutlass13device_kernelIN5flash11enable_sm90INS1_16FlashAttnFwdSm90INS1_25CollectiveMainloopFwdSm90ILi2EN4cute5tupleIJNS5_1CILi1EEES8_S8_EEENS6_IJNS7_ILi64EEESA_SA_EEELi512ENS_6half_tEfNS_4arch4Sm90ELb0ELb1ELb1ELb1ELb1ELb1ELb1ELb0ELb0ELb1ELb0ELb0EEENS1_21CollectiveEpilogueFwdINS6_IJSA_NS7_ILi512EEESA_EEES9_SC_SE_Li256ELb1ELb1ELb0ELb0EEENS1_36VarlenDynamicPersistentTileSchedulerILi64ELi64ELi256ELi128ELb0ELb1ELb1ELb1ELb0ELb1EEEEEEEEEvNT_6ParamsE) ;  /* 0xfffffb6402247950 */ /* 0x001fea0003c3ffff */
.L_x_3983:
[----:B0-----:R0:W1:Y:S02]  /*49b70*/  SYNCS.PHASECHK.TRANS64.TRYWAIT P0, [R12+URZ], R13 ;  /* 0x0000000d0c0075a7 */ /* 0x001064000800017f */
[----:B-1----:R-:W-:Y:S05]  /*49b80*/  @!P0 NANOSLEEP.SYNCS 0x989680 ;  /* 0x009896800000895d */ /* 0x002fea0003900000 */
[----:B------:R-:W1:Y:S02]  /*49b90*/  @!P0 SYNCS.PHASECHK.TRANS64 P0, [R12+URZ], R13 ;  /* 0x0000000d0c0085a7 */ /* 0x000e64000800007f */
[----:B-1----:R-:W-:Y:S05]  /*49ba0*/  @!P0 BRA `(.L_x_3983) ;  /* 0xfffffffc00f08947 */ /* 0x002fea000383ffff */
[----:B------:R-:W-:Y:S05]  /*49bb0*/  BRA `(.L_x_3982) ;  /* 0xffffff0800f87947 */ /* 0x000fea000383ffff */
.L_x_3985:
[----:B0-----:R0:W1:Y:S02]  /*49bc0*/  SYNCS.PHASECHK.TRANS64.TRYWAIT P0, [R12+URZ+0x38810], R15 ;  /* 0x0388100f0c0075a7 */ /* 0x001064000800017f */
[----:B-1----:R-:W-:Y:S05]  /*49bd0*/  @!P0 NANOSLEEP.SYNCS 0x989680 ;  /* 0x009896800000895d */ /* 0x002fea0003900000 */
[----:B------:R-:W1:Y:S02]  /*49be0*/  @!P0 SYNCS.PHASECHK.TRANS64 P0, [R12+URZ+0x38810], R15 ;  /* 0x0388100f0c0085a7 */ /* 0x000e64000800007f */
[----:B-1----:R-:W-:Y:S05]  /*49bf0*/  @!P0 BRA `(.L_x_3985) ;  /* 0xfffffffc00f08947 */ /* 0x002fea000383ffff */
[----:B------:R-:W-:Y:S05]  /*49c00*/  BRA `(.L_x_4011) ;  /* 0xffffff1000547947 */ /* 0x000fea000383ffff */
.L_x_3992:
[----:B0-----:R0:W1:Y:S02]  /*49c10*/  SYNCS.PHASECHK.TRANS64.TRYWAIT P0, [R12+URZ], R13 ;  /* 0x0000000d0c0075a7 */ /* 0x001064000800017f */
[----:B-1----:R-:W-:Y:S05]  /*49c20*/  @!P0 NANOSLEEP.SYNCS 0x989680 ;  /* 0x009896800000895d */ /* 0x002fea0003900000 */
[----:B------:R-:W1:Y:S02]  /*49c30*/  @!P0 SYNCS.PHASECHK.TRANS64 P0, [R12+URZ], R13 ;  /* 0x0000000d0c0085a7 */ /* 0x000e64000800007f */
[----:B-1----:R-:W-:Y:S05]  /*49c40*/  @!P0 BRA `(.L_x_3992) ;  /* 0xfffffffc00f08947 */ /* 0x002fea000383ffff */
[----:B------:R-:W-:Y:S05]  /*49c50*/  BRA `(.L_x_3991) ;  /* 0xffffff1000f07947 */ /* 0x000fea000383ffff */
.L_x_4012:
        /* <DEDUP_REMOVED lines=10> */
.L_x_5815:


//--------------------- .text._ZN7cutlass13device_kernelIN5flash11enable_sm90INS1_16FlashAttnFwdSm90INS1_25CollectiveMainloopFwdSm90ILi2EN4cute5tupleIJNS5_1CILi1EEES8_S8_EEENS6_IJNS7_ILi64EEESA_SA_EEELi512ENS_6half_tEfNS_4arch4Sm90ELb1ELb0ELb1ELb0ELb1ELb0ELb0ELb0ELb0ELb1ELb0ELb0EEENS1_21CollectiveEpilogueFwdINS6_IJSA_NS7_ILi512EEESA_EEES9_SC_SE_Li256ELb0ELb1ELb0ELb0EEENS1_30DynamicPersistentTileSchedulerILi256ELi128ELb0ELb1ELb1EEEEEEEEEvNT_6ParamsE --------------------------
	.section	.text._ZN7cutlass13device_kernelIN5flash11enable_sm90INS1_16FlashAttnFwdSm90INS1_25CollectiveMainloopFwdSm90ILi2EN4cute5tupleIJNS5_1CILi1EEES8_S8_EEENS6_IJNS7_ILi64EEESA_SA_EEELi512ENS_6half_tEfNS_4arch4Sm90ELb1ELb0ELb1ELb0ELb1ELb0ELb0ELb0ELb0ELb1ELb0ELb0EEENS1_21CollectiveEpilogueFwdINS6_IJSA_NS7_ILi512EEESA_EEES9_SC_SE_Li256ELb0ELb1ELb0ELb0EEENS1_30DynamicPersistentTileSchedulerILi256ELi128ELb0ELb1ELb1EEEEEEEEEvNT_6ParamsE,"ax",@progbits
	.align	128
.text._ZN7cutlass13device_kernelIN5flash11enable_sm90INS1_16FlashAttnFwdSm90INS1_25CollectiveMainloopFwdSm90ILi2EN4cute5tupleIJNS5_1CILi1EEES8_S8_EEENS6_IJNS7_ILi64EEESA_SA_EEELi512ENS_6half_tEfNS_4arch4Sm90ELb1ELb0ELb1ELb0ELb1ELb0ELb0ELb0ELb0ELb1ELb0ELb0EEENS1_21CollectiveEpilogueFwdINS6_IJSA_NS7_ILi512EEESA_EEES9_SC_SE_Li256ELb0ELb1ELb0ELb0EEENS1_30DynamicPersistentTileSchedulerILi256ELi128ELb0ELb1ELb1EEEEEEEEEvNT_6ParamsE:
        .type           _ZN7cutlass13device_kernelIN5flash11enable_sm90INS1_16FlashAttnFwdSm90INS1_25CollectiveMainloopFwdSm90ILi2EN4cute5tupleIJNS5_1CILi1EEES8_S8_EEENS6_IJNS7_ILi64EEESA_SA_EEELi512ENS_6half_tEfNS_4arch4Sm90ELb1ELb0ELb1ELb0ELb1ELb0ELb0ELb0ELb0ELb1ELb0ELb0EEENS1_21CollectiveEpilogueFwdINS6_IJSA_NS7_ILi512EEESA_EEES9_SC_SE_Li256ELb0ELb1ELb0ELb0EEENS1_30DynamicPersistentTileSchedulerILi256ELi128ELb0ELb1ELb1EEEEEEEEEvNT_6ParamsE,@function
        .size           _ZN7cutlass13device_kernelIN5flash11enable_sm90INS1_16FlashAttnFwdSm90INS1_25CollectiveMainloopFwdSm90ILi2EN4cute5tupleIJNS5_1CILi1EEES8_S8_EEENS6_IJNS7_ILi64EEESA_SA_EEELi512ENS_6half_tEfNS_4arch4Sm90ELb1ELb0ELb1ELb0ELb1ELb0ELb0ELb0ELb0ELb1ELb0ELb0EEENS1_21CollectiveEpilogueFwdINS6_IJSA_NS7_ILi512EEESA_EEES9_SC_SE_Li256ELb0ELb1ELb0ELb0EEENS1_30DynamicPersistentTileSchedulerILi256ELi128ELb0ELb1ELb1EEEEEEEEEvNT_6ParamsE,(.L_x_5817 - _ZN7cutlass13device_kernelIN5flash11enable_sm90INS1_16FlashAttnFwdSm90INS1_25CollectiveMainloopFwdSm90ILi2EN4cute5tupleIJNS5_1CILi1EEES8_S8_EEENS6_IJNS7_ILi64EEESA_SA_EEELi512ENS_6half_tEfNS_4arch4Sm90ELb1ELb0ELb1ELb0ELb1ELb0ELb0ELb0ELb0ELb1ELb0ELb0EEENS1_21CollectiveEpilogueFwdINS6_IJSA_NS7_ILi512EEESA_EEES9_SC_SE_Li256ELb0ELb1ELb0ELb0EEENS1_30DynamicPersistentTileSchedulerILi256ELi128ELb0ELb1ELb1EEEEEEEEEvNT_6ParamsE)
        .other          _ZN7cutlass13device_kernelIN5flash11enable_sm90INS1_16FlashAttnFwdSm90INS1_25CollectiveMainloopFwdSm90ILi2EN4cute5tupleIJNS5_1CILi1EEES8_S8_EEENS6_IJNS7_ILi64EEESA_SA_EEELi512ENS_6half_tEfNS_4arch4Sm90ELb1ELb0ELb1ELb0ELb1ELb0ELb0ELb0ELb0ELb1ELb0ELb0EEENS1_21CollectiveEpilogueFwdINS6_IJSA_NS7_ILi512EEESA_EEES9_SC_SE_Li256ELb0ELb1ELb0ELb0EEENS1_30DynamicPersistentTileSchedulerILi256ELi128ELb0ELb1ELb1EEEEEEEEEvNT_6ParamsE,@"STO_CUDA_ENTRY STV_DEFAULT"
_ZN7cutlass13device_kernelIN5flash11enable_sm90INS1_16FlashAttnFwdSm90INS1_25CollectiveMainloopFwdSm90ILi2EN4cute5tupleIJNS5_1CILi1EEES8_S8_EEENS6_IJNS7_ILi64EEESA_SA_EEELi512ENS_6half_tEfNS_4arch4Sm90ELb1ELb0ELb1ELb0ELb1ELb0ELb0ELb0ELb0ELb1ELb0ELb0EEENS1_21CollectiveEpilogueFwdINS6_IJSA_NS7_ILi512EEESA_EEES9_SC_SE_Li256ELb0ELb1ELb0ELb0EEENS1_30DynamicPersistentTileSchedulerILi256ELi128ELb0ELb1ELb1EEEEEEEEEvNT_6ParamsE:
        /* <DEDUP_REMOVED lines=41> */
.L_x_4013:
        /* <DEDUP_REMOVED lines=22> */
.L_x_4014:
        /* <DEDUP_REMOVED lines=18> */
.L_x_4015:
        /* <DEDUP_REMOVED lines=22> */
.L_x_4016:
        /* <DEDUP_REMOVED lines=23> */
.L_x_4017:
        /* <DEDUP_REMOVED lines=8> */
.L_x_4019:
        /* <DEDUP_REMOVED lines=26> */
[----:B------:R-:W-:Y:S02]  /*0a00*/  SHF.R.S32.HI R11, RZ, 0x5, R6 ;  /* 0x00000005ff0b7819 */ /* 0x000fe40000011406 */
[C---:B------:R-:W-:Y:S02]  /*0a10*/  LEA.HI R0, R2.reuse, R5, RZ, 0x1 ;  /* 0x0000000502007211 */ /* 0x040fe400078f08ff */
[----:B------:R-:W-:Y:S02]  /*0a20*/  LOP3.LUT R7, R2, 0xfffffff0, RZ, 0xc0, !PT ;  /* 0xfffffff002077812 */ /* 0x000fe400078ec0ff */
[----:B------:R-:W-:Y:S02]  /*0a30*/  LOP3.LUT R4, R0, 0x1ffffffe, RZ, 0xc0, !PT ;  /* 0x1ffffffe00047812 */ /* 0x000fe400078ec0ff */
[----:B------:R-:W-:-:S02]  /*0a40*/  LEA.HI R0, R3, R216, RZ, 0x7 ;  /* 0x000000d803007211 */ /* 0x000fc400078f38ff */
[----:B------:R-:W-:Y:S01]  /*0a50*/  SHF.R.S32.HI R6, RZ, 0x1f, R6 ;  /* 0x0000001fff067819 */ /* 0x000fe20000011406 */
[----:B------:R-:W-:Y:S01]  /*0a60*/  IMAD.IADD R8, R5, 0x1, -R4 ;  /* 0x0000000105087824 */ /* 0x000fe200078e0a04 */
[----:B------:R-:W-:Y:S01]  /*0a70*/  LEA.HI R4, R3, R216, RZ, 0x2 ;  /* 0x000000d803047211 */ /* 0x000fe200078f10ff */
[----:B0-----:R-:W-:Y:S01]  /*0a80*/  ULEA UR42, UR40, UR42, 0x18 ;  /* 0x0000002a282a7291 */ /* 0x001fe2000f8ec03f */
[----:B------:R-:W-:Y:S02]  /*0a90*/  LOP3.LUT R5, R0, 0xffffff80, RZ, 0xc0, !PT ;  /* 0xffffff8000057812 */ /* 0x000fe400078ec0ff */
[----:B------:R-:W-:Y:S02]  /*0aa0*/  LOP3.LUT R9, R4, 0xfffffffc, RZ, 0xc0, !PT ;  /* 0xfffffffc04097812 */ /* 0x000fe400078ec0ff */
[----:B------:R-:W-:Y:S01]  /*0ab0*/  LEA.HI R2, R6, R11, RZ, 0x2 ;  /* 0x0000000b06027211 */ /* 0x000fe200078f10ff */
[C---:B------:R-:W-:Y:S01]  /*0ac0*/  IMAD.IADD R6, R216.reuse, 0x1, -R7 ;  /* 0x00000001d8067824 */ /* 0x040fe200078e0a07 */
[C---:B------:R-:W-:Y:S01]  /*0ad0*/  IADD3 R5, R216.reuse, -R5, RZ ;  /* 0x80000005d8057210 */ /* 0x040fe20007ffe0ff */
[----:B------:R-:W-:Y:S01]  /*0ae0*/  IMAD.IADD R12, R216, 0x1, -R9 ;  /* 0x00000001d80c7824 */ /* 0x000fe200078e0a09 */
[----:B------:R-:W-:-:S02]  /*0af0*/  SHF.R.S32.HI R211, RZ, 0x7, R0 ;  /* 0x00000007ffd37819 */ /* 0x000fc40000011400 */
[----:B------:R-:W-:Y:S02]  /*0b00*/  LOP3.LUT R4, R2, 0x3ffffc, RZ, 0xc0, !PT ;  /* 0x003ffffc02047812 */ /* 0x000fe400078ec0ff */
[--C-:B------:R-:W-:Y:S01]  /*0b10*/  SHF.R.S32.HI R7, RZ, 0x1f, R6.reuse ;  /* 0x0000001fff077819 */ /* 0x100fe20000011406 */
[----:B------:R-:W-:Y:S01]  /*0b20*/  IMAD R15, R211, 0x100, R6 ;  /* 0x00000100d30f7824 */ /* 0x000fe200078e0206 */
[----:B------:R-:W-:Y:S01]  /*0b30*/  SHF.R.S32.HI R2, RZ, 0x1f, R5 ;  /* 0x0000001fff027819 */ /* 0x000fe20000011405 */
[----:B------:R-:W-:Y:S01]  /*0b40*/  IMAD.IADD R10, R11, 0x1, -R4 ;  /* 0x000000010b0a7824 */ /* 0x000fe200078e0a04 */
[----:B------:R-:W-:Y:S02]  /*0b50*/  LEA.HI R9, R12, R12, RZ, 0x1 ;  /* 0x0000000c0c097211 */ /* 0x000fe400078f08ff */
[----:B------:R-:W-:Y:S01]  /*0b60*/  LEA.HI R7, R7, R6, RZ, 0x3 ;  /* 0x0000000607077211 */ /* 0x000fe200078f18ff */
[----:B------:R-:W-:Y:S01]  /*0b70*/  IMAD R14, R10, 0x10, R15 ;  /* 0x000000100a0e7824 */ /* 0x000fe200078e020f */
[----:B------:R-:W-:-:S02]  /*0b80*/  LEA.HI R4, R2, R5, RZ, 0x2 ;  /* 0x0000000502047211 */ /* 0x000fc400078f10ff */
[----:B------:R-:W-:Y:S02]  /*0b90*/  LOP3.LUT R13, R9, 0x1ffffffe, RZ, 0xc0, !PT ;  /* 0x1ffffffe090d7812 */ /* 0x000fe400078ec0ff */
[----:B------:R-:W-:Y:S02]  /*0ba0*/  LOP3.LUT R9, R7, 0xfffffff8, RZ, 0xc0, !PT ;  /* 0xfffffff807097812 */ /* 0x000fe400078ec0ff */
[----:B------:R-:W-:Y:S02]  /*0bb0*/  LOP3.LUT R10, R4, 0x7ffffffc, RZ, 0xc0, !PT ;  /* 0x7ffffffc040a7812 */ /* 0x000fe400078ec0ff */
[----:B------:R-:W-:Y:S01]  /*0bc0*/  IADD3 R13, R12, -R13, RZ ;  /* 0x8000000d0c0d7210 */ /* 0x000fe20007ffe0ff */
[----:B------:R-:W-:Y:S01]  /*0bd0*/  IMAD.IADD R9, R6, 0x1, -R9 ;  /* 0x0000000106097824 */ /* 0x000fe200078e0a09 */
[----:B------:R-:W-:Y:S01]  /*0be0*/  LEA.HI R6, R2, R5, RZ, 0x5 ;  /* 0x0000000502067211 */ /* 0x000fe200078f28ff */
[----:B------:R-:W-:Y:S01]  /*0bf0*/  IMAD.IADD R12, R5, 0x1, -R10 ;  /* 0x00000001050c7824 */ /* 0x000fe200078e0a0a */
[--C-:B------:R-:W-:Y:S01]  /*0c00*/  SHF.R.S32.HI R2, RZ, 0x2, R4.reuse ;  /* 0x00000002ff027819 */ /* 0x100fe20000011404 */
[----:B------:R-:W-:Y:S01]  /*0c10*/  IMAD.SHL.U32 R10, R7, 0x40, RZ ;  /* 0x00000040070a7824 */ /* 0x000fe200078e00ff */
[----:B------:R-:W-:Y:S01]  /*0c20*/  SHF.R.S32.HI R5, RZ, 0x1f, R4 ;  /* 0x0000001fff057819 */ /* 0x000fe20000011404 */
[----:B------:R-:W-:Y:S01]  /*0c30*/  IMAD.SHL.U32 R4, R9, 0x40, RZ ;  /* 0x0000004009047824 */ /* 0x000fe200078e00ff */
[----:B------:R-:W-:-:S02]  /*0c40*/  SHF.L.U32 R7, R8, 0x3, RZ ;  /* 0x0000000308077819 */ /* 0x000fc400000006ff */
[----:B------:R-:W-:Y:S02]  /*0c50*/  LOP3.LUT R10, R10, 0x7ffffe00, RZ, 0xc0, !PT ;  /* 0x7ffffe000a0a7812 */ /* 0x000fe400078ec0ff */
[----:B------:R-:W-:Y:S01]  /*0c60*/  LOP3.LUT R4, R4, 0x1c0, RZ, 0xc0, !PT ;  /* 0x000001c004047812 */ /* 0x000fe200078ec0ff */
[--C-:B------:R-:W-:Y:S01]  /*0c70*/  IMAD.U32 R215, R14, 0x40, R7.reuse ;  /* 0x000000400ed77824 */ /* 0x100fe200078e0007 */
[----:B------:R-:W-:Y:S01]  /*0c80*/  LEA.HI R3, R3, R216, RZ, 0x3 ;  /* 0x000000d803037211 */ /* 0x000fe200078f18ff */
[----:B------:R-:W-:Y:S01]  /*0c90*/  IMAD R10, R11, 0x400, R10 ;  /* 0x000004000b0a7824 */ /* 0x000fe200078e020a */
[----:B------:R-:W-:Y:S02]  /*0ca0*/  LOP3.LUT R7, R4, 0x8, R7, 0xf8, !PT ;  /* 0x0000000804077812 */ /* 0x000fe400078ef807 */
[----:B------:R-:W-:Y:S02]  /*0cb0*/  SHF.R.U32.HI R4, RZ, 0x3, R4 ;  /* 0x00000003ff047819 */ /* 0x000fe40000011604 */
[----:B------:R-:W-:-:S02]  /*0cc0*/  R2P PR, R9, 0x6 ;  /* 0x0000000609007804 */ /* 0x000fc40000000000 */
[----:B------:R-:W-:Y:S02]  /*0cd0*/  LOP3.LUT R7, R7, R4, RZ, 0x3c, !PT ;  /* 0x0000000407077212 */ /* 0x000fe400078e3cff */
[----:B------:R-:W-:Y:S02]  /*0ce0*/  LOP3.LUT R209, R3, 0xfffffff8, RZ, 0xc0, !PT ;  /* 0xfffffff803d17812 */ /* 0x000fe400078ec0ff */
[----:B------:R-:W-:Y:S02]  /*0cf0*/  IADD3 R7, R10, R7, RZ ;  /* 0x000000070a077210 */ /* 0x000fe40007ffe0ff */
[----:B------:R-:W-:Y:S01]  /*0d00*/  LEA.HI R5, R5, R2, RZ, 0x3 ;  /* 0x0000000205057211 */ /* 0x000fe200078f18ff */
[----:B------:R-:W-:Y:S01]  /*0d10*/  IMAD.IADD R209, R216, 0x1, -R209 ;  /* 0x00000001d8d17824 */ /* 0x000fe200078e0ad1 */
[----:B------:R-:W-:Y:S02]  /*0d20*/  LEA R19, R7, UR42, 0x1 ;  /* 0x0000002a07137c11 */ /* 0x000fe4000f8e08ff */
[----:B------:R-:W-:Y:S01]  /*0d30*/  LOP3.LUT R5, R5, 0xfffffff8, RZ, 0xc0, !PT ;  /* 0xfffffff805057812 */ /* 0x000fe200078ec0ff */
[----:B------:R-:W-:Y:S01]  /*0d40*/  IMAD.SHL.U32 R17, R209, 0x8, RZ ;  /* 0x00000008d1117824 */ /* 0x000fe200078e00ff */
[----:B------:R-:W-:Y:S01]  /*0d50*/  LEA.HI R0, R0, R211, RZ, 0x1 ;  /* 0x000000d300007211 */ /* 0x000fe200078f08ff */
[C---:B------:R-:W-:Y:S01]  /*0d60*/  VIADD R184, R19.reuse, 0x26800 ;  /* 0x0002680013b87836 */ /* 0x040fe20000000000 */
[----:B------:R-:W-:Y:S01]  /*0d70*/  SHF.R.S32.HI R6, RZ, 0x5, R6 ;  /* 0x00000005ff067819 */ /* 0x000fe20000011406 */
[----:B------:R-:W-:Y:S01]  /*0d80*/  IMAD.IADD R5, R2, 0x1, -R5 ;  /* 0x0000000102057824 */ /* 0x000fe200078e0a05 */
[----:B------:R-:W-:Y:S01]  /*0d90*/  LOP3.LUT R0, R0, 0xfffffe, RZ, 0xc0, !PT ;  /* 0x00fffffe00007812 */ /* 0x000fe200078ec0ff */
[----:B------:R-:W-:Y:S01]  /*0da0*/  VIADD R22, R19, 0x26820 ;  /* 0x0002682013167836 */ /* 0x000fe20000000000 */
[----:B------:R-:W-:Y:S01]  /*0db0*/  SEL R23, R23, 0xffffffc0, !P2 ;  /* 0xffffffc017177807 */ /* 0x000fe20005000000 */
[C---:B------:R-:W-:Y:S01]  /*0dc0*/  VIADD R189, R17.reuse, 0x80 ;  /* 0x0000008011bd7836 */ /* 0x040fe20000000000 */
[----:B------:R-:W-:Y:S01]  /*0dd0*/  @P1 IADD3 R22, R184, -0x20, RZ ;  /* 0xffffffe0b8161810 */ /* 0x000fe20007ffe0ff */
[C---:B------:R-:W-:Y:S01]  /*0de0*/  VIADD R188, R17.reuse, 0xc0 ;  /* 0x000000c011bc7836 */ /* 0x040fe20000000000 */
[C---:B------:R-:W-:Y:S01]  /*0df0*/  IADD3 R190, R17.reuse, 0x40, RZ ;  /* 0x0000004011be7810 */ /* 0x040fe20007ffe0ff */
[C---:B------:R-:W-:Y:S01]  /*0e00*/  VIADD R187, R17.reuse, 0x100 ;  /* 0x0000010011bb7836 */ /* 0x040fe20000000000 */
[C---:B------:R-:W-:Y:S01]  /*0e10*/  IADD3 R214, R17.reuse, 0x180, RZ ;  /* 0x0000018011d67810 */ /* 0x040fe20007ffe0ff */
        /* <DEDUP_REMOVED lines=12> */
[----:B------:R-:W-:Y:S01]  /*0ee0*/  IMAD.SHL.U32 R2, R12, 0x2, RZ ;  /* 0x000000020c027824 */ /* 0x000fe200078e00ff */
[----:B------:R-:W-:Y:S01]  /*0ef0*/  SHF.R.S32.HI R218, RZ, 0x1f, R214 ;  /* 0x0000001fffda7819 */ /* 0x000fe200000114d6 */
[----:B------:R-:W-:Y:S01]  /*0f00*/  IMAD R185, R13, 0x8, R16 ;  /* 0x000000080db97824 */ /* 0x000fe200078e0210 */
[----:B------:R-:W-:Y:S01]  /*0f10*/  SHF.R.S32.HI R217, RZ, 0x1f, R212 ;  /* 0x0000001fffd97819 */ /* 0x000fe200000114d4 */
[----:B------:R-:W-:-:S07]  /*0f20*/  IMAD.IADD R23, R23, 0x1, R22 ;  /* 0x0000000117177824 */ /* 0x000fce00078e0216 */
.L_x_4080:
        /* <DEDUP_REMOVED lines=21> */
.L_x_4020:
[----:B------:R-:W-:Y:S01]  /*1080*/  ULDC UR7, c[0x0][0xc54] ;  /* 0x0003150000077ab9 */ /* 0x000fe20000000800 */
[----:B------:R-:W-:Y:S01]  /*1090*/  UMOV UR6, UR9 ;  /* 0x0000000900067c82 */ /* 0x000fe20008000000 */
[----:B------:R-:W-:-:S11]  /*10a0*/  UISETP.NE.AND UP0, UPT, UR7, 0x1, UPT ;  /* 0x000000010700788c */ /* 0x000fd6000bf05270 */
[----:B------:R-:W-:Y:S02]  /*10b0*/  @UP0 ULDC.64 UR10, c[0x0][0xc58] ;  /* 0x00031600000a0ab9 */ /* 0x000fe40000000a00 */
[----:B------:R-:W-:-:S04]  /*10c0*/  UIMAD.WIDE.U32 UR4, UR9, UR10, URZ ;  /* 0x0000000a090472a5 */ /* 0x000fc8000f8e003f */
[----:B------:R-:W-:-:S04]  /*10d0*/  @UP0 USHF.R.U32.HI UR6, URZ, UR11, UR5 ;  /* 0x0000000b3f060299 */ /* 0x000fc80008011605 */
[----:B------:R-:W-:-:S12]  /*10e0*/  UIMAD UR4, UR6, UR7, URZ ;  /* 0x00000007060472a4 */ /* 0x000fd8000f8e023f */
.L_x_4021:
[----:B------:R-:W-:Y:S01]  /*10f0*/  ULDC UR45, c[0x0][0xc48] ;  /* 0x00031200002d7ab9 */ /* 0x000fe20000000800 */
[----:B------:R-:W-:Y:S01]  /*1100*/  ULDC.64 UR10, c[0x0][0x418] ;  /* 0x00010600000a7ab9 */ /* 0x000fe20000000a00 */
[----:B------:R-:W-:Y:S02]  /*1110*/  UISETP.NE.AND UP1, UPT, UR45, 0x1, UPT ;  /* 0x000000012d00788c */ /* 0x000fe4000bf25270 */
[----:B------:R-:W-:Y:S02]  /*1120*/  UISETP.NE.U32.AND UP0, UPT, UR10, URZ, UPT ;  /* 0x0000003f0a00728c */ /* 0x000fe4000bf05070 */
[----:B------:R-:W-:Y:S02]  /*1130*/  UIADD3 UR4, UR9, -UR4, URZ ;  /* 0x8000000409047290 */ /* 0x000fe4000fffe03f */
[----:B------:R-:W-:Y:S02]  /*1140*/  ULOP3.LUT UR6, URZ, UR6, URZ, 0x33, !UPT ;  /* 0x000000063f067292 */ /* 0x000fe4000f8e333f */
[----:B------:R-:W-:Y:S01]  /*1150*/  UISETP.NE.AND.EX UP0, UPT, UR11, URZ, UPT, UP0 ;  /* 0x0000003f0b00728c */ /* 0x000fe2000bf05300 */
[----:B------:R-:W-:Y:S01]  /*1160*/  ULDC UR5, c[0x0][0xc3c] ;  /* 0x00030f0000057ab9 */ /* 0x000fe20000000800 */
[----:B------:R-:W-:Y:S01]  /*1170*/  ULDC UR9, c[0x0][0xc54] ;  /* 0x0003150000097ab9 */ /* 0x000fe20000000800 */
[----:B------:R-:W-:Y:S01]  /*1180*/  ULDC UR48, c[0x0][0x424] ;  /* 0x0001090000307ab9 */ /* 0x000fe20000000800 */
[----:B------:R-:W-:-:S02]  /*1190*/  UISETP.NE.AND UP2, UPT, UR46, 0x1, UPT ;  /* 0x000000012e00788c */ /* 0x000fc4000bf45270 */
[----:B------:R-:W-:Y:S02]  /*11a0*/  UIADD3 UR6, UR6, UR5, URZ ;  /* 0x0000000506067290 */ /* 0x000fe4000fffe03f */
[----:B------:R-:W-:Y:S02]  /*11b0*/  UIMAD UR8, UR8, UR9, UR4 ;  /* 0x00000009080872a4 */ /* 0x000fe4000f8e0204 */
[----:B------:R-:W-:Y:S01]  /*11c0*/  USEL UR48, UR48, 0x1, UP0 ;  /* 0x0000000130307887 */ /* 0x000fe20008000000 */
[----:B------:R-:W-:Y:S01]  /*11d0*/  PLOP3.LUT P0, PT, PT, PT, UP2, 0x80, 0x0 ;  /* 0x000000000000781c */ /* 0x000fe20003f0f028 */
[----:B------:R-:W-:Y:S01]  /*11e0*/  ULDC UR7, c[0x0][0x2f0] ;  /* 0x0000bc0000077ab9 */ /* 0x000fe20000000800 */
[----:B------:R-:W-:Y:S01]  /*11f0*/  @UP1 ULDC UR4, c[0x0][0xc4c] ;  /* 0x0003130000041ab9 */ /* 0x000fe20000000800 */
[----:B------:R-:W-:Y:S02]  /*1200*/  USHF.L.U32 UR44, UR6, 0x6, URZ ;  /* 0x00000006062c7899 */ /* 0x000fe4000800063f */
        /* <DEDUP_REMOVED lines=8> */
[----:B------:R-:W-:-:S02]  /*1290*/  UIMAD UR45, UR45, UR5, UR8 ;  /* 0x000000052d2d72a4 */ /* 0x000fc4000f8e0208 */
[----:B------:R-:W-:Y:S01]  /*12a0*/  USHF.R.S32.HI UR52, URZ, 0x6, UR4 ;  /* 0x000000063f347899 */ /* 0x000fe20008011404 */
[----:B------:R-:W-:Y:S11]  /*12b0*/  @!P0 BRA `(.L_x_4022) ;  /* 0x0000001c00708947 */ /* 0x000ff60003800000 */
[----:B------:R-:W0:Y:S01]  /*12c0*/  LDC R0, c[0x0][0x448] ;  /* 0x00011200ff007b82 */ /* 0x000e220000000800 */
[----:B------:R-:W-:Y:S01]  /*12d0*/  UIADD3 UR5, UR44, 0x3f, URZ ;  /* 0x0000003f2c057890 */ /* 0x000fe2000fffe03f */
[----:B------:R-:W-:Y:S01]  /*12e0*/  CS2R R150, SRZ ;  /* 0x0000000000967805 */ /* 0x000fe2000001ff00 */
[----:B------:R-:W-:Y:S01]  /*12f0*/  ULDC UR4, c[0x0][0x288] ;  /* 0x0000a20000047ab9 */ /* 0x000fe20000000800 */
[----:B------:R-:W-:Y:S01]  /*1300*/  CS2R R148, SRZ ;  /* 0x0000000000947805 */ /* 0x000fe2000001ff00 */
[----:B------:R-:W-:Y:S01]  /*1310*/  UIADD3 UR4, -UR4, 0x40, URZ ;  /* 0x0000004004047890 */ /* 0x000fe2000fffe13f */
[----:B------:R-:W-:Y:S02]  /*1320*/  CS2R R146, SRZ ;  /* 0x0000000000927805 */ /* 0x000fe4000001ff00 */
[----:B------:R-:W-:Y:S02]  /*1330*/  CS2R R144, SRZ ;  /* 0x0000000000907805 */ /* 0x000fe4000001ff00 */
[----:B------:R-:W-:Y:S01]  /*1340*/  CS2R R142, SRZ ;  /* 0x00000000008e7805 */ /* 0x000fe2000001ff00 */
[----:B------:R-:W-:Y:S01]  /*1350*/  UIMAD UR4, UR48, UR7, UR4 ;  /* 0x00000007300472a4 */ /* 0x000fe2000f8e0204 */
        /* <DEDUP_REMOVED lines=14> */
[----:B0-----:R-:W-:Y:S02]  /*1440*/  ISETP.NE.AND P0, PT, R0, 0x1, PT ;  /* 0x000000010000780c */ /* 0x001fe40003f05270 */
[----:B------:R-:W-:Y:S02]  /*1450*/  CS2R R116, SRZ ;  /* 0x0000000000747805 */ /* 0x000fe4000001ff00 */
[----:B------:R-:W-:Y:S02]  /*1460*/  MOV R0, UR5 ;  /* 0x0000000500007c02 */ /* 0x000fe40008000f00 */
        /* <DEDUP_REMOVED lines=10> */
[----:B------:R-:W0:Y:S01]  /*1510*/  @P0 LDC R3, c[0x0][0x44c] ;  /* 0x00011300ff030b82 */ /* 0x000e220000000800 */
[----:B------:R-:W-:Y:S02]  /*1520*/  CS2R R170, SRZ ;  /* 0x0000000000aa7805 */ /* 0x000fe4000001ff00 */
[----:B------:R-:W-:Y:S02]  /*1530*/  CS2R R90, SRZ ;  /* 0x00000000005a7805 */ /* 0x000fe4000001ff00 */
[----:B------:R-:W-:Y:S02]  /*1540*/  CS2R R172, SRZ ;  /* 0x0000000000ac7805 */ /* 0x000fe4000001ff00 */
[----:B------:R-:W-:-:S02]  /*1550*/  CS2R R86, SRZ ;  /* 0x0000000000567805 */ /* 0x000fc4000001ff00 */
[----:B------:R-:W-:Y:S02]  /*1560*/  CS2R R174, SRZ ;  /* 0x0000000000ae7805 */ /* 0x000fe4000001ff00 */
[----:B------:R-:W-:Y:S02]  /*1570*/  CS2R R82, SRZ ;  /* 0x0000000000527805 */ /* 0x000fe4000001ff00 */
[----:B------:R-:W-:Y:S01]  /*1580*/  CS2R R176, SRZ ;  /* 0x0000000000b07805 */ /* 0x000fe2000001ff00 */
[----:B------:R-:W1:Y:S01]  /*1590*/  @P0 LDC R4, c[0x0][0x450] ;  /* 0x00011400ff040b82 */ /* 0x000e620000000800 */
        /* <DEDUP_REMOVED lines=13> */
[----:B------:R-:W-:Y:S02]  /*1670*/  CS2R R54, SRZ ;  /* 0x0000000000367805 */ /* 0x000fe4000001ff00 */
[----:B------:R-:W-:Y:S01]  /*1680*/  CS2R R198, SRZ ;  /* 0x0000000000c67805 */ /* 0x000fe2000001ff00 */
[----:B0-----:R-:W-:Y:S01]  /*1690*/  @P0 IMAD.HI.U32 R3, R3, UR5, RZ ;  /* 0x0000000503030c27 */ /* 0x001fe2000f8e00ff */
[----:B------:R-:W-:-:S02]  /*16a0*/  CS2R R50, SRZ ;  /* 0x0000000000327805 */ /* 0x000fc4000001ff00 */
[----:B------:R-:W-:Y:S02]  /*16b0*/  CS2R R200, SRZ ;  /* 0x0000000000c87805 */ /* 0x000fe4000001ff00 */
[----:B------:R-:W-:Y:S02]  /*16c0*/  CS2R R46, SRZ ;  /* 0x00000000002e7805 */ /* 0x000fe4000001ff00 */
[----:B------:R-:W-:Y:S02]  /*16d0*/  CS2R R202, SRZ ;  /* 0x0000000000ca7805 */ /* 0x000fe4000001ff00 */
[----:B------:R-:W-:Y:S02]  /*16e0*/  CS2R R42, SRZ ;  /* 0x00000000002a7805 */ /* 0x000fe4000001ff00 */
[----:B------:R-:W-:Y:S02]  /*16f0*/  CS2R R204, SRZ ;  /* 0x0000000000cc7805 */ /* 0x000fe4000001ff00 */
[----:B------:R-:W-:-:S02]  /*1700*/  CS2R R38, SRZ ;  /* 0x0000000000267805 */ /* 0x000fc4000001ff00 */
[----:B-1----:R-:W-:Y:S02]  /*1710*/  @P0 SHF.R.U32.HI R0, RZ, R4, R3 ;  /* 0x00000004ff000219 */ /* 0x002fe40000011603 */
[----:B------:R-:W-:Y:S02]  /*1720*/  CS2R R206, SRZ ;  /* 0x0000000000ce7805 */ /* 0x000fe4000001ff00 */
[----:B------:R-:W-:Y:S02]  /*1730*/  PLOP3.LUT P0, PT, PT, PT, PT, 0x80, 0x0 ;  /* 0x000000000000781c */ /* 0x000fe40003f0f070 */
[----:B------:R-:W-:Y:S02]  /*1740*/  CS2R R34, SRZ ;  /* 0x0000000000227805 */ /* 0x000fe4000001ff00 */
[----:B------:R-:W-:Y:S01]  /*1750*/  MOV R208, RZ ;  /* 0x000000ff00d07202 */ /* 0x000fe20000000f00 */
[----:B------:R-:W-:Y:S01]  /*1760*/  VIADD R3, R0, UR4 ;  /* 0x0000000400037c36 */ /* 0x000fe20008000000 */
[----:B------:R-:W-:Y:S01]  /*1770*/  CS2R R30, SRZ ;  /* 0x00000000001e7805 */ /* 0x000fe2000001ff00 */
[----:B------:R-:W-:Y:S01]  /*1780*/  IMAD.MOV.U32 R0, RZ, RZ, RZ ;  /* 0x000000ffff007224 */ /* 0x000fe200078e00ff */
[----:B------:R-:W-:Y:S01]  /*1790*/  CS2R R26, SRZ ;  /* 0x00000000001a7805 */ /* 0x000fe2000001ff00 */
[----:B------:R-:W-:Y:S01]  /*17a0*/  IMAD.MOV.U32 R7, RZ, RZ, RZ ;  /* 0x000000ffff077224 */ /* 0x000fe200078e00ff */
[----:B------:R-:W-:Y:S01]  /*17b0*/  SHF.R.S32.HI R4, RZ, 0x1f, R3 ;  /* 0x0000001fff047819 */ /* 0x000fe20000011403 */
[----:B------:R-:W-:-:S03]  /*17c0*/  IMAD.MOV.U32 R21, RZ, RZ, RZ ;  /* 0x000000ffff157224 */ /* 0x000fc600078e00ff */
[----:B------:R-:W-:Y:S01]  /*17d0*/  LEA.HI R4, R4, R3, RZ, 0x6 ;  /* 0x0000000304047211 */ /* 0x000fe200078f30ff */
[----:B------:R-:W-:-:S03]  /*17e0*/  IMAD.MOV.U32 R3, RZ, RZ, RZ ;  /* 0x000000ffff037224 */ /* 0x000fc600078e00ff */
[----:B------:R-:W-:-:S04]  /*17f0*/  SHF.R.S32.HI R4, RZ, 0x6, R4 ;  /* 0x00000006ff047819 */ /* 0x000fc80000011404 */
[----:B------:R-:W-:-:S04]  /*1800*/  VIMNMX R4, R4, UR52, PT ;  /* 0x0000003404047c48 */ /* 0x000fc8000bfe0100 */
[----:B------:R-:W-:-:S13]  /*1810*/  ISETP.GE.AND P1, PT, R4, 0x1, PT ;  /* 0x000000010400780c */ /* 0x000fda0003f26270 */
        /* <DEDUP_REMOVED lines=15> */
.L_x_4024:
[----:B------:R-:W-:Y:S01]  /*1910*/  ULEA UR21, UR38, UR42, 0x3 ;  /* 0x0000002a26157291 */ /* 0x000fe2000f8e183f */
[----:B------:R-:W-:-:S05]  /*1920*/  IMAD.U32 R0, RZ, RZ, UR37 ;  /* 0x00000025ff007e24 */ /* 0x000fca000f8e00ff */
[----:B------:R-:W-:-:S04]  /*1930*/  SHF.L.U32 R0, R0, 0x1f, RZ ;  /* 0x0000001f00007819 */ /* 0x000fc800000006ff */
[----:B------:R-:W0:Y:S02]  /*1940*/  SYNCS.PHASECHK.TRANS64.TRYWAIT P1, [UR21+0x28c50], R0 ;  /* 0x028c5000ff0075a7 */ /* 0x000e240008020155 */
[----:B0-----:R-:W-:Y:S05]  /*1950*/  @!P1 BRA `(.L_x_4025) ;  /* 0x000000ec00b89947 */ /* 0x001fea0003800000 */
.L_x_4144:
        /* <DEDUP_REMOVED lines=38> */
.L_x_4026:
[----:B------:R-:W-:Y:S01]  /*1bc0*/  UIADD3 UR6, UR21, 0x28c60, URZ ;  /* 0x00028c6015067890 */ /* 0x000fe2000fffe03f */
[----:B------:R-:W-:-:S03]  /*1bd0*/  ISETP.GE.AND P1, PT, R4, 0x2, PT ;  /* 0x000000020400780c */ /* 0x000fc60003f26270 */
[----:B------:R-:W-:-:S09]  /*1be0*/  UPRMT UR6, UR40, 0x654, UR6 ;  /* 0x0000065428067896 */ /* 0x000fd20008000006 */
[----:B------:R-:W-:Y:S01]  /*1bf0*/  SYNCS.ARRIVE.TRANS64.RED.A1T0 RZ, [UR6], RZ ;  /* 0x000000ffffff79a7 */ /* 0x000fe20008100406 */
[----:B------:R-:W-:Y:S05]  /*1c00*/  @!P1 BRA `(.L_x_4027) ;  /* 0x0000000800dc9947 */ /* 0x000fea0003800000 */
[----:B------:R-:W-:-:S07]  /*1c10*/  VIADD R4, R4, 0xfffffffe ;  /* 0xfffffffe04047836 */ /* 0x000fce0000000000 */
.L_x_4033:
[----:B------:R-:W-:Y:S01]  /*1c20*/  BAR.SYNC.DEFER_BLOCKING 0xe, 0x100 ;  /* 0x0384000000007b1d */ /* 0x000fe20000010000 */
[----:B01----:R-:W-:Y:S01]  /*1c30*/  MOV R3, UR38 ;  /* 0x0000002600037c02 */ /* 0x003fe20008000f00 */
        /* <DEDUP_REMOVED lines=141> */
.L_x_4028:
[----:B------:R-:W-:Y:S01]  /*2510*/  ULEA UR21, UR38, UR42, 0x3 ;  /* 0x0000002a26157291 */ /* 0x000fe2000f8e183f */
[----:B------:R-:W-:-:S05]  /*2520*/  IMAD.U32 R0, RZ, RZ, UR37 ;  /* 0x00000025ff007e24 */ /* 0x000fca000f8e00ff */
[----:B------:R-:W-:-:S04]  /*2530*/  SHF.L.U32 R0, R0, 0x1f, RZ ;  /* 0x0000001f00007819 */ /* 0x000fc800000006ff */
[----:B------:R0:W1:Y:S01]  /*2540*/  SYNCS.PHASECHK.TRANS64.TRYWAIT P1, [UR21+0x28c50], R0 ;  /* 0x028c5000ff0075a7 */ /* 0x0000620008020155 */
[----:B------:R-:W-:Y:S05]  /*2550*/  @!P0 BRA `(.L_x_4029) ;  /* 0x0000000000048947 */ /* 0x000fea0003800000 */
[----:B------:R-:W-:Y:S01]  /*2560*/  BPT.TRAP 0x1 ;  /* 0x000000040000795c */ /* 0x000fe20000300000 */
.L_x_4029:
[----:B-1----:R-:W-:Y:S05]  /*2570*/  @P1 BRA `(.L_x_4030) ;  /* 0x0000000000081947 */ /* 0x002fea0003800000 */
[----:B------:R-:W1:Y:S02]  /*2580*/  SYNCS.PHASECHK.TRANS64.TRYWAIT P1, [UR21+0x28c50], R0 ;  /* 0x028c5000ff0075a7 */ /* 0x000e640008020155 */
[----:B-1----:R-:W-:Y:S05]  /*2590*/  @!P1 BRA `(.L_x_4031) ;  /* 0x000000e000c09947 */ /* 0x002fea0003800000 */
.L_x_4030:
        /* <DEDUP_REMOVED lines=26> */
.L_x_4032:
[----:B------:R-:W-:-:S04]  /*2740*/  UIADD3 UR6, UR21, 0x28c60, URZ ;  /* 0x00028c6015067890 */ /* 0x000fc8000fffe03f */
[----:B------:R-:W-:-:S09]  /*2750*/  UPRMT UR6, UR40, 0x654, UR6 ;  /* 0x0000065428067896 */ /* 0x000fd20008000006 */
[----:B------:R-:W-:Y:S01]  /*2760*/  SYNCS.ARRIVE.TRANS64.RED.A1T0 RZ, [UR6], RZ ;  /* 0x000000ffffff79a7 */ /* 0x000fe20008100406 */
[----:B------:R-:W-:Y:S05]  /*2770*/  @P2 BRA `(.L_x_4033) ;  /* 0xfffffff400282947 */ /* 0x000fea000383ffff */
.L_x_4027:
[----:B------:R-:W-:Y:S01]  /*2780*/  BAR.SYNC.DEFER_BLOCKING 0xe, 0x100 ;  /* 0x0384000000007b1d */ /* 0x000fe20000010000 */
[----:B01----:R-:W-:Y:S01]  /*2790*/  IMAD.U32 R3, RZ, RZ, UR38 ;  /* 0x00000026ff037e24 */ /* 0x003fe2000f8e00ff */
[----:B------:R-:W-:Y:S01]  /*27a0*/  UIADD3 UR38, UR38, 0x1, URZ ;  /* 0x0000000126267890 */ /* 0x000fe2000fffe03f */
[----:B------:R-:W-:-:S03]  /*27b0*/  PLOP3.LUT P0, PT, PT, PT, PT, 0x8, 0x0 ;  /* 0x000000000000781c */ /* 0x000fc60003f0e170 */
        /* <DEDUP_REMOVED lines=140> */
.L_x_4022:
[----:B------:R-:W-:Y:S01]  /*3080*/  ULDC UR4, c[0x0][0x448] ;  /* 0x0001120000047ab9 */ /* 0x000fe20000000800 */
[----:B------:R-:W-:Y:S01]  /*3090*/  UIADD3 UR6, UR44, 0x3f, URZ ;  /* 0x0000003f2c067890 */ /* 0x000fe2000fffe03f */
[----:B------:R-:W-:Y:S01]  /*30a0*/  PLOP3.LUT P0, PT, PT, PT, PT, 0x80, 0x0 ;  /* 0x000000000000781c */ /* 0x000fe20003f0f070 */
[----:B------:R-:W-:Y:S01]  /*30b0*/  UISETP.NE.AND UP0, UPT, UR4, 0x1, UPT ;  /* 0x000000010400788c */ /* 0x000fe2000bf05270 */
[----:B------:R-:W-:Y:S01]  /*30c0*/  IMAD.MOV.U32 R0, RZ, RZ, RZ ;  /* 0x000000ffff007224 */ /* 0x000fe200078e00ff */
[----:B------:R-:W-:Y:S01]  /*30d0*/  ULDC UR8, c[0x0][0x288] ;  /* 0x0000a20000087ab9 */ /* 0x000fe20000000800 */
[----:B------:R-:W-:Y:S01]  /*30e0*/  IMAD.MOV.U32 R3, RZ, RZ, RZ ;  /* 0x000000ffff037224 */ /* 0x000fe200078e00ff */
[----:B------:R-:W-:Y:S01]  /*30f0*/  UIADD3 UR8, -UR8, 0x40, URZ ;  /* 0x0000004008087890 */ /* 0x000fe2000fffe13f */
[----:B------:R-:W-:Y:S01]  /*3100*/  CS2R R150, SRZ ;  /* 0x0000000000967805 */ /* 0x000fe2000001ff00 */
[----:B------:R-:W-:Y:S01]  /*3110*/  UP2UR UR49, UPR, URZ, 0x1 ;  /* 0x000000013f317883 */ /* 0x000fe20008000000 */
[----:B------:R-:W-:Y:S01]  /*3120*/  CS2R R148, SRZ ;  /* 0x0000000000947805 */ /* 0x000fe2000001ff00 */
[----:B------:R-:W-:Y:S01]  /*3130*/  UIMAD UR8, UR48, UR7, UR8 ;  /* 0x00000007300872a4 */ /* 0x000fe2000f8e0208 */
[----:B------:R-:W-:-:S02]  /*3140*/  CS2R R146, SRZ ;  /* 0x0000000000927805 */ /* 0x000fc4000001ff00 */
[----:B------:R-:W-:Y:S01]  /*3150*/  CS2R R144, SRZ ;  /* 0x0000000000907805 */ /* 0x000fe2000001ff00 */
[----:B------:R-:W-:Y:S01]  /*3160*/  @UP0 ULDC UR4, c[0x0][0x44c] ;  /* 0x0001130000040ab9 */ /* 0x000fe20000000800 */
[----:B------:R-:W-:Y:S01]  /*3170*/  @UP0 ULDC UR9, c[0x0][0x450] ;  /* 0x0001140000090ab9 */ /* 0x000fe20000000800 */
[----:B------:R-:W-:Y:S01]  /*3180*/  UIMAD.WIDE.U32 UR4, UR6, UR4, URZ ;  /* 0x00000004060472a5 */ /* 0x000fe2000f8e003f */
[----:B------:R-:W-:Y:S02]  /*3190*/  CS2R R142, SRZ ;  /* 0x00000000008e7805 */ /* 0x000fe4000001ff00 */
[----:B------:R-:W-:Y:S02]  /*31a0*/  CS2R R140, SRZ ;  /* 0x00000000008c7805 */ /* 0x000fe4000001ff00 */
[----:B------:R-:W-:Y:S01]  /*31b0*/  CS2R R138, SRZ ;  /* 0x00000000008a7805 */ /* 0x000fe2000001ff00 */
[----:B------:R-:W-:Y:S01]  /*31c0*/  @UP0 USHF.R.U32.HI UR6, URZ, UR9, UR5 ;  /* 0x000000093f060299 */ /* 0x000fe20008011605 */
[----:B------:R-:W-:-:S02]  /*31d0*/  CS2R R136, SRZ ;  /* 0x0000000000887805 */ /* 0x000fc4000001ff00 */
[----:B------:R-:W-:Y:S02]  /*31e0*/  CS2R R134, SRZ ;  /* 0x0000000000867805 */ /* 0x000fe4000001ff00 */
[----:B------:R-:W-:Y:S01]  /*31f0*/  CS2R R132, SRZ ;  /* 0x0000000000847805 */ /* 0x000fe2000001ff00 */
[----:B------:R-:W-:Y:S01]  /*3200*/  UIADD3 UR6, UR8, UR6, URZ ;  /* 0x0000000608067290 */ /* 0x000fe2000fffe03f */
[----:B------:R-:W-:Y:S02]  /*3210*/  CS2R R160, SRZ ;  /* 0x0000000000a07805 */ /* 0x000fe4000001ff00 */
[----:B------:R-:W-:Y:S02]  /*3220*/  CS2R R128, SRZ ;  /* 0x0000000000807805 */ /* 0x000fe4000001ff00 */
[----:B------:R-:W-:Y:S01]  /*3230*/  CS2R R158, SRZ ;  /* 0x00000000009e7805 */ /* 0x000fe2000001ff00 */
[----:B------:R-:W-:Y:S01]  /*3240*/  USHF.R.S32.HI UR4, URZ, 0x1f, UR6 ;  /* 0x0000001f3f047899 */ /* 0x000fe20008011406 */
[----:B------:R-:W-:-:S02]  /*3250*/  CS2R R156, SRZ ;  /* 0x00000000009c7805 */ /* 0x000fc4000001ff00 */
[----:B------:R-:W-:Y:S02]  /*3260*/  CS2R R124, SRZ ;  /* 0x00000000007c7805 */ /* 0x000fe4000001ff00 */
[----:B------:R-:W-:Y:S01]  /*3270*/  CS2R R154, SRZ ;  /* 0x00000000009a7805 */ /* 0x000fe2000001ff00 */
        /* <DEDUP_REMOVED lines=8> */
[----:B------:R-:W-:Y:S01]  /*3300*/  UISETP.LT.AND UP0, UPT, UR52, UR4, UPT ;  /* 0x000000043400728c */ /* 0x000fe2000bf01270 */
[----:B------:R-:W-:Y:S02]  /*3310*/  CS2R R162, SRZ ;  /* 0x0000000000a27805 */ /* 0x000fe4000001ff00 */
[----:B------:R-:W-:Y:S02]  /*3320*/  CS2R R106, SRZ ;  /* 0x00000000006a7805 */ /* 0x000fe4000001ff00 */
[----:B------:R-:W-:Y:S01]  /*3330*/  CS2R R164, SRZ ;  /* 0x0000000000a47805 */ /* 0x000fe2000001ff00 */
[----:B------:R-:W-:Y:S01]  /*3340*/  USEL UR52, UR52, UR4, UP0 ;  /* 0x0000000434347287 */ /* 0x000fe20008000000 */
[----:B------:R-:W-:-:S02]  /*3350*/  CS2R R102, SRZ ;  /* 0x0000000000667805 */ /* 0x000fc4000001ff00 */
[----:B------:R-:W-:Y:S02]  /*3360*/  CS2R R166, SRZ ;  /* 0x0000000000a67805 */ /* 0x000fe4000001ff00 */
[----:B------:R-:W-:Y:S01]  /*3370*/  CS2R R98, SRZ ;  /* 0x0000000000627805 */ /* 0x000fe2000001ff00 */
[----:B------:R-:W-:Y:S01]  /*3380*/  UISETP.GE.AND UP0, UPT, UR52, 0x1, UPT ;  /* 0x000000013400788c */ /* 0x000fe2000bf06270 */
[----:B------:R-:W-:Y:S02]  /*3390*/  CS2R R168, SRZ ;  /* 0x0000000000a87805 */ /* 0x000fe4000001ff00 */
[----:B------:R-:W-:Y:S02]  /*33a0*/  CS2R R94, SRZ ;  /* 0x00000000005e7805 */ /* 0x000fe4000001ff00 */
[----:B------:R-:W-:Y:S02]  /*33b0*/  CS2R R170, SRZ ;  /* 0x0000000000aa7805 */ /* 0x000fe4000001ff00 */
[----:B------:R-:W-:-:S02]  /*33c0*/  CS2R R90, SRZ ;  /* 0x00000000005a7805 */ /* 0x000fc4000001ff00 */
[----:B------:R-:W-:Y:S02]  /*33d0*/  CS2R R172, SRZ ;  /* 0x0000000000ac7805 */ /* 0x000fe4000001ff00 */
[----:B------:R-:W-:Y:S02]  /*33e0*/  PLOP3.LUT P1, PT, PT, PT, UP0, 0x80, 0x0 ;  /* 0x000000000000781c */ /* 0x000fe40003f2f008 */
        /* <DEDUP_REMOVED lines=11> */
[----:B------:R-:W-:Y:S02]  /*34a0*/  MOV R191, RZ ;  /* 0x000000ff00bf7202 */ /* 0x000fe40000000f00 */
        /* <DEDUP_REMOVED lines=41> */
[----:B------:R-:W-:Y:S01]  /*3740*/  MOV R5, UR5 ;  /* 0x0000000500057c02 */ /* 0x000fe20008000f00 */
        /* <DEDUP_REMOVED lines=10> */
.L_x_4034:
        /* <DEDUP_REMOVED lines=9> */
.L_x_4145:
[----:B------:R-:W-:Y:S05]  /*3880*/  @!P0 BRA `(.L_x_4036) ;  /* 0x0000000000048947 */ /* 0x000fea0003800000 */
[----:B------:R-:W-:Y:S01]  /*3890*/  BPT.TRAP 0x1 ;  /* 0x000000040000795c */ /* 0x000fe20000300000 */
.L_x_4036:
[----:B------:R-:W-:Y:S01]  /*38a0*/  IMAD.U32 R8, RZ, RZ, UR37 ;  /* 0x00000025ff087e24 */ /* 0x000fe2000f8e00ff */
[----:B------:R-:W-:-:S04]  /*38b0*/  MOV R7, UR38 ;  /* 0x0000002600077c02 */ /* 0x000fc80008000f00 */
[----:B------:R-:W-:Y:S02]  /*38c0*/  LEA R7, R7, UR42, 0x3 ;  /* 0x0000002a07077c11 */ /* 0x000fe4000f8e18ff */
[----:B------:R-:W-:-:S04]  /*38d0*/  SHF.L.U32 R8, R8, 0x1f, RZ ;  /* 0x0000001f08087819 */ /* 0x000fc800000006ff */
[----:B------:R1:W2:Y:S01]  /*38e0*/  SYNCS.PHASECHK.TRANS64.TRYWAIT P1, [R7+URZ+0x28c30], R8 ;  /* 0x028c3008070075a7 */ /* 0x0002a2000802017f */
[----:B------:R-:W-:Y:S05]  /*38f0*/  @!P0 BRA `(.L_x_4037) ;  /* 0x0000000000048947 */ /* 0x000fea0003800000 */
[----:B------:R-:W-:Y:S01]  /*3900*/  BPT.TRAP 0x1 ;  /* 0x000000040000795c */ /* 0x000fe20000300000 */
.L_x_4037:
[----:B--2---:R-:W-:Y:S05]  /*3910*/  @P1 BRA `(.L_x_4038) ;  /* 0x0000000000081947 */ /* 0x004fea0003800000 */
[----:B------:R-:W2:Y:S02]  /*3920*/  SYNCS.PHASECHK.TRANS64.TRYWAIT P1, [R7+URZ+0x28c30], R8 ;  /* 0x028c3008070075a7 */ /* 0x000ea4000802017f */
[----:B--2---:R-:W-:Y:S05]  /*3930*/  @!P1 BRA `(.L_x_4039) ;  /* 0x000000d000089947 */ /* 0x004fea0003800000 */
.L_x_4038:
        /* <DEDUP_REMOVED lines=40> */
.L_x_4040:
[----:B------:R-:W-:Y:S01]  /*3bc0*/  UISETP.NE.AND UP0, UPT, UR49, URZ, UPT ;  /* 0x0000003f3100728c */ /* 0x000fe2000bf05270 */
[----:B------:R-:W-:Y:S01]  /*3bd0*/  VIADD R3, R185, UR44 ;  /* 0x0000002cb9037c36 */ /* 0x000fe20008000000 */
[----:B------:R-:W-:Y:S01]  /*3be0*/  ULDC UR10, c[0x0][0x9d8] ;  /* 0x00027600000a7ab9 */ /* 0x000fe20000000800 */
[----:B------:R-:W-:Y:S01]  /*3bf0*/  ULDC UR14, c[0x0][0x2f0] ;  /* 0x0000bc00000e7ab9 */ /* 0x000fe20000000800 */
[----:B------:R-:W-:Y:S01]  /*3c00*/  FMUL.FTZ R26, R26, UR10 ;  /* 0x0000000a1a1a7c20 */ /* 0x000fe20008410000 */
[----:B------:R-:W-:Y:S01]  /*3c10*/  FMUL.FTZ R27, R27, UR10 ;  /* 0x0000000a1b1b7c20 */ /* 0x000fe20008410000 */
[----:B------:R-:W-:Y:S01]  /*3c20*/  PLOP3.LUT P1, PT, PT, PT, UP0, 0x80, 0x0 ;  /* 0x000000000000781c */ /* 0x000fe20003f2f008 */
[----:B------:R-:W-:Y:S01]  /*3c30*/  FMUL.FTZ R30, R30, UR10 ;  /* 0x0000000a1e1e7c20 */ /* 0x000fe20008410000 */
[----:B------:R-:W-:Y:S01]  /*3c40*/  PLOP3.LUT P2, PT, PT, PT, UP0, 0x80, 0x0 ;  /* 0x000000000000781c */ /* 0x000fe20003f4f008 */
[----:B------:R-:W-:Y:S01]  /*3c50*/  MUFU.TANH R9, R27 ;  /* 0x0000001b00097308 */ /* 0x000fe20000002400 */
[----:B------:R-:W-:Y:S01]  /*3c60*/  FMUL.FTZ R31, R31, UR10 ;  /* 0x0000000a1f1f7c20 */ /* 0x000fe20008410000 */
[----:B------:R-:W-:Y:S01]  /*3c70*/  @UP0 ULDC UR6, c[0x0][0x44c] ;  /* 0x0001130000060ab9 */ /* 0x000fe20000000800 */
[----:B------:R-:W-:Y:S01]  /*3c80*/  ULDC UR15, c[0x0][0x288] ;  /* 0x0000a200000f7ab9 */ /* 0x000fe20000000800 */
[----:B------:R-:W-:Y:S01]  /*3c90*/  FMUL.FTZ R34, R34, UR10 ;  /* 0x0000000a22227c20 */ /* 0x000fe20008410000 */
[----:B------:R-:W-:Y:S01]  /*3ca0*/  FMUL.FTZ R35, R35, UR10 ;  /* 0x0000000a23237c20 */ /* 0x000fe20008410000 */
[----:B------:R-:W-:Y:S01]  /*3cb0*/  FMUL.FTZ R28, R28, UR10 ;  /* 0x0000000a1c1c7c20 */ /* 0x000fe20008410000 */
[----:B------:R-:W-:Y:S01]  /*3cc0*/  FMUL.FTZ R38, R38, UR10 ;  /* 0x0000000a26267c20 */ /* 0x000fe20008410000 */
[----:B------:R-:W0:Y:S01]  /*3cd0*/  MUFU.TANH R26, R26 ;  /* 0x0000001a001a7308 */ /* 0x000e220000002400 */
[----:B------:R-:W-:Y:S01]  /*3ce0*/  FMUL.FTZ R39, R39, UR10 ;  /* 0x0000000a27277c20 */ /* 0x000fe20008410000 */
[----:B------:R-:W-:Y:S01]  /*3cf0*/  @P1 IMAD.HI.U32 R4, R3, UR6, RZ ;  /* 0x0000000603041c27 */ /* 0x000fe2000f8e00ff */
[----:B------:R-:W-:-:S03]  /*3d00*/  @UP0 ULDC UR6, c[0x0][0x450] ;  /* 0x0001140000060ab9 */ /* 0x000fc60000000800 */
[----:B------:R-:W-:Y:S01]  /*3d10*/  FMUL.FTZ R42, R42, UR10 ;  /* 0x0000000a2a2a7c20 */ /* 0x000fe20008410000 */
[----:B------:R-:W-:Y:S01]  /*3d20*/  FMUL.FTZ R43, R43, UR10 ;  /* 0x0000000a2b2b7c20 */ /* 0x000fe20008410000 */
[----:B------:R-:W-:Y:S01]  /*3d30*/  FMUL.FTZ R46, R46, UR10 ;  /* 0x0000000a2e2e7c20 */ /* 0x000fe20008410000 */
[----:B------:R-:W-:Y:S01]  /*3d40*/  @P2 SHF.R.U32.HI R3, RZ, UR6, R4 ;  /* 0x00000006ff032c19 */ /* 0x000fe20008011604 */
[----:B------:R-:W-:Y:S01]  /*3d50*/  UMOV UR6, 0xffffffc0 ;  /* 0xffffffc000067882 */ /* 0x000fe20000000000 */
[----:B------:R-:W3:Y:S01]  /*3d60*/  MUFU.TANH R30, R30 ;  /* 0x0000001e001e7308 */ /* 0x000ee20000002400 */
[----:B------:R-:W-:Y:S01]  /*3d70*/  UIMAD UR7, UR52, UR6, 0x41 ;  /* 0x00000041340774a4 */ /* 0x000fe2000f8e0206 */
[----:B------:R-:W-:Y:S01]  /*3d80*/  FMUL.FTZ R47, R47, UR10 ;  /* 0x0000000a2f2f7c20 */ /* 0x000fe20008410000 */
[----:B------:R-:W4:Y:S01]  /*3d90*/  SHFL.IDX PT, R6, R3, 0x1, 0x1c1f ;  /* 0x003c1f0003067f89 */ /* 0x000f2200000e0000 */
[----:B------:R-:W-:Y:S01]  /*3da0*/  UIMAD UR6, UR52, UR6, 0x40 ;  /* 0x00000040340674a4 */ /* 0x000fe2000f8e0206 */
[----:B------:R-:W-:Y:S01]  /*3db0*/  FMUL.FTZ R50, R50, UR10 ;  /* 0x0000000a32327c20 */ /* 0x000fe20008410000 */
[----:B------:R-:W-:Y:S01]  /*3dc0*/  UIMAD UR7, UR48, UR14, UR7 ;  /* 0x0000000e300772a4 */ /* 0x000fe2000f8e0207 */
[----:B------:R-:W-:Y:S01]  /*3dd0*/  FMUL.FTZ R51, R51, UR10 ;  /* 0x0000000a33337c20 */ /* 0x000fe20008410000 */
[----:B------:R-:W-:Y:S01]  /*3de0*/  UIMAD UR6, UR48, UR14, UR6 ;  /* 0x0000000e300672a4 */ /* 0x000fe2000f8e0206 */
[----:B------:R-:W5:Y:S01]  /*3df0*/  MUFU.TANH R31, R31 ;  /* 0x0000001f001f7308 */ /* 0x000f620000002400 */
[----:B------:R-:W-:Y:S01]  /*3e00*/  FMUL.FTZ R54, R54, UR10 ;  /* 0x0000000a36367c20 */ /* 0x000fe20008410000 */
[----:B------:R-:W-:Y:S01]  /*3e10*/  FMUL.FTZ R55, R55, UR10 ;  /* 0x0000000a37377c20 */ /* 0x000fe20008410000 */
[----:B------:R-:W-:Y:S01]  /*3e20*/  IMAD.U32 R5, RZ, RZ, UR7 ;  /* 0x00000007ff057e24 */ /* 0x000fe2000f8e00ff */
[----:B------:R-:W1:Y:S01]  /*3e30*/  SHFL.IDX PT, R3, R3, RZ, 0x1c1f ;  /* 0x001c1fff03037589 */ /* 0x000e6200000e0000 */
[----:B------:R-:W-:Y:S01]  /*3e40*/  IADD3 R4, -R2, UR6, RZ ;  /* 0x0000000602047c10 */ /* 0x000fe2000fffe1ff */
[----:B------:R-:W-:Y:S01]  /*3e50*/  FMUL.FTZ R24, R24, UR10 ;  /* 0x0000000a18187c20 */ /* 0x000fe20008410000 */
[----:B------:R-:W-:Y:S01]  /*3e60*/  FMUL.FTZ R25, R25, UR10 ;  /* 0x0000000a19197c20 */ /* 0x000fe20008410000 */
[----:B------:R-:W-:Y:S01]  /*3e70*/  IADD3 R5, R5, -UR15, -R2 ;  /* 0x8000000f05057c10 */ /* 0x000fe2000fffe802 */
        /* <DEDUP_REMOVED lines=8> */
[----:B------:R3:W-:Y:S01]  /*3f00*/  MUFU.TANH R11, R28 ;  /* 0x0000001c000b7308 */ /* 0x0007e20000002400 */
[----:B----4-:R-:W-:Y:S01]  /*3f10*/  VIADDMNMX R6, R6, R5, R4, PT ;  /* 0x0000000506067246 */ /* 0x010fe20003800104 */
[----:B------:R-:W-:Y:S01]  /*3f20*/  FMUL.FTZ R44, R44, UR10 ;  /* 0x0000000a2c2c7c20 */ /* 0x000fe20008410000 */
[----:B------:R-:W-:Y:S01]  /*3f30*/  FMUL.FTZ R45, R45, UR10 ;  /* 0x0000000a2d2d7c20 */ /* 0x000fe20008410000 */
[----:B------:R-:W-:Y:S01]  /*3f40*/  FMUL.FTZ R48, R48, UR10 ;  /* 0x0000000a30307c20 */ /* 0x000fe20008410000 */
[C---:B------:R-:W-:Y:S01]  /*3f50*/  ISETP.GT.AND P1, PT, R6.reuse, RZ, PT ;  /* 0x000000ff0600720c */ /* 0x040fe20003f24270 */
[----:B------:R-:W-:Y:S01]  /*3f60*/  FMUL.FTZ R49, R49, UR10 ;  /* 0x0000000a31317c20 */ /* 0x000fe20008410000 */
[C---:B------:R-:W-:Y:S01]  /*3f70*/  ISETP.GT.AND P2, PT, R6.reuse, 0x1, PT ;  /* 0x000000010600780c */ /* 0x040fe20003f44270 */
[----:B------:R-:W4:Y:S01]  /*3f80*/  MUFU.TANH R35, R35 ;  /* 0x0000002300237308 */ /* 0x000f220000002400 */
[----:B------:R-:W-:Y:S01]  /*3f90*/  ISETP.GT.AND P3, PT, R6, 0x8, PT ;  /* 0x000000080600780c */ /* 0x000fe20003f64270 */
[----:B------:R-:W-:Y:S01]  /*3fa0*/  FMUL.FTZ R52, R52, UR10 ;  /* 0x0000000a34347c20 */ /* 0x000fe20008410000 */
[----:B0-----:R-:W-:Y:S01]  /*3fb0*/  FSEL R27, R26, -INF , P1 ;  /* 0xff8000001a1b7808 */ /* 0x001fe20000800000 */
[----:B------:R-:W-:Y:S01]  /*3fc0*/  FMUL.FTZ R53, R53, UR10 ;  /* 0x0000000a35357c20 */ /* 0x000fe20008410000 */
[----:B---3--:R-:W-:Y:S01]  /*3fd0*/  FSEL R28, R9, -INF , P2 ;  /* 0xff800000091c7808 */ /* 0x008fe20001000000 */
[----:B------:R-:W-:Y:S01]  /*3fe0*/  ULDC UR10, c[0x0][0x988] ;  /* 0x00026200000a7ab9 */ /* 0x000fe20000000800 */
[----:B------:R-:W-:Y:S01]  /*3ff0*/  ISETP.GT.AND P1, PT, R6, 0x9, PT ;  /* 0x000000090600780c */ /* 0x000fe20003f24270 */
[----:B------:R-:W0:Y:S01]  /*4000*/  MUFU.TANH R38, R38 ;  /* 0x0000002600267308 */ /* 0x000e220000002400 */
[----:B------:R-:W-:-:S02]  /*4010*/  FSEL R30, R30, -INF , P3 ;  /* 0xff8000001e1e7808 */ /* 0x000fc40001800000 */
[----:B------:R-:W-:Y:S02]  /*4020*/  FMNMX.FTZ R9, R27, R28, !PT ;  /* 0x0000001c1b097209 */ /* 0x000fe40007810000 */
[----:B------:R-:W-:Y:S02]  /*4030*/  ISETP.GT.AND P2, PT, R6, 0x10, PT ;  /* 0x000000100600780c */ /* 0x000fe40003f44270 */
[----:B-----5:R-:W-:Y:S01]  /*4040*/  FSEL R31, R31, -INF , P1 ;  /* 0xff8000001f1f7808 */ /* 0x020fe20000800000 */
[----:B------:R-:W3:Y:S01]  /*4050*/  MUFU.TANH R39, R39 ;  /* 0x0000002700277308 */ /* 0x000ee20000002400 */
[----:B------:R-:W-:Y:S02]  /*4060*/  FMNMX.FTZ R10, R30, R9, !PT ;  /* 0x000000091e0a7209 */ /* 0x000fe40007810000 */
[----:B------:R-:W-:Y:S02]  /*4070*/  ISETP.GT.AND P1, PT, R6, 0x11, PT ;  /* 0x000000110600780c */ /* 0x000fe40003f24270 */
[----:B--2---:R-:W-:-:S02]  /*4080*/  FSEL R34, R34, -INF , P2 ;  /* 0xff80000022227808 */ /* 0x004fc40001000000 */
[----:B------:R-:W-:Y:S01]  /*4090*/  FMNMX.FTZ R9, R31, R10, !PT ;  /* 0x0000000a1f097209 */ /* 0x000fe20007810000 */
[----:B------:R-:W2:Y:S01]  /*40a0*/  MUFU.TANH R42, R42 ;  /* 0x0000002a002a7308 */ /* 0x000ea20000002400 */
[----:B------:R-:W-:Y:S02]  /*40b0*/  ISETP.GT.AND P2, PT, R6, 0x18, PT ;  /* 0x000000180600780c */ /* 0x000fe40003f44270 */
[----:B----4-:R-:W-:Y:S02]  /*40c0*/  FSEL R35, R35, -INF , P1 ;  /* 0xff80000023237808 */ /* 0x010fe40000800000 */
[----:B------:R-:W-:Y:S02]  /*40d0*/  FMNMX.FTZ R10, R34, R9, !PT ;  /* 0x00000009220a7209 */ /* 0x000fe40007810000 */
[----:B------:R-:W-:Y:S01]  /*40e0*/  ISETP.GT.AND P1, PT, R6, 0x19, PT ;  /* 0x000000190600780c */ /* 0x000fe20003f24270 */
[----:B------:R-:W4:Y:S01]  /*40f0*/  MUFU.TANH R43, R43 ;  /* 0x0000002b002b7308 */ /* 0x000f220000002400 */
[----:B0-----:R-:W-:-:S02]  /*4100*/  FSEL R38, R38, -INF , P2 ;  /* 0xff80000026267808 */ /* 0x001fc40001000000 */
[----:B------:R-:W-:Y:S02]  /*4110*/  FMNMX.FTZ R9, R35, R10, !PT ;  /* 0x0000000a23097209 */ /* 0x000fe40007810000 */
[----:B------:R-:W-:Y:S02]  /*4120*/  ISETP.GT.AND P2, PT, R6, 0x20, PT ;  /* 0x000000200600780c */ /* 0x000fe40003f44270 */
[----:B---3--:R-:W-:Y:S01]  /*4130*/  FSEL R39, R39, -INF , P1 ;  /* 0xff80000027277808 */ /* 0x008fe20000800000 */
[----:B------:R-:W0:Y:S01]  /*4140*/  MUFU.TANH R46, R46 ;  /* 0x0000002e002e7308 */ /* 0x000e220000002400 */
        /* <DEDUP_REMOVED lines=9> */
[----:B------:R-:W3:Y:S01]  /*41e0*/  MUFU.TANH R50, R50 ;  /* 0x0000003200327308 */ /* 0x000ee20000002400 */
[----:B0-----:R-:W-:-:S02]  /*41f0*/  FSEL R46, R46, -INF , P2 ;  /* 0xff8000002e2e7808 */ /* 0x001fc40001000000 */
[----:B------:R-:W-:Y:S02]  /*4200*/  FMNMX.FTZ R9, R43, R10, !PT ;  /* 0x0000000a2b097209 */ /* 0x000fe40007810000 */
[----:B------:R-:W-:Y:S02]  /*4210*/  ISETP.GT.AND P2, PT, R6, 0x30, PT ;  /* 0x000000300600780c */ /* 0x000fe40003f44270 */
[----:B------:R-:W-:Y:S01]  /*4220*/  FMNMX.FTZ R10, R46, R9, !PT ;  /* 0x000000092e0a7209 */ /* 0x000fe20007810000 */
[----:B------:R-:W0:Y:S01]  /*4230*/  MUFU.TANH R51, R51 ;  /* 0x0000003300337308 */ /* 0x000e220000002400 */
[----:B--2---:R-:W-:Y:S02]  /*4240*/  FSEL R47, R47, -INF , P1 ;  /* 0xff8000002f2f7808 */ /* 0x004fe40000800000 */
[----:B------:R-:W-:Y:S02]  /*4250*/  ISETP.GT.AND P1, PT, R6, 0x31, PT ;  /* 0x000000310600780c */ /* 0x000fe40003f24270 */
[----:B------:R-:W-:-:S02]  /*4260*/  FMNMX.FTZ R9, R47, R10, !PT ;  /* 0x0000000a2f097209 */ /* 0x000fc40007810000 */
[----:B-1----:R-:W-:Y:S01]  /*4270*/  VIADDMNMX R3, R3, R5, R4, PT ;  /* 0x0000000503037246 */ /* 0x002fe20003800104 */
[----:B------:R-:W1:Y:S01]  /*4280*/  MUFU.TANH R54, R54 ;  /* 0x0000003600367308 */ /* 0x000e620000002400 */
[----:B---3--:R-:W-:Y:S02]  /*4290*/  FSEL R50, R50, -INF , P2 ;  /* 0xff80000032327808 */ /* 0x008fe40001000000 */
[----:B------:R-:W-:Y:S02]  /*42a0*/  ISETP.GT.AND P2, PT, R6, 0x38, PT ;  /* 0x000000380600780c */ /* 0x000fe40003f44270 */
[----:B------:R-:W-:Y:S02]  /*42b0*/  FMNMX.FTZ R10, R50, R9, !PT ;  /* 0x00000009320a7209 */ /* 0x000fe40007810000 */
[----:B------:R-:W-:Y:S01]  /*42c0*/  ISETP.GT.AND P3, PT, R3, 0x8, PT ;  /* 0x000000080300780c */ /* 0x000fe20003f64270 */
[----:B------:R-:W2:Y:S01]  /*42d0*/  MUFU.TANH R55, R55 ;  /* 0x0000003700377308 */ /* 0x000ea20000002400 */
[----:B0-----:R-:W-:-:S02]  /*42e0*/  FSEL R51, R51, -INF , P1 ;  /* 0xff80000033337808 */ /* 0x001fc40000800000 */
[----:B------:R-:W-:Y:S02]  /*42f0*/  ISETP.GT.AND P1, PT, R6, 0x39, PT ;  /* 0x000000390600780c */ /* 0x000fe40003f24270 */
[----:B------:R-:W-:Y:S02]  /*4300*/  FMNMX.FTZ R9, R51, R10, !PT ;  /* 0x0000000a33097209 */ /* 0x000fe40007810000 */
[----:B------:R-:W-:Y:S01]  /*4310*/  FSEL R10, R11, -INF , P3 ;  /* 0xff8000000b0a7808 */ /* 0x000fe20001800000 */
[----:B------:R-:W0:Y:S01]  /*4320*/  MUFU.TANH R24, R24 ;  /* 0x0000001800187308 */ /* 0x000e220000002400 */
[----:B-1----:R-:W-:Y:S02]  /*4330*/  FSEL R54, R54, -INF , P2 ;  /* 0xff80000036367808 */ /* 0x002fe40001000000 */
[----:B------:R-:W-:Y:S02]  /*4340*/  ISETP.GT.AND P2, PT, R3, 0x1, PT ;  /* 0x000000010300780c */ /* 0x000fe40003f44270 */
[----:B------:R-:W-:-:S02]  /*4350*/  FMNMX.FTZ R6, R54, R9, !PT ;  /* 0x0000000936067209 */ /* 0x000fc40007810000 */
[----:B------:R-:W-:Y:S01]  /*4360*/  ISETP.GT.AND P3, PT, R3, 0x29, PT ;  /* 0x000000290300780c */ /* 0x000fe20003f64270 */
[----:B------:R-:W-:Y:S01]  /*4370*/  MUFU.TANH R25, R25 ;  /* 0x0000001900197308 */ /* 0x000fe20000002400 */
[----:B--2---:R-:W-:Y:S02]  /*4380*/  FSEL R55, R55, -INF , P1 ;  /* 0xff80000037377808 */ /* 0x004fe40000800000 */
[----:B------:R-:W-:Y:S02]  /*4390*/  ISETP.GT.AND P1, PT, R3, RZ, PT ;  /* 0x000000ff0300720c */ /* 0x000fe40003f24270 */
[----:B------:R-:W-:Y:S02]  /*43a0*/  FMNMX.FTZ R6, R55, R6, !PT ;  /* 0x0000000637067209 */ /* 0x000fe40007810000 */
[----:B------:R-:W-:Y:S01]  /*43b0*/  R2UR UR6, R7 ;  /* 0x00000000070672ca */ /* 0x000fe200000e0000 */
[----:B------:R-:W1:Y:S01]  /*43c0*/  MUFU.TANH R29, R29 ;  /* 0x0000001d001d7308 */ /* 0x000e620000002400 */
[----:B0-----:R-:W-:Y:S01]  /*43d0*/  FSEL R4, R24, -INF , P1 ;  /* 0xff80000018047808 */ /* 0x001fe20000800000 */
[----:B------:R-:W0:Y:S01]  /*43e0*/  SHFL.BFLY PT, R9, R6, 0x2, 0x1f ;  /* 0x0c401f0006097f89 */ /* 0x000e2200000e0000 */
[----:B------:R-:W-:-:S05]  /*43f0*/  ISETP.GT.AND P1, PT, R3, 0x9, PT ;  /* 0x000000090300780c */ /* 0x000fca0003f24270 */
[----:B------:R-:W2:Y:S04]  /*4400*/  MUFU.TANH R12, R32 ;  /* 0x00000020000c7308 */ /* 0x000ea80000002400 */
[----:B------:R-:W-:-:S04]  /*4410*/  UIADD3 UR6, UR6, 0x28c40, URZ ;  /* 0x00028c4006067890 */ /* 0x000fc8000fffe03f */
[----:B------:R-:W3:Y:S01]  /*4420*/  MUFU.TANH R33, R33 ;  /* 0x0000002100217308 */ /* 0x000ee20000002400 */
[----:B-1----:R-:W-:Y:S01]  /*4430*/  FSEL R11, R29, -INF , P1 ;  /* 0xff8000001d0b7808 */ /* 0x002fe20000800000 */
[----:B------:R-:W-:Y:S01]  /*4440*/  UPRMT UR6, UR40, 0x654, UR6 ;  /* 0x0000065428067896 */ /* 0x000fe20008000006 */
[----:B------:R-:W-:-:S05]  /*4450*/  ISETP.GT.AND P1, PT, R3, 0x11, PT ;  /* 0x000000110300780c */ /* 0x000fca0003f24270 */
[----:B------:R-:W1:Y:S01]  /*4460*/  MUFU.TANH R36, R36 ;  /* 0x0000002400247308 */ /* 0x000e620000002400 */
[----:B0-----:R-:W-:Y:S02]  /*4470*/  FMNMX.FTZ R13, R6, R9, !PT ;  /* 0x00000009060d7209 */ /* 0x001fe40007810000 */
[----:B------:R-:W-:Y:S01]  /*4480*/  SYNCS.ARRIVE.TRANS64.RED.A1T0 RZ, [UR6], RZ ;  /* 0x000000ffffff79a7 */ /* 0x000fe20008100406 */
[----:B------:R-:W-:Y:S02]  /*4490*/  FSEL R9, R25, -INF , P2 ;  /* 0xff80000019097808 */ /* 0x000fe40001000000 */
[----:B------:R-:W-:Y:S01]  /*44a0*/  ISETP.GT.AND P2, PT, R3, 0x10, PT ;  /* 0x000000100300780c */ /* 0x000fe20003f44270 */
[----:B------:R-:W0:Y:S01]  /*44b0*/  SHFL.BFLY PT, R14, R13, 0x1, 0x1f ;  /* 0x0c201f000d0e7f89 */ /* 0x000e2200000e0000 */
[----:B------:R-:W-:Y:S01]  /*44c0*/  FMNMX.FTZ R5, R4, R9, !PT ;  /* 0x0000000904057209 */ /* 0x000fe20007810000 */
[----:B------:R-:W4:Y:S01]  /*44d0*/  MUFU.TANH R37, R37 ;  /* 0x0000002500257308 */ /* 0x000f220000002400 */
[----:B--2---:R-:W-:-:S02]  /*44e0*/  FSEL R12, R12, -INF , P2 ;  /* 0xff8000000c0c7808 */ /* 0x004fc40001000000 */
[----:B------:R-:W-:Y:S02]  /*44f0*/  FMNMX.FTZ R6, R10, R5, !PT ;  /* 0x000000050a067209 */ /* 0x000fe40007810000 */
[----:B------:R-:W-:Y:S02]  /*4500*/  ISETP.GT.AND P2, PT, R3, 0x18, PT ;  /* 0x000000180300780c */ /* 0x000fe40003f44270 */
[----:B------:R-:W-:Y:S01]  /*4510*/  FMNMX.FTZ R15, R11, R6, !PT ;  /* 0x000000060b0f7209 */ /* 0x000fe20007810000 */
[----:B------:R-:W2:Y:S03]  /*4520*/  MUFU.TANH R20, R40 ;  /* 0x0000002800147308 */ /* 0x000ea60000002400 */
[----:B------:R-:W-:-:S05]  /*4530*/  FMNMX.FTZ R6, R12, R15, !PT ;  /* 0x0000000f0c067209 */ /* 0x000fca0007810000 */
[----:B------:R-:W5:Y:S01]  /*4540*/  MUFU.TANH R41, R41 ;  /* 0x0000002900297308 */ /* 0x000f620000002400 */
[----:B0-----:R-:W-:Y:S02]  /*4550*/  FMNMX.FTZ R5, R13, R14, !PT ;  /* 0x0000000e0d057209 */ /* 0x001fe40007810000 */
[----:B---3--:R-:W-:-:S05]  /*4560*/  FSEL R13, R33, -INF , P1 ;  /* 0xff800000210d7808 */ /* 0x008fca0000800000 */
[----:B------:R-:W0:Y:S01]  /*4570*/  MUFU.TANH R44, R44 ;  /* 0x0000002c002c7308 */ /* 0x000e220000002400 */
[----:B------:R-:W-:Y:S02]  /*4580*/  ISETP.GT.AND P1, PT, R3, 0x19, PT ;  /* 0x000000190300780c */ /* 0x000fe40003f24270 */
[----:B-1----:R-:W-:Y:S02]  /*4590*/  FSEL R14, R36, -INF , P2 ;  /* 0xff800000240e7808 */ /* 0x002fe40001000000 */
[----:B------:R-:W-:Y:S02]  /*45a0*/  FMNMX.FTZ R21, R13, R6, !PT ;  /* 0x000000060d157209 */ /* 0x000fe40007810000 */
[----:B------:R-:W-:Y:S01]  /*45b0*/  ISETP.GT.AND P2, PT, R3, 0x20, PT ;  /* 0x000000200300780c */ /* 0x000fe20003f44270 */
[----:B------:R-:W1:Y:S01]  /*45c0*/  MUFU.TANH R45, R45 ;  /* 0x0000002d002d7308 */ /* 0x000e620000002400 */
[----:B----4-:R-:W-:Y:S02]  /*45d0*/  FSEL R15, R37, -INF , P1 ;  /* 0xff800000250f7808 */ /* 0x010fe40000800000 */
[----:B------:R-:W-:-:S02]  /*45e0*/  FMNMX.FTZ R6, R14, R21, !PT ;  /* 0x000000150e067209 */ /* 0x000fc40007810000 */
[----:B------:R-:W-:Y:S02]  /*45f0*/  ISETP.GT.AND P1, PT, R3, 0x21, PT ;  /* 0x000000210300780c */ /* 0x000fe40003f24270 */
[----:B--2---:R-:W-:Y:S01]  /*4600*/  FSEL R20, R20, -INF , P2 ;  /* 0xff80000014147808 */ /* 0x004fe20001000000 */
[----:B------:R-:W2:Y:S01]  /*4610*/  MUFU.TANH R26, R48 ;  /* 0x00000030001a7308 */ /* 0x000ea20000002400 */
[----:B------:R-:W-:Y:S01]  /*4620*/  FMNMX.FTZ R25, R15, R6, !PT ;  /* 0x000000060f197209 */ /* 0x000fe20007810000 */
[----:B------:R-:W-:Y:S01]  /*4630*/  BAR.SYNC.DEFER_BLOCKING 0xf, 0x100 ;  /* 0x03c4000000007b1d */ /* 0x000fe20000010000 */
[----:B------:R-:W-:Y:S02]  /*4640*/  ISETP.GT.AND P2, PT, R3, 0x28, PT ;  /* 0x000000280300780c */ /* 0x000fe40003f44270 */
[----:B-----5:R-:W-:Y:S02]  /*4650*/  FSEL R21, R41, -INF , P1 ;  /* 0xff80000029157808 */ /* 0x020fe40000800000 */
[----:B------:R-:W-:Y:S01]  /*4660*/  FMNMX.FTZ R6, R20, R25, !PT ;  /* 0x0000001914067209 */ /* 0x000fe20007810000 */
[----:B------:R-:W3:Y:S01]  /*4670*/  MUFU.TANH R49, R49 ;  /* 0x0000003100317308 */ /* 0x000ee20000002400 */
[C---:B------:R-:W-:Y:S01]  /*4680*/  FMUL.FTZ R25, R5.reuse, UR10 ;  /* 0x0000000a05197c20 */ /* 0x040fe20008410000 */
[----:B------:R-:W-:-:S02]  /*4690*/  FSETP.NEU.FTZ.AND P4, PT, R5, -INF , PT ;  /* 0xff8000000500780b */ /* 0x000fc40003f9d000 */
[----:B0-----:R-:W-:Y:S02]  /*46a0*/  FSEL R24, R44, -INF , P2 ;  /* 0xff8000002c187808 */ /* 0x001fe40001000000 */
[----:B------:R-:W-:Y:S02]  /*46b0*/  FMNMX.FTZ R29, R21, R6, !PT ;  /* 0x00000006151d7209 */ /* 0x000fe40007810000 */
[----:B------:R-:W0:Y:S01]  /*46c0*/  MUFU.TANH R52, R52 ;  /* 0x0000003400347308 */ /* 0x000e220000002400 */
[----:B------:R-:W-:Y:S02]  /*46d0*/  FSEL R32, R25, RZ, P4 ;  /* 0x000000ff19207208 */ /* 0x000fe40002000000 */
[----:B------:R-:W-:Y:S02]  /*46e0*/  ISETP.GT.AND P1, PT, R3, 0x30, PT ;  /* 0x000000300300780c */ /* 0x000fe40003f24270 */
[----:B-1----:R-:W-:Y:S01]  /*46f0*/  FSEL R25, R45, -INF , P3 ;  /* 0xff8000002d197808 */ /* 0x002fe20001800000 */
[--C-:B------:R-:W-:Y:S01]  /*4700*/  FFMA.FTZ R33, R27, UR10, -R32.reuse ;  /* 0x0000000a1b217c23 */ /* 0x100fe20008010820 */
[----:B------:R-:W-:Y:S01]  /*4710*/  FMNMX.FTZ R6, R24, R29, !PT ;  /* 0x0000001d18067209 */ /* 0x000fe20007810000 */
[----:B------:R-:W1:Y:S01]  /*4720*/  MUFU.TANH R53, R53 ;  /* 0x0000003500357308 */ /* 0x000e620000002400 */
[----:B------:R-:W-:Y:S01]  /*4730*/  ISETP.GT.AND P2, PT, R3, 0x31, PT ;  /* 0x000000310300780c */ /* 0x000fe20003f44270 */
[--C-:B------:R-:W-:Y:S01]  /*4740*/  FFMA.FTZ R36, R28, UR10, -R32.reuse ;  /* 0x0000000a1c247c23 */ /* 0x100fe20008010820 */
[----:B--2---:R-:W-:Y:S01]  /*4750*/  FSEL R26, R26, -INF , P1 ;  /* 0xff8000001a1a7808 */ /* 0x004fe20000800000 */
[--C-:B------:R-:W-:Y:S01]  /*4760*/  FFMA.FTZ R30, R30, UR10, -R32.reuse ;  /* 0x0000000a1e1e7c23 */ /* 0x100fe20008010820 */
[----:B------:R-:W-:Y:S01]  /*4770*/  FMNMX.FTZ R29, R25, R6, !PT ;  /* 0x00000006191d7209 */ /* 0x000fe20007810000 */
[--C-:B------:R-:W-:Y:S01]  /*4780*/  FFMA.FTZ R31, R31, UR10, -R32.reuse ;  /* 0x0000000a1f1f7c23 */ /* 0x100fe20008010820 */
[----:B------:R-:W-:Y:S01]  /*4790*/  ISETP.GT.AND P1, PT, R3, 0x38, PT ;  /* 0x000000380300780c */ /* 0x000fe20003f24270 */
[----:B------:R-:W-:Y:S01]  /*47a0*/  MUFU.EX2 R155, R30 ;  /* 0x0000001e009b7308 */ /* 0x000fe20000000800 */
[----:B---3--:R-:W-:Y:S01]  /*47b0*/  FSEL R27, R49, -INF , P2 ;  /* 0xff800000311b7808 */ /* 0x008fe20001000000 */
[--C-:B------:R-:W-:Y:S01]  /*47c0*/  FFMA.FTZ R34, R34, UR10, -R32.reuse ;  /* 0x0000000a22227c23 */ /* 0x100fe20008010820 */
[----:B------:R-:W-:Y:S01]  /*47d0*/  FMNMX.FTZ R6, R26, R29, !PT ;  /* 0x0000001d1a067209 */ /* 0x000fe20007810000 */
[--C-:B------:R-:W-:Y:S01]  /*47e0*/  FFMA.FTZ R35, R35, UR10, -R32.reuse ;  /* 0x0000000a23237c23 */ /* 0x100fe20008010820 */
[----:B------:R-:W-:Y:S01]  /*47f0*/  ISETP.GT.AND P2, PT, R3, 0x39, PT ;  /* 0x000000390300780c */ /* 0x000fe20003f44270 */
[--C-:B------:R-:W-:Y:S01]  /*4800*/  FFMA.FTZ R38, R38, UR10, -R32.reuse ;  /* 0x0000000a26267c23 */ /* 0x100fe20008010820 */
[----:B0-----:R-:W-:Y:S01]  /*4810*/  FSEL R3, R52, -INF , P1 ;  /* 0xff80000034037808 */ /* 0x001fe20000800000 */
[----:B------:R-:W-:Y:S01]  /*4820*/  MUFU.EX2 R33, R33 ;  /* 0x0000002100217308 */ /* 0x000fe20000000800 */
[----:B------:R-:W-:Y:S01]  /*4830*/  FMNMX.FTZ R6, R27, R6, !PT ;  /* 0x000000061b067209 */ /* 0x000fe20007810000 */
[--C-:B------:R-:W-:Y:S01]  /*4840*/  FFMA.FTZ R39, R39, UR10, -R32.reuse ;  /* 0x0000000a27277c23 */ /* 0x100fe20008010820 */
[----:B-1----:R-:W-:Y:S01]  /*4850*/  FSEL R28, R53, -INF , P2 ;  /* 0xff800000351c7808 */ /* 0x002fe20001000000 */
[--C-:B------:R-:W-:Y:S01]  /*4860*/  FFMA.FTZ R42, R42, UR10, -R32.reuse ;  /* 0x0000000a2a2a7c23 */ /* 0x100fe20008010820 */
[----:B------:R-:W-:Y:S01]  /*4870*/  FMNMX.FTZ R29, R3, R6, !PT ;  /* 0x00000006031d7209 */ /* 0x000fe20007810000 */
[--C-:B------:R-:W-:Y:S01]  /*4880*/  FFMA.FTZ R43, R43, UR10, -R32.reuse ;  /* 0x0000000a2b2b7c23 */ /* 0x100fe20008010820 */
[--C-:B------:R-:W-:Y:S01]  /*4890*/  FFMA.FTZ R46, R46, UR10, -R32.reuse ;  /* 0x0000000a2e2e7c23 */ /* 0x100fe20008010820 */
[----:B------:R-:W0:Y:S01]  /*48a0*/  MUFU.EX2 R36, R36 ;  /* 0x0000002400247308 */ /* 0x000e220000000800 */
[----:B------:R-:W-:Y:S01]  /*48b0*/  FMNMX.FTZ R29, R28, R29, !PT ;  /* 0x0000001d1c1d7209 */ /* 0x000fe20007810000 */
[--C-:B------:R-:W-:Y:S01]  /*48c0*/  FFMA.FTZ R47, R47, UR10, -R32.reuse ;  /* 0x0000000a2f2f7c23 */ /* 0x100fe20008010820 */
[--C-:B------:R-:W-:Y:S01]  /*48d0*/  FFMA.FTZ R50, R50, UR10, -R32.reuse ;  /* 0x0000000a32327c23 */ /* 0x100fe20008010820 */
[--C-:B------:R-:W-:Y:S01]  /*48e0*/  FFMA.FTZ R51, R51, UR10, -R32.reuse ;  /* 0x0000000a33337c23 */ /* 0x100fe20008010820 */
[--C-:B------:R-:W-:Y:S01]  /*48f0*/  FFMA.FTZ R54, R54, UR10, -R32.reuse ;  /* 0x0000000a36367c23 */ /* 0x100fe20008010820 */
[----:B------:R-:W1:Y:S01]  /*4900*/  SHFL.BFLY PT, R6, R29, 0x2, 0x1f ;  /* 0x0c401f001d067f89 */ /* 0x000e6200000e0000 */
[----:B------:R-:W-:Y:S01]  /*4910*/  FFMA.FTZ R32, R55, UR10, -R32 ;  /* 0x0000000a37207c23 */ /* 0x000fe20008010820 */
[----:B------:R-:W-:Y:S08]  /*4920*/  MUFU.EX2 R40, R31 ;  /* 0x0000001f00287308 */ /* 0x000ff00000000800 */
[----:B------:R-:W-:Y:S01]  /*4930*/  MUFU.EX2 R34, R34 ;  /* 0x0000002200227308 */ /* 0x000fe20000000800 */
[----:B0-----:R-:W-:-:S07]  /*4940*/  F2FP.F16.F32.PACK_AB R153, R36, R33 ;  /* 0x000000212499723e */ /* 0x001fce00000000ff */
[----:B------:R-:W0:Y:S01]  /*4950*/  MUFU.EX2 R35, R35 ;  /* 0x0000002300237308 */ /* 0x000e220000000800 */
[----:B-1----:R-:W-:-:S07]  /*4960*/  FMNMX.FTZ R30, R29, R6, !PT ;  /* 0x000000061d1e7209 */ /* 0x002fce0007810000 */
[----:B------:R-:W-:Y:S01]  /*4970*/  MUFU.EX2 R38, R38 ;  /* 0x0000002600267308 */ /* 0x000fe20000000800 */
[----:B------:R-:W1:Y:S07]  /*4980*/  SHFL.BFLY PT, R29, R30, 0x1, 0x1f ;  /* 0x0c201f001e1d7f89 */ /* 0x000e6e00000e0000 */
[----:B------:R-:W2:Y:S01]  /*4990*/  MUFU.EX2 R39, R39 ;  /* 0x0000002700277308 */ /* 0x000ea20000000800 */
[----:B0-----:R-:W-:-:S07]  /*49a0*/  F2FP.F16.F32.PACK_AB R157, R35, R34 ;  /* 0x00000022239d723e */ /* 0x001fce00000000ff */
[----:B------:R-:W-:Y:S08]  /*49b0*/  MUFU.EX2 R42, R42 ;  /* 0x0000002a002a7308 */ /* 0x000ff00000000800 */
[----:B------:R0:W-:Y:S01]  /*49c0*/  MUFU.EX2 R31, R32 ;  /* 0x00000020001f7308 */ /* 0x0001e20000000800 */
[----:B--2---:R-:W-:Y:S02]  /*49d0*/  F2FP.F16.F32.PACK_AB R159, R39, R38 ;  /* 0x00000026279f723e */ /* 0x004fe400000000ff */
[----:B-1----:R-:W-:Y:S01]  /*49e0*/  FMNMX.FTZ R6, R30, R29, !PT ;  /* 0x0000001d1e067209 */ /* 0x002fe20007810000 */
[----:B------:R-:W-:-:S03]  /*49f0*/  FADD.FTZ R30, R33, R36 ;  /* 0x00000024211e7221 */ /* 0x000fc60000010000 */
[C---:B------:R-:W-:Y:S01]  /*4a00*/  FSETP.NEU.FTZ.AND P1, PT, R6.reuse, -INF , PT ;  /* 0xff8000000600780b */ /* 0x040fe20003f3d000 */
[----:B------:R-:W-:Y:S01]  /*4a10*/  FMUL.FTZ R29, R6, UR10 ;  /* 0x0000000a061d7c20 */ /* 0x000fe20008410000 */
[----:B------:R-:W-:Y:S01]  /*4a20*/  FADD.FTZ R41, R155, R30 ;  /* 0x0000001e9b297221 */ /* 0x000fe20000010000 */
[----:B------:R-:W1:Y:S01]  /*4a30*/  MUFU.EX2 R43, R43 ;  /* 0x0000002b002b7308 */ /* 0x000e620000000800 */
[C---:B------:R-:W-:Y:S02]  /*4a40*/  F2FP.F16.F32.PACK_AB R155, R40.reuse, R155 ;  /* 0x0000009b289b723e */ /* 0x040fe400000000ff */
[----:B------:R-:W-:Y:S01]  /*4a50*/  FSEL R29, R29, RZ, P1 ;  /* 0x000000ff1d1d7208 */ /* 0x000fe20000800000 */
[----:B------:R-:W-:-:S04]  /*4a60*/  FADD.FTZ R41, R40, R41 ;  /* 0x0000002928297221 */ /* 0x000fc80000010000 */
        /* <DEDUP_REMOVED lines=14> */
[----:B------:R-:W2:Y:S01]  /*4b50*/  MUFU.EX2 R9, R9 ;  /* 0x0000000900097308 */ /* 0x000ea20000000800 */
[--C-:B------:R-:W-:Y:S01]  /*4b60*/  FFMA.FTZ R27, R27, UR10, -R29.reuse ;  /* 0x0000000a1b1b7c23 */ /* 0x100fe2000801081d */
[--C-:B------:R-:W-:Y:S01]  /*4b70*/  FFMA.FTZ R3, R3, UR10, -R29.reuse ;  /* 0x0000000a03037c23 */ /* 0x100fe2000801081d */
[----:B------:R-:W-:Y:S01]  /*4b80*/  FFMA.FTZ R28, R28, UR10, -R29 ;  /* 0x0000000a1c1c7c23 */ /* 0x000fe2000801081d */
[----:B0-----:R-:W-:Y:S01]  /*4b90*/  FADD.FTZ R32, R34, R41 ;  /* 0x0000002922207221 */ /* 0x001fe20000010000 */
[----:B-1----:R-:W-:-:S03]  /*4ba0*/  F2FP.F16.F32.PACK_AB R161, R43, R42 ;  /* 0x0000002a2ba1723e */ /* 0x002fc600000000ff */
[----:B------:R-:W0:Y:S08]  /*4bb0*/  MUFU.EX2 R10, R10 ;  /* 0x0000000a000a7308 */ /* 0x000e300000000800 */
[----:B------:R-:W1:Y:S01]  /*4bc0*/  MUFU.EX2 R11, R11 ;  /* 0x0000000b000b7308 */ /* 0x000e620000000800 */
[----:B--2---:R-:W-:Y:S01]  /*4bd0*/  FADD.FTZ R37, R4, R9 ;  /* 0x0000000904257221 */ /* 0x004fe20000010000 */
[----:B------:R-:W-:-:S06]  /*4be0*/  F2FP.F16.F32.PACK_AB R152, R9, R4 ;  /* 0x000000040998723e */ /* 0x000fcc00000000ff */
[----:B------:R-:W2:Y:S01]  /*4bf0*/  MUFU.EX2 R12, R12 ;  /* 0x0000000c000c7308 */ /* 0x000ea20000000800 */
[----:B0-----:R-:W-:Y:S01]  /*4c00*/  FADD.FTZ R30, R10, R37 ;  /* 0x000000250a1e7221 */ /* 0x001fe20000010000 */
[----:B------:R-:W-:-:S04]  /*4c10*/  FADD.FTZ R37, R35, R32 ;  /* 0x0000002023257221 */ /* 0x000fc80000010000 */
[----:B------:R-:W-:Y:S02]  /*4c20*/  FADD.FTZ R32, R38, R37 ;  /* 0x0000002526207221 */ /* 0x000fe40000010000 */
[----:B------:R-:W0:Y:S01]  /*4c30*/  MUFU.EX2 R13, R13 ;  /* 0x0000000d000d7308 */ /* 0x000e220000000800 */
[----:B-1----:R-:W-:Y:S01]  /*4c40*/  FADD.FTZ R29, R11, R30 ;  /* 0x0000001e0b1d7221 */ /* 0x002fe20000010000 */
[----:B------:R-:W-:Y:S01]  /*4c50*/  FADD.FTZ R33, R39, R32 ;  /* 0x0000002027217221 */ /* 0x000fe20000010000 */
[----:B------:R-:W-:-:S03]  /*4c60*/  F2FP.F16.F32.PACK_AB R154, R11, R10 ;  /* 0x0000000a0b9a723e */ /* 0x000fc600000000ff */
[----:B------:R-:W-:Y:S02]  /*4c70*/  FADD.FTZ R32, R42, R33 ;  /* 0x000000212a207221 */ /* 0x000fe40000010000 */
[----:B------:R-:W1:Y:S01]  /*4c80*/  MUFU.EX2 R14, R14 ;  /* 0x0000000e000e7308 */ /* 0x000e620000000800 */
[----:B--2---:R-:W-:Y:S01]  /*4c90*/  FADD.FTZ R30, R12, R29 ;  /* 0x0000001d0c1e7221 */ /* 0x004fe20000010000 */
[----:B------:R-:W-:Y:S01]  /*4ca0*/  FADD.FTZ R33, R43, R32 ;  /* 0x000000202b217221 */ /* 0x000fe20000010000 */
[----:B------:R2:W-:Y:S05]  /*4cb0*/  STSM.16.M88.4 [R19+0x26800], R152 ;  /* 0x0268009813007844 */ /* 0x0005ea0000000200 */
[----:B------:R-:W3:Y:S01]  /*4cc0*/  MUFU.EX2 R15, R15 ;  /* 0x0000000f000f7308 */ /* 0x000ee20000000800 */
[C---:B0-----:R-:W-:Y:S01]  /*4cd0*/  FADD.FTZ R29, R13.reuse, R30 ;  /* 0x0000001e0d1d7221 */ /* 0x041fe20000010000 */
[----:B------:R-:W-:-:S06]  /*4ce0*/  F2FP.F16.F32.PACK_AB R156, R13, R12 ;  /* 0x0000000c0d9c723e */ /* 0x000fcc00000000ff */
[----:B------:R-:W0:Y:S01]  /*4cf0*/  MUFU.EX2 R20, R20 ;  /* 0x0000001400147308 */ /* 0x000e220000000800 */
[----:B-1----:R-:W-:-:S07]  /*4d00*/  FADD.FTZ R30, R14, R29 ;  /* 0x0000001d0e1e7221 */ /* 0x002fce0000010000 */
[----:B------:R-:W1:Y:S01]  /*4d10*/  MUFU.EX2 R21, R21 ;  /* 0x0000001500157308 */ /* 0x000e620000000800 */
[C---:B---3--:R-:W-:Y:S01]  /*4d20*/  FADD.FTZ R29, R15.reuse, R30 ;  /* 0x0000001e0f1d7221 */ /* 0x048fe20000010000 */
[----:B------:R-:W-:-:S05]  /*4d30*/  F2FP.F16.F32.PACK_AB R158, R15, R14 ;  /* 0x0000000e0f9e723e */ /* 0x000fca00000000ff */
[----:B------:R2:W-:Y:S01]  /*4d40*/  STSM.16.M88.4 [R22], R156 ;  /* 0x0000009c16007844 */ /* 0x0005e20000000200 */
        /* <DEDUP_REMOVED lines=8> */
[----:B0-----:R-:W-:-:S07]  /*4dd0*/  FADD.FTZ R4, R24, R9 ;  /* 0x0000000918047221 */ /* 0x001fce0000010000 */
[----:B------:R-:W-:Y:S01]  /*4de0*/  MUFU.EX2 R50, R50 ;  /* 0x0000003200327308 */ /* 0x000fe20000000800 */
[C---:B-1----:R-:W-:Y:S01]  /*4df0*/  F2FP.F16.F32.PACK_AB R163, R47.reuse, R46 ;  /* 0x0000002e2fa3723e */ /* 0x042fe200000000ff */
[----:B------:R-:W-:-:S06]  /*4e00*/  FADD.FTZ R47, R47, R10 ;  /* 0x0000000a2f2f7221 */ /* 0x000fcc0000010000 */
[----:B------:R-:W0:Y:S01]  /*4e10*/  MUFU.EX2 R51, R51 ;  /* 0x0000003300337308 */ /* 0x000e220000000800 */
[C---:B---3--:R-:W-:Y:S01]  /*4e20*/  F2FP.F16.F32.PACK_AB R162, R25.reuse, R24 ;  /* 0x0000001819a2723e */ /* 0x048fe200000000ff */
[----:B------:R-:W-:-:S04]  /*4e30*/  FADD.FTZ R25, R25, R4 ;  /* 0x0000000419197221 */ /* 0x000fc80000010000 */
[----:B------:R2:W-:Y:S02]  /*4e40*/  STSM.16.M88.4 [R184], R160 ;  /* 0x000000a0b8007844 */ /* 0x0005e40000000200 */
[----:B------:R-:W-:Y:S08]  /*4e50*/  MUFU.EX2 R26, R26 ;  /* 0x0000001a001a7308 */ /* 0x000ff00000000800 */
[----:B------:R-:W1:Y:S01]  /*4e60*/  MUFU.EX2 R27, R27 ;  /* 0x0000001b001b7308 */ /* 0x000e620000000800 */
[----:B0-----:R-:W-:Y:S01]  /*4e70*/  F2FP.F16.F32.PACK_AB R165, R51, R50 ;  /* 0x0000003233a5723e */ /* 0x001fe200000000ff */
[----:B------:R-:W-:-:S04]  /*4e80*/  FADD.FTZ R50, R50, R47 ;  /* 0x0000002f32327221 */ /* 0x000fc80000010000 */
[----:B------:R-:W-:Y:S02]  /*4e90*/  FADD.FTZ R51, R51, R50 ;  /* 0x0000003233337221 */ /* 0x000fe40000010000 */
[----:B------:R-:W0:Y:S08]  /*4ea0*/  MUFU.EX2 R54, R54 ;  /* 0x0000003600367308 */ /* 0x000e300000000800 */
[----:B------:R-:W-:Y:S01]  /*4eb0*/  MUFU.EX2 R3, R3 ;  /* 0x0000000300037308 */ /* 0x000fe20000000800 */
[----:B-1----:R-:W-:Y:S01]  /*4ec0*/  F2FP.F16.F32.PACK_AB R164, R27, R26 ;  /* 0x0000001a1ba4723e */ /* 0x002fe200000000ff */
[----:B------:R-:W-:-:S04]  /*4ed0*/  FADD.FTZ R26, R26, R25 ;  /* 0x000000191a1a7221 */ /* 0x000fc80000010000 */
[----:B------:R-:W-:Y:S02]  /*4ee0*/  FADD.FTZ R26, R27, R26 ;  /* 0x0000001a1b1a7221 */ /* 0x000fe40000010000 */
[----:B------:R-:W1:Y:S01]  /*4ef0*/  MUFU.EX2 R28, R28 ;  /* 0x0000001c001c7308 */ /* 0x000e620000000800 */
[----:B0-----:R-:W-:Y:S01]  /*4f00*/  F2FP.F16.F32.PACK_AB R167, R31, R54 ;  /* 0x000000361fa7723e */ /* 0x001fe200000000ff */
[----:B------:R-:W-:-:S04]  /*4f10*/  FADD.FTZ R4, R54, R51 ;  /* 0x0000003336047221 */ /* 0x000fc80000010000 */
[----:B------:R-:W-:Y:S01]  /*4f20*/  FADD.FTZ R4, R31, R4 ;  /* 0x000000041f047221 */ /* 0x000fe20000010000 */
[----:B-1----:R-:W-:Y:S01]  /*4f30*/  F2FP.F16.F32.PACK_AB R166, R28, R3 ;  /* 0x000000031ca6723e */ /* 0x002fe200000000ff */
[----:B------:R-:W-:-:S04]  /*4f40*/  FADD.FTZ R3, R3, R26 ;  /* 0x0000001a03037221 */ /* 0x000fc80000010000 */
[----:B------:R2:W-:Y:S01]  /*4f50*/  STSM.16.M88.4 [R23], R164 ;  /* 0x000000a417007844 */ /* 0x0005e20000000200 */
[----:B------:R-:W-:Y:S01]  /*4f60*/  FADD.FTZ R3, R28, R3 ;  /* 0x000000031c037221 */ /* 0x000fe20000010000 */
[----:B------:R-:W-:Y:S06]  /*4f70*/  @!P0 BRA `(.L_x_4041) ;  /* 0x0000000000048947 */ /* 0x000fec0003800000 */
[----:B------:R-:W-:Y:S01]  /*4f80*/  BPT.TRAP 0x1 ;  /* 0x000000040000795c */ /* 0x000fe20000300000 */
.L_x_4041:
[----:B------:R0:W1:Y:S01]  /*4f90*/  SYNCS.PHASECHK.TRANS64.TRYWAIT P1, [R7+URZ+0x28c50], R8 ;  /* 0x028c5008070075a7 */ /* 0x000062000802017f */
[----:B------:R-:W-:Y:S05]  /*4fa0*/  @!P0 BRA `(.L_x_4042) ;  /* 0x0000000000048947 */ /* 0x000fea0003800000 */
[----:B------:R-:W-:Y:S01]  /*4fb0*/  BPT.TRAP 0x1 ;  /* 0x000000040000795c */ /* 0x000fe20000300000 */
.L_x_4042:
[----:B-1----:R-:W-:Y:S05]  /*4fc0*/  @P1 BRA `(.L_x_4043) ;  /* 0x0000000000081947 */ /* 0x002fea0003800000 */
[----:B------:R-:W1:Y:S02]  /*4fd0*/  SYNCS.PHASECHK.TRANS64.TRYWAIT P1, [R7+URZ+0x28c50], R8 ;  /* 0x028c5008070075a7 */ /* 0x000e64000802017f */
[----:B-1----:R-:W-:Y:S05]  /*4fe0*/  @!P1 BRA `(.L_x_4044) ;  /* 0x000000b800709947 */ /* 0x002fea0003800000 */
.L_x_4043:
        /* <DEDUP_REMOVED lines=34> */
.L_x_4045:
[----:B------:R-:W-:Y:S01]  /*5210*/  UISETP.NE.AND UP0, UPT, UR49, URZ, UPT ;  /* 0x0000003f3100728c */ /* 0x000fe2000bf05270 */
[----:B------:R-:W-:Y:S01]  /*5220*/  R2UR UR18, R7 ;  /* 0x00000000071272ca */ /* 0x000fe200000e0000 */
[----:B------:R-:W-:Y:S01]  /*5230*/  UMOV UR11, UR44 ;  /* 0x0000002c000b7c82 */ /* 0x000fe20008000000 */
[----:B------:R-:W-:Y:S02]  /*5240*/  UIMAD UR14, UR48, UR14, -UR15 ;  /* 0x0000000e300e72a4 */ /* 0x000fe4000f8e0a0f */
[----:B------:R-:W-:-:S06]  /*5250*/  UIADD3 UR21, UR52, -0x2, URZ ;  /* 0xfffffffe34157890 */ /* 0x000fcc000fffe03f */
[----:B------:R-:W-:Y:S01]  /*5260*/  @UP0 ULDC UR6, c[0x0][0x44c] ;  /* 0x0001130000060ab9 */ /* 0x000fe20000000800 */
[----:B------:R-:W-:Y:S01]  /*5270*/  @UP0 ULDC UR19, c[0x0][0x450] ;  /* 0x0001140000130ab9 */ /* 0x000fe20000000800 */
[----:B------:R-:W-:Y:S02]  /*5280*/  UIMAD.WIDE.U32 UR6, UR44, UR6, URZ ;  /* 0x000000062c0672a5 */ /* 0x000fe4000f8e003f */
[----:B------:R-:W-:Y:S02]  /*5290*/  UIADD3 UR6, UR18, 0x28c60, URZ ;  /* 0x00028c6012067890 */ /* 0x000fe4000fffe03f */
[----:B------:R-:W-:Y:S02]  /*52a0*/  @UP0 USHF.R.U32.HI UR11, URZ, UR19, UR7 ;  /* 0x000000133f0b0299 */ /* 0x000fe40008011607 */
[----:B------:R-:W-:Y:S02]  /*52b0*/  UPRMT UR6, UR40, 0x654, UR6 ;  /* 0x0000065428067896 */ /* 0x000fe40008000006 */
[----:B------:R-:W-:-:S04]  /*52c0*/  UIADD3 UR14, UR14, UR11, URZ ;  /* 0x0000000b0e0e7290 */ /* 0x000fc8000fffe03f */
[----:B------:R-:W-:-:S03]  /*52d0*/  USHF.R.S32.HI UR7, URZ, 0x1f, UR14 ;  /* 0x0000001f3f077899 */ /* 0x000fc6000801140e */
[----:B------:R-:W-:Y:S01]  /*52e0*/  SYNCS.ARRIVE.TRANS64.RED.A1T0 RZ, [UR6], RZ ;  /* 0x000000ffffff79a7 */ /* 0x000fe20008100406 */
[----:B------:R-:W-:-:S04]  /*52f0*/  ULEA.HI UR7, UR7, UR14, URZ, 0x6 ;  /* 0x0000000e07077291 */ /* 0x000fc8000f8f303f */
[----:B------:R-:W-:-:S04]  /*5300*/  USHF.R.S32.HI UR7, URZ, 0x6, UR7 ;  /* 0x000000063f077899 */ /* 0x000fc80008011407 */
[----:B------:R-:W-:-:S04]  /*5310*/  UISETP.LT.AND UP0, UPT, URZ, UR7, UPT ;  /* 0x000000073f00728c */ /* 0x000fc8000bf01270 */
[----:B------:R-:W-:-:S04]  /*5320*/  USEL UR20, URZ, UR7, !UP0 ;  /* 0x000000073f147287 */ /* 0x000fc8000c000000 */
[----:B------:R-:W-:-:S06]  /*5330*/  UISETP.GE.AND UP0, UPT, UR21, UR20, UPT ;  /* 0x000000141500728c */ /* 0x000fcc000bf06270 */
[----:B------:R-:W-:-:S13]  /*5340*/  PLOP3.LUT P1, PT, PT, PT, UP0, 0x80, 0x0 ;  /* 0x000000000000781c */ /* 0x000fda0003f2f008 */
[----:B------:R-:W-:Y:S05]  /*5350*/  @!P1 BRA `(.L_x_4046) ;  /* 0x0000002000a49947 */ /* 0x000fea0003800000 */
[----:B01----:R-:W-:Y:S01]  /*5360*/  MOV R8, R5 ;  /* 0x0000000500087202 */ /* 0x003fe20000000f00 */
[----:B------:R-:W-:Y:S01]  /*5370*/  IMAD.MOV.U32 R9, RZ, RZ, R6 ;  /* 0x000000ffff097224 */ /* 0x000fe200078e0006 */
[----:B------:R-:W-:Y:S01]  /*5380*/  UMOV UR24, UR38 ;  /* 0x0000002600187c82 */ /* 0x000fe20008000000 */
[----:B------:R-:W-:Y:S01]  /*5390*/  ULDC UR25, c[0x0][0x288] ;  /* 0x0000a20000197ab9 */ /* 0x000fe20000000800 */
[----:B------:R-:W-:Y:S01]  /*53a0*/  ULDC UR26, c[0x0][0x9d8] ;  /* 0x00027600001a7ab9 */ /* 0x000fe20000000800 */
[----:B------:R-:W-:-:S05]  /*53b0*/  ULDC UR22, c[0x0][0x988] ;  /* 0x0002620000167ab9 */ /* 0x000fca0000000800 */
.L_x_4057:
[----:B------:R-:W-:-:S04]  /*53c0*/  UIADD3 UR38, UR24, 0x1, URZ ;  /* 0x0000000118267890 */ /* 0x000fc8000fffe03f */
[----:B------:R-:W-:-:S04]  /*53d0*/  UISETP.NE.AND UP0, UPT, UR38, 0x2, UPT ;  /* 0x000000022600788c */ /* 0x000fc8000bf05270 */
[----:B------:R-:W-:Y:S02]  /*53e0*/  USEL UR6, URZ, 0x1, UP0 ;  /* 0x000000013f067887 */ /* 0x000fe40008000000 */
[----:B------:R-:W-:Y:S02]  /*53f0*/  USEL UR38, UR38, URZ, UP0 ;  /* 0x0000003f26267287 */ /* 0x000fe40008000000 */
[----:B------:R-:W-:Y:S01]  /*5400*/  ULOP3.LUT UR37, UR37, UR6, URZ, 0x3c, !UPT ;  /* 0x0000000625257292 */ /* 0x000fe2000f8e3c3f */
[----:B0--3--:R-:W-:Y:S11]  /*5410*/  @!P0 BRA `(.L_x_4047) ;  /* 0x0000000000048947 */ /* 0x009ff60003800000 */
[----:B------:R-:W-:Y:S01]  /*5420*/  BPT.TRAP 0x1 ;  /* 0x000000040000795c */ /* 0x000fe20000300000 */
.L_x_4047:
[----:B------:R-:W-:Y:S01]  /*5430*/  ULEA UR23, UR38, UR42, 0x3 ;  /* 0x0000002a26177291 */ /* 0x000fe2000f8e183f */
[----:B------:R-:W-:-:S05]  /*5440*/  IMAD.U32 R7, RZ, RZ, UR37 ;  /* 0x00000025ff077e24 */ /* 0x000fca000f8e00ff */
[----:B------:R-:W-:-:S04]  /*5450*/  SHF.L.U32 R7, R7, 0x1f, RZ ;  /* 0x0000001f07077819 */ /* 0x000fc800000006ff */
[----:B------:R0:W1:Y:S01]  /*5460*/  SYNCS.PHASECHK.TRANS64.TRYWAIT P1, [UR23+0x28c30], R7 ;  /* 0x028c3007ff0075a7 */ /* 0x0000620008020157 */
[----:B------:R-:W-:Y:S05]  /*5470*/  @!P0 BRA `(.L_x_4048) ;  /* 0x0000000000048947 */ /* 0x000fea0003800000 */
[----:B------:R-:W-:Y:S01]  /*5480*/  BPT.TRAP 0x1 ;  /* 0x000000040000795c */ /* 0x000fe20000300000 */
.L_x_4048:
[----:B-1----:R-:W-:Y:S05]  /*5490*/  @P1 BRA `(.L_x_4049) ;  /* 0x0000000000081947 */ /* 0x002fea0003800000 */
[----:B------:R-:W1:Y:S02]  /*54a0*/  SYNCS.PHASECHK.TRANS64.TRYWAIT P1, [UR23+0x28c30], R7 ;  /* 0x028c3007ff0075a7 */ /* 0x000e640008020157 */
[----:B-1----:R-:W-:Y:S05]  /*54b0*/  @!P1 BRA `(.L_x_4050) ;  /* 0x000000b400509947 */ /* 0x002fea0003800000 */
.L_x_4049:
[----:B------:R-:W-:Y:S01]  /*54c0*/  R2UR UR18, R0 ;  /* 0x00000000001272ca */ /* 0x000fe200000e0000 */
[----:B--2---:R-:W-:Y:S01]  /*54d0*/  WARPGROUP.ARRIVE ;  /* 0x00000000000079c5 */ /* 0x004fe20000000000 */
        /* <DEDUP_REMOVED lines=21> */
.L_x_4051:
[----:B------:R-:W-:Y:S01]  /*5630*/  UISETP.NE.AND UP0, UPT, UR49, URZ, UPT ;  /* 0x0000003f3100728c */ /* 0x000fe2000bf05270 */
[----:B------:R-:W-:Y:S02]  /*5640*/  VIADD R10, R185, UR44 ;  /* 0x0000002cb90a7c36 */ /* 0x000fe40008000000 */
[----:B-1----:R-:W-:Y:S01]  /*5650*/  FMUL.FTZ R6, R162, UR26 ;  /* 0x0000001aa2067c20 */ /* 0x002fe20008410000 */
[----:B------:R-:W1:Y:S01]  /*5660*/  LDC R15, c[0x0][0x2f0] ;  /* 0x0000bc00ff0f7b82 */ /* 0x000e620000000800 */
[----:B------:R-:W-:Y:S01]  /*5670*/  FMUL.FTZ R154, R154, UR26 ;  /* 0x0000001a9a9a7c20 */ /* 0x000fe20008410000 */
[----:B------:R-:W-:Y:S01]  /*5680*/  IMAD.MOV.U32 R162, RZ, RZ, R10 ;  /* 0x000000ffffa27224 */ /* 0x000fe200078e000a */
[----:B------:R-:W-:Y:S01]  /*5690*/  PLOP3.LUT P1, PT, PT, PT, UP0, 0x80, 0x0 ;  /* 0x000000000000781c */ /* 0x000fe20003f2f008 */
[----:B------:R-:W-:Y:S01]  /*56a0*/  FMUL.FTZ R155, R155, UR26 ;  /* 0x0000001a9b9b7c20 */ /* 0x000fe20008410000 */
[----:B------:R-:W-:Y:S01]  /*56b0*/  PLOP3.LUT P2, PT, PT, PT, UP0, 0x80, 0x0 ;  /* 0x000000000000781c */ /* 0x000fe20003f4f008 */
[----:B------:R-:W-:Y:S01]  /*56c0*/  FMUL.FTZ R158, R158, UR26 ;  /* 0x0000001a9e9e7c20 */ /* 0x000fe20008410000 */
[----:B------:R-:W2:Y:S01]  /*56d0*/  MUFU.TANH R154, R154 ;  /* 0x0000009a009a7308 */ /* 0x000ea20000002400 */
[----:B------:R-:W-:Y:S01]  /*56e0*/  @UP0 ULDC UR6, c[0x0][0x44c] ;  /* 0x0001130000060ab9 */ /* 0x000fe20000000800 */
[----:B------:R-:W-:Y:S01]  /*56f0*/  FMUL.FTZ R159, R159, UR26 ;  /* 0x0000001a9f9f7c20 */ /* 0x000fe20008410000 */
[----:B------:R-:W-:Y:S01]  /*5700*/  FMUL.FTZ R163, R163, UR26 ;  /* 0x0000001aa3a37c20 */ /* 0x000fe20008410000 */
[----:B------:R-:W-:Y:S01]  /*5710*/  FMUL.FTZ R191, R153, UR26 ;  /* 0x0000001a99bf7c20 */ /* 0x000fe20008410000 */
[----:B------:R-:W-:Y:S01]  /*5720*/  FMUL.FTZ R5, R152, UR26 ;  /* 0x0000001a98057c20 */ /* 0x000fe20008410000 */
[----:B------:R-:W-:Y:S01]  /*5730*/  FMUL.FTZ R167, R167, UR26 ;  /* 0x0000001aa7a77c20 */ /* 0x000fe20008410000 */
[----:B------:R-:W-:Y:S01]  /*5740*/  FMUL.FTZ R170, R170, UR26 ;  /* 0x0000001aaaaa7c20 */ /* 0x000fe20008410000 */
[----:B------:R-:W3:Y:S01]  /*5750*/  MUFU.TANH R155, R155 ;  /* 0x0000009b009b7308 */ /* 0x000ee20000002400 */
[----:B------:R-:W-:Y:S01]  /*5760*/  @P1 IMAD.HI.U32 R11, R10, UR6, RZ ;  /* 0x000000060a0b1c27 */ /* 0x000fe2000f8e00ff */
[----:B------:R-:W-:-:S03]  /*5770*/  @UP0 ULDC UR6, c[0x0][0x450] ;  /* 0x0001140000060ab9 */ /* 0x000fc60000000800 */
[----:B------:R-:W-:Y:S01]  /*5780*/  FMUL.FTZ R171, R171, UR26 ;  /* 0x0000001aabab7c20 */ /* 0x000fe20008410000 */
[----:B------:R-:W-:Y:S01]  /*5790*/  FMUL.FTZ R174, R174, UR26 ;  /* 0x0000001aaeae7c20 */ /* 0x000fe20008410000 */
[----:B------:R-:W-:Y:S01]  /*57a0*/  FMUL.FTZ R175, R175, UR26 ;  /* 0x0000001aafaf7c20 */ /* 0x000fe20008410000 */
[----:B------:R-:W-:Y:S01]  /*57b0*/  @P2 SHF.R.U32.HI R162, RZ, UR6, R11 ;  /* 0x00000006ffa22c19 */ /* 0x000fe2000801160b */
[----:B------:R-:W-:Y:S01]  /*57c0*/  UMOV UR6, 0xffffffc0 ;  /* 0xffffffc000067882 */ /* 0x000fe20000000000 */
[----:B------:R-:W-:Y:S01]  /*57d0*/  FMUL.FTZ R11, R166, UR26 ;  /* 0x0000001aa60b7c20 */ /* 0x000fe20008410000 */
[----:B------:R-:W-:Y:S01]  /*57e0*/  UIMAD UR6, UR21, UR6, 0x1 ;  /* 0x00000001150674a4 */ /* 0x000fe2000f8e0206 */
[----:B------:R-:W4:Y:S01]  /*57f0*/  MUFU.TANH R158, R158 ;  /* 0x0000009e009e7308 */ /* 0x000f220000002400 */
[----:B------:R-:W5:Y:S01]  /*5800*/  SHFL.IDX PT, R13, R162, 0x1, 0x1c1f ;  /* 0x003c1f00a20d7f89 */ /* 0x000f6200000e0000 */
[----:B------:R-:W-:Y:S01]  /*5810*/  FMUL.FTZ R178, R178, UR26 ;  /* 0x0000001ab2b27c20 */ /* 0x000fe20008410000 */
[----:B------:R-:W-:Y:S01]  /*5820*/  FMUL.FTZ R179, R179, UR26 ;  /* 0x0000001ab3b37c20 */ /* 0x000fe20008410000 */
[----:B------:R-:W-:Y:S01]  /*5830*/  FMUL.FTZ R182, R182, UR26 ;  /* 0x0000001ab6b67c20 */ /* 0x000fe20008410000 */
[----:B------:R-:W-:Y:S01]  /*5840*/  IADD3 R166, -R2, UR6, RZ ;  /* 0x0000000602a67c10 */ /* 0x000fe2000fffe1ff */
[----:B------:R-:W-:Y:S01]  /*5850*/  FMUL.FTZ R183, R183, UR26 ;  /* 0x0000001ab7b77c20 */ /* 0x000fe20008410000 */
[----:B------:R-:W-:Y:S01]  /*5860*/  FMUL.FTZ R157, R157, UR26 ;  /* 0x0000001a9d9d7c20 */ /* 0x000fe20008410000 */
[----:B------:R-:W0:Y:S01]  /*5870*/  MUFU.TANH R12, R159 ;  /* 0x0000009f000c7308 */ /* 0x000e220000002400 */
[----:B------:R-:W-:Y:S01]  /*5880*/  FMUL.FTZ R160, R160, UR26 ;  /* 0x0000001aa0a07c20 */ /* 0x000fe20008410000 */
[----:B-1----:R-:W-:-:S02]  /*5890*/  IMAD R166, R15, UR48, R166 ;  /* 0x000000300fa67c24 */ /* 0x002fc4000f8e02a6 */
        /* <DEDUP_REMOVED lines=12> */
[----:B------:R-:W-:Y:S01]  /*5960*/  UMOV UR10, UR22 ;  /* 0x00000016000a7c82 */ /* 0x000fe20008000000 */
[----:B------:R2:W1:Y:S01]  /*5970*/  MUFU.TANH R153, R163 ;  /* 0x000000a300997308 */ /* 0x0004620000002400 */
[----:B-----5:R-:W-:Y:S01]  /*5980*/  IADD3 R10, R13, -UR25, R166 ;  /* 0x800000190d0a7c10 */ /* 0x020fe2000fffe0a6 */
[----:B------:R-:W-:-:S03]  /*5990*/  UIADD3 UR6, UR23, 0x28c40, URZ ;  /* 0x00028c4017067890 */ /* 0x000fc6000fffe03f */
[C---:B------:R-:W-:Y:S01]  /*59a0*/  ISETP.GT.AND P1, PT, R10.reuse, RZ, PT ;  /* 0x000000ff0a00720c */ /* 0x040fe20003f24270 */
[----:B------:R-:W-:Y:S01]  /*59b0*/  UPRMT UR6, UR40, 0x654, UR6 ;  /* 0x0000065428067896 */ /* 0x000fe20008000006 */
[----:B------:R-:W-:Y:S01]  /*59c0*/  ISETP.GT.AND P2, PT, R10, 0x1, PT ;  /* 0x000000010a00780c */ /* 0x000fe20003f44270 */
[----:B------:R-:W5:Y:S01]  /*59d0*/  MUFU.TANH R152, R11 ;  /* 0x0000000b00987308 */ /* 0x000f620000002400 */
[----:B--2---:R-:W-:Y:S02]  /*59e0*/  FSEL R163, R154, -INF , P1 ;  /* 0xff8000009aa37808 */ /* 0x004fe40000800000 */
[C---:B------:R-:W-:Y:S02]  /*59f0*/  ISETP.GT.AND P1, PT, R10.reuse, 0x8, PT ;  /* 0x000000080a00780c */ /* 0x040fe40003f24270 */
[----:B---3--:R-:W-:Y:S02]  /*5a00*/  FSEL R159, R155, -INF , P2 ;  /* 0xff8000009b9f7808 */ /* 0x008fe40001000000 */
[----:B------:R-:W-:Y:S01]  /*5a10*/  FMNMX.FTZ R6, R163, R8, !PT ;  /* 0x00000008a3067209 */ /* 0x000fe20007810000 */
[----:B------:R2:W3:Y:S01]  /*5a20*/  MUFU.TANH R21, R167 ;  /* 0x000000a700157308 */ /* 0x0004e20000002400 */
[----:B------:R-:W-:Y:S01]  /*5a30*/  ISETP.GT.AND P2, PT, R10, 0x9, PT ;  /* 0x000000090a00780c */ /* 0x000fe20003f44270 */
[----:B------:R-:W-:Y:S01]  /*5a40*/  SYNCS.ARRIVE.TRANS64.RED.A1T0 RZ, [UR6], RZ ;  /* 0x000000ffffff79a7 */ /* 0x000fe20008100406 */
[----:B----4-:R-:W-:-:S02]  /*5a50*/  FSEL R155, R158, -INF , P1 ;  /* 0xff8000009e9b7808 */ /* 0x010fc40000800000 */
[----:B------:R-:W-:Y:S02]  /*5a60*/  FMNMX.FTZ R6, R159, R6, !PT ;  /* 0x000000069f067209 */ /* 0x000fe40007810000 */
[----:B------:R-:W-:Y:S01]  /*5a70*/  ISETP.GT.AND P1, PT, R10, 0x10, PT ;  /* 0x000000100a00780c */ /* 0x000fe20003f24270 */
[----:B------:R-:W4:Y:S01]  /*5a80*/  MUFU.TANH R20, R170 ;  /* 0x000000aa00147308 */ /* 0x000f220000002400 */
[----:B0-----:R-:W-:Y:S01]  /*5a90*/  FSEL R158, R12, -INF , P2 ;  /* 0xff8000000c9e7808 */ /* 0x001fe20001000000 */
[----:B--2---:R-:W-:Y:S01]  /*5aa0*/  FMUL.FTZ R167, R156, UR26 ;  /* 0x0000001a9ca77c20 */ /* 0x004fe20008410000 */
[----:B------:R-:W-:Y:S02]  /*5ab0*/  FMNMX.FTZ R11, R155, R6, !PT ;  /* 0x000000069b0b7209 */ /* 0x000fe40007810000 */
[----:B------:R-:W-:Y:S02]  /*5ac0*/  ISETP.GT.AND P2, PT, R10, 0x11, PT ;  /* 0x000000110a00780c */ /* 0x000fe40003f44270 */
[----:B-1----:R-:W-:Y:S01]  /*5ad0*/  FSEL R154, R14, -INF , P1 ;  /* 0xff8000000e9a7808 */ /* 0x002fe20000800000 */
[----:B------:R-:W0:Y:S01]  /*5ae0*/  MUFU.TANH R15, R171 ;  /* 0x000000ab000f7308 */ /* 0x000e220000002400 */
[----:B------:R-:W-:-:S02]  /*5af0*/  FMNMX.FTZ R11, R158, R11, !PT ;  /* 0x0000000b9e0b7209 */ /* 0x000fc40007810000 */
[----:B------:R-:W-:Y:S02]  /*5b00*/  ISETP.GT.AND P1, PT, R10, 0x18, PT ;  /* 0x000000180a00780c */ /* 0x000fe40003f24270 */
[----:B------:R-:W-:Y:S02]  /*5b10*/  FSEL R153, R153, -INF , P2 ;  /* 0xff80000099997808 */ /* 0x000fe40001000000 */
[----:B------:R-:W-:Y:S01]  /*5b20*/  FMNMX.FTZ R6, R154, R11, !PT ;  /* 0x0000000b9a067209 */ /* 0x000fe20007810000 */
[----:B------:R-:W1:Y:S01]  /*5b30*/  MUFU.TANH R174, R174 ;  /* 0x000000ae00ae7308 */ /* 0x000e620000002400 */
[----:B------:R-:W-:Y:S02]  /*5b40*/  ISETP.GT.AND P2, PT, R10, 0x19, PT ;  /* 0x000000190a00780c */ /* 0x000fe40003f44270 */
[----:B-----5:R-:W-:Y:S02]  /*5b50*/  FSEL R152, R152, -INF , P1 ;  /* 0xff80000098987808 */ /* 0x020fe40000800000 */
[----:B------:R-:W-:-:S02]  /*5b60*/  FMNMX.FTZ R11, R153, R6, !PT ;  /* 0x00000006990b7209 */ /* 0x000fc40007810000 */
[----:B------:R-:W-:Y:S01]  /*5b70*/  ISETP.GT.AND P1, PT, R10, 0x20, PT ;  /* 0x000000200a00780c */ /* 0x000fe20003f24270 */
[----:B------:R-:W2:Y:S01]  /*5b80*/  MUFU.TANH R175, R175 ;  /* 0x000000af00af7308 */ /* 0x000ea20000002400 */
[----:B---3--:R-:W-:Y:S02]  /*5b90*/  FSEL R21, R21, -INF , P2 ;  /* 0xff80000015157808 */ /* 0x008fe40001000000 */
[----:B------:R-:W-:Y:S02]  /*5ba0*/  FMNMX.FTZ R6, R152, R11, !PT ;  /* 0x0000000b98067209 */ /* 0x000fe40007810000 */
[----:B------:R-:W-:Y:S02]  /*5bb0*/  ISETP.GT.AND P2, PT, R10, 0x21, PT ;  /* 0x000000210a00780c */ /* 0x000fe40003f44270 */
[----:B----4-:R-:W-:Y:S01]  /*5bc0*/  FSEL R20, R20, -INF , P1 ;  /* 0xff80000014147808 */ /* 0x010fe20000800000 */
[----:B------:R-:W3:Y:S01]  /*5bd0*/  MUFU.TANH R13, R178 ;  /* 0x000000b2000d7308 */ /* 0x000ee20000002400 */
[----:B------:R-:W-:-:S02]  /*5be0*/  FMNMX.FTZ R11, R21, R6, !PT ;  /* 0x00000006150b7209 */ /* 0x000fc40007810000 */
[----:B------:R-:W-:Y:S02]  /*5bf0*/  ISETP.GT.AND P1, PT, R10, 0x28, PT ;  /* 0x000000280a00780c */ /* 0x000fe40003f24270 */
[----:B0-----:R-:W-:Y:S02]  /*5c00*/  FSEL R15, R15, -INF , P2 ;  /* 0xff8000000f0f7808 */ /* 0x001fe40001000000 */
[----:B------:R-:W-:Y:S01]  /*5c10*/  FMNMX.FTZ R6, R20, R11, !PT ;  /* 0x0000000b14067209 */ /* 0x000fe20007810000 */
[----:B------:R-:W0:Y:S01]  /*5c20*/  MUFU.TANH R179, R179 ;  /* 0x000000b300b37308 */ /* 0x000e220000002400 */
[----:B------:R-:W-:Y:S02]  /*5c30*/  ISETP.GT.AND P2, PT, R10, 0x29, PT ;  /* 0x000000290a00780c */ /* 0x000fe40003f44270 */
[----:B-1----:R-:W-:Y:S02]  /*5c40*/  FSEL R14, R174, -INF , P1 ;  /* 0xff800000ae0e7808 */ /* 0x002fe40000800000 */
[----:B------:R-:W-:-:S02]  /*5c50*/  FMNMX.FTZ R11, R15, R6, !PT ;  /* 0x000000060f0b7209 */ /* 0x000fc40007810000 */
[----:B------:R-:W-:Y:S01]  /*5c60*/  ISETP.GT.AND P1, PT, R10, 0x30, PT ;  /* 0x000000300a00780c */ /* 0x000fe20003f24270 */
[----:B------:R-:W1:Y:S01]  /*5c70*/  MUFU.TANH R182, R182 ;  /* 0x000000b600b67308 */ /* 0x000e620000002400 */
[----:B--2---:R-:W-:Y:S02]  /*5c80*/  FSEL R6, R175, -INF , P2 ;  /* 0xff800000af067808 */ /* 0x004fe40001000000 */
[----:B------:R-:W-:Y:S02]  /*5c90*/  FMNMX.FTZ R11, R14, R11, !PT ;  /* 0x0000000b0e0b7209 */ /* 0x000fe40007810000 */
[----:B------:R-:W-:Y:S02]  /*5ca0*/  ISETP.GT.AND P2, PT, R10, 0x31, PT ;  /* 0x000000310a00780c */ /* 0x000fe40003f44270 */
[----:B---3--:R-:W-:Y:S01]  /*5cb0*/  FSEL R13, R13, -INF , P1 ;  /* 0xff8000000d0d7808 */ /* 0x008fe20000800000 */
[----:B------:R-:W2:Y:S01]  /*5cc0*/  MUFU.TANH R183, R183 ;  /* 0x000000b700b77308 */ /* 0x000ea20000002400 */
[----:B------:R-:W-:-:S02]  /*5cd0*/  FMNMX.FTZ R12, R6, R11, !PT ;  /* 0x0000000b060c7209 */ /* 0x000fc40007810000 */
[----:B------:R-:W-:Y:S02]  /*5ce0*/  ISETP.GT.AND P1, PT, R10, 0x38, PT ;  /* 0x000000380a00780c */ /* 0x000fe40003f24270 */
[----:B0-----:R-:W-:Y:S02]  /*5cf0*/  FSEL R11, R179, -INF , P2 ;  /* 0xff800000b30b7808 */ /* 0x001fe40001000000 */
[----:B------:R-:W-:Y:S01]  /*5d00*/  FMNMX.FTZ R156, R13, R12, !PT ;  /* 0x0000000c0d9c7209 */ /* 0x000fe20007810000 */
[----:B------:R-:W0:Y:S01]  /*5d10*/  MUFU.TANH R5, R5 ;  /* 0x0000000500057308 */ /* 0x000e220000002400 */
[----:B-1----:R-:W-:Y:S02]  /*5d20*/  FSEL R12, R182, -INF , P1 ;  /* 0xff800000b60c7808 */ /* 0x002fe40000800000 */
[----:B------:R-:W-:Y:S02]  /*5d30*/  FMNMX.FTZ R171, R11, R156, !PT ;  /* 0x0000009c0bab7209 */ /* 0x000fe40007810000 */
[----:B------:R-:W-:-:S02]  /*5d40*/  ISETP.GT.AND P2, PT, R10, 0x39, PT ;  /* 0x000000390a00780c */ /* 0x000fc40003f44270 */
[----:B------:R-:W-:Y:S01]  /*5d50*/  FMNMX.FTZ R171, R12, R171, !PT ;  /* 0x000000ab0cab7209 */ /* 0x000fe20007810000 */
[----:B------:R-:W1:Y:S01]  /*5d60*/  MUFU.TANH R191, R191 ;  /* 0x000000bf00bf7308 */ /* 0x000e620000002400 */
[----:B--2---:R-:W-:-:S04]  /*5d70*/  FSEL R10, R183, -INF , P2 ;  /* 0xff800000b70a7808 */ /* 0x004fc80001000000 */
[----:B------:R-:W-:Y:S02]  /*5d80*/  FMNMX.FTZ R156, R10, R171, !PT ;  /* 0x000000ab0a9c7209 */ /* 0x000fe40007810000 */
[----:B------:R-:W2:Y:S01]  /*5d90*/  SHFL.IDX PT, R171, R162, RZ, 0x1c1f ;  /* 0x001c1fffa2ab7589 */ /* 0x000ea200000e0000 */
[----:B------:R-:W3:Y:S03]  /*5da0*/  MUFU.TANH R167, R167 ;  /* 0x000000a700a77308 */ /* 0x000ee60000002400 */
[----:B------:R-:W4:Y:S05]  /*5db0*/  SHFL.BFLY PT, R175, R156, 0x2, 0x1f ;  /* 0x0c401f009caf7f89 */ /* 0x000f2a00000e0000 */
[----:B------:R2:W5:Y:S08]  /*5dc0*/  MUFU.TANH R174, R157 ;  /* 0x0000009d00ae7308 */ /* 0x0005700000002400 */
[----:B------:R3:W5:Y:S01]  /*5dd0*/  MUFU.TANH R178, R160 ;  /* 0x000000a000b27308 */ /* 0x0007620000002400 */
[----:B--2---:R-:W-:-:S07]  /*5de0*/  IADD3 R157, R171, -UR25, R166 ;  /* 0x80000019ab9d7c10 */ /* 0x004fce000fffe0a6 */
[----:B------:R-:W2:Y:S01]  /*5df0*/  MUFU.TANH R161, R161 ;  /* 0x000000a100a17308 */ /* 0x000ea20000002400 */
[C---:B------:R-:W-:Y:S02]  /*5e00*/  ISETP.GT.AND P1, PT, R157.reuse, RZ, PT ;  /* 0x000000ff9d00720c */ /* 0x040fe40003f24270 */
[----:B----4-:R-:W-:Y:S02]  /*5e10*/  FMNMX.FTZ R175, R156, R175, !PT ;  /* 0x000000af9caf7209 */ /* 0x010fe40007810000 */
[----:B------:R-:W-:-:S03]  /*5e20*/  ISETP.GT.AND P2, PT, R157, 0x1, PT ;  /* 0x000000019d00780c */ /* 0x000fc60003f44270 */
[----:B------:R4:W2:Y:S01]  /*5e30*/  MUFU.TANH R179, R164 ;  /* 0x000000a400b37308 */ /* 0x0008a20000002400 */
[----:B0-----:R-:W-:Y:S01]  /*5e40*/  FSEL R156, R5, -INF , P1 ;  /* 0xff800000059c7808 */ /* 0x001fe20000800000 */
[----:B------:R-:W0:Y:S01]  /*5e50*/  SHFL.BFLY PT, R170, R175, 0x1, 0x1f ;  /* 0x0c201f00afaa7f89 */ /* 0x000e2200000e0000 */
[----:B------:R-:W-:Y:S02]  /*5e60*/  ISETP.GT.AND P1, PT, R157, 0x8, PT ;  /* 0x000000089d00780c */ /* 0x000fe40003f24270 */
[----:B-1----:R-:W-:Y:S02]  /*5e70*/  FSEL R191, R191, -INF , P2 ;  /* 0xff800000bfbf7808 */ /* 0x002fe40001000000 */
[----:B------:R-:W-:Y:S01]  /*5e80*/  FMNMX.FTZ R162, R156, R9, !PT ;  /* 0x000000099ca27209 */ /* 0x000fe20007810000 */
[----:B------:R-:W1:Y:S01]  /*5e90*/  MUFU.TANH R165, R165 ;  /* 0x000000a500a57308 */ /* 0x000e620000002400 */
[----:B------:R-:W-:Y:S02]  /*5ea0*/  ISETP.GT.AND P2, PT, R157, 0x9, PT ;  /* 0x000000099d00780c */ /* 0x000fe40003f44270 */
[----:B---3--:R-:W-:-:S02]  /*5eb0*/  FSEL R160, R167, -INF , P1 ;  /* 0xff800000a7a07808 */ /* 0x008fc40000800000 */
[----:B------:R-:W-:Y:S02]  /*5ec0*/  FMNMX.FTZ R5, R191, R162, !PT ;  /* 0x000000a2bf057209 */ /* 0x000fe40007810000 */
[C---:B------:R-:W-:Y:S01]  /*5ed0*/  ISETP.GT.AND P1, PT, R157.reuse, 0x10, PT ;  /* 0x000000109d00780c */ /* 0x040fe20003f24270 */
[----:B------:R-:W3:Y:S01]  /*5ee0*/  MUFU.TANH R182, R168 ;  /* 0x000000a800b67308 */ /* 0x000ee20000002400 */
[----:B-----5:R-:W-:Y:S02]  /*5ef0*/  FSEL R162, R174, -INF , P2 ;  /* 0xff800000aea27808 */ /* 0x020fe40001000000 */
[----:B------:R-:W-:Y:S02]  /*5f00*/  FMNMX.FTZ R5, R160, R5, !PT ;  /* 0x00000005a0057209 */ /* 0x000fe40007810000 */
[----:B------:R-:W-:Y:S02]  /*5f10*/  ISETP.GT.AND P2, PT, R157, 0x11, PT ;  /* 0x000000119d00780c */ /* 0x000fe40003f44270 */
[----:B----4-:R-:W-:Y:S01]  /*5f20*/  FSEL R164, R178, -INF , P1 ;  /* 0xff800000b2a47808 */ /* 0x010fe20000800000 */
[----:B------:R4:W5:Y:S01]  /*5f30*/  MUFU.TANH R171, R169 ;  /* 0x000000a900ab7308 */ /* 0x0009620000002400 */
[----:B------:R-:W-:-:S02]  /*5f40*/  FMNMX.FTZ R5, R162, R5, !PT ;  /* 0x00000005a2057209 */ /* 0x000fc40007810000 */
[----:B------:R-:W-:Y:S02]  /*5f50*/  ISETP.GT.AND P1, PT, R157, 0x18, PT ;  /* 0x000000189d00780c */ /* 0x000fe40003f24270 */
[----:B--2---:R-:W-:Y:S02]  /*5f60*/  FSEL R166, R161, -INF , P2 ;  /* 0xff800000a1a67808 */ /* 0x004fe40001000000 */
[----:B------:R-:W-:Y:S01]  /*5f70*/  FMNMX.FTZ R5, R164, R5, !PT ;  /* 0x00000005a4057209 */ /* 0x000fe20007810000 */
[----:B------:R-:W2:Y:S01]  /*5f80*/  MUFU.TANH R172, R172 ;  /* 0x000000ac00ac7308 */ /* 0x000ea20000002400 */
[----:B------:R-:W-:Y:S02]  /*5f90*/  ISETP.GT.AND P2, PT, R157, 0x19, PT ;  /* 0x000000199d00780c */ /* 0x000fe40003f44270 */
[----:B----4-:R-:W-:Y:S02]  /*5fa0*/  FSEL R169, R179, -INF , P1 ;  /* 0xff800000b3a97808 */ /* 0x010fe40000800000 */
[----:B------:R-:W-:-:S02]  /*5fb0*/  FMNMX.FTZ R168, R166, R5, !PT ;  /* 0x00000005a6a87209 */ /* 0x000fc40007810000 */
[----:B------:R-:W-:Y:S01]  /*5fc0*/  ISETP.GT.AND P1, PT, R157, 0x20, PT ;  /* 0x000000209d00780c */ /* 0x000fe20003f24270 */
[----:B------:R3:W4:Y:S01]  /*5fd0*/  MUFU.TANH R167, R173 ;  /* 0x000000ad00a77308 */ /* 0x0007220000002400 */
[----:B-1----:R-:W-:Y:S02]  /*5fe0*/  FSEL R174, R165, -INF , P2 ;  /* 0xff800000a5ae7808 */ /* 0x002fe40001000000 */
[----:B------:R-:W-:Y:S02]  /*5ff0*/  FMNMX.FTZ R161, R169, R168, !PT ;  /* 0x000000a8a9a17209 */ /* 0x000fe40007810000 */
[----:B0-----:R-:W-:Y:S02]  /*6000*/  FMNMX.FTZ R5, R175, R170, !PT ;  /* 0x000000aaaf057209 */ /* 0x001fe40007810000 */
[----:B------:R-:W-:Y:S01]  /*6010*/  ISETP.GT.AND P2, PT, R157, 0x21, PT ;  /* 0x000000219d00780c */ /* 0x000fe20003f44270 */
[----:B------:R0:W1:Y:S01]  /*6020*/  MUFU.TANH R178, R176 ;  /* 0x000000b000b27308 */ /* 0x0000620000002400 */
[----:B---3--:R-:W-:-:S02]  /*6030*/  FSEL R173, R182, -INF , P1 ;  /* 0xff800000b6ad7808 */ /* 0x008fc40000800000 */
        /* <DEDUP_REMOVED lines=8> */
[----:B------:R2:W5:Y:S01]  /*60c0*/  MUFU.TANH R165, R180 ;  /* 0x000000b400a57308 */ /* 0x0005620000002400 */
[----:B------:R-:W-:Y:S02]  /*60d0*/  ISETP.GT.AND P1, PT, R157, 0x30, PT ;  /* 0x000000309d00780c */ /* 0x000fe40003f24270 */
[----:B----4-:R-:W-:Y:S02]  /*60e0*/  FSEL R171, R167, -INF , P2 ;  /* 0xff800000a7ab7808 */ /* 0x010fe40001000000 */
[----:B0-----:R-:W-:Y:S02]  /*60f0*/  FMNMX.FTZ R176, R170, R161, !PT ;  /* 0x000000a1aab07209 */ /* 0x001fe40007810000 */
[----:B------:R-:W-:Y:S01]  /*6100*/  ISETP.GT.AND P2, PT, R157, 0x31, PT ;  /* 0x000000319d00780c */ /* 0x000fe20003f44270 */
[----:B------:R-:W0:Y:S01]  /*6110*/  MUFU.TANH R181, R181 ;  /* 0x000000b500b57308 */ /* 0x000e220000002400 */
[----:B-1----:R-:W-:Y:S01]  /*6120*/  FSEL R172, R178, -INF , P1 ;  /* 0xff800000b2ac7808 */ /* 0x002fe20000800000 */
[----:B--2---:R-:W-:Y:S01]  /*6130*/  FMUL.FTZ R180, R5, UR10 ;  /* 0x0000000a05b47c20 */ /* 0x004fe20008410000 */
[----:B------:R-:W-:-:S02]  /*6140*/  FMNMX.FTZ R161, R171, R176, !PT ;  /* 0x000000b0aba17209 */ /* 0x000fc40007810000 */
[----:B------:R-:W-:Y:S02]  /*6150*/  ISETP.GT.AND P3, PT, R157, 0x38, PT ;  /* 0x000000389d00780c */ /* 0x000fe40003f64270 */
[----:B---3--:R-:W-:Y:S02]  /*6160*/  FSEL R175, R177, -INF , P2 ;  /* 0xff800000b1af7808 */ /* 0x008fe40001000000 */
[----:B------:R-:W-:Y:S02]  /*6170*/  FMNMX.FTZ R178, R172, R161, !PT ;  /* 0x000000a1acb27209 */ /* 0x000fe40007810000 */
[----:B------:R-:W-:Y:S02]  /*6180*/  ISETP.GT.AND P1, PT, R157, 0x39, PT ;  /* 0x000000399d00780c */ /* 0x000fe40003f24270 */
[----:B-----5:R-:W-:Y:S02]  /*6190*/  FSEL R176, R165, -INF , P3 ;  /* 0xff800000a5b07808 */ /* 0x020fe40001800000 */
[----:B------:R-:W-:-:S02]  /*61a0*/  FMNMX.FTZ R157, R175, R178, !PT ;  /* 0x000000b2af9d7209 */ /* 0x000fc40007810000 */
[----:B0-----:R-:W-:Y:S02]  /*61b0*/  FSEL R177, R181, -INF , P1 ;  /* 0xff800000b5b17808 */ /* 0x001fe40000800000 */
[----:B------:R-:W-:Y:S02]  /*61c0*/  FMNMX.FTZ R178, R176, R157, !PT ;  /* 0x0000009db0b27209 */ /* 0x000fe40007810000 */
[----:B------:R-:W-:Y:S02]  /*61d0*/  FSETP.NEU.FTZ.AND P4, PT, R5, -INF , PT ;  /* 0xff8000000500780b */ /* 0x000fe40003f9d000 */
[----:B------:R-:W-:Y:S02]  /*61e0*/  FMNMX.FTZ R161, R177, R178, !PT ;  /* 0x000000b2b1a17209 */ /* 0x000fe40007810000 */
[----:B------:R-:W-:Y:S02]  /*61f0*/  FSEL R180, R180, RZ, P4 ;  /* 0x000000ffb4b47208 */ /* 0x000fe40002000000 */
[----:B------:R-:W-:Y:S01]  /*6200*/  IADD3 R181, -R18, RZ, RZ ;  /* 0x000000ff12b57210 */ /* 0x000fe20007ffe1ff */
[----:B------:R-:W0:Y:S02]  /*6210*/  SHFL.BFLY PT, R192, R161, 0x2, 0x1f ;  /* 0x0c401f00a1c07f89 */ /* 0x000e2400000e0000 */
[--C-:B------:R-:W-:Y:S01]  /*6220*/  FFMA.FTZ R182, R159, UR10, -R180.reuse ;  /* 0x0000000a9fb67c23 */ /* 0x100fe200080108b4 */
[--C-:B------:R-:W-:Y:S01]  /*6230*/  FFMA.FTZ R159, R152, UR10, -R180.reuse ;  /* 0x0000000a989f7c23 */ /* 0x100fe200080108b4 */
[--C-:B------:R-:W-:Y:S01]  /*6240*/  FFMA.FTZ R179, R163, UR10, -R180.reuse ;  /* 0x0000000aa3b37c23 */ /* 0x100fe200080108b4 */
[--C-:B------:R-:W-:Y:S01]  /*6250*/  FFMA.FTZ R163, R14, UR10, -R180.reuse ;  /* 0x0000000a0ea37c23 */ /* 0x100fe200080108b4 */
[--C-:B------:R-:W-:Y:S01]  /*6260*/  FFMA.FTZ R14, R6, UR10, -R180.reuse ;  /* 0x0000000a060e7c23 */ /* 0x100fe200080108b4 */
[--C-:B------:R-:W-:Y:S01]  /*6270*/  FFMA.FTZ R178, R153, UR10, -R180.reuse ;  /* 0x0000000a99b27c23 */ /* 0x100fe200080108b4 */
[----:B------:R-:W-:Y:S01]  /*6280*/  FSEL R153, R5, RZ, P4 ;  /* 0x000000ff05997208 */ /* 0x000fe20002000000 */
[--C-:B------:R-:W-:Y:S01]  /*6290*/  FFMA.FTZ R165, R13, UR10, -R180.reuse ;  /* 0x0000000a0da57c23 */ /* 0x100fe200080108b4 */
[--C-:B------:R-:W-:Y:S01]  /*62a0*/  FFMA.FTZ R194, R11, UR10, -R180.reuse ;  /* 0x0000000a0bc27c23 */ /* 0x100fe200080108b4 */
[----:B------:R-:W-:Y:S01]  /*62b0*/  MUFU.EX2 R179, R179 ;  /* 0x000000b300b37308 */ /* 0x000fe20000000800 */
[----:B------:R-:W-:Y:S01]  /*62c0*/  FFMA.FTZ R157, R154, UR10, -R180 ;  /* 0x0000000a9a9d7c23 */ /* 0x000fe200080108b4 */
[----:B------:R-:W-:Y:S01]  /*62d0*/  FADD.FTZ R153, -R153, R8 ;  /* 0x0000000899997221 */ /* 0x000fe20000010100 */
[--C-:B------:R-:W-:Y:S01]  /*62e0*/  FFMA.FTZ R155, R155, UR10, -R180.reuse ;  /* 0x0000000a9b9b7c23 */ /* 0x100fe200080108b4 */
[--C-:B------:R-:W-:Y:S01]  /*62f0*/  FFMA.FTZ R158, R158, UR10, -R180.reuse ;  /* 0x0000000a9e9e7c23 */ /* 0x100fe200080108b4 */
[--C-:B------:R-:W-:Y:S01]  /*6300*/  FFMA.FTZ R167, R12, UR10, -R180.reuse ;  /* 0x0000000a0ca77c23 */ /* 0x100fe200080108b4 */
[----:B------:R-:W-:Y:S01]  /*6310*/  FMUL.FTZ R153, R153, UR10 ;  /* 0x0000000a99997c20 */ /* 0x000fe20008410000 */
[--C-:B------:R-:W-:Y:S01]  /*6320*/  FFMA.FTZ R10, R10, UR10, -R180.reuse ;  /* 0x0000000a0a0a7c23 */ /* 0x100fe200080108b4 */
[----:B------:R-:W-:Y:S01]  /*6330*/  MUFU.EX2 R182, R182 ;  /* 0x000000b600b67308 */ /* 0x000fe20000000800 */
[----:B0-----:R-:W-:Y:S01]  /*6340*/  FMNMX.FTZ R152, R161, R192, !PT ;  /* 0x000000c0a1987209 */ /* 0x001fe20007810000 */
[--C-:B------:R-:W-:Y:S01]  /*6350*/  FFMA.FTZ R192, R21, UR10, -R180.reuse ;  /* 0x0000000a15c07c23 */ /* 0x100fe200080108b4 */
[--C-:B------:R-:W-:Y:S01]  /*6360*/  FFMA.FTZ R161, R20, UR10, -R180.reuse ;  /* 0x0000000a14a17c23 */ /* 0x100fe200080108b4 */
[----:B------:R-:W-:-:S04]  /*6370*/  FFMA.FTZ R20, R15, UR10, -R180 ;  /* 0x0000000a0f147c23 */ /* 0x000fc800080108b4 */
[----:B------:R-:W-:Y:S01]  /*6380*/  MUFU.EX2 R155, R155 ;  /* 0x0000009b009b7308 */ /* 0x000fe20000000800 */
[----:B------:R-:W0:Y:S07]  /*6390*/  SHFL.BFLY PT, R21, R152, 0x1, 0x1f ;  /* 0x0c201f0098157f89 */ /* 0x000e2e00000e0000 */
[----:B------:R-:W-:Y:S08]  /*63a0*/  MUFU.EX2 R158, R158 ;  /* 0x0000009e009e7308 */ /* 0x000ff00000000800 */
[----:B------:R-:W-:Y:S08]  /*63b0*/  MUFU.EX2 R157, R157 ;  /* 0x0000009d009d7308 */ /* 0x000ff00000000800 */
[----:B------:R-:W-:Y:S01]  /*63c0*/  MUFU.EX2 R178, R178 ;  /* 0x000000b200b27308 */ /* 0x000fe20000000800 */
[----:B0-----:R-:W-:-:S04]  /*63d0*/  FMNMX.FTZ R6, R152, R21, !PT ;  /* 0x0000001598067209 */ /* 0x001fc80007810000 */
[C---:B------:R-:W-:Y:S01]  /*63e0*/  FSETP.NEU.FTZ.AND P1, PT, R6.reuse, -INF , PT ;  /* 0xff8000000600780b */ /* 0x040fe20003f3d000 */
[C---:B------:R-:W-:Y:S02]  /*63f0*/  FMUL.FTZ R13, R6.reuse, UR10 ;  /* 0x0000000a060d7c20 */ /* 0x040fe40008410000 */
[----:B------:R-:W-:Y:S01]  /*6400*/  MUFU.EX2 R159, R159 ;  /* 0x0000009f009f7308 */ /* 0x000fe20000000800 */
[----:B------:R-:W-:Y:S02]  /*6410*/  FSEL R8, R6, RZ, P1 ;  /* 0x000000ff06087208 */ /* 0x000fe40000800000 */
[----:B------:R-:W-:Y:S02]  /*6420*/  FSEL R11, R13, RZ, P1 ;  /* 0x000000ff0d0b7208 */ /* 0x000fe40000800000 */
[----:B------:R-:W-:Y:S01]  /*6430*/  ISETP.NE.AND P1, PT, R2, R181, PT ;  /* 0x000000b50200720c */ /* 0x000fe20003f25270 */
[----:B------:R-:W-:Y:S01]  /*6440*/  FADD.FTZ R9, -R8, R9 ;  /* 0x0000000908097221 */ /* 0x000fe20000010100 */
[----:B------:R-:W-:-:S02]  /*6450*/  IMAD.U32 R181, RZ, RZ, UR24 ;  /* 0x00000018ffb57e24 */ /* 0x000fc4000f8e00ff */
[--C-:B------:R-:W-:Y:S01]  /*6460*/  FFMA.FTZ R152, R156, UR10, -R11.reuse ;  /* 0x0000000a9c987c23 */ /* 0x100fe2000801080b */
[--C-:B------:R-:W-:Y:S01]  /*6470*/  FFMA.FTZ R13, R191, UR10, -R11.reuse ;  /* 0x0000000abf0d7c23 */ /* 0x100fe2000801080b */
[----:B------:R-:W-:Y:S01]  /*6480*/  FMUL.FTZ R9, R9, UR10 ;  /* 0x0000000a09097c20 */ /* 0x000fe20008410000 */
        /* <DEDUP_REMOVED lines=13> */
[----:B------:R-:W-:-:S03]  /*6560*/  FFMA.FTZ R177, R177, UR10, -R11 ;  /* 0x0000000ab1b17c23 */ /* 0x000fc6000801080b */
[----:B------:R-:W1:Y:S01]  /*6570*/  MUFU.EX2 R9, R9 ;  /* 0x0000000900097308 */ /* 0x000e620000000800 */
[----:B0-----:R-:W-:Y:S01]  /*6580*/  FFMA.FTZ R153, R8, R4, R179 ;  /* 0x0000000408997223 */ /* 0x001fe200000100b3 */
[----:B------:R-:W-:Y:S02]  /*6590*/  @!P1 IMAD R4, R181, 0x40, R16 ;  /* 0x00000040b5049824 */ /* 0x000fe400078e0210 */
[-C--:B------:R-:W-:Y:S01]  /*65a0*/  FMUL.FTZ R26, R26, R8.reuse ;  /* 0x000000081a1a7220 */ /* 0x080fe20000410000 */
[-C--:B------:R-:W-:Y:S01]  /*65b0*/  FMUL.FTZ R27, R27, R8.reuse ;  /* 0x000000081b1b7220 */ /* 0x080fe20000410000 */
[----:B------:R-:W-:Y:S01]  /*65c0*/  FADD.FTZ R166, R182, R153 ;  /* 0x00000099b6a67221 */ /* 0x000fe20000010000 */
[-C--:B------:R-:W-:Y:S01]  /*65d0*/  FMUL.FTZ R30, R30, R8.reuse ;  /* 0x000000081e1e7220 */ /* 0x080fe20000410000 */
[----:B------:R-:W-:Y:S01]  /*65e0*/  @!P1 LEA R4, R4, UR42, 0x2 ;  /* 0x0000002a04049c11 */ /* 0x000fe2000f8e10ff */
[----:B------:R-:W0:Y:S01]  /*65f0*/  MUFU.EX2 R13, R13 ;  /* 0x0000000d000d7308 */ /* 0x000e220000000800 */
[----:B------:R-:W-:Y:S01]  /*6600*/  FADD.FTZ R153, R155, R166 ;  /* 0x000000a69b997221 */ /* 0x000fe20000010000 */
[C---:B------:R-:W-:Y:S01]  /*6610*/  F2FP.F16.F32.PACK_AB R155, R158.reuse, R155 ;  /* 0x0000009b9e9b723e */ /* 0x040fe200000000ff */
[-C--:B------:R-:W-:Y:S01]  /*6620*/  FMUL.FTZ R31, R31, R8.reuse ;  /* 0x000000081f1f7220 */ /* 0x080fe20000410000 */
[----:B------:R-:W-:Y:S01]  /*6630*/  @!P1 STS [R4+0x28820], R8 ;  /* 0x0288200804009388 */ /* 0x000fe20000000800 */
[----:B------:R-:W-:Y:S01]  /*6640*/  FADD.FTZ R166, R158, R153 ;  /* 0x000000999ea67221 */ /* 0x000fe20000010000 */
[-C--:B------:R-:W-:Y:S01]  /*6650*/  FMUL.FTZ R34, R34, R8.reuse ;  /* 0x0000000822227220 */ /* 0x080fe20000410000 */
[----:B------:R-:W-:Y:S01]  /*6660*/  FMUL.FTZ R35, R35, R8 ;  /* 0x0000000823237220 */ /* 0x000fe20000410000 */
[----:B------:R-:W2:Y:S01]  /*6670*/  MUFU.EX2 R154, R154 ;  /* 0x0000009a009a7308 */ /* 0x000ea20000000800 */
[----:B-1----:R-:W-:Y:S01]  /*6680*/  FFMA.FTZ R164, R9, R3, R152 ;  /* 0x0000000309a47223 */ /* 0x002fe20000010098 */
[----:B------:R-:W-:Y:S01]  /*6690*/  FFMA.FTZ R3, R171, UR10, -R11 ;  /* 0x0000000aab037c23 */ /* 0x000fe2000801080b */
[----:B------:R-:W-:Y:S01]  /*66a0*/  FADD.FTZ R153, R157, R166 ;  /* 0x000000a69d997221 */ /* 0x000fe20000010000 */
[----:B------:R1:W-:Y:S01]  /*66b0*/  @!P1 STS [R4+0x28800], R9 ;  /* 0x0288000904009388 */ /* 0x0003e20000000800 */
[----:B------:R-:W-:Y:S01]  /*66c0*/  F2FP.F16.F32.PACK_AB R157, R178, R157 ;  /* 0x0000009db29d723e */ /* 0x000fe200000000ff */
[----:B------:R-:W-:Y:S01]  /*66d0*/  FMUL.FTZ R24, R24, R9 ;  /* 0x0000000918187220 */ /* 0x000fe20000410000 */
[----:B------:R-:W-:Y:S01]  /*66e0*/  FADD.FTZ R166, R178, R153 ;  /* 0x00000099b2a67221 */ /* 0x000fe20000010000 */
[----:B------:R-:W3:Y:S01]  /*66f0*/  MUFU.EX2 R15, R15 ;  /* 0x0000000f000f7308 */ /* 0x000ee20000000800 */
[----:B0-----:R-:W-:Y:S01]  /*6700*/  FADD.FTZ R171, R13, R164 ;  /* 0x000000a40dab7221 */ /* 0x001fe20000010000 */
[----:B------:R-:W-:Y:S01]  /*6710*/  FFMA.FTZ R164, R172, UR10, -R11 ;  /* 0x0000000aaca47c23 */ /* 0x000fe2000801080b */
[----:B------:R-:W-:Y:S01]  /*6720*/  F2FP.F16.F32.PACK_AB R153, R182, R179 ;  /* 0x000000b3b699723e */ /* 0x000fe200000000ff */
[-C--:B------:R-:W-:Y:S01]  /*6730*/  FMUL.FTZ R25, R25, R9.reuse ;  /* 0x0000000919197220 */ /* 0x080fe20000410000 */
[----:B------:R-:W-:Y:S01]  /*6740*/  F2FP.F16.F32.PACK_AB R152, R13, R152 ;  /* 0x000000980d98723e */ /* 0x000fe200000000ff */
[-C--:B------:R-:W-:Y:S01]  /*6750*/  FMUL.FTZ R28, R28, R9.reuse ;  /* 0x000000091c1c7220 */ /* 0x080fe20000410000 */
[-C--:B------:R-:W-:Y:S01]  /*6760*/  FMUL.FTZ R29, R29, R9.reuse ;  /* 0x000000091d1d7220 */ /* 0x080fe20000410000 */
        /* <DEDUP_REMOVED lines=9> */
[C---:B---3--:R-:W-:Y:S01]  /*6800*/  FADD.FTZ R171, R15.reuse, R168 ;  /* 0x000000a80fab7221 */ /* 0x048fe20000010000 */
        /* <DEDUP_REMOVED lines=24> */
[----:B---3--:R-:W-:Y:S01]  /*6990*/  FADD.FTZ R168, R12, R171 ;  /* 0x000000ab0ca87221 */ /* 0x008fe20000010000 */
[----:B------:R-:W-:Y:S01]  /*69a0*/  FADD.FTZ R171, R159, R166 ;  /* 0x000000a69fab7221 */ /* 0x000fe20000010000 */
[----:B------:R3:W-:Y:S01]  /*69b0*/  STSM.16.M88.4 [R19+0x26800], R152 ;  /* 0x0268009813007844 */ /* 0x0007e20000000200 */
[-C--:B------:R-:W-:Y:S01]  /*69c0*/  FMUL.FTZ R76, R76, R9.reuse ;  /* 0x000000094c4c7220 */ /* 0x080fe20000410000 */
[-C--:B------:R-:W-:Y:S01]  /*69d0*/  FMUL.FTZ R77, R77, R9.reuse ;  /* 0x000000094d4d7220 */ /* 0x080fe20000410000 */
[-C--:B------:R-:W-:Y:S01]  /*69e0*/  FMUL.FTZ R80, R80, R9.reuse ;  /* 0x0000000950507220 */ /* 0x080fe20000410000 */
[-C--:B------:R-:W-:Y:S01]  /*69f0*/  FMUL.FTZ R81, R81, R9.reuse ;  /* 0x0000000951517220 */ /* 0x080fe20000410000 */
[----:B------:R-:W4:Y:S01]  /*6a00*/  MUFU.EX2 R161, R161 ;  /* 0x000000a100a17308 */ /* 0x000f220000000800 */
        /* <DEDUP_REMOVED lines=8> */
[C---:B--2---:R-:W-:Y:S01]  /*6a90*/  FADD.FTZ R168, R192.reuse, R171 ;  /* 0x000000abc0a87221 */ /* 0x044fe20000010000 */
[----:B------:R-:W-:Y:S01]  /*6aa0*/  F2FP.F16.F32.PACK_AB R159, R192, R159 ;  /* 0x0000009fc09f723e */ /* 0x000fe200000000ff */
[-C--:B------:R-:W-:Y:S01]  /*6ab0*/  FMUL.FTZ R93, R93, R9.reuse ;  /* 0x000000095d5d7220 */ /* 0x080fe20000410000 */
[-C--:B------:R-:W-:Y:S01]  /*6ac0*/  FMUL.FTZ R96, R96, R9.reuse ;  /* 0x0000000960607220 */ /* 0x080fe20000410000 */
[-C--:B------:R-:W-:Y:S01]  /*6ad0*/  FMUL.FTZ R97, R97, R9.reuse ;  /* 0x0000000961617220 */ /* 0x080fe20000410000 */
[-C--:B------:R-:W-:Y:S01]  /*6ae0*/  FMUL.FTZ R100, R100, R9.reuse ;  /* 0x0000000964647220 */ /* 0x080fe20000410000 */
[----:B------:R3:W-:Y:S01]  /*6af0*/  STSM.16.M88.4 [R22], R156 ;  /* 0x0000009c16007844 */ /* 0x0007e20000000200 */
[----:B------:R-:W1:Y:S01]  /*6b00*/  MUFU.EX2 R20, R20 ;  /* 0x0000001400147308 */ /* 0x000e620000000800 */
[----:B----4-:R-:W-:Y:S01]  /*6b10*/  FADD.FTZ R13, R161, R168 ;  /* 0x000000a8a10d7221 */ /* 0x010fe20000010000 */
        /* <DEDUP_REMOVED lines=13> */
[----:B------:R-:W-:Y:S01]  /*6bf0*/  FMUL.FTZ R124, R124, R9 ;  /* 0x000000097c7c7220 */ /* 0x000fe20000410000 */
[----:B------:R-:W0:Y:S01]  /*6c00*/  MUFU.EX2 R163, R163 ;  /* 0x000000a300a37308 */ /* 0x000e220000000800 */
[C---:B-1----:R-:W-:Y:S01]  /*6c10*/  FADD.FTZ R4, R20.reuse, R13 ;  /* 0x0000000d14047221 */ /* 0x042fe20000010000 */
[----:B------:R-:W-:Y:S01]  /*6c20*/  F2FP.F16.F32.PACK_AB R161, R20, R161 ;  /* 0x000000a114a1723e */ /* 0x000fe200000000ff */
        /* <DEDUP_REMOVED lines=17> */
[----:B------:R-:W-:Y:S01]  /*6d40*/  FMUL.FTZ R149, R149, R9 ;  /* 0x0000000995957220 */ /* 0x000fe20000410000 */
        /* <DEDUP_REMOVED lines=26> */
[----:B------:R3:W-:Y:S01]  /*6ef0*/  STSM.16.M88.4 [R184], R160 ;  /* 0x000000a0b8007844 */ /* 0x0007e20000000200 */
        /* <DEDUP_REMOVED lines=48> */
[----:B------:R-:W-:Y:S01]  /*7200*/  FMUL.FTZ R142, R142, R8 ;  /* 0x000000088e8e7220 */ /* 0x000fe20000410000 */
[C---:B-1----:R-:W-:Y:S01]  /*7210*/  F2FP.F16.F32.PACK_AB R166, R177.reuse, R166 ;  /* 0x000000a6b1a6723e */ /* 0x042fe200000000ff */
[----:B------:R-:W-:Y:S01]  /*7220*/  FADD.FTZ R3, R177, R12 ;  /* 0x0000000cb1037221 */ /* 0x000fe20000010000 */
[-C--:B------:R-:W-:Y:S01]  /*7230*/  FMUL.FTZ R143, R143, R8.reuse ;  /* 0x000000088f8f7220 */ /* 0x080fe20000410000 */
[-C--:B------:R-:W-:Y:S01]  /*7240*/  FMUL.FTZ R146, R146, R8.reuse ;  /* 0x0000000892927220 */ /* 0x080fe20000410000 */
[-C--:B------:R-:W-:Y:S01]  /*7250*/  FMUL.FTZ R147, R147, R8.reuse ;  /* 0x0000000893937220 */ /* 0x080fe20000410000 */
[-C--:B------:R-:W-:Y:S01]  /*7260*/  FMUL.FTZ R150, R150, R8.reuse ;  /* 0x0000000896967220 */ /* 0x080fe20000410000 */
[----:B------:R-:W-:Y:S01]  /*7270*/  FMUL.FTZ R151, R151, R8 ;  /* 0x0000000897977220 */ /* 0x000fe20000410000 */
[C---:B--2---:R-:W-:Y:S01]  /*7280*/  F2FP.F16.F32.PACK_AB R167, R10.reuse, R167 ;  /* 0x000000a70aa7723e */ /* 0x044fe200000000ff */
[----:B------:R-:W-:-:S04]  /*7290*/  FADD.FTZ R4, R10, R11 ;  /* 0x0000000b0a047221 */ /* 0x000fc80000010000 */
[----:B------:R3:W-:Y:S01]  /*72a0*/  STSM.16.M88.4 [R23], R164 ;  /* 0x000000a417007844 */ /* 0x0007e20000000200 */
[----:B------:R-:W-:Y:S05]  /*72b0*/  @!P0 BRA `(.L_x_4052) ;  /* 0x0000000000048947 */ /* 0x000fea0003800000 */
[----:B------:R-:W-:Y:S01]  /*72c0*/  BPT.TRAP 0x1 ;  /* 0x000000040000795c */ /* 0x000fe20000300000 */
.L_x_4052:
[----:B------:R0:W1:Y:S01]  /*72d0*/  SYNCS.PHASECHK.TRANS64.TRYWAIT P1, [UR23+0x28c50], R7 ;  /* 0x028c5007ff0075a7 */ /* 0x0000620008020157 */
[----:B------:R-:W-:Y:S05]  /*72e0*/  @!P0 BRA `(.L_x_4053) ;  /* 0x0000000000048947 */ /* 0x000fea0003800000 */
[----:B------:R-:W-:Y:S01]  /*72f0*/  BPT.TRAP 0x1 ;  /* 0x000000040000795c */ /* 0x000fe20000300000 */
.L_x_4053:
[----:B-1----:R-:W-:Y:S05]  /*7300*/  @P1 BRA `(.L_x_4054) ;  /* 0x0000000000081947 */ /* 0x002fea0003800000 */
[----:B------:R-:W1:Y:S02]  /*7310*/  SYNCS.PHASECHK.TRANS64.TRYWAIT P1, [UR23+0x28c50], R7 ;  /* 0x028c5007ff0075a7 */ /* 0x000e640008020157 */
[----:B-1----:R-:W-:Y:S05]  /*7320*/  @!P1 BRA `(.L_x_4055) ;  /* 0x0000009400cc9947 */ /* 0x002fea0003800000 */
.L_x_4054:
        /* <DEDUP_REMOVED lines=34> */
.L_x_4056:
[----:B------:R-:W-:Y:S01]  /*7550*/  UISETP.GT.AND UP0, UPT, UR21, UR20, UPT ;  /* 0x000000141500728c */ /* 0x000fe2000bf04270 */
[----:B-1----:R-:W-:Y:S01]  /*7560*/  IMAD.MOV.U32 R8, RZ, RZ, R5 ;  /* 0x000000ffff087224 */ /* 0x002fe200078e0005 */
[----:B------:R-:W-:Y:S01]  /*7570*/  UIADD3 UR23, UR23, 0x28c60, URZ ;  /* 0x00028c6017177890 */ /* 0x000fe2000fffe03f */
[----:B------:R-:W-:Y:S01]  /*7580*/  IMAD.MOV.U32 R9, RZ, RZ, R6 ;  /* 0x000000ffff097224 */ /* 0x000fe200078e0006 */
[----:B------:R-:W-:Y:S02]  /*7590*/  UIADD3 UR21, UR21, -0x1, URZ ;  /* 0xffffffff15157890 */ /* 0x000fe4000fffe03f */
[----:B------:R-:W-:Y:S01]  /*75a0*/  PLOP3.LUT P1, PT, PT, PT, UP0, 0x80, 0x0 ;  /* 0x000000000000781c */ /* 0x000fe20003f2f008 */
[----:B------:R-:W-:Y:S01]  /*75b0*/  UPRMT UR23, UR40, 0x654, UR23 ;  /* 0x0000065428177896 */ /* 0x000fe20008000017 */
[----:B------:R-:W-:-:S08]  /*75c0*/  UMOV UR24, UR38 ;  /* 0x0000002600187c82 */ /* 0x000fd00008000000 */
[----:B------:R-:W-:Y:S03]  /*75d0*/  SYNCS.ARRIVE.TRANS64.RED.A1T0 RZ, [UR23], RZ ;  /* 0x000000ffffff79a7 */ /* 0x000fe60008100417 */
[----:B------:R-:W-:Y:S05]  /*75e0*/  @P1 BRA `(.L_x_4057) ;  /* 0xffffffdc00741947 */ /* 0x000fea000383ffff */
.L_x_4046:
[----:B------:R-:W-:-:S13]  /*75f0*/  ISETP.LE.AND P1, PT, RZ, UR21, PT ;  /* 0x00000015ff007c0c */ /* 0x000fda000bf23270 */
[----:B------:R-:W-:Y:S05]  /*7600*/  @!P1 BRA `(.L_x_4058) ;  /* 0x0000001c003c9947 */ /* 0x000fea0003800000 */
[----:B01----:R-:W-:Y:S01]  /*7610*/  MOV R8, R5 ;  /* 0x0000000500087202 */ /* 0x003fe20000000f00 */
[----:B------:R-:W-:Y:S01]  /*7620*/  IMAD.MOV.U32 R191, RZ, RZ, R6 ;  /* 0x000000ffffbf7224 */ /* 0x000fe200078e0006 */
[----:B------:R-:W-:Y:S01]  /*7630*/  UMOV UR23, UR38 ;  /* 0x0000002600177c82 */ /* 0x000fe20008000000 */
[----:B------:R-:W-:Y:S01]  /*7640*/  ULDC UR24, c[0x0][0x9d8] ;  /* 0x0002760000187ab9 */ /* 0x000fe20000000800 */
[----:B------:R-:W-:-:S05]  /*7650*/  ULDC UR20, c[0x0][0x988] ;  /* 0x0002620000147ab9 */ /* 0x000fca0000000800 */
.L_x_4069:
[----:B------:R-:W-:-:S04]  /*7660*/  UIADD3 UR38, UR23, 0x1, URZ ;  /* 0x0000000117267890 */ /* 0x000fc8000fffe03f */
[----:B------:R-:W-:-:S04]  /*7670*/  UISETP.NE.AND UP0, UPT, UR38, 0x2, UPT ;  /* 0x000000022600788c */ /* 0x000fc8000bf05270 */
[----:B------:R-:W-:Y:S02]  /*7680*/  USEL UR6, URZ, 0x1, UP0 ;  /* 0x000000013f067887 */ /* 0x000fe40008000000 */
[----:B------:R-:W-:Y:S02]  /*7690*/  USEL UR38, UR38, URZ, UP0 ;  /* 0x0000003f26267287 */ /* 0x000fe40008000000 */
[----:B------:R-:W-:Y:S01]  /*76a0*/  ULOP3.LUT UR37, UR37, UR6, URZ, 0x3c, !UPT ;  /* 0x0000000625257292 */ /* 0x000fe2000f8e3c3f */
[----:B01----:R-:W-:Y:S11]  /*76b0*/  @!P0 BRA `(.L_x_4059) ;  /* 0x0000000000048947 */ /* 0x003ff60003800000 */
[----:B------:R-:W-:Y:S01]  /*76c0*/  BPT.TRAP 0x1 ;  /* 0x000000040000795c */ /* 0x000fe20000300000 */
.L_x_4059:
[----:B------:R-:W-:Y:S01]  /*76d0*/  ULEA UR22, UR38, UR42, 0x3 ;  /* 0x0000002a26167291 */ /* 0x000fe2000f8e183f */
[----:B------:R-:W-:-:S05]  /*76e0*/  IMAD.U32 R7, RZ, RZ, UR37 ;  /* 0x00000025ff077e24 */ /* 0x000fca000f8e00ff */
[----:B------:R-:W-:-:S04]  /*76f0*/  SHF.L.U32 R7, R7, 0x1f, RZ ;  /* 0x0000001f07077819 */ /* 0x000fc800000006ff */
[----:B------:R0:W1:Y:S01]  /*7700*/  SYNCS.PHASECHK.TRANS64.TRYWAIT P1, [UR22+0x28c30], R7 ;  /* 0x028c3007ff0075a7 */ /* 0x0000620008020156 */
[----:B------:R-:W-:Y:S05]  /*7710*/  @!P0 BRA `(.L_x_4060) ;  /* 0x0000000000048947 */ /* 0x000fea0003800000 */
[----:B------:R-:W-:Y:S01]  /*7720*/  BPT.TRAP 0x1 ;  /* 0x000000040000795c */ /* 0x000fe20000300000 */
.L_x_4060:
[----:B-1----:R-:W-:Y:S05]  /*7730*/  @P1 BRA `(.L_x_4061) ;  /* 0x0000000000081947 */ /* 0x002fea0003800000 */
[----:B------:R-:W1:Y:S02]  /*7740*/  SYNCS.PHASECHK.TRANS64.TRYWAIT P1, [UR22+0x28c30], R7 ;  /* 0x028c3007ff0075a7 */ /* 0x000e640008020156 */
[----:B-1----:R-:W-:Y:S05]  /*7750*/  @!P1 BRA `(.L_x_4062) ;  /* 0x0000009000d89947 */ /* 0x002fea0003800000 */
.L_x_4061:
[----:B------:R-:W-:Y:S01]  /*7760*/  R2UR UR18, R0 ;  /* 0x00000000001272ca */ /* 0x000fe200000e0000 */
[----:B--23--:R-:W-:Y:S01]  /*7770*/  WARPGROUP.ARRIVE ;  /* 0x00000000000079c5 */ /* 0x00cfe20000000000 */
        /* <DEDUP_REMOVED lines=21> */
.L_x_4063:
        /* <DEDUP_REMOVED lines=29> */
[----:B------:R-:W-:Y:S01]  /*7aa0*/  UMOV UR10, UR20 ;  /* 0x00000014000a7c82 */ /* 0x000fe20008000000 */
[----:B------:R-:W1:Y:S01]  /*7ab0*/  MUFU.TANH R157, R157 ;  /* 0x0000009d009d7308 */ /* 0x000e620000002400 */
[----:B--2---:R-:W-:Y:S01]  /*7ac0*/  FMNMX.FTZ R6, R5, R6, !PT ;  /* 0x0000000605067209 */ /* 0x004fe20007810000 */
[----:B------:R-:W-:Y:S01]  /*7ad0*/  FMUL.FTZ R166, R183, UR24 ;  /* 0x00000018b7a67c20 */ /* 0x000fe20008410000 */
[----:B------:R-:W-:-:S04]  /*7ae0*/  UIADD3 UR6, UR22, 0x28c40, URZ ;  /* 0x00028c4016067890 */ /* 0x000fc8000fffe03f */
[----:B------:R-:W-:Y:S01]  /*7af0*/  UPRMT UR6, UR40, 0x654, UR6 ;  /* 0x0000065428067896 */ /* 0x000fe20008000006 */
[----:B------:R-:W2:Y:S01]  /*7b00*/  MUFU.TANH R158, R158 ;  /* 0x0000009e009e7308 */ /* 0x000ea20000002400 */
[----:B---3--:R-:W-:-:S07]  /*7b10*/  FMNMX.FTZ R6, R193, R6, !PT ;  /* 0x00000006c1067209 */ /* 0x008fce0007810000 */
[----:B------:R-:W3:Y:S01]  /*7b20*/  MUFU.TANH R159, R159 ;  /* 0x0000009f009f7308 */ /* 0x000ee20000002400 */
[----:B-1----:R-:W-:Y:S01]  /*7b30*/  FMNMX.FTZ R13, R157, R6, !PT ;  /* 0x000000069d0d7209 */ /* 0x002fe20007810000 */
[----:B------:R-:W-:Y:S06]  /*7b40*/  SYNCS.ARRIVE.TRANS64.RED.A1T0 RZ, [UR6], RZ ;  /* 0x000000ffffff79a7 */ /* 0x000fec0008100406 */
        /* <DEDUP_REMOVED lines=11> */
[----:B-1----:R-:W-:-:S07]  /*7c00*/  FMNMX.FTZ R13, R169, R6, !PT ;  /* 0x00000006a90d7209 */ /* 0x002fce0007810000 */
[----:B------:R-:W1:Y:S01]  /*7c10*/  MUFU.TANH R172, R172 ;  /* 0x000000ac00ac7308 */ /* 0x000e620000002400 */
[----:B--2---:R-:W-:Y:S01]  /*7c20*/  FMNMX.FTZ R15, R168, R13, !PT ;  /* 0x0000000da80f7209 */ /* 0x004fe20007810000 */
[----:B------:R-:W-:Y:S01]  /*7c30*/  FMUL.FTZ R13, R162, UR24 ;  /* 0x00000018a20d7c20 */ /* 0x000fe20008410000 */
[----:B------:R-:W-:-:S05]  /*7c40*/  FMUL.FTZ R162, R179, UR24 ;  /* 0x00000018b3a27c20 */ /* 0x000fca0008410000 */
[----:B------:R-:W2:Y:S01]  /*7c50*/  MUFU.TANH R176, R176 ;  /* 0x000000b000b07308 */ /* 0x000ea20000002400 */
[----:B---3--:R-:W-:-:S07]  /*7c60*/  FMNMX.FTZ R15, R194, R15, !PT ;  /* 0x0000000fc20f7209 */ /* 0x008fce0007810000 */
[----:B------:R-:W3:Y:S01]  /*7c70*/  MUFU.TANH R173, R173 ;  /* 0x000000ad00ad7308 */ /* 0x000ee20000002400 */
[----:B-1----:R-:W-:Y:S01]  /*7c80*/  FMNMX.FTZ R21, R172, R15, !PT ;  /* 0x0000000fac157209 */ /* 0x002fe20007810000 */
[----:B------:R-:W-:-:S06]  /*7c90*/  FMUL.FTZ R15, R163, UR24 ;  /* 0x00000018a30f7c20 */ /* 0x000fcc0008410000 */
[----:B------:R-:W1:Y:S01]  /*7ca0*/  MUFU.TANH R165, R165 ;  /* 0x000000a500a57308 */ /* 0x000e620000002400 */
[----:B--2---:R-:W-:Y:S01]  /*7cb0*/  FMNMX.FTZ R6, R176, R21, !PT ;  /* 0x00000015b0067209 */ /* 0x004fe20007810000 */
[----:B------:R-:W-:-:S06]  /*7cc0*/  FMUL.FTZ R21, R167, UR24 ;  /* 0x00000018a7157c20 */ /* 0x000fcc0008410000 */
[----:B------:R-:W2:Y:S01]  /*7cd0*/  MUFU.TANH R9, R9 ;  /* 0x0000000900097308 */ /* 0x000ea20000002400 */
[----:B---3--:R-:W-:-:S07]  /*7ce0*/  FMNMX.FTZ R6, R173, R6, !PT ;  /* 0x00000006ad067209 */ /* 0x008fce0007810000 */
[----:B------:R-:W3:Y:S01]  /*7cf0*/  MUFU.TANH R10, R10 ;  /* 0x0000000a000a7308 */ /* 0x000ee20000002400 */
[----:B-1----:R-:W-:-:S05]  /*7d00*/  FMNMX.FTZ R6, R165, R6, !PT ;  /* 0x00000006a5067209 */ /* 0x002fca0007810000 */
[----:B------:R-:W1:Y:S02]  /*7d10*/  SHFL.BFLY PT, R155, R6, 0x2, 0x1f ;  /* 0x0c401f00069b7f89 */ /* 0x000e6400000e0000 */
[----:B------:R-:W4:Y:S01]  /*7d20*/  MUFU.TANH R11, R11 ;  /* 0x0000000b000b7308 */ /* 0x000f220000002400 */
[----:B--2---:R-:W-:-:S07]  /*7d30*/  FMNMX.FTZ R163, R9, R8, !PT ;  /* 0x0000000809a37209 */ /* 0x004fce0007810000 */
[----:B------:R-:W2:Y:S08]  /*7d40*/  MUFU.TANH R12, R12 ;  /* 0x0000000c000c7308 */ /* 0x000eb00000002400 */
[----:B------:R-:W5:Y:S01]  /*7d50*/  MUFU.TANH R13, R13 ;  /* 0x0000000d000d7308 */ /* 0x000f620000002400 */
[----:B-1----:R-:W-:Y:S01]  /*7d60*/  FMNMX.FTZ R170, R6, R155, !PT ;  /* 0x0000009b06aa7209 */ /* 0x002fe20007810000 */
[----:B------:R-:W-:-:S06]  /*7d70*/  FMUL.FTZ R155, R175, UR24 ;  /* 0x00000018af9b7c20 */ /* 0x000fcc0008410000 */
[----:B------:R-:W1:Y:S01]  /*7d80*/  MUFU.TANH R15, R15 ;  /* 0x0000000f000f7308 */ /* 0x000e620000002400 */
[----:B---3--:R-:W-:Y:S01]  /*7d90*/  FMNMX.FTZ R6, R10, R163, !PT ;  /* 0x000000a30a067209 */ /* 0x008fe20007810000 */
[----:B------:R-:W-:Y:S01]  /*7da0*/  FMUL.FTZ R163, R182, UR24 ;  /* 0x00000018b6a37c20 */ /* 0x000fe20008410000 */
[----:B------:R-:W3:Y:S02]  /*7db0*/  SHFL.BFLY PT, R171, R170, 0x1, 0x1f ;  /* 0x0c201f00aaab7f89 */ /* 0x000ee400000e0000 */
[----:B----4-:R-:W-:-:S03]  /*7dc0*/  FMNMX.FTZ R167, R11, R6, !PT ;  /* 0x000000060ba77209 */ /* 0x010fc60007810000 */
[----:B------:R-:W4:Y:S01]  /*7dd0*/  MUFU.TANH R20, R20 ;  /* 0x0000001400147308 */ /* 0x000f220000002400 */
[----:B--2---:R-:W-:-:S04]  /*7de0*/  FMNMX.FTZ R6, R12, R167, !PT ;  /* 0x000000a70c067209 */ /* 0x004fc80007810000 */
[----:B-----5:R-:W-:-:S03]  /*7df0*/  FMNMX.FTZ R14, R13, R6, !PT ;  /* 0x000000060d0e7209 */ /* 0x020fc60007810000 */
[----:B------:R-:W2:Y:S01]  /*7e00*/  MUFU.TANH R21, R21 ;  /* 0x0000001500157308 */ /* 0x000ea20000002400 */
[----:B-1----:R-:W-:-:S07]  /*7e10*/  FMNMX.FTZ R167, R15, R14, !PT ;  /* 0x0000000e0fa77209 */ /* 0x002fce0007810000 */
[----:B------:R-:W1:Y:S01]  /*7e20*/  MUFU.TANH R152, R152 ;  /* 0x0000009800987308 */ /* 0x000e620000002400 */
[----:B----4-:R-:W-:Y:S02]  /*7e30*/  FMNMX.FTZ R14, R20, R167, !PT ;  /* 0x000000a7140e7209 */ /* 0x010fe40007810000 */
[----:B---3--:R-:W-:-:S05]  /*7e40*/  FMNMX.FTZ R6, R170, R171, !PT ;  /* 0x000000abaa067209 */ /* 0x008fca0007810000 */
[----:B------:R-:W3:Y:S01]  /*7e50*/  MUFU.TANH R153, R153 ;  /* 0x0000009900997308 */ /* 0x000ee20000002400 */
[C---:B------:R-:W-:Y:S01]  /*7e60*/  FADD.FTZ R170, -R6.reuse, R191 ;  /* 0x000000bf06aa7221 */ /* 0x040fe20000010100 */
[----:B--2---:R-:W-:Y:S01]  /*7e70*/  FMNMX.FTZ R167, R21, R14, !PT ;  /* 0x0000000e15a77209 */ /* 0x004fe20007810000 */
[----:B------:R-:W-:Y:S02]  /*7e80*/  FMUL.FTZ R177, R6, UR10 ;  /* 0x0000000a06b17c20 */ /* 0x000fe40008410000 */
[----:B------:R-:W-:Y:S02]  /*7e90*/  FMUL.FTZ R174, R170, UR10 ;  /* 0x0000000aaaae7c20 */ /* 0x000fe40008410000 */
[--C-:B------:R-:W-:Y:S01]  /*7ea0*/  FFMA.FTZ R175, R5, UR10, -R177.reuse ;  /* 0x0000000a05af7c23 */ /* 0x100fe200080108b1 */
[----:B------:R-:W2:Y:S01]  /*7eb0*/  MUFU.TANH R154, R154 ;  /* 0x0000009a009a7308 */ /* 0x000ea20000002400 */
[----:B-1----:R-:W-:Y:S01]  /*7ec0*/  FMNMX.FTZ R170, R152, R167, !PT ;  /* 0x000000a798aa7209 */ /* 0x002fe20007810000 */
[--C-:B------:R-:W-:Y:S01]  /*7ed0*/  FFMA.FTZ R178, R157, UR10, -R177.reuse ;  /* 0x0000000a9db27c23 */ /* 0x100fe200080108b1 */
[--C-:B------:R-:W-:Y:S01]  /*7ee0*/  FFMA.FTZ R157, R158, UR10, -R177.reuse ;  /* 0x0000000a9e9d7c23 */ /* 0x100fe200080108b1 */
[--C-:B------:R-:W-:Y:S01]  /*7ef0*/  FFMA.FTZ R158, R160, UR10, -R177.reuse ;  /* 0x0000000aa09e7c23 */ /* 0x100fe200080108b1 */
[--C-:B------:R-:W-:Y:S01]  /*7f00*/  FFMA.FTZ R160, R164, UR10, -R177.reuse ;  /* 0x0000000aa4a07c23 */ /* 0x100fe200080108b1 */
[--C-:B------:R-:W-:Y:S01]  /*7f10*/  FFMA.FTZ R164, R172, UR10, -R177.reuse ;  /* 0x0000000aaca47c23 */ /* 0x100fe200080108b1 */
[--C-:B------:R-:W-:Y:S01]  /*7f20*/  FFMA.FTZ R172, R173, UR10, -R177.reuse ;  /* 0x0000000aadac7c23 */ /* 0x100fe200080108b1 */
[----:B------:R-:W1:Y:S01]  /*7f30*/  MUFU.TANH R155, R155 ;  /* 0x0000009b009b7308 */ /* 0x000e620000002400 */
[----:B---3--:R-:W-:Y:S01]  /*7f40*/  FMNMX.FTZ R171, R153, R170, !PT ;  /* 0x000000aa99ab7209 */ /* 0x008fe20007810000 */
[--C-:B------:R-:W-:Y:S01]  /*7f50*/  FFMA.FTZ R173, R165, UR10, -R177.reuse ;  /* 0x0000000aa5ad7c23 */ /* 0x100fe200080108b1 */
[--C-:B------:R-:W-:Y:S01]  /*7f60*/  FFMA.FTZ R167, R192, UR10, -R177.reuse ;  /* 0x0000000ac0a77c23 */ /* 0x100fe200080108b1 */
[----:B------:R-:W-:-:S04]  /*7f70*/  FFMA.FTZ R168, R168, UR10, -R177 ;  /* 0x0000000aa8a87c23 */ /* 0x000fc800080108b1 */
[----:B------:R-:W3:Y:S01]  /*7f80*/  MUFU.TANH R156, R156 ;  /* 0x0000009c009c7308 */ /* 0x000ee20000002400 */
[----:B--2---:R-:W-:Y:S01]  /*7f90*/  FMNMX.FTZ R170, R154, R171, !PT ;  /* 0x000000ab9aaa7209 */ /* 0x004fe20007810000 */
[----:B------:R-:W-:-:S06]  /*7fa0*/  FFMA.FTZ R171, R193, UR10, -R177 ;  /* 0x0000000ac1ab7c23 */ /* 0x000fcc00080108b1 */
[----:B------:R-:W2:Y:S01]  /*7fb0*/  MUFU.TANH R162, R162 ;  /* 0x000000a200a27308 */ /* 0x000ea20000002400 */
[----:B-1----:R-:W-:-:S07]  /*7fc0*/  FMNMX.FTZ R5, R155, R170, !PT ;  /* 0x000000aa9b057209 */ /* 0x002fce0007810000 */
[----:B------:R-:W1:Y:S01]  /*7fd0*/  MUFU.TANH R163, R163 ;  /* 0x000000a300a37308 */ /* 0x000e620000002400 */
[----:B---3--:R-:W-:-:S07]  /*7fe0*/  FMNMX.FTZ R5, R156, R5, !PT ;  /* 0x000000059c057209 */ /* 0x008fce0007810000 */
[----:B------:R-:W3:Y:S08]  /*7ff0*/  MUFU.TANH R166, R166 ;  /* 0x000000a600a67308 */ /* 0x000ef00000002400 */
[----:B------:R2:W4:Y:S08]  /*8000*/  MUFU.EX2 R14, R174 ;  /* 0x000000ae000e7308 */ /* 0x0005300000000800 */
[----:B------:R5:W-:Y:S01]  /*8010*/  MUFU.EX2 R170, R175 ;  /* 0x000000af00aa7308 */ /* 0x000be20000000800 */
[----:B--2---:R-:W-:-:S04]  /*8020*/  FMNMX.FTZ R174, R162, R5, !PT ;  /* 0x00000005a2ae7209 */ /* 0x004fc80007810000 */
[----:B-1----:R-:W-:Y:S01]  /*8030*/  FMNMX.FTZ R5, R163, R174, !PT ;  /* 0x000000aea3057209 */ /* 0x002fe20007810000 */
[--C-:B------:R-:W-:Y:S01]  /*8040*/  FFMA.FTZ R174, R159, UR10, -R177.reuse ;  /* 0x0000000a9fae7c23 */ /* 0x100fe200080108b1 */
[--C-:B------:R-:W-:Y:S01]  /*8050*/  FFMA.FTZ R159, R161, UR10, -R177.reuse ;  /* 0x0000000aa19f7c23 */ /* 0x100fe200080108b1 */
[--C-:B------:R-:W-:Y:S01]  /*8060*/  FFMA.FTZ R161, R169, UR10, -R177.reuse ;  /* 0x0000000aa9a17c23 */ /* 0x100fe200080108b1 */
[----:B---3--:R-:W-:Y:S01]  /*8070*/  FMNMX.FTZ R5, R166, R5, !PT ;  /* 0x00000005a6057209 */ /* 0x008fe20007810000 */
[--C-:B------:R-:W-:Y:S01]  /*8080*/  FFMA.FTZ R169, R194, UR10, -R177.reuse ;  /* 0x0000000ac2a97c23 */ /* 0x100fe200080108b1 */
[----:B-----5:R-:W-:Y:S01]  /*8090*/  FFMA.FTZ R175, R176, UR10, -R177 ;  /* 0x0000000ab0af7c23 */ /* 0x020fe200080108b1 */
[----:B------:R-:W1:Y:S01]  /*80a0*/  MUFU.EX2 R167, R167 ;  /* 0x000000a700a77308 */ /* 0x000e620000000800 */
[-C--:B----4-:R-:W-:Y:S01]  /*80b0*/  FMUL.FTZ R24, R24, R14.reuse ;  /* 0x0000000e18187220 */ /* 0x090fe20000410000 */
[----:B------:R-:W2:Y:S01]  /*80c0*/  SHFL.BFLY PT, R180, R5, 0x2, 0x1f ;  /* 0x0c401f0005b47f89 */ /* 0x000ea200000e0000 */
        /* <DEDUP_REMOVED lines=22> */
[----:B------:R-:W-:Y:S01]  /*8230*/  FMUL.FTZ R64, R64, R14 ;  /* 0x0000000e40407220 */ /* 0x000fe20000410000 */
[----:B--2---:R-:W-:Y:S01]  /*8240*/  FMNMX.FTZ R180, R5, R180, !PT ;  /* 0x000000b405b47209 */ /* 0x004fe20007810000 */
[-C--:B------:R-:W-:Y:S01]  /*8250*/  FMUL.FTZ R65, R65, R14.reuse ;  /* 0x0000000e41417220 */ /* 0x080fe20000410000 */
[-C--:B------:R-:W-:Y:S01]  /*8260*/  FMUL.FTZ R68, R68, R14.reuse ;  /* 0x0000000e44447220 */ /* 0x080fe20000410000 */
[-C--:B------:R-:W-:Y:S01]  /*8270*/  FMUL.FTZ R69, R69, R14.reuse ;  /* 0x0000000e45457220 */ /* 0x080fe20000410000 */
[-C--:B------:R-:W-:Y:S01]  /*8280*/  FMUL.FTZ R72, R72, R14.reuse ;  /* 0x0000000e48487220 */ /* 0x080fe20000410000 */
        /* <DEDUP_REMOVED lines=37> */
[--C-:B------:R-:W-:Y:S01]  /*84e0*/  FFMA.FTZ R179, R12, UR10, -R165.reuse ;  /* 0x0000000a0cb37c23 */ /* 0x100fe200080108a5 */
[--C-:B------:R-:W-:Y:S01]  /*84f0*/  FFMA.FTZ R176, R15, UR10, -R165.reuse ;  /* 0x0000000a0fb07c23 */ /* 0x100fe200080108a5 */
[----:B------:R-:W-:Y:S01]  /*8500*/  MUFU.EX2 R177, R177 ;  /* 0x000000b100b17308 */ /* 0x000fe20000000800 */
[----:B------:R-:W-:Y:S01]  /*8510*/  FFMA.FTZ R11, R13, UR10, -R165 ;  /* 0x0000000a0d0b7c23 */ /* 0x000fe200080108a5 */
[----:B------:R-:W-:-:S02]  /*8520*/  IMAD.MOV R15, RZ, RZ, -R18 ;  /* 0x000000ffff0f7224 */ /* 0x000fc400078e0a12 */
[--C-:B------:R-:W-:Y:S01]  /*8530*/  FFMA.FTZ R12, R20, UR10, -R165.reuse ;  /* 0x0000000a140c7c23 */ /* 0x100fe200080108a5 */
[----:B------:R-:W-:Y:S01]  /*8540*/  FFMA.FTZ R20, R153, UR10, -R165 ;  /* 0x0000000a99147c23 */ /* 0x000fe200080108a5 */
[----:B-1----:R-:W-:Y:S01]  /*8550*/  FFMA.FTZ R153, R14, R3, R167 ;  /* 0x000000030e997223 */ /* 0x002fe200000100a7 */
[--C-:B------:R-:W-:Y:S01]  /*8560*/  FFMA.FTZ R3, R154, UR10, -R165.reuse ;  /* 0x0000000a9a037c23 */ /* 0x100fe200080108a5 */
[----:B------:R-:W-:Y:S01]  /*8570*/  ISETP.NE.AND P1, PT, R2, R15, PT ;  /* 0x0000000f0200720c */ /* 0x000fe20003f25270 */
[----:B------:R-:W1:Y:S01]  /*8580*/  MUFU.EX2 R8, R8 ;  /* 0x0000000800087308 */ /* 0x000e620000000800 */
[----:B------:R-:W-:Y:S01]  /*8590*/  FFMA.FTZ R15, R152, UR10, -R165 ;  /* 0x0000000a980f7c23 */ /* 0x000fe200080108a5 */
[----:B------:R-:W-:Y:S01]  /*85a0*/  FADD.FTZ R154, R170, R153 ;  /* 0x00000099aa9a7221 */ /* 0x000fe20000010000 */
[--C-:B------:R-:W-:Y:S01]  /*85b0*/  FFMA.FTZ R13, R21, UR10, -R165.reuse ;  /* 0x0000000a150d7c23 */ /* 0x100fe200080108a5 */
[----:B------:R-:W-:Y:S02]  /*85c0*/  IMAD.U32 R21, RZ, RZ, UR23 ;  /* 0x00000017ff157e24 */ /* 0x000fe4000f8e00ff */
[--C-:B------:R-:W-:Y:S01]  /*85d0*/  FFMA.FTZ R156, R156, UR10, -R165.reuse ;  /* 0x0000000a9c9c7c23 */ /* 0x100fe200080108a5 */
[--C-:B------:R-:W-:Y:S01]  /*85e0*/  FFMA.FTZ R162, R162, UR10, -R165.reuse ;  /* 0x0000000aa2a27c23 */ /* 0x100fe200080108a5 */
[--C-:B------:R-:W-:Y:S01]  /*85f0*/  FFMA.FTZ R163, R163, UR10, -R165.reuse ;  /* 0x0000000aa3a37c23 */ /* 0x100fe200080108a5 */
[----:B------:R-:W2:Y:S01]  /*8600*/  MUFU.EX2 R9, R9 ;  /* 0x0000000900097308 */ /* 0x000ea20000000800 */
[--C-:B------:R-:W-:Y:S01]  /*8610*/  FFMA.FTZ R180, R166, UR10, -R165.reuse ;  /* 0x0000000aa6b47c23 */ /* 0x100fe200080108a5 */
[-C--:B------:R-:W-:Y:S01]  /*8620*/  FMUL.FTZ R124, R124, R14.reuse ;  /* 0x0000000e7c7c7220 */ /* 0x080fe20000410000 */
[----:B------:R-:W-:Y:S01]  /*8630*/  FMUL.FTZ R125, R125, R14 ;  /* 0x0000000e7d7d7220 */ /* 0x000fe20000410000 */
[----:B------:R-:W-:Y:S01]  /*8640*/  @!P1 LEA R21, R21, R16, 0x6 ;  /* 0x0000001015159211 */ /* 0x000fe200078e30ff */
[-C--:B------:R-:W-:Y:S01]  /*8650*/  FMUL.FTZ R128, R128, R14.reuse ;  /* 0x0000000e80807220 */ /* 0x080fe20000410000 */
[-C--:B------:R-:W-:Y:S01]  /*8660*/  FMUL.FTZ R129, R129, R14.reuse ;  /* 0x0000000e81817220 */ /* 0x080fe20000410000 */
[----:B------:R-:W-:Y:S01]  /*8670*/  FMUL.FTZ R132, R132, R14 ;  /* 0x0000000e84847220 */ /* 0x000fe20000410000 */
[----:B------:R-:W3:Y:S01]  /*8680*/  MUFU.EX2 R10, R10 ;  /* 0x0000000a000a7308 */ /* 0x000ee20000000800 */
[----:B-1----:R-:W-:Y:S01]  /*8690*/  FFMA.FTZ R152, R177, R4, R8 ;  /* 0x00000004b1987223 */ /* 0x002fe20000010008 */
[----:B------:R-:W-:Y:S01]  /*86a0*/  FFMA.FTZ R4, R155, UR10, -R165 ;  /* 0x0000000a9b047c23 */ /* 0x000fe200080108a5 */
[----:B------:R-:W-:Y:S01]  /*86b0*/  FADD.FTZ R155, R171, R154 ;  /* 0x0000009aab9b7221 */ /* 0x000fe20000010000 */
[----:B------:R-:W-:Y:S01]  /*86c0*/  @!P1 LEA R21, R21, UR42, 0x2 ;  /* 0x0000002a15159c11 */ /* 0x000fe2000f8e10ff */
[-C--:B------:R-:W-:Y:S01]  /*86d0*/  FMUL.FTZ R133, R133, R14.reuse ;  /* 0x0000000e85857220 */ /* 0x080fe20000410000 */
[-C--:B------:R-:W-:Y:S01]  /*86e0*/  FMUL.FTZ R136, R136, R14.reuse ;  /* 0x0000000e88887220 */ /* 0x080fe20000410000 */
[----:B------:R-:W-:Y:S01]  /*86f0*/  FADD.FTZ R154, R178, R155 ;  /* 0x0000009bb29a7221 */ /* 0x000fe20000010000 */
[----:B------:R-:W1:Y:S01]  /*8700*/  MUFU.EX2 R179, R179 ;  /* 0x000000b300b37308 */ /* 0x000e620000000800 */
[----:B--2---:R-:W-:Y:S01]  /*8710*/  FADD.FTZ R153, R9, R152 ;  /* 0x0000009809997221 */ /* 0x004fe20000010000 */
[----:B------:R-:W-:Y:S01]  /*8720*/  @!P1 STS [R21+0x28800], R14 ;  /* 0x0288000e15009388 */ /* 0x000fe20000000800 */
[-C--:B------:R-:W-:Y:S01]  /*8730*/  FMUL.FTZ R137, R137, R14.reuse ;  /* 0x0000000e89897220 */ /* 0x080fe20000410000 */
[-C--:B------:R-:W-:Y:S01]  /*8740*/  FMUL.FTZ R140, R140, R14.reuse ;  /* 0x0000000e8c8c7220 */ /* 0x080fe20000410000 */
[-C--:B------:R-:W-:Y:S01]  /*8750*/  FMUL.FTZ R141, R141, R14.reuse ;  /* 0x0000000e8d8d7220 */ /* 0x080fe20000410000 */
[----:B------:R2:W-:Y:S01]  /*8760*/  @!P1 STS [R21+0x28820], R177 ;  /* 0x028820b115009388 */ /* 0x0005e20000000800 */
[-C--:B------:R-:W-:Y:S01]  /*8770*/  FMUL.FTZ R144, R144, R14.reuse ;  /* 0x0000000e90907220 */ /* 0x080fe20000410000 */
[----:B------:R-:W4:Y:S01]  /*8780*/  MUFU.EX2 R11, R11 ;  /* 0x0000000b000b7308 */ /* 0x000f220000000800 */
[----:B---3--:R-:W-:Y:S01]  /*8790*/  FADD.FTZ R152, R10, R153 ;  /* 0x000000990a987221 */ /* 0x008fe20000010000 */
[----:B------:R-:W-:Y:S01]  /*87a0*/  FADD.FTZ R153, R157, R154 ;  /* 0x0000009a9d997221 */ /* 0x000fe20000010000 */
[-C--:B------:R-:W-:Y:S01]  /*87b0*/  FMUL.FTZ R145, R145, R14.reuse ;  /* 0x0000000e91917220 */ /* 0x080fe20000410000 */
[-C--:B------:R-:W-:Y:S01]  /*87c0*/  FMUL.FTZ R148, R148, R14.reuse ;  /* 0x0000000e94947220 */ /* 0x080fe20000410000 */
[----:B------:R-:W-:Y:S01]  /*87d0*/  FMUL.FTZ R149, R149, R14 ;  /* 0x0000000e95957220 */ /* 0x000fe20000410000 */
[----:B------:R-:W-:Y:S01]  /*87e0*/  FADD.FTZ R153, R174, R153 ;  /* 0x00000099ae997221 */ /* 0x000fe20000010000 */
[-C--:B------:R-:W-:Y:S01]  /*87f0*/  FMUL.FTZ R26, R26, R177.reuse ;  /* 0x000000b11a1a7220 */ /* 0x080fe20000410000 */
[----:B------:R-:W3:Y:S01]  /*8800*/  MUFU.EX2 R176, R176 ;  /* 0x000000b000b07308 */ /* 0x000ee20000000800 */
[----:B-1----:R-:W-:Y:S01]  /*8810*/  FADD.FTZ R152, R179, R152 ;  /* 0x00000098b3987221 */ /* 0x002fe20000010000 */
[----:B------:R-:W-:Y:S01]  /*8820*/  FADD.FTZ R154, R158, R153 ;  /* 0x000000999e9a7221 */ /* 0x000fe20000010000 */
[----:B------:R-:W-:Y:S01]  /*8830*/  F2FP.F16.F32.PACK_AB R158, R159, R158 ;  /* 0x0000009e9f9e723e */ /* 0x000fe200000000ff */
[-C--:B------:R-:W-:Y:S01]  /*8840*/  FMUL.FTZ R27, R27, R177.reuse ;  /* 0x000000b11b1b7220 */ /* 0x080fe20000410000 */
[----:B------:R-:W-:Y:S01]  /*8850*/  FMUL.FTZ R30, R30, R177 ;  /* 0x000000b11e1e7220 */ /* 0x000fe20000410000 */
[----:B------:R-:W-:Y:S01]  /*8860*/  FADD.FTZ R153, R159, R154 ;  /* 0x0000009a9f997221 */ /* 0x000fe20000010000 */
[----:B------:R-:W-:Y:S01]  /*8870*/  F2FP.F16.F32.PACK_AB R154, R178, R171 ;  /* 0x000000abb29a723e */ /* 0x000fe200000000ff */
[----:B------:R-:W1:Y:S01]  /*8880*/  MUFU.EX2 R12, R12 ;  /* 0x0000000c000c7308 */ /* 0x000e620000000800 */
[----:B----4-:R-:W-:Y:S01]  /*8890*/  FADD.FTZ R155, R11, R152 ;  /* 0x000000980b9b7221 */ /* 0x010fe20000010000 */
        /* <DEDUP_REMOVED lines=17> */
[-C--:B------:R-:W-:Y:S01]  /*89b0*/  FMUL.FTZ R54, R54, R177.reuse ;  /* 0x000000b136367220 */ /* 0x080fe20000410000 */
[-C--:B------:R-:W-:Y:S01]  /*89c0*/  FMUL.FTZ R55, R55, R177.reuse ;  /* 0x000000b137377220 */ /* 0x080fe20000410000 */
[-C--:B------:R-:W-:Y:S01]  /*89d0*/  FMUL.FTZ R58, R58, R177.reuse ;  /* 0x000000b13a3a7220 */ /* 0x080fe20000410000 */
[-C--:B------:R-:W-:Y:S01]  /*89e0*/  FMUL.FTZ R59, R59, R177.reuse ;  /* 0x000000b13b3b7220 */ /* 0x080fe20000410000 */
[-C--:B------:R-:W-:Y:S01]  /*89f0*/  FMUL.FTZ R62, R62, R177.reuse ;  /* 0x000000b13e3e7220 */ /* 0x080fe20000410000 */
[----:B------:R-:W-:Y:S01]  /*8a00*/  MUFU.EX2 R20, R20 ;  /* 0x0000001400147308 */ /* 0x000fe20000000800 */
[C---:B----4-:R-:W-:Y:S01]  /*8a10*/  FADD.FTZ R182, R13.reuse, R182 ;  /* 0x000000b60db67221 */ /* 0x050fe20000010000 */
[----:B------:R-:W-:Y:S01]  /*8a20*/  F2FP.F16.F32.PACK_AB R159, R13, R12 ;  /* 0x0000000c0d9f723e */ /* 0x000fe200000000ff */
[-C--:B------:R-:W-:Y:S01]  /*8a30*/  FMUL.FTZ R63, R63, R177.reuse ;  /* 0x000000b13f3f7220 */ /* 0x080fe20000410000 */
[-C--:B------:R-:W-:Y:S01]  /*8a40*/  FMUL.FTZ R66, R66, R177.reuse ;  /* 0x000000b142427220 */ /* 0x080fe20000410000 */
[-C--:B------:R-:W-:Y:S01]  /*8a50*/  FMUL.FTZ R67, R67, R177.reuse ;  /* 0x000000b143437220 */ /* 0x080fe20000410000 */
[-C--:B------:R-:W-:Y:S01]  /*8a60*/  FMUL.FTZ R70, R70, R177.reuse ;  /* 0x000000b146467220 */ /* 0x080fe20000410000 */
[-C--:B------:R-:W-:Y:S01]  /*8a70*/  FMUL.FTZ R71, R71, R177.reuse ;  /* 0x000000b147477220 */ /* 0x080fe20000410000 */
        /* <DEDUP_REMOVED lines=40> */
[----:B------:R-:W0:Y:S01]  /*8d00*/  MUFU.EX2 R169, R169 ;  /* 0x000000a900a97308 */ /* 0x000e220000000800 */
[----:B-----5:R-:W-:Y:S01]  /*8d10*/  FADD.FTZ R156, R160, R153 ;  /* 0x00000099a09c7221 */ /* 0x020fe20000010000 */
[----:B------:R-:W-:Y:S01]  /*8d20*/  F2FP.F16.F32.PACK_AB R153, R9, R8 ;  /* 0x000000080999723e */ /* 0x000fe200000000ff */
[----:B---3--:R-:W-:Y:S01]  /*8d30*/  FADD.FTZ R9, R15, R182 ;  /* 0x000000b60f097221 */ /* 0x008fe20000010000 */
[----:B------:R-:W-:Y:S01]  /*8d40*/  BAR.SYNC.DEFER_BLOCKING 0xf, 0x100 ;  /* 0x03c4000000007b1d */ /* 0x000fe20000010000 */
[----:B--2---:R-:W-:Y:S01]  /*8d50*/  FADD.FTZ R21, R161, R156 ;  /* 0x0000009ca1157221 */ /* 0x004fe20000010000 */
[----:B------:R-:W-:Y:S01]  /*8d60*/  F2FP.F16.F32.PACK_AB R156, R174, R157 ;  /* 0x0000009dae9c723e */ /* 0x000fe200000000ff */
[----:B------:R-:W-:Y:S01]  /*8d70*/  FADD.FTZ R8, R20, R9 ;  /* 0x0000000914087221 */ /* 0x000fe20000010000 */
[----:B------:R-:W-:Y:S01]  /*8d80*/  F2FP.F16.F32.PACK_AB R157, R176, R11 ;  /* 0x0000000bb09d723e */ /* 0x000fe200000000ff */
[----:B-1----:R-:W-:Y:S01]  /*8d90*/  FADD.FTZ R10, R168, R21 ;  /* 0x00000015a80a7221 */ /* 0x002fe20000010000 */
[----:B------:R-:W1:Y:S01]  /*8da0*/  MUFU.EX2 R164, R164 ;  /* 0x000000a400a47308 */ /* 0x000e620000000800 */
[----:B------:R-:W-:Y:S01]  /*8db0*/  FADD.FTZ R9, R3, R8 ;  /* 0x0000000803097221 */ /* 0x000fe20000010000 */
[----:B------:R-:W-:Y:S01]  /*8dc0*/  F2FP.F16.F32.PACK_AB R160, R161, R160 ;  /* 0x000000a0a1a0723e */ /* 0x000fe200000000ff */
[----:B------:R-:W-:Y:S01]  /*8dd0*/  FMUL.FTZ R143, R143, R177 ;  /* 0x000000b18f8f7220 */ /* 0x000fe20000410000 */
[----:B------:R-:W-:Y:S01]  /*8de0*/  F2FP.F16.F32.PACK_AB R161, R20, R15 ;  /* 0x0000000f14a1723e */ /* 0x000fe200000000ff */
[----:B----4-:R-:W-:Y:S01]  /*8df0*/  FADD.FTZ R8, R4, R9 ;  /* 0x0000000904087221 */ /* 0x010fe20000010000 */
[-C--:B------:R-:W-:Y:S01]  /*8e00*/  FMUL.FTZ R146, R146, R177.reuse ;  /* 0x000000b192927220 */ /* 0x080fe20000410000 */
[----:B0-----:R-:W-:Y:S01]  /*8e10*/  FADD.FTZ R11, R169, R10 ;  /* 0x0000000aa90b7221 */ /* 0x001fe20000010000 */
[----:B------:R0:W2:Y:S01]  /*8e20*/  MUFU.EX2 R166, R162 ;  /* 0x000000a200a67308 */ /* 0x0000a20000000800 */
[----:B------:R-:W-:Y:S01]  /*8e30*/  FADD.FTZ R9, R165, R8 ;  /* 0x00000008a5097221 */ /* 0x000fe20000010000 */
[-C--:B------:R-:W-:Y:S01]  /*8e40*/  FMUL.FTZ R147, R147, R177.reuse ;  /* 0x000000b193937220 */ /* 0x080fe20000410000 */
[-C--:B------:R-:W-:Y:S01]  /*8e50*/  FMUL.FTZ R150, R150, R177.reuse ;  /* 0x000000b196967220 */ /* 0x080fe20000410000 */
[----:B------:R-:W-:-:S04]  /*8e60*/  FMUL.FTZ R151, R151, R177 ;  /* 0x000000b197977220 */ /* 0x000fc80000410000 */
[----:B------:R-:W3:Y:S01]  /*8e70*/  MUFU.EX2 R175, R175 ;  /* 0x000000af00af7308 */ /* 0x000ee20000000800 */
[----:B-1----:R-:W-:Y:S01]  /*8e80*/  FADD.FTZ R10, R164, R11 ;  /* 0x0000000ba40a7221 */ /* 0x002fe20000010000 */
[----:B0-----:R-:W-:Y:S01]  /*8e90*/  F2FP.F16.F32.PACK_AB R162, R169, R168 ;  /* 0x000000a8a9a2723e */ /* 0x001fe200000000ff */
[----:B------:R0:W-:Y:S04]  /*8ea0*/  STSM.16.M88.4 [R19+0x26800], R152 ;  /* 0x0268009813007844 */ /* 0x0001e80000000200 */
[----:B------:R0:W-:Y:S01]  /*8eb0*/  STSM.16.M88.4 [R22], R156 ;  /* 0x0000009c16007844 */ /* 0x0001e20000000200 */
[----:B------:R1:W4:Y:S01]  /*8ec0*/  MUFU.EX2 R167, R163 ;  /* 0x000000a300a77308 */ /* 0x0003220000000800 */
[C---:B--2---:R-:W-:Y:S01]  /*8ed0*/  FADD.FTZ R8, R166.reuse, R9 ;  /* 0x00000009a6087221 */ /* 0x044fe20000010000 */
[----:B------:R-:W-:-:S06]  /*8ee0*/  F2FP.F16.F32.PACK_AB R165, R166, R165 ;  /* 0x000000a5a6a5723e */ /* 0x000fcc00000000ff */
[----:B------:R-:W2:Y:S01]  /*8ef0*/  MUFU.EX2 R172, R172 ;  /* 0x000000ac00ac7308 */ /* 0x000ea20000000800 */
[C---:B---3--:R-:W-:Y:S01]  /*8f00*/  FADD.FTZ R11, R175.reuse, R10 ;  /* 0x0000000aaf0b7221 */ /* 0x048fe20000010000 */
[----:B-1----:R-:W-:Y:S02]  /*8f10*/  F2FP.F16.F32.PACK_AB R163, R4, R3 ;  /* 0x0000000304a3723e */ /* 0x002fe400000000ff */
[----:B------:R-:W-:-:S03]  /*8f20*/  F2FP.F16.F32.PACK_AB R164, R175, R164 ;  /* 0x000000a4afa4723e */ /* 0x000fc600000000ff */
[----:B------:R0:W-:Y:S01]  /*8f30*/  STSM.16.M88.4 [R184], R160 ;  /* 0x000000a0b8007844 */ /* 0x0001e20000000200 */
[----:B------:R-:W1:Y:S01]  /*8f40*/  MUFU.EX2 R173, R173 ;  /* 0x000000ad00ad7308 */ /* 0x000e620000000800 */
[----:B----4-:R-:W-:-:S07]  /*8f50*/  FADD.FTZ R9, R167, R8 ;  /* 0x00000008a7097221 */ /* 0x010fce0000010000 */
[----:B------:R-:W3:Y:S01]  /*8f60*/  MUFU.EX2 R180, R180 ;  /* 0x000000b400b47308 */ /* 0x000ee20000000800 */
[----:B--2---:R-:W-:Y:S01]  /*8f70*/  FADD.FTZ R4, R172, R11 ;  /* 0x0000000bac047221 */ /* 0x004fe20000010000 */
[----:B-1----:R-:W-:-:S03]  /*8f80*/  F2FP.F16.F32.PACK_AB R166, R173, R172 ;  /* 0x000000acada6723e */ /* 0x002fc600000000ff */
[----:B------:R-:W-:Y:S01]  /*8f90*/  FADD.FTZ R3, R173, R4 ;  /* 0x00000004ad037221 */ /* 0x000fe20000010000 */
[C---:B---3--:R-:W-:Y:S01]  /*8fa0*/  F2FP.F16.F32.PACK_AB R167, R180.reuse, R167 ;  /* 0x000000a7b4a7723e */ /* 0x048fe200000000ff */
[----:B------:R-:W-:-:S04]  /*8fb0*/  FADD.FTZ R4, R180, R9 ;  /* 0x00000009b4047221 */ /* 0x000fc80000010000 */
[----:B------:R0:W-:Y:S01]  /*8fc0*/  STSM.16.M88.4 [R23], R164 ;  /* 0x000000a417007844 */ /* 0x0001e20000000200 */
[----:B------:R-:W-:Y:S05]  /*8fd0*/  @!P0 BRA `(.L_x_4064) ;  /* 0x0000000000048947 */ /* 0x000fea0003800000 */
[----:B------:R-:W-:Y:S01]  /*8fe0*/  BPT.TRAP 0x1 ;  /* 0x000000040000795c */ /* 0x000fe20000300000 */
.L_x_4064:
[----:B------:R1:W2:Y:S01]  /*8ff0*/  SYNCS.PHASECHK.TRANS64.TRYWAIT P1, [UR22+0x28c50], R7 ;  /* 0x028c5007ff0075a7 */ /* 0x0002a20008020156 */
[----:B------:R-:W-:Y:S05]  /*9000*/  @!P0 BRA `(.L_x_4065) ;  /* 0x0000000000048947 */ /* 0x000fea0003800000 */
[----:B------:R-:W-:Y:S01]  /*9010*/  BPT.TRAP 0x1 ;  /* 0x000000040000795c */ /* 0x000fe20000300000 */
.L_x_4065:
[----:B--2---:R-:W-:Y:S05]  /*9020*/  @P1 BRA `(.L_x_4066) ;  /* 0x0000000000081947 */ /* 0x004fea0003800000 */
[----:B------:R-:W2:Y:S02]  /*9030*/  SYNCS.PHASECHK.TRANS64.TRYWAIT P1, [UR22+0x28c50], R7 ;  /* 0x028c5007ff0075a7 */ /* 0x000ea40008020156 */
[----:B--2---:R-:W-:Y:S05]  /*9040*/  @!P1 BRA `(.L_x_4067) ;  /* 0x0000007800b49947 */ /* 0x004fea0003800000 */
.L_x_4066:
        /* <DEDUP_REMOVED lines=34> */
.L_x_4068:
[----:B------:R-:W-:Y:S01]  /*9270*/  UIADD3 UR22, UR22, 0x28c60, URZ ;  /* 0x00028c6016167890 */ /* 0x000fe2000fffe03f */
[----:B------:R-:W-:Y:S01]  /*9280*/  ISETP.LT.AND P1, PT, RZ, UR21, PT ;  /* 0x00000015ff007c0c */ /* 0x000fe2000bf21270 */
[----:B------:R-:W-:Y:S01]  /*9290*/  UIADD3 UR21, UR21, -0x1, URZ ;  /* 0xffffffff15157890 */ /* 0x000fe2000fffe03f */
[----:B--2---:R-:W-:Y:S01]  /*92a0*/  IMAD.MOV.U32 R8, RZ, RZ, R5 ;  /* 0x000000ffff087224 */ /* 0x004fe200078e0005 */
[----:B------:R-:W-:Y:S01]  /*92b0*/  UPRMT UR22, UR40, 0x654, UR22 ;  /* 0x0000065428167896 */ /* 0x000fe20008000016 */
[----:B------:R-:W-:Y:S01]  /*92c0*/  IMAD.MOV.U32 R191, RZ, RZ, R6 ;  /* 0x000000ffffbf7224 */ /* 0x000fe200078e0006 */
[----:B------:R-:W-:-:S07]  /*92d0*/  UMOV UR23, UR38 ;  /* 0x0000002600177c82 */ /* 0x000fce0008000000 */
[----:B------:R-:W-:Y:S01]  /*92e0*/  SYNCS.ARRIVE.TRANS64.RED.A1T0 RZ, [UR22], RZ ;  /* 0x000000ffffff79a7 */ /* 0x000fe20008100416 */
[----:B------:R-:W-:Y:S05]  /*92f0*/  @P1 BRA `(.L_x_4069) ;  /* 0xffffffe000d81947 */ /* 0x000fea000383ffff */
.L_x_4058:
[----:B------:R-:W0:Y:S01]  /*9300*/  SHFL.BFLY PT, R0, R3, 0x2, 0x1f ;  /* 0x0c401f0003007f89 */ /* 0x000e2200000e0000 */
[----:B------:R-:W-:Y:S01]  /*9310*/  IMAD.MOV R13, RZ, RZ, -R18 ;  /* 0x000000ffff0d7224 */ /* 0x000fe200078e0a12 */
[----:B------:R-:W-:Y:S01]  /*9320*/  UIADD3 UR36, UR36, 0x1, URZ ;  /* 0x0000000124247890 */ /* 0x000fe2000fffe03f */
[----:B------:R-:W-:Y:S01]  /*9330*/  IMAD.U32 R10, RZ, RZ, UR10 ;  /* 0x0000000aff0a7e24 */ /* 0x000fe2000f8e00ff */
[----:B------:R-:W4:Y:S01]  /*9340*/  SHFL.BFLY PT, R9, R4, 0x2, 0x1f ;  /* 0x0c401f0004097f89 */ /* 0x000f2200000e0000 */
[----:B------:R-:W-:Y:S08]  /*9350*/  BAR.ARV 0x8, 0x100 ;  /* 0x0204000000007b1d */ /* 0x000ff00000002000 */
[----:B------:R-:W-:Y:S01]  /*9360*/  BAR.SYNC.DEFER_BLOCKING 0xf, 0x100 ;  /* 0x03c4000000007b1d */ /* 0x000fe20000010000 */
[----:B------:R-:W-:-:S02]  /*9370*/  ISETP.NE.AND P0, PT, R2, R13, PT ;  /* 0x0000000d0200720c */ /* 0x000fc40003f05270 */
[----:B------:R-:W-:Y:S01]  /*9380*/  MOV R13, UR10 ;  /* 0x0000000a000d7c02 */ /* 0x000fe20008000f00 */
[----:B01----:R-:W-:Y:S01]  /*9390*/  FADD.FTZ R7, R0, R3 ;  /* 0x0000000300077221 */ /* 0x003fe20000010000 */
[----:B------:R-:W-:Y:S01]  /*93a0*/  MOV R3, UR38 ;  /* 0x0000002600037c02 */ /* 0x000fe20008000f00 */
[----:B------:R-:W-:Y:S01]  /*93b0*/  UIADD3 UR38, UR38, 0x1, URZ ;  /* 0x0000000126267890 */ /* 0x000fe2000fffe03f */
[----:B----4-:R-:W-:Y:S02]  /*93c0*/  FADD.FTZ R9, R9, R4 ;  /* 0x0000000409097221 */ /* 0x010fe40000010000 */
[----:B------:R-:W0:Y:S01]  /*93d0*/  SHFL.BFLY PT, R0, R7, 0x1, 0x1f ;  /* 0x0c201f0007007f89 */ /* 0x000e2200000e0000 */
[----:B------:R-:W-:Y:S01]  /*93e0*/  IMAD.MOV.U32 R4, RZ, RZ, RZ ;  /* 0x000000ffff047224 */ /* 0x000fe200078e00ff */
[----:B------:R-:W-:-:S03]  /*93f0*/  UISETP.NE.AND UP0, UPT, UR38, 0x2, UPT ;  /* 0x000000022600788c */ /* 0x000fc6000bf05270 */
[----:B------:R-:W-:Y:S01]  /*9400*/  @!P0 IMAD R3, R3, 0x40, R16 ;  /* 0x0000004003038824 */ /* 0x000fe200078e0210 */
[----:B------:R-:W1:Y:S01]  /*9410*/  SHFL.BFLY PT, R8, R9, 0x1, 0x1f ;  /* 0x0c201f0009087f89 */ /* 0x000e6200000e0000 */
[----:B------:R-:W-:Y:S02]  /*9420*/  USEL UR4, URZ, 0x1, UP0 ;  /* 0x000000013f047887 */ /* 0x000fe40008000000 */
[----:B------:R-:W-:Y:S02]  /*9430*/  USEL UR38, UR38, URZ, UP0 ;  /* 0x0000003f26267287 */ /* 0x000fe40008000000 */
[----:B------:R-:W-:Y:S01]  /*9440*/  ULOP3.LUT UR37, UR37, UR4, URZ, 0x3c, !UPT ;  /* 0x0000000425257292 */ /* 0x000fe2000f8e3c3f */
[----:B0-----:R-:W-:Y:S01]  /*9450*/  FADD.FTZ R11, R7, R0 ;  /* 0x00000000070b7221 */ /* 0x001fe20000010000 */
[----:B------:R-:W-:Y:S02]  /*9460*/  IMAD.MOV.U32 R0, RZ, RZ, RZ ;  /* 0x000000ffff007224 */ /* 0x000fe400078e00ff */
[----:B-1----:R-:W-:-:S02]  /*9470*/  FADD.FTZ R8, R9, R8 ;  /* 0x0000000809087221 */ /* 0x002fc40000010000 */
[----:B------:R-:W-:Y:S02]  /*9480*/  FSETP.NE.FTZ.AND P1, PT, R11, RZ, PT ;  /* 0x000000ff0b00720b */ /* 0x000fe40003f35000 */
[----:B------:R-:W-:Y:S01]  /*9490*/  @!P0 LEA R9, R3, UR42, 0x2 ;  /* 0x0000002a03098c11 */ /* 0x000fe2000f8e10ff */
[----:B------:R-:W-:Y:S01]  /*94a0*/  IMAD.MOV.U32 R3, RZ, RZ, -0x800000 ;  /* 0xff800000ff037424 */ /* 0x000fe200078e00ff */
[----:B------:R-:W-:-:S09]  /*94b0*/  FSETP.NE.FTZ.AND P2, PT, R8, RZ, PT ;  /* 0x000000ff0800720b */ /* 0x000fd20003f55000 */
[----:B------:R-:W0:Y:S08]  /*94c0*/  @P1 MUFU.RCP R0, R11 ;  /* 0x0000000b00001308 */ /* 0x000e300000001000 */
[----:B------:R-:W1:Y:S08]  /*94d0*/  @P2 MUFU.RCP R4, R8 ;  /* 0x0000000800042308 */ /* 0x000e700000001000 */
[----:B------:R-:W4:Y:S01]  /*94e0*/  @P1 MUFU.LG2 R11, R11 ;  /* 0x0000000b000b1308 */ /* 0x000f220000000c00 */
[----:B0-----:R-:W-:Y:S01]  /*94f0*/  @!P0 STS [R9+0x28800], R0 ;  /* 0x0288000009008388 */ /* 0x001fe20000000800 */
[-C--:B------:R-:W-:Y:S01]  /*9500*/  FMUL.FTZ R195, R24, R0.reuse ;  /* 0x0000000018c37220 */ /* 0x080fe20000410000 */
[-C--:B------:R-:W-:Y:S01]  /*9510*/  FMUL.FTZ R21, R25, R0.reuse ;  /* 0x0000000019157220 */ /* 0x080fe20000410000 */
[-C--:B------:R-:W-:Y:S01]  /*9520*/  FMUL.FTZ R192, R28, R0.reuse ;  /* 0x000000001cc07220 */ /* 0x080fe20000410000 */
[-C--:B------:R-:W-:Y:S01]  /*9530*/  FMUL.FTZ R7, R29, R0.reuse ;  /* 0x000000001d077220 */ /* 0x080fe20000410000 */
[-C--:B------:R-:W-:Y:S01]  /*9540*/  FMUL.FTZ R208, R32, R0.reuse ;  /* 0x0000000020d07220 */ /* 0x080fe20000410000 */
[-C--:B------:R-:W-:Y:S01]  /*9550*/  FMUL.FTZ R206, R33, R0.reuse ;  /* 0x0000000021ce7220 */ /* 0x080fe20000410000 */
[----:B------:R4:W0:Y:S01]  /*9560*/  @P2 MUFU.LG2 R12, R8 ;  /* 0x00000008000c2308 */ /* 0x0008220000000c00 */
        /* <DEDUP_REMOVED lines=8> */
[----:B----4-:R-:W-:Y:S01]  /*95f0*/  @P1 FMUL.FTZ R8, R11, 0.69314718246459960938 ;  /* 0x3f3172180b081820 */ /* 0x010fe20000410000 */
[-C--:B------:R-:W-:Y:S01]  /*9600*/  FMUL.FTZ R198, R49, R0.reuse ;  /* 0x0000000031c67220 */ /* 0x080fe20000410000 */
[----:B-1----:R-:W-:Y:S01]  /*9610*/  @P1 FMUL.FTZ R9, R10, 0.69314718246459960938 ;  /* 0x3f3172180a091820 */ /* 0x002fe20000410000 */
[----:B------:R-:W-:Y:S01]  /*9620*/  @P2 FMUL.FTZ R10, R13, 0.69314718246459960938 ;  /* 0x3f3172180d0a2820 */ /* 0x000fe20000410000 */
        /* <DEDUP_REMOVED lines=22> */
[-C--:B--23--:R-:W-:Y:S01]  /*9790*/  FMUL.FTZ R167, R93, R0.reuse ;  /* 0x000000005da77220 */ /* 0x08cfe20000410000 */
        /* <DEDUP_REMOVED lines=97> */
.L_x_4023:
        /* <DEDUP_REMOVED lines=10> */
[----:B------:R-:W1:Y:S01]  /*9e50*/  SHFL.IDX PT, R6, R211, RZ, 0x1f ;  /* 0x00001fffd3067589 */ /* 0x000e6200000e0000 */
[----:B------:R-:W-:Y:S01]  /*9e60*/  IMAD R9, R210, 0x40, R17 ;  /* 0x00000040d2097824 */ /* 0x000fe200078e0211 */
[----:B------:R-:W-:Y:S01]  /*9e70*/  F2FP.F16.F32.PACK_AB R120, R121, R120 ;  /* 0x000000787978723e */ /* 0x000fe200000000ff */
[----:B------:R-:W-:-:S04]  /*9e80*/  USHF.R.S32.HI UR12, URZ, 0x1f, UR45 ;  /* 0x0000001f3f0c7899 */ /* 0x000fc8000801142d */
[----:B------:R-:W-:Y:S01]  /*9e90*/  BAR.SYNC.DEFER_BLOCKING 0x1, 0x100 ;  /* 0x0044000000007b1d */ /* 0x000fe20000010000 */
[----:B------:R-:W-:Y:S01]  /*9ea0*/  F2FP.F16.F32.PACK_AB R121, R156, R154 ;  /* 0x0000009a9c79723e */ /* 0x000fe200000000ff */
[----:B------:R-:W-:Y:S01]  /*9eb0*/  USHF.R.S32.HI UR13, URZ, 0x1f, UR43 ;  /* 0x0000001f3f0d7899 */ /* 0x000fe2000801142b */
        /* <DEDUP_REMOVED lines=10> */
[----:B-1----:R-:W-:Y:S01]  /*9f60*/  ISETP.NE.AND P0, PT, R6, RZ, PT ;  /* 0x000000ff0600720c */ /* 0x002fe20003f05270 */
[----:B------:R-:W-:Y:S01]  /*9f70*/  IMAD.U32 R96, RZ, RZ, UR6 ;  /* 0x00000006ff607e24 */ /* 0x000fe2000f8e00ff */
[----:B------:R-:W-:Y:S01]  /*9f80*/  F2FP.F16.F32.PACK_AB R146, R149, R148 ;  /* 0x000000949592723e */ /* 0x000fe200000000ff */
[----:B------:R-:W-:Y:S01]  /*9f90*/  IMAD.U32 R97, RZ, RZ, UR7 ;  /* 0x00000007ff617e24 */ /* 0x000fe2000f8e00ff */
[----:B------:R-:W-:Y:S01]  /*9fa0*/  F2FP.F16.F32.PACK_AB R147, R151, R150 ;  /* 0x000000969793723e */ /* 0x000fe200000000ff */
[----:B------:R-:W-:-:S04]  /*9fb0*/  IMAD.WIDE R4, R215, 0x2, R96 ;  /* 0x00000002d7047825 */ /* 0x000fc800078e0260 */
[----:B------:R-:W-:Y:S01]  /*9fc0*/  IMAD.WIDE R96, R9, 0x2, R96 ;  /* 0x0000000209607825 */ /* 0x000fe200078e0260 */
[C---:B------:R-:W-:Y:S02]  /*9fd0*/  IADD3 R45, P2, R4.reuse, 0x20, RZ ;  /* 0x00000020042d7810 */ /* 0x040fe40007f5e0ff */
[C---:B------:R-:W-:Y:S02]  /*9fe0*/  IADD3 R49, P3, R4.reuse, 0x40, RZ ;  /* 0x0000004004317810 */ /* 0x040fe40007f7e0ff */
[C---:B------:R-:W-:Y:S02]  /*9ff0*/  IADD3 R61, P5, R4.reuse, 0x2000, RZ ;  /* 0x00002000043d7810 */ /* 0x040fe40007fbe0ff */
[----:B------:R-:W-:Y:S01]  /*a000*/  LOP3.LUT R12, R45, 0x380, RZ, 0xc0, !PT ;  /* 0x000003802d0c7812 */ /* 0x000fe200078ec0ff */
[--C-:B------:R-:W-:Y:S01]  /*a010*/  IMAD.X R13, RZ, RZ, R5.reuse, P3 ;  /* 0x000000ffff0d7224 */ /* 0x100fe200018e0605 */
[----:B------:R-:W-:Y:S01]  /*a020*/  LOP3.LUT R14, R49, 0x380, RZ, 0xc0, !PT ;  /* 0x00000380310e7812 */ /* 0x000fe200078ec0ff */
[----:B------:R-:W-:Y:S01]  /*a030*/  IMAD.X R25, RZ, RZ, R5, P5 ;  /* 0x000000ffff197224 */ /* 0x000fe200028e0605 */
[----:B------:R-:W-:-:S02]  /*a040*/  IADD3 R53, P4, R4, 0x60, RZ ;  /* 0x0000006004357810 */ /* 0x000fc40007f9e0ff */
[----:B------:R-:W-:Y:S02]  /*a050*/  SHF.R.U64 R12, R12, 0x3, RZ ;  /* 0x000000030c0c7819 */ /* 0x000fe400000012ff */
[----:B------:R-:W-:Y:S01]  /*a060*/  SHF.R.U64 R14, R14, 0x3, RZ ;  /* 0x000000030e0e7819 */ /* 0x000fe200000012ff */
[--C-:B------:R-:W-:Y:S01]  /*a070*/  IMAD.X R15, RZ, RZ, R5.reuse, P4 ;  /* 0x000000ffff0f7224 */ /* 0x100fe200020e0605 */
[----:B------:R-:W-:Y:S02]  /*a080*/  IADD3 R36, P5, R4, 0x4040, RZ ;  /* 0x0000404004247810 */ /* 0x000fe40007fbe0ff */
[----:B------:R-:W-:Y:S02]  /*a090*/  LOP3.LUT R130, R12, R45, RZ, 0x3c, !PT ;  /* 0x0000002d0c827212 */ /* 0x000fe400078e3cff */
[----:B------:R-:W-:Y:S01]  /*a0a0*/  IADD3 R37, P4, R4, 0x4020, RZ ;  /* 0x0000402004257810 */ /* 0x000fe20007f9e0ff */
[----:B------:R-:W-:Y:S01]  /*a0b0*/  IMAD.X R109, RZ, RZ, R5, P5 ;  /* 0x000000ffff6d7224 */ /* 0x000fe200028e0605 */
[----:B------:R-:W-:-:S02]  /*a0c0*/  LOP3.LUT R12, R14, R49, RZ, 0x3c, !PT ;  /* 0x000000310e0c7212 */ /* 0x000fc400078e3cff */
[----:B------:R-:W-:Y:S01]  /*a0d0*/  LOP3.LUT R49, R36, 0x380, RZ, 0xc0, !PT ;  /* 0x0000038024317812 */ /* 0x000fe200078ec0ff */
[--C-:B------:R-:W-:Y:S01]  /*a0e0*/  IMAD.X R105, RZ, RZ, R5.reuse, P4 ;  /* 0x000000ffff697224 */ /* 0x100fe200020e0605 */
[C---:B------:R-:W-:Y:S02]  /*a0f0*/  IADD3 R65, P6, R4.reuse, 0x2020, RZ ;  /* 0x0000202004417810 */ /* 0x040fe40007fde0ff */
[----:B------:R-:W-:Y:S02]  /*a100*/  SHF.R.U64 R49, R49, 0x3, RZ ;  /* 0x0000000331317819 */ /* 0x000fe400000012ff */
[C---:B------:R-:W-:Y:S01]  /*a110*/  IADD3 R10, P4, R4.reuse, 0x6060, RZ ;  /* 0x00006060040a7810 */ /* 0x040fe20007f9e0ff */
[----:B------:R-:W-:Y:S01]  /*a120*/  IMAD.X R29, RZ, RZ, R5, P6 ;  /* 0x000000ffff1d7224 */ /* 0x000fe200030e0605 */
[----:B------:R-:W-:Y:S02]  /*a130*/  IADD3 R69, P1, R4, 0x2040, RZ ;  /* 0x0000204004457810 */ /* 0x000fe40007f3e0ff */
[----:B------:R-:W-:-:S02]  /*a140*/  LOP3.LUT R108, R49, R36, RZ, 0x3c, !PT ;  /* 0x00000024316c7212 */ /* 0x000fc400078e3cff */
[----:B------:R-:W-:Y:S02]  /*a150*/  IADD3 R33, P6, R4, 0x4060, RZ ;  /* 0x0000406004217810 */ /* 0x000fe40007fde0ff */
[----:B------:R-:W-:Y:S02]  /*a160*/  LOP3.LUT R49, R10, 0x380, RZ, 0xc0, !PT ;  /* 0x000003800a317812 */ /* 0x000fe400078ec0ff */
[-C--:B------:R-:W-:Y:S02]  /*a170*/  IADD3.X R41, RZ, R5.reuse, RZ, P1, !PT ;  /* 0x00000005ff297210 */ /* 0x080fe40000ffe4ff */
[----:B------:R-:W-:Y:S02]  /*a180*/  IADD3.X R131, RZ, R5, RZ, P2, !PT ;  /* 0x00000005ff837210 */ /* 0x000fe400017fe4ff */
[C---:B------:R-:W-:Y:S02]  /*a190*/  IADD3 R6, P1, R4.reuse, 0x6000, RZ ;  /* 0x0000600004067810 */ /* 0x040fe40007f3e0ff */
[----:B------:R-:W-:-:S02]  /*a1a0*/  IADD3 R73, P2, R4, 0x2060, RZ ;  /* 0x0000206004497810 */ /* 0x000fc40007f5e0ff */
[----:B------:R-:W-:Y:S01]  /*a1b0*/  LOP3.LUT R24, R53, 0x380, RZ, 0xc0, !PT ;  /* 0x0000038035187812 */ /* 0x000fe200078ec0ff */
[--C-:B------:R-:W-:Y:S01]  /*a1c0*/  IMAD.X R123, RZ, RZ, R5.reuse, P1 ;  /* 0x000000ffff7b7224 */ /* 0x100fe200008e0605 */
[----:B------:R-:W-:Y:S01]  /*a1d0*/  LOP3.LUT R48, R33, 0x380, RZ, 0xc0, !PT ;  /* 0x0000038021307812 */ /* 0x000fe200078ec0ff */
[----:B------:R-:W-:Y:S01]  /*a1e0*/  IMAD.X R57, RZ, RZ, R5, P2 ;  /* 0x000000ffff397224 */ /* 0x000fe200010e0605 */
[----:B------:R-:W-:Y:S02]  /*a1f0*/  SHF.R.U64 R49, R49, 0x3, RZ ;  /* 0x0000000331317819 */ /* 0x000fe400000012ff */
[----:B------:R-:W-:Y:S02]  /*a200*/  SHF.R.U64 R24, R24, 0x3, RZ ;  /* 0x0000000318187819 */ /* 0x000fe400000012ff */
[----:B------:R-:W-:Y:S02]  /*a210*/  LOP3.LUT R44, R73, 0x380, RZ, 0xc0, !PT ;  /* 0x00000380492c7812 */ /* 0x000fe400078ec0ff */
[----:B------:R-:W-:-:S02]  /*a220*/  SHF.R.U64 R48, R48, 0x3, RZ ;  /* 0x0000000330307819 */ /* 0x000fc400000012ff */
[----:B------:R-:W-:Y:S02]  /*a230*/  LOP3.LUT R10, R49, R10, RZ, 0x3c, !PT ;  /* 0x0000000a310a7212 */ /* 0x000fe400078e3cff */
[----:B------:R-:W-:Y:S02]  /*a240*/  IADD3 R49, P1, R96, 0x4000, RZ ;  /* 0x0000400060317810 */ /* 0x000fe40007f3e0ff */
[C---:B------:R-:W-:Y:S02]  /*a250*/  IADD3 R32, P3, R4.reuse, 0x4000, RZ ;  /* 0x0000400004207810 */ /* 0x040fe40007f7e0ff */
[----:B------:R-:W-:Y:S02]  /*a260*/  LOP3.LUT R11, R4, 0x380, RZ, 0xc0, !PT ;  /* 0x00000380040b7812 */ /* 0x000fe400078ec0ff */
[----:B------:R-:W-:Y:S01]  /*a270*/  LOP3.LUT R14, R24, R53, RZ, 0x3c, !PT ;  /* 0x00000035180e7212 */ /* 0x000fe200078e3cff */
[----:B------:R-:W-:Y:S01]  /*a280*/  IMAD.X R101, RZ, RZ, R5, P3 ;  /* 0x000000ffff657224 */ /* 0x000fe200018e0605 */
[----:B------:R-:W-:-:S02]  /*a290*/  SHF.R.U64 R44, R44, 0x3, RZ ;  /* 0x000000032c2c7819 */ /* 0x000fc400000012ff */
[----:B------:R-:W-:Y:S02]  /*a2a0*/  LOP3.LUT R118, R48, R33, RZ, 0x3c, !PT ;  /* 0x0000002130767212 */ /* 0x000fe400078e3cff */
[----:B------:R-:W-:Y:S02]  /*a2b0*/  LOP3.LUT R24, R61, 0x380, RZ, 0xc0, !PT ;  /* 0x000003803d187812 */ /* 0x000fe400078ec0ff */
[----:B------:R-:W-:Y:S02]  /*a2c0*/  LOP3.LUT R28, R65, 0x380, RZ, 0xc0, !PT ;  /* 0x00000380411c7812 */ /* 0x000fe400078ec0ff */
[----:B------:R-:W-:Y:S02]  /*a2d0*/  LOP3.LUT R48, R49, 0x380, RZ, 0xc0, !PT ;  /* 0x0000038031307812 */ /* 0x000fe400078ec0ff */
[C---:B------:R-:W-:Y:S02]  /*a2e0*/  IADD3 R8, P2, R4.reuse, 0x6020, RZ ;  /* 0x0000602004087810 */ /* 0x040fe40007f5e0ff */
[----:B------:R-:W-:-:S02]  /*a2f0*/  IADD3 R20, P3, R4, 0x6040, RZ ;  /* 0x0000604004147810 */ /* 0x000fc40007f7e0ff */
[----:B------:R-:W-:Y:S01]  /*a300*/  SHF.R.U64 R11, R11, 0x3, RZ ;  /* 0x000000030b0b7819 */ /* 0x000fe200000012ff */
[--C-:B------:R-:W-:Y:S01]  /*a310*/  IMAD.X R127, RZ, RZ, R5.reuse, P2 ;  /* 0x000000ffff7f7224 */ /* 0x100fe200010e0605 */
[----:B------:R-:W-:Y:S01]  /*a320*/  LOP3.LUT R56, R44, R73, RZ, 0x3c, !PT ;  /* 0x000000492c387212 */ /* 0x000fe200078e3cff */
[----:B------:R-:W-:Y:S01]  /*a330*/  IMAD.X R9, RZ, RZ, R5, P3 ;  /* 0x000000ffff097224 */ /* 0x000fe200018e0605 */
[----:B------:R-:W-:Y:S02]  /*a340*/  SHF.R.U64 R24, R24, 0x3, RZ ;  /* 0x0000000318187819 */ /* 0x000fe400000012ff */
[----:B------:R-:W-:Y:S02]  /*a350*/  SHF.R.U64 R28, R28, 0x3, RZ ;  /* 0x000000031c1c7819 */ /* 0x000fe400000012ff */
[----:B------:R-:W-:Y:S02]  /*a360*/  LOP3.LUT R44, R37, 0x380, RZ, 0xc0, !PT ;  /* 0x00000380252c7812 */ /* 0x000fe400078ec0ff */
[----:B------:R-:W-:-:S02]  /*a370*/  SHF.R.U64 R48, R48, 0x3, RZ ;  /* 0x0000000330307819 */ /* 0x000fc400000012ff */
[----:B------:R-:W-:Y:S02]  /*a380*/  LOP3.LUT R45, R32, 0x380, RZ, 0xc0, !PT ;  /* 0x00000380202d7812 */ /* 0x000fe400078ec0ff */
[----:B------:R-:W-:Y:S01]  /*a390*/  LOP3.LUT R4, R11, R4, RZ, 0x3c, !PT ;  /* 0x000000040b047212 */ /* 0x000fe200078e3cff */
[----:B------:R-:W-:Y:S01]  /*a3a0*/  IMAD.X R11, RZ, RZ, R5, P4 ;  /* 0x000000ffff0b7224 */ /* 0x000fe200020e0605 */
[----:B------:R-:W-:Y:S02]  /*a3b0*/  IADD3.X R119, RZ, R5, RZ, P6, !PT ;  /* 0x00000005ff777210 */ /* 0x000fe400037fe4ff */
[----:B------:R-:W-:Y:S02]  /*a3c0*/  LOP3.LUT R24, R24, R61, RZ, 0x3c, !PT ;  /* 0x0000003d18187212 */ /* 0x000fe400078e3cff */
[----:B------:R-:W-:Y:S02]  /*a3d0*/  LOP3.LUT R28, R28, R65, RZ, 0x3c, !PT ;  /* 0x000000411c1c7212 */ /* 0x000fe400078e3cff */
[----:B------:R-:W-:-:S02]  /*a3e0*/  SHF.R.U64 R44, R44, 0x3, RZ ;  /* 0x000000032c2c7819 */ /* 0x000fc400000012ff */
[----:B------:R-:W-:Y:S02]  /*a3f0*/  LOP3.LUT R48, R48, R49, RZ, 0x3c, !PT ;  /* 0x0000003130307212 */ /* 0x000fe400078e3cff */
[----:B------:R-:W-:Y:S02]  /*a400*/  SHF.R.U64 R45, R45, 0x3, RZ ;  /* 0x000000032d2d7819 */ /* 0x000fe400000012ff */
[C---:B------:R-:W-:Y:S02]  /*a410*/  IADD3 R65, P4, R96.reuse, 0x1000, RZ ;  /* 0x0000100060417810 */ /* 0x040fe40007f9e0ff */
[C---:B------:R-:W-:Y:S02]  /*a420*/  IADD3 R61, P3, R96.reuse, 0x2000, RZ ;  /* 0x00002000603d7810 */ /* 0x040fe40007f7e0ff */
[C---:B------:R-:W-:Y:S02]  /*a430*/  IADD3 R53, P2, R96.reuse, 0x3000, RZ ;  /* 0x0000300060357810 */ /* 0x040fe40007f5e0ff */
[----:B------:R-:W-:-:S02]  /*a440*/  IADD3 R49, P6, R96, 0x5000, RZ ;  /* 0x0000500060317810 */ /* 0x000fc40007fde0ff */
[----:B------:R-:W-:Y:S02]  /*a450*/  LOP3.LUT R104, R44, R37, RZ, 0x3c, !PT ;  /* 0x000000252c687212 */ /* 0x000fe400078e3cff */
[----:B------:R-:W-:Y:S02]  /*a460*/  LOP3.LUT R100, R45, R32, RZ, 0x3c, !PT ;  /* 0x000000202d647212 */ /* 0x000fe400078e3cff */
[----:B------:R-:W-:Y:S02]  /*a470*/  LOP3.LUT R37, R8, 0x380, RZ, 0xc0, !PT ;  /* 0x0000038008257812 */ /* 0x000fe400078ec0ff */
[----:B------:R-:W-:Y:S02]  /*a480*/  LOP3.LUT R64, R65, 0x380, RZ, 0xc0, !PT ;  /* 0x0000038041407812 */ /* 0x000fe400078ec0ff */
[----:B------:R-:W-:Y:S02]  /*a490*/  LOP3.LUT R60, R61, 0x380, RZ, 0xc0, !PT ;  /* 0x000003803d3c7812 */ /* 0x000fe400078ec0ff */
[----:B------:R-:W-:-:S02]  /*a4a0*/  LOP3.LUT R52, R53, 0x380, RZ, 0xc0, !PT ;  /* 0x0000038035347812 */ /* 0x000fc400078ec0ff */
[----:B------:R-:W-:Y:S02]  /*a4b0*/  LOP3.LUT R44, R49, 0x380, RZ, 0xc0, !PT ;  /* 0x00000380312c7812 */ /* 0x000fe400078ec0ff */
[----:B------:R-:W-:Y:S02]  /*a4c0*/  LOP3.LUT R40, R69, 0x380, RZ, 0xc0, !PT ;  /* 0x0000038045287812 */ /* 0x000fe400078ec0ff */
[----:B------:R-:W-:Y:S02]  /*a4d0*/  LOP3.LUT R33, R6, 0x380, RZ, 0xc0, !PT ;  /* 0x0000038006217812 */ /* 0x000fe400078ec0ff */
[----:B------:R-:W-:Y:S02]  /*a4e0*/  LOP3.LUT R45, R20, 0x380, RZ, 0xc0, !PT ;  /* 0x00000380142d7812 */ /* 0x000fe400078ec0ff */
[----:B------:R-:W-:Y:S02]  /*a4f0*/  SHF.R.U64 R37, R37, 0x3, RZ ;  /* 0x0000000325257819 */ /* 0x000fe400000012ff */
[----:B------:R-:W-:-:S02]  /*a500*/  SHF.R.U64 R64, R64, 0x3, RZ ;  /* 0x0000000340407819 */ /* 0x000fc400000012ff */
[----:B------:R-:W-:Y:S02]  /*a510*/  SHF.R.U64 R60, R60, 0x3, RZ ;  /* 0x000000033c3c7819 */ /* 0x000fe400000012ff */
[----:B------:R-:W-:Y:S02]  /*a520*/  SHF.R.U64 R52, R52, 0x3, RZ ;  /* 0x0000000334347819 */ /* 0x000fe400000012ff */
[----:B------:R-:W-:Y:S02]  /*a530*/  SHF.R.U64 R44, R44, 0x3, RZ ;  /* 0x000000032c2c7819 */ /* 0x000fe400000012ff */
[----:B------:R-:W-:Y:S02]  /*a540*/  SHF.R.U64 R40, R40, 0x3, RZ ;  /* 0x0000000328287819 */ /* 0x000fe400000012ff */
[----:B------:R-:W-:Y:S02]  /*a550*/  SHF.R.U64 R33, R33, 0x3, RZ ;  /* 0x0000000321217819 */ /* 0x000fe400000012ff */
[----:B------:R-:W-:-:S02]  /*a560*/  SHF.R.U64 R45, R45, 0x3, RZ ;  /* 0x000000032d2d7819 */ /* 0x000fc400000012ff */
[----:B------:R-:W-:Y:S02]  /*a570*/  LOP3.LUT R126, R37, R8, RZ, 0x3c, !PT ;  /* 0x00000008257e7212 */ /* 0x000fe400078e3cff */
[----:B------:R-:W-:Y:S02]  /*a580*/  LOP3.LUT R64, R64, R65, RZ, 0x3c, !PT ;  /* 0x0000004140407212 */ /* 0x000fe400078e3cff */
[----:B------:R-:W-:Y:S01]  /*a590*/  LOP3.LUT R60, R60, R61, RZ, 0x3c, !PT ;  /* 0x0000003d3c3c7212 */ /* 0x000fe200078e3cff */
[--C-:B------:R-:W-:Y:S01]  /*a5a0*/  IMAD.X R61, RZ, RZ, R97.reuse, P3 ;  /* 0x000000ffff3d7224 */ /* 0x100fe200018e0661 */
[----:B------:R-:W-:Y:S01]  /*a5b0*/  LOP3.LUT R52, R52, R53, RZ, 0x3c, !PT ;  /* 0x0000003534347212 */ /* 0x000fe200078e3cff */
[--C-:B------:R-:W-:Y:S01]  /*a5c0*/  IMAD.X R53, RZ, RZ, R97.reuse, P2 ;  /* 0x000000ffff357224 */ /* 0x100fe200010e0661 */
[----:B------:R-:W-:Y:S01]  /*a5d0*/  LOP3.LUT R44, R44, R49, RZ, 0x3c, !PT ;  /* 0x000000312c2c7212 */ /* 0x000fe200078e3cff */
[----:B------:R-:W-:Y:S01]  /*a5e0*/  IMAD.X R49, RZ, RZ, R97, P1 ;  /* 0x000000ffff317224 */ /* 0x000fe200008e0661 */
[----:B------:R-:W-:-:S02]  /*a5f0*/  MOV R73, R4 ;  /* 0x0000000400497202 */ /* 0x000fc40000000f00 */
[----:B------:R-:W-:Y:S02]  /*a600*/  LOP3.LUT R40, R40, R69, RZ, 0x3c, !PT ;  /* 0x0000004528287212 */ /* 0x000fe400078e3cff */
[----:B------:R-:W-:Y:S02]  /*a610*/  LOP3.LUT R122, R33, R6, RZ, 0x3c, !PT ;  /* 0x00000006217a7212 */ /* 0x000fe400078e3cff */
[----:B------:R-:W-:Y:S02]  /*a620*/  LOP3.LUT R8, R45, R20, RZ, 0x3c, !PT ;  /* 0x000000142d087212 */ /* 0x000fe400078e3cff */
[----:B------:R-:W-:Y:S02]  /*a630*/  IADD3.X R65, RZ, R97, RZ, P4, !PT ;  /* 0x00000061ff417210 */ /* 0x000fe400027fe4ff */
[----:B------:R-:W-:Y:S02]  /*a640*/  F2FP.F16.F32.PACK_AB R4, R21, R195 ;  /* 0x000000c31504723e */ /* 0x000fe400000000ff */
[----:B------:R-:W-:-:S02]  /*a650*/  IADD3 R45, P5, R96, 0x6000, RZ ;  /* 0x00006000602d7810 */ /* 0x000fc40007fbe0ff */
[C---:B------:R-:W-:Y:S02]  /*a660*/  IADD3 R37, P4, R96.reuse, 0x7000, RZ ;  /* 0x0000700060257810 */ /* 0x040fe40007f9e0ff */
[C---:B------:R-:W-:Y:S02]  /*a670*/  IADD3 R33, P3, R96.reuse, 0x8000, RZ ;  /* 0x0000800060217810 */ /* 0x040fe40007f7e0ff */
[C---:B------:R-:W-:Y:S02]  /*a680*/  IADD3 R69, P2, R96.reuse, 0x9000, RZ ;  /* 0x0000900060457810 */ /* 0x040fe40007f5e0ff */
[----:B------:R-:W-:Y:S02]  /*a690*/  IADD3 R21, P1, R96, 0xa000, RZ ;  /* 0x0000a00060157810 */ /* 0x000fe40007f3e0ff */
[----:B------:R-:W-:Y:S02]  /*a6a0*/  F2FP.F16.F32.PACK_AB R6, R7, R192 ;  /* 0x000000c00706723e */ /* 0x000fe400000000ff */
[----:B------:R-:W-:-:S02]  /*a6b0*/  F2FP.F16.F32.PACK_AB R5, R27, R26 ;  /* 0x0000001a1b05723e */ /* 0x000fc400000000ff */
[----:B------:R-:W-:Y:S02]  /*a6c0*/  F2FP.F16.F32.PACK_AB R7, R31, R30 ;  /* 0x0000001e1f07723e */ /* 0x000fe400000000ff */
[----:B------:R-:W-:Y:S02]  /*a6d0*/  LOP3.LUT R36, R45, 0x380, RZ, 0xc0, !PT ;  /* 0x000003802d247812 */ /* 0x000fe400078ec0ff */
[----:B------:R-:W-:Y:S01]  /*a6e0*/  LOP3.LUT R32, R37, 0x380, RZ, 0xc0, !PT ;  /* 0x0000038025207812 */ /* 0x000fe200078ec0ff */
[----:B------:R0:W-:Y:S01]  /*a6f0*/  STSM.16.M88.4 [R73], R4 ;  /* 0x0000000449007844 */ /* 0x0001e20000000200 */
[----:B------:R-:W-:Y:S02]  /*a700*/  LOP3.LUT R20, R33, 0x380, RZ, 0xc0, !PT ;  /* 0x0000038021147812 */ /* 0x000fe400078ec0ff */
[----:B------:R-:W-:Y:S02]  /*a710*/  LOP3.LUT R68, R69, 0x380, RZ, 0xc0, !PT ;  /* 0x0000038045447812 */ /* 0x000fe400078ec0ff */
[----:B------:R-:W-:-:S02]  /*a720*/  LOP3.LUT R72, R21, 0x380, RZ, 0xc0, !PT ;  /* 0x0000038015487812 */ /* 0x000fc400078ec0ff */
[----:B------:R-:W-:Y:S02]  /*a730*/  SHF.R.U64 R36, R36, 0x3, RZ ;  /* 0x0000000324247819 */ /* 0x000fe400000012ff */
[----:B------:R-:W-:Y:S02]  /*a740*/  SHF.R.U64 R32, R32, 0x3, RZ ;  /* 0x0000000320207819 */ /* 0x000fe400000012ff */
[----:B------:R-:W-:Y:S02]  /*a750*/  SHF.R.U64 R20, R20, 0x3, RZ ;  /* 0x0000000314147819 */ /* 0x000fe400000012ff */
[----:B------:R-:W-:Y:S02]  /*a760*/  SHF.R.U64 R68, R68, 0x3, RZ ;  /* 0x0000000344447819 */ /* 0x000fe400000012ff */
[----:B------:R-:W-:Y:S01]  /*a770*/  SHF.R.U64 R72, R72, 0x3, RZ ;  /* 0x0000000348487819 */ /* 0x000fe200000012ff */
[----:B0-----:R-:W-:Y:S01]  /*a780*/  IMAD.X R73, RZ, RZ, R97, P1 ;  /* 0x000000ffff497224 */ /* 0x001fe200008e0661 */
[----:B------:R-:W-:-:S02]  /*a790*/  LOP3.LUT R5, R96, 0x380, RZ, 0xc0, !PT ;  /* 0x0000038060057812 */ /* 0x000fc400078ec0ff */
[----:B------:R-:W-:Y:S01]  /*a7a0*/  LOP3.LUT R36, R36, R45, RZ, 0x3c, !PT ;  /* 0x0000002d24247212 */ /* 0x000fe200078e3cff */
[--C-:B------:R-:W-:Y:S01]  /*a7b0*/  IMAD.X R45, RZ, RZ, R97.reuse, P6 ;  /* 0x000000ffff2d7224 */ /* 0x100fe200030e0661 */
[----:B------:R-:W-:Y:S02]  /*a7c0*/  SHF.R.U64 R5, R5, 0x3, RZ ;  /* 0x0000000305057819 */ /* 0x000fe400000012ff */
        /* <DEDUP_REMOVED lines=15> */
[----:B------:R-:W-:Y:S02]  /*a8c0*/  F2FP.F16.F32.PACK_AB R4, R206, R208 ;  /* 0x000000d0ce04723e */ /* 0x000fe400000000ff */
[----:B------:R-:W-:Y:S02]  /*a8d0*/  F2FP.F16.F32.PACK_AB R5, R35, R34 ;  /* 0x000000222305723e */ /* 0x000fe400000000ff */
[----:B------:R-:W-:Y:S02]  /*a8e0*/  F2FP.F16.F32.PACK_AB R6, R204, R207 ;  /* 0x000000cfcc06723e */ /* 0x000fe400000000ff */
[----:B------:R-:W-:Y:S02]  /*a8f0*/  F2FP.F16.F32.PACK_AB R7, R39, R38 ;  /* 0x000000262707723e */ /* 0x000fe400000000ff */
[----:B------:R-:W-:-:S02]  /*a900*/  MOV R34, R8 ;  /* 0x0000000800227202 */ /* 0x000fc40000000f00 */
[----:B------:R-:W-:Y:S01]  /*a910*/  MOV R35, R10 ;  /* 0x0000000a00237202 */ /* 0x000fe20000000f00 */
[----:B------:R0:W-:Y:S01]  /*a920*/  STSM.16.M88.4 [R26], R4 ;  /* 0x000000041a007844 */ /* 0x0001e20000000200 */
[----:B------:R-:W-:Y:S02]  /*a930*/  MOV R131, R12 ;  /* 0x0000000c00837202 */ /* 0x000fe40000000f00 */
[----:B------:R-:W-:Y:S02]  /*a940*/  MOV R192, R14 ;  /* 0x0000000e00c07202 */ /* 0x000fe40000000f00 */
[----:B------:R-:W-:Y:S02]  /*a950*/  F2FP.F16.F32.PACK_AB R8, R202, R205 ;  /* 0x000000cdca08723e */ /* 0x000fe400000000ff */
        /* <DEDUP_REMOVED lines=9> */
[----:B0-----:R-:W-:Y:S01]  /*a9f0*/  F2FP.F16.F32.PACK_AB R4, R193, R197 ;  /* 0x000000c5c104723e */ /* 0x001fe200000000ff */
[----:B------:R-:W-:Y:S01]  /*aa00*/  STSM.16.M88.4 [R192], R12 ;  /* 0x0000000cc0007844 */ /* 0x000fe20000000200 */
[----:B------:R-:W-:Y:S02]  /*aa10*/  F2FP.F16.F32.PACK_AB R5, R59, R58 ;  /* 0x0000003a3b05723e */ /* 0x000fe400000000ff */
[----:B------:R-:W-:Y:S02]  /*aa20*/  F2FP.F16.F32.PACK_AB R6, R183, R194 ;  /* 0x000000c2b706723e */ /* 0x000fe400000000ff */
[----:B------:R-:W-:Y:S02]  /*aa30*/  F2FP.F16.F32.PACK_AB R7, R63, R62 ;  /* 0x0000003e3f07723e */ /* 0x000fe400000000ff */
[----:B------:R-:W-:Y:S02]  /*aa40*/  MOV R213, R28 ;  /* 0x0000001c00d57202 */ /* 0x000fe40000000f00 */
[----:B------:R-:W-:Y:S01]  /*aa50*/  F2FP.F16.F32.PACK_AB R24, R181, R191 ;  /* 0x000000bfb518723e */ /* 0x000fe200000000ff */
[----:B------:R-:W-:Y:S01]  /*aa60*/  STSM.16.M88.4 [R195], R4 ;  /* 0x00000004c3007844 */ /* 0x000fe20000000200 */
[----:B------:R-:W-:-:S02]  /*aa70*/  F2FP.F16.F32.PACK_AB R25, R67, R66 ;  /* 0x000000424319723e */ /* 0x000fc400000000ff */
[----:B------:R-:W-:Y:S02]  /*aa80*/  F2FP.F16.F32.PACK_AB R26, R179, R182 ;  /* 0x000000b6b31a723e */ /* 0x000fe400000000ff */
[----:B------:R-:W-:Y:S02]  /*aa90*/  F2FP.F16.F32.PACK_AB R27, R71, R70 ;  /* 0x00000046471b723e */ /* 0x000fe400000000ff */
        /* <DEDUP_REMOVED lines=11> */
[----:B------:R-:W-:-:S02]  /*ab50*/  MOV R100, R100 ;  /* 0x0000006400647202 */ /* 0x000fc40000000f00 */
[----:B------:R-:W-:Y:S02]  /*ab60*/  F2FP.F16.F32.PACK_AB R56, R169, R172 ;  /* 0x000000aca938723e */ /* 0x000fe400000000ff */
[----:B------:R-:W-:Y:S02]  /*ab70*/  F2FP.F16.F32.PACK_AB R57, R91, R90 ;  /* 0x0000005a5b39723e */ /* 0x000fe400000000ff */
[----:B------:R-:W-:Y:S02]  /*ab80*/  F2FP.F16.F32.PACK_AB R58, R167, R170 ;  /* 0x000000aaa73a723e */ /* 0x000fe400000000ff */
[----:B------:R-:W-:Y:S02]  /*ab90*/  F2FP.F16.F32.PACK_AB R59, R95, R94 ;  /* 0x0000005e5f3b723e */ /* 0x000fe400000000ff */
[----:B------:R-:W-:Y:S02]  /*aba0*/  MOV R104, R104 ;  /* 0x0000006800687202 */ /* 0x000fe40000000f00 */
[----:B0-----:R-:W-:-:S02]  /*abb0*/  F2FP.F16.F32.PACK_AB R40, R173, R176 ;  /* 0x000000b0ad28723e */ /* 0x001fc400000000ff */
[----:B------:R-:W-:Y:S02]  /*abc0*/  F2FP.F16.F32.PACK_AB R4, R165, R168 ;  /* 0x000000a8a504723e */ /* 0x000fe400000000ff */
[----:B------:R-:W-:Y:S01]  /*abd0*/  F2FP.F16.F32.PACK_AB R5, R99, R98 ;  /* 0x000000626305723e */ /* 0x000fe200000000ff */
[----:B------:R0:W-:Y:S01]  /*abe0*/  STSM.16.M88.4 [R130], R40 ;  /* 0x0000002882007844 */ /* 0x0001e20000000200 */
[----:B------:R-:W-:Y:S02]  /*abf0*/  F2FP.F16.F32.PACK_AB R6, R163, R166 ;  /* 0x000000a6a306723e */ /* 0x000fe400000000ff */
[----:B------:R-:W-:Y:S01]  /*ac00*/  F2FP.F16.F32.PACK_AB R7, R103, R102 ;  /* 0x000000666707723e */ /* 0x000fe200000000ff */
[----:B------:R1:W-:Y:S01]  /*ac10*/  STSM.16.M88.4 [R100], R56 ;  /* 0x0000003864007844 */ /* 0x0003e20000000200 */
[----:B------:R-:W-:Y:S02]  /*ac20*/  MOV R108, R108 ;  /* 0x0000006c006c7202 */ /* 0x000fe40000000f00 */
[----:B------:R-:W-:Y:S01]  /*ac30*/  F2FP.F16.F32.PACK_AB R8, R159, R164 ;  /* 0x000000a49f08723e */ /* 0x000fe200000000ff */
[----:B------:R1:W-:Y:S01]  /*ac40*/  STSM.16.M88.4 [R104], R4 ;  /* 0x0000000468007844 */ /* 0x0003e20000000200 */
[----:B------:R-:W-:-:S02]  /*ac50*/  F2FP.F16.F32.PACK_AB R9, R107, R106 ;  /* 0x0000006a6b09723e */ /* 0x000fc400000000ff */
[----:B------:R-:W-:Y:S02]  /*ac60*/  F2FP.F16.F32.PACK_AB R10, R152, R162 ;  /* 0x000000a2980a723e */ /* 0x000fe400000000ff */
[----:B------:R-:W-:Y:S02]  /*ac70*/  F2FP.F16.F32.PACK_AB R11, R111, R110 ;  /* 0x0000006e6f0b723e */ /* 0x000fe400000000ff */
[----:B------:R-:W-:Y:S02]  /*ac80*/  MOV R118, R118 ;  /* 0x0000007600767202 */ /* 0x000fe40000000f00 */
[----:B------:R-:W-:Y:S01]  /*ac90*/  MOV R101, R122 ;  /* 0x0000007a00657202 */ /* 0x000fe20000000f00 */
[----:B------:R1:W-:Y:S01]  /*aca0*/  STSM.16.M88.4 [R108], R8 ;  /* 0x000000086c007844 */ /* 0x0003e20000000200 */
[----:B------:R-:W-:Y:S02]  /*acb0*/  F2FP.F16.F32.PACK_AB R12, R113, R155 ;  /* 0x0000009b710c723e */ /* 0x000fe400000000ff */
[----:B------:R-:W-:-:S02]  /*acc0*/  F2FP.F16.F32.PACK_AB R13, R115, R114 ;  /* 0x00000072730d723e */ /* 0x000fc400000000ff */
[----:B------:R-:W-:Y:S02]  /*acd0*/  F2FP.F16.F32.PACK_AB R14, R117, R116 ;  /* 0x00000074750e723e */ /* 0x000fe400000000ff */
[----:B------:R-:W-:Y:S02]  /*ace0*/  F2FP.F16.F32.PACK_AB R15, R153, R112 ;  /* 0x00000070990f723e */ /* 0x000fe400000000ff */
[----:B------:R-:W-:Y:S02]  /*acf0*/  F2FP.F16.F32.PACK_AB R122, R125, R124 ;  /* 0x0000007c7d7a723e */ /* 0x000fe400000000ff */
[----:B------:R-:W-:Y:S01]  /*ad00*/  F2FP.F16.F32.PACK_AB R123, R158, R157 ;  /* 0x0000009d9e7b723e */ /* 0x000fe200000000ff */
[----:B------:R1:W-:Y:S01]  /*ad10*/  STSM.16.M88.4 [R118], R12 ;  /* 0x0000000c76007844 */ /* 0x0003e20000000200 */
[----:B------:R-:W-:Y:S02]  /*ad20*/  MOV R126, R126 ;  /* 0x0000007e007e7202 */ /* 0x000fe40000000f00 */
[----:B0-----:R-:W-:Y:S01]  /*ad30*/  F2FP.F16.F32.PACK_AB R130, R133, R132 ;  /* 0x000000848582723e */ /* 0x001fe200000000ff */
[----:B------:R1:W-:Y:S01]  /*ad40*/  STSM.16.M88.4 [R101], R120 ;  /* 0x0000007865007844 */ /* 0x0003e20000000200 */
[----:B------:R-:W-:-:S02]  /*ad50*/  F2FP.F16.F32.PACK_AB R131, R135, R134 ;  /* 0x000000868783723e */ /* 0x000fc400000000ff */
[----:B------:R-:W-:Y:S02]  /*ad60*/  LOP3.LUT R76, R77, 0x380, RZ, 0xc0, !PT ;  /* 0x000003804d4c7812 */ /* 0x000fe400078ec0ff */
[----:B------:R-:W-:Y:S01]  /*ad70*/  LOP3.LUT R80, R81, 0x380, RZ, 0xc0, !PT ;  /* 0x0000038051507812 */ /* 0x000fe200078ec0ff */
[----:B------:R1:W-:Y:S01]  /*ad80*/  STSM.16.M88.4 [R126], R128 ;  /* 0x000000807e007844 */ /* 0x0003e20000000200 */
[----:B------:R-:W-:Y:S02]  /*ad90*/  LOP3.LUT R84, R85, 0x380, RZ, 0xc0, !PT ;  /* 0x0000038055547812 */ /* 0x000fe400078ec0ff */
[----:B------:R-:W-:Y:S01]  /*ada0*/  LOP3.LUT R88, R89, 0x380, RZ, 0xc0, !PT ;  /* 0x0000038059587812 */ /* 0x000fe200078ec0ff */
[----:B------:R1:W-:Y:S01]  /*adb0*/  STSM.16.M88.4 [R34], R136 ;  /* 0x0000008822007844 */ /* 0x0003e20000000200 */
[----:B------:R-:W-:Y:S02]  /*adc0*/  LOP3.LUT R92, R93, 0x380, RZ, 0xc0, !PT ;  /* 0x000003805d5c7812 */ /* 0x000fe400078ec0ff */
[----:B------:R-:W-:Y:S01]  /*add0*/  SHF.R.U64 R76, R76, 0x3, RZ ;  /* 0x000000034c4c7819 */ /* 0x000fe200000012ff */
[----:B------:R1:W-:Y:S01]  /*ade0*/  STSM.16.M88.4 [R35], R144 ;  /* 0x0000009023007844 */ /* 0x0003e20000000200 */
[----:B------:R-:W-:-:S02]  /*adf0*/  SHF.R.U64 R80, R80, 0x3, RZ ;  /* 0x0000000350507819 */ /* 0x000fc400000012ff */
[----:B------:R-:W-:Y:S02]  /*ae00*/  SHF.R.U64 R84, R84, 0x3, RZ ;  /* 0x0000000354547819 */ /* 0x000fe400000012ff */
[----:B------:R-:W-:Y:S02]  /*ae10*/  SHF.R.U64 R88, R88, 0x3, RZ ;  /* 0x0000000358587819 */ /* 0x000fe400000012ff */
[----:B------:R-:W-:Y:S02]  /*ae20*/  SHF.R.U64 R92, R92, 0x3, RZ ;  /* 0x000000035c5c7819 */ /* 0x000fe400000012ff */
        /* <DEDUP_REMOVED lines=17> */
[----:B------:R-:W-:Y:S01]  /*af40*/  IADD3 R9, -R18, RZ, RZ ;  /* 0x000000ff12097210 */ /* 0x000fe20007ffe1ff */
[----:B------:R-:W-:Y:S01]  /*af50*/  UIMAD.WIDE.U32 UR6, UR45, UR8, URZ ;  /* 0x000000082d0672a5 */ /* 0x000fe2000f8e003f */
[----:B------:R-:W-:Y:S01]  /*af60*/  IMAD.MOV.U32 R4, RZ, RZ, R10 ;  /* 0x000000ffff047224 */ /* 0x000fe200078e000a */
[----:B------:R-:W-:Y:S01]  /*af70*/  UIMAD UR5, UR45, UR9, UR5 ;  /* 0x000000092d0572a4 */ /* 0x000fe2000f8e0205 */
[----:B------:R-:W-:Y:S01]  /*af80*/  VIADD R13, R16, UR44 ;  /* 0x0000002c100d7c36 */ /* 0x000fe20008000000 */
        /* <DEDUP_REMOVED lines=36> */
.L_x_4072:
        /* <DEDUP_REMOVED lines=21> */
[----:B------:R-:W0:Y:S01]  /*b320*/  @P2 LDC R9, c[0x0][0xbec] ;  /* 0x0002fb00ff092b82 */ /* 0x000e220000000800 */
[----:B------:R-:W-:Y:S01]  /*b330*/  ISETP.GE.AND P0, PT, R188, UR10, PT ;  /* 0x0000000abc007c0c */ /* 0x000fe2000bf06270 */
[----:B------:R1:W5:Y:S04]  /*b340*/  LD.E.128 R4, desc[UR50][R20.64] ;  /* 0x0000003214047980 */ /* 0x000368000c101d00 */
[----:B------:R-:W5:Y:S02]  /*b350*/  LD.E.128 R68, desc[UR50][R68.64] ;  /* 0x0000003244447980 */ /* 0x000f64000c101d00 */
[----:B------:R-:W2:Y:S01]  /*b360*/  @P2 LDC R11, c[0x0][0xbf0] ;  /* 0x0002fc00ff0b2b82 */ /* 0x000ea20000000800 */
[----:B------:R-:W-:Y:S01]  /*b370*/  LOP3.LUT R3, R3, 0x4, R0, 0xe2, !PT ;  /* 0x0000000403037812 */ /* 0x000fe200078ee200 */
[----:B------:R-:W5:Y:S01]  /*b380*/  LD.E.128 R72, desc[UR50][R72.64] ;  /* 0x0000003248487980 */ /* 0x000f62000c101d00 */
[----:B------:R-:W-:-:S02]  /*b390*/  LEA R0, R209, R210, 0x5 ;  /* 0x000000d2d1007211 */ /* 0x000fc400078e28ff */
[----:B------:R-:W-:Y:S01]  /*b3a0*/  SEL R8, RZ, 0xffffffff, P0 ;  /* 0xffffffffff087807 */ /* 0x000fe20000000000 */
[----:B------:R-:W5:Y:S01]  /*b3b0*/  LD.E.128 R76, desc[UR50][R76.64] ;  /* 0x000000324c4c7980 */ /* 0x000f62000c101d00 */
[----:B------:R-:W-:Y:S01]  /*b3c0*/  ISETP.GE.AND P0, PT, R187, UR10, PT ;  /* 0x0000000abb007c0c */ /* 0x000fe2000bf06270 */
[----:B------:R-:W-:Y:S01]  /*b3d0*/  UIMAD UR5, UR12, UR8, URZ ;  /* 0x000000080c0572a4 */ /* 0x000fe2000f8e023f */
[----:B------:R-:W-:Y:S01]  /*b3e0*/  VIADD R14, R0, UR44 ;  /* 0x0000002c000e7c36 */ /* 0x000fe20008000000 */
[----:B------:R-:W5:Y:S01]  /*b3f0*/  LD.E.128 R80, desc[UR50][R80.64] ;  /* 0x0000003250507980 */ /* 0x000f62000c101d00 */
[----:B------:R-:W-:Y:S01]  /*b400*/  SEL R0, RZ, 0xffffffff, P0 ;  /* 0xffffffffff007807 */ /* 0x000fe20000000000 */
[----:B------:R-:W-:Y:S02]  /*b410*/  UIMAD.WIDE.U32 UR6, UR45, UR8, URZ ;  /* 0x000000082d0672a5 */ /* 0x000fe4000f8e003f */
[----:B------:R-:W-:Y:S01]  /*b420*/  UIMAD UR5, UR45, UR9, UR5 ;  /* 0x000000092d0572a4 */ /* 0x000fe2000f8e0205 */
[----:B------:R-:W-:Y:S01]  /*b430*/  IMAD.SHL.U32 R8, R8, 0x8, RZ ;  /* 0x0000000808087824 */ /* 0x000fe200078e00ff */
[----:B------:R-:W5:Y:S01]  /*b440*/  LD.E.128 R84, desc[UR50][R84.64] ;  /* 0x0000003254547980 */ /* 0x000f62000c101d00 */
[----:B------:R-:W-:Y:S01]  /*b450*/  ULDC.64 UR8, c[0x0][0xaf0] ;  /* 0x0002bc0000087ab9 */ /* 0x000fe20000000a00 */
[----:B------:R-:W-:Y:S01]  /*b460*/  IMAD.SHL.U32 R13, R0, 0x10, RZ ;  /* 0x00000010000d7824 */ /* 0x000fe200078e00ff */
[----:B------:R-:W-:Y:S01]  /*b470*/  UIADD3 UR7, UR7, UR5, URZ ;  /* 0x0000000507077290 */ /* 0x000fe2000fffe03f */
[----:B0-----:R-:W-:Y:S01]  /*b480*/  @P2 IMAD.HI.U32 R0, R14, R9, RZ ;  /* 0x000000090e002227 */ /* 0x001fe200078e00ff */
[----:B------:R-:W-:Y:S01]  /*b490*/  UIMAD UR5, UR13, UR8, URZ ;  /* 0x000000080d0572a4 */ /* 0x000fe2000f8e023f */
[----:B------:R-:W-:Y:S01]  /*b4a0*/  LOP3.LUT R8, R8, 0x8, R3, 0xe2, !PT ;  /* 0x0000000808087812 */ /* 0x000fe200078ee203 */
[----:B------:R-:W-:Y:S01]  /*b4b0*/  UIMAD.WIDE.U32 UR6, UR43, UR8, UR6 ;  /* 0x000000082b0672a5 */ /* 0x000fe2000f8e0006 */
[----:B------:R-:W-:Y:S01]  /*b4c0*/  IMAD.MOV.U32 R3, RZ, RZ, R14 ;  /* 0x000000ffff037224 */ /* 0x000fe200078e000e */
[----:B------:R-:W-:Y:S01]  /*b4d0*/  UIMAD UR5, UR43, UR9, UR5 ;  /* 0x000000092b0572a4 */ /* 0x000fe2000f8e0205 */
[----:B--2---:R-:W-:Y:S01]  /*b4e0*/  @P2 SHF.R.U32.HI R3, RZ, R11, R0 ;  /* 0x0000000bff032219 */ /* 0x004fe20000011600 */
[----:B------:R-:W5:Y:S01]  /*b4f0*/  LD.E.128 R88, desc[UR50][R88.64] ;  /* 0x0000003258587980 */ /* 0x000f62000c101d00 */
[----:B------:R-:W-:Y:S01]  /*b500*/  LOP3.LUT R10, R13, 0x10, R8, 0xe2, !PT ;  /* 0x000000100d0a7812 */ /* 0x000fe200078ee208 */
[----:B------:R-:W-:Y:S01]  /*b510*/  UIADD3 UR5, UR7, UR5, URZ ;  /* 0x0000000507057290 */ /* 0x000fe2000fffe03f */
[--C-:B------:R-:W-:Y:S01]  /*b520*/  SHF.R.S32.HI R11, RZ, 0x1f, R3.reuse ;  /* 0x0000001fff0b7819 */ /* 0x100fe20000011403 */
[----:B------:R-:W-:Y:S01]  /*b530*/  IMAD.U32 R9, RZ, RZ, UR7 ;  /* 0x00000007ff097e24 */ /* 0x000fe2000f8e00ff */
[----:B------:R-:W-:Y:S01]  /*b540*/  ISETP.GE.AND P0, PT, R186, UR10, PT ;  /* 0x0000000aba007c0c */ /* 0x000fe2000bf06270 */
[----:B------:R-:W-:Y:S01]  /*b550*/  IMAD.MOV R13, RZ, RZ, -R3 ;  /* 0x000000ffff0d7224 */ /* 0x000fe200078e0a03 */
[----:B------:R-:W-:Y:S01]  /*b560*/  MOV R8, UR6 ;  /* 0x0000000600087c02 */ /* 0x000fe20008000f00 */
[----:B------:R-:W-:Y:S01]  /*b570*/  ULDC.64 UR6, c[0x0][0xae0] ;  /* 0x0002b80000067ab9 */ /* 0x000fe20000000a00 */
[----:B------:R-:W-:Y:S01]  /*b580*/  SEL R0, RZ, 0xffffffff, P0 ;  /* 0xffffffffff007807 */ /* 0x000fe20000000000 */
[----:B------:R-:W-:Y:S01]  /*b590*/  IMAD R12, R11, UR6, RZ ;  /* 0x000000060b0c7c24 */ /* 0x000fe2000f8e02ff */
[----:B------:R-:W5:Y:S01]  /*b5a0*/  LD.E.128 R92, desc[UR50][R92.64] ;  /* 0x000000325c5c7980 */ /* 0x000f62000c101d00 */
[----:B------:R-:W-:Y:S01]  /*b5b0*/  IMAD.U32 R9, RZ, RZ, UR5 ;  /* 0x00000005ff097e24 */ /* 0x000fe2000f8e00ff */
[----:B------:R-:W-:Y:S01]  /*b5c0*/  ISETP.GE.AND P0, PT, R214, UR10, PT ;  /* 0x0000000ad6007c0c */ /* 0x000fe2000bf06270 */
[----:B------:R-:W-:Y:S01]  /*b5d0*/  IMAD R11, R15, R13, R14 ;  /* 0x0000000d0f0b7224 */ /* 0x000fe200078e020e */
[----:B------:R-:W-:Y:S01]  /*b5e0*/  @!PT LDS RZ, [RZ] ;  /* 0x00000000fffff984 */ /* 0x000fe20000000800 */
[----:B------:R-:W-:Y:S01]  /*b5f0*/  @!PT LDS RZ, [RZ] ;  /* 0x00000000fffff984 */ /* 0x000fe20000000800 */
[----:B------:R-:W-:Y:S01]  /*b600*/  @!PT LDS RZ, [RZ] ;  /* 0x00000000fffff984 */ /* 0x000fe20000000800 */
[----:B------:R-:W-:Y:S01]  /*b610*/  @!PT LDS RZ, [RZ] ;  /* 0x00000000fffff984 */ /* 0x000fe20000000800 */
[----:B------:R0:W-:Y:S06]  /*b620*/  MEMBAR.ALL.CTA ;  /* 0x0000000000007992 */ /* 0x0001ec0000008000 */
[----:B0-----:R-:W0:Y:S01]  /*b630*/  FENCE.VIEW.ASYNC.S ;  /* 0x00000000000073c6 */ /* 0x001e220000000000 */
[----:B-1----:R-:W-:Y:S01]  /*b640*/  IMAD.SHL.U32 R21, R0, 0x20, RZ ;  /* 0x0000002000157824 */ /* 0x002fe200078e00ff */
[----:B------:R-:W-:Y:S01]  /*b650*/  ULDC UR8, c[0x0][0xa88] ;  /* 0x0002a20000087ab9 */ /* 0x000fe20000000800 */
[C---:B------:R-:W-:Y:S01]  /*b660*/  IMAD R13, R3.reuse, UR7, R12 ;  /* 0x00000007030d7c24 */ /* 0x040fe2000f8e020c */
[----:B------:R-:W-:Y:S01]  /*b670*/  SHF.R.S32.HI R0, RZ, 0x1f, R11 ;  /* 0x0000001fff007819 */ /* 0x000fe2000001140b */
[----:B------:R-:W-:Y:S01]  /*b680*/  IMAD.WIDE.U32 R8, R3, UR6, R8 ;  /* 0x0000000603087c25 */ /* 0x000fe2000f8e0008 */
[----:B------:R-:W-:Y:S01]  /*b690*/  ULDC.64 UR6, c[0x0][0xad8] ;  /* 0x0002b60000067ab9 */ /* 0x000fe20000000a00 */
[----:B------:R-:W-:Y:S01]  /*b6a0*/  SEL R3, RZ, 0x40, P0 ;  /* 0x00000040ff037807 */ /* 0x000fe20000000000 */
[----:B------:R-:W-:Y:S01]  /*b6b0*/  UIADD3 UR5, UR42, 0x28c20, URZ ;  /* 0x00028c202a057890 */ /* 0x000fe2000fffe03f */
[----:B------:R-:W-:Y:S01]  /*b6c0*/  IMAD R0, R0, UR6, RZ ;  /* 0x0000000600007c24 */ /* 0x000fe2000f8e02ff */
[----:B------:R-:W-:Y:S01]  /*b6d0*/  IADD3 R9, R9, R13, RZ ;  /* 0x0000000d09097210 */ /* 0x000fe20007ffe0ff */
[----:B------:R-:W-:Y:S01]  /*b6e0*/  VIADD R28, R210, UR44 ;  /* 0x0000002cd21c7c36 */ /* 0x000fe20008000000 */
[----:B------:R-:W-:Y:S01]  /*b6f0*/  ISETP.GE.AND P0, PT, R212, UR10, PT ;  /* 0x0000000ad4007c0c */ /* 0x000fe2000bf06270 */
[----:B------:R-:W-:Y:S01]  /*b700*/  IMAD R29, R15, UR8, RZ ;  /* 0x000000080f1d7c24 */ /* 0x000fe2000f8e02ff */
[----:B------:R-:W-:Y:S01]  /*b710*/  UPRMT UR5, URZ, 0x654, UR5 ;  /* 0x000006543f057896 */ /* 0x000fe20008000005 */
[C---:B------:R-:W-:Y:S01]  /*b720*/  IMAD R13, R11.reuse, UR7, R0 ;  /* 0x000000070b0d7c24 */ /* 0x040fe2000f8e0200 */
[----:B------:R-:W-:Y:S01]  /*b730*/  SEL R0, RZ, 0x80, P0 ;  /* 0x00000080ff007807 */ /* 0x000fe20000000000 */
[----:B------:R-:W-:Y:S01]  /*b740*/  IMAD.WIDE.U32 R8, R11, UR6, R8 ;  /* 0x000000060b087c25 */ /* 0x000fe2000f8e0008 */
[----:B------:R-:W-:Y:S01]  /*b750*/  ISETP.GE.AND P0, PT, R28, R29, PT ;  /* 0x0000001d1c00720c */ /* 0x000fe20003f06270 */
[----:B------:R-:W-:Y:S01]  /*b760*/  ULDC.64 UR6, c[0x0][0xa80] ;  /* 0x0002a00000067ab9 */ /* 0x000fe20000000a00 */
[----:B------:R-:W-:Y:S01]  /*b770*/  LOP3.LUT R10, R21, 0x20, R10, 0xe2, !PT ;  /* 0x00000020150a7812 */ /* 0x000fe200078ee20a */
[----:B------:R-:W-:Y:S01]  /*b780*/  IMAD.IADD R9, R9, 0x1, R13 ;  /* 0x0000000109097824 */ /* 0x000fe200078e020d */
[----:B------:R-:W-:Y:S01]  /*b790*/  LEA R26, P1, R8, UR6, 0x1 ;  /* 0x00000006081a7c11 */ /* 0x000fe2000f8208ff */
[----:B------:R-:W-:Y:S01]  /*b7a0*/  BSSY B1, `(.L_x_4073) ;  /* 0x0000027000017945 */ /* 0x000fe20003800000 */
[----:B------:R-:W-:Y:S01]  /*b7b0*/  LOP3.LUT R3, R10, R3, RZ, 0xfc, !PT ;  /* 0x000000030a037212 */ /* 0x000fe200078efcff */
[----:B0-----:R-:W-:Y:S01]  /*b7c0*/  SYNCS.ARRIVE.TRANS64.RED.A1T0 RZ, [UR5], RZ ;  /* 0x000000ffffff79a7 */ /* 0x001fe20008100405 */
[----:B------:R-:W-:Y:S01]  /*b7d0*/  LEA.HI.X R27, R8, UR7, R9, 0x1, P1 ;  /* 0x00000007081b7c11 */ /* 0x000fe200088f0c09 */
[----:B------:R0:W1:Y:S01]  /*b7e0*/  SHFL.IDX PT, R10, R26, RZ, 0x181f ;  /* 0x00181fff1a0a7589 */ /* 0x00006200000e0000 */
[----:B------:R-:W-:-:S03]  /*b7f0*/  LOP3.LUT R0, R3, R0, RZ, 0xfc, !PT ;  /* 0x0000000003007212 */ /* 0x000fc600078efcff */
        /* <DEDUP_REMOVED lines=33> */
.L_x_4074:
[----:B------:R-:W-:Y:S05]  /*ba10*/  BSYNC B1 ;  /* 0x0000000000017941 */ /* 0x000fea0003800000 */
.L_x_4073:
[----:B---3-5:R-:W-:Y:S01]  /*ba20*/  VIADD R4, R28, 0x20 ;  /* 0x000000201c047836 */ /* 0x028fe20000000000 */
        /* <DEDUP_REMOVED lines=20> */
[-C--:B------:R-:W-:Y:S02]  /*bb70*/  @!P2 LEA.HI.X R13, R188, R7.reuse, R221, 0x1, P5 ;  /* 0x00000007bc0da211 */ /* 0x080fe400028f0cdd */
[-C--:B------:R-:W-:Y:S02]  /*bb80*/  @!P0 LEA R14, P3, R186, R6.reuse, 0x1 ;  /* 0x00000006ba0e8211 */ /* 0x080fe400078608ff */
[CC--:B0-----:R-:W-:Y:S01]  /*bb90*/  @!P1 LEA R4, P6, R187.reuse, R6.reuse, 0x1 ;  /* 0x00000006bb049211 */ /* 0x0c1fe200078c08ff */
[----:B------:R4:W-:Y:S01]  /*bba0*/  @!P2 ST.E.128 desc[UR50][R12.64], R32 ;  /* 0x000000200c00a985 */ /* 0x0009e2000c101d32 */
[----:B------:R-:W-:Y:S02]  /*bbb0*/  @P4 LEA R20, P5, R214, R6, 0x1 ;  /* 0x00000006d6144211 */ /* 0x000fe400078a08ff */
[-C--:B------:R-:W-:Y:S02]  /*bbc0*/  @!P1 LEA.HI.X R5, R187, R7.reuse, R220, 0x1, P6 ;  /* 0x00000007bb059211 */ /* 0x080fe400030f0cdc */
[----:B------:R-:W-:-:S02]  /*bbd0*/  @!P0 LEA.HI.X R15, R186, R7, R219, 0x1, P3 ;  /* 0x00000007ba0f8211 */ /* 0x000fc400018f0cdb */
        /* <DEDUP_REMOVED lines=10> */
.L_x_4071:
[----:B------:R-:W0:Y:S01]  /*bc80*/  LDC R10, c[0x0][0xbe8] ;  /* 0x0002fa00ff0a7b82 */ /* 0x000e220000000800 */
[----:B------:R-:W-:Y:S01]  /*bc90*/  ISETP.GE.AND P2, PT, R216, 0x40, PT ;  /* 0x00000040d800780c */ /* 0x000fe20003f46270 */
[----:B------:R-:W-:Y:S01]  /*bca0*/  ULDC UR12, c[0x0][0xac8] ;  /* 0x0002b200000c7ab9 */ /* 0x000fe20000000800 */
[----:B------:R-:W-:Y:S01]  /*bcb0*/  IMAD R0, R209, 0x20, R210 ;  /* 0x00000020d1007824 */ /* 0x000fe200078e02d2 */
[----:B------:R-:W-:Y:S01]  /*bcc0*/  ISETP.GE.AND P4, PT, R17, UR12, PT ;  /* 0x0000000c11007c0c */ /* 0x000fe2000bf86270 */
[----:B------:R-:W-:Y:S01]  /*bcd0*/  USHF.R.S32.HI UR8, URZ, 0x1f, UR45 ;  /* 0x0000001f3f087899 */ /* 0x000fe2000801142d */
[----:B------:R-:W-:Y:S01]  /*bce0*/  ISETP.GE.AND P3, PT, R190, UR12, PT ;  /* 0x0000000cbe007c0c */ /* 0x000fe2000bf66270 */
[----:B------:R-:W-:Y:S01]  /*bcf0*/  USHF.R.S32.HI UR9, URZ, 0x1f, UR43 ;  /* 0x0000001f3f097899 */ /* 0x000fe2000801142b */
[----:B------:R-:W-:Y:S01]  /*bd00*/  BSSY B1, `(.L_x_4076) ;  /* 0x0000031000017945 */ /* 0x000fe20003800000 */
[----:B------:R-:W-:Y:S02]  /*bd10*/  ISETP.GE.AND P1, PT, R189, UR12, PT ;  /* 0x0000000cbd007c0c */ /* 0x000fe4000bf26270 */
[----:B------:R-:W-:-:S02]  /*bd20*/  IADD3 R8, R0, UR44, RZ ;  /* 0x0000002c00087c10 */ /* 0x000fc4000fffe0ff */
[----:B------:R-:W-:Y:S02]  /*bd30*/  SEL R12, RZ, 0x1, P4 ;  /* 0x00000001ff0c7807 */ /* 0x000fe40002000000 */
        /* <DEDUP_REMOVED lines=10> */
[----:B--2---:R-:W-:-:S04]  /*bde0*/  IADD3 R6, R7, -0x80, R6 ;  /* 0xffffff8007067810 */ /* 0x004fc80007ffe006 */
        /* <DEDUP_REMOVED lines=34> */
.L_x_4077:
[----:B------:R-:W-:Y:S05]  /*c010*/  BSYNC B1 ;  /* 0x0000000000017941 */ /* 0x000fea0003800000 */
.L_x_4076:
[----:B------:R-:W-:Y:S01]  /*c020*/  ULDC.64 UR10, c[0x0][0xae8] ;  /* 0x0002ba00000a7ab9 */ /* 0x000fe20000000a00 */
[----:B------:R-:W-:Y:S01]  /*c030*/  SEL R0, RZ, 0xffffffff, P1 ;  /* 0xffffffffff007807 */ /* 0x000fe20000800000 */
[----:B------:R-:W-:Y:S01]  /*c040*/  UIMAD UR5, UR8, UR10, URZ ;  /* 0x0000000a080572a4 */ /* 0x000fe2000f8e023f */
[----:B------:R-:W-:Y:S01]  /*c050*/  IMAD.SHL.U32 R13, R13, 0x2, RZ ;  /* 0x000000020d0d7824 */ /* 0x000fe200078e00ff */
[----:B------:R-:W-:Y:S01]  /*c060*/  UIMAD.WIDE.U32 UR6, UR45, UR10, URZ ;  /* 0x0000000a2d0672a5 */ /* 0x000fe2000f8e003f */
[----:B------:R-:W-:Y:S01]  /*c070*/  SHF.L.U32 R5, R0, 0x2, RZ ;  /* 0x0000000200057819 */ /* 0x000fe200000006ff */
[----:B0-----:R-:W-:Y:S01]  /*c080*/  @P0 IMAD.HI.U32 R0, R8, R9, RZ ;  /* 0x0000000908000227 */ /* 0x001fe200078e00ff */
[----:B------:R-:W-:Y:S01]  /*c090*/  UIMAD UR5, UR45, UR11, UR5 ;  /* 0x0000000b2d0572a4 */ /* 0x000fe2000f8e0205 */
[----:B------:R-:W-:Y:S01]  /*c0a0*/  ISETP.GE.AND P1, PT, R188, UR12, PT ;  /* 0x0000000cbc007c0c */ /* 0x000fe2000bf26270 */
[----:B------:R-:W-:Y:S01]  /*c0b0*/  BSSY B1, `(.L_x_4078) ;  /* 0x0000056000017945 */ /* 0x000fe20003800000 */
[----:B--2---:R-:W-:Y:S01]  /*c0c0*/  IMAD.MOV.U32 R3, RZ, RZ, R8 ;  /* 0x000000ffff037224 */ /* 0x004fe200078e0008 */
[----:B------:R-:W-:Y:S01]  /*c0d0*/  ULDC.64 UR10, c[0x0][0xaf0] ;  /* 0x0002bc00000a7ab9 */ /* 0x000fe20000000a00 */
[----:B------:R-:W-:Y:S01]  /*c0e0*/  UIADD3 UR7, UR7, UR5, URZ ;  /* 0x0000000507077290 */ /* 0x000fe2000fffe03f */
[----:B-1----:R-:W-:Y:S01]  /*c0f0*/  @P0 SHF.R.U32.HI R3, RZ, R11, R0 ;  /* 0x0000000bff030219 */ /* 0x002fe20000011600 */
[----:B------:R-:W-:Y:S01]  /*c100*/  UIMAD UR5, UR9, UR10, URZ ;  /* 0x0000000a090572a4 */ /* 0x000fe2000f8e023f */
[----:B------:R-:W-:Y:S01]  /*c110*/  LOP3.LUT R12, R13, 0x2, R12, 0xe2, !PT ;  /* 0x000000020d0c7812 */ /* 0x000fe200078ee20c */
[----:B------:R-:W-:Y:S01]  /*c120*/  UIMAD.WIDE.U32 UR6, UR43, UR10, UR6 ;  /* 0x0000000a2b0672a5 */ /* 0x000fe2000f8e0006 */
[----:B------:R-:W-:Y:S01]  /*c130*/  SEL R0, RZ, 0xffffffff, P1 ;  /* 0xffffffffff007807 */ /* 0x000fe20000800000 */
[----:B------:R-:W-:Y:S01]  /*c140*/  UIMAD UR5, UR43, UR11, UR5 ;  /* 0x0000000b2b0572a4 */ /* 0x000fe2000f8e0205 */
[----:B------:R-:W-:Y:S01]  /*c150*/  LOP3.LUT R12, R5, 0x4, R12, 0xe2, !PT ;  /* 0x00000004050c7812 */ /* 0x000fe200078ee20c */
[--C-:B------:R-:W-:Y:S01]  /*c160*/  IMAD.MOV R7, RZ, RZ, -R3.reuse ;  /* 0x000000ffff077224 */ /* 0x100fe200078e0a03 */
[----:B------:R-:W-:Y:S01]  /*c170*/  ISETP.GE.AND P1, PT, R187, UR12, PT ;  /* 0x0000000cbb007c0c */ /* 0x000fe2000bf26270 */
[----:B------:R-:W-:Y:S01]  /*c180*/  IMAD.SHL.U32 R5, R0, 0x8, RZ ;  /* 0x0000000800057824 */ /* 0x000fe200078e00ff */
[----:B------:R-:W-:Y:S01]  /*c190*/  UIADD3 UR5, UR7, UR5, URZ ;  /* 0x0000000507057290 */ /* 0x000fe2000fffe03f */
[----:B------:R-:W-:Y:S01]  /*c1a0*/  SHF.R.S32.HI R0, RZ, 0x1f, R3 ;  /* 0x0000001fff007819 */ /* 0x000fe20000011403 */
[----:B------:R-:W-:Y:S01]  /*c1b0*/  IMAD.U32 R4, RZ, RZ, UR6 ;  /* 0x00000006ff047e24 */ /* 0x000fe2000f8e00ff */
[----:B------:R-:W-:Y:S01]  /*c1c0*/  ISETP.GE.AND P0, PT, R186, UR12, PT ;  /* 0x0000000cba007c0c */ /* 0x000fe2000bf06270 */
[----:B------:R-:W-:Y:S01]  /*c1d0*/  IMAD R7, R10, R7, R8 ;  /* 0x000000070a077224 */ /* 0x000fe200078e0208 */
[----:B------:R-:W-:Y:S01]  /*c1e0*/  LOP3.LUT R12, R5, 0x8, R12, 0xe2, !PT ;  /* 0x00000008050c7812 */ /* 0x000fe200078ee20c */
[----:B------:R-:W-:Y:S01]  /*c1f0*/  VIADD R26, R210, UR44 ;  /* 0x0000002cd21a7c36 */ /* 0x000fe20008000000 */
[----:B------:R-:W-:Y:S01]  /*c200*/  MOV R5, UR7 ;  /* 0x0000000700057c02 */ /* 0x000fe20008000f00 */
[----:B------:R-:W-:Y:S01]  /*c210*/  ULDC.64 UR6, c[0x0][0xae0] ;  /* 0x0002b80000067ab9 */ /* 0x000fe20000000a00 */
[----:B------:R-:W-:Y:S01]  /*c220*/  SEL R6, RZ, 0xffffffff, P1 ;  /* 0xffffffffff067807 */ /* 0x000fe20000800000 */
[----:B------:R-:W-:Y:S01]  /*c230*/  IMAD.U32 R5, RZ, RZ, UR5 ;  /* 0x00000005ff057e24 */ /* 0x000fe2000f8e00ff */
[----:B------:R-:W-:Y:S01]  /*c240*/  SEL R8, RZ, 0xffffffff, P0 ;  /* 0xffffffffff087807 */ /* 0x000fe20000000000 */
[----:B------:R-:W-:Y:S01]  /*c250*/  IMAD R0, R0, UR6, RZ ;  /* 0x0000000600007c24 */ /* 0x000fe2000f8e02ff */
        /* <DEDUP_REMOVED lines=8> */
[----:B------:R-:W-:Y:S01]  /*c2e0*/  IMAD.SHL.U32 R3, R8, 0x20, RZ ;  /* 0x0000002008037824 */ /* 0x000fe200078e00ff */
[----:B------:R-:W-:Y:S01]  /*c2f0*/  IADD3 R5, R5, R9, RZ ;  /* 0x0000000905057210 */ /* 0x000fe20007ffe0ff */
[----:B------:R-:W-:Y:S01]  /*c300*/  IMAD R0, R0, UR6, RZ ;  /* 0x0000000600007c24 */ /* 0x000fe2000f8e02ff */
[----:B------:R-:W-:Y:S01]  /*c310*/  ISETP.GE.AND P2, PT, R212, UR12, PT ;  /* 0x0000000cd4007c0c */ /* 0x000fe2000bf46270 */
[----:B------:R-:W-:Y:S01]  /*c320*/  IMAD R25, R10, UR5, RZ ;  /* 0x000000050a197c24 */ /* 0x000fe2000f8e02ff */
[----:B------:R-:W-:Y:S01]  /*c330*/  LOP3.LUT R12, R3, 0x20, R12, 0xe2, !PT ;  /* 0x00000020030c7812 */ /* 0x000fe200078ee20c */
[C---:B------:R-:W-:Y:S01]  /*c340*/  IMAD R3, R7.reuse, UR7, R0 ;  /* 0x0000000707037c24 */ /* 0x040fe2000f8e0200 */
[----:B------:R-:W-:Y:S01]  /*c350*/  SEL R0, RZ, 0x80, P2 ;  /* 0x00000080ff007807 */ /* 0x000fe20001000000 */
[----:B------:R-:W-:Y:S01]  /*c360*/  IMAD.WIDE.U32 R4, R7, UR6, R4 ;  /* 0x0000000607047c25 */ /* 0x000fe2000f8e0004 */
[----:B------:R-:W-:Y:S01]  /*c370*/  SEL R7, RZ, 0x40, P0 ;  /* 0x00000040ff077807 */ /* 0x000fe20000000000 */
[----:B------:R-:W-:Y:S01]  /*c380*/  ULDC.64 UR6, c[0x0][0xa80] ;  /* 0x0002a00000067ab9 */ /* 0x000fe20000000a00 */
[----:B------:R-:W-:Y:S01]  /*c390*/  ISETP.GE.AND P0, PT, R26, R25, PT ;  /* 0x000000191a00720c */ /* 0x000fe20003f06270 */
[----:B------:R-:W-:Y:S01]  /*c3a0*/  IMAD.IADD R3, R5, 0x1, R3 ;  /* 0x0000000105037824 */ /* 0x000fe200078e0203 */
[----:B------:R-:W-:-:S02]  /*c3b0*/  LEA R20, P1, R4, UR6, 0x1 ;  /* 0x0000000604147c11 */ /* 0x000fc4000f8208ff */
[----:B------:R-:W-:Y:S02]  /*c3c0*/  LOP3.LUT R21, R12, R7, RZ, 0xfc, !PT ;  /* 0x000000070c157212 */ /* 0x000fe400078efcff */
[----:B------:R-:W-:Y:S01]  /*c3d0*/  LEA.HI.X R3, R4, UR7, R3, 0x1, P1 ;  /* 0x0000000704037c11 */ /* 0x000fe200088f0c03 */
[----:B------:R0:W1:Y:S01]  /*c3e0*/  SHFL.IDX PT, R6, R20, RZ, 0x181f ;  /* 0x00181fff14067589 */ /* 0x00006200000e0000 */
[----:B------:R-:W-:-:S03]  /*c3f0*/  LOP3.LUT R24, R21, R0, RZ, 0xfc, !PT ;  /* 0x0000000015187212 */ /* 0x000fc600078efcff */
[----:B------:R0:W2:Y:S02]  /*c400*/  SHFL.IDX PT, R7, R3, RZ, 0x181f ;  /* 0x00181fff03077589 */ /* 0x0000a400000e0000 */
        /* <DEDUP_REMOVED lines=32> */
.L_x_4079:
[----:B------:R-:W-:Y:S05]  /*c610*/  BSYNC B1 ;  /* 0x0000000000017941 */ /* 0x000fea0003800000 */
.L_x_4078:
        /* <DEDUP_REMOVED lines=36> */
.L_x_4075:
[----:B------:R-:W-:Y:S05]  /*c860*/  BSYNC B0 ;  /* 0x0000000000007941 */ /* 0x000fea0003800000 */
.L_x_4070:
[----:B------:R-:W-:Y:S02]  /*c870*/  ULDC UR5, c[0x0][0xc38] ;  /* 0x00030e0000057ab9 */ /* 0x000fe40000000800 */
[----:B------:R-:W-:-:S06]  /*c880*/  UISETP.GE.AND UP0, UPT, UR4, UR5, UPT ;  /* 0x000000050400728c */ /* 0x000fcc000bf06270 */
[----:B------:R-:W-:-:S13]  /*c890*/  PLOP3.LUT P0, PT, PT, PT, UP0, 0x80, 0x0 ;  /* 0x000000000000781c */ /* 0x000fda0003f0f008 */
[----:B------:R-:W-:Y:S05]  /*c8a0*/  @!P0 BRA `(.L_x_4080) ;  /* 0xffffff4400a08947 */ /* 0x000fea000383ffff */
[----:B------:R-:W-:Y:S05]  /*c8b0*/  EXIT ;  /* 0x000000000000794d */ /* 0x000fea0003800000 */
.L_x_4018:
[----:B------:R-:W-:-:S08]  /*c8c0*/  NOP ;  /* 0x0000000000007918 */ /* 0x000fd00000000000 */
[----:B------:R-:W0:-:S00]  /*c8d0*/  USETMAXREG.DEALLOC.CTAPOOL 0x28 ;  /* 0x00000028000079c8 */ /* 0x000e0000080e0500 */
[----:B0-----:R-:W-:-:S06]  /*c8e0*/  LOP3.LUT R2, R2, 0x3, RZ, 0xc0, !PT ;  /* 0x0000000302027812 */ /* 0x001fcc00078ec0ff */
[----:B------:R-:W0:Y:S01]  /*c8f0*/  S2UR UR10, SR_CTAID.X ;  /* 0x00000000000a79c3 */ /* 0x000e220000002500 */
[----:B------:R-:W-:Y:S01]  /*c900*/  LOP3.LUT R16, R16, 0xffffdfff, RZ, 0xc0, !PT ;  /* 0xffffdfff10107812 */ /* 0x000fe200078ec0ff */
[----:B------:R-:W-:Y:S01]  /*c910*/  STL [R1+0x4], RZ ;  /* 0x000004ff01007387 */ /* 0x000fe20000100800 */
[----:B------:R-:W-:Y:S01]  /*c920*/  MOV R22, 0x1 ;  /* 0x0000000100167802 */ /* 0x000fe20000000f00 */
[----:B------:R-:W-:Y:S02]  /*c930*/  IMAD.MOV.U32 R18, RZ, RZ, RZ ;  /* 0x000000ffff127224 */ /* 0x000fe400078e00ff */
        /* <DEDUP_REMOVED lines=26> */
[----:B------:R-:W-:Y:S01]  /*cae0*/  IMAD.MOV.U32 R18, RZ, RZ, RZ ;  /* 0x000000ffff127224 */ /* 0x000fe200078e00ff */
[----:B------:R-:W-:Y:S01]  /*caf0*/  ISETP.GE.AND P3, PT, R3, UR4, PT ;  /* 0x0000000403007c0c */ /* 0x000fe2000bf66270 */
[----:B------:R-:W-:Y:S01]  /*cb00*/  UIMAD UR37, UR37, UR38, URZ ;  /* 0x00000026252572a4 */ /* 0x000fe2000f8e023f */
[----:B------:R-:W-:Y:S01]  /*cb10*/  ISETP.GE.AND P2, PT, R4, UR4, PT ;  /* 0x0000000404007c0c */ /* 0x000fe2000bf46270 */
[----:B------:R-:W-:Y:S01]  /*cb20*/  ULDC UR45, c[0x0][0xc] ;  /* 0x00000300002d7ab9 */ /* 0x000fe20000000800 */
[----:B------:R-:W-:Y:S01]  /*cb30*/  SEL R3, RZ, 0xffffffff, P1 ;  /* 0xffffffffff037807 */ /* 0x000fe20000800000 */
[----:B------:R-:W-:Y:S01]  /*cb40*/  ULOP3.LUT UR46, UR39, 0x2, URZ, 0xfc, !UPT ;  /* 0x00000002272e7892 */ /* 0x000fe2000f8efc3f */
[----:B------:R-:W-:-:S02]  /*cb50*/  LOP3.LUT R5, R8, 0x180, RZ, 0xfc, !PT ;  /* 0x0000018008057812 */ /* 0x000fc400078efcff */
[----:B------:R-:W-:Y:S01]  /*cb60*/  @P1 LOP3.LUT R16, R16, 0x40, RZ, 0xfc, !PT ;  /* 0x0000004010101812 */ /* 0x000fe200078efcff */
[----:B------:R-:W-:Y:S01]  /*cb70*/  IMAD.SHL.U32 R3, R3, 0x2, RZ ;  /* 0x0000000203037824 */ /* 0x000fe200078e00ff */
[----:B------:R-:W-:Y:S02]  /*cb80*/  LOP3.LUT R6, R8, 0x1c0, RZ, 0xfc, !PT ;  /* 0x000001c008067812 */ /* 0x000fe400078efcff */
[----:B------:R-:W-:Y:S02]  /*cb90*/  LOP3.LUT R16, R16, 0xffffff7f, RZ, 0xc0, !PT ;  /* 0xffffff7f10107812 */ /* 0x000fe400078ec0ff */
[----:B------:R-:W-:Y:S02]  /*cba0*/  SEL R2, RZ, 0x1, P0 ;  /* 0x00000001ff027807 */ /* 0x000fe40000000000 */
[----:B------:R-:W-:Y:S02]  /*cbb0*/  @P0 LOP3.LUT R16, R16, 0x80, RZ, 0xfc, !PT ;  /* 0x0000008010100812 */ /* 0x000fe400078efcff */
[----:B------:R-:W-:-:S02]  /*cbc0*/  ISETP.GE.AND P1, PT, R5, UR4, PT ;  /* 0x0000000405007c0c */ /* 0x000fc4000bf26270 */
[----:B------:R-:W-:Y:S02]  /*cbd0*/  LOP3.LUT R16, R16, 0xffffffdf, RZ, 0xc0, !PT ;  /* 0xffffffdf10107812 */ /* 0x000fe400078ec0ff */
[----:B------:R-:W-:Y:S02]  /*cbe0*/  ISETP.GE.AND P0, PT, R6, UR4, PT ;  /* 0x0000000406007c0c */ /* 0x000fe4000bf06270 */
[----:B------:R-:W-:Y:S02]  /*cbf0*/  @P3 LOP3.LUT R16, R16, 0x20, RZ, 0xfc, !PT ;  /* 0x0000002010103812 */ /* 0x000fe400078efcff */
[----:B------:R-:W-:Y:S02]  /*cc00*/  LOP3.LUT R5, R8, 0x100, RZ, 0xfc, !PT ;  /* 0x0000010008057812 */ /* 0x000fe400078efcff */
[----:B------:R-:W-:Y:S02]  /*cc10*/  LOP3.LUT R16, R16, 0xffffffef, RZ, 0xc0, !PT ;  /* 0xffffffef10107812 */ /* 0x000fe400078ec0ff */
[----:B------:R-:W-:-:S02]  /*cc20*/  LOP3.LUT R6, R8, 0x140, RZ, 0xfc, !PT ;  /* 0x0000014008067812 */ /* 0x000fc400078efcff */
[----:B------:R-:W-:Y:S02]  /*cc30*/  LOP3.LUT R2, R3, 0x2, R2, 0xe2, !PT ;  /* 0x0000000203027812 */ /* 0x000fe400078ee202 */
[----:B------:R-:W-:Y:S02]  /*cc40*/  @P2 LOP3.LUT R16, R16, 0x10, RZ, 0xfc, !PT ;  /* 0x0000001010102812 */ /* 0x000fe400078efcff */
[----:B------:R-:W-:Y:S02]  /*cc50*/  SEL R3, RZ, 0x4, P3 ;  /* 0x00000004ff037807 */ /* 0x000fe40001800000 */
[----:B------:R-:W-:Y:S02]  /*cc60*/  SEL R4, RZ, 0x8, P2 ;  /* 0x00000008ff047807 */ /* 0x000fe40001000000 */
[----:B------:R-:W-:Y:S02]  /*cc70*/  ISETP.GE.AND P3, PT, R5, UR4, PT ;  /* 0x0000000405007c0c */ /* 0x000fe4000bf66270 */
[----:B------:R-:W-:Y:S01]  /*cc80*/  ISETP.GE.AND P2, PT, R6, UR4, PT ;  /* 0x0000000406007c0c */ /* 0x000fe2000bf46270 */
[----:B------:R-:W-:Y:S01]  /*cc90*/  ULDC.64 UR4, c[0x0][0x418] ;  /* 0x0001060000047ab9 */ /* 0x000fe20000000a00 */
[----:B------:R-:W-:Y:S01]  /*cca0*/  LOP3.LUT R4, R4, R2, R3, 0xfe, !PT ;  /* 0x0000000204047212 */ /* 0x000fe200078efe03 */
[----:B------:R-:W-:Y:S01]  /*ccb0*/  UISETP.NE.U32.AND UP0, UPT, UR4, URZ, UPT ;  /* 0x0000003f0400728c */ /* 0x000fe2000bf05070 */
[----:B------:R-:W-:-:S02]  /*ccc0*/  LOP3.LUT R3, R31, 0x1f8, RZ, 0xc0, !PT ;  /* 0x000001f81f037812 */ /* 0x000fc400078ec0ff */
[----:B------:R-:W-:Y:S01]  /*ccd0*/  LOP3.LUT R16, R16, 0xfffffff7, RZ, 0xc0, !PT ;  /* 0xfffffff710107812 */ /* 0x000fe200078ec0ff */
[----:B------:R-:W-:Y:S01]  /*cce0*/  UISETP.NE.AND.EX UP0, UPT, UR5, URZ, UPT, UP0 ;  /* 0x0000003f0500728c */ /* 0x000fe2000bf05300 */
[----:B------:R-:W-:Y:S01]  /*ccf0*/  LOP3.LUT R2, R3, 0x38, R0, 0x78, !PT ;  /* 0x0000003803027812 */ /* 0x000fe200078e7800 */
[----:B------:R-:W-:Y:S01]  /*cd00*/  ULDC UR4, c[0x0][0x424] ;  /* 0x0001090000047ab9 */ /* 0x000fe20000000800 */
[----:B------:R-:W-:Y:S01]  /*cd10*/  UMOV UR5, 0x400 ;  /* 0x0000040000057882 */ /* 0x000fe20000000000 */
[----:B------:R-:W-:Y:S01]  /*cd20*/  SHF.L.U32 R3, R0, 0x4, RZ ;  /* 0x0000000400037819 */ /* 0x000fe200000006ff */
[----:B0-----:R-:W-:Y:S01]  /*cd30*/  ULEA UR8, UR8, UR5, 0x18 ;  /* 0x0000000508087291 */ /* 0x001fe2000f8ec03f */
[----:B------:R-:W-:Y:S01]  /*cd40*/  LOP3.LUT R31, R2, 0x200, R31, 0xf8, !PT ;  /* 0x00000200021f7812 */ /* 0x000fe200078ef81f */
[----:B------:R-:W-:Y:S01]  /*cd50*/  USEL UR4, UR4, 0x1, UP0 ;  /* 0x0000000104047887 */ /* 0x000fe20008000000 */
[----:B------:R-:W-:Y:S02]  /*cd60*/  LOP3.LUT R0, R36, 0x70, R3, 0xf8, !PT ;  /* 0x0000007024007812 */ /* 0x000fe400078ef803 */
[----:B------:R-:W-:Y:S01]  /*cd70*/  @P3 LOP3.LUT R16, R16, 0x8, RZ, 0xfc, !PT ;  /* 0x0000000810103812 */ /* 0x000fe200078efcff */
[----:B------:R-:W-:Y:S01]  /*cd80*/  UIMAD UR36, UR4, UR6, URZ ;  /* 0x00000006042472a4 */ /* 0x000fe2000f8e023f */
[----:B------:R-:W-:-:S02]  /*cd90*/  MOV R17, UR8 ;  /* 0x0000000800117c02 */ /* 0x000fc40008000f00 */
[----:B------:R-:W-:Y:S01]  /*cda0*/  SEL R7, RZ, 0x40, P1 ;  /* 0x00000040ff077807 */ /* 0x000fe20000800000 */
[----:B------:R-:W-:Y:S01]  /*cdb0*/  UIADD3 UR4, UR36, 0x3f, URZ ;  /* 0x0000003f24047890 */ /* 0x000fe2000fffe03f */
[----:B------:R-:W-:Y:S01]  /*cdc0*/  ISETP.GE.AND P1, PT, R8, UR7, PT ;  /* 0x0000000708007c0c */ /* 0x000fe2000bf26270 */
[----:B------:R-:W-:Y:S01]  /*cdd0*/  IMAD R0, R31, 0x2, R17 ;  /* 0x000000021f007824 */ /* 0x000fe200078e0211 */
[----:B------:R-:W-:Y:S01]  /*cde0*/  LOP3.LUT R16, R16, 0xfffffffb, RZ, 0xc0, !PT ;  /* 0xfffffffb10107812 */ /* 0x000fe200078ec0ff */
[----:B------:R-:W-:Y:S01]  /*cdf0*/  USHF.R.S32.HI UR5, URZ, 0x1f, UR4 ;  /* 0x0000001f3f057899 */ /* 0x000fe20008011404 */
[----:B------:R-:W-:Y:S01]  /*ce00*/  SEL R5, RZ, 0x10, P3 ;  /* 0x00000010ff057807 */ /* 0x000fe20001800000 */
[----:B------:R-:W-:Y:S01]  /*ce10*/  UIADD3 UR38, UR36, 0x40, -UR38 ;  /* 0x0000004024267890 */ /* 0x000fe2000fffe826 */
[----:B------:R-:W-:Y:S01]  /*ce20*/  SEL R6, RZ, 0x20, P2 ;  /* 0x00000020ff067807 */ /* 0x000fe20001000000 */
[----:B------:R1:W-:Y:S01]  /*ce30*/  STL [R1+0x8], R0 ;  /* 0x0000080001007387 */ /* 0x0003e20000100800 */
[----:B------:R-:W-:Y:S01]  /*ce40*/  @P2 LOP3.LUT R16, R16, 0x4, RZ, 0xfc, !PT ;  /* 0x0000000410102812 */ /* 0x000fe200078efcff */
[----:B------:R-:W-:Y:S01]  /*ce50*/  ULEA.HI UR5, UR5, UR4, URZ, 0x6 ;  /* 0x0000000405057291 */ /* 0x000fe2000f8f303f */
[----:B------:R-:W-:-:S02]  /*ce60*/  LOP3.LUT R4, R6, R4, R5, 0xfe, !PT ;  /* 0x0000000406047212 */ /* 0x000fc400078efe05 */
[----:B------:R-:W-:Y:S01]  /*ce70*/  SEL R9, RZ, 0x80, P0 ;  /* 0x00000080ff097807 */ /* 0x000fe20000000000 */
[----:B------:R-:W-:Y:S01]  /*ce80*/  USHF.R.S32.HI UR40, URZ, 0x6, UR5 ;  /* 0x000000063f287899 */ /* 0x000fe20008011405 */
[----:B------:R-:W-:Y:S02]  /*ce90*/  ISETP.GE.AND P0, PT, R8, UR9, PT ;  /* 0x0000000908007c0c */ /* 0x000fe4000bf06270 */
[----:B------:R-:W-:Y:S02]  /*cea0*/  LOP3.LUT R4, R4, R7, RZ, 0xfc, !PT ;  /* 0x0000000704047212 */ /* 0x000fe400078efcff */
[----:B------:R-:W-:Y:S02]  /*ceb0*/  LOP3.LUT R16, R16, 0xfffffffd, RZ, 0xc0, !PT ;  /* 0xfffffffd10107812 */ /* 0x000fe400078ec0ff */
[----:B------:R-:W-:Y:S02]  /*cec0*/  LOP3.LUT R32, R4, R9, RZ, 0xfc, !PT ;  /* 0x0000000904207212 */ /* 0x000fe400078efcff */
[----:B------:R-:W-:-:S02]  /*ced0*/  @P1 LOP3.LUT R16, R16, 0x2, RZ, 0xfc, !PT ;  /* 0x0000000210101812 */ /* 0x000fc400078efcff */
[----:B------:R-:W-:Y:S02]  /*cee0*/  LOP3.LUT R28, R4, 0x40, RZ, 0xc0, !PT ;  /* 0x00000040041c7812 */ /* 0x000fe400078ec0ff */
[----:B------:R-:W-:Y:S02]  /*cef0*/  LOP3.LUT R26, R32, 0x80, RZ, 0xc0, !PT ;  /* 0x00000080201a7812 */ /* 0x000fe400078ec0ff */
[----:B------:R-:W-:Y:S02]  /*cf00*/  LOP3.LUT R16, R16, 0xffffefff, RZ, 0xc0, !PT ;  /* 0xffffefff10107812 */ /* 0x000fe400078ec0ff */
[----:B------:R-:W-:Y:S02]  /*cf10*/  SHF.R.U32.HI R28, RZ, 0x2, R28 ;  /* 0x00000002ff1c7819 */ /* 0x000fe4000001161c */
[----:B------:R-:W-:Y:S02]  /*cf20*/  SHF.R.U32.HI R26, RZ, 0x3, R26 ;  /* 0x00000003ff1a7819 */ /* 0x000fe4000001161a */
[----:B-1----:R-:W-:-:S07]  /*cf30*/  @P0 LOP3.LUT R16, R16, 0x1000, RZ, 0xfc, !PT ;  /* 0x0000100010100812 */ /* 0x002fce00078efcff */
.L_x_4130:
        /* <DEDUP_REMOVED lines=22> */
.L_x_4082:
[----:B------:R-:W-:Y:S01]  /*d0a0*/  ULDC UR8, c[0x0][0xc54] ;  /* 0x0003150000087ab9 */ /* 0x000fe20000000800 */
[----:B------:R-:W-:Y:S01]  /*d0b0*/  UMOV UR6, UR7 ;  /* 0x0000000700067c82 */ /* 0x000fe20008000000 */
[----:B------:R-:W-:-:S11]  /*d0c0*/  UISETP.NE.AND UP0, UPT, UR8, 0x1, UPT ;  /* 0x000000010800788c */ /* 0x000fd6000bf05270 */
[----:B------:R-:W-:Y:S02]  /*d0d0*/  @UP0 ULDC.64 UR10, c[0x0][0xc58] ;  /* 0x00031600000a0ab9 */ /* 0x000fe40000000a00 */
[----:B------:R-:W-:-:S04]  /*d0e0*/  UIMAD.WIDE.U32 UR4, UR7, UR10, URZ ;  /* 0x0000000a070472a5 */ /* 0x000fc8000f8e003f */
[----:B------:R-:W-:-:S04]  /*d0f0*/  @UP0 USHF.R.U32.HI UR6, URZ, UR11, UR5 ;  /* 0x0000000b3f060299 */ /* 0x000fc80008011605 */
[----:B------:R-:W-:-:S12]  /*d100*/  UIMAD UR4, UR6, UR8, URZ ;  /* 0x00000008060472a4 */ /* 0x000fd8000f8e023f */
.L_x_4083:
        /* <DEDUP_REMOVED lines=18> */
[----:B------:R-:W-:Y:S01]  /*d230*/  MOV R3, UR5 ;  /* 0x0000000500037c02 */ /* 0x000fe20008000f00 */
[----:B------:R-:W-:Y:S01]  /*d240*/  IMAD.U32 R2, RZ, RZ, UR4 ;  /* 0x00000004ff027e24 */ /* 0x000fe2000f8e00ff */
[----:B------:R-:W-:Y:S01]  /*d250*/  ULDC UR5, c[0x0][0x448] ;  /* 0x0001120000057ab9 */ /* 0x000fe20000000800 */
[----:B------:R-:W-:Y:S01]  /*d260*/  ULDC UR4, c[0x0][0xc3c] ;  /* 0x00030f0000047ab9 */ /* 0x000fe20000000800 */
[----:B------:R-:W-:Y:S02]  /*d270*/  UISETP.NE.AND UP2, UPT, UR5, 0x1, UPT ;  /* 0x000000010500788c */ /* 0x000fe4000bf45270 */
[----:B------:R-:W-:Y:S01]  /*d280*/  UIADD3 UR43, UR43, UR4, URZ ;  /* 0x000000042b2b7290 */ /* 0x000fe2000fffe03f */
[----:B------:R0:W5:Y:S01]  /*d290*/  @P0 LDG.E R30, desc[UR50][R2.64] ;  /* 0x00000032021e0981 */ /* 0x000162000c1e1900 */
[----:B------:R-:W-:Y:S01]  /*d2a0*/  UP2UR UR47, UPR, URZ, 0x4 ;  /* 0x000000043f2f7883 */ /* 0x000fe20008000000 */
[----:B------:R-:W-:Y:S01]  /*d2b0*/  BSSY B7, `(.L_x_4084) ;  /* 0x0000305000077945 */ /* 0x000fe20003800000 */
[----:B------:R-:W-:-:S04]  /*d2c0*/  USHF.L.U32 UR6, UR43, 0x6, URZ ;  /* 0x000000062b067899 */ /* 0x000fc8000800063f */
[----:B------:R-:W-:Y:S01]  /*d2d0*/  UIADD3 UR6, UR6, 0x3f, URZ ;  /* 0x0000003f06067890 */ /* 0x000fe2000fffe03f */
[----:B------:R-:W-:Y:S01]  /*d2e0*/  @UP2 ULDC UR4, c[0x0][0x44c] ;  /* 0x0001130000042ab9 */ /* 0x000fe20000000800 */
[----:B------:R-:W-:Y:S02]  /*d2f0*/  @UP2 ULDC UR7, c[0x0][0x450] ;  /* 0x0001140000072ab9 */ /* 0x000fe40000000800 */
[----:B------:R-:W-:-:S04]  /*d300*/  UIMAD.WIDE.U32 UR4, UR6, UR4, URZ ;  /* 0x00000004060472a5 */ /* 0x000fc8000f8e003f */
[----:B------:R-:W-:-:S04]  /*d310*/  @UP2 USHF.R.U32.HI UR6, URZ, UR7, UR5 ;  /* 0x000000073f062299 */ /* 0x000fc80008011605 */
[----:B------:R-:W-:-:S04]  /*d320*/  UIADD3 UR6, UR38, UR6, URZ ;  /* 0x0000000626067290 */ /* 0x000fc8000fffe03f */
[----:B------:R-:W-:-:S04]  /*d330*/  USHF.R.S32.HI UR4, URZ, 0x1f, UR6 ;  /* 0x0000001f3f047899 */ /* 0x000fc80008011406 */
[----:B------:R-:W-:-:S04]  /*d340*/  ULEA.HI UR4, UR4, UR6, URZ, 0x6 ;  /* 0x0000000604047291 */ /* 0x000fc8000f8f303f */
[----:B------:R-:W-:-:S04]  /*d350*/  USHF.R.S32.HI UR4, URZ, 0x6, UR4 ;  /* 0x000000063f047899 */ /* 0x000fc80008011404 */
[----:B------:R-:W-:-:S04]  /*d360*/  UISETP.LT.AND UP0, UPT, UR40, UR4, UPT ;  /* 0x000000042800728c */ /* 0x000fc8000bf01270 */
[----:B------:R-:W-:-:S06]  /*d370*/  USEL UR44, UR40, UR4, UP0 ;  /* 0x00000004282c7287 */ /* 0x000fcc0008000000 */
[----:B------:R-:W-:-:S13]  /*d380*/  ISETP.LT.AND P0, PT, RZ, UR44, PT ;  /* 0x0000002cff007c0c */ /* 0x000fda000bf01270 */
[----:B0-----:R-:W-:Y:S05]  /*d390*/  @P0 BRA `(.L_x_4085) ;  /* 0x0000000000440947 */ /* 0x001fea0003800000 */
        /* <DEDUP_REMOVED lines=17> */
.L_x_4085:
        /* <DEDUP_REMOVED lines=20> */
.L_x_4088:
[----:B------:R-:W-:Y:S05]  /*d5f0*/  BSYNC B6 ;  /* 0x0000000000067941 */ /* 0x000fea0003800000 */
.L_x_4087:
        /* <DEDUP_REMOVED lines=9> */
[----:B------:R-:W-:Y:S01]  /*d690*/  MOV R4, UR6 ;  /* 0x0000000600047c02 */ /* 0x000fe20008000f00 */
[----:B------:R-:W-:Y:S01]  /*d6a0*/  IMAD.U32 R5, RZ, RZ, UR7 ;  /* 0x00000007ff057e24 */ /* 0x000fe2000f8e00ff */
[----:B------:R-:W-:Y:S01]  /*d6b0*/  MOV R10, UR4 ;  /* 0x00000004000a7c02 */ /* 0x000fe20008000f00 */
[----:B------:R-:W-:Y:S01]  /*d6c0*/  IMAD.U32 R6, RZ, RZ, UR8 ;  /* 0x00000008ff067e24 */ /* 0x000fe2000f8e00ff */
[----:B------:R-:W-:Y:S01]  /*d6d0*/  MOV R13, RZ ;  /* 0x000000ff000d7202 */ /* 0x000fe20000000f00 */
[----:B------:R-:W-:-:S02]  /*d6e0*/  IMAD.U32 R7, RZ, RZ, UR9 ;  /* 0x00000009ff077e24 */ /* 0x000fc4000f8e00ff */
[----:B------:R-:W-:Y:S02]  /*d6f0*/  IMAD.U32 R11, RZ, RZ, UR5 ;  /* 0x00000005ff0b7e24 */ /* 0x000fe4000f8e00ff */
[----:B------:R-:W-:Y:S02]  /*d700*/  IMAD.MOV.U32 R8, RZ, RZ, 0x70 ;  /* 0x00000070ff087424 */ /* 0x000fe400078e00ff */
[----:B0-----:R-:W-:-:S07]  /*d710*/  IMAD.MOV.U32 R12, RZ, RZ, 0x1 ;  /* 0x00000001ff0c7424 */ /* 0x001fce00078e00ff */
[----:B------:R-:W-:-:S07]  /*d720*/  LEPC R20, `(.L_x_4091) ;  /* 0x000000001014794e */ /* 0x000fce0000000000 */
[----:B-1---5:R-:W-:Y:S05]  /*d730*/  CALL.ABS.NOINC R2 ;  /* 0x0000000002007343 */ /* 0x022fea0003c00000 */
.L_x_4091:
[----:B------:R0:W1:Y:S01]  /*d740*/  LDC.64 R2, c[0x4][R19] ;  /* 0x0100000013027b82 */ /* 0x0000620000000a00 */
[----:B------:R-:W-:Y:S01]  /*d750*/  ULDC.64 UR6, c[0x4][0x90] ;  /* 0x0100240000067ab9 */ /* 0x000fe20000000a00 */
[----:B------:R-:W-:Y:S01]  /*d760*/  ULDC.64 UR8, c[0x4][0x98] ;  /* 0x0100260000087ab9 */ /* 0x000fe20000000a00 */
[----:B------:R-:W-:Y:S01]  /*d770*/  ULDC.64 UR4, c[0x4][0x18] ;  /* 0x0100060000047ab9 */ /* 0x000fe20000000a00 */
        /* <DEDUP_REMOVED lines=11> */
.L_x_4090:
[----:B------:R-:W-:Y:S05]  /*d830*/  BSYNC B6 ;  /* 0x0000000000067941 */ /* 0x000fea0003800000 */
.L_x_4089:
        /* <DEDUP_REMOVED lines=8> */
[----:B------:R-:W-:Y:S01]  /*d8c0*/  IMAD.U32 R2, RZ, RZ, UR4 ;  /* 0x00000004ff027e24 */ /* 0x000fe2000f8e00ff */
[----:B------:R-:W-:Y:S01]  /*d8d0*/  MOV R3, UR5 ;  /* 0x0000000500037c02 */ /* 0x000fe20008000f00 */
[----:B------:R-:W-:Y:S01]  /*d8e0*/  IMAD.U32 R27, RZ, RZ, UR44 ;  /* 0x0000002cff1b7e24 */ /* 0x000fe2000f8e00ff */
[----:B------:R-:W-:-:S03]  /*d8f0*/  ULDC UR4, c[0x0][0xc48] ;  /* 0x0003120000047ab9 */ /* 0x000fc60000000800 */
[----:B------:R1:W5:Y:S01]  /*d900*/  @P0 LDG.E R24, desc[UR50][R2.64] ;  /* 0x0000003202180981 */ /* 0x000362000c1e1900 */
[----:B------:R-:W-:Y:S01]  /*d910*/  UMOV UR5, 0xffffffff ;  /* 0xffffffff00057882 */ /* 0x000fe20000000000 */
[----:B------:R-:W-:Y:S01]  /*d920*/  IMAD.U32 R19, RZ, RZ, UR4 ;  /* 0x00000004ff137e24 */ /* 0x000fe2000f8e00ff */
[----:B------:R-:W-:Y:S01]  /*d930*/  LEA R27, R27, 0xffffffc0, 0x6 ;  /* 0xffffffc01b1b7811 */ /* 0x000fe200078e30ff */
[----:B------:R-:W-:Y:S06]  /*d940*/  BRA.DIV UR5, `(.L_x_4092) ;  /* 0x00000032058c7947 */ /* 0x000fec000b800000 */
.L_x_4147:
        /* <DEDUP_REMOVED lines=9> */
[----:B------:R-:W-:-:S04]  /*d9e0*/  LOP3.LUT R8, R36, 0x70, R8, 0xf8, !PT ;  /* 0x0000007024087812 */ /* 0x000fc800078ef808 */
[----:B------:R-:W-:-:S04]  /*d9f0*/  IADD3 R35, R8, R27, RZ ;  /* 0x0000001b08237210 */ /* 0x000fc80007ffe0ff */
[C---:B------:R-:W-:Y:S01]  /*da00*/  ISETP.GE.AND P0, PT, R35.reuse, UR36, PT ;  /* 0x0000002423007c0c */ /* 0x040fe2000bf06270 */
[----:B------:R-:W-:-:S03]  /*da10*/  IMAD.IADD R35, R35, 0x1, R30 ;  /* 0x0000000123237824 */ /* 0x000fc600078e021e */
[----:B------:R-:W-:Y:S01]  /*da20*/  ISETP.GT.U32.OR P0, PT, R8, 0x3f, P0 ;  /* 0x0000003f0800780c */ /* 0x000fe20000704470 */
[----:B0-----:R-:W-:-:S04]  /*da30*/  @P1 IMAD.HI.U32 R0, R35, R0, RZ ;  /* 0x0000000023001227 */ /* 0x001fc800078e00ff */
[----:B------:R-:W-:Y:S01]  /*da40*/  IMAD.MOV.U32 R9, RZ, RZ, R35 ;  /* 0x000000ffff097224 */ /* 0x000fe200078e0023 */
[----:B-1----:R-:W-:-:S07]  /*da50*/  @P1 SHF.R.U32.HI R9, RZ, R3, R0 ;  /* 0x00000003ff091219 */ /* 0x002fce0000011600 */
[----:B------:R-:W0:Y:S01]  /*da60*/  @!P0 LDC.64 R6, c[0x0][0x428] ;  /* 0x00010a00ff068b82 */ /* 0x000e220000000a00 */
[--C-:B------:R-:W-:Y:S01]  /*da70*/  @!P0 SHF.R.S32.HI R3, RZ, 0x1f, R9.reuse ;  /* 0x0000001fff038819 */ /* 0x100fe20000011409 */
[----:B------:R-:W-:-:S06]  /*da80*/  @!P0 IMAD.MOV.U32 R2, RZ, RZ, R9 ;  /* 0x000000ffff028224 */ /* 0x000fcc00078e0009 */
[----:B------:R-:W1:Y:S01]  /*da90*/  @!P0 LDC.64 R4, c[0x0][0x418] ;  /* 0x00010600ff048b82 */ /* 0x000e620000000a00 */
[-C--:B0-----:R-:W-:Y:S02]  /*daa0*/  @!P0 IMAD R0, R29, R6.reuse, RZ ;  /* 0x000000061d008224 */ /* 0x081fe400078e02ff */
[----:B------:R-:W-:-:S04]  /*dab0*/  @!P0 IMAD.WIDE.U32 R2, R24, R6, R2 ;  /* 0x0000000618028225 */ /* 0x000fc800078e0002 */
[----:B------:R-:W-:Y:S01]  /*dac0*/  @!P0 IMAD R7, R24, R7, R0 ;  /* 0x0000000718078224 */ /* 0x000fe200078e0200 */
[----:B-1----:R-:W-:-:S04]  /*dad0*/  @!P0 LEA R4, P1, R2, R4, 0x2 ;  /* 0x0000000402048211 */ /* 0x002fc800078210ff */
[----:B------:R-:W-:-:S04]  /*dae0*/  @!P0 IADD3 R0, R3, R7, RZ ;  /* 0x0000000703008210 */ /* 0x000fc80007ffe0ff */
[----:B------:R-:W-:Y:S02]  /*daf0*/  @!P0 LEA.HI.X R5, R2, R5, R0, 0x2, P1 ;  /* 0x0000000502058211 */ /* 0x000fe400008f1400 */
[----:B------:R-:W-:Y:S01]  /*db00*/  MOV R2, UR46 ;  /* 0x0000002e00027c02 */ /* 0x000fe20008000f00 */
[----:B------:R-:W-:Y:S02]  /*db10*/  IMAD.MOV R0, RZ, RZ, -R9 ;  /* 0x000000ffff007224 */ /* 0x000fe400078e0a09 */
[----:B------:R0:W5:Y:S01]  /*db20*/  @!P0 LDG.E R34, desc[UR50][R4.64] ;  /* 0x0000003204228981 */ /* 0x000162000c1e1900 */
[----:B------:R-:W-:Y:S01]  /*db30*/  ISETP.NE.AND P2, PT, R2, 0x3, PT ;  /* 0x000000030200780c */ /* 0x000fe20003f45270 */
[----:B------:R-:W-:Y:S01]  /*db40*/  IMAD R35, R10, R0, R35 ;  /* 0x000000000a237224 */ /* 0x000fe200078e0223 */
[----:B------:R-:W-:Y:S01]  /*db50*/  ISETP.GT.U32.AND P0, PT, R8, 0x3f, PT ;  /* 0x0000003f0800780c */ /* 0x000fe20003f04070 */
[----:B------:R-:W-:Y:S01]  /*db60*/  IMAD R0, RZ, RZ, -UR42 ;  /* 0x8000002aff007e24 */ /* 0x000fe2000f8e02ff */
[----:B------:R-:W-:-:S03]  /*db70*/  LOP3.LUT R16, R16, 0xfffffeff, RZ, 0xc0, !PT ;  /* 0xfffffeff10107812 */ /* 0x000fc600078ec0ff */
[----:B------:R-:W-:-:S05]  /*db80*/  IMAD R19, R19, R0, UR41 ;  /* 0x0000002913137e24 */ /* 0x000fca000f8e0200 */
[----:B------:R-:W-:Y:S02]  /*db90*/  SHF.R.S32.HI R23, RZ, 0x1f, R19 ;  /* 0x0000001fff177819 */ /* 0x000fe40000011413 */
[----:B------:R-:W-:-:S04]  /*dba0*/  @P2 LOP3.LUT R16, R16, 0x100, RZ, 0xfc, !PT ;  /* 0x0000010010102812 */ /* 0x000fc800078efcff */
[----:B------:R-:W-:-:S04]  /*dbb0*/  LOP3.LUT R16, R16, 0xfffffffe, RZ, 0xc0, !PT ;  /* 0xfffffffe10107812 */ /* 0x000fc800078ec0ff */
[----:B------:R-:W-:Y:S01]  /*dbc0*/  @P0 LOP3.LUT R16, R16, 0x1, RZ, 0xfc, !PT ;  /* 0x0000000110100812 */ /* 0x000fe200078efcff */
[----:B0-----:R-:W-:Y:S06]  /*dbd0*/  @!P2 BRA `(.L_x_4093) ;  /* 0x000000000004a947 */ /* 0x001fec0003800000 */
[----:B------:R-:W-:Y:S01]  /*dbe0*/  BPT.TRAP 0x1 ;  /* 0x000000040000795c */ /* 0x000fe20000300000 */
.L_x_4093:
[----:B------:R-:W-:Y:S01]  /*dbf0*/  IMAD R25, R18, 0x8, R17 ;  /* 0x0000000812197824 */ /* 0x000fe200078e0211 */
[----:B------:R-:W-:Y:S01]  /*dc00*/  SHF.L.U32 R0, R22, 0x1f, RZ ;  /* 0x0000001f16007819 */ /* 0x000fe200000006ff */
[----:B------:R-:W-:Y:S03]  /*dc10*/  BSSY B0, `(.L_x_4094) ;  /* 0x0000003000007945 */ /* 0x000fe60003800000 */
[----:B------:R-:W0:Y:S02]  /*dc20*/  SYNCS.PHASECHK.TRANS64.TRYWAIT P0, [R25+URZ+0x28c40], R0 ;  /* 0x028c4000190075a7 */ /* 0x000e24000800017f */
[----:B0-----:R-:W-:Y:S05]  /*dc30*/  @!P0 BRA `(.L_x_4095) ;  /* 0x0000002c00fc8947 */ /* 0x001fea0003800000 */
.L_x_4148:
[----:B------:R-:W-:Y:S05]  /*dc40*/  BSYNC B0 ;  /* 0x0000000000007941 */ /* 0x000fea0003800000 */
.L_x_4094:
        /* <DEDUP_REMOVED lines=12> */
[----:B------:R-:W-:Y:S02]  /*dd10*/  IMAD R5, R4, UR4, RZ ;  /* 0x0000000404057c24 */ /* 0x000fe4000f8e02ff */
[----:B------:R-:W-:-:S04]  /*dd20*/  IMAD.WIDE.U32 R2, R34, UR4, R2 ;  /* 0x0000000422027c25 */ /* 0x000fc8000f8e0002 */
[----:B------:R-:W-:Y:S01]  /*dd30*/  IMAD R5, R34, UR5, R5 ;  /* 0x0000000522057c24 */ /* 0x000fe2000f8e0205 */
[----:B------:R-:W-:Y:S01]  /*dd40*/  ULDC.64 UR4, c[0x0][0x308] ;  /* 0x0000c20000047ab9 */ /* 0x000fe20000000a00 */
[----:B0-----:R-:W-:Y:S02]  /*dd50*/  IMAD R4, R18, 0x1000, R31 ;  /* 0x0000100012047824 */ /* 0x001fe400078e021f */
[----:B------:R-:W-:Y:S02]  /*dd60*/  IMAD.IADD R3, R3, 0x1, R5 ;  /* 0x0000000103037824 */ /* 0x000fe400078e0205 */
[----:B------:R-:W-:Y:S02]  /*dd70*/  IMAD R0, R23, UR4, RZ ;  /* 0x0000000417007c24 */ /* 0x000fe4000f8e02ff */
[----:B------:R-:W-:-:S04]  /*dd80*/  IMAD.WIDE.U32 R2, R19, UR4, R2 ;  /* 0x0000000413027c25 */ /* 0x000fc8000f8e0002 */
[----:B------:R-:W-:Y:S01]  /*dd90*/  IMAD R5, R19, UR5, R0 ;  /* 0x0000000513057c24 */ /* 0x000fe2000f8e0200 */
[----:B------:R-:W-:Y:S01]  /*dda0*/  ULDC.64 UR4, c[0x0][0x2e8] ;  /* 0x0000ba0000047ab9 */ /* 0x000fe20000000a00 */
[----:B-1----:R-:W-:Y:S01]  /*ddb0*/  IMAD.SHL.U32 R6, R6, 0x8, RZ ;  /* 0x0000000806067824 */ /* 0x002fe200078e00ff */
[----:B------:R-:W-:Y:S01]  /*ddc0*/  LEA R0, P0, R2, UR4, 0x1 ;  /* 0x0000000402007c11 */ /* 0x000fe2000f8008ff */
[----:B------:R-:W-:Y:S01]  /*ddd0*/  UMOV UR4, 0xffffffff ;  /* 0xffffffff00047882 */ /* 0x000fe20000000000 */
[----:B------:R-:W-:Y:S02]  /*dde0*/  IADD3 R5, R3, R5, RZ ;  /* 0x0000000503057210 */ /* 0x000fe40007ffe0ff */
[----:B------:R-:W-:Y:S02]  /*ddf0*/  LOP3.LUT R6, R6, 0x38, RZ, 0xc0, !PT ;  /* 0x0000003806067812 */ /* 0x000fe400078ec0ff */
[----:B------:R-:W-:Y:S02]  /*de00*/  LEA.HI.X R5, R2, UR5, R5, 0x1, P0 ;  /* 0x0000000502057c11 */ /* 0x000fe400080f0c05 */
[----:B------:R-:W-:Y:S01]  /*de10*/  ISETP.GE.AND P0, PT, R27, 0x1, PT ;  /* 0x000000011b00780c */ /* 0x000fe20003f06270 */
[----:B------:R-:W-:-:S12]  /*de20*/  BRA.DIV UR4, `(.L_x_4096) ;  /* 0x0000002e04947947 */ /* 0x000fd8000b800000 */
[----:B------:R-:W0:Y:S01]  /*de30*/  SHFL.IDX PT, R14, R0, RZ, 0x181f ;  /* 0x00181fff000e7589 */ /* 0x000e2200000e0000 */
[----:B------:R-:W-:-:S03]  /*de40*/  @P0 LEA R7, R4, R17, 0x1 ;  /* 0x0000001104070211 */ /* 0x000fc600078e08ff */
        /* <DEDUP_REMOVED lines=9> */
[----:B0-----:R-:W-:-:S05]  /*dee0*/  @P0 LEA R14, P1, R6, R14, 0x1 ;  /* 0x0000000e060e0211 */ /* 0x001fca00078208ff */
[----:B-1----:R-:W-:Y:S01]  /*def0*/  @P0 IMAD.X R3, RZ, RZ, R2, P1 ;  /* 0x000000ffff030224 */ /* 0x002fe200008e0602 */
[----:B------:R-:W-:Y:S02]  /*df00*/  @P0 MOV R2, R14 ;  /* 0x0000000e00020202 */ /* 0x000fe40000000f00 */
        /* <DEDUP_REMOVED lines=11> */
.L_x_4158:
[----:B------:R-:W-:-:S13]  /*dfc0*/  ISETP.GE.AND P0, PT, R27, 0x31, PT ;  /* 0x000000311b00780c */ /* 0x000fda0003f06270 */
[----:B01----:R-:W-:-:S04]  /*dfd0*/  @P0 LEA R2, P1, R6, R14, 0x1 ;  /* 0x0000000e06020211 */ /* 0x003fc800078208ff */
[----:B------:R-:W-:Y:S01]  /*dfe0*/  @P0 IADD3.X R3, RZ, R5, RZ, P1, !PT ;  /* 0x00000005ff030210 */ /* 0x000fe20000ffe4ff */
[----:B------:R-:W-:-:S05]  /*dff0*/  @P0 IMAD R5, R4, 0x2, R17 ;  /* 0x0000000204050824 */ /* 0x000fca00078e0211 */
[----:B------:R-:W-:Y:S01]  /*e000*/  @!PT LDS RZ, [RZ] ;  /* 0x00000000fffff984 */ /* 0x000fe20000000800 */
[----:B------:R-:W-:Y:S01]  /*e010*/  @!PT LDS RZ, [RZ] ;  /* 0x00000000fffff984 */ /* 0x000fe20000000800 */
[----:B------:R-:W-:Y:S01]  /*e020*/  @!PT LDS RZ, [RZ] ;  /* 0x00000000fffff984 */ /* 0x000fe20000000800 */
[----:B------:R0:W-:Y:S01]  /*e030*/  @P0 LDGSTS.E.BYPASS.LTC128B.128 [R5+0x23c00], desc[UR50][R2.64], !P2 ;  /* 0x23c0000002050fae */ /* 0x0001e2000d101d72 */
[----:B------:R-:W-:Y:S01]  /*e040*/  PLOP3.LUT P0, PT, PT, PT, PT, 0x80, 0x0 ;  /* 0x000000000000781c */ /* 0x000fe20003f0f070 */
[----:B------:R-:W-:-:S12]  /*e050*/  NOP ;  /* 0x0000000000007918 */ /* 0x000fd80000000000 */
.L_x_4097:
        /* <DEDUP_REMOVED lines=11> */
.L_x_4098:
        /* <DEDUP_REMOVED lines=11> */
[----:B------:R-:W-:Y:S01]  /*e1c0*/  MOV R4, UR4 ;  /* 0x0000000400047c02 */ /* 0x000fe20008000f00 */
[----:B------:R-:W-:Y:S01]  /*e1d0*/  IMAD.U32 R5, RZ, RZ, UR5 ;  /* 0x00000005ff057e24 */ /* 0x000fe2000f8e00ff */
[----:B------:R-:W0:Y:S01]  /*e1e0*/  LDC.64 R2, c[0x4][R2] ;  /* 0x0100000002027b82 */ /* 0x000e220000000a00 */
[----:B------:R-:W-:Y:S01]  /*e1f0*/  IMAD.U32 R6, RZ, RZ, UR6 ;  /* 0x00000006ff067e24 */ /* 0x000fe2000f8e00ff */
[----:B------:R-:W-:Y:S01]  /*e200*/  MOV R10, UR8 ;  /* 0x00000008000a7c02 */ /* 0x000fe20008000f00 */
[----:B------:R-:W-:Y:S01]  /*e210*/  IMAD.U32 R7, RZ, RZ, UR7 ;  /* 0x00000007ff077e24 */ /* 0x000fe2000f8e00ff */
[----:B------:R-:W-:Y:S01]  /*e220*/  MOV R13, RZ ;  /* 0x000000ff000d7202 */ /* 0x000fe20000000f00 */
[----:B------:R-:W-:-:S02]  /*e230*/  IMAD.U32 R11, RZ, RZ, UR9 ;  /* 0x00000009ff0b7e24 */ /* 0x000fc4000f8e00ff */
[----:B------:R-:W-:Y:S02]  /*e240*/  IMAD.MOV.U32 R8, RZ, RZ, 0x70 ;  /* 0x00000070ff087424 */ /* 0x000fe400078e00ff */
[----:B------:R-:W-:-:S07]  /*e250*/  IMAD.MOV.U32 R12, RZ, RZ, 0x1 ;  /* 0x00000001ff0c7424 */ /* 0x000fce00078e00ff */
[----:B------:R-:W-:-:S07]  /*e260*/  LEPC R20, `(.L_x_4100) ;  /* 0x000000001014794e */ /* 0x000fce0000000000 */
[----:B01----:R-:W-:Y:S05]  /*e270*/  CALL.ABS.NOINC R2 ;  /* 0x0000000002007343 */ /* 0x003fea0003c00000 */
.L_x_4100:
[----:B------:R-:W-:Y:S05]  /*e280*/  BSYNC B6 ;  /* 0x0000000000067941 */ /* 0x000fea0003800000 */
.L_x_4099:
[----:B------:R2:W5:Y:S01]  /*e290*/  LDL R8, [R1+0x8] ;  /* 0x0000080001087983 */ /* 0x0005620000100800 */
[----:B------:R-:W-:Y:S01]  /*e2a0*/  UISETP.NE.AND UP0, UPT, UR47, URZ, UPT ;  /* 0x0000003f2f00728c */ /* 0x000fe2000bf05270 */
[----:B------:R-:W-:Y:S01]  /*e2b0*/  IMAD.U32 R0, RZ, RZ, UR43 ;  /* 0x0000002bff007e24 */ /* 0x000fe2000f8e00ff */
[----:B------:R-:W-:Y:S01]  /*e2c0*/  LOP3.LUT P5, RZ, R16, 0x1000, RZ, 0xc0, !PT ;  /* 0x0000100010ff7812 */ /* 0x000fe200078ac0ff */
[----:B0-----:R-:W0:Y:S01]  /*e2d0*/  S2R R2, SR_TID.X ;  /* 0x0000000000027919 */ /* 0x001e220000002100 */
[----:B------:R-:W-:Y:S01]  /*e2e0*/  R2UR UR6, R23 ;  /* 0x00000000170672ca */ /* 0x000fe200000e0000 */
[----:B------:R-:W-:Y:S01]  /*e2f0*/  ULDC.64 UR8, c[0x0][0x2d8] ;  /* 0x0000b60000087ab9 */ /* 0x000fe20000000a00 */
[----:B------:R-:W-:-:S05]  /*e300*/  PLOP3.LUT P0, PT, PT, PT, UP0, 0x80, 0x0 ;  /* 0x000000000000781c */ /* 0x000fca0003f0f008 */
[----:B------:R-:W-:Y:S01]  /*e310*/  @UP0 ULDC UR4, c[0x0][0x44c] ;  /* 0x0001130000040ab9 */ /* 0x000fe20000000800 */
[----:B0-----:R-:W-:-:S05]  /*e320*/  IMAD.SHL.U32 R2, R2, 0x10, RZ ;  /* 0x0000001002027824 */ /* 0x001fca00078e00ff */
[----:B------:R-:W-:-:S05]  /*e330*/  LOP3.LUT R2, R36, 0x70, R2, 0xf8, !PT ;  /* 0x0000007024027812 */ /* 0x000fca00078ef802 */
[----:B------:R-:W-:-:S04]  /*e340*/  IMAD R0, R0, 0x40, R2 ;  /* 0x0000004000007824 */ /* 0x000fc800078e0202 */
[----:B------:R-:W-:Y:S01]  /*e350*/  @P0 IMAD.HI.U32 R3, R0, UR4, RZ ;  /* 0x0000000400030c27 */ /* 0x000fe2000f8e00ff */
[----:B------:R-:W-:Y:S01]  /*e360*/  PLOP3.LUT P0, PT, PT, PT, UP0, 0x80, 0x0 ;  /* 0x000000000000781c */ /* 0x000fe20003f0f008 */
[----:B------:R-:W-:Y:S01]  /*e370*/  @UP0 ULDC UR4, c[0x0][0x450] ;  /* 0x0001140000040ab9 */ /* 0x000fe20000000800 */
[----:B------:R-:W-:Y:S02]  /*e380*/  MOV R2, R0 ;  /* 0x0000000000027202 */ /* 0x000fe40000000f00 */
[----:B------:R-:W-:Y:S01]  /*e390*/  R2UR UR7, R19 ;  /* 0x00000000130772ca */ /* 0x000fe200000e0000 */
[----:B------:R-:W-:-:S08]  /*e3a0*/  UIMAD UR6, UR6, UR8, URZ ;  /* 0x00000008060672a4 */ /* 0x000fd0000f8e023f */
[----:B------:R-:W-:Y:S02]  /*e3b0*/  @P0 SHF.R.U32.HI R2, RZ, UR4, R3 ;  /* 0x00000004ff020c19 */ /* 0x000fe40008011603 */
[----:B------:R-:W-:Y:S02]  /*e3c0*/  R2UR UR4, R19 ;  /* 0x00000000130472ca */ /* 0x000fe400000e0000 */
[----:B------:R-:W-:Y:S01]  /*e3d0*/  UIMAD UR7, UR7, UR9, UR6 ;  /* 0x00000009070772a4 */ /* 0x000fe2000f8e0206 */
[----:B------:R-:W0:Y:S01]  /*e3e0*/  S2R R10, SR_TID.X ;  /* 0x00000000000a7919 */ /* 0x000e220000002100 */
[----:B------:R-:W-:Y:S01]  /*e3f0*/  USHF.R.S32.HI UR6, URZ, 0x1f, UR42 ;  /* 0x0000001f3f067899 */ /* 0x000fe2000801142a */
[----:B------:R-:W-:-:S08]  /*e400*/  IMAD.MOV R5, RZ, RZ, -R2 ;  /* 0x000000ffff057224 */ /* 0x000fd000078e0a02 */
        /* <DEDUP_REMOVED lines=30> */
[----:B------:R-:W-:-:S03]  /*e5f0*/  IMAD.U32 R3, RZ, RZ, UR43 ;  /* 0x0000002bff037e24 */ /* 0x000fc6000f8e00ff */
[----:B------:R-:W2:Y:S01]  /*e600*/  SHFL.IDX PT, R2, R5, RZ, 0x181f ;  /* 0x00181fff05027589 */ /* 0x000ea200000e0000 */
[----:B------:R-:W-:-:S04]  /*e610*/  IMAD R4, R3, 0x40, R36 ;  /* 0x0000004003047824 */ /* 0x000fc800078e0224 */
[C---:B------:R-:W-:Y:S01]  /*e620*/  VIADD R6, R4.reuse, 0x10 ;  /* 0x0000001004067836 */ /* 0x040fe20000000000 */
[----:B------:R-:W-:-:S13]  /*e630*/  ISETP.GE.AND P0, PT, R4, UR37, PT ;  /* 0x0000002504007c0c */ /* 0x000fda000bf06270 */
[----:B0-----:R-:W-:-:S04]  /*e640*/  @!P0 LEA R14, P1, R10, R14, 0x1 ;  /* 0x0000000e0a0e8211 */ /* 0x001fc800078208ff */
[----:B--2---:R-:W-:Y:S01]  /*e650*/  @!P0 IADD3.X R3, RZ, R2, RZ, P1, !PT ;  /* 0x00000002ff038210 */ /* 0x004fe20000ffe4ff */
[----:B------:R-:W-:Y:S02]  /*e660*/  @!P0 IMAD.MOV.U32 R2, RZ, RZ, R14 ;  /* 0x000000ffff028224 */ /* 0x000fe400078e000e */
[----:B------:R-:W0:Y:S04]  /*e670*/  SHFL.IDX PT, R14, R0, 0x1, 0x181f ;  /* 0x00381f00000e7f89 */ /* 0x000e2800000e0000 */
[----:B-----5:R2:W-:Y:S01]  /*e680*/  @!P0 LDGSTS.E.BYPASS.LTC128B.128 [R8+0x20400], desc[UR50][R2.64], !P5 ;  /* 0x2040000002088fae */ /* 0x0205e2000e901d72 */
[----:B------:R-:W-:Y:S01]  /*e690*/  ISETP.GE.AND P0, PT, R6, UR37, PT ;  /* 0x0000002506007c0c */ /* 0x000fe2000bf06270 */
[----:B------:R-:W-:Y:S02]  /*e6a0*/  VIADD R6, R4, 0x20 ;  /* 0x0000002004067836 */ /* 0x000fe40000000000 */
[----:B--2---:R-:W2:Y:S10]  /*e6b0*/  SHFL.IDX PT, R2, R5, 0x1, 0x181f ;  /* 0x00381f0005027f89 */ /* 0x004eb400000e0000 */
[----:B0-----:R-:W-:-:S05]  /*e6c0*/  @!P0 LEA R14, P1, R10, R14, 0x1 ;  /* 0x0000000e0a0e8211 */ /* 0x001fca00078208ff */
[----:B--2---:R-:W-:Y:S01]  /*e6d0*/  @!P0 IMAD.X R3, RZ, RZ, R2, P1 ;  /* 0x000000ffff038224 */ /* 0x004fe200008e0602 */
[----:B------:R-:W-:Y:S02]  /*e6e0*/  @!P0 MOV R2, R14 ;  /* 0x0000000e00028202 */ /* 0x000fe40000000f00 */
        /* <DEDUP_REMOVED lines=10> */
.L_x_4167:
[----:B------:R-:W-:-:S04]  /*e790*/  IADD3 R4, R4, 0x30, RZ ;  /* 0x0000003004047810 */ /* 0x000fc80007ffe0ff */
[----:B------:R-:W-:-:S13]  /*e7a0*/  ISETP.GE.AND P0, PT, R4, UR37, PT ;  /* 0x0000002504007c0c */ /* 0x000fda000bf06270 */
[----:B0-2---:R-:W-:-:S05]  /*e7b0*/  @!P0 LEA R2, P1, R10, R14, 0x1 ;  /* 0x0000000e0a028211 */ /* 0x005fca00078208ff */
[----:B------:R-:W-:-:S05]  /*e7c0*/  @!P0 IMAD.X R3, RZ, RZ, R5, P1 ;  /* 0x000000ffff038224 */ /* 0x000fca00008e0605 */
[----:B------:R-:W-:Y:S01]  /*e7d0*/  @!PT LDS RZ, [RZ] ;  /* 0x00000000fffff984 */ /* 0x000fe20000000800 */
[----:B------:R-:W-:Y:S01]  /*e7e0*/  @!PT LDS RZ, [RZ] ;  /* 0x00000000fffff984 */ /* 0x000fe20000000800 */
[----:B------:R-:W-:Y:S01]  /*e7f0*/  @!PT LDS RZ, [RZ] ;  /* 0x00000000fffff984 */ /* 0x000fe20000000800 */
[----:B------:R0:W-:Y:S01]  /*e800*/  @!P0 LDGSTS.E.BYPASS.LTC128B.128 [R8+0x21c00], desc[UR50][R2.64], !P5 ;  /* 0x21c0000002088fae */ /* 0x0001e2000e901d72 */
[----:B------:R-:W-:Y:S01]  /*e810*/  PLOP3.LUT P0, PT, PT, PT, PT, 0x80, 0x0 ;  /* 0x000000000000781c */ /* 0x000fe20003f0f070 */
[----:B------:R-:W-:-:S12]  /*e820*/  NOP ;  /* 0x0000000000007918 */ /* 0x000fd80000000000 */
.L_x_4102:
        /* <DEDUP_REMOVED lines=18> */
.L_x_4168:
[----:B------:R-:W-:Y:S05]  /*e950*/  BSYNC B0 ;  /* 0x0000000000007941 */ /* 0x000fea0003800000 */
.L_x_4103:
[----:B------:R-:W-:-:S04]  /*e960*/  MOV R2, UR46 ;  /* 0x0000002e00027c02 */ /* 0x000fc80008000f00 */
[----:B------:R-:W-:-:S13]  /*e970*/  ISETP.NE.AND P0, PT, R2, 0x3, PT ;  /* 0x000000030200780c */ /* 0x000fda0003f05270 */
[----:B------:R-:W-:Y:S05]  /*e980*/  @!P0 BRA `(.L_x_4105) ;  /* 0x0000000000048947 */ /* 0x000fea0003800000 */
[----:B------:R-:W-:Y:S01]  /*e990*/  BPT.TRAP 0x1 ;  /* 0x000000040000795c */ /* 0x000fe20000300000 */
.L_x_4105:
[----:B0-----:R-:W-:Y:S01]  /*e9a0*/  SHF.L.U32 R0, R22, 0x1f, RZ ;  /* 0x0000001f16007819 */ /* 0x001fe200000006ff */
[----:B------:R-:W-:Y:S03]  /*e9b0*/  BSSY B0, `(.L_x_4106) ;  /* 0x0000003000007945 */ /* 0x000fe60003800000 */
[----:B------:R-:W0:Y:S02]  /*e9c0*/  SYNCS.PHASECHK.TRANS64.TRYWAIT P0, [R25+URZ+0x28c60], R0 ;  /* 0x028c6000190075a7 */ /* 0x000e24000800017f */
[----:B0-----:R-:W-:Y:S05]  /*e9d0*/  @!P0 BRA `(.L_x_4107) ;  /* 0x0000002c00008947 */ /* 0x001fea0003800000 */
.L_x_4169:
[----:B------:R-:W-:Y:S05]  /*e9e0*/  BSYNC B0 ;  /* 0x0000000000007941 */ /* 0x000fea0003800000 */
.L_x_4106:
        /* <DEDUP_REMOVED lines=14> */
[----:B------:R-:W-:Y:S01]  /*ead0*/  IMAD.IADD R3, R3, 0x1, R5 ;  /* 0x0000000103037824 */ /* 0x000fe200078e0205 */
[----:B------:R-:W-:Y:S01]  /*eae0*/  LEA R5, R18, R31, 0xf ;  /* 0x0000001f12057211 */ /* 0x000fe200078e78ff */
[C---:B------:R-:W-:Y:S02]  /*eaf0*/  IMAD R7, R19.reuse, UR5, R0 ;  /* 0x0000000513077c24 */ /* 0x040fe4000f8e0200 */
[----:B------:R-:W-:Y:S01]  /*eb00*/  IMAD.WIDE.U32 R2, R19, UR4, R2 ;  /* 0x0000000413027c25 */ /* 0x000fe2000f8e0002 */
[----:B------:R-:W-:-:S03]  /*eb10*/  ULDC.64 UR4, c[0x0][0x318] ;  /* 0x0000c60000047ab9 */ /* 0x000fc60000000a00 */
[----:B------:R-:W-:Y:S01]  /*eb20*/  IMAD.IADD R7, R3, 0x1, R7 ;  /* 0x0000000103077824 */ /* 0x000fe200078e0207 */
[----:B------:R-:W-:Y:S01]  /*eb30*/  LEA R6, P0, R2, UR4, 0x1 ;  /* 0x0000000402067c11 */ /* 0x000fe2000f8008ff */
[----:B------:R-:W-:-:S03]  /*eb40*/  UMOV UR4, 0xffffffff ;  /* 0xffffffff00047882 */ /* 0x000fc60000000000 */
[----:B------:R-:W-:Y:S02]  /*eb50*/  LEA.HI.X R7, R2, UR5, R7, 0x1, P0 ;  /* 0x0000000502077c11 */ /* 0x000fe400080f0c07 */
[----:B------:R-:W-:-:S13]  /*eb60*/  ISETP.GT.AND P0, PT, R4, -0x1, PT ;  /* 0xffffffff0400780c */ /* 0x000fda0003f04270 */
[----:B------:R-:W-:Y:S01]  /*eb70*/  @P0 LOP3.LUT R16, R16, 0x800, RZ, 0xfc, !PT ;  /* 0x0000080010100812 */ /* 0x000fe200078efcff */
[----:B------:R-:W-:Y:S06]  /*eb80*/  BRA.DIV UR4, `(.L_x_4108) ;  /* 0x0000002a04a87947 */ /* 0x000fec000b800000 */
[----:B------:R-:W0:Y:S01]  /*eb90*/  S2R R2, SR_TID.X ;  /* 0x0000000000027919 */ /* 0x000e220000002100 */
[C---:B------:R-:W-:Y:S02]  /*eba0*/  LOP3.LUT P1, RZ, R32.reuse, 0x1, RZ, 0xc0, !PT ;  /* 0x0000000120ff7812 */ /* 0x040fe4000782c0ff */
[----:B------:R-:W-:Y:S01]  /*ebb0*/  LEA R5, R5, R17, 0x1 ;  /* 0x0000001105057211 */ /* 0x000fe200078e08ff */
[----:B------:R-:W2:Y:S01]  /*ebc0*/  SHFL.IDX PT, R14, R6, RZ, 0x181f ;  /* 0x00181fff060e7589 */ /* 0x000ea200000e0000 */
[C---:B------:R-:W-:Y:S02]  /*ebd0*/  LOP3.LUT P5, RZ, R32.reuse, 0x2, RZ, 0xc0, !PT ;  /* 0x0000000220ff7812 */ /* 0x040fe400078ac0ff */
[C---:B------:R-:W-:Y:S01]  /*ebe0*/  LOP3.LUT P4, RZ, R32.reuse, 0x4, RZ, 0xc0, !PT ;  /* 0x0000000420ff7812 */ /* 0x040fe2000788c0ff */
[----:B------:R-:W3:Y:S01]  /*ebf0*/  SHFL.IDX PT, R3, R7, RZ, 0x181f ;  /* 0x00181fff07037589 */ /* 0x000ee200000e0000 */
[C---:B------:R-:W-:Y:S02]  /*ec00*/  LOP3.LUT P3, RZ, R32.reuse, 0x8, RZ, 0xc0, !PT ;  /* 0x0000000820ff7812 */ /* 0x040fe4000786c0ff */
[----:B------:R-:W-:Y:S01]  /*ec10*/  LOP3.LUT P2, RZ, R32, 0x10, RZ, 0xc0, !PT ;  /* 0x0000001020ff7812 */ /* 0x000fe2000784c0ff */
[----:B------:R-:W-:Y:S01]  /*ec20*/  SHFL.IDX PT, R8, R7, 0x2, 0x181f ;  /* 0x00581f0007087f89 */ /* 0x000fe200000e0000 */
[----:B------:R-:W-:-:S04]  /*ec30*/  LOP3.LUT R16, R16, 0xfffffdff, RZ, 0xc0, !PT ;  /* 0xfffffdff10107812 */ /* 0x000fc800078ec0ff */
        /* <DEDUP_REMOVED lines=70> */
.L_x_4179:
        /* <DEDUP_REMOVED lines=25> */
.L_x_4109:
        /* <DEDUP_REMOVED lines=11> */
.L_x_4110:
[----:B------:R-:W-:Y:S01]  /*f2e0*/  UISETP.GE.AND UP0, UPT, UR44, 0x2, UPT ;  /* 0x000000022c00788c */ /* 0x000fe2000bf06270 */
[----:B------:R0:W-:Y:S05]  /*f2f0*/  SYNCS.ARRIVE.TRANS64.A1T0 RZ, [R25+URZ+0x28c50], RZ ;  /* 0x028c50ff19ff79a7 */ /* 0x0001ea000810003f */
[----:B------:R-:W-:-:S13]  /*f300*/  PLOP3.LUT P0, PT, PT, PT, UP0, 0x40, 0x0 ;  /* 0x000000000000781c */ /* 0x000fda0003f0e808 */
[----:B0-----:R-:W-:Y:S05]  /*f310*/  @P0 BRA `(.L_x_4111) ;  /* 0x0000000c009c0947 */ /* 0x001fea0003800000 */
[----:B------:R-:W-:Y:S01]  /*f320*/  UIADD3 UR4, UR44, -0x2, URZ ;  /* 0xfffffffe2c047890 */ /* 0x000fe2000fffe03f */
[----:B------:R-:W-:Y:S05]  /*f330*/  BSSY B0, `(.L_x_4111) ;  /* 0x00000e5000007945 */ /* 0x000fea0003800000 */
[----:B------:R-:W-:-:S07]  /*f340*/  IMAD.U32 R9, RZ, RZ, UR4 ;  /* 0x00000004ff097e24 */ /* 0x000fce000f8e00ff */
.L_x_4124:
[----:B0-----:R-:W0:Y:S01]  /*f350*/  S2R R2, SR_TID.X ;  /* 0x0000000000027919 */ /* 0x001e220000002100 */
[----:B------:R-:W2:Y:S01]  /*f360*/  LDC R3, c[0x0][0x430] ;  /* 0x00010c00ff037b82 */ /* 0x000ea20000000800 */
[----:B-1----:R-:W-:Y:S01]  /*f370*/  IMAD R8, R9, 0x40, R30 ;  /* 0x0000004009087824 */ /* 0x002fe200078e021e */
[----:B------:R-:W-:Y:S02]  /*f380*/  IADD3 R18, R18, 0x1, RZ ;  /* 0x0000000112127810 */ /* 0x000fe40007ffe0ff */
[----:B--2---:R-:W-:Y:S01]  /*f390*/  ISETP.NE.AND P0, PT, R3, 0x1, PT ;  /* 0x000000010300780c */ /* 0x004fe20003f05270 */
[----:B0-----:R-:W-:-:S05]  /*f3a0*/  IMAD.SHL.U32 R2, R2, 0x10, RZ ;  /* 0x0000001002027824 */ /* 0x001fca00078e00ff */
[----:B------:R-:W-:-:S07]  /*f3b0*/  LOP3.LUT R2, R36, 0x70, R2, 0xf8, !PT ;  /* 0x0000007024027812 */ /* 0x000fce00078ef802 */
[----:B------:R-:W0:Y:S01]  /*f3c0*/  @P0 LDC R3, c[0x0][0x434] ;  /* 0x00010d00ff030b82 */ /* 0x000e220000000800 */
[C---:B------:R-:W-:Y:S02]  /*f3d0*/  ISETP.GT.U32.AND P1, PT, R2.reuse, 0x3f, PT ;  /* 0x0000003f0200780c */ /* 0x040fe40003f24070 */
[----:B------:R-:W-:-:S05]  /*f3e0*/  IADD3 R8, R2, R8, RZ ;  /* 0x0000000802087210 */ /* 0x000fca0007ffe0ff */
        /* <DEDUP_REMOVED lines=10> */
[----:B------:R-:W-:-:S04]  /*f490*/  @!P1 IMAD.WIDE.U32 R2, R24, R4, R2 ;  /* 0x0000000418029225 */ /* 0x000fc800078e0002 */
[----:B------:R-:W-:Y:S02]  /*f4a0*/  @!P1 IMAD.IADD R3, R5, 0x1, R3 ;  /* 0x0000000105039824 */ /* 0x000fe400078e0203 */
[----:B------:R-:W-:Y:S01]  /*f4b0*/  IMAD.MOV.U32 R4, RZ, RZ, RZ ;  /* 0x000000ffff047224 */ /* 0x000fe200078e00ff */
        /* <DEDUP_REMOVED lines=9> */
[----:B------:R-:W-:Y:S01]  /*f550*/  SEL R3, RZ, 0x1, P0 ;  /* 0x00000001ff037807 */ /* 0x000fe20000000000 */
[----:B------:R-:W-:Y:S01]  /*f560*/  IMAD R5, R5, UR4, R8 ;  /* 0x0000000405057c24 */ /* 0x000fe2000f8e0208 */
[----:B------:R-:W-:Y:S01]  /*f570*/  MOV R2, R9 ;  /* 0x0000000900027202 */ /* 0x000fe20000000f00 */
[----:B------:R-:W-:Y:S01]  /*f580*/  VIADD R9, R9, 0xffffffff ;  /* 0xffffffff09097836 */ /* 0x000fe20000000000 */
[----:B------:R-:W-:-:S02]  /*f590*/  SEL R18, R18, RZ, P0 ;  /* 0x000000ff12127207 */ /* 0x000fc40000000000 */
[----:B------:R-:W-:Y:S02]  /*f5a0*/  LOP3.LUT R22, R22, R3, RZ, 0x3c, !PT ;  /* 0x0000000316167212 */ /* 0x000fe400078e3cff */
[----:B------:R-:W-:Y:S01]  /*f5b0*/  ISETP.GT.AND P3, PT, R2, RZ, PT ;  /* 0x000000ff0200720c */ /* 0x000fe20003f64270 */
[----:B0-----:R-:W-:-:S12]  /*f5c0*/  @!P1 BRA `(.L_x_4112) ;  /* 0x0000000000049947 */ /* 0x001fd80003800000 */
[----:B------:R-:W-:Y:S01]  /*f5d0*/  BPT.TRAP 0x1 ;  /* 0x000000040000795c */ /* 0x000fe20000300000 */
.L_x_4112:
[----:B------:R-:W-:Y:S01]  /*f5e0*/  IMAD R8, R18, 0x8, R17 ;  /* 0x0000000812087824 */ /* 0x000fe200078e0211 */
[----:B------:R-:W-:Y:S01]  /*f5f0*/  SHF.L.U32 R20, R22, 0x1f, RZ ;  /* 0x0000001f16147819 */ /* 0x000fe200000006ff */
[----:B------:R-:W-:Y:S01]  /*f600*/  BSSY B1, `(.L_x_4113) ;  /* 0x0000004000017945 */ /* 0x000fe20003800000 */
[----:B------:R-:W-:Y:S02]  /*f610*/  SHF.R.S32.HI R7, RZ, 0x1f, R5 ;  /* 0x0000001fff077819 */ /* 0x000fe40000011405 */
[----:B------:R-:W0:Y:S02]  /*f620*/  SYNCS.PHASECHK.TRANS64.TRYWAIT P0, [R8+URZ+0x28c40], R20 ;  /* 0x028c4014080075a7 */ /* 0x000e24000800017f */
[----:B0-----:R-:W-:Y:S05]  /*f630*/  @!P0 BRA `(.L_x_4114) ;  /* 0x0000002800048947 */ /* 0x001fea0003800000 */
.L_x_4180:
[----:B------:R-:W-:Y:S05]  /*f640*/  BSYNC B1 ;  /* 0x0000000000017941 */ /* 0x000fea0003800000 */
.L_x_4113:
        /* <DEDUP_REMOVED lines=13> */
[----:B------:R-:W-:Y:S02]  /*f720*/  IADD3 R3, R3, R11, RZ ;  /* 0x0000000b03037210 */ /* 0x000fe40007ffe0ff */
[C---:B------:R-:W-:Y:S02]  /*f730*/  IMAD R27, R19.reuse, UR5, R6 ;  /* 0x00000005131b7c24 */ /* 0x040fe4000f8e0206 */
[----:B------:R-:W-:Y:S02]  /*f740*/  IMAD R6, R18, 0x1000, R31 ;  /* 0x0000100012067824 */ /* 0x000fe400078e021f */
[----:B------:R-:W-:Y:S01]  /*f750*/  IMAD.WIDE.U32 R2, R19, UR4, R2 ;  /* 0x0000000413027c25 */ /* 0x000fe2000f8e0002 */
[----:B------:R-:W-:-:S03]  /*f760*/  ULDC.64 UR4, c[0x0][0x2e8] ;  /* 0x0000ba0000047ab9 */ /* 0x000fc60000000a00 */
[----:B------:R-:W-:Y:S01]  /*f770*/  IMAD.IADD R27, R27, 0x1, R3 ;  /* 0x000000011b1b7824 */ /* 0x000fe200078e0203 */
[----:B------:R-:W-:Y:S01]  /*f780*/  LEA R21, P0, R2, UR4, 0x1 ;  /* 0x0000000402157c11 */ /* 0x000fe2000f8008ff */
[----:B------:R-:W-:-:S03]  /*f790*/  UMOV UR4, 0xffffffff ;  /* 0xffffffff00047882 */ /* 0x000fc60000000000 */
[----:B------:R-:W-:Y:S01]  /*f7a0*/  LEA.HI.X R27, R2, UR5, R27, 0x1, P0 ;  /* 0x00000005021b7c11 */ /* 0x000fe200080f0c1b */
[----:B------:R-:W-:Y:S08]  /*f7b0*/  BRA.DIV UR4, `(.L_x_4115) ;  /* 0x0000002604b87947 */ /* 0x000ff0000b800000 */
[----:B------:R-:W2:Y:S01]  /*f7c0*/  SHFL.IDX PT, R14, R21, RZ, 0x181f ;  /* 0x00181fff150e7589 */ /* 0x000ea200000e0000 */
[----:B-1----:R-:W-:-:S03]  /*f7d0*/  LEA R25, R6, R17, 0x1 ;  /* 0x0000001106197211 */ /* 0x002fc600078e08ff */
[----:B------:R-:W1:Y:S01]  /*f7e0*/  SHFL.IDX PT, R3, R27, RZ, 0x181f ;  /* 0x00181fff1b037589 */ /* 0x000e6200000e0000 */
[----:B--2---:R-:W-:-:S03]  /*f7f0*/  IADD3 R2, P0, R14, R0, RZ ;  /* 0x000000000e027210 */ /* 0x004fc60007f1e0ff */
[----:B------:R-:W2:Y:S02]  /*f800*/  SHFL.IDX PT, R14, R21, 0x1, 0x181f ;  /* 0x00381f00150e7f89 */ /* 0x000ea400000e0000 */
[----:B-1----:R-:W-:-:S05]  /*f810*/  IMAD.X R3, RZ, RZ, R3, P0 ;  /* 0x000000ffff037224 */ /* 0x002fca00000e0603 */
[----:B------:R1:W-:Y:S04]  /*f820*/  LDGSTS.E.BYPASS.LTC128B.128 [R25+0x22400], desc[UR50][R2.64], !P1 ;  /* 0x2240000002197fae */ /* 0x0003e8000c901d72 */
[----:B-1----:R-:W1:Y:S01]  /*f830*/  SHFL.IDX PT, R3, R27, 0x1, 0x181f ;  /* 0x00381f001b037f89 */ /* 0x002e6200000e0000 */
[----:B--2---:R-:W-:-:S03]  /*f840*/  IADD3 R2, P0, R14, R0, RZ ;  /* 0x000000000e027210 */ /* 0x004fc60007f1e0ff */
[----:B------:R-:W2:Y:S02]  /*f850*/  SHFL.IDX PT, R14, R21, 0x2, 0x181f ;  /* 0x00581f00150e7f89 */ /* 0x000ea400000e0000 */
[----:B-1----:R-:W-:-:S05]  /*f860*/  IMAD.X R3, RZ, RZ, R3, P0 ;  /* 0x000000ffff037224 */ /* 0x002fca00000e0603 */
[----:B------:R1:W-:Y:S04]  /*f870*/  LDGSTS.E.BYPASS.LTC128B.128 [R25+0x22c00], desc[UR50][R2.64], !P1 ;  /* 0x22c0000002197fae */ /* 0x0003e8000c901d72 */
[----:B-1----:R-:W1:Y:S01]  /*f880*/  SHFL.IDX PT, R3, R27, 0x2, 0x181f ;  /* 0x00581f001b037f89 */ /* 0x002e6200000e0000 */
[----:B--2---:R-:W-:-:S03]  /*f890*/  IADD3 R2, P0, R14, R0, RZ ;  /* 0x000000000e027210 */ /* 0x004fc60007f1e0ff */
[----:B------:R2:W3:Y:S04]  /*f8a0*/  SHFL.IDX PT, R14, R21, 0x3, 0x181f ;  /* 0x00781f00150e7f89 */ /* 0x0004e800000e0000 */
[----:B------:R-:W4:Y:S01]  /*f8b0*/  SHFL.IDX PT, R27, R27, 0x3, 0x181f ;  /* 0x00781f001b1b7f89 */ /* 0x000f2200000e0000 */
[----:B-1----:R-:W-:-:S05]  /*f8c0*/  IMAD.X R3, RZ, RZ, R3, P0 ;  /* 0x000000ffff037224 */ /* 0x002fca00000e0603 */
[----:B---3--:R2:W-:Y:S02]  /*f8d0*/  LDGSTS.E.BYPASS.LTC128B.128 [R25+0x23400], desc[UR50][R2.64], !P1 ;  /* 0x2340000002197fae */ /* 0x0085e4000c901d72 */
.L_x_4190:
        /* <DEDUP_REMOVED lines=8> */
.L_x_4116:
[----:B------:R-:W-:Y:S02]  /*f960*/  PLOP3.LUT P1, PT, P1, P0, PT, 0xa2, 0x0 ;  /* 0x000000000000781c */ /* 0x000fe40000f21472 */
[----:B------:R-:W-:-:S08]  /*f970*/  @P0 R2UR P1, UR4, R8 ;  /* 0x00000000080402ca */ /* 0x000fd00000020000 */
[----:B------:R-:W-:-:S05]  /*f980*/  @P0 PLOP3.LUT P0, PT, P1, PT, PT, 0x80, 0x0 ;  /* 0x000000000000081c */ /* 0x000fca0000f0f070 */
[----:B------:R-:W-:Y:S01]  /*f990*/  @!P1 SYNCS.ARRIVE.TRANS64.RED.A0T1 RZ, [UR4+0x28c30], RZ ;  /* 0x028c30ffffff99a7 */ /* 0x000fe20008200404 */
[----:B------:R-:W-:Y:S07]  /*f9a0*/  @!P1 ARRIVES.LDGSTSBAR.64.TRANSCNT [UR4+0x28c30] ;  /* 0x028c3000ff0099b0 */ /* 0x000fee0008000a84 */
[----:B------:R-:W-:Y:S05]  /*f9b0*/  @P0 BRA.U.ANY `(.L_x_4116) ;  /* 0xfffffffd00e80947 */ /* 0x000fea000393ffff */
[----:B------:R-:W-:Y:S01]  /*f9c0*/  NOP ;  /* 0x0000000000007918 */ /* 0x000fe20000000000 */
[----:B-1----:R-:W-:-:S04]  /*f9d0*/  MOV R2, UR46 ;  /* 0x0000002e00027c02 */ /* 0x002fc80008000f00 */
[----:B------:R-:W-:-:S13]  /*f9e0*/  ISETP.NE.AND P2, PT, R2, 0x3, PT ;  /* 0x000000030200780c */ /* 0x000fda0003f45270 */
[----:B------:R-:W-:Y:S05]  /*f9f0*/  @!P2 BRA `(.L_x_4117) ;  /* 0x000000000004a947 */ /* 0x000fea0003800000 */
[----:B------:R-:W-:Y:S01]  /*fa00*/  BPT.TRAP 0x1 ;  /* 0x000000040000795c */ /* 0x000fe20000300000 */
.L_x_4117:
[----:B------:R1:W-:Y:S01]  /*fa10*/  SYNCS.ARRIVE.TRANS64.A1T0 RZ, [R8+URZ+0x28c30], RZ ;  /* 0x028c30ff08ff79a7 */ /* 0x0003e2000810003f */
[----:B------:R-:W-:Y:S05]  /*fa20*/  @!P2 BRA `(.L_x_4118) ;  /* 0x000000000004a947 */ /* 0x000fea0003800000 */
[----:B------:R-:W-:Y:S01]  /*fa30*/  BPT.TRAP 0x1 ;  /* 0x000000040000795c */ /* 0x000fe20000300000 */
.L_x_4118:
[----:B------:R-:W2:Y:S01]  /*fa40*/  SYNCS.PHASECHK.TRANS64.TRYWAIT P0, [R8+URZ+0x28c60], R20 ;  /* 0x028c6014080075a7 */ /* 0x000ea2000800017f */
[----:B------:R-:W-:Y:S04]  /*fa50*/  BSSY B1, `(.L_x_4119) ;  /* 0x0000002000017945 */ /* 0x000fe80003800000 */
[----:B--2---:R-:W-:Y:S05]  /*fa60*/  @!P0 BRA `(.L_x_4120) ;  /* 0x0000002800188947 */ /* 0x004fea0003800000 */
.L_x_4191:
[----:B------:R-:W-:Y:S05]  /*fa70*/  BSYNC B1 ;  /* 0x0000000000017941 */ /* 0x000fea0003800000 */
.L_x_4119:
        /* <DEDUP_REMOVED lines=34> */
[----:B------:R-:W0:Y:S02]  /*fca0*/  SHFL.IDX PT, R14, R10, 0x1, 0x181f ;  /* 0x00381f000a0e7f89 */ /* 0x000e2400000e0000 */
[----:B--2---:R-:W-:Y:S02]  /*fcb0*/  IADD3.X R7, RZ, R3, RZ, P0, !PT ;  /* 0x00000003ff077210 */ /* 0x004fe400007fe4ff */
        /* <DEDUP_REMOVED lines=40> */
.L_x_4201:
[----:B--2---:R-:W-:Y:S02]  /*ff40*/  P2R R4, PR, RZ, 0x2 ;  /* 0x00000002ff047803 */ /* 0x004fe40000000000 */
[----:B------:R-:W-:Y:S02]  /*ff50*/  LOP3.LUT P1, RZ, R16, 0x80, RZ, 0xc0, !PT ;  /* 0x0000008010ff7812 */ /* 0x000fe4000782c0ff */
[----:B------:R-:W-:Y:S02]  /*ff60*/  IADD3 R2, P2, R14, R0, RZ ;  /* 0x000000000e027210 */ /* 0x000fe40007f5e0ff */
[----:B------:R-:W-:Y:S02]  /*ff70*/  P2R R5, PR, RZ, 0x8 ;  /* 0x00000008ff057803 */ /* 0x000fe40000000000 */
[----:B------:R-:W-:Y:S02]  /*ff80*/  LOP3.LUT P3, RZ, R16, 0x40, RZ, 0xc0, !PT ;  /* 0x0000004010ff7812 */ /* 0x000fe4000786c0ff */
[----:B------:R-:W-:-:S02]  /*ff90*/  IADD3.X R3, RZ, R20, RZ, P2, !PT ;  /* 0x00000014ff037210 */ /* 0x000fc400017fe4ff */
[C---:B------:R-:W-:Y:S02]  /*ffa0*/  LOP3.LUT P2, RZ, R16.reuse, 0x20, RZ, 0xc0, !PT ;  /* 0x0000002010ff7812 */ /* 0x040fe4000784c0ff */
[----:B------:R-:W-:Y:S01]  /*ffb0*/  LOP3.LUT P6, RZ, R16, 0x10, RZ, 0xc0, !PT ;  /* 0x0000001010ff7812 */ /* 0x000fe200078cc0ff */
        /* <DEDUP_REMOVED lines=15> */
.L_x_4122:
        /* <DEDUP_REMOVED lines=11> */
.L_x_4123:
[----:B------:R0:W-:Y:S01]  /*10160*/  SYNCS.ARRIVE.TRANS64.A1T0 RZ, [R8+URZ+0x28c50], RZ ;  /* 0x028c50ff08ff79a7 */ /* 0x0001e2000810003f */
[----:B------:R-:W-:Y:S05]  /*10170*/  @P3 BRA `(.L_x_4124) ;  /* 0xfffffff000743947 */ /* 0x000fea000383ffff */
[----:B------:R-:W-:Y:S05]  /*10180*/  BSYNC B0 ;  /* 0x0000000000007941 */ /* 0x000fea0003800000 */
.L_x_4111:
        /* <DEDUP_REMOVED lines=21> */
.L_x_4126:
[----:B------:R-:W-:Y:S05]  /*102e0*/  BSYNC B0 ;  /* 0x0000000000007941 */ /* 0x000fea0003800000 */
.L_x_4125:
[----:B------:R-:W-:-:S07]  /*102f0*/  LOP3.LUT R22, R22, R5, RZ, 0x3c, !PT ;  /* 0x0000000516167212 */ /* 0x000fce00078e3cff */
.L_x_4086:
[----:B------:R-:W-:Y:S05]  /*10300*/  BSYNC B7 ;  /* 0x0000000000077941 */ /* 0x000fea0003800000 */
.L_x_4084:
        /* <DEDUP_REMOVED lines=11> */
.L_x_4127:
[----:B------:R-:W-:-:S03]  /*103c0*/  UMOV UR4, 0xffffffff ;  /* 0xffffffff00047882 */ /* 0x000fc60000000000 */
[----:B------:R-:W-:Y:S05]  /*103d0*/  BRA.DIV UR4, `(.L_x_4129) ;  /* 0x0000002604a07947 */ /* 0x000fea000b800000 */
[----:B------:R2:W3:Y:S02]  /*103e0*/  SHFL.IDX PT, R14, R33, RZ, 0x1f ;  /* 0x00001fff210e7589 */ /* 0x0004e400000e0000 */
.L_x_4204:
[----:B------:R-:W4:Y:S01]  /*103f0*/  @!P1 S2R R3, SR_CgaCtaId ;  /* 0x0000000000039919 */ /* 0x000f220000008800 */
[----:B------:R-:W-:Y:S05]  /*10400*/  WARPSYNC.ALL ;  /* 0x0000000000007948 */ /* 0x000fea0003800000 */
[----:B------:R-:W-:Y:S01]  /*10410*/  BAR.SYNC.DEFER_BLOCKING 0x4, 0x180 ;  /* 0x0106000000007b1d */ /* 0x000fe20000010000 */
[----:B------:R-:W-:-:S04]  /*10420*/  @!P1 MOV R0, 0x400 ;  /* 0x0000040000009802 */ /* 0x000fc80000000f00 */
[----:B----4-:R-:W-:-:S05]  /*10430*/  @!P1 LEA R17, R3, R0, 0x18 ;  /* 0x0000000003119211 */ /* 0x010fca00078ec0ff */
[----:B------:R2:W-:Y:S02]  /*10440*/  @!P1 STS [R17+0x28cd0], R33 ;  /* 0x028cd02111009388 */ /* 0x0005e40000000800 */
[----:B--23--:R-:W-:Y:S01]  /*10450*/  MOV R33, R14 ;  /* 0x0000000e00217202 */ /* 0x00cfe20000000f00 */
[----:B------:R-:W-:Y:S06]  /*10460*/  BAR.ARV 0x5, 0x180 ;  /* 0x0146000000007b1d */ /* 0x000fec0000002000 */
.L_x_4128:
[----:B------:R-:W-:Y:S02]  /*10470*/  ULDC UR4, c[0x0][0xc38] ;  /* 0x00030e0000047ab9 */ /* 0x000fe40000000800 */
[----:B---3--:R-:W-:-:S13]  /*10480*/  ISETP.GE.AND P0, PT, R33, UR4, PT ;  /* 0x0000000421007c0c */ /* 0x008fda000bf06270 */
[----:B------:R-:W-:Y:S05]  /*10490*/  @!P0 BRA `(.L_x_4130) ;  /* 0xffffffc800a88947 */ /* 0x000fea000383ffff */
.L_x_4081:
        /* <DEDUP_REMOVED lines=12> */
.L_x_4205:
[----:B------:R-:W-:Y:S05]  /*10560*/  BSYNC B0 ;  /* 0x0000000000007941 */ /* 0x000fea0003800000 */
.L_x_4131:
[----:B------:R-:W-:-:S03]  /*10570*/  UMOV UR4, 0xffffffff ;  /* 0xffffffff00047882 */ /* 0x000fc60000000000 */
[----:B------:R-:W-:Y:S05]  /*10580*/  BRA.DIV UR4, `(.L_x_4133) ;  /* 0x0000002604707947 */ /* 0x000fea000b800000 */
[----:B---3--:R-:W3:Y:S02]  /*10590*/  S2R R0, SR_TID.X ;  /* 0x0000000000007919 */ /* 0x008ee40000002100 */
[----:B---3--:R-:W-:-:S04]  /*105a0*/  SHF.R.U32.HI R0, RZ, 0x5, R0 ;  /* 0x00000005ff007819 */ /* 0x008fc80000011600 */
[----:B------:R-:W-:-:S05]  /*105b0*/  LOP3.LUT R0, R0, 0x3, RZ, 0xc0, !PT ;  /* 0x0000000300007812 */ /* 0x000fca00078ec0ff */
[----:B------:R3:W4:Y:S02]  /*105c0*/  SHFL.IDX PT, R14, R0, RZ, 0x1f ;  /* 0x00001fff000e7589 */ /* 0x00072400000e0000 */
.L_x_4208:
[----:B----4-:R-:W-:Y:S01]  /*105d0*/  ISETP.NE.AND P0, PT, R14, RZ, PT ;  /* 0x000000ff0e00720c */ /* 0x010fe20003f05270 */
[----:B------:R-:W-:-:S12]  /*105e0*/  BSSY B0, `(.L_x_4134) ;  /* 0x0000024000007945 */ /* 0x000fd80003800000 */
[----:B------:R-:W-:Y:S05]  /*105f0*/  @P0 BRA `(.L_x_4135) ;  /* 0x0000000000880947 */ /* 0x000fea0003800000 */
[----:B------:R-:W-:-:S03]  /*10600*/  UMOV UR4, 0xffffffff ;  /* 0xffffffff00047882 */ /* 0x000fc60000000000 */
[----:B------:R-:W-:Y:S05]  /*10610*/  BRA.DIV UR4, `(.L_x_4136) ;  /* 0x0000002604807947 */ /* 0x000fea000b800000 */
[----:B------:R-:W-:-:S13]  /*10620*/  ELECT P6, URZ, PT ;  /* 0x00000000003f782f */ /* 0x000fda00038c0000 */
.L_x_4211:
[----:B------:R-:W-:Y:S05]  /*10630*/  @!P6 BRA `(.L_x_4135) ;  /* 0x000000000078e947 */ /* 0x000fea0003800000 */
[----:B------:R-:W-:-:S06]  /*10640*/  ULOP3.LUT UR4, UR39, 0x2, URZ, 0xfc, !UPT ;  /* 0x0000000227047892 */ /* 0x000fcc000f8efc3f */
[----:B---3--:R-:W-:-:S05]  /*10650*/  IMAD.U32 R0, RZ, RZ, UR4 ;  /* 0x00000004ff007e24 */ /* 0x008fca000f8e00ff */
[----:B------:R-:W-:-:S13]  /*10660*/  ISETP.NE.AND P0, PT, R0, 0x3, PT ;  /* 0x000000030000780c */ /* 0x000fda0003f05270 */
[----:B------:R-:W-:Y:S05]  /*10670*/  @!P0 BRA `(.L_x_4137) ;  /* 0x0000000000048947 */ /* 0x000fea0003800000 */
[----:B------:R-:W-:Y:S01]  /*10680*/  BPT.TRAP 0x1 ;  /* 0x000000040000795c */ /* 0x000fe20000300000 */
.L_x_4137:
[C---:B------:R-:W-:Y:S01]  /*10690*/  LEA R5, R18.reuse, R7, 0x3 ;  /* 0x0000000712057211 */ /* 0x040fe200078e18ff */
[----:B------:R-:W-:Y:S01]  /*106a0*/  VIADD R18, R18, 0x1 ;  /* 0x0000000112127836 */ /* 0x000fe20000000000 */
[----:B------:R-:W-:-:S04]  /*106b0*/  SHF.L.U32 R0, R22, 0x1f, RZ ;  /* 0x0000001f16007819 */ /* 0x000fc800000006ff */
[----:B------:R-:W3:Y:S01]  /*106c0*/  SYNCS.PHASECHK.TRANS64.TRYWAIT P1, [R5+URZ+0x28c40], R0 ;  /* 0x028c4000050075a7 */ /* 0x000ee2000802017f */
[----:B------:R-:W-:-:S04]  /*106d0*/  ISETP.NE.AND P2, PT, R18, 0x2, PT ;  /* 0x000000021200780c */ /* 0x000fc80003f45270 */
[----:B------:R-:W-:Y:S01]  /*106e0*/  SEL R3, RZ, 0x1, P2 ;  /* 0x00000001ff037807 */ /* 0x000fe20001000000 */
[----:B---3--:R-:W-:Y:S08]  /*106f0*/  @!P1 BRA `(.L_x_4138) ;  /* 0x0000002400689947 */ /* 0x008ff00003800000 */
.L_x_4212:
[----:B------:R-:W-:Y:S02]  /*10700*/  SEL R18, R18, RZ, P2 ;  /* 0x000000ff12127207 */ /* 0x000fe40001000000 */
[----:B------:R-:W-:Y:S01]  /*10710*/  LOP3.LUT R2, R22, R3, RZ, 0x3c, !PT ;  /* 0x0000000316027212 */ /* 0x000fe200078e3cff */
[----:B------:R-:W-:Y:S06]  /*10720*/  @!P0 BRA `(.L_x_4139) ;  /* 0x0000000000048947 */ /* 0x000fec0003800000 */
[----:B------:R-:W-:Y:S01]  /*10730*/  BPT.TRAP 0x1 ;  /* 0x000000040000795c */ /* 0x000fe20000300000 */
.L_x_4139:
[----:B------:R-:W-:Y:S01]  /*10740*/  IMAD R3, R18, 0x8, R7 ;  /* 0x0000000812037824 */ /* 0x000fe200078e0207 */
[----:B------:R-:W-:-:S04]  /*10750*/  SHF.L.U32 R2, R2, 0x1f, RZ ;  /* 0x0000001f02027819 */ /* 0x000fc800000006ff */
[----:B------:R-:W4:Y:S02]  /*10760*/  SYNCS.PHASECHK.TRANS64.TRYWAIT P1, [R3+URZ+0x28c40], R2 ;  /* 0x028c4002030075a7 */ /* 0x000f24000802017f */
[----:B----4-:R-:W-:Y:S05]  /*10770*/  @!P1 BRA `(.L_x_4140) ;  /* 0x00000024005c9947 */ /* 0x010fea0003800000 */
.L_x_4213:
[----:B------:R-:W-:Y:S05]  /*10780*/  @!P0 BRA `(.L_x_4141) ;  /* 0x0000000000048947 */ /* 0x000fea0003800000 */
[----:B------:R-:W-:Y:S01]  /*10790*/  BPT.TRAP 0x1 ;  /* 0x000000040000795c */ /* 0x000fe20000300000 */
.L_x_4141:
[----:B------:R-:W0:Y:S02]  /*107a0*/  SYNCS.PHASECHK.TRANS64.TRYWAIT P1, [R5+URZ+0x28c60], R0 ;  /* 0x028c6000050075a7 */ /* 0x000e24000802017f */
[----:B0-----:R-:W-:Y:S05]  /*107b0*/  @!P1 BRA `(.L_x_4142) ;  /* 0x0000002400609947 */ /* 0x001fea0003800000 */
.L_x_4214:
[----:B------:R-:W-:Y:S05]  /*107c0*/  @!P0 BRA `(.L_x_4143) ;  /* 0x0000000000048947 */ /* 0x000fea0003800000 */
[----:B------:R-:W-:Y:S01]  /*107d0*/  BPT.TRAP 0x1 ;  /* 0x000000040000795c */ /* 0x000fe20000300000 */
.L_x_4143:
[----:B------:R0:W0:Y:S02]  /*107e0*/  SYNCS.PHASECHK.TRANS64.TRYWAIT P0, [R3+URZ+0x28c60], R2 ;  /* 0x028c6002030075a7 */ /* 0x000024000800017f */
[----:B0-----:R-:W-:Y:S05]  /*107f0*/  @!P0 NANOSLEEP.SYNCS 0x989680 ;  /* 0x009896800000895d */ /* 0x001fea0003900000 */
[----:B------:R-:W0:Y:S02]  /*10800*/  @!P0 SYNCS.PHASECHK.TRANS64 P0, [R3+URZ+0x28c60], R2 ;  /* 0x028c6002030085a7 */ /* 0x000e24000800007f */
[----:B0-----:R-:W-:Y:S05]  /*10810*/  @!P0 BRA `(.L_x_4143) ;  /* 0xfffffffc00f08947 */ /* 0x001fea000383ffff */
.L_x_4135:
[----:B------:R-:W-:Y:S05]  /*10820*/  BSYNC B0 ;  /* 0x0000000000007941 */ /* 0x000fea0003800000 */
.L_x_4134:
[----:B------:R-:W-:Y:S05]  /*10830*/  EXIT ;  /* 0x000000000000794d */ /* 0x000fea0003800000 */
.L_x_4025:
[----:B0-----:R-:W-:-:S04]  /*10840*/  IMAD.U32 R3, RZ, RZ, UR21 ;  /* 0x00000015ff037e24 */ /* 0x001fc8000f8e00ff */
[----:B------:R0:W1:Y:S03]  /*10850*/  SYNCS.PHASECHK.TRANS64.TRYWAIT P1, [R3+URZ+0x28c50], R0 ;  /* 0x028c5000030075a7 */ /* 0x000066000802017f */
[----:B-1----:R-:W-:Y:S05]  /*10860*/  @!P1 NANOSLEEP.SYNCS 0x989680 ;  /* 0x009896800000995d */ /* 0x002fea0003900000 */
[----:B------:R-:W1:Y:S02]  /*10870*/  @!P1 SYNCS.PHASECHK.TRANS64 P1, [R3+URZ+0x28c50], R0 ;  /* 0x028c5000030095a7 */ /* 0x000e64000802007f */
[----:B-1----:R-:W-:Y:S05]  /*10880*/  @!P1 BRA `(.L_x_4025) ;  /* 0xfffffffc00ec9947 */ /* 0x002fea000383ffff */
[----:B------:R-:W-:Y:S05]  /*10890*/  BRA `(.L_x_4144) ;  /* 0xffffff1000307947 */ /* 0x000fea000383ffff */
.L_x_4031:
[----:B-1----:R-:W-:-:S04]  /*108a0*/  MOV R3, UR21 ;  /* 0x0000001500037c02 */ /* 0x002fc80008000f00 */
[----:B------:R1:W2:Y:S03]  /*108b0*/  SYNCS.PHASECHK.TRANS64.TRYWAIT P1, [R3+URZ+0x28c50], R0 ;  /* 0x028c5000030075a7 */ /* 0x0002a6000802017f */
[----:B--2---:R-:W-:Y:S05]  /*108c0*/  @!P1 NANOSLEEP.SYNCS 0x989680 ;  /* 0x009896800000995d */ /* 0x004fea0003900000 */
[----:B------:R-:W2:Y:S02]  /*108d0*/  @!P1 SYNCS.PHASECHK.TRANS64 P1, [R3+URZ+0x28c50], R0 ;  /* 0x028c5000030095a7 */ /* 0x000ea4000802007f */
[----:B--2---:R-:W-:Y:S05]  /*108e0*/  @!P1 BRA `(.L_x_4031) ;  /* 0xfffffffc00ec9947 */ /* 0x004fea000383ffff */
[----:B------:R-:W-:Y:S05]  /*108f0*/  BRA `(.L_x_4030) ;  /* 0xffffff1c00287947 */ /* 0x000fea000383ffff */
.L_x_4035:
[----:B0-----:R-:W-:-:S04]  /*10900*/  IMAD.U32 R3, RZ, RZ, UR42 ;  /* 0x0000002aff037e24 */ /* 0x001fc8000f8e00ff */
[----:B------:R0:W1:Y:S03]  /*10910*/  SYNCS.PHASECHK.TRANS64.TRYWAIT P1, [R3+URZ+0x28c00], R0 ;  /* 0x028c0000030075a7 */ /* 0x000066000802017f */
[----:B-1----:R-:W-:Y:S05]  /*10920*/  @!P1 NANOSLEEP.SYNCS 0x989680 ;  /* 0x009896800000995d */ /* 0x002fea0003900000 */
[----:B------:R-:W1:Y:S02]  /*10930*/  @!P1 SYNCS.PHASECHK.TRANS64 P1, [R3+URZ+0x28c00], R0 ;  /* 0x028c0000030095a7 */ /* 0x000e64000802007f */
[----:B-1----:R-:W-:Y:S05]  /*10940*/  @!P1 BRA `(.L_x_4035) ;  /* 0xfffffffc00ec9947 */ /* 0x002fea000383ffff */
[----:B------:R-:W-:Y:S05]  /*10950*/  BRA `(.L_x_4145) ;  /* 0xffffff2c00c87947 */ /* 0x000fea000383ffff */
.L_x_4039:
[----:B--2---:R2:W3:Y:S02]  /*10960*/  SYNCS.PHASECHK.TRANS64.TRYWAIT P1, [R7+URZ+0x28c30], R8 ;  /* 0x028c3008070075a7 */ /* 0x0044e4000802017f */
[----:B---3--:R-:W-:Y:S05]  /*10970*/  @!P1 NANOSLEEP.SYNCS 0x989680 ;  /* 0x009896800000995d */ /* 0x008fea0003900000 */
[----:B------:R-:W3:Y:S02]  /*10980*/  @!P1 SYNCS.PHASECHK.TRANS64 P1, [R7+URZ+0x28c30], R8 ;  /* 0x028c3008070095a7 */ /* 0x000ee4000802007f */
[----:B---3--:R-:W-:Y:S05]  /*10990*/  @!P1 BRA `(.L_x_4039) ;  /* 0xfffffffc00f09947 */ /* 0x008fea000383ffff */
[----:B------:R-:W-:Y:S05]  /*109a0*/  BRA `(.L_x_4038) ;  /* 0xffffff2c00e47947 */ /* 0x000fea000383ffff */
.L_x_4044:
[----:B-1----:R1:W3:Y:S02]  /*109b0*/  SYNCS.PHASECHK.TRANS64.TRYWAIT P1, [R7+URZ+0x28c50], R8 ;  /* 0x028c5008070075a7 */ /* 0x0022e4000802017f */
[----:B---3--:R-:W-:Y:S05]  /*109c0*/  @!P1 NANOSLEEP.SYNCS 0x989680 ;  /* 0x009896800000995d */ /* 0x008fea0003900000 */
[----:B------:R-:W3:Y:S02]  /*109d0*/  @!P1 SYNCS.PHASECHK.TRANS64 P1, [R7+URZ+0x28c50], R8 ;  /* 0x028c5008070095a7 */ /* 0x000ee4000802007f */
[----:B---3--:R-:W-:Y:S05]  /*109e0*/  @!P1 BRA `(.L_x_4044) ;  /* 0xfffffffc00f09947 */ /* 0x008fea000383ffff */
[----:B------:R-:W-:Y:S05]  /*109f0*/  BRA `(.L_x_4043) ;  /* 0xffffff44007c7947 */ /* 0x000fea000383ffff */
.L_x_4050:
[----:B-1----:R-:W-:-:S04]  /*10a00*/  IMAD.U32 R6, RZ, RZ, UR23 ;  /* 0x00000017ff067e24 */ /* 0x002fc8000f8e00ff */
[----:B------:R1:W3:Y:S03]  /*10a10*/  SYNCS.PHASECHK.TRANS64.TRYWAIT P1, [R6+URZ+0x28c30], R7 ;  /* 0x028c3007060075a7 */ /* 0x0002e6000802017f */
[----:B---3--:R-:W-:Y:S05]  /*10a20*/  @!P1 NANOSLEEP.SYNCS 0x989680 ;  /* 0x009896800000995d */ /* 0x008fea0003900000 */
[----:B------:R-:W3:Y:S02]  /*10a30*/  @!P1 SYNCS.PHASECHK.TRANS64 P1, [R6+URZ+0x28c30], R7 ;  /* 0x028c3007060095a7 */ /* 0x000ee4000802007f */
[----:B---3--:R-:W-:Y:S05]  /*10a40*/  @!P1 BRA `(.L_x_4050) ;  /* 0xfffffffc00ec9947 */ /* 0x008fea000383ffff */
[----:B------:R-:W-:Y:S05]  /*10a50*/  BRA `(.L_x_4049) ;  /* 0xffffff4800987947 */ /* 0x000fea000383ffff */
.L_x_4055:
[----:B-1----:R-:W-:-:S04]  /*10a60*/  IMAD.U32 R8, RZ, RZ, UR23 ;  /* 0x00000017ff087e24 */ /* 0x002fc8000f8e00ff */
[----:B------:R1:W2:Y:S03]  /*10a70*/  SYNCS.PHASECHK.TRANS64.TRYWAIT P1, [R8+URZ+0x28c50], R7 ;  /* 0x028c5007080075a7 */ /* 0x0002a6000802017f */
[----:B--2---:R-:W-:Y:S05]  /*10a80*/  @!P1 NANOSLEEP.SYNCS 0x989680 ;  /* 0x009896800000995d */ /* 0x004fea0003900000 */
[----:B------:R-:W2:Y:S02]  /*10a90*/  @!P1 SYNCS.PHASECHK.TRANS64 P1, [R8+URZ+0x28c50], R7 ;  /* 0x028c5007080095a7 */ /* 0x000ea4000802007f */
[----:B--2---:R-:W-:Y:S05]  /*10aa0*/  @!P1 BRA `(.L_x_4055) ;  /* 0xfffffffc00ec9947 */ /* 0x004fea000383ffff */
[----:B------:R-:W-:Y:S05]  /*10ab0*/  BRA `(.L_x_4054) ;  /* 0xffffff68001c7947 */ /* 0x000fea000383ffff */
.L_x_4062:
[----:B-1----:R-:W-:-:S04]  /*10ac0*/  MOV R6, UR22 ;  /* 0x0000001600067c02 */ /* 0x002fc80008000f00 */
[----:B------:R1:W4:Y:S03]  /*10ad0*/  SYNCS.PHASECHK.TRANS64.TRYWAIT P1, [R6+URZ+0x28c30], R7 ;  /* 0x028c3007060075a7 */ /* 0x000326000802017f */
[----:B----4-:R-:W-:Y:S05]  /*10ae0*/  @!P1 NANOSLEEP.SYNCS 0x989680 ;  /* 0x009896800000995d */ /* 0x010fea0003900000 */
[----:B------:R-:W4:Y:S02]  /*10af0*/  @!P1 SYNCS.PHASECHK.TRANS64 P1, [R6+URZ+0x28c30], R7 ;  /* 0x028c3007060095a7 */ /* 0x000f24000802007f */
[----:B----4-:R-:W-:Y:S05]  /*10b00*/  @!P1 BRA `(.L_x_4062) ;  /* 0xfffffffc00ec9947 */ /* 0x010fea000383ffff */
[----:B------:R-:W-:Y:S05]  /*10b10*/  BRA `(.L_x_4061) ;  /* 0xffffff6c00107947 */ /* 0x000fea000383ffff */
.L_x_4067:
[----:B--2---:R-:W-:-:S04]  /*10b20*/  IMAD.U32 R8, RZ, RZ, UR22 ;  /* 0x00000016ff087e24 */ /* 0x004fc8000f8e00ff */
[----:B------:R2:W3:Y:S03]  /*10b30*/  SYNCS.PHASECHK.TRANS64.TRYWAIT P1, [R8+URZ+0x28c50], R7 ;  /* 0x028c5007080075a7 */ /* 0x0004e6000802017f */
[----:B---3--:R-:W-:Y:S05]  /*10b40*/  @!P1 NANOSLEEP.SYNCS 0x989680 ;  /* 0x009896800000995d */ /* 0x008fea0003900000 */
[----:B------:R-:W3:Y:S02]  /*10b50*/  @!P1 SYNCS.PHASECHK.TRANS64 P1, [R8+URZ+0x28c50], R7 ;  /* 0x028c5007080095a7 */ /* 0x000ee4000802007f */
[----:B---3--:R-:W-:Y:S05]  /*10b60*/  @!P1 BRA `(.L_x_4067) ;  /* 0xfffffffc00ec9947 */ /* 0x008fea000383ffff */
[----:B------:R-:W-:Y:S05]  /*10b70*/  BRA `(.L_x_4066) ;  /* 0xffffff8400347947 */ /* 0x000fea000383ffff */
.L_x_4092:
[----:B------:R-:W2:Y:S01]  /*10b80*/  S2R R20, SR_TID.X ;  /* 0x0000000000147919 */ /* 0x000ea20000002100 */
[----:B------:R-:W-:Y:S01]  /*10b90*/  IMAD.MOV.U32 R12, RZ, RZ, RZ ;  /* 0x000000ffff0c7224 */ /* 0x000fe200078e00ff */
[----:B------:R-:W-:Y:S01]  /*10ba0*/  MOV R11, 0x1f ;  /* 0x0000001f000b7802 */ /* 0x000fe20000000f00 */
[----:B------:R-:W-:Y:S01]  /*10bb0*/  IMAD.MOV.U32 R15, RZ, RZ, -0x1 ;  /* 0xffffffffff0f7424 */ /* 0x000fe200078e00ff */
[----:B--2---:R-:W-:-:S04]  /*10bc0*/  SHF.R.U32.HI R20, RZ, 0x5, R20 ;  /* 0x00000005ff147819 */ /* 0x004fc80000011614 */
[----:B------:R-:W-:-:S05]  /*10bd0*/  LOP3.LUT R20, R20, 0x3, RZ, 0xc0, !PT ;  /* 0x0000000314147812 */ /* 0x000fca00078ec0ff */
[----:B------:R-:W-:-:S07]  /*10be0*/  IMAD.MOV.U32 R13, RZ, RZ, R20 ;  /* 0x000000ffff0d7224 */ /* 0x000fce00078e0014 */
[----:B01---5:R-:W-:Y:S05]  /*10bf0*/  WARPSYNC.COLLECTIVE R15, `(.L_x_4146) ;  /* 0x000000000f087348 */ /* 0x023fea0003c00000 */
[----:B------:R2:W3:Y:S02]  /*10c00*/  SHFL.IDX P6, R14, R13, R12, R11 ;  /* 0x0000000c0d0e7389 */ /* 0x0004e400000c000b */
[----:B0123-5:R-:W-:Y:S01]  /*10c10*/  ENDCOLLECTIVE ;  /* 0x000000000000791b */ /* 0x02ffe20003800000 */
.L_x_4146:
[----:B------:R-:W-:Y:S05]  /*10c20*/  BRA `(.L_x_4147) ;  /* 0xffffffcc00487947 */ /* 0x000fea000383ffff */
.L_x_4095:
[----:B0-----:R0:W1:Y:S02]  /*10c30*/  SYNCS.PHASECHK.TRANS64.TRYWAIT P0, [R25+URZ+0x28c40], R0 ;  /* 0x028c4000190075a7 */ /* 0x001064000800017f */
[----:B-1----:R-:W-:Y:S05]  /*10c40*/  @!P0 NANOSLEEP.SYNCS 0x989680 ;  /* 0x009896800000895d */ /* 0x002fea0003900000 */
[----:B------:R-:W1:Y:S02]  /*10c50*/  @!P0 SYNCS.PHASECHK.TRANS64 P0, [R25+URZ+0x28c40], R0 ;  /* 0x028c4000190085a7 */ /* 0x000e64000800007f */
[----:B-1----:R-:W-:Y:S05]  /*10c60*/  @!P0 BRA `(.L_x_4095) ;  /* 0xfffffffc00f08947 */ /* 0x002fea000383ffff */
[----:B------:R-:W-:Y:S05]  /*10c70*/  BRA `(.L_x_4148) ;  /* 0xffffffcc00f07947 */ /* 0x000fea000383ffff */
.L_x_4096:
        /* <DEDUP_REMOVED lines=8> */
.L_x_4150:
[----:B------:R-:W-:Y:S05]  /*10d00*/  BSYNC B0 ;  /* 0x0000000000007941 */ /* 0x000fea0003800000 */
.L_x_4149:
[----:B------:R-:W-:Y:S01]  /*10d10*/  IMAD.MOV.U32 R13, RZ, RZ, R0 ;  /* 0x000000ffff0d7224 */ /* 0x000fe200078e0000 */
[----:B------:R-:W-:Y:S01]  /*10d20*/  MOV R12, RZ ;  /* 0x000000ff000c7202 */ /* 0x000fe20000000f00 */
[----:B------:R-:W-:Y:S01]  /*10d30*/  IMAD.MOV.U32 R11, RZ, RZ, 0x181f ;  /* 0x0000181fff0b7424 */ /* 0x000fe200078e00ff */
[----:B------:R-:W-:Y:S01]  /*10d40*/  @P0 LEA R7, R4, R17, 0x1 ;  /* 0x0000001104070211 */ /* 0x000fe200078e08ff */
[----:B------:R-:W-:Y:S02]  /*10d50*/  IMAD.MOV.U32 R15, RZ, RZ, -0x1 ;  /* 0xffffffffff0f7424 */ /* 0x000fe400078e00ff */
[----:B------:R-:W-:-:S07]  /*10d60*/  IMAD.MOV.U32 R2, RZ, RZ, R14 ;  /* 0x000000ffff027224 */ /* 0x000fce00078e000e */
[----:B------:R-:W-:Y:S05]  /*10d70*/  WARPSYNC.COLLECTIVE R15, `(.L_x_4151) ;  /* 0x000000000f087348 */ /* 0x000fea0003c00000 */
[----:B------:R0:W1:Y:S02]  /*10d80*/  SHFL.IDX P6, R14, R13, R12, R11 ;  /* 0x0000000c0d0e7389 */ /* 0x00006400000c000b */
[----:B01----:R-:W-:Y:S01]  /*10d90*/  ENDCOLLECTIVE ;  /* 0x000000000000791b */ /* 0x003fe20003800000 */
.L_x_4151:
        /* <DEDUP_REMOVED lines=8> */
.L_x_4152:
[----:B------:R-:W-:Y:S01]  /*10e20*/  @!PT LDS RZ, [RZ] ;  /* 0x00000000fffff984 */ /* 0x000fe20000000800 */
[----:B------:R-:W-:Y:S01]  /*10e30*/  @!PT LDS RZ, [RZ] ;  /* 0x00000000fffff984 */ /* 0x000fe20000000800 */
[----:B------:R-:W-:Y:S01]  /*10e40*/  @!PT LDS RZ, [RZ] ;  /* 0x00000000fffff984 */ /* 0x000fe20000000800 */
[----:B------:R0:W-:Y:S01]  /*10e50*/  @P0 LDGSTS.E.BYPASS.LTC128B.128 [R7+0x22400], desc[UR50][R2.64], !P2 ;  /* 0x2240000002070fae */ /* 0x0001e2000d101d72 */
[----:B------:R-:W-:Y:S01]  /*10e60*/  ISETP.GE.AND P0, PT, R27, 0x11, PT ;  /* 0x000000111b00780c */ /* 0x000fe20003f06270 */
[----:B------:R-:W-:-:S12]  /*10e70*/  IMAD.MOV.U32 R13, RZ, RZ, R0 ;  /* 0x000000ffff0d7224 */ /* 0x000fd800078e0000 */
[----:B------:R-:W-:Y:S01]  /*10e80*/  @P0 IMAD R9, R4, 0x2, R17 ;  /* 0x0000000204090824 */ /* 0x000fe200078e0211 */
[----:B0-----:R-:W-:-:S07]  /*10e90*/  MOV R2, R14 ;  /* 0x0000000e00027202 */ /* 0x001fce0000000f00 */
[----:B------:R-:W-:Y:S05]  /*10ea0*/  WARPSYNC.COLLECTIVE R15, `(.L_x_4153) ;  /* 0x000000000f087348 */ /* 0x000fea0003c00000 */
[----:B------:R0:W1:Y:S02]  /*10eb0*/  SHFL.IDX P6, R14, R13, R12, R11 ;  /* 0x0000000c0d0e7389 */ /* 0x00006400000c000b */
[----:B01----:R-:W-:Y:S01]  /*10ec0*/  ENDCOLLECTIVE ;  /* 0x000000000000791b */ /* 0x003fe20003800000 */
.L_x_4153:
        /* <DEDUP_REMOVED lines=8> */
.L_x_4154:
        /* <DEDUP_REMOVED lines=11> */
.L_x_4155:
[----:B------:R-:W-:Y:S01]  /*11000*/  MOV R13, R5 ;  /* 0x00000005000d7202 */ /* 0x000fe20000000f00 */
[----:B------:R-:W-:Y:S01]  /*11010*/  IMAD.MOV.U32 R12, RZ, RZ, 0x3 ;  /* 0x00000003ff0c7424 */ /* 0x000fe200078e00ff */
[----:B------:R-:W-:-:S05]  /*11020*/  @P0 LEA R14, P1, R6, R14, 0x1 ;  /* 0x0000000e060e0211 */ /* 0x000fca00078208ff */
[----:B------:R-:W-:Y:S02]  /*11030*/  @P0 IMAD.X R3, RZ, RZ, R2, P1 ;  /* 0x000000ffff030224 */ /* 0x000fe400008e0602 */
[----:B------:R-:W-:-:S07]  /*11040*/  @P0 IMAD.MOV.U32 R2, RZ, RZ, R14 ;  /* 0x000000ffff020224 */ /* 0x000fce00078e000e */
[----:B------:R-:W-:Y:S05]  /*11050*/  WARPSYNC.COLLECTIVE R15, `(.L_x_4156) ;  /* 0x000000000f087348 */ /* 0x000fea0003c00000 */
[----:B------:R0:W1:Y:S02]  /*11060*/  SHFL.IDX P6, R14, R13, R12, R11 ;  /* 0x0000000c0d0e7389 */ /* 0x00006400000c000b */
[----:B01----:R-:W-:Y:S01]  /*11070*/  ENDCOLLECTIVE ;  /* 0x000000000000791b */ /* 0x003fe20003800000 */
.L_x_4156:
        /* <DEDUP_REMOVED lines=9> */
.L_x_4157:
[----:B------:R-:W-:Y:S05]  /*11110*/  BRA `(.L_x_4158) ;  /* 0xffffffcc00a87947 */ /* 0x000fea000383ffff */
.L_x_4101:
[----:B------:R-:W-:Y:S01]  /*11120*/  MOV R13, R5 ;  /* 0x00000005000d7202 */ /* 0x000fe20000000f00 */
[----:B------:R-:W-:Y:S02]  /*11130*/  IMAD.MOV.U32 R12, RZ, RZ, RZ ;  /* 0x000000ffff0c7224 */ /* 0x000fe400078e00ff */
[----:B------:R-:W-:Y:S02]  /*11140*/  IMAD.MOV.U32 R11, RZ, RZ, 0x181f ;  /* 0x0000181fff0b7424 */ /* 0x000fe400078e00ff */
[----:B------:R-:W-:Y:S02]  /*11150*/  IMAD.MOV.U32 R15, RZ, RZ, -0x1 ;  /* 0xffffffffff0f7424 */ /* 0x000fe400078e00ff */
[----:B------:R-:W-:-:S07]  /*11160*/  IMAD.U32 R3, RZ, RZ, UR43 ;  /* 0x0000002bff037e24 */ /* 0x000fce000f8e00ff */
[----:B-1---5:R-:W-:Y:S05]  /*11170*/  WARPSYNC.COLLECTIVE R15, `(.L_x_4159) ;  /* 0x000000000f087348 */ /* 0x022fea0003c00000 */
[----:B------:R0:W2:Y:S02]  /*11180*/  SHFL.IDX P6, R14, R13, R12, R11 ;  /* 0x0000000c0d0e7389 */ /* 0x0000a400000c000b */
[----:B012--5:R-:W-:Y:S01]  /*11190*/  ENDCOLLECTIVE ;  /* 0x000000000000791b */ /* 0x027fe20003800000 */
.L_x_4159:
[----:B------:R-:W-:-:S04]  /*111a0*/  IMAD R4, R3, 0x40, R36 ;  /* 0x0000004003047824 */ /* 0x000fc800078e0224 */
[C---:B------:R-:W-:Y:S01]  /*111b0*/  VIADD R6, R4.reuse, 0x10 ;  /* 0x0000001004067836 */ /* 0x040fe20000000000 */
[----:B------:R-:W-:Y:S01]  /*111c0*/  ISETP.GE.AND P0, PT, R4, UR37, PT ;  /* 0x0000002504007c0c */ /* 0x000fe2000bf06270 */
[----:B------:R-:W-:Y:S01]  /*111d0*/  IMAD.MOV.U32 R13, RZ, RZ, R0 ;  /* 0x000000ffff0d7224 */ /* 0x000fe200078e0000 */
[----:B------:R-:W-:-:S11]  /*111e0*/  MOV R2, R14 ;  /* 0x0000000e00027202 */ /* 0x000fd60000000f00 */
[----:B------:R-:W-:Y:S05]  /*111f0*/  WARPSYNC.COLLECTIVE R15, `(.L_x_4160) ;  /* 0x000000000f087348 */ /* 0x000fea0003c00000 */
[----:B------:R0:W1:Y:S02]  /*11200*/  SHFL.IDX P6, R14, R13, R12, R11 ;  /* 0x0000000c0d0e7389 */ /* 0x00006400000c000b */
[----:B01----:R-:W-:Y:S01]  /*11210*/  ENDCOLLECTIVE ;  /* 0x000000000000791b */ /* 0x003fe20003800000 */
.L_x_4160:
        /* <DEDUP_REMOVED lines=8> */
.L_x_4161:
        /* <DEDUP_REMOVED lines=11> */
.L_x_4162:
        /* <DEDUP_REMOVED lines=8> */
.L_x_4163:
[----:B------:R-:W-:Y:S01]  /*113d0*/  @!PT LDS RZ, [RZ] ;  /* 0x00000000fffff984 */ /* 0x000fe20000000800 */
[----:B------:R-:W-:Y:S01]  /*113e0*/  @!PT LDS RZ, [RZ] ;  /* 0x00000000fffff984 */ /* 0x000fe20000000800 */
[----:B------:R-:W-:Y:S01]  /*113f0*/  @!PT LDS RZ, [RZ] ;  /* 0x00000000fffff984 */ /* 0x000fe20000000800 */
[----:B------:R0:W-:Y:S01]  /*11400*/  @!P0 LDGSTS.E.BYPASS.LTC128B.128 [R8+0x20c00], desc[UR50][R2.64], !P5 ;  /* 0x20c0000002088fae */ /* 0x0001e2000e901d72 */
[----:B------:R-:W-:Y:S01]  /*11410*/  ISETP.GE.AND P0, PT, R6, UR37, PT ;  /* 0x0000002506007c0c */ /* 0x000fe2000bf06270 */
[----:B------:R-:W-:Y:S01]  /*11420*/  IMAD.MOV.U32 R13, RZ, RZ, R0 ;  /* 0x000000ffff0d7224 */ /* 0x000fe200078e0000 */
[----:B0-----:R-:W-:-:S11]  /*11430*/  MOV R2, R14 ;  /* 0x0000000e00027202 */ /* 0x001fd60000000f00 */
[----:B------:R-:W-:Y:S05]  /*11440*/  WARPSYNC.COLLECTIVE R15, `(.L_x_4164) ;  /* 0x000000000f087348 */ /* 0x000fea0003c00000 */
[----:B------:R0:W1:Y:S02]  /*11450*/  SHFL.IDX P6, R14, R13, R12, R11 ;  /* 0x0000000c0d0e7389 */ /* 0x00006400000c000b */
[----:B01----:R-:W-:Y:S01]  /*11460*/  ENDCOLLECTIVE ;  /* 0x000000000000791b */ /* 0x003fe20003800000 */
.L_x_4164:
        /* <DEDUP_REMOVED lines=8> */
.L_x_4165:
        /* <DEDUP_REMOVED lines=9> */
.L_x_4166:
[----:B------:R-:W-:Y:S05]  /*11580*/  BRA `(.L_x_4167) ;  /* 0xffffffd000807947 */ /* 0x000fea000383ffff */
.L_x_4104:
[----:B0-----:R0:W2:Y:S02]  /*11590*/  SYNCS.PHASECHK.TRANS64.TRYWAIT P0, [R17+URZ+0x28c20], R0 ;  /* 0x028c2000110075a7 */ /* 0x0010a4000800017f */
[----:B--2---:R-:W-:Y:S05]  /*115a0*/  @!P0 NANOSLEEP.SYNCS 0x989680 ;  /* 0x009896800000895d */ /* 0x004fea0003900000 */
[----:B------:R-:W2:Y:S02]  /*115b0*/  @!P0 SYNCS.PHASECHK.TRANS64 P0, [R17+URZ+0x28c20], R0 ;  /* 0x028c2000110085a7 */ /* 0x000ea4000800007f */
[----:B--2---:R-:W-:Y:S05]  /*115c0*/  @!P0 BRA `(.L_x_4104) ;  /* 0xfffffffc00f08947 */ /* 0x004fea000383ffff */
[----:B------:R-:W-:Y:S05]  /*115d0*/  BRA `(.L_x_4168) ;  /* 0xffffffd000dc7947 */ /* 0x000fea000383ffff */
.L_x_4107:
[----:B0-----:R0:W2:Y:S02]  /*115e0*/  SYNCS.PHASECHK.TRANS64.TRYWAIT P0, [R25+URZ+0x28c60], R0 ;  /* 0x028c6000190075a7 */ /* 0x0010a4000800017f */
[----:B--2---:R-:W-:Y:S05]  /*115f0*/  @!P0 NANOSLEEP.SYNCS 0x989680 ;  /* 0x009896800000895d */ /* 0x004fea0003900000 */
[----:B------:R-:W2:Y:S02]  /*11600*/  @!P0 SYNCS.PHASECHK.TRANS64 P0, [R25+URZ+0x28c60], R0 ;  /* 0x028c6000190085a7 */ /* 0x000ea4000800007f */
[----:B--2---:R-:W-:Y:S05]  /*11610*/  @!P0 BRA `(.L_x_4107) ;  /* 0xfffffffc00f08947 */ /* 0x004fea000383ffff */
[----:B------:R-:W-:Y:S05]  /*11620*/  BRA `(.L_x_4169) ;  /* 0xffffffd000ec7947 */ /* 0x000fea000383ffff */
.L_x_4108:
[----:B------:R-:W-:Y:S01]  /*11630*/  BSSY B0, `(.L_x_4170) ;  /* 0x0000008000007945 */ /* 0x000fe20003800000 */
[----:B------:R-:W-:Y:S01]  /*11640*/  MOV R13, R7 ;  /* 0x00000007000d7202 */ /* 0x000fe20000000f00 */
[----:B------:R-:W-:Y:S02]  /*11650*/  IMAD.MOV.U32 R12, RZ, RZ, RZ ;  /* 0x000000ffff0c7224 */ /* 0x000fe400078e00ff */
[----:B------:R-:W-:Y:S02]  /*11660*/  IMAD.MOV.U32 R11, RZ, RZ, 0x181f ;  /* 0x0000181fff0b7424 */ /* 0x000fe400078e00ff */
[----:B------:R-:W-:-:S07]  /*11670*/  IMAD.MOV.U32 R15, RZ, RZ, -0x1 ;  /* 0xffffffffff0f7424 */ /* 0x000fce00078e00ff */
[----:B-1----:R-:W-:Y:S05]  /*11680*/  WARPSYNC.COLLECTIVE R15, `(.L_x_4171) ;  /* 0x000000000f087348 */ /* 0x002fea0003c00000 */
[----:B------:R0:W2:Y:S02]  /*11690*/  SHFL.IDX P6, R14, R13, R12, R11 ;  /* 0x0000000c0d0e7389 */ /* 0x0000a400000c000b */
[----:B012---:R-:W-:Y:S01]  /*116a0*/  ENDCOLLECTIVE ;  /* 0x000000000000791b */ /* 0x007fe20003800000 */
.L_x_4171:
[----:B------:R-:W-:Y:S05]  /*116b0*/  BSYNC B0 ;  /* 0x0000000000007941 */ /* 0x000fea0003800000 */
.L_x_4170:
[----:B------:R-:W0:Y:S01]  /*116c0*/  S2R R8, SR_TID.X ;  /* 0x0000000000087919 */ /* 0x000e220000002100 */
[----:B------:R-:W-:Y:S01]  /*116d0*/  IMAD.MOV.U32 R13, RZ, RZ, R6 ;  /* 0x000000ffff0d7224 */ /* 0x000fe200078e0006 */
[----:B------:R-:W-:Y:S01]  /*116e0*/  MOV R3, R14 ;  /* 0x0000000e00037202 */ /* 0x000fe20000000f00 */
[----:B------:R-:W-:Y:S01]  /*116f0*/  IMAD.MOV.U32 R12, RZ, RZ, RZ ;  /* 0x000000ffff0c7224 */ /* 0x000fe200078e00ff */
[C---:B------:R-:W-:Y:S01]  /*11700*/  LOP3.LUT P1, RZ, R32.reuse, 0x1, RZ, 0xc0, !PT ;  /* 0x0000000120ff7812 */ /* 0x040fe2000782c0ff */
[----:B------:R-:W-:Y:S01]  /*11710*/  IMAD.MOV.U32 R11, RZ, RZ, 0x181f ;  /* 0x0000181fff0b7424 */ /* 0x000fe200078e00ff */
[----:B------:R-:W-:Y:S01]  /*11720*/  LEA R5, R5, R17, 0x1 ;  /* 0x0000001105057211 */ /* 0x000fe200078e08ff */
[----:B------:R-:W-:Y:S01]  /*11730*/  IMAD.MOV.U32 R15, RZ, RZ, -0x1 ;  /* 0xffffffffff0f7424 */ /* 0x000fe200078e00ff */
[C---:B------:R-:W-:Y:S02]  /*11740*/  LOP3.LUT P5, RZ, R32.reuse, 0x2, RZ, 0xc0, !PT ;  /* 0x0000000220ff7812 */ /* 0x040fe400078ac0ff */
[----:B------:R-:W-:-:S13]  /*11750*/  LOP3.LUT P4, RZ, R32, 0x4, RZ, 0xc0, !PT ;  /* 0x0000000420ff7812 */ /* 0x000fda000788c0ff */
[----:B0-----:R-:W-:Y:S05]  /*11760*/  WARPSYNC.COLLECTIVE R15, `(.L_x_4172) ;  /* 0x000000000f087348 */ /* 0x001fea0003c00000 */
[----:B------:R1:W2:Y:S02]  /*11770*/  SHFL.IDX P6, R14, R13, R12, R11 ;  /* 0x0000000c0d0e7389 */ /* 0x0002a400000c000b */
[----:B012---:R-:W-:Y:S01]  /*11780*/  ENDCOLLECTIVE ;  /* 0x000000000000791b */ /* 0x007fe20003800000 */
.L_x_4172:
[C---:B------:R-:W-:Y:S02]  /*11790*/  LOP3.LUT P3, RZ, R32.reuse, 0x8, RZ, 0xc0, !PT ;  /* 0x0000000820ff7812 */ /* 0x040fe4000786c0ff */
[----:B------:R-:W-:Y:S02]  /*117a0*/  LOP3.LUT P2, RZ, R32, 0x10, RZ, 0xc0, !PT ;  /* 0x0000001020ff7812 */ /* 0x000fe4000784c0ff */
[----:B------:R-:W-:-:S04]  /*117b0*/  LOP3.LUT R16, R16, 0xfffffdff, RZ, 0xc0, !PT ;  /* 0xfffffdff10107812 */ /* 0x000fc800078ec0ff */
[----:B------:R-:W-:Y:S01]  /*117c0*/  @P1 LOP3.LUT R16, R16, 0x200, RZ, 0xfc, !PT ;  /* 0x0000020010101812 */ /* 0x000fe200078efcff */
[----:B------:R-:W-:Y:S02]  /*117d0*/  IMAD.MOV.U32 R13, RZ, RZ, R7 ;  /* 0x000000ffff0d7224 */ /* 0x000fe400078e0007 */
        /* <DEDUP_REMOVED lines=31> */
.L_x_4173:
[----:B------:R-:W-:Y:S01]  /*119d0*/  MOV R13, R6 ;  /* 0x00000006000d7202 */ /* 0x000fe20000000f00 */
[----:B------:R-:W-:-:S07]  /*119e0*/  IMAD.MOV.U32 R3, RZ, RZ, R14 ;  /* 0x000000ffff037224 */ /* 0x000fce00078e000e */
[----:B------:R-:W-:Y:S05]  /*119f0*/  WARPSYNC.COLLECTIVE R15, `(.L_x_4174) ;  /* 0x000000000f087348 */ /* 0x000fea0003c00000 */
[----:B------:R0:W1:Y:S02]  /*11a00*/  SHFL.IDX P6, R14, R13, R12, R11 ;  /* 0x0000000c0d0e7389 */ /* 0x00006400000c000b */
[----:B01----:R-:W-:Y:S01]  /*11a10*/  ENDCOLLECTIVE ;  /* 0x000000000000791b */ /* 0x003fe20003800000 */
.L_x_4174:
        /* <DEDUP_REMOVED lines=28> */
.L_x_4175:
[----:B------:R-:W-:Y:S01]  /*11be0*/  IMAD.MOV.U32 R13, RZ, RZ, R6 ;  /* 0x000000ffff0d7224 */ /* 0x000fe200078e0006 */
[----:B------:R-:W-:-:S07]  /*11bf0*/  MOV R8, R14 ;  /* 0x0000000e00087202 */ /* 0x000fce0000000f00 */
[----:B------:R-:W-:Y:S05]  /*11c00*/  WARPSYNC.COLLECTIVE R15, `(.L_x_4176) ;  /* 0x000000000f087348 */ /* 0x000fea0003c00000 */
[----:B------:R0:W1:Y:S02]  /*11c10*/  SHFL.IDX P6, R14, R13, R12, R11 ;  /* 0x0000000c0d0e7389 */ /* 0x00006400000c000b */
[----:B01----:R-:W-:Y:S01]  /*11c20*/  ENDCOLLECTIVE ;  /* 0x000000000000791b */ /* 0x003fe20003800000 */
.L_x_4176:
[----:B------:R-:W-:Y:S01]  /*11c30*/  IMAD.MOV.U32 R13, RZ, RZ, R7 ;  /* 0x000000ffff0d7224 */ /* 0x000fe200078e0007 */
[----:B------:R-:W-:Y:S02]  /*11c40*/  MOV R12, 0x3 ;  /* 0x00000003000c7802 */ /* 0x000fe40000000f00 */
        /* <DEDUP_REMOVED lines=26> */
.L_x_4177:
[----:B------:R-:W-:Y:S02]  /*11df0*/  IMAD.MOV.U32 R13, RZ, RZ, R6 ;  /* 0x000000ffff0d7224 */ /* 0x000fe400078e0006 */
[----:B------:R-:W-:-:S07]  /*11e00*/  IMAD.MOV.U32 R7, RZ, RZ, R14 ;  /* 0x000000ffff077224 */ /* 0x000fce00078e000e */
[----:B------:R-:W-:Y:S05]  /*11e10*/  WARPSYNC.COLLECTIVE R15, `(.L_x_4178) ;  /* 0x000000000f087348 */ /* 0x000fea0003c00000 */
[----:B------:R0:W1:Y:S02]  /*11e20*/  SHFL.IDX P6, R14, R13, R12, R11 ;  /* 0x0000000c0d0e7389 */ /* 0x00006400000c000b */
[----:B01----:R-:W-:Y:S01]  /*11e30*/  ENDCOLLECTIVE ;  /* 0x000000000000791b */ /* 0x003fe20003800000 */
.L_x_4178:
[----:B------:R-:W-:Y:S05]  /*11e40*/  BRA `(.L_x_4179) ;  /* 0xffffffd000947947 */ /* 0x000fea000383ffff */
.L_x_4114:
[----:B0-----:R0:W2:Y:S02]  /*11e50*/  SYNCS.PHASECHK.TRANS64.TRYWAIT P0, [R8+URZ+0x28c40], R20 ;  /* 0x028c4014080075a7 */ /* 0x0010a4000800017f */
[----:B--2---:R-:W-:Y:S05]  /*11e60*/  @!P0 NANOSLEEP.SYNCS 0x989680 ;  /* 0x009896800000895d */ /* 0x004fea0003900000 */
[----:B------:R-:W2:Y:S02]  /*11e70*/  @!P0 SYNCS.PHASECHK.TRANS64 P0, [R8+URZ+0x28c40], R20 ;  /* 0x028c4014080085a7 */ /* 0x000ea4000800007f */
[----:B--2---:R-:W-:Y:S05]  /*11e80*/  @!P0 BRA `(.L_x_4114) ;  /* 0xfffffffc00f08947 */ /* 0x004fea000383ffff */
[----:B------:R-:W-:Y:S05]  /*11e90*/  BRA `(.L_x_4180) ;  /* 0xffffffd400e87947 */ /* 0x000fea000383ffff */
.L_x_4115:
        /* <DEDUP_REMOVED lines=8> */
.L_x_4182:
[----:B------:R-:W-:Y:S05]  /*11f20*/  BSYNC B1 ;  /* 0x0000000000017941 */ /* 0x000fea0003800000 */
.L_x_4181:
[----:B------:R-:W-:Y:S01]  /*11f30*/  MOV R13, R21 ;  /* 0x00000015000d7202 */ /* 0x000fe20000000f00 */
        /* <DEDUP_REMOVED lines=8> */
.L_x_4183:
[----:B------:R-:W-:Y:S02]  /*11fc0*/  IMAD.MOV.U32 R13, RZ, RZ, R27 ;  /* 0x000000ffff0d7224 */ /* 0x000fe400078e001b */
[----:B------:R-:W-:Y:S01]  /*11fd0*/  IMAD.MOV.U32 R12, RZ, RZ, 0x1 ;  /* 0x00000001ff0c7424 */ /* 0x000fe200078e00ff */
[----:B------:R-:W-:-:S13]  /*11fe0*/  IADD3 R2, P0, R14, R0, RZ ;  /* 0x000000000e027210 */ /* 0x000fda0007f1e0ff */
[----:B------:R-:W-:Y:S05]  /*11ff0*/  WARPSYNC.COLLECTIVE R15, `(.L_x_4184) ;  /* 0x000000000f087348 */ /* 0x000fea0003c00000 */
[----:B------:R0:W1:Y:S02]  /*12000*/  SHFL.IDX P6, R14, R13, R12, R11 ;  /* 0x0000000c0d0e7389 */ /* 0x00006400000c000b */
[----:B01----:R-:W-:Y:S01]  /*12010*/  ENDCOLLECTIVE ;  /* 0x000000000000791b */ /* 0x003fe20003800000 */
.L_x_4184:
[----:B------:R-:W-:-:S05]  /*12020*/  IADD3.X R3, RZ, R3, RZ, P0, !PT ;  /* 0x00000003ff037210 */ /* 0x000fca00007fe4ff */
[----:B------:R-:W-:Y:S01]  /*12030*/  @!PT LDS RZ, [RZ] ;  /* 0x00000000fffff984 */ /* 0x000fe20000000800 */
[----:B------:R-:W-:Y:S01]  /*12040*/  @!PT LDS RZ, [RZ] ;  /* 0x00000000fffff984 */ /* 0x000fe20000000800 */
[----:B------:R-:W-:Y:S01]  /*12050*/  @!PT LDS RZ, [RZ] ;  /* 0x00000000fffff984 */ /* 0x000fe20000000800 */
[----:B------:R0:W-:Y:S01]  /*12060*/  LDGSTS.E.BYPASS.LTC128B.128 [R25+0x22400], desc[UR50][R2.64], !P1 ;  /* 0x2240000002197fae */ /* 0x0001e2000c901d72 */
[----:B------:R-:W-:Y:S01]  /*12070*/  IMAD.MOV.U32 R13, RZ, RZ, R21 ;  /* 0x000000ffff0d7224 */ /* 0x000fe200078e0015 */
[----:B0-----:R-:W-:-:S07]  /*12080*/  MOV R3, R14 ;  /* 0x0000000e00037202 */ /* 0x001fce0000000f00 */
[----:B------:R-:W-:Y:S05]  /*12090*/  WARPSYNC.COLLECTIVE R15, `(.L_x_4185) ;  /* 0x000000000f087348 */ /* 0x000fea0003c00000 */
[----:B------:R0:W1:Y:S02]  /*120a0*/  SHFL.IDX P6, R14, R13, R12, R11 ;  /* 0x0000000c0d0e7389 */ /* 0x00006400000c000b */
[----:B01----:R-:W-:Y:S01]  /*120b0*/  ENDCOLLECTIVE ;  /* 0x000000000000791b */ /* 0x003fe20003800000 */
.L_x_4185:
[----:B------:R-:W-:Y:S01]  /*120c0*/  IMAD.MOV.U32 R13, RZ, RZ, R27 ;  /* 0x000000ffff0d7224 */ /* 0x000fe200078e001b */
[----:B------:R-:W-:Y:S02]  /*120d0*/  MOV R12, 0x2 ;  /* 0x00000002000c7802 */ /* 0x000fe40000000f00 */
[----:B------:R-:W-:-:S13]  /*120e0*/  IADD3 R2, P0, R14, R0, RZ ;  /* 0x000000000e027210 */ /* 0x000fda0007f1e0ff */
[----:B------:R-:W-:Y:S05]  /*120f0*/  WARPSYNC.COLLECTIVE R15, `(.L_x_4186) ;  /* 0x000000000f087348 */ /* 0x000fea0003c00000 */
[----:B------:R0:W1:Y:S02]  /*12100*/  SHFL.IDX P6, R14, R13, R12, R11 ;  /* 0x0000000c0d0e7389 */ /* 0x00006400000c000b */
[----:B01----:R-:W-:Y:S01]  /*12110*/  ENDCOLLECTIVE ;  /* 0x000000000000791b */ /* 0x003fe20003800000 */
.L_x_4186:
        /* <DEDUP_REMOVED lines=10> */
.L_x_4187:
[----:B------:R-:W-:Y:S01]  /*121c0*/  MOV R13, R27 ;  /* 0x0000001b000d7202 */ /* 0x000fe20000000f00 */
[----:B------:R-:W-:Y:S01]  /*121d0*/  IMAD.MOV.U32 R12, RZ, RZ, 0x3 ;  /* 0x00000003ff0c7424 */ /* 0x000fe200078e00ff */
[----:B------:R-:W-:-:S13]  /*121e0*/  IADD3 R2, P0, R14, R0, RZ ;  /* 0x000000000e027210 */ /* 0x000fda0007f1e0ff */
[----:B------:R-:W-:Y:S05]  /*121f0*/  WARPSYNC.COLLECTIVE R15, `(.L_x_4188) ;  /* 0x000000000f087348 */ /* 0x000fea0003c00000 */
[----:B------:R0:W1:Y:S02]  /*12200*/  SHFL.IDX P6, R14, R13, R12, R11 ;  /* 0x0000000c0d0e7389 */ /* 0x00006400000c000b */
[----:B01----:R-:W-:Y:S01]  /*12210*/  ENDCOLLECTIVE ;  /* 0x000000000000791b */ /* 0x003fe20003800000 */
.L_x_4188:
        /* <DEDUP_REMOVED lines=10> */
.L_x_4189:
[----:B------:R-:W-:Y:S05]  /*122c0*/  BRA `(.L_x_4190) ;  /* 0xffffffd400847947 */ /* 0x000fea000383ffff */
.L_x_4120:
[----:B--2---:R2:W3:Y:S02]  /*122d0*/  SYNCS.PHASECHK.TRANS64.TRYWAIT P0, [R8+URZ+0x28c60], R20 ;  /* 0x028c6014080075a7 */ /* 0x0044e4000800017f */
[----:B---3--:R-:W-:Y:S05]  /*122e0*/  @!P0 NANOSLEEP.SYNCS 0x989680 ;  /* 0x009896800000895d */ /* 0x008fea0003900000 */
[----:B------:R-:W3:Y:S02]  /*122f0*/  @!P0 SYNCS.PHASECHK.TRANS64 P0, [R8+URZ+0x28c60], R20 ;  /* 0x028c6014080085a7 */ /* 0x000ee4000800007f */
[----:B---3--:R-:W-:Y:S05]  /*12300*/  @!P0 BRA `(.L_x_4120) ;  /* 0xfffffffc00f08947 */ /* 0x008fea000383ffff */
[----:B------:R-:W-:Y:S05]  /*12310*/  BRA `(.L_x_4191) ;  /* 0xffffffd400d47947 */ /* 0x000fea000383ffff */
.L_x_4121:
        /* <DEDUP_REMOVED lines=8> */
.L_x_4193:
[----:B------:R-:W-:Y:S05]  /*123a0*/  BSYNC B1 ;  /* 0x0000000000017941 */ /* 0x000fea0003800000 */
.L_x_4192:
[----:B------:R-:W-:Y:S01]  /*123b0*/  IMAD.MOV.U32 R13, RZ, RZ, R10 ;  /* 0x000000ffff0d7224 */ /* 0x000fe200078e000a */
[----:B------:R-:W-:Y:S01]  /*123c0*/  MOV R15, 0xffffffff ;  /* 0xffffffff000f7802 */ /* 0x000fe20000000f00 */
[----:B------:R-:W-:Y:S01]  /*123d0*/  IMAD.MOV.U32 R12, RZ, RZ, RZ ;  /* 0x000000ffff0c7224 */ /* 0x000fe200078e00ff */
[----:B------:R-:W-:Y:S01]  /*123e0*/  MOV R3, R14 ;  /* 0x0000000e00037202 */ /* 0x000fe20000000f00 */
[----:B------:R-:W-:Y:S01]  /*123f0*/  IMAD.MOV.U32 R11, RZ, RZ, 0x181f ;  /* 0x0000181fff0b7424 */ /* 0x000fe200078e00ff */
[C---:B------:R-:W-:Y:S01]  /*12400*/  LOP3.LUT P2, RZ, R16.reuse, 0x40, RZ, 0xc0, !PT ;  /* 0x0000004010ff7812 */ /* 0x040fe2000784c0ff */
[----:B------:R-:W-:Y:S01]  /*12410*/  IMAD R21, R21, 0x2, R17 ;  /* 0x0000000215157824 */ /* 0x000fe200078e0211 */
[----:B------:R-:W-:-:S13]  /*12420*/  LOP3.LUT P1, RZ, R16, 0x20, RZ, 0xc0, !PT ;  /* 0x0000002010ff7812 */ /* 0x000fda000782c0ff */
[----:B------:R-:W-:Y:S05]  /*12430*/  WARPSYNC.COLLECTIVE R15, `(.L_x_4194) ;  /* 0x000000000f087348 */ /* 0x000fea0003c00000 */
[----:B------:R0:W1:Y:S02]  /*12440*/  SHFL.IDX P6, R14, R13, R12, R11 ;  /* 0x0000000c0d0e7389 */ /* 0x00006400000c000b */
[----:B01----:R-:W-:Y:S01]  /*12450*/  ENDCOLLECTIVE ;  /* 0x000000000000791b */ /* 0x003fe20003800000 */
.L_x_4194:
[----:B------:R-:W-:Y:S02]  /*12460*/  P2R R4, PR, RZ, 0x8 ;  /* 0x00000008ff047803 */ /* 0x000fe40000000000 */
[----:B------:R-:W-:-:S04]  /*12470*/  LOP3.LUT P3, RZ, R16, 0x10, RZ, 0xc0, !PT ;  /* 0x0000001010ff7812 */ /* 0x000fc8000786c0ff */
[----:B------:R-:W-:Y:S01]  /*12480*/  P2R R5, PR, RZ, 0x8 ;  /* 0x00000008ff057803 */ /* 0x000fe20000000000 */
[----:B------:R-:W-:Y:S01]  /*12490*/  IMAD.MOV.U32 R13, RZ, RZ, R20 ;  /* 0x000000ffff0d7224 */ /* 0x000fe200078e0014 */
[----:B------:R-:W-:Y:S02]  /*124a0*/  MOV R12, 0x1 ;  /* 0x00000001000c7802 */ /* 0x000fe40000000f00 */
        /* <DEDUP_REMOVED lines=11> */
.L_x_4195:
        /* <DEDUP_REMOVED lines=17> */
.L_x_4196:
        /* <DEDUP_REMOVED lines=17> */
.L_x_4197:
        /* <DEDUP_REMOVED lines=14> */
.L_x_4198:
        /* <DEDUP_REMOVED lines=17> */
.L_x_4199:
        /* <DEDUP_REMOVED lines=14> */
.L_x_4200:
[----:B------:R-:W-:Y:S05]  /*12a50*/  BRA `(.L_x_4201) ;  /* 0xffffffd400387947 */ /* 0x000fea000383ffff */
.L_x_4129:
[----:B------:R-:W-:Y:S01]  /*12a60*/  BSSY B0, `(.L_x_4202) ;  /* 0x0000008000007945 */ /* 0x000fe20003800000 */
[----:B------:R-:W-:Y:S01]  /*12a70*/  IMAD.MOV.U32 R13, RZ, RZ, R33 ;  /* 0x000000ffff0d7224 */ /* 0x000fe200078e0021 */
[----:B------:R-:W-:Y:S01]  /*12a80*/  MOV R11, 0x1f ;  /* 0x0000001f000b7802 */ /* 0x000fe20000000f00 */
[----:B------:R-:W-:Y:S02]  /*12a90*/  IMAD.MOV.U32 R12, RZ, RZ, RZ ;  /* 0x000000ffff0c7224 */ /* 0x000fe400078e00ff */
[----:B------:R-:W-:-:S07]  /*12aa0*/  IMAD.MOV.U32 R15, RZ, RZ, -0x1 ;  /* 0xffffffffff0f7424 */ /* 0x000fce00078e00ff */
[----:B01---5:R-:W-:Y:S05]  /*12ab0*/  WARPSYNC.COLLECTIVE R15, `(.L_x_4203) ;  /* 0x000000000f087348 */ /* 0x023fea0003c00000 */
[----:B------:R2:W3:Y:S02]  /*12ac0*/  SHFL.IDX P6, R14, R13, R12, R11 ;  /* 0x0000000c0d0e7389 */ /* 0x0004e400000c000b */
[----:B0123-5:R-:W-:Y:S01]  /*12ad0*/  ENDCOLLECTIVE ;  /* 0x000000000000791b */ /* 0x02ffe20003800000 */
.L_x_4203:
[----:B------:R-:W-:Y:S05]  /*12ae0*/  BSYNC B0 ;  /* 0x0000000000007941 */ /* 0x000fea0003800000 */
.L_x_4202:
[----:B------:R-:W-:Y:S05]  /*12af0*/  BRA `(.L_x_4204) ;  /* 0xffffffd8003c7947 */ /* 0x000fea000383ffff */
.L_x_4132:
[----:B---3--:R3:W4:Y:S02]  /*12b00*/  SYNCS.PHASECHK.TRANS64.TRYWAIT P0, [R7+URZ+0x28c20], R0 ;  /* 0x028c2000070075a7 */ /* 0x008724000800017f */
[----:B----4-:R-:W-:Y:S05]  /*12b10*/  @!P0 NANOSLEEP.SYNCS 0x989680 ;  /* 0x009896800000895d */ /* 0x010fea0003900000 */
[----:B------:R-:W4:Y:S02]  /*12b20*/  @!P0 SYNCS.PHASECHK.TRANS64 P0, [R7+URZ+0x28c20], R0 ;  /* 0x028c2000070085a7 */ /* 0x000f24000800007f */
[----:B----4-:R-:W-:Y:S05]  /*12b30*/  @!P0 BRA `(.L_x_4132) ;  /* 0xfffffffc00f08947 */ /* 0x010fea000383ffff */
[----:B------:R-:W-:Y:S05]  /*12b40*/  BRA `(.L_x_4205) ;  /* 0xffffffd800847947 */ /* 0x000fea000383ffff */
.L_x_4133:
[----:B------:R-:W4:Y:S01]  /*12b50*/  S2R R2, SR_TID.X ;  /* 0x0000000000027919 */ /* 0x000f220000002100 */
[----:B------:R-:W-:Y:S01]  /*12b60*/  BSSY B0, `(.L_x_4206) ;  /* 0x000000a000007945 */ /* 0x000fe20003800000 */
[----:B------:R-:W-:Y:S01]  /*12b70*/  IMAD.MOV.U32 R12, RZ, RZ, RZ ;  /* 0x000000ffff0c7224 */ /* 0x000fe200078e00ff */
[----:B------:R-:W-:Y:S01]  /*12b80*/  MOV R11, 0x1f ;  /* 0x0000001f000b7802 */ /* 0x000fe20000000f00 */
[----:B------:R-:W-:Y:S01]  /*12b90*/  IMAD.MOV.U32 R15, RZ, RZ, -0x1 ;  /* 0xffffffffff0f7424 */ /* 0x000fe200078e00ff */
[----:B----4-:R-:W-:-:S04]  /*12ba0*/  SHF.R.U32.HI R2, RZ, 0x5, R2 ;  /* 0x00000005ff027819 */ /* 0x010fc80000011602 */
[----:B------:R-:W-:-:S05]  /*12bb0*/  LOP3.LUT R2, R2, 0x3, RZ, 0xc0, !PT ;  /* 0x0000000302027812 */ /* 0x000fca00078ec0ff */
[----:B------:R-:W-:-:S07]  /*12bc0*/  IMAD.MOV.U32 R13, RZ, RZ, R2 ;  /* 0x000000ffff0d7224 */ /* 0x000fce00078e0002 */
[----:B0123-5:R-:W-:Y:S05]  /*12bd0*/  WARPSYNC.COLLECTIVE R15, `(.L_x_4207) ;  /* 0x000000000f087348 */ /* 0x02ffea0003c00000 */
[----:B------:R4:W0:Y:S02]  /*12be0*/  SHFL.IDX P6, R14, R13, R12, R11 ;  /* 0x0000000c0d0e7389 */ /* 0x00082400000c000b */
[----:B012345:R-:W-:Y:S01]  /*12bf0*/  ENDCOLLECTIVE ;  /* 0x000000000000791b */ /* 0x03ffe20003800000 */
.L_x_4207:
[----:B------:R-:W-:Y:S05]  /*12c00*/  BSYNC B0 ;  /* 0x0000000000007941 */ /* 0x000fea0003800000 */
.L_x_4206:
[----:B------:R-:W-:Y:S05]  /*12c10*/  BRA `(.L_x_4208) ;  /* 0xffffffd8006c7947 */ /* 0x000fea000383ffff */
.L_x_4136:
[----:B------:R-:W-:Y:S01]  /*12c20*/  BSSY B1, `(.L_x_4209) ;  /* 0x0000006000017945 */ /* 0x000fe20003800000 */
[----:B------:R-:W-:-:S07]  /*12c30*/  IMAD.MOV.U32 R15, RZ, RZ, -0x1 ;  /* 0xffffffffff0f7424 */ /* 0x000fce00078e00ff */
[----:B0123-5:R-:W-:Y:S05]  /*12c40*/  WARPSYNC.COLLECTIVE R15, `(.L_x_4210) ;  /* 0x000000000f0c7348 */ /* 0x02ffea0003c00000 */
[----:B------:R-:W-:Y:S02]  /*12c50*/  ELECT P6, UR62, PT ;  /* 0x00000000003e782f */ /* 0x000fe400038c0000 */
[----:B------:R-:W-:Y:S01]  /*12c60*/  MOV R14, UR62 ;  /* 0x0000003e000e7c02 */ /* 0x000fe20008000f00 */
[----:B0123-5:R-:W-:Y:S10]  /*12c70*/  ENDCOLLECTIVE ;  /* 0x000000000000791b */ /* 0x02fff40003800000 */
.L_x_4210:
[----:B------:R-:W-:Y:S05]  /*12c80*/  BSYNC B1 ;  /* 0x0000000000017941 */ /* 0x000fea0003800000 */
.L_x_4209:
[----:B------:R-:W-:Y:S05]  /*12c90*/  BRA `(.L_x_4211) ;  /* 0xffffffd800647947 */ /* 0x000fea000383ffff */
.L_x_4138:
[----:B---3--:R3:W4:Y:S02]  /*12ca0*/  SYNCS.PHASECHK.TRANS64.TRYWAIT P1, [R5+URZ+0x28c40], R0 ;  /* 0x028c4000050075a7 */ /* 0x008724000802017f */
[----:B----4-:R-:W-:Y:S05]  /*12cb0*/  @!P1 NANOSLEEP.SYNCS 0x989680 ;  /* 0x009896800000995d */ /* 0x010fea0003900000 */
[----:B------:R-:W4:Y:S02]  /*12cc0*/  @!P1 SYNCS.PHASECHK.TRANS64 P1, [R5+URZ+0x28c40], R0 ;  /* 0x028c4000050095a7 */ /* 0x000f24000802007f */
[----:B----4-:R-:W-:Y:S05]  /*12cd0*/  @!P1 BRA `(.L_x_4138) ;  /* 0xfffffffc00f09947 */ /* 0x010fea000383ffff */
[----:B------:R-:W-:Y:S05]  /*12ce0*/  BRA `(.L_x_4212) ;  /* 0xffffffd800847947 */ /* 0x000fea000383ffff */
.L_x_4140:
[----:B----4-:R4:W0:Y:S02]  /*12cf0*/  SYNCS.PHASECHK.TRANS64.TRYWAIT P1, [R3+URZ+0x28c40], R2 ;  /* 0x028c4002030075a7 */ /* 0x010824000802017f */
[----:B0-----:R-:W-:Y:S05]  /*12d00*/  @!P1 NANOSLEEP.SYNCS 0x989680 ;  /* 0x009896800000995d */ /* 0x001fea0003900000 */
[----:B------:R-:W0:Y:S02]  /*12d10*/  @!P1 SYNCS.PHASECHK.TRANS64 P1, [R3+URZ+0x28c40], R2 ;  /* 0x028c4002030095a7 */ /* 0x000e24000802007f */
[----:B0-----:R-:W-:Y:S05]  /*12d20*/  @!P1 BRA `(.L_x_4140) ;  /* 0xfffffffc00f09947 */ /* 0x001fea000383ffff */
[----:B------:R-:W-:Y:S05]  /*12d30*/  BRA `(.L_x_4213) ;  /* 0xffffffd800907947 */ /* 0x000fea000383ffff */
.L_x_4142:
[----:B------:R0:W0:Y:S02]  /*12d40*/  SYNCS.PHASECHK.TRANS64.TRYWAIT P1, [R5+URZ+0x28c60], R0 ;  /* 0x028c6000050075a7 */ /* 0x000024000802017f */
[----:B0-----:R-:W-:Y:S05]  /*12d50*/  @!P1 NANOSLEEP.SYNCS 0x989680 ;  /* 0x009896800000995d */ /* 0x001fea0003900000 */
[----:B------:R-:W0:Y:S02]  /*12d60*/  @!P1 SYNCS.PHASECHK.TRANS64 P1, [R5+URZ+0x28c60], R0 ;  /* 0x028c6000050095a7 */ /* 0x000e24000802007f */
[----:B0-----:R-:W-:Y:S05]  /*12d70*/  @!P1 BRA `(.L_x_4142) ;  /* 0xfffffffc00f09947 */ /* 0x001fea000383ffff */
[----:B------:R-:W-:Y:S05]  /*12d80*/  BRA `(.L_x_4214) ;  /* 0xffffffd8008c7947 */ /* 0x000fea000383ffff */
.L_x_4215:
        /* <DEDUP_REMOVED lines=15> */
.L_x_5817:


//--------------------- .text._ZN7cutlass13device_kernelIN5flash11enable_sm90INS1_16FlashAttnFwdSm90INS1_25CollectiveMainloopFwdSm90ILi2EN4cute5tupleIJNS5_1CILi1EEES8_S8_EEENS6_IJNS7_ILi64EEESA_SA_EEELi512ENS_6half_tEfNS_4arch4Sm90ELb1ELb0ELb1ELb0ELb1ELb0ELb1ELb0ELb0ELb1ELb0ELb0EEENS1_21CollectiveEpilogueFwdINS6_IJSA_NS7_ILi512EEESA_EEES9_SC_SE_Li256ELb0ELb1ELb0ELb0EEENS1_30DynamicPersistentTileSchedulerILi256ELi128ELb0ELb1ELb1EEEEEEEEEvNT_6ParamsE --------------------------
	.section	.text._ZN7cutlass13device_kernelIN5flash11enable_sm90INS1_16FlashAttnFwdSm90INS1_25CollectiveMainloopFwdSm90ILi2EN4cute5tupleIJNS5_1CILi1EEES8_S8_EEENS6_IJNS7_ILi64EEESA_SA_EEELi512ENS_6half_tEfNS_4arch4Sm90ELb1ELb0ELb1ELb0ELb1ELb0ELb1ELb0ELb0ELb1ELb0ELb0EEENS1_21CollectiveEpilogueFwdINS6_IJSA_NS7_ILi512EEESA_EEES9_SC_SE_Li256ELb0ELb1ELb0ELb0EEENS1_30DynamicPersistentTileSchedulerILi256ELi128ELb0ELb1ELb1EEEEEEEEEvNT_6ParamsE,"ax",@progbits
	.align	128
.text._ZN7cutlass13device_kernelIN5flash11enable_sm90INS1_16FlashAttnFwdSm90INS1_25CollectiveMainloopFwdSm90ILi2EN4cute5tupleIJNS5_1CILi1EEES8_S8_EEENS6_IJNS7_ILi64EEESA_SA_EEELi512ENS_6half_tEfNS_4arch4Sm90ELb1ELb0ELb1ELb0ELb1ELb0ELb1ELb0ELb0ELb1ELb0ELb0EEENS1_21CollectiveEpilogueFwdINS6_IJSA_NS7_ILi512EEESA_EEES9_SC_SE_Li256ELb0ELb1ELb0ELb0EEENS1_30DynamicPersistentTileSchedulerILi256ELi128ELb0ELb1ELb1EEEEEEEEEvNT_6ParamsE:
        .type           _ZN7cutlass13device_kernelIN5flash11enable_sm90INS1_16FlashAttnFwdSm90INS1_25CollectiveMainloopFwdSm90ILi2EN4cute5tupleIJNS5_1CILi1EEES8_S8_EEENS6_IJNS7_ILi64EEESA_SA_EEELi512ENS_6half_tEfNS_4arch4Sm90ELb1ELb0ELb1ELb0ELb1ELb0ELb1ELb0ELb0ELb1ELb0ELb0EEENS1_21CollectiveEpilogueFwdINS6_IJSA_NS7_ILi512EEESA_EEES9_SC_SE_Li256ELb0ELb1ELb0ELb0EEENS1_30DynamicPersistentTileSchedulerILi256ELi128ELb0ELb1ELb1EEEEEEEEEvNT_6ParamsE,@function
        .size           _ZN7cutlass13device_kernelIN5flash11enable_sm90INS1_16FlashAttnFwdSm90INS1_25CollectiveMainloopFwdSm90ILi2EN4cute5tupleIJNS5_1CILi1EEES8_S8_EEENS6_IJNS7_ILi64EEESA_SA_EEELi512ENS_6half_tEfNS_4arch4Sm90ELb1ELb0ELb1ELb0ELb1ELb0ELb1ELb0ELb0ELb1ELb0ELb0EEENS1_21CollectiveEpilogueFwdINS6_IJSA_NS7_ILi512EEESA_EEES9_SC_SE_Li256ELb0ELb1ELb0ELb0EEENS1_30DynamicPersistentTileSchedulerILi256ELi128ELb0ELb1ELb1EEEEEEEEEvNT_6ParamsE,(.L_x_5818 - _ZN7cutlass13device_kernelIN5flash11enable_sm90INS1_16FlashAttnFwdSm90INS1_25CollectiveMainloopFwdSm90ILi2EN4cute5tupleIJNS5_1CILi1EEES8_S8_EEENS6_IJNS7_ILi64EEESA_SA_EEELi512ENS_6half_tEfNS_4arch4Sm90ELb1ELb0ELb1ELb0ELb1ELb0ELb1ELb0ELb0ELb1ELb0ELb0EEENS1_21CollectiveEpilogueFwdINS6_IJSA_NS7_ILi512EEESA_EEES9_SC_SE_Li256ELb0ELb1ELb0ELb0EEENS1_30DynamicPersistentTileSchedulerILi256ELi128ELb0ELb1ELb1EEEEEEEEEvNT_6ParamsE)
        .other          _ZN7cutlass13device_kernelIN5flash11enable_sm90INS1_16FlashAttnFwdSm90INS1_25CollectiveMainloopFwdSm90ILi2EN4cute5tupleIJNS5_1CILi1EEES8_S8_EEENS6_IJNS7_ILi64EEESA_SA_EEELi512ENS_6half_tEfNS_4arch4Sm90ELb1ELb0ELb1ELb0ELb1ELb0ELb1ELb0ELb0ELb1ELb0ELb0EEENS1_21CollectiveEpilogueFwdINS6_IJSA_NS7_ILi512EEESA_EEES9_SC_SE_Li256ELb0ELb1ELb0ELb0EEENS1_30DynamicPersistentTileSchedulerILi256ELi128ELb0ELb1ELb1EEEEEEEEEvNT_6ParamsE,@"STO_CUDA_ENTRY STV_DEFAULT"
_ZN7cutlass13device_kernelIN5flash11enable_sm90INS1_16FlashAttnFwdSm90INS1_25CollectiveMainloopFwdSm90ILi2EN4cute5tupleIJNS5_1CILi1EEES8_S8_EEENS6_IJNS7_ILi64EEESA_SA_EEELi512ENS_6half_tEfNS_4arch4Sm90ELb1ELb0ELb1ELb0ELb1ELb0ELb1ELb0ELb0ELb1ELb0ELb0EEENS1_21CollectiveEpilogueFwdINS6_IJSA_NS7_ILi512EEESA_EEES9_SC_SE_Li256ELb0ELb1ELb0ELb0EEENS1_30DynamicPersistentTileSchedulerILi256ELi128ELb0ELb1ELb1EEEEEEEEEvNT_6ParamsE:
        /* <DEDUP_REMOVED lines=43> */
.L_x_4216:
        /* <DEDUP_REMOVED lines=22> */
.L_x_4217:
        /* <DEDUP_REMOVED lines=18> */
.L_x_4218:
        /* <DEDUP_REMOVED lines=22> */
.L_x_4219:
        /* <DEDUP_REMOVED lines=23> */
.L_x_4220:
        /* <DEDUP_REMOVED lines=8> */
.L_x_4222:
[----:B------:R-:W-:-:S08]  /*0880*/  NOP ;  /* 0x0000000000007918 */ /* 0x000fd00000000000 */
[----:B------:R-:W0:Y:S02]  /*0890*/  USETMAXREG.TRY_ALLOC.CTAPOOL UP0, 0xe8 ;  /* 0x000000e8000079c8 */ /* 0x000e240008000600 */
[----:B0-----:R-:W-:-:S13]  /*08a0*/  PLOP3.LUT P0, PT, PT, PT, UP0, 0x80, 0x0 ;  /* 0x000000000000781c */ /* 0x001fda0003f0f008 */
[----:B------:R-:W-:Y:S05]  /*08b0*/  @!P0 BRA `(.L_x_4222) ;  /* 0xfffffffc00f08947 */ /* 0x000fea000383ffff */
[----:B------:R-:W0:Y:S01]  /*08c0*/  S2R R2, SR_TID.X ;  /* 0x0000000000027919 */ /* 0x000e220000002100 */
[----:B------:R-:W1:Y:S08]  /*08d0*/  S2UR UR4, SR_CTAID.X ;  /* 0x00000000000479c3 */ /* 0x000e700000002500 */
[----:B------:R-:W-:Y:S06]  /*08e0*/  BAR.ARV 0x4, 0x180 ;  /* 0x0106000000007b1d */ /* 0x000fec0000002000 */
[----:B0-----:R-:W-:-:S04]  /*08f0*/  LOP3.LUT R0, R2, 0xffffff80, RZ, 0xc0, !PT ;  /* 0xffffff8002007812 */ /* 0x001fc800078ec0ff */
[----:B------:R-:W-:Y:S02]  /*0900*/  ISETP.NE.AND P0, PT, R0, 0x80, PT ;  /* 0x000000800000780c */ /* 0x000fe40003f05270 */
[----:B------:R-:W1:Y:S11]  /*0910*/  LDC R0, c[0x0][0xd38] ;  /* 0x00034e00ff007b82 */ /* 0x000e760000000800 */
[----:B------:R-:W-:Y:S06]  /*0920*/  @!P0 BAR.ARV 0x8, 0x100 ;  /* 0x0204000000008b1d */ /* 0x000fec0000002000 */
[----:B------:R-:W-:-:S13]  /*0930*/  ISETP.GE.U32.AND P0, PT, R2, 0x100, PT ;  /* 0x000001000200780c */ /* 0x000fda0003f06070 */
[----:B------:R-:W-:Y:S06]  /*0940*/  @P0 BAR.ARV 0xf, 0x100 ;  /* 0x03c4000000000b1d */ /* 0x000fec0000002000 */
[----:B-1----:R-:W-:-:S13]  /*0950*/  ISETP.LE.AND P0, PT, R0, UR4, PT ;  /* 0x0000000400007c0c */ /* 0x002fda000bf03270 */
[----:B------:R-:W-:Y:S05]  /*0960*/  @P0 EXIT ;  /* 0x000000000000094d */ /* 0x000fea0003800000 */
[----:B------:R-:W-:Y:S01]  /*0970*/  VIADD R222, R2, 0xffffff80 ;  /* 0xffffff8002de7836 */ /* 0x000fe20000000000 */
[----:B------:R-:W0:Y:S01]  /*0980*/  S2R R219, SR_CgaCtaId ;  /* 0x0000000000db7919 */ /* 0x000e220000008800 */
[----:B------:R-:W-:Y:S01]  /*0990*/  IMAD.MOV.U32 R188, RZ, RZ, 0x40 ;  /* 0x00000040ffbc7424 */ /* 0x000fe200078e00ff */
[----:B------:R-:W-:Y:S01]  /*09a0*/  ULOP3.LUT UR40, UR41, 0x1, URZ, 0xfc, !UPT ;  /* 0x0000000129287892 */ /* 0x000fe2000f8efc3f */
[----:B------:R-:W-:Y:S01]  /*09b0*/  IMAD.MOV.U32 R16, RZ, RZ, RZ ;  /* 0x000000ffff107224 */ /* 0x000fe200078e00ff */
[----:B------:R-:W-:Y:S01]  /*09c0*/  SHF.R.S32.HI R3, RZ, 0x1f, R222 ;  /* 0x0000001fff037819 */ /* 0x000fe200000114de */
[----:B------:R-:W-:-:S03]  /*09d0*/  UMOV UR36, URZ ;  /* 0x0000003f00247c82 */ /* 0x000fc60008000000 */
[CC--:B------:R-:W-:Y:S02]  /*09e0*/  LEA.HI R0, R3.reuse, R222.reuse, RZ, 0x4 ;  /* 0x000000de03007211 */ /* 0x0c0fe400078f20ff */
[CC--:B------:R-:W-:Y:S02]  /*09f0*/  LEA.HI R4, R3.reuse, R222.reuse, RZ, 0x5 ;  /* 0x000000de03047211 */ /* 0x0c0fe400078f28ff */
[----:B------:R-:W-:Y:S02]  /*0a00*/  SHF.R.S32.HI R7, RZ, 0x4, R0 ;  /* 0x00000004ff077819 */ /* 0x000fe40000011400 */
[----:B------:R-:W-:Y:S02]  /*0a10*/  LEA.HI R5, R3, R222, RZ, 0x7 ;  /* 0x000000de03057211 */ /* 0x000fe400078f38ff */
[C---:B------:R-:W-:Y:S02]  /*0a20*/  LEA.HI R2, R0.reuse, R7, RZ, 0x1 ;  /* 0x0000000700027211 */ /* 0x040fe400078f08ff */
[----:B------:R-:W-:-:S02]  /*0a30*/  LOP3.LUT R9, R0, 0xfffffff0, RZ, 0xc0, !PT ;  /* 0xfffffff000097812 */ /* 0x000fc400078ec0ff */
[----:B------:R-:W-:Y:S02]  /*0a40*/  LOP3.LUT R2, R2, 0x1ffffffe, RZ, 0xc0, !PT ;  /* 0x1ffffffe02027812 */ /* 0x000fe400078ec0ff */
[--C-:B------:R-:W-:Y:S01]  /*0a50*/  SHF.R.S32.HI R13, RZ, 0x5, R4.reuse ;  /* 0x00000005ff0d7819 */ /* 0x100fe20000011404 */
[----:B------:R-:W-:Y:S01]  /*0a60*/  IMAD.IADD R9, R222, 0x1, -R9 ;  /* 0x00000001de097824 */ /* 0x000fe200078e0a09 */
[----:B------:R-:W-:Y:S01]  /*0a70*/  SHF.R.S32.HI R4, RZ, 0x1f, R4 ;  /* 0x0000001fff047819 */ /* 0x000fe20000011404 */
[----:B------:R-:W-:Y:S01]  /*0a80*/  IMAD.IADD R8, R7, 0x1, -R2 ;  /* 0x0000000107087824 */ /* 0x000fe200078e0a02 */
[----:B------:R-:W-:Y:S02]  /*0a90*/  LOP3.LUT R7, R5, 0xffffff80, RZ, 0xc0, !PT ;  /* 0xffffff8005077812 */ /* 0x000fe400078ec0ff */
[----:B------:R-:W-:Y:S02]  /*0aa0*/  LEA.HI R2, R3, R222, RZ, 0x2 ;  /* 0x000000de03027211 */ /* 0x000fe400078f10ff */
[----:B------:R-:W-:Y:S01]  /*0ab0*/  LEA.HI R4, R4, R13, RZ, 0x2 ;  /* 0x0000000d04047211 */ /* 0x000fe200078f10ff */
[----:B------:R-:W-:Y:S01]  /*0ac0*/  IMAD.IADD R7, R222, 0x1, -R7 ;  /* 0x00000001de077824 */ /* 0x000fe200078e0a07 */
[----:B------:R-:W-:-:S02]  /*0ad0*/  LOP3.LUT R11, R2, 0xfffffffc, RZ, 0xc0, !PT ;  /* 0xfffffffc020b7812 */ /* 0x000fc400078ec0ff */
[----:B------:R-:W-:Y:S02]  /*0ae0*/  SHF.R.S32.HI R216, RZ, 0x7, R5 ;  /* 0x00000007ffd87819 */ /* 0x000fe40000011405 */
[----:B------:R-:W-:Y:S01]  /*0af0*/  LOP3.LUT R4, R4, 0x3ffffc, RZ, 0xc0, !PT ;  /* 0x003ffffc04047812 */ /* 0x000fe200078ec0ff */
[----:B------:R-:W-:Y:S01]  /*0b00*/  IMAD.IADD R11, R222, 0x1, -R11 ;  /* 0x00000001de0b7824 */ /* 0x000fe200078e0a0b */
[--C-:B------:R-:W-:Y:S01]  /*0b10*/  SHF.R.S32.HI R2, RZ, 0x1f, R9.reuse ;  /* 0x0000001fff027819 */ /* 0x100fe20000011409 */
[----:B------:R-:W-:Y:S01]  /*0b20*/  IMAD R15, R216, 0x100, R9 ;  /* 0x00000100d80f7824 */ /* 0x000fe200078e0209 */
[----:B------:R-:W-:Y:S01]  /*0b30*/  SHF.R.S32.HI R0, RZ, 0x1f, R7 ;  /* 0x0000001fff007819 */ /* 0x000fe20000011407 */
[----:B------:R-:W-:Y:S01]  /*0b40*/  IMAD.IADD R10, R13, 0x1, -R4 ;  /* 0x000000010d0a7824 */ /* 0x000fe200078e0a04 */
[----:B------:R-:W-:Y:S02]  /*0b50*/  LEA.HI R6, R2, R9, RZ, 0x3 ;  /* 0x0000000902067211 */ /* 0x000fe400078f18ff */
[----:B------:R-:W-:Y:S01]  /*0b60*/  LEA.HI R2, R0, R7, RZ, 0x2 ;  /* 0x0000000700027211 */ /* 0x000fe200078f10ff */
[----:B------:R-:W-:Y:S01]  /*0b70*/  IMAD R14, R10, 0x10, R15 ;  /* 0x000000100a0e7824 */ /* 0x000fe200078e020f */
[C---:B------:R-:W-:Y:S01]  /*0b80*/  LOP3.LUT R4, R6.reuse, 0xfffffff8, RZ, 0xc0, !PT ;  /* 0xfffffff806047812 */ /* 0x040fe200078ec0ff */
[----:B------:R-:W-:Y:S01]  /*0b90*/  IMAD.SHL.U32 R6, R6, 0x40, RZ ;  /* 0x0000004006067824 */ /* 0x000fe200078e00ff */
[----:B------:R-:W-:-:S02]  /*0ba0*/  LOP3.LUT R10, R2, 0x7ffffffc, RZ, 0xc0, !PT ;  /* 0x7ffffffc020a7812 */ /* 0x000fc400078ec0ff */
[----:B------:R-:W-:Y:S01]  /*0bb0*/  LEA.HI R12, R11, R11, RZ, 0x1 ;  /* 0x0000000b0b0c7211 */ /* 0x000fe200078f08ff */
[----:B------:R-:W-:Y:S01]  /*0bc0*/  IMAD.IADD R9, R9, 0x1, -R4 ;  /* 0x0000000109097824 */ /* 0x000fe200078e0a04 */
[----:B------:R-:W-:Y:S01]  /*0bd0*/  LEA.HI R4, R0, R7, RZ, 0x5 ;  /* 0x0000000700047211 */ /* 0x000fe200078f28ff */
[----:B------:R-:W-:Y:S01]  /*0be0*/  IMAD.IADD R10, R7, 0x1, -R10 ;  /* 0x00000001070a7824 */ /* 0x000fe200078e0a0a */
[----:B------:R-:W-:Y:S02]  /*0bf0*/  LOP3.LUT R12, R12, 0x1ffffffe, RZ, 0xc0, !PT ;  /* 0x1ffffffe0c0c7812 */ /* 0x000fe400078ec0ff */
[--C-:B------:R-:W-:Y:S02]  /*0c00*/  SHF.R.S32.HI R0, RZ, 0x2, R2.reuse ;  /* 0x00000002ff007819 */ /* 0x100fe40000011402 */
[----:B------:R-:W-:Y:S01]  /*0c10*/  SHF.R.S32.HI R7, RZ, 0x1f, R2 ;  /* 0x0000001fff077819 */ /* 0x000fe20000011402 */
[----:B------:R-:W-:Y:S01]  /*0c20*/  IMAD.SHL.U32 R2, R9, 0x40, RZ ;  /* 0x0000004009027824 */ /* 0x000fe200078e00ff */
[----:B------:R-:W-:Y:S01]  /*0c30*/  LOP3.LUT R6, R6, 0x7ffffe00, RZ, 0xc0, !PT ;  /* 0x7ffffe0006067812 */ /* 0x000fe200078ec0ff */
[----:B------:R-:W-:Y:S01]  /*0c40*/  IMAD.IADD R15, R11, 0x1, -R12 ;  /* 0x000000010b0f7824 */ /* 0x000fe200078e0a0c */
[----:B------:R-:W-:Y:S01]  /*0c50*/  LEA.HI R7, R7, R0, RZ, 0x3 ;  /* 0x0000000007077211 */ /* 0x000fe200078f18ff */
[----:B------:R-:W-:Y:S01]  /*0c60*/  IMAD.SHL.U32 R11, R8, 0x8, RZ ;  /* 0x00000008080b7824 */ /* 0x000fe200078e00ff */
[----:B------:R-:W-:Y:S01]  /*0c70*/  LOP3.LUT R2, R2, 0x1c0, RZ, 0xc0, !PT ;  /* 0x000001c002027812 */ /* 0x000fe200078ec0ff */
[----:B------:R-:W-:Y:S01]  /*0c80*/  IMAD R6, R13, 0x400, R6 ;  /* 0x000004000d067824 */ /* 0x000fe200078e0206 */
[----:B------:R-:W-:Y:S01]  /*0c90*/  LOP3.LUT R7, R7, 0xfffffff8, RZ, 0xc0, !PT ;  /* 0xfffffff807077812 */ /* 0x000fe200078ec0ff */
[--C-:B------:R-:W-:Y:S01]  /*0ca0*/  IMAD.U32 R221, R14, 0x40, R11.reuse ;  /* 0x000000400edd7824 */ /* 0x100fe200078e000b */
[----:B------:R-:W-:-:S02]  /*0cb0*/  LOP3.LUT R11, R2, 0x8, R11, 0xf8, !PT ;  /* 0x00000008020b7812 */ /* 0x000fc400078ef80b */
[----:B------:R-:W-:Y:S01]  /*0cc0*/  SHF.R.U32.HI R2, RZ, 0x3, R2 ;  /* 0x00000003ff027819 */ /* 0x000fe20000011602 */
[----:B------:R-:W-:Y:S01]  /*0cd0*/  IMAD.IADD R7, R0, 0x1, -R7 ;  /* 0x0000000100077824 */ /* 0x000fe200078e0a07 */
[----:B------:R-:W-:Y:S02]  /*0ce0*/  SHF.R.S32.HI R4, RZ, 0x5, R4 ;  /* 0x00000005ff047819 */ /* 0x000fe40000011404 */
[----:B------:R-:W-:Y:S02]  /*0cf0*/  LEA.HI R3, R3, R222, RZ, 0x3 ;  /* 0x000000de03037211 */ /* 0x000fe400078f18ff */
[----:B------:R-:W-:Y:S01]  /*0d00*/  LOP3.LUT R11, R11, R2, RZ, 0x3c, !PT ;  /* 0x000000020b0b7212 */ /* 0x000fe200078e3cff */
[----:B------:R-:W-:Y:S01]  /*0d10*/  IMAD R22, R4, 0x10, R7 ;  /* 0x0000001004167824 */ /* 0x000fe200078e0207 */
[----:B------:R-:W-:Y:S01]  /*0d20*/  MOV R0, 0x400 ;  /* 0x0000040000007802 */ /* 0x000fe20000000f00 */
[----:B------:R-:W-:Y:S01]  /*0d30*/  IMAD.MOV.U32 R2, RZ, RZ, RZ ;  /* 0x000000ffff027224 */ /* 0x000fe200078e00ff */
[----:B------:R-:W-:Y:S01]  /*0d40*/  LOP3.LUT R7, R3, 0xfffffff8, RZ, 0xc0, !PT ;  /* 0xfffffff803077812 */ /* 0x000fe200078ec0ff */
[----:B------:R-:W-:Y:S01]  /*0d50*/  IMAD R190, R15, 0x8, R22 ;  /* 0x000000080fbe7824 */ /* 0x000fe200078e0216 */
[----:B------:R-:W-:-:S02]  /*0d60*/  R2P PR, R9, 0x6 ;  /* 0x0000000609007804 */ /* 0x000fc40000000000 */
[----:B------:R-:W-:Y:S01]  /*0d70*/  IADD3 R6, R6, R11, RZ ;  /* 0x0000000b06067210 */ /* 0x000fe20007ffe0ff */
[----:B------:R-:W-:Y:S01]  /*0d80*/  IMAD.IADD R214, R222, 0x1, -R7 ;  /* 0x00000001ded67824 */ /* 0x000fe200078e0a07 */
[----:B0-----:R-:W-:Y:S02]  /*0d90*/  LEA R17, R219, R0, 0x18 ;  /* 0x00000000db117211 */ /* 0x001fe400078ec0ff */
[----:B------:R-:W-:Y:S01]  /*0da0*/  LEA.HI R5, R5, R216, RZ, 0x1 ;  /* 0x000000d805057211 */ /* 0x000fe200078f08ff */
[----:B------:R-:W-:Y:S01]  /*0db0*/  IMAD.SHL.U32 R23, R214, 0x8, RZ ;  /* 0x00000008d6177824 */ /* 0x000fe200078e00ff */
[----:B------:R-:W-:Y:S01]  /*0dc0*/  SEL R188, R188, 0xffffffc0, !P2 ;  /* 0xffffffc0bcbc7807 */ /* 0x000fe20005000000 */
[----:B------:R-:W-:Y:S01]  /*0dd0*/  IMAD R185, R6, 0x2, R17 ;  /* 0x0000000206b97824 */ /* 0x000fe200078e0211 */
[----:B------:R-:W-:Y:S01]  /*0de0*/  LOP3.LUT R5, R5, 0xfffffe, RZ, 0xc0, !PT ;  /* 0x00fffffe05057812 */ /* 0x000fe200078ec0ff */
[----:B------:R-:W-:Y:S01]  /*0df0*/  VIADD R195, R23, 0x40 ;  /* 0x0000004017c37836 */ /* 0x000fe20000000000 */
[----:B------:R-:W-:Y:S01]  /*0e00*/  SHF.R.S32.HI R215, RZ, 0x3, R3 ;  /* 0x00000003ffd77819 */ /* 0x000fe20000011403 */
[----:B------:R-:W-:Y:S01]  /*0e10*/  VIADD R189, R185, 0x36400 ;  /* 0x00036400b9bd7836 */ /* 0x000fe20000000000 */
[----:B------:R-:W-:Y:S01]  /*0e20*/  SHF.L.U32 R18, R10, 0x1, RZ ;  /* 0x000000010a127819 */ /* 0x000fe200000006ff */
[C---:B------:R-:W-:Y:S01]  /*0e30*/  VIADD R194, R23.reuse, 0x80 ;  /* 0x0000008017c27836 */ /* 0x040fe20000000000 */
[----:B------:R-:W-:Y:S01]  /*0e40*/  SHF.R.S32.HI R229, RZ, 0x1f, R195 ;  /* 0x0000001fffe57819 */ /* 0x000fe200000114c3 */
[----:B------:R-:W-:-:S02]  /*0e50*/  VIADD R193, R23, 0xc0 ;  /* 0x000000c017c17836 */ /* 0x000fc40000000000 */
        /* <DEDUP_REMOVED lines=10> */
[----:B------:R-:W-:Y:S01]  /*0f00*/  IMAD.IADD R5, R216, 0x1, -R5 ;  /* 0x00000001d8057824 */ /* 0x000fe200078e0a05 */
[----:B------:R-:W-:Y:S01]  /*0f10*/  SHF.R.S32.HI R223, RZ, 0x1f, R217 ;  /* 0x0000001fffdf7819 */ /* 0x000fe200000114d9 */
[----:B------:R-:W-:-:S02]  /*0f20*/  @P1 VIADD R187, R189, 0xffffffe0 ;  /* 0xffffffe0bdbb1836 */ /* 0x000fc40000000000 */
[----:B------:R-:W-:Y:S02]  /*0f30*/  IMAD.IADD R189, R189, 0x1, R188 ;  /* 0x00000001bdbd7824 */ /* 0x000fe400078e02bc */
[----:B------:R-:W-:Y:S02]  /*0f40*/  IMAD.SHL.U32 R184, R5, 0x100, RZ ;  /* 0x0000010005b87824 */ /* 0x000fe400078e00ff */
[----:B------:R-:W-:-:S07]  /*0f50*/  IMAD.IADD R188, R188, 0x1, R187 ;  /* 0x00000001bcbc7824 */ /* 0x000fce00078e02bb */
.L_x_4278:
        /* <DEDUP_REMOVED lines=21> */
.L_x_4223:
[----:B------:R-:W-:Y:S01]  /*10b0*/  ULDC UR7, c[0x0][0xd54] ;  /* 0x0003550000077ab9 */ /* 0x000fe20000000800 */
[----:B------:R-:W-:Y:S01]  /*10c0*/  UMOV UR6, UR9 ;  /* 0x0000000900067c82 */ /* 0x000fe20008000000 */
[----:B------:R-:W-:-:S11]  /*10d0*/  UISETP.NE.AND UP0, UPT, UR7, 0x1, UPT ;  /* 0x000000010700788c */ /* 0x000fd6000bf05270 */
[----:B------:R-:W-:Y:S02]  /*10e0*/  @UP0 ULDC.64 UR10, c[0x0][0xd58] ;  /* 0x00035600000a0ab9 */ /* 0x000fe40000000a00 */
[----:B------:R-:W-:-:S04]  /*10f0*/  UIMAD.WIDE.U32 UR4, UR9, UR10, URZ ;  /* 0x0000000a090472a5 */ /* 0x000fc8000f8e003f */
[----:B------:R-:W-:-:S04]  /*1100*/  @UP0 USHF.R.U32.HI UR6, URZ, UR11, UR5 ;  /* 0x0000000b3f060299 */ /* 0x000fc80008011605 */
[----:B------:R-:W-:-:S12]  /*1110*/  UIMAD UR4, UR6, UR7, URZ ;  /* 0x00000007060472a4 */ /* 0x000fd8000f8e023f */
.L_x_4224:
[----:B------:R-:W0:Y:S01]  /*1120*/  LDC.64 R4, c[0x0][0x418] ;  /* 0x00010600ff047b82 */ /* 0x000e220000000a00 */
[----:B------:R-:W-:Y:S01]  /*1130*/  ULDC UR37, c[0x0][0xd48] ;  /* 0x0003520000257ab9 */ /* 0x000fe20000000800 */
[----:B------:R-:W-:Y:S02]  /*1140*/  UIADD3 UR4, UR9, -UR4, URZ ;  /* 0x8000000409047290 */ /* 0x000fe4000fffe03f */
[----:B------:R-:W-:Y:S01]  /*1150*/  UISETP.NE.AND UP0, UPT, UR37, 0x1, UPT ;  /* 0x000000012500788c */ /* 0x000fe2000bf05270 */
[----:B------:R-:W-:Y:S01]  /*1160*/  ULDC UR5, c[0x0][0xd54] ;  /* 0x0003550000057ab9 */ /* 0x000fe20000000800 */
[----:B------:R-:W-:Y:S02]  /*1170*/  UISETP.NE.AND UP1, UPT, UR42, 0x1, UPT ;  /* 0x000000012a00788c */ /* 0x000fe4000bf25270 */
[----:B------:R-:W1:Y:S01]  /*1180*/  LDC R186, c[0x0][0x424] ;  /* 0x00010900ffba7b82 */ /* 0x000e620000000800 */
[----:B------:R-:W-:Y:S02]  /*1190*/  UIMAD UR8, UR8, UR5, UR4 ;  /* 0x00000005080872a4 */ /* 0x000fe4000f8e0204 */
[----:B------:R-:W-:Y:S01]  /*11a0*/  ULOP3.LUT UR6, URZ, UR6, URZ, 0x33, !UPT ;  /* 0x000000063f067292 */ /* 0x000fe2000f8e333f */
[----:B------:R-:W-:-:S03]  /*11b0*/  ULDC UR7, c[0x0][0xd3c] ;  /* 0x00034f0000077ab9 */ /* 0x000fc60000000800 */
[----:B------:R-:W-:Y:S01]  /*11c0*/  @UP0 ULDC UR4, c[0x0][0xd4c] ;  /* 0x0003530000040ab9 */ /* 0x000fe20000000800 */
[----:B------:R-:W2:Y:S01]  /*11d0*/  LDC R7, c[0x0][0x2f0] ;  /* 0x0000bc00ff077b82 */ /* 0x000ea20000000800 */
[----:B------:R-:W-:Y:S01]  /*11e0*/  UIMAD.WIDE.U32 UR4, UR8, UR4, URZ ;  /* 0x00000004080472a5 */ /* 0x000fe2000f8e003f */
[----:B------:R-:W-:Y:S01]  /*11f0*/  @UP0 ULDC UR9, c[0x0][0xd50] ;  /* 0x0003540000090ab9 */ /* 0x000fe20000000800 */
[----:B------:R-:W-:Y:S02]  /*1200*/  UMOV UR39, UR8 ;  /* 0x0000000800277c82 */ /* 0x000fe40008000000 */
[----:B------:R-:W-:Y:S02]  /*1210*/  @UP0 USHF.R.U32.HI UR39, URZ, UR9, UR5 ;  /* 0x000000093f270299 */ /* 0x000fe40008011605 */
[----:B------:R-:W-:Y:S01]  /*1220*/  UIADD3 UR6, UR6, UR7, URZ ;  /* 0x0000000706067290 */ /* 0x000fe2000fffe03f */
[----:B0-----:R-:W-:Y:S01]  /*1230*/  ISETP.NE.U32.AND P0, PT, R4, RZ, PT ;  /* 0x000000ff0400720c */ /* 0x001fe20003f05070 */
[----:B------:R-:W-:-:S02]  /*1240*/  UIADD3 UR4, -UR39, URZ, URZ ;  /* 0x0000003f27047290 */ /* 0x000fc4000fffe13f */
[----:B------:R-:W-:Y:S01]  /*1250*/  USHF.L.U32 UR38, UR6, 0x6, URZ ;  /* 0x0000000606267899 */ /* 0x000fe2000800063f */
[----:B------:R-:W-:Y:S01]  /*1260*/  ISETP.NE.AND.EX P0, PT, R5, RZ, PT, P0 ;  /* 0x000000ff0500720c */ /* 0x000fe20003f05300 */
[----:B------:R-:W-:-:S03]  /*1270*/  UIMAD UR37, UR37, UR4, UR8 ;  /* 0x00000004252572a4 */ /* 0x000fc6000f8e0208 */
[----:B-1----:R-:W-:Y:S02]  /*1280*/  SEL R186, R186, 0x1, P0 ;  /* 0x00000001baba7807 */ /* 0x002fe40000000000 */
[----:B------:R-:W-:-:S03]  /*1290*/  PLOP3.LUT P0, PT, PT, PT, UP1, 0x80, 0x0 ;  /* 0x000000000000781c */ /* 0x000fc60003f0f018 */
[----:B--2---:R-:W-:-:S05]  /*12a0*/  IMAD R0, R186, R7, 0x3f ;  /* 0x0000003fba007424 */ /* 0x004fca00078e0207 */
[----:B------:R-:W-:-:S04]  /*12b0*/  SHF.R.S32.HI R3, RZ, 0x1f, R0 ;  /* 0x0000001fff037819 */ /* 0x000fc80000011400 */
[----:B------:R-:W-:-:S04]  /*12c0*/  LEA.HI R3, R3, R0, RZ, 0x6 ;  /* 0x0000000003037211 */ /* 0x000fc800078f30ff */
[----:B------:R-:W-:Y:S01]  /*12d0*/  SHF.R.S32.HI R3, RZ, 0x6, R3 ;  /* 0x00000006ff037819 */ /* 0x000fe20000011403 */
[----:B------:R-:W-:Y:S06]  /*12e0*/  @!P0 BRA `(.L_x_4225) ;  /* 0x0000001c00548947 */ /* 0x000fec0003800000 */
[----:B------:R-:W0:Y:S01]  /*12f0*/  LDC R0, c[0x0][0x448] ;  /* 0x00011200ff007b82 */ /* 0x000e220000000800 */
[----:B------:R-:W-:Y:S01]  /*1300*/  UIADD3 UR4, UR38, 0x3f, URZ ;  /* 0x0000003f26047890 */ /* 0x000fe2000fffe03f */
[----:B------:R-:W-:Y:S02]  /*1310*/  CS2R R150, SRZ ;  /* 0x0000000000967805 */ /* 0x000fe4000001ff00 */
[----:B------:R-:W-:Y:S02]  /*1320*/  CS2R R148, SRZ ;  /* 0x0000000000947805 */ /* 0x000fe4000001ff00 */
[----:B------:R-:W-:Y:S02]  /*1330*/  CS2R R146, SRZ ;  /* 0x0000000000927805 */ /* 0x000fe4000001ff00 */
[----:B------:R-:W-:Y:S02]  /*1340*/  CS2R R144, SRZ ;  /* 0x0000000000907805 */ /* 0x000fe4000001ff00 */
[----:B------:R-:W-:-:S02]  /*1350*/  CS2R R142, SRZ ;  /* 0x00000000008e7805 */ /* 0x000fc4000001ff00 */
[----:B------:R-:W-:Y:S01]  /*1360*/  CS2R R140, SRZ ;  /* 0x00000000008c7805 */ /* 0x000fe2000001ff00 */
[----:B------:R-:W1:Y:S01]  /*1370*/  LDC R5, c[0x0][0x288] ;  /* 0x0000a200ff057b82 */ /* 0x000e620000000800 */
        /* <DEDUP_REMOVED lines=15> */
[----:B0-----:R-:W-:Y:S01]  /*1470*/  ISETP.NE.AND P0, PT, R0, 0x1, PT ;  /* 0x000000010000780c */ /* 0x001fe20003f05270 */
[----:B------:R-:W-:Y:S01]  /*1480*/  IMAD.U32 R0, RZ, RZ, UR4 ;  /* 0x00000004ff007e24 */ /* 0x000fe2000f8e00ff */
[----:B------:R-:W-:Y:S02]  /*1490*/  CS2R R110, SRZ ;  /* 0x00000000006e7805 */ /* 0x000fe4000001ff00 */
[----:B------:R-:W-:-:S02]  /*14a0*/  CS2R R160, SRZ ;  /* 0x0000000000a07805 */ /* 0x000fc4000001ff00 */
[----:B------:R-:W-:Y:S02]  /*14b0*/  CS2R R106, SRZ ;  /* 0x00000000006a7805 */ /* 0x000fe4000001ff00 */
[----:B------:R-:W-:Y:S02]  /*14c0*/  CS2R R162, SRZ ;  /* 0x0000000000a27805 */ /* 0x000fe4000001ff00 */
[----:B------:R-:W-:Y:S02]  /*14d0*/  CS2R R102, SRZ ;  /* 0x0000000000667805 */ /* 0x000fe4000001ff00 */
[----:B------:R-:W-:Y:S02]  /*14e0*/  CS2R R164, SRZ ;  /* 0x0000000000a47805 */ /* 0x000fe4000001ff00 */
[----:B-1----:R-:W-:Y:S02]  /*14f0*/  IADD3 R5, -R5, 0x40, RZ ;  /* 0x0000004005057810 */ /* 0x002fe40007ffe1ff */
[----:B------:R-:W-:-:S02]  /*1500*/  CS2R R98, SRZ ;  /* 0x0000000000627805 */ /* 0x000fc4000001ff00 */
[----:B------:R-:W-:Y:S02]  /*1510*/  CS2R R166, SRZ ;  /* 0x0000000000a67805 */ /* 0x000fe4000001ff00 */
[----:B------:R-:W-:Y:S02]  /*1520*/  CS2R R94, SRZ ;  /* 0x00000000005e7805 */ /* 0x000fe4000001ff00 */
[----:B------:R-:W-:Y:S01]  /*1530*/  CS2R R170, SRZ ;  /* 0x0000000000aa7805 */ /* 0x000fe2000001ff00 */
[----:B------:R-:W0:Y:S01]  /*1540*/  @P0 LDC R4, c[0x0][0x44c] ;  /* 0x00011300ff040b82 */ /* 0x000e220000000800 */
[----:B------:R-:W-:Y:S01]  /*1550*/  IMAD R5, R186, R7, R5 ;  /* 0x00000007ba057224 */ /* 0x000fe200078e0205 */
[----:B------:R-:W-:Y:S01]  /*1560*/  CS2R R90, SRZ ;  /* 0x00000000005a7805 */ /* 0x000fe2000001ff00 */
[----:B------:R-:W-:Y:S01]  /*1570*/  IMAD.MOV.U32 R169, RZ, RZ, RZ ;  /* 0x000000ffffa97224 */ /* 0x000fe200078e00ff */
[----:B------:R-:W-:Y:S02]  /*1580*/  CS2R R172, SRZ ;  /* 0x0000000000ac7805 */ /* 0x000fe4000001ff00 */
[----:B------:R-:W-:-:S02]  /*1590*/  CS2R R86, SRZ ;  /* 0x0000000000567805 */ /* 0x000fc4000001ff00 */
[----:B------:R-:W-:Y:S02]  /*15a0*/  CS2R R174, SRZ ;  /* 0x0000000000ae7805 */ /* 0x000fe4000001ff00 */
[----:B------:R-:W-:Y:S01]  /*15b0*/  CS2R R82, SRZ ;  /* 0x0000000000527805 */ /* 0x000fe2000001ff00 */
[----:B------:R-:W1:Y:S01]  /*15c0*/  @P0 LDC R9, c[0x0][0x450] ;  /* 0x00011400ff090b82 */ /* 0x000e620000000800 */
        /* <DEDUP_REMOVED lines=27> */
[----:B------:R-:W-:Y:S01]  /*1780*/  CS2R R34, SRZ ;  /* 0x0000000000227805 */ /* 0x000fe2000001ff00 */
[----:B------:R-:W-:Y:S01]  /*1790*/  IMAD.IADD R0, R5, 0x1, R0 ;  /* 0x0000000105007824 */ /* 0x000fe200078e0200 */
[----:B------:R-:W-:Y:S01]  /*17a0*/  CS2R R30, SRZ ;  /* 0x00000000001e7805 */ /* 0x000fe2000001ff00 */
[----:B------:R-:W-:Y:S01]  /*17b0*/  IMAD.MOV.U32 R6, RZ, RZ, RZ ;  /* 0x000000ffff067224 */ /* 0x000fe200078e00ff */
[----:B------:R-:W-:Y:S01]  /*17c0*/  CS2R R26, SRZ ;  /* 0x00000000001a7805 */ /* 0x000fe2000001ff00 */
[----:B------:R-:W-:Y:S01]  /*17d0*/  IMAD.MOV.U32 R21, RZ, RZ, RZ ;  /* 0x000000ffff157224 */ /* 0x000fe200078e00ff */
[----:B------:R-:W-:-:S04]  /*17e0*/  SHF.R.S32.HI R5, RZ, 0x1f, R0 ;  /* 0x0000001fff057819 */ /* 0x000fc80000011400 */
[----:B------:R-:W-:Y:S01]  /*17f0*/  LEA.HI R5, R5, R0, RZ, 0x6 ;  /* 0x0000000005057211 */ /* 0x000fe200078f30ff */
[----:B------:R-:W-:-:S03]  /*1800*/  IMAD.MOV.U32 R0, RZ, RZ, RZ ;  /* 0x000000ffff007224 */ /* 0x000fc600078e00ff */
[----:B------:R-:W-:-:S04]  /*1810*/  SHF.R.S32.HI R4, RZ, 0x6, R5 ;  /* 0x00000006ff047819 */ /* 0x000fc80000011405 */
[----:B------:R-:W-:Y:S01]  /*1820*/  VIMNMX R4, R3, R4, PT ;  /* 0x0000000403047248 */ /* 0x000fe20003fe0100 */
[----:B------:R-:W-:-:S03]  /*1830*/  IMAD.MOV.U32 R3, RZ, RZ, RZ ;  /* 0x000000ffff037224 */ /* 0x000fc600078e00ff */
[----:B------:R-:W-:-:S13]  /*1840*/  ISETP.GE.AND P1, PT, R4, 0x1, PT ;  /* 0x000000010400780c */ /* 0x000fda0003f26270 */
[----:B------:R-:W-:Y:S05]  /*1850*/  @!P1 BRA `(.L_x_4226) ;  /* 0x000000c000909947 */ /* 0x000fea0003800000 */
[----:B------:R-:W0:Y:S01]  /*1860*/  SHFL.IDX PT, R0, R216, RZ, 0x1f ;  /* 0x00001fffd8007589 */ /* 0x000e2200000e0000 */
        /* <DEDUP_REMOVED lines=9> */
[----:B------:R-:W-:Y:S01]  /*1900*/  UMOV UR7, 0x40000040 ;  /* 0x4000004000077882 */ /* 0x000fe20000000000 */
[----:B------:R-:W-:Y:S02]  /*1910*/  PLOP3.LUT P2, PT, PT, PT, UP0, 0x80, 0x0 ;  /* 0x000000000000781c */ /* 0x000fe40003f4f008 */
[----:B0-----:R-:W-:-:S04]  /*1920*/  LEA.HI R3, R0, R0, RZ, 0x1 ;  /* 0x0000000000037211 */ /* 0x001fc800078f08ff */
[----:B------:R-:W-:Y:S01]  /*1930*/  LOP3.LUT R3, R3, 0x1fffe, RZ, 0xc0, !PT ;  /* 0x0001fffe03037812 */ /* 0x000fe200078ec0ff */
[----:B------:R-:W-:-:S04]  /*1940*/  WARPGROUP.ARRIVE ;  /* 0x00000000000079c5 */ /* 0x000fc80000000000 */
[----:B------:R-:W-:Y:S02]  /*1950*/  IMAD.IADD R0, R0, 0x1, -R3 ;  /* 0x0000000100007824 */ /* 0x000fe400078e0a03 */
[----:B------:R-:W-:Y:S02]  /*1960*/  VIADD R3, R17, 0x36400 ;  /* 0x0003640011037836 */ /* 0x000fe40000000000 */
[----:B------:R-:W-:-:S03]  /*1970*/  IMAD R0, R0, 0x8000, R17 ;  /* 0x0000800000007824 */ /* 0x000fc600078e0211 */
[----:B------:R-:W-:Y:S01]  /*1980*/  SHF.R.U32.HI R3, RZ, 0x4, R3 ;  /* 0x00000004ff037819 */ /* 0x000fe20000011603 */
[----:B------:R-:W-:-:S03]  /*1990*/  VIADD R0, R0, 0x400 ;  /* 0x0000040000007836 */ /* 0x000fc60000000000 */
[----:B------:R-:W-:Y:S02]  /*19a0*/  LOP3.LUT R3, R3, 0x3fff, RZ, 0xc0, !PT ;  /* 0x00003fff03037812 */ /* 0x000fe400078ec0ff */
[----:B------:R-:W-:Y:S02]  /*19b0*/  SHF.R.U32.HI R0, RZ, 0x4, R0 ;  /* 0x00000004ff007819 */ /* 0x000fe40000011600 */
[----:B------:R-:W-:Y:S02]  /*19c0*/  LOP3.LUT R3, R3, 0x10000, RZ, 0xfc, !PT ;  /* 0x0001000003037812 */ /* 0x000fe400078efcff */
[----:B------:R-:W-:Y:S02]  /*19d0*/  LOP3.LUT R0, R0, 0x3fff, RZ, 0xc0, !PT ;  /* 0x00003fff00007812 */ /* 0x000fe400078ec0ff */
[C---:B------:R-:W-:Y:S01]  /*19e0*/  R2UR UR8, R3.reuse ;  /* 0x00000000030872ca */ /* 0x040fe200000e0000 */
[----:B------:R-:W-:Y:S01]  /*19f0*/  VIADD R6, R3, 0x2 ;  /* 0x0000000203067836 */ /* 0x000fe20000000000 */
[----:B------:R-:W-:-:S04]  /*1a00*/  LOP3.LUT R7, R0, 0x2000000, RZ, 0xfc, !PT ;  /* 0x0200000000077812 */ /* 0x000fc800078efcff */
[----:B------:R-:W-:Y:S01]  /*1a10*/  R2UR UR12, R6 ;  /* 0x00000000060c72ca */ /* 0x000fe200000e0000 */
[----:B------:R-:W-:Y:S01]  /*1a20*/  IMAD R0, R2, 0x1000, R7 ;  /* 0x0000100002007824 */ /* 0x000fe200078e0207 */
[C---:B------:R-:W-:Y:S01]  /*1a30*/  IADD3 R6, R3.reuse, 0x4, RZ ;  /* 0x0000000403067810 */ /* 0x040fe20007ffe0ff */
[----:B------:R-:W-:Y:S02]  /*1a40*/  VIADD R3, R3, 0x6 ;  /* 0x0000000603037836 */ /* 0x000fe40000000000 */
[C---:B------:R-:W-:Y:S01]  /*1a50*/  VIADD R5, R0.reuse, 0x80 ;  /* 0x0000008000057836 */ /* 0x040fe20000000000 */
[----:B------:R-:W-:Y:S02]  /*1a60*/  R2UR UR10, R0 ;  /* 0x00000000000a72ca */ /* 0x000fe400000e0000 */
[----:B------:R-:W-:Y:S02]  /*1a70*/  R2UR UR16, R6 ;  /* 0x00000000061072ca */ /* 0x000fe400000e0000 */
[----:B------:R-:W-:Y:S01]  /*1a80*/  R2UR UR14, R5 ;  /* 0x00000000050e72ca */ /* 0x000fe200000e0000 */
[C---:B------:R-:W-:Y:S01]  /*1a90*/  VIADD R5, R0.reuse, 0x100 ;  /* 0x0000010000057836 */ /* 0x040fe20000000000 */
[----:B------:R-:W-:Y:S01]  /*1aa0*/  R2UR UR4, R3 ;  /* 0x00000000030472ca */ /* 0x000fe200000e0000 */
[----:B------:R-:W-:-:S03]  /*1ab0*/  VIADD R0, R0, 0x180 ;  /* 0x0000018000007836 */ /* 0x000fc60000000000 */
[----:B------:R-:W-:Y:S02]  /*1ac0*/  R2UR UR18, R5 ;  /* 0x00000000051272ca */ /* 0x000fe400000e0000 */
[----:B------:R-:W-:Y:S01]  /*1ad0*/  R2UR UR6, R0 ;  /* 0x00000000000672ca */ /* 0x000fe200000e0000 */
[----:B------:R-:W-:Y:S03]  /*1ae0*/  HGMMA.64x256x16.F32 R24, gdesc[UR8].tnspB, RZ, !UPT, gsb0 ;  /* 0x43e00000081879f0 */ /* 0x000fe6000c0008ff */
        /* <DEDUP_REMOVED lines=16> */
.L_x_4227:
[----:B------:R-:W-:Y:S01]  /*1bf0*/  IMAD R0, R2, 0x8, R17 ;  /* 0x0000000802007824 */ /* 0x000fe200078e0211 */
[----:B------:R-:W-:-:S03]  /*1c00*/  ISETP.GE.AND P0, PT, R4, 0x2, PT ;  /* 0x000000020400780c */ /* 0x000fc60003f06270 */
[----:B------:R-:W-:-:S05]  /*1c10*/  VIADD R0, R0, 0x38860 ;  /* 0x0003886000007836 */ /* 0x000fca0000000000 */
[----:B------:R-:W-:-:S04]  /*1c20*/  PRMT R0, R219, 0x654, R0 ;  /* 0x00000654db007816 */ /* 0x000fc80000000000 */
[----:B------:R0:W-:Y:S01]  /*1c30*/  SYNCS.ARRIVE.TRANS64.RED.A1T0 RZ, [R0+URZ], RZ ;  /* 0x000000ff00ff79a7 */ /* 0x0001e2000810043f */
[----:B------:R-:W-:Y:S05]  /*1c40*/  @!P0 BRA `(.L_x_4228) ;  /* 0x0000000800c08947 */ /* 0x000fea0003800000 */
[----:B------:R-:W-:-:S07]  /*1c50*/  VIADD R4, R4, 0xfffffffe ;  /* 0xfffffffe04047836 */ /* 0x000fce0000000000 */
.L_x_4230:
[----:B------:R-:W-:Y:S01]  /*1c60*/  BAR.SYNC.DEFER_BLOCKING 0xe, 0x100 ;  /* 0x0384000000007b1d */ /* 0x000fe20000010000 */
[----:B01----:R-:W-:Y:S01]  /*1c70*/  IMAD R0, R2, 0x40, R22 ;  /* 0x0000004002007824 */ /* 0x003fe200078e0216 */
[----:B------:R-:W-:Y:S01]  /*1c80*/  ISETP.GT.AND P1, PT, R4, RZ, PT ;  /* 0x000000ff0400720c */ /* 0x000fe20003f24270 */
[----:B------:R-:W-:Y:S02]  /*1c90*/  VIADD R2, R2, 0x1 ;  /* 0x0000000102027836 */ /* 0x000fe40000000000 */
[----:B------:R-:W-:Y:S01]  /*1ca0*/  IMAD R0, R0, 0x4, R17 ;  /* 0x0000000400007824 */ /* 0x000fe200078e0211 */
[----:B------:R-:W-:Y:S01]  /*1cb0*/  UMOV UR11, 0x40000040 ;  /* 0x40000040000b7882 */ /* 0x000fe20000000000 */
[----:B------:R-:W-:Y:S01]  /*1cc0*/  UMOV UR15, 0x40000040 ;  /* 0x40000040000f7882 */ /* 0x000fe20000000000 */
[----:B------:R-:W-:Y:S01]  /*1cd0*/  ISETP.NE.AND P0, PT, R2, 0x2, PT ;  /* 0x000000020200780c */ /* 0x000fe20003f05270 */
[----:B------:R-:W-:Y:S01]  /*1ce0*/  UMOV UR19, 0x40000040 ;  /* 0x4000004000137882 */ /* 0x000fe20000000000 */
[----:B------:R-:W-:Y:S01]  /*1cf0*/  UMOV UR7, 0x40000040 ;  /* 0x4000004000077882 */ /* 0x000fe20000000000 */
[----:B------:R-:W-:Y:S01]  /*1d00*/  VIADD R4, R4, 0xffffffff ;  /* 0xffffffff04047836 */ /* 0x000fe20000000000 */
[----:B------:R-:W-:Y:S01]  /*1d10*/  SEL R2, R2, RZ, P0 ;  /* 0x000000ff02027207 */ /* 0x000fe20000000000 */
[----:B------:R-:W0:Y:S04]  /*1d20*/  LDS R3, [R0+0x38400] ;  /* 0x0384000000037984 */ /* 0x000e280000000800 */
[----:B------:R1:W2:Y:S02]  /*1d30*/  LDS R5, [R0+0x38420] ;  /* 0x0384200000057984 */ /* 0x0002a40000000800 */
[----:B-1----:R-:W-:-:S05]  /*1d40*/  IMAD R0, R2, 0x1000, R7 ;  /* 0x0000100002007824 */ /* 0x002fca00078e0207 */
[----:B------:R-:W-:Y:S01]  /*1d50*/  R2UR UR10, R0 ;  /* 0x00000000000a72ca */ /* 0x000fe200000e0000 */
        /* <DEDUP_REMOVED lines=128> */
[----:B------:R-:W-:-:S05]  /*2560*/  VIADD R3, R0, 0x80 ;  /* 0x0000008000037836 */ /* 0x000fca0000000000 */
[----:B------:R-:W-:Y:S01]  /*2570*/  WARPGROUP.ARRIVE ;  /* 0x00000000000079c5 */ /* 0x000fe20000000000 */
[----:B------:R-:W-:Y:S01]  /*2580*/  R2UR UR14, R3 ;  /* 0x00000000030e72ca */ /* 0x000fe200000e0000 */
[C---:B------:R-:W-:Y:S02]  /*2590*/  VIADD R3, R0.reuse, 0x100 ;  /* 0x0000010000037836 */ /* 0x040fe40000000000 */
[----:B------:R-:W-:Y:S02]  /*25a0*/  VIADD R0, R0, 0x180 ;  /* 0x0000018000007836 */ /* 0x000fe40000000000 */
[----:B------:R-:W-:Y:S01]  /*25b0*/  HGMMA.64x256x16.F32 R24, gdesc[UR8].tnspB, R24, gsb0 ;  /* 0x43e00000081879f0 */ /* 0x000fe20008000818 */
[----:B------:R-:W-:Y:S02]  /*25c0*/  R2UR UR18, R3 ;  /* 0x00000000031272ca */ /* 0x000fe400000e0000 */
[----:B------:R-:W-:Y:S02]  /*25d0*/  R2UR UR6, R0 ;  /* 0x00000000000672ca */ /* 0x000fe400000e0000 */
[----:B------:R-:W-:-:S04]  /*25e0*/  SEL R3, RZ, 0x1, P0 ;  /* 0x00000001ff037807 */ /* 0x000fc80000000000 */
[----:B------:R-:W-:Y:S01]  /*25f0*/  LOP3.LUT R16, R16, R3, RZ, 0x3c, !PT ;  /* 0x0000000310107212 */ /* 0x000fe200078e3cff */
        /* <DEDUP_REMOVED lines=16> */
.L_x_4229:
[----:B------:R-:W-:-:S04]  /*2700*/  IMAD R0, R2, 0x8, R17 ;  /* 0x0000000802007824 */ /* 0x000fc800078e0211 */
[----:B------:R-:W-:-:S05]  /*2710*/  VIADD R0, R0, 0x38860 ;  /* 0x0003886000007836 */ /* 0x000fca0000000000 */
[----:B------:R-:W-:-:S04]  /*2720*/  PRMT R0, R219, 0x654, R0 ;  /* 0x00000654db007816 */ /* 0x000fc80000000000 */
[----:B------:R1:W-:Y:S01]  /*2730*/  SYNCS.ARRIVE.TRANS64.RED.A1T0 RZ, [R0+URZ], RZ ;  /* 0x000000ff00ff79a7 */ /* 0x0003e2000810043f */
[----:B------:R-:W-:Y:S05]  /*2740*/  @P1 BRA `(.L_x_4230) ;  /* 0xfffffff400441947 */ /* 0x000fea000383ffff */
.L_x_4228:
[----:B------:R-:W-:Y:S01]  /*2750*/  BAR.SYNC.DEFER_BLOCKING 0xe, 0x100 ;  /* 0x0384000000007b1d */ /* 0x000fe20000010000 */
[C---:B01----:R-:W-:Y:S01]  /*2760*/  IMAD R0, R2.reuse, 0x40, R22 ;  /* 0x0000004002007824 */ /* 0x043fe200078e0216 */
[----:B------:R-:W-:Y:S02]  /*2770*/  IADD3 R2, R2, 0x1, RZ ;  /* 0x0000000102027810 */ /* 0x000fe40007ffe0ff */
[----:B------:R-:W-:Y:S01]  /*2780*/  PLOP3.LUT P0, PT, PT, PT, PT, 0x8, 0x0 ;  /* 0x000000000000781c */ /* 0x000fe20003f0e170 */
[----:B------:R-:W-:Y:S01]  /*2790*/  IMAD R17, R0, 0x4, R17 ;  /* 0x0000000400117824 */ /* 0x000fe200078e0211 */
[----:B------:R-:W-:-:S04]  /*27a0*/  ISETP.NE.AND P1, PT, R2, 0x2, PT ;  /* 0x000000020200780c */ /* 0x000fc80003f25270 */
[----:B------:R-:W-:Y:S02]  /*27b0*/  SEL R5, RZ, 0x1, P1 ;  /* 0x00000001ff057807 */ /* 0x000fe40000800000 */
[----:B------:R-:W-:Y:S02]  /*27c0*/  SEL R2, R2, RZ, P1 ;  /* 0x000000ff02027207 */ /* 0x000fe40000800000 */
[----:B------:R-:W-:Y:S01]  /*27d0*/  LOP3.LUT R16, R16, R5, RZ, 0x3c, !PT ;  /* 0x0000000510107212 */ /* 0x000fe200078e3cff */
        /* <DEDUP_REMOVED lines=134> */
.L_x_4225:
        /* <DEDUP_REMOVED lines=24> */
[----:B0-----:R-:W-:Y:S02]  /*31c0*/  ISETP.NE.AND P0, PT, R220, 0x1, PT ;  /* 0x00000001dc00780c */ /* 0x001fe40003f05270 */
[----:B------:R-:W-:Y:S02]  /*31d0*/  CS2R R110, SRZ ;  /* 0x00000000006e7805 */ /* 0x000fe4000001ff00 */
[----:B------:R-:W-:-:S02]  /*31e0*/  CS2R R160, SRZ ;  /* 0x0000000000a07805 */ /* 0x000fc4000001ff00 */
[----:B------:R-:W-:Y:S02]  /*31f0*/  CS2R R106, SRZ ;  /* 0x00000000006a7805 */ /* 0x000fe4000001ff00 */
[----:B------:R-:W-:Y:S02]  /*3200*/  CS2R R162, SRZ ;  /* 0x0000000000a27805 */ /* 0x000fe4000001ff00 */
[----:B------:R-:W-:Y:S02]  /*3210*/  CS2R R102, SRZ ;  /* 0x0000000000667805 */ /* 0x000fe4000001ff00 */
[----:B------:R-:W-:Y:S02]  /*3220*/  CS2R R164, SRZ ;  /* 0x0000000000a47805 */ /* 0x000fe4000001ff00 */
[----:B------:R-:W-:Y:S02]  /*3230*/  CS2R R98, SRZ ;  /* 0x0000000000627805 */ /* 0x000fe4000001ff00 */
[----:B-1----:R-:W-:-:S02]  /*3240*/  IADD3 R6, -R4, 0x40, RZ ;  /* 0x0000004004067810 */ /* 0x002fc40007ffe1ff */
[----:B------:R-:W-:Y:S02]  /*3250*/  CS2R R166, SRZ ;  /* 0x0000000000a67805 */ /* 0x000fe4000001ff00 */
[----:B------:R-:W-:Y:S02]  /*3260*/  CS2R R94, SRZ ;  /* 0x00000000005e7805 */ /* 0x000fe4000001ff00 */
[----:B------:R-:W-:Y:S02]  /*3270*/  CS2R R170, SRZ ;  /* 0x0000000000aa7805 */ /* 0x000fe4000001ff00 */
[----:B------:R-:W-:Y:S01]  /*3280*/  CS2R R90, SRZ ;  /* 0x00000000005a7805 */ /* 0x000fe2000001ff00 */
[----:B------:R-:W0:Y:S01]  /*3290*/  @P0 LDC R0, c[0x0][0x44c] ;  /* 0x00011300ff000b82 */ /* 0x000e220000000800 */
[----:B------:R-:W-:Y:S01]  /*32a0*/  IMAD R7, R186, R7, R6 ;  /* 0x00000007ba077224 */ /* 0x000fe200078e0206 */
[----:B------:R-:W-:Y:S01]  /*32b0*/  CS2R R172, SRZ ;  /* 0x0000000000ac7805 */ /* 0x000fe2000001ff00 */
[----:B------:R-:W-:Y:S01]  /*32c0*/  IMAD.MOV.U32 R169, RZ, RZ, RZ ;  /* 0x000000ffffa97224 */ /* 0x000fe200078e00ff */
        /* <DEDUP_REMOVED lines=23> */
[----:B------:R-:W-:Y:S01]  /*3440*/  CS2R R46, SRZ ;  /* 0x00000000002e7805 */ /* 0x000fe2000001ff00 */
[----:B------:R-:W-:Y:S01]  /*3450*/  IMAD.U32 R0, RZ, RZ, UR4 ;  /* 0x00000004ff007e24 */ /* 0x000fe2000f8e00ff */
[----:B------:R-:W-:Y:S02]  /*3460*/  CS2R R208, SRZ ;  /* 0x0000000000d07805 */ /* 0x000fe4000001ff00 */
[----:B------:R-:W-:Y:S02]  /*3470*/  CS2R R42, SRZ ;  /* 0x00000000002a7805 */ /* 0x000fe4000001ff00 */
[----:B------:R-:W-:Y:S02]  /*3480*/  CS2R R210, SRZ ;  /* 0x0000000000d27805 */ /* 0x000fe4000001ff00 */
[----:B-1----:R-:W-:-:S02]  /*3490*/  @P0 SHF.R.U32.HI R0, RZ, R5, R4 ;  /* 0x00000005ff000219 */ /* 0x002fc40000011604 */
        /* <DEDUP_REMOVED lines=45> */
.L_x_4231:
[----:B------:R-:W-:Y:S01]  /*3770*/  ULEA.HI UR4, UR36, UR36, URZ, 0x1 ;  /* 0x0000002424047291 */ /* 0x000fe2000f8f083f */
[----:B------:R-:W-:-:S03]  /*3780*/  IMAD.U32 R0, RZ, RZ, UR40 ;  /* 0x00000028ff007e24 */ /* 0x000fc6000f8e00ff */
[----:B------:R-:W-:Y:S02]  /*3790*/  ULOP3.LUT UR4, UR4, 0xfffffffe, URZ, 0xc0, !UPT ;  /* 0xfffffffe04047892 */ /* 0x000fe4000f8ec03f */
[----:B------:R-:W-:Y:S02]  /*37a0*/  ISETP.NE.AND P0, PT, R0, 0x3, PT ;  /* 0x000000030000780c */ /* 0x000fe40003f05270 */
[----:B------:R-:W-:-:S06]  /*37b0*/  UIADD3 UR4, UR36, -UR4, URZ ;  /* 0x8000000424047290 */ /* 0x000fcc000fffe03f */
[----:B------:R-:W-:-:S05]  /*37c0*/  IMAD.U32 R4, RZ, RZ, UR4 ;  /* 0x00000004ff047e24 */ /* 0x000fca000f8e00ff */
[----:B------:R-:W-:-:S04]  /*37d0*/  SHF.L.U32 R4, R4, 0x1f, RZ ;  /* 0x0000001f04047819 */ /* 0x000fc800000006ff */
[----:B------:R-:W0:Y:S02]  /*37e0*/  SYNCS.PHASECHK.TRANS64.TRYWAIT P1, [R17+URZ+0x38800], R4 ;  /* 0x03880004110075a7 */ /* 0x000e24000802017f */
[----:B0-----:R-:W-:Y:S05]  /*37f0*/  @!P1 BRA `(.L_x_4232) ;  /* 0x0000011800d49947 */ /* 0x001fea0003800000 */
.L_x_4346:
[----:B------:R-:W-:Y:S05]  /*3800*/  @!P0 BRA `(.L_x_4233) ;  /* 0x0000000000048947 */ /* 0x000fea0003800000 */
[----:B------:R-:W-:Y:S01]  /*3810*/  BPT.TRAP 0x1 ;  /* 0x000000040000795c */ /* 0x000fe20000300000 */
.L_x_4233:
[----:B------:R-:W-:Y:S01]  /*3820*/  IMAD R9, R2, 0x8, R17 ;  /* 0x0000000802097824 */ /* 0x000fe200078e0211 */
[----:B------:R-:W-:-:S04]  /*3830*/  SHF.L.U32 R6, R16, 0x1f, RZ ;  /* 0x0000001f10067819 */ /* 0x000fc800000006ff */
[----:B------:R1:W2:Y:S01]  /*3840*/  SYNCS.PHASECHK.TRANS64.TRYWAIT P1, [R9+URZ+0x38830], R6 ;  /* 0x03883006090075a7 */ /* 0x0002a2000802017f */
[----:B------:R-:W-:Y:S05]  /*3850*/  @!P0 BRA `(.L_x_4234) ;  /* 0x0000000000048947 */ /* 0x000fea0003800000 */
[----:B------:R-:W-:Y:S01]  /*3860*/  BPT.TRAP 0x1 ;  /* 0x000000040000795c */ /* 0x000fe20000300000 */
.L_x_4234:
[----:B------:R-:W-:-:S05]  /*3870*/  VIADD R0, R17, 0x22400 ;  /* 0x0002240011007836 */ /* 0x000fca0000000000 */
[----:B------:R-:W-:-:S04]  /*3880*/  SHF.R.U32.HI R0, RZ, 0x4, R0 ;  /* 0x00000004ff007819 */ /* 0x000fc80000011600 */
[----:B------:R-:W-:Y:S01]  /*3890*/  LOP3.LUT R0, R0, 0x3fff, RZ, 0xc0, !PT ;  /* 0x00003fff00007812 */ /* 0x000fe200078ec0ff */
[----:B--2---:R-:W-:Y:S06]  /*38a0*/  @P1 BRA `(.L_x_4235) ;  /* 0x0000000000081947 */ /* 0x004fec0003800000 */
[----:B------:R-:W2:Y:S02]  /*38b0*/  SYNCS.PHASECHK.TRANS64.TRYWAIT P1, [R9+URZ+0x38830], R6 ;  /* 0x03883006090075a7 */ /* 0x000ea4000802017f */
[----:B--2---:R-:W-:Y:S05]  /*38c0*/  @!P1 BRA `(.L_x_4236) ;  /* 0x0000011800b49947 */ /* 0x004fea0003800000 */
.L_x_4235:
[----:B------:R-:W-:Y:S05]  /*38d0*/  WARPSYNC.ALL ;  /* 0x0000000000007948 */ /* 0x000fea0003800000 */
[----:B------:R-:W-:Y:S01]  /*38e0*/  LOP3.LUT R0, R0, 0x10000, RZ, 0xfc, !PT ;  /* 0x0001000000007812 */ /* 0x000fe200078efcff */
[----:B------:R-:W-:Y:S01]  /*38f0*/  VIADD R3, R17, 0x20400 ;  /* 0x0002040011037836 */ /* 0x000fe20000000000 */
[----:B------:R-:W-:-:S03]  /*3900*/  WARPGROUP.ARRIVE ;  /* 0x00000000000079c5 */ /* 0x000fc60000000000 */
[----:B------:R-:W-:Y:S01]  /*3910*/  IMAD R5, R2, 0x200, R0 ;  /* 0x0000020002057824 */ /* 0x000fe200078e0200 */
[----:B------:R-:W-:Y:S01]  /*3920*/  UMOV UR11, 0x40000040 ;  /* 0x40000040000b7882 */ /* 0x000fe20000000000 */
[----:B------:R-:W-:Y:S01]  /*3930*/  UMOV UR9, 0x40000040 ;  /* 0x4000004000097882 */ /* 0x000fe20000000000 */
[----:B------:R-:W-:Y:S01]  /*3940*/  SHF.R.U32.HI R3, RZ, 0x4, R3 ;  /* 0x00000004ff037819 */ /* 0x000fe20000011603 */
[----:B------:R-:W-:Y:S01]  /*3950*/  UMOV UR15, 0x40000040 ;  /* 0x40000040000f7882 */ /* 0x000fe20000000000 */
[----:B------:R-:W-:Y:S01]  /*3960*/  R2UR UR10, R5 ;  /* 0x00000000050a72ca */ /* 0x000fe200000e0000 */
[----:B------:R-:W-:Y:S01]  /*3970*/  UMOV UR13, 0x40000040 ;  /* 0x40000040000d7882 */ /* 0x000fe20000000000 */
[----:B------:R-:W-:Y:S01]  /*3980*/  LOP3.LUT R3, R3, 0x3fff, RZ, 0xc0, !PT ;  /* 0x00003fff03037812 */ /* 0x000fe200078ec0ff */
[----:B------:R-:W-:Y:S01]  /*3990*/  UMOV UR19, 0x40000040 ;  /* 0x4000004000137882 */ /* 0x000fe20000000000 */
[----:B------:R-:W-:Y:S01]  /*39a0*/  UMOV UR17, 0x40000040 ;  /* 0x4000004000117882 */ /* 0x000fe20000000000 */
[----:B------:R-:W-:Y:S01]  /*39b0*/  UMOV UR23, 0x40000040 ;  /* 0x4000004000177882 */ /* 0x000fe20000000000 */
[----:B------:R-:W-:Y:S01]  /*39c0*/  LOP3.LUT R3, R3, 0x10000, RZ, 0xfc, !PT ;  /* 0x0001000003037812 */ /* 0x000fe200078efcff */
[----:B------:R-:W-:-:S03]  /*39d0*/  UMOV UR21, 0x40000040 ;  /* 0x4000004000157882 */ /* 0x000fc60000000000 */
[C---:B------:R-:W-:Y:S01]  /*39e0*/  R2UR UR8, R3.reuse ;  /* 0x00000000030872ca */ /* 0x040fe200000e0000 */
[----:B------:R-:W-:Y:S02]  /*39f0*/  VIADD R5, R3, 0x2 ;  /* 0x0000000203057836 */ /* 0x000fe40000000000 */
[----:B------:R-:W-:Y:S02]  /*3a00*/  UIADD3 UR14, UR10, 0x2, URZ ;  /* 0x000000020a0e7890 */ /* 0x000fe4000fffe03f */
[----:B------:R-:W-:Y:S01]  /*3a10*/  UIADD3 UR18, UR10, 0x4, URZ ;  /* 0x000000040a127890 */ /* 0x000fe2000fffe03f */
[----:B------:R-:W-:Y:S01]  /*3a20*/  R2UR UR12, R5 ;  /* 0x00000000050c72ca */ /* 0x000fe200000e0000 */
[C---:B------:R-:W-:Y:S01]  /*3a30*/  VIADD R5, R3.reuse, 0x4 ;  /* 0x0000000403057836 */ /* 0x040fe20000000000 */
[----:B------:R-:W-:Y:S01]  /*3a40*/  UIADD3 UR22, UR10, 0x6, URZ ;  /* 0x000000060a167890 */ /* 0x000fe2000fffe03f */
[----:B------:R-:W-:-:S03]  /*3a50*/  VIADD R3, R3, 0x6 ;  /* 0x0000000603037836 */ /* 0x000fc60000000000 */
[----:B------:R-:W-:Y:S01]  /*3a60*/  R2UR UR16, R5 ;  /* 0x00000000051072ca */ /* 0x000fe200000e0000 */
[----:B------:R-:W-:Y:S01]  /*3a70*/  HGMMA.64x64x16.F32 R24, gdesc[UR8], RZ, !UPT, gsb0 ;  /* 0x00e00000081879f0 */ /* 0x000fe2000c0008ff */
[----:B------:R-:W-:Y:S02]  /*3a80*/  R2UR UR20, R3 ;  /* 0x00000000031472ca */ /* 0x000fe400000e0000 */
        /* <DEDUP_REMOVED lines=10> */
[----:B------:R-:W3:Y:S02]  /*3b30*/  SYNCS.PHASECHK.TRANS64.TRYWAIT P1, [R17+URZ+0x38810], R4 ;  /* 0x03881004110075a7 */ /* 0x000ee4000802017f */
[----:B---3--:R-:W-:Y:S05]  /*3b40*/  @!P1 BRA `(.L_x_4237) ;  /* 0x0000011800289947 */ /* 0x008fea0003800000 */
.L_x_4347:
[----:B------:R-:W-:Y:S05]  /*3b50*/  @!P0 BRA `(.L_x_4238) ;  /* 0x0000000000048947 */ /* 0x000fea0003800000 */
[----:B------:R-:W-:Y:S01]  /*3b60*/  BPT.TRAP 0x1 ;  /* 0x000000040000795c */ /* 0x000fe20000300000 */
.L_x_4238:
[----:B------:R4:W0:Y:S01]  /*3b70*/  SYNCS.PHASECHK.TRANS64.TRYWAIT P1, [R9+URZ+0x38850], R6 ;  /* 0x03885006090075a7 */ /* 0x000822000802017f */
[----:B------:R-:W-:Y:S05]  /*3b80*/  @!P0 BRA `(.L_x_4239) ;  /* 0x0000000000048947 */ /* 0x000fea0003800000 */
[----:B------:R-:W-:Y:S01]  /*3b90*/  BPT.TRAP 0x1 ;  /* 0x000000040000795c */ /* 0x000fe20000300000 */
.L_x_4239:
[C---:B------:R-:W-:Y:S02]  /*3ba0*/  VIADD R3, R17.reuse, 0x400 ;  /* 0x0000040011037836 */ /* 0x040fe40000000000 */
[----:B0--3--:R-:W-:-:S03]  /*3bb0*/  VIADD R4, R17, 0x26400 ;  /* 0x0002640011047836 */ /* 0x009fc60000000000 */
[----:B------:R-:W-:Y:S02]  /*3bc0*/  SHF.R.U32.HI R3, RZ, 0x4, R3 ;  /* 0x00000004ff037819 */ /* 0x000fe40000011603 */
[----:B------:R-:W-:Y:S02]  /*3bd0*/  SHF.R.U32.HI R4, RZ, 0x4, R4 ;  /* 0x00000004ff047819 */ /* 0x000fe40000011604 */
[----:B------:R-:W-:Y:S02]  /*3be0*/  LOP3.LUT R3, R3, 0x3fff, RZ, 0xc0, !PT ;  /* 0x00003fff03037812 */ /* 0x000fe400078ec0ff */
[----:B------:R-:W-:Y:S02]  /*3bf0*/  LOP3.LUT R5, R4, 0x3fff, RZ, 0xc0, !PT ;  /* 0x00003fff04057812 */ /* 0x000fe400078ec0ff */
[----:B------:R-:W-:Y:S02]  /*3c00*/  LOP3.LUT R4, R3, 0x10000, RZ, 0xfc, !PT ;  /* 0x0001000003047812 */ /* 0x000fe400078efcff */
[----:B------:R-:W-:-:S03]  /*3c10*/  LOP3.LUT R3, R5, 0x10000, RZ, 0xfc, !PT ;  /* 0x0001000005037812 */ /* 0x000fc600078efcff */
[----:B------:R-:W-:Y:S01]  /*3c20*/  IMAD R5, R2, 0x1000, R4 ;  /* 0x0000100002057824 */ /* 0x000fe200078e0204 */
[----:B------:R-:W-:Y:S06]  /*3c30*/  @P1 BRA `(.L_x_4240) ;  /* 0x0000000000081947 */ /* 0x000fec0003800000 */
[----:B------:R-:W0:Y:S02]  /*3c40*/  SYNCS.PHASECHK.TRANS64.TRYWAIT P1, [R9+URZ+0x38850], R6 ;  /* 0x03885006090075a7 */ /* 0x000e24000802017f */
[----:B0-----:R-:W-:Y:S05]  /*3c50*/  @!P1 BRA `(.L_x_4241) ;  /* 0x0000011400f89947 */ /* 0x001fea0003800000 */
.L_x_4240:
[----:B------:R-:W-:Y:S01]  /*3c60*/  R2UR UR24, R3 ;  /* 0x00000000031872ca */ /* 0x000fe200000e0000 */
[----:B------:R-:W-:Y:S01]  /*3c70*/  WARPGROUP.ARRIVE ;  /* 0x00000000000079c5 */ /* 0x000fe20000000000 */
[----:B------:R-:W-:Y:S01]  /*3c80*/  R2UR UR26, R5 ;  /* 0x00000000051a72ca */ /* 0x000fe200000e0000 */
[----:B------:R-:W-:Y:S01]  /*3c90*/  UMOV UR25, 0x40000040 ;  /* 0x4000004000197882 */ /* 0x000fe20000000000 */
[----:B------:R-:W-:Y:S01]  /*3ca0*/  UMOV UR27, 0x40000040 ;  /* 0x40000040001b7882 */ /* 0x000fe20000000000 */
[----:B------:R-:W-:Y:S01]  /*3cb0*/  VIADD R7, R3, 0x2 ;  /* 0x0000000203077836 */ /* 0x000fe20000000000 */
[----:B------:R-:W-:Y:S01]  /*3cc0*/  UMOV UR5, 0x40000040 ;  /* 0x4000004000057882 */ /* 0x000fe20000000000 */
[----:B012-4-:R-:W-:Y:S01]  /*3cd0*/  VIADD R6, R5, 0x2 ;  /* 0x0000000205067836 */ /* 0x017fe20000000000 */
[----:B------:R-:W-:Y:S01]  /*3ce0*/  UMOV UR7, 0x40000040 ;  /* 0x4000004000077882 */ /* 0x000fe20000000000 */
[----:B------:R-:W0:Y:S01]  /*3cf0*/  S2R R8, SR_TID.X ;  /* 0x0000000000087919 */ /* 0x000e220000002100 */
[----:B------:R-:W-:Y:S01]  /*3d00*/  R2UR UR4, R7 ;  /* 0x00000000070472ca */ /* 0x000fe200000e0000 */
[C---:B------:R-:W-:Y:S01]  /*3d10*/  VIADD R11, R5.reuse, 0x800 ;  /* 0x00000800050b7836 */ /* 0x040fe20000000000 */
[----:B------:R-:W-:Y:S01]  /*3d20*/  R2UR UR6, R6 ;  /* 0x00000000060672ca */ /* 0x000fe200000e0000 */
[----:B------:R-:W-:Y:S01]  /*3d30*/  VIADD R6, R5, 0x4 ;  /* 0x0000000405067836 */ /* 0x000fe20000000000 */
[----:B------:R-:W-:Y:S01]  /*3d40*/  IADD3 R7, R3, 0x4, RZ ;  /* 0x0000000403077810 */ /* 0x000fe20007ffe0ff */
[----:B------:R-:W-:Y:S01]  /*3d50*/  HGMMA.64x64x16.F32 R24, gdesc[UR24], R24, gsb0 ;  /* 0x00e00000181879f0 */ /* 0x000fe20008000818 */
[----:B------:R-:W-:Y:S01]  /*3d60*/  IMAD.MOV.U32 R59, RZ, RZ, 0x40 ;  /* 0x00000040ff3b7424 */ /* 0x000fe200078e00ff */
[----:B0-----:R-:W-:Y:S01]  /*3d70*/  SHF.R.U32.HI R8, RZ, 0x7, R8 ;  /* 0x00000007ff087819 */ /* 0x001fe20000011608 */
[----:B------:R-:W-:-:S02]  /*3d80*/  WARPGROUP.DEPBAR.LE gsb0, 0x0 ;  /* 0x00008000000079c5 */ /* 0x000fc40000010000 */
[----:B------:R-:W-:-:S06]  /*3d90*/  WARPGROUP.ARRIVE ;  /* 0x00000000000079c5 */ /* 0x000fcc0000000000 */
[----:B------:R-:W-:Y:S01]  /*3da0*/  HGMMA.64x64x16.F32 R24, gdesc[UR4], R24, gsb0 ;  /* 0x00e00000041879f0 */ /* 0x000fe20008000818 */
[----:B------:R-:W-:Y:S01]  /*3db0*/  R2UR UR4, R7 ;  /* 0x00000000070472ca */ /* 0x000fe200000e0000 */
[----:B------:R-:W-:Y:S01]  /*3dc0*/  UMOV UR5, 0x40000040 ;  /* 0x4000004000057882 */ /* 0x000fe20000000000 */
[----:B------:R-:W-:Y:S01]  /*3dd0*/  R2UR UR6, R6 ;  /* 0x00000000060672ca */ /* 0x000fe200000e0000 */
[----:B------:R-:W-:Y:S01]  /*3de0*/  UMOV UR7, 0x40000040 ;  /* 0x4000004000077882 */ /* 0x000fe20000000000 */
[----:B------:R-:W-:Y:S02]  /*3df0*/  VIADD R7, R3, 0x6 ;  /* 0x0000000603077836 */ /* 0x000fe40000000000 */
[----:B------:R-:W-:Y:S01]  /*3e00*/  VIADD R6, R5, 0x6 ;  /* 0x0000000605067836 */ /* 0x000fe20000000000 */
[----:B------:R-:W-:Y:S02]  /*3e10*/  WARPGROUP.DEPBAR.LE gsb0, 0x0 ;  /* 0x00008000000079c5 */ /* 0x000fe40000010000 */
        /* <DEDUP_REMOVED lines=69> */
[----:B------:R-:W-:Y:S01]  /*4270*/  VIADD R7, R3, 0x406 ;  /* 0x0000040603077836 */ /* 0x000fe20000000000 */
[----:B------:R-:W-:Y:S01]  /*4280*/  IADD3 R6, R5, 0x406, RZ ;  /* 0x0000040605067810 */ /* 0x000fe20007ffe0ff */
[----:B------:R-:W-:Y:S02]  /*4290*/  WARPGROUP.DEPBAR.LE gsb0, 0x0 ;  /* 0x00008000000079c5 */ /* 0x000fe40000010000 */
[----:B------:R-:W-:-:S07]  /*42a0*/  WARPGROUP.ARRIVE ;  /* 0x00000000000079c5 */ /* 0x000fce0000000000 */
        /* <DEDUP_REMOVED lines=41> */
[----:B------:R-:W0:Y:S01]  /*4540*/  SHFL.IDX PT, R6, R8, RZ, 0x1f ;  /* 0x00001fff08067589 */ /* 0x000e2200000e0000 */
[----:B------:R-:W-:Y:S01]  /*4550*/  VIADD R7, R3, 0x800 ;  /* 0x0000080003077836 */ /* 0x000fe20000000000 */
[----:B0-----:R-:W-:-:S04]  /*4560*/  ISETP.GT.AND P1, PT, R6, 0x7f, PT ;  /* 0x0000007f0600780c */ /* 0x001fc80003f24270 */
[----:B------:R-:W-:-:S05]  /*4570*/  SEL R6, RZ, 0x2, !P1 ;  /* 0x00000002ff067807 */ /* 0x000fca0004800000 */
[C---:B------:R-:W-:Y:S02]  /*4580*/  IMAD.IADD R8, R6.reuse, 0x1, R7 ;  /* 0x0000000106087824 */ /* 0x040fe400078e0207 */
[----:B------:R-:W-:Y:S01]  /*4590*/  IMAD.IADD R10, R6, 0x1, R11 ;  /* 0x00000001060a7824 */ /* 0x000fe200078e020b */
[----:B------:R-:W-:Y:S02]  /*45a0*/  WARPGROUP.DEPBAR.LE gsb0, 0x0 ;  /* 0x00008000000079c5 */ /* 0x000fe40000010000 */
[----:B------:R-:W-:-:S06]  /*45b0*/  WARPGROUP.ARRIVE ;  /* 0x00000000000079c5 */ /* 0x000fcc0000000000 */
[----:B------:R-:W-:Y:S01]  /*45c0*/  HGMMA.64x64x16.F32 R24, gdesc[UR4], R24, gsb0 ;  /* 0x00e00000041879f0 */ /* 0x000fe20008000818 */
[----:B------:R-:W-:Y:S01]  /*45d0*/  R2UR UR4, R8 ;  /* 0x00000000080472ca */ /* 0x000fe200000e0000 */
[----:B------:R-:W-:Y:S01]  /*45e0*/  UMOV UR5, 0x40000040 ;  /* 0x4000004000057882 */ /* 0x000fe20000000000 */
[----:B------:R-:W-:Y:S01]  /*45f0*/  R2UR UR6, R10 ;  /* 0x000000000a0672ca */ /* 0x000fe200000e0000 */
[----:B------:R-:W-:Y:S01]  /*4600*/  UMOV UR7, 0x40000040 ;  /* 0x4000004000077882 */ /* 0x000fe20000000000 */
[----:B------:R-:W-:-:S05]  /*4610*/  IMAD.MOV.U32 R10, RZ, RZ, 0x4 ;  /* 0x00000004ff0a7424 */ /* 0x000fca00078e00ff */
[C---:B------:R-:W-:Y:S02]  /*4620*/  SEL R8, R10.reuse, 0x2, P1 ;  /* 0x000000020a087807 */ /* 0x040fe40000800000 */
[----:B------:R-:W-:-:S03]  /*4630*/  SEL R10, R10, 0x6, !P1 ;  /* 0x000000060a0a7807 */ /* 0x000fc60004800000 */
[--C-:B------:R-:W-:Y:S02]  /*4640*/  IMAD.IADD R12, R7, 0x1, R8.reuse ;  /* 0x00000001070c7824 */ /* 0x100fe400078e0208 */
[----:B------:R-:W-:Y:S02]  /*4650*/  IMAD.IADD R13, R11, 0x1, R8 ;  /* 0x000000010b0d7824 */ /* 0x000fe400078e0208 */
[--C-:B------:R-:W-:Y:S02]  /*4660*/  IMAD.IADD R7, R7, 0x1, R10.reuse ;  /* 0x0000000107077824 */ /* 0x100fe400078e020a */
        /* <DEDUP_REMOVED lines=8> */
[----:B------:R-:W-:Y:S02]  /*46f0*/  WARPGROUP.DEPBAR.LE gsb0, 0x0 ;  /* 0x00008000000079c5 */ /* 0x000fe40000010000 */
[----:B------:R-:W-:-:S09]  /*4700*/  WARPGROUP.ARRIVE ;  /* 0x00000000000079c5 */ /* 0x000fd20000000000 */
[----:B------:R-:W-:Y:S01]  /*4710*/  HGMMA.64x64x16.F32 R24, gdesc[UR4], R24, gsb0 ;  /* 0x00e00000041879f0 */ /* 0x000fe20008000818 */
[----:B------:R-:W-:Y:S01]  /*4720*/  R2UR UR4, R7 ;  /* 0x00000000070472ca */ /* 0x000fe200000e0000 */
[----:B------:R-:W-:Y:S01]  /*4730*/  UMOV UR5, 0x40000040 ;  /* 0x4000004000057882 */ /* 0x000fe20000000000 */
[----:B------:R-:W-:Y:S01]  /*4740*/  R2UR UR6, R11 ;  /* 0x000000000b0672ca */ /* 0x000fe200000e0000 */
[----:B------:R-:W-:Y:S01]  /*4750*/  UMOV UR7, 0x40000040 ;  /* 0x4000004000077882 */ /* 0x000fe20000000000 */
[----:B------:R-:W-:Y:S01]  /*4760*/  IMAD.MOV.U32 R7, RZ, RZ, 0x28 ;  /* 0x00000028ff077424 */ /* 0x000fe200078e00ff */
[----:B------:R-:W-:-:S04]  /*4770*/  MOV R11, 0xa00 ;  /* 0x00000a00000b7802 */ /* 0x000fc80000000f00 */
[----:B------:R-:W-:Y:S02]  /*4780*/  SEL R7, R7, 0x26, P1 ;  /* 0x0000002607077807 */ /* 0x000fe40000800000 */
[----:B------:R-:W-:Y:S02]  /*4790*/  SEL R11, R11, 0x980, P1 ;  /* 0x000009800b0b7807 */ /* 0x000fe40000800000 */
[----:B------:R-:W-:Y:S02]  /*47a0*/  LOP3.LUT R12, R7, 0x6, RZ, 0xc0, !PT ;  /* 0x00000006070c7812 */ /* 0x000fe400078ec0ff */
[----:B------:R-:W-:-:S04]  /*47b0*/  LOP3.LUT R11, R11, 0xa00, RZ, 0xc0, !PT ;  /* 0x00000a000b0b7812 */ /* 0x000fc800078ec0ff */
[CC--:B------:R-:W-:Y:S02]  /*47c0*/  IADD3 R7, R12.reuse, R11.reuse, R3 ;  /* 0x0000000b0c077210 */ /* 0x0c0fe40007ffe003 */
[----:B------:R-:W-:Y:S01]  /*47d0*/  IADD3 R11, R12, R11, R5 ;  /* 0x0000000b0c0b7210 */ /* 0x000fe20007ffe005 */
        /* <DEDUP_REMOVED lines=8> */
[----:B------:R-:W-:Y:S02]  /*4860*/  VIADD R11, R5, 0xa00 ;  /* 0x00000a00050b7836 */ /* 0x000fe40000000000 */
[C---:B------:R-:W-:Y:S02]  /*4870*/  IMAD.IADD R12, R6.reuse, 0x1, R7 ;  /* 0x00000001060c7824 */ /* 0x040fe400078e0207 */
[----:B------:R-:W-:Y:S01]  /*4880*/  IMAD.IADD R13, R6, 0x1, R11 ;  /* 0x00000001060d7824 */ /* 0x000fe200078e020b */
[----:B------:R-:W-:-:S02]  /*4890*/  WARPGROUP.DEPBAR.LE gsb0, 0x0 ;  /* 0x00008000000079c5 */ /* 0x000fc40000010000 */
[----:B------:R-:W-:-:S06]  /*48a0*/  WARPGROUP.ARRIVE ;  /* 0x00000000000079c5 */ /* 0x000fcc0000000000 */
[----:B------:R-:W-:Y:S01]  /*48b0*/  HGMMA.64x64x16.F32 R24, gdesc[UR4], R24, gsb0 ;  /* 0x00e00000041879f0 */ /* 0x000fe20008000818 */
[----:B------:R-:W-:Y:S01]  /*48c0*/  R2UR UR4, R12 ;  /* 0x000000000c0472ca */ /* 0x000fe200000e0000 */
[----:B------:R-:W-:Y:S01]  /*48d0*/  UMOV UR5, 0x40000040 ;  /* 0x4000004000057882 */ /* 0x000fe20000000000 */
[----:B------:R-:W-:Y:S01]  /*48e0*/  R2UR UR6, R13 ;  /* 0x000000000d0672ca */ /* 0x000fe200000e0000 */
[----:B------:R-:W-:Y:S01]  /*48f0*/  UMOV UR7, 0x40000040 ;  /* 0x4000004000077882 */ /* 0x000fe20000000000 */
[C---:B------:R-:W-:Y:S02]  /*4900*/  IMAD.IADD R12, R8.reuse, 0x1, R7 ;  /* 0x00000001080c7824 */ /* 0x040fe400078e0207 */
[----:B------:R-:W-:Y:S02]  /*4910*/  IMAD.IADD R13, R8, 0x1, R11 ;  /* 0x00000001080d7824 */ /* 0x000fe400078e020b */
        /* <DEDUP_REMOVED lines=16> */
[----:B------:R-:W-:Y:S02]  /*4a20*/  IMAD.MOV.U32 R7, RZ, RZ, 0x30 ;  /* 0x00000030ff077424 */ /* 0x000fe400078e00ff */
[----:B------:R-:W-:-:S03]  /*4a30*/  IMAD.MOV.U32 R11, RZ, RZ, 0xc00 ;  /* 0x00000c00ff0b7424 */ /* 0x000fc600078e00ff */
        /* <DEDUP_REMOVED lines=79> */
[----:B------:R-:W-:-:S04]  /*4f30*/  SEL R6, R59, 0x3e, P1 ;  /* 0x0000003e3b067807 */ /* 0x000fc80000800000 */
[----:B------:R-:W-:Y:S01]  /*4f40*/  LOP3.LUT R6, R6, 0x6, RZ, 0xc0, !PT ;  /* 0x0000000606067812 */ /* 0x000fe200078ec0ff */
        /* <DEDUP_REMOVED lines=8> */
[----:B------:R-:W-:-:S04]  /*4fd0*/  SEL R7, R7, 0xf80, P1 ;  /* 0x00000f8007077807 */ /* 0x000fc80000800000 */
        /* <DEDUP_REMOVED lines=12> */
[----:B------:R-:W-:Y:S03]  /*50a0*/  HGMMA.64x64x16.F32 R24, gdesc[UR4], R24, gsb0 ;  /* 0x00e00000041879f0 */ /* 0x000fe60008000818 */
[----:B------:R-:W-:Y:S02]  /*50b0*/  WARPGROUP.DEPBAR.LE gsb0, 0x0 ;  /* 0x00008000000079c5 */ /* 0x000fe40000010000 */
[----:B------:R-:W-:Y:S05]  /*50c0*/  @!P0 BRA `(.L_x_4242) ;  /* 0x0000000000048947 */ /* 0x000fea0003800000 */
[----:B------:R-:W-:Y:S01]  /*50d0*/  BPT.TRAP 0x1 ;  /* 0x000000040000795c */ /* 0x000fe20000300000 */
.L_x_4242:
[----:B------:R-:W-:Y:S01]  /*50e0*/  ISETP.NE.AND P5, PT, R220, 0x1, PT ;  /* 0x00000001dc00780c */ /* 0x000fe20003fa5270 */
[----:B------:R-:W-:Y:S01]  /*50f0*/  VIADD R6, R190, UR38 ;  /* 0x00000026be067c36 */ /* 0x000fe20008000000 */
[----:B------:R-:W0:Y:S01]  /*5100*/  LDC R11, c[0x0][0x2f0] ;  /* 0x0000bc00ff0b7b82 */ /* 0x000e220000000800 */
[----:B------:R-:W-:Y:S01]  /*5110*/  IMAD.MOV.U32 R7, RZ, RZ, -0x40 ;  /* 0xffffffc0ff077424 */ /* 0x000fe200078e00ff */
[----:B------:R-:W-:Y:S01]  /*5120*/  ULDC UR4, c[0x0][0xad0] ;  /* 0x0002b40000047ab9 */ /* 0x000fe20000000800 */
[----:B------:R-:W-:Y:S02]  /*5130*/  IMAD R202, R2, 0x1000, R19 ;  /* 0x0000100002ca7824 */ /* 0x000fe400078e0213 */
[----:B------:R-:W-:Y:S01]  /*5140*/  FMUL.FTZ R24, R24, UR4 ;  /* 0x0000000418187c20 */ /* 0x000fe20008410000 */
[----:B------:R-:W-:Y:S01]  /*5150*/  FMUL.FTZ R25, R25, UR4 ;  /* 0x0000000419197c20 */ /* 0x000fe20008410000 */
[----:B------:R-:W-:Y:S02]  /*5160*/  IMAD R7, R168, R7, 0x41 ;  /* 0x00000041a8077424 */ /* 0x000fe400078e0207 */
[----:B------:R-:W-:Y:S01]  /*5170*/  FMUL.FTZ R28, R28, UR4 ;  /* 0x000000041c1c7c20 */ /* 0x000fe20008410000 */
[----:B------:R-:W1:Y:S01]  /*5180*/  LDC R13, c[0x0][0x288] ;  /* 0x0000a200ff0d7b82 */ /* 0x000e620000000800 */
[----:B------:R-:W2:Y:S01]  /*5190*/  MUFU.TANH R12, R24 ;  /* 0x00000018000c7308 */ /* 0x000ea20000002400 */
[----:B------:R-:W-:Y:S01]  /*51a0*/  FMUL.FTZ R29, R29, UR4 ;  /* 0x000000041d1d7c20 */ /* 0x000fe20008410000 */
[----:B------:R-:W-:Y:S01]  /*51b0*/  FMUL.FTZ R32, R32, UR4 ;  /* 0x0000000420207c20 */ /* 0x000fe20008410000 */
[----:B------:R-:W-:Y:S01]  /*51c0*/  FMUL.FTZ R33, R33, UR4 ;  /* 0x0000000421217c20 */ /* 0x000fe20008410000 */
[----:B------:R-:W-:Y:S01]  /*51d0*/  FMUL.FTZ R36, R36, UR4 ;  /* 0x0000000424247c20 */ /* 0x000fe20008410000 */
[----:B------:R-:W-:Y:S01]  /*51e0*/  FMUL.FTZ R37, R37, UR4 ;  /* 0x0000000425257c20 */ /* 0x000fe20008410000 */
[----:B------:R-:W-:Y:S01]  /*51f0*/  FMUL.FTZ R27, R27, UR4 ;  /* 0x000000041b1b7c20 */ /* 0x000fe20008410000 */
[----:B------:R-:W3:Y:S01]  /*5200*/  @P5 LDC R5, c[0x0][0x44c] ;  /* 0x00011300ff055b82 */ /* 0x000ee20000000800 */
[----:B------:R-:W4:Y:S01]  /*5210*/  MUFU.TANH R15, R25 ;  /* 0x00000019000f7308 */ /* 0x000f220000002400 */
[----:B------:R-:W-:Y:S01]  /*5220*/  FMUL.FTZ R26, R26, UR4 ;  /* 0x000000041a1a7c20 */ /* 0x000fe20008410000 */
[----:B------:R-:W-:Y:S01]  /*5230*/  FMUL.FTZ R40, R40, UR4 ;  /* 0x0000000428287c20 */ /* 0x000fe20008410000 */
[----:B------:R-:W-:Y:S01]  /*5240*/  FMUL.FTZ R41, R41, UR4 ;  /* 0x0000000429297c20 */ /* 0x000fe20008410000 */
[----:B------:R-:W-:Y:S01]  /*5250*/  FMUL.FTZ R44, R44, UR4 ;  /* 0x000000042c2c7c20 */ /* 0x000fe20008410000 */
[----:B------:R-:W-:Y:S01]  /*5260*/  FMUL.FTZ R45, R45, UR4 ;  /* 0x000000042d2d7c20 */ /* 0x000fe20008410000 */
[----:B------:R-:W-:Y:S01]  /*5270*/  FMUL.FTZ R48, R48, UR4 ;  /* 0x0000000430307c20 */ /* 0x000fe20008410000 */
[----:B------:R-:W5:Y:S01]  /*5280*/  @P5 LDC R8, c[0x0][0x450] ;  /* 0x00011400ff085b82 */ /* 0x000f620000000800 */
[----:B0-----:R-:W-:Y:S01]  /*5290*/  IMAD R7, R186, R11, R7 ;  /* 0x0000000bba077224 */ /* 0x001fe200078e0207 */
        /* <DEDUP_REMOVED lines=14> */
[----:B---3--:R-:W-:-:S04]  /*5380*/  @P5 IMAD.HI.U32 R5, R6, R5, RZ ;  /* 0x0000000506055227 */ /* 0x008fc800078e00ff */
[----:B------:R-:W-:Y:S01]  /*5390*/  FMUL.FTZ R47, R47, UR4 ;  /* 0x000000042f2f7c20 */ /* 0x000fe20008410000 */
[----:B------:R-:W3:Y:S01]  /*53a0*/  MUFU.TANH R21, R32 ;  /* 0x0000002000157308 */ /* 0x000ee20000002400 */
[----:B------:R-:W-:Y:S01]  /*53b0*/  FMUL.FTZ R50, R50, UR4 ;  /* 0x0000000432327c20 */ /* 0x000fe20008410000 */
[----:B------:R-:W-:Y:S01]  /*53c0*/  FMUL.FTZ R51, R51, UR4 ;  /* 0x0000000433337c20 */ /* 0x000fe20008410000 */
[----:B------:R-:W-:Y:S01]  /*53d0*/  FMUL.FTZ R54, R54, UR4 ;  /* 0x0000000436367c20 */ /* 0x000fe20008410000 */
[----:B------:R-:W-:Y:S01]  /*53e0*/  FMUL.FTZ R55, R55, UR4 ;  /* 0x0000000437377c20 */ /* 0x000fe20008410000 */
[----:B------:R-:W-:Y:S01]  /*53f0*/  ULDC UR4, c[0x0][0xa80] ;  /* 0x0002a00000047ab9 */ /* 0x000fe20000000800 */
[----:B-----5:R-:W-:Y:S01]  /*5400*/  @P5 SHF.R.U32.HI R6, RZ, R8, R5 ;  /* 0x00000008ff065219 */ /* 0x020fe20000011605 */
[----:B------:R-:W-:Y:S01]  /*5410*/  IMAD R5, R168, -0x40, R59 ;  /* 0xffffffc0a8057824 */ /* 0x000fe200078e023b */
[--C-:B-1----:R-:W-:Y:S01]  /*5420*/  IADD3 R8, R7, -R13, -R18.reuse ;  /* 0x8000000d07087210 */ /* 0x102fe20007ffe812 */
[----:B------:R-:W1:Y:S01]  /*5430*/  MUFU.TANH R24, R33 ;  /* 0x0000002100187308 */ /* 0x000e620000002400 */
[----:B------:R-:W-:Y:S01]  /*5440*/  R2UR UR6, R202 ;  /* 0x00000000ca0672ca */ /* 0x000fe200000e0000 */
[----:B------:R-:W5:Y:S01]  /*5450*/  SHFL.IDX PT, R10, R6, RZ, 0x1c1f ;  /* 0x001c1fff060a7589 */ /* 0x000f6200000e0000 */
[----:B------:R-:W-:Y:S01]  /*5460*/  IMAD R5, R186, R11, R5 ;  /* 0x0000000bba057224 */ /* 0x000fe200078e0205 */
[----:B------:R-:W-:Y:S01]  /*5470*/  UMOV UR7, 0x40000040 ;  /* 0x4000004000077882 */ /* 0x000fe20000000000 */
[----:B------:R-:W-:Y:S01]  /*5480*/  VIADD R206, R202, 0x80 ;  /* 0x00000080cace7836 */ /* 0x000fe20000000000 */
[----:B------:R-:W1:Y:S01]  /*5490*/  SHFL.IDX PT, R6, R6, 0x1, 0x1c1f ;  /* 0x003c1f0006067f89 */ /* 0x000e6200000e0000 */
[----:B------:R-:W-:Y:S01]  /*54a0*/  IMAD.IADD R5, R5, 0x1, -R18 ;  /* 0x0000000105057824 */ /* 0x000fe200078e0a12 */
[----:B------:R-:W1:Y:S08]  /*54b0*/  MUFU.TANH R25, R36 ;  /* 0x0000002400197308 */ /* 0x000e700000002400 */
[----:B------:R-:W1:Y:S08]  /*54c0*/  MUFU.TANH R37, R37 ;  /* 0x0000002500257308 */ /* 0x000e700000002400 */
[----:B------:R-:W-:Y:S01]  /*54d0*/  MUFU.TANH R57, R27 ;  /* 0x0000001b00397308 */ /* 0x000fe20000002400 */
[----:B-----5:R-:W-:-:S04]  /*54e0*/  VIADDMNMX R10, R10, R8, R5, PT ;  /* 0x000000080a0a7246 */ /* 0x020fc80003800105 */
[C---:B------:R-:W-:Y:S02]  /*54f0*/  ISETP.GT.AND P1, PT, R10.reuse, RZ, PT ;  /* 0x000000ff0a00720c */ /* 0x040fe40003f24270 */
[C---:B------:R-:W-:Y:S01]  /*5500*/  ISETP.GT.AND P2, PT, R10.reuse, 0x1, PT ;  /* 0x000000010a00780c */ /* 0x040fe20003f44270 */
[----:B------:R5:W-:Y:S01]  /*5510*/  MUFU.TANH R56, R26 ;  /* 0x0000001a00387308 */ /* 0x000be20000002400 */
[----:B------:R-:W-:Y:S02]  /*5520*/  ISETP.GT.AND P3, PT, R10, 0x8, PT ;  /* 0x000000080a00780c */ /* 0x000fe40003f64270 */
[----:B--2---:R-:W-:Y:S02]  /*5530*/  FSEL R12, R12, -INF , P1 ;  /* 0xff8000000c0c7808 */ /* 0x004fe40000800000 */
[----:B----4-:R-:W-:Y:S02]  /*5540*/  FSEL R15, R15, -INF , P2 ;  /* 0xff8000000f0f7808 */ /* 0x010fe40001000000 */
[----:B------:R-:W-:Y:S01]  /*5550*/  ISETP.GT.AND P1, PT, R10, 0x9, PT ;  /* 0x000000090a00780c */ /* 0x000fe20003f24270 */
[----:B------:R-:W2:Y:S01]  /*5560*/  MUFU.TANH R27, R40 ;  /* 0x00000028001b7308 */ /* 0x000ea20000002400 */
[----:B0-----:R-:W-:-:S02]  /*5570*/  FSEL R14, R14, -INF , P3 ;  /* 0xff8000000e0e7808 */ /* 0x001fc40001800000 */
[----:B------:R-:W-:Y:S02]  /*5580*/  FMNMX.FTZ R7, R12, R15, !PT ;  /* 0x0000000f0c077209 */ /* 0x000fe40007810000 */
[----:B------:R-:W-:Y:S02]  /*5590*/  ISETP.GT.AND P2, PT, R10, 0x10, PT ;  /* 0x000000100a00780c */ /* 0x000fe40003f44270 */
[----:B------:R-:W-:Y:S01]  /*55a0*/  FSEL R20, R20, -INF , P1 ;  /* 0xff80000014147808 */ /* 0x000fe20000800000 */
[----:B------:R-:W0:Y:S01]  /*55b0*/  MUFU.TANH R41, R41 ;  /* 0x0000002900297308 */ /* 0x000e220000002400 */
[----:B------:R-:W-:Y:S02]  /*55c0*/  FMNMX.FTZ R7, R14, R7, !PT ;  /* 0x000000070e077209 */ /* 0x000fe40007810000 */
[----:B------:R-:W-:Y:S02]  /*55d0*/  ISETP.GT.AND P1, PT, R10, 0x11, PT ;  /* 0x000000110a00780c */ /* 0x000fe40003f24270 */
[----:B---3--:R-:W-:-:S02]  /*55e0*/  FSEL R21, R21, -INF , P2 ;  /* 0xff80000015157808 */ /* 0x008fc40001000000 */
[----:B-----5:R-:W-:Y:S01]  /*55f0*/  FMNMX.FTZ R26, R20, R7, !PT ;  /* 0x00000007141a7209 */ /* 0x020fe20007810000 */
[----:B------:R-:W3:Y:S01]  /*5600*/  MUFU.TANH R29, R44 ;  /* 0x0000002c001d7308 */ /* 0x000ee20000002400 */
[----:B------:R-:W-:Y:S02]  /*5610*/  ISETP.GT.AND P2, PT, R10, 0x18, PT ;  /* 0x000000180a00780c */ /* 0x000fe40003f44270 */
[----:B-1----:R-:W-:Y:S02]  /*5620*/  FSEL R24, R24, -INF , P1 ;  /* 0xff80000018187808 */ /* 0x002fe40000800000 */
[----:B------:R-:W-:Y:S02]  /*5630*/  FMNMX.FTZ R7, R21, R26, !PT ;  /* 0x0000001a15077209 */ /* 0x000fe40007810000 */
[----:B------:R-:W-:Y:S01]  /*5640*/  ISETP.GT.AND P1, PT, R10, 0x19, PT ;  /* 0x000000190a00780c */ /* 0x000fe20003f24270 */
[----:B------:R-:W1:Y:S01]  /*5650*/  MUFU.TANH R45, R45 ;  /* 0x0000002d002d7308 */ /* 0x000e620000002400 */
[----:B------:R-:W-:-:S02]  /*5660*/  FSEL R25, R25, -INF , P2 ;  /* 0xff80000019197808 */ /* 0x000fc40001000000 */
[----:B------:R-:W-:Y:S02]  /*5670*/  FMNMX.FTZ R28, R24, R7, !PT ;  /* 0x00000007181c7209 */ /* 0x000fe40007810000 */
[C---:B------:R-:W-:Y:S02]  /*5680*/  ISETP.GT.AND P2, PT, R10.reuse, 0x20, PT ;  /* 0x000000200a00780c */ /* 0x040fe40003f44270 */
[----:B------:R-:W-:Y:S01]  /*5690*/  FSEL R26, R37, -INF , P1 ;  /* 0xff800000251a7808 */ /* 0x000fe20000800000 */
[----:B------:R4:W-:Y:S01]  /*56a0*/  MUFU.TANH R58, R30 ;  /* 0x0000001e003a7308 */ /* 0x0009e20000002400 */
[----:B------:R-:W-:Y:S02]  /*56b0*/  FMNMX.FTZ R7, R25, R28, !PT ;  /* 0x0000001c19077209 */ /* 0x000fe40007810000 */
[----:B------:R-:W-:Y:S02]  /*56c0*/  ISETP.GT.AND P1, PT, R10, 0x21, PT ;  /* 0x000000210a00780c */ /* 0x000fe40003f24270 */
[----:B--2---:R-:W-:-:S02]  /*56d0*/  FSEL R27, R27, -INF , P2 ;  /* 0xff8000001b1b7808 */ /* 0x004fc40001000000 */
[----:B------:R-:W-:Y:S01]  /*56e0*/  ISETP.GT.AND P2, PT, R10, 0x28, PT ;  /* 0x000000280a00780c */ /* 0x000fe20003f44270 */
[----:B------:R-:W2:Y:S01]  /*56f0*/  MUFU.TANH R48, R48 ;  /* 0x0000003000307308 */ /* 0x000ea20000002400 */
[----:B----4-:R-:W-:Y:S02]  /*5700*/  FMNMX.FTZ R30, R26, R7, !PT ;  /* 0x000000071a1e7209 */ /* 0x010fe40007810000 */
[----:B0-----:R-:W-:Y:S02]  /*5710*/  FSEL R28, R41, -INF , P1 ;  /* 0xff800000291c7808 */ /* 0x001fe40000800000 */
[----:B------:R-:W-:Y:S02]  /*5720*/  FMNMX.FTZ R7, R27, R30, !PT ;  /* 0x0000001e1b077209 */ /* 0x000fe40007810000 */
[----:B------:R-:W-:Y:S01]  /*5730*/  ISETP.GT.AND P1, PT, R10, 0x29, PT ;  /* 0x000000290a00780c */ /* 0x000fe20003f24270 */
[----:B------:R-:W0:Y:S01]  /*5740*/  MUFU.TANH R33, R49 ;  /* 0x0000003100217308 */ /* 0x000e220000002400 */
[----:B---3--:R-:W-:-:S02]  /*5750*/  FSEL R29, R29, -INF , P2 ;  /* 0xff8000001d1d7808 */ /* 0x008fc40001000000 */
[----:B------:R-:W-:Y:S02]  /*5760*/  FMNMX.FTZ R32, R28, R7, !PT ;  /* 0x000000071c207209 */ /* 0x000fe40007810000 */
[C---:B------:R-:W-:Y:S02]  /*5770*/  ISETP.GT.AND P2, PT, R10.reuse, 0x30, PT ;  /* 0x000000300a00780c */ /* 0x040fe40003f44270 */
[----:B-1----:R-:W-:Y:S01]  /*5780*/  FSEL R30, R45, -INF , P1 ;  /* 0xff8000002d1e7808 */ /* 0x002fe20000800000 */
[----:B------:R-:W1:Y:S01]  /*5790*/  MUFU.TANH R36, R52 ;  /* 0x0000003400247308 */ /* 0x000e620000002400 */
[----:B------:R-:W-:Y:S02]  /*57a0*/  FMNMX.FTZ R7, R29, R32, !PT ;  /* 0x000000201d077209 */ /* 0x000fe40007810000 */
[----:B------:R-:W-:Y:S02]  /*57b0*/  ISETP.GT.AND P1, PT, R10, 0x31, PT ;  /* 0x000000310a00780c */ /* 0x000fe40003f24270 */
[----:B--2---:R-:W-:-:S02]  /*57c0*/  FSEL R32, R48, -INF , P2 ;  /* 0xff80000030207808 */ /* 0x004fc40001000000 */
[----:B------:R-:W-:Y:S01]  /*57d0*/  FMNMX.FTZ R7, R30, R7, !PT ;  /* 0x000000071e077209 */ /* 0x000fe20007810000 */
[----:B------:R-:W2:Y:S01]  /*57e0*/  MUFU.TANH R37, R53 ;  /* 0x0000003500257308 */ /* 0x000ea20000002400 */
[----:B------:R-:W-:Y:S02]  /*57f0*/  ISETP.GT.AND P2, PT, R10, 0x38, PT ;  /* 0x000000380a00780c */ /* 0x000fe40003f44270 */
[----:B0-----:R-:W-:Y:S02]  /*5800*/  FSEL R33, R33, -INF , P1 ;  /* 0xff80000021217808 */ /* 0x001fe40000800000 */
[----:B------:R-:W-:Y:S02]  /*5810*/  FMNMX.FTZ R40, R32, R7, !PT ;  /* 0x0000000720287209 */ /* 0x000fe40007810000 */
[----:B------:R-:W-:Y:S01]  /*5820*/  ISETP.GT.AND P1, PT, R10, 0x39, PT ;  /* 0x000000390a00780c */ /* 0x000fe20003f24270 */
[----:B------:R0:W3:Y:S01]  /*5830*/  MUFU.TANH R41, R31 ;  /* 0x0000001f00297308 */ /* 0x0000e20000002400 */
[----:B-1----:R-:W-:-:S02]  /*5840*/  FSEL R36, R36, -INF , P2 ;  /* 0xff80000024247808 */ /* 0x002fc40001000000 */
[----:B------:R-:W-:Y:S02]  /*5850*/  FMNMX.FTZ R7, R33, R40, !PT ;  /* 0x0000002821077209 */ /* 0x000fe40007810000 */
[----:B------:R-:W-:Y:S02]  /*5860*/  VIADDMNMX R6, R6, R8, R5, PT ;  /* 0x0000000806067246 */ /* 0x000fe40003800105 */
[----:B------:R-:W-:Y:S01]  /*5870*/  FMNMX.FTZ R10, R36, R7, !PT ;  /* 0x00000007240a7209 */ /* 0x000fe20007810000 */
[----:B------:R1:W4:Y:S01]  /*5880*/  MUFU.TANH R40, R34 ;  /* 0x0000002200287308 */ /* 0x0003220000002400 */
[----:B--2---:R-:W-:Y:S02]  /*5890*/  FSEL R37, R37, -INF , P1 ;  /* 0xff80000025257808 */ /* 0x004fe40000800000 */
[----:B------:R-:W-:Y:S02]  /*58a0*/  ISETP.GT.AND P1, PT, R6, RZ, PT ;  /* 0x000000ff0600720c */ /* 0x000fe40003f24270 */
[----:B------:R-:W-:-:S02]  /*58b0*/  FMNMX.FTZ R10, R37, R10, !PT ;  /* 0x0000000a250a7209 */ /* 0x000fc40007810000 */
[C---:B------:R-:W-:Y:S01]  /*58c0*/  ISETP.GT.AND P2, PT, R6.reuse, 0x1, PT ;  /* 0x000000010600780c */ /* 0x040fe20003f44270 */
[----:B------:R2:W5:Y:S01]  /*58d0*/  MUFU.TANH R44, R35 ;  /* 0x00000023002c7308 */ /* 0x0005620000002400 */
[----:B------:R-:W-:Y:S01]  /*58e0*/  ISETP.GT.AND P3, PT, R6, 0x8, PT ;  /* 0x000000080600780c */ /* 0x000fe20003f64270 */
[----:B------:R-:W5:Y:S01]  /*58f0*/  SHFL.BFLY PT, R7, R10, 0x2, 0x1f ;  /* 0x0c401f000a077f89 */ /* 0x000f6200000e0000 */
[----:B0-----:R-:W-:Y:S02]  /*5900*/  FSEL R31, R56, -INF , P1 ;  /* 0xff800000381f7808 */ /* 0x001fe40000800000 */
[----:B-1----:R-:W-:Y:S02]  /*5910*/  FSEL R34, R57, -INF , P2 ;  /* 0xff80000039227808 */ /* 0x002fe40001000000 */
[----:B------:R-:W-:Y:S01]  /*5920*/  ISETP.GT.AND P1, PT, R6, 0x9, PT ;  /* 0x000000090600780c */ /* 0x000fe20003f24270 */
[----:B------:R3:W0:Y:S01]  /*5930*/  MUFU.TANH R45, R38 ;  /* 0x00000026002d7308 */ /* 0x0006220000002400 */
[----:B--2---:R-:W-:-:S02]  /*5940*/  FSEL R35, R58, -INF , P3 ;  /* 0xff8000003a237808 */ /* 0x004fc40001800000 */
[----:B------:R-:W-:Y:S02]  /*5950*/  FMNMX.FTZ R8, R31, R34, !PT ;  /* 0x000000221f087209 */ /* 0x000fe40007810000 */
[C---:B------:R-:W-:Y:S02]  /*5960*/  ISETP.GT.AND P2, PT, R6.reuse, 0x10, PT ;  /* 0x000000100600780c */ /* 0x040fe40003f44270 */
[----:B------:R-:W-:Y:S01]  /*5970*/  FMNMX.FTZ R5, R35, R8, !PT ;  /* 0x0000000823057209 */ /* 0x000fe20007810000 */
[----:B------:R4:W1:Y:S01]  /*5980*/  MUFU.TANH R48, R39 ;  /* 0x0000002700307308 */ /* 0x0008620000002400 */
[----:B---3--:R-:W-:Y:S02]  /*5990*/  FSEL R38, R41, -INF , P1 ;  /* 0xff80000029267808 */ /* 0x008fe40000800000 */
[----:B------:R-:W-:Y:S02]  /*59a0*/  ISETP.GT.AND P1, PT, R6, 0x11, PT ;  /* 0x000000110600780c */ /* 0x000fe40003f24270 */
[----:B------:R-:W-:-:S02]  /*59b0*/  FMNMX.FTZ R8, R38, R5, !PT ;  /* 0x0000000526087209 */ /* 0x000fc40007810000 */
[----:B------:R-:W-:Y:S01]  /*59c0*/  ISETP.GT.AND P3, PT, R6, 0x29, PT ;  /* 0x000000290600780c */ /* 0x000fe20003f64270 */
[----:B------:R1:W2:Y:S01]  /*59d0*/  MUFU.TANH R49, R42 ;  /* 0x0000002a00317308 */ /* 0x0002a20000002400 */
[----:B----4-:R-:W-:Y:S02]  /*59e0*/  FSEL R39, R40, -INF , P2 ;  /* 0xff80000028277808 */ /* 0x010fe40001000000 */
[----:B-----5:R-:W-:Y:S02]  /*59f0*/  FMNMX.FTZ R7, R10, R7, !PT ;  /* 0x000000070a077209 */ /* 0x020fe40007810000 */
[----:B------:R-:W-:Y:S02]  /*5a00*/  ISETP.GT.AND P2, PT, R6, 0x18, PT ;  /* 0x000000180600780c */ /* 0x000fe40003f44270 */
[----:B------:R-:W-:Y:S01]  /*5a10*/  FSEL R40, R44, -INF , P1 ;  /* 0xff8000002c287808 */ /* 0x000fe20000800000 */
[----:B------:R2:W3:Y:S01]  /*5a20*/  MUFU.TANH R52, R43 ;  /* 0x0000002b00347308 */ /* 0x0004e20000002400 */
[----:B------:R-:W4:Y:S01]  /*5a30*/  SHFL.BFLY PT, R10, R7, 0x1, 0x1f ;  /* 0x0c201f00070a7f89 */ /* 0x000f2200000e0000 */
[----:B------:R-:W-:-:S02]  /*5a40*/  FMNMX.FTZ R5, R39, R8, !PT ;  /* 0x0000000827057209 */ /* 0x000fc40007810000 */
[----:B------:R-:W-:Y:S02]  /*5a50*/  ISETP.GT.AND P1, PT, R6, 0x19, PT ;  /* 0x000000190600780c */ /* 0x000fe40003f24270 */
[----:B0-----:R-:W-:Y:S02]  /*5a60*/  FSEL R41, R45, -INF , P2 ;  /* 0xff8000002d297808 */ /* 0x001fe40001000000 */
[----:B------:R-:W0:Y:S01]  /*5a70*/  MUFU.TANH R46, R46 ;  /* 0x0000002e002e7308 */ /* 0x000e220000002400 */
[----:B------:R-:W-:Y:S02]  /*5a80*/  FMNMX.FTZ R8, R40, R5, !PT ;  /* 0x0000000528087209 */ /* 0x000fe40007810000 */
[----:B------:R-:W-:Y:S02]  /*5a90*/  ISETP.GT.AND P2, PT, R6, 0x20, PT ;  /* 0x000000200600780c */ /* 0x000fe40003f44270 */
[----:B-1----:R-:W-:Y:S02]  /*5aa0*/  FSEL R42, R48, -INF , P1 ;  /* 0xff800000302a7808 */ /* 0x002fe40000800000 */
[----:B------:R-:W-:Y:S01]  /*5ab0*/  FMNMX.FTZ R5, R41, R8, !PT ;  /* 0x0000000829057209 */ /* 0x000fe20007810000 */
[----:B------:R-:W1:Y:S01]  /*5ac0*/  MUFU.TANH R47, R47 ;  /* 0x0000002f002f7308 */ /* 0x000e620000002400 */
[----:B------:R-:W-:-:S02]  /*5ad0*/  ISETP.GT.AND P1, PT, R6, 0x21, PT ;  /* 0x000000210600780c */ /* 0x000fc40003f24270 */
[----:B--2---:R-:W-:Y:S02]  /*5ae0*/  FSEL R43, R49, -INF , P2 ;  /* 0xff800000312b7808 */ /* 0x004fe40001000000 */
[----:B------:R-:W-:Y:S02]  /*5af0*/  FMNMX.FTZ R8, R42, R5, !PT ;  /* 0x000000052a087209 */ /* 0x000fe40007810000 */
[----:B------:R-:W-:Y:S01]  /*5b00*/  ISETP.GT.AND P2, PT, R6, 0x28, PT ;  /* 0x000000280600780c */ /* 0x000fe20003f44270 */
[----:B------:R-:W2:Y:S01]  /*5b10*/  MUFU.TANH R50, R50 ;  /* 0x0000003200327308 */ /* 0x000ea20000002400 */
[----:B---3--:R-:W-:Y:S02]  /*5b20*/  FSEL R44, R52, -INF , P1 ;  /* 0xff800000342c7808 */ /* 0x008fe40000800000 */
[----:B------:R-:W-:Y:S02]  /*5b30*/  FMNMX.FTZ R5, R43, R8, !PT ;  /* 0x000000082b057209 */ /* 0x000fe40007810000 */
[----:B0-----:R-:W-:-:S02]  /*5b40*/  FSEL R45, R46, -INF , P2 ;  /* 0xff8000002e2d7808 */ /* 0x001fc40001000000 */
[----:B------:R-:W-:Y:S01]  /*5b50*/  FMNMX.FTZ R8, R44, R5, !PT ;  /* 0x000000052c087209 */ /* 0x000fe20007810000 */
[----:B------:R-:W0:Y:S01]  /*5b60*/  MUFU.TANH R51, R51 ;  /* 0x0000003300337308 */ /* 0x000e220000002400 */
[----:B----4-:R-:W-:Y:S02]  /*5b70*/  FMNMX.FTZ R7, R7, R10, !PT ;  /* 0x0000000a07077209 */ /* 0x010fe40007810000 */
[C---:B------:R-:W-:Y:S02]  /*5b80*/  ISETP.GT.AND P1, PT, R6.reuse, 0x30, PT ;  /* 0x000000300600780c */ /* 0x040fe40003f24270 */
[----:B-1----:R-:W-:Y:S01]  /*5b90*/  FSEL R46, R47, -INF , P3 ;  /* 0xff8000002f2e7808 */ /* 0x002fe20001800000 */
[----:B------:R-:W-:Y:S01]  /*5ba0*/  FMUL.FTZ R10, R7, UR4 ;  /* 0x00000004070a7c20 */ /* 0x000fe20008410000 */
[----:B------:R-:W-:Y:S01]  /*5bb0*/  FMNMX.FTZ R5, R45, R8, !PT ;  /* 0x000000082d057209 */ /* 0x000fe20007810000 */
[----:B------:R-:W1:Y:S01]  /*5bc0*/  MUFU.TANH R54, R54 ;  /* 0x0000003600367308 */ /* 0x000e620000002400 */
[----:B------:R-:W-:-:S02]  /*5bd0*/  ISETP.GT.AND P2, PT, R6, 0x31, PT ;  /* 0x000000310600780c */ /* 0x000fc40003f44270 */
[----:B--2---:R-:W-:Y:S02]  /*5be0*/  FSEL R47, R50, -INF , P1 ;  /* 0xff800000322f7808 */ /* 0x004fe40000800000 */
[----:B------:R-:W-:Y:S02]  /*5bf0*/  FMNMX.FTZ R8, R46, R5, !PT ;  /* 0x000000052e087209 */ /* 0x000fe40007810000 */
[----:B------:R-:W-:Y:S01]  /*5c00*/  FSETP.NEU.FTZ.AND P4, PT, R7, -INF , PT ;  /* 0xff8000000700780b */ /* 0x000fe20003f9d000 */
[----:B------:R-:W2:Y:S01]  /*5c10*/  MUFU.TANH R55, R55 ;  /* 0x0000003700377308 */ /* 0x000ea20000002400 */
[----:B0-----:R-:W-:Y:S02]  /*5c20*/  FSEL R48, R51, -INF , P2 ;  /* 0xff80000033307808 */ /* 0x001fe40001000000 */
[----:B------:R-:W-:Y:S02]  /*5c30*/  ISETP.GT.AND P1, PT, R6, 0x38, PT ;  /* 0x000000380600780c */ /* 0x000fe40003f24270 */
[----:B------:R-:W-:-:S02]  /*5c40*/  FMNMX.FTZ R51, R47, R8, !PT ;  /* 0x000000082f337209 */ /* 0x000fc40007810000 */
[----:B------:R-:W-:Y:S02]  /*5c50*/  FSEL R53, R10, RZ, P4 ;  /* 0x000000ff0a357208 */ /* 0x000fe40002000000 */
[----:B------:R-:W-:Y:S02]  /*5c60*/  ISETP.GT.AND P2, PT, R6, 0x39, PT ;  /* 0x000000390600780c */ /* 0x000fe40003f44270 */
[----:B-1----:R-:W-:Y:S01]  /*5c70*/  FSEL R49, R54, -INF , P1 ;  /* 0xff80000036317808 */ /* 0x002fe20000800000 */
[--C-:B------:R-:W-:Y:S01]  /*5c80*/  FFMA.FTZ R6, R15, UR4, -R53.reuse ;  /* 0x000000040f067c23 */ /* 0x100fe20008010835 */
[----:B------:R-:W-:Y:S01]  /*5c90*/  FMNMX.FTZ R8, R48, R51, !PT ;  /* 0x0000003330087209 */ /* 0x000fe20007810000 */
[--C-:B------:R-:W-:Y:S01]  /*5ca0*/  FFMA.FTZ R12, R12, UR4, -R53.reuse ;  /* 0x000000040c0c7c23 */ /* 0x100fe20008010835 */
[--C-:B------:R-:W-:Y:S01]  /*5cb0*/  FFMA.FTZ R10, R14, UR4, -R53.reuse ;  /* 0x000000040e0a7c23 */ /* 0x100fe20008010835 */
[--C-:B------:R-:W-:Y:S01]  /*5cc0*/  FFMA.FTZ R14, R25, UR4, -R53.reuse ;  /* 0x00000004190e7c23 */ /* 0x100fe20008010835 */
[----:B--2---:R-:W-:Y:S01]  /*5cd0*/  FSEL R50, R55, -INF , P2 ;  /* 0xff80000037327808 */ /* 0x004fe20001000000 */
[----:B------:R0:W-:Y:S01]  /*5ce0*/  MUFU.EX2 R5, R12 ;  /* 0x0000000c00057308 */ /* 0x0001e20000000800 */
        /* <DEDUP_REMOVED lines=8> */
[--C-:B0-----:R-:W-:Y:S01]  /*5d70*/  FFMA.FTZ R12, R21, UR4, -R53.reuse ;  /* 0x00000004150c7c23 */ /* 0x101fe20008010835 */
[----:B------:R-:W0:Y:S01]  /*5d80*/  SHFL.BFLY PT, R51, R8, 0x2, 0x1f ;  /* 0x0c401f0008337f89 */ /* 0x000e2200000e0000 */
[--C-:B------:R-:W-:Y:S01]  /*5d90*/  FFMA.FTZ R21, R24, UR4, -R53.reuse ;  /* 0x0000000418157c23 */ /* 0x100fe20008010835 */
[--C-:B------:R-:W-:Y:S01]  /*5da0*/  FFMA.FTZ R172, R32, UR4, -R53.reuse ;  /* 0x0000000420ac7c23 */ /* 0x100fe20008010835 */
[--C-:B------:R-:W-:Y:S01]  /*5db0*/  FFMA.FTZ R175, R33, UR4, -R53.reuse ;  /* 0x0000000421af7c23 */ /* 0x100fe20008010835 */
[--C-:B------:R-:W-:Y:S01]  /*5dc0*/  FFMA.FTZ R174, R36, UR4, -R53.reuse ;  /* 0x0000000424ae7c23 */ /* 0x100fe20008010835 */
[----:B------:R-:W-:Y:S01]  /*5dd0*/  FFMA.FTZ R177, R37, UR4, -R53 ;  /* 0x0000000425b17c23 */ /* 0x000fe20008010835 */
[----:B------:R-:W1:Y:S08]  /*5de0*/  MUFU.EX2 R6, R6 ;  /* 0x0000000600067308 */ /* 0x000e700000000800 */
[----:B------:R-:W-:Y:S08]  /*5df0*/  MUFU.EX2 R10, R10 ;  /* 0x0000000a000a7308 */ /* 0x000ff00000000800 */
[----:B------:R-:W2:Y:S01]  /*5e00*/  MUFU.EX2 R15, R15 ;  /* 0x0000000f000f7308 */ /* 0x000ea20000000800 */
[----:B-1----:R-:W-:Y:S01]  /*5e10*/  F2FP.F16.F32.PACK_AB R152, R6, R5 ;  /* 0x000000050698723e */ /* 0x002fe200000000ff */
[----:B------:R-:W-:Y:S01]  /*5e20*/  FADD.FTZ R5, R5, R6 ;  /* 0x0000000605057221 */ /* 0x000fe20000010000 */
[----:B0-----:R-:W-:-:S05]  /*5e30*/  FMNMX.FTZ R51, R8, R51, !PT ;  /* 0x0000003308337209 */ /* 0x001fca0007810000 */
        /* <DEDUP_REMOVED lines=15> */
[----:B------:R-:W-:Y:S01]  /*5f30*/  FSEL R25, R24, RZ, P1 ;  /* 0x000000ff18197208 */ /* 0x000fe20000800000 */
[----:B------:R-:W-:-:S04]  /*5f40*/  VIADD R24, R9, 0x38840 ;  /* 0x0003884009187836 */ /* 0x000fc80000000000 */
[--C-:B------:R-:W-:Y:S01]  /*5f50*/  FFMA.FTZ R176, R31, UR4, -R25.reuse ;  /* 0x000000041fb07c23 */ /* 0x100fe20008010819 */
[----:B------:R-:W-:Y:S01]  /*5f60*/  PRMT R24, R219, 0x654, R24 ;  /* 0x00000654db187816 */ /* 0x000fe20000000018 */
        /* <DEDUP_REMOVED lines=15> */
[----:B------:R1:W-:Y:S01]  /*6060*/  SYNCS.ARRIVE.TRANS64.RED.A1T0 RZ, [R24+URZ], RZ ;  /* 0x000000ff18ff79a7 */ /* 0x0003e2000810043f */
[----:B------:R-:W-:Y:S01]  /*6070*/  MUFU.EX2 R176, R176 ;  /* 0x000000b000b07308 */ /* 0x000fe20000000800 */
[----:B0-----:R-:W-:Y:S01]  /*6080*/  F2FP.F16.F32.PACK_AB R158, R169, R14 ;  /* 0x0000000ea99e723e */ /* 0x001fe200000000ff */
[----:B------:R-:W-:-:S04]  /*6090*/  FADD.FTZ R14, R14, R21 ;  /* 0x000000150e0e7221 */ /* 0x000fc80000010000 */
[----:B------:R-:W-:Y:S02]  /*60a0*/  FADD.FTZ R169, R169, R14 ;  /* 0x0000000ea9a97221 */ /* 0x000fe40000010000 */
[----:B------:R-:W0:Y:S08]  /*60b0*/  MUFU.EX2 R179, R179 ;  /* 0x000000b300b37308 */ /* 0x000e300000000800 */
[----:B------:R-:W-:Y:S08]  /*60c0*/  MUFU.EX2 R178, R178 ;  /* 0x000000b200b27308 */ /* 0x000ff00000000800 */
[----:B------:R-:W2:Y:S01]  /*60d0*/  MUFU.EX2 R181, R181 ;  /* 0x000000b500b57308 */ /* 0x000ea20000000800 */
[----:B0-----:R-:W-:Y:S01]  /*60e0*/  F2FP.F16.F32.PACK_AB R153, R179, R176 ;  /* 0x000000b0b399723e */ /* 0x001fe200000000ff */
[----:B------:R-:W-:-:S06]  /*60f0*/  FADD.FTZ R179, R176, R179 ;  /* 0x000000b3b0b37221 */ /* 0x000fcc0000010000 */
[----:B------:R-:W-:Y:S08]  /*6100*/  MUFU.EX2 R180, R180 ;  /* 0x000000b400b47308 */ /* 0x000ff00000000800 */
[----:B------:R-:W0:Y:S01]  /*6110*/  MUFU.EX2 R183, R183 ;  /* 0x000000b700b77308 */ /* 0x000e220000000800 */
[----:B--2---:R-:W-:Y:S01]  /*6120*/  F2FP.F16.F32.PACK_AB R155, R181, R178 ;  /* 0x000000b2b59b723e */ /* 0x004fe200000000ff */
[----:B------:R-:W-:Y:S01]  /*6130*/  BAR.SYNC.DEFER_BLOCKING 0xf, 0x100 ;  /* 0x03c4000000007b1d */ /* 0x000fe20000010000 */
[----:B------:R-:W-:-:S04]  /*6140*/  FADD.FTZ R178, R178, R179 ;  /* 0x000000b3b2b27221 */ /* 0x000fc80000010000 */
[----:B------:R-:W-:Y:S01]  /*6150*/  FADD.FTZ R181, R181, R178 ;  /* 0x000000b2b5b57221 */ /* 0x000fe20000010000 */
[----:B------:R-:W-:Y:S08]  /*6160*/  MUFU.EX2 R182, R182 ;  /* 0x000000b600b67308 */ /* 0x000ff00000000800 */
[----:B------:R-:W2:Y:S01]  /*6170*/  MUFU.EX2 R197, R197 ;  /* 0x000000c500c57308 */ /* 0x000ea20000000800 */
[----:B0-----:R-:W-:Y:S01]  /*6180*/  F2FP.F16.F32.PACK_AB R157, R183, R180 ;  /* 0x000000b4b79d723e */ /* 0x001fe200000000ff */
[----:B------:R-:W-:-:S04]  /*6190*/  FADD.FTZ R180, R180, R181 ;  /* 0x000000b5b4b47221 */ /* 0x000fc80000010000 */
[----:B------:R-:W-:Y:S02]  /*61a0*/  FADD.FTZ R183, R183, R180 ;  /* 0x000000b4b7b77221 */ /* 0x000fe40000010000 */
[----:B------:R-:W0:Y:S01]  /*61b0*/  MUFU.EX2 R171, R171 ;  /* 0x000000ab00ab7308 */ /* 0x000e220000000800 */
[----:B------:R3:W-:Y:S07]  /*61c0*/  STSM.16.M88.4 [R185+0x36400], R152 ;  /* 0x03640098b9007844 */ /* 0x0007ee0000000200 */
        /* <DEDUP_REMOVED lines=35> */
[----:B------:R-:W2:Y:S08]  /*6400*/  MUFU.EX2 R204, R204 ;  /* 0x000000cc00cc7308 */ /* 0x000eb00000000800 */
[----:B------:R-:W4:Y:S01]  /*6410*/  MUFU.EX2 R205, R205 ;  /* 0x000000cd00cd7308 */ /* 0x000f220000000800 */
[----:B0-----:R-:W-:Y:S01]  /*6420*/  F2FP.F16.F32.PACK_AB R165, R203, R200 ;  /* 0x000000c8cba5723e */ /* 0x001fe200000000ff */
[----:B------:R-:W-:-:S04]  /*6430*/  FADD.FTZ R200, R200, R201 ;  /* 0x000000c9c8c87221 */ /* 0x000fc80000010000 */
[----:B------:R-:W-:-:S04]  /*6440*/  FADD.FTZ R203, R203, R200 ;  /* 0x000000c8cbcb7221 */ /* 0x000fc80000010000 */
[----:B--2---:R-:W-:Y:S01]  /*6450*/  FADD.FTZ R6, R204, R203 ;  /* 0x000000cbcc067221 */ /* 0x004fe20000010000 */
[----:B----4-:R-:W-:-:S03]  /*6460*/  F2FP.F16.F32.PACK_AB R167, R205, R204 ;  /* 0x000000cccda7723e */ /* 0x010fc600000000ff */
[----:B------:R-:W-:Y:S02]  /*6470*/  FADD.FTZ R6, R205, R6 ;  /* 0x00000006cd067221 */ /* 0x000fe40000010000 */
[----:B------:R3:W-:Y:S01]  /*6480*/  STSM.16.M88.4 [R188], R164 ;  /* 0x000000a4bc007844 */ /* 0x0007e20000000200 */
[----:B-1----:R-:W-:-:S06]  /*6490*/  WARPGROUP.ARRIVE ;  /* 0x00000000000079c5 */ /* 0x002fcc0000000000 */
[----:B------:R-:W-:Y:S01]  /*64a0*/  HGMMA.64x256x16.F32 R24, R152, gdesc[UR4].tnspB, RZ, !UPT, gsb0 ;  /* 0x43e0000498187df0 */ /* 0x000fe2000c0008ff */
[----:B------:R-:W-:Y:S01]  /*64b0*/  R2UR UR6, R206 ;  /* 0x00000000ce0672ca */ /* 0x000fe200000e0000 */
[----:B------:R-:W-:Y:S01]  /*64c0*/  UMOV UR7, 0x40000040 ;  /* 0x4000004000077882 */ /* 0x000fe20000000000 */
[C---:B------:R-:W-:Y:S01]  /*64d0*/  VIADD R206, R202.reuse, 0x100 ;  /* 0x00000100cace7836 */ /* 0x040fe20000000000 */
[----:B------:R-:W-:Y:S01]  /*64e0*/  IADD3 R202, R202, 0x180, RZ ;  /* 0x00000180caca7810 */ /* 0x000fe20007ffe0ff */
[----:B------:R-:W-:Y:S02]  /*64f0*/  WARPGROUP.DEPBAR.LE gsb0, 0x0 ;  /* 0x00008000000079c5 */ /* 0x000fe40000010000 */
[----:B------:R-:W-:-:S15]  /*6500*/  WARPGROUP.ARRIVE ;  /* 0x00000000000079c5 */ /* 0x000fde0000000000 */
[----:B------:R-:W-:-:S06]  /*6510*/  NOP ;  /* 0x0000000000007918 */ /* 0x000fcc0000000000 */
[----:B------:R-:W-:Y:S01]  /*6520*/  HGMMA.64x256x16.F32 R24, R156, gdesc[UR4].tnspB, R24, gsb0 ;  /* 0x43e000049c187df0 */ /* 0x000fe20008000818 */
[----:B------:R-:W-:Y:S01]  /*6530*/  R2UR UR6, R206 ;  /* 0x00000000ce0672ca */ /* 0x000fe200000e0000 */
[----:B------:R-:W-:Y:S01]  /*6540*/  UMOV UR7, 0x40000040 ;  /* 0x4000004000077882 */ /* 0x000fe20000000000 */
[----:B------:R-:W-:Y:S02]  /*6550*/  WARPGROUP.DEPBAR.LE gsb0, 0x0 ;  /* 0x00008000000079c5 */ /* 0x000fe40000010000 */
[----:B------:R-:W-:-:S15]  /*6560*/  WARPGROUP.ARRIVE ;  /* 0x00000000000079c5 */ /* 0x000fde0000000000 */
[----:B------:R-:W-:-:S08]  /*6570*/  NOP ;  /* 0x0000000000007918 */ /* 0x000fd00000000000 */
[----:B------:R-:W-:Y:S01]  /*6580*/  HGMMA.64x256x16.F32 R24, R160, gdesc[UR4].tnspB, R24, gsb0 ;  /* 0x43e00004a0187df0 */ /* 0x000fe20008000818 */
[----:B------:R-:W-:Y:S01]  /*6590*/  R2UR UR6, R202 ;  /* 0x00000000ca0672ca */ /* 0x000fe200000e0000 */
        /* <DEDUP_REMOVED lines=14> */
[----:B---3--:R-:W-:Y:S05]  /*6680*/  @!P0 BRA `(.L_x_4243) ;  /* 0x0000000000048947 */ /* 0x008fea0003800000 */
[----:B------:R-:W-:Y:S01]  /*6690*/  BPT.TRAP 0x1 ;  /* 0x000000040000795c */ /* 0x000fe20000300000 */
.L_x_4243:
[----:B------:R-:W0:Y:S01]  /*66a0*/  @P5 LDC R12, c[0x0][0x44c] ;  /* 0x00011300ff0c5b82 */ /* 0x000e220000000800 */
[----:B------:R-:W-:Y:S02]  /*66b0*/  IMAD.U32 R10, RZ, RZ, UR38 ;  /* 0x00000026ff0a7e24 */ /* 0x000fe4000f8e00ff */
[----:B------:R-:W-:Y:S02]  /*66c0*/  IMAD R11, R186, R11, -R13 ;  /* 0x0000000bba0b7224 */ /* 0x000fe400078e0a0d */
[----:B------:R-:W-:-:S03]  /*66d0*/  VIADD R168, R168, 0xfffffffe ;  /* 0xfffffffea8a87836 */ /* 0x000fc60000000000 */
[----:B------:R-:W1:Y:S02]  /*66e0*/  @P5 LDC R15, c[0x0][0x450] ;  /* 0x00011400ff0f5b82 */ /* 0x000e640000000800 */
[----:B------:R-:W-:Y:S01]  /*66f0*/  R2UR UR33, R168 ;  /* 0x00000000a82172ca */ /* 0x000fe200000e0000 */
[----:B0-----:R-:W-:-:S05]  /*6700*/  @P5 IMAD.HI.U32 R12, R12, UR38, RZ ;  /* 0x000000260c0c5c27 */ /* 0x001fca000f8e00ff */
[----:B-1----:R-:W-:-:S05]  /*6710*/  @P5 SHF.R.U32.HI R10, RZ, R15, R12 ;  /* 0x0000000fff0a5219 */ /* 0x002fca000001160c */
[----:B------:R-:W-:-:S05]  /*6720*/  IMAD.IADD R10, R11, 0x1, R10 ;  /* 0x000000010b0a7824 */ /* 0x000fca00078e020a */
[----:B------:R-:W-:-:S04]  /*6730*/  SHF.R.S32.HI R11, RZ, 0x1f, R10 ;  /* 0x0000001fff0b7819 */ /* 0x000fc8000001140a */
[----:B------:R-:W-:Y:S01]  /*6740*/  LEA.HI R11, R11, R10, RZ, 0x6 ;  /* 0x0000000a0b0b7211 */ /* 0x000fe200078f30ff */
[----:B------:R-:W-:-:S03]  /*6750*/  VIADD R10, R9, 0x38860 ;  /* 0x00038860090a7836 */ /* 0x000fc60000000000 */
[----:B------:R-:W-:Y:S02]  /*6760*/  SHF.R.S32.HI R11, RZ, 0x6, R11 ;  /* 0x00000006ff0b7819 */ /* 0x000fe4000001140b */
[----:B------:R-:W-:Y:S02]  /*6770*/  PRMT R10, R219, 0x654, R10 ;  /* 0x00000654db0a7816 */ /* 0x000fe4000000000a */
[----:B------:R-:W-:Y:S02]  /*6780*/  R2UR UR32, R11 ;  /* 0x000000000b2072ca */ /* 0x000fe400000e0000 */
[----:B------:R0:W-:Y:S11]  /*6790*/  SYNCS.ARRIVE.TRANS64.RED.A1T0 RZ, [R10+URZ], RZ ;  /* 0x000000ff0aff79a7 */ /* 0x0001f6000810043f */
[----:B------:R-:W-:-:S04]  /*67a0*/  UISETP.LT.AND UP0, UPT, URZ, UR32, UPT ;  /* 0x000000203f00728c */ /* 0x000fc8000bf01270 */
[----:B------:R-:W-:-:S04]  /*67b0*/  USEL UR32, URZ, UR32, !UP0 ;  /* 0x000000203f207287 */ /* 0x000fc8000c000000 */
[----:B------:R-:W-:-:S06]  /*67c0*/  UISETP.GE.AND UP0, UPT, UR33, UR32, UPT ;  /* 0x000000202100728c */ /* 0x000fcc000bf06270 */
[----:B------:R-:W-:-:S13]  /*67d0*/  PLOP3.LUT P1, PT, PT, PT, UP0, 0x80, 0x0 ;  /* 0x000000000000781c */ /* 0x000fda0003f2f008 */
[----:B0-----:R-:W-:Y:S05]  /*67e0*/  @!P1 BRA `(.L_x_4244) ;  /* 0x0000003400a89947 */ /* 0x001fea0003800000 */
[----:B------:R-:W-:Y:S01]  /*67f0*/  IMAD.MOV.U32 R11, RZ, RZ, R8 ;  /* 0x000000ffff0b7224 */ /* 0x000fe200078e0008 */
[----:B------:R-:W-:Y:S01]  /*6800*/  ULDC UR5, c[0x0][0x288] ;  /* 0x0000a20000057ab9 */ /* 0x000fe20000000800 */
[----:B------:R-:W-:Y:S01]  /*6810*/  IMAD.MOV.U32 R10, RZ, RZ, R7 ;  /* 0x000000ffff0a7224 */ /* 0x000fe200078e0007 */
[----:B------:R-:W-:Y:S01]  /*6820*/  ULDC UR6, c[0x0][0x2f0] ;  /* 0x0000bc0000067ab9 */ /* 0x000fe20000000800 */
[----:B------:R-:W-:Y:S01]  /*6830*/  IMAD.MOV.U32 R13, RZ, RZ, R2 ;  /* 0x000000ffff0d7224 */ /* 0x000fe200078e0002 */
[----:B------:R-:W-:Y:S01]  /*6840*/  ULDC UR7, c[0x0][0xad0] ;  /* 0x0002b40000077ab9 */ /* 0x000fe20000000800 */
[----:B------:R-:W-:-:S05]  /*6850*/  ULDC UR4, c[0x0][0xa80] ;  /* 0x0002a00000047ab9 */ /* 0x000fca0000000800 */
.L_x_4255:
[----:B------:R-:W-:-:S05]  /*6860*/  VIADD R2, R13, 0x1 ;  /* 0x000000010d027836 */ /* 0x000fca0000000000 */
[----:B------:R-:W-:-:S04]  /*6870*/  ISETP.NE.AND P1, PT, R2, 0x2, PT ;  /* 0x000000020200780c */ /* 0x000fc80003f25270 */
[----:B------:R-:W-:Y:S02]  /*6880*/  SEL R7, RZ, 0x1, P1 ;  /* 0x00000001ff077807 */ /* 0x000fe40000800000 */
[----:B------:R-:W-:Y:S02]  /*6890*/  SEL R2, R2, RZ, P1 ;  /* 0x000000ff02027207 */ /* 0x000fe40000800000 */
[----:B------:R-:W-:Y:S01]  /*68a0*/  LOP3.LUT R16, R16, R7, RZ, 0x3c, !PT ;  /* 0x0000000710107212 */ /* 0x000fe200078e3cff */
[----:B------:R-:W-:Y:S06]  /*68b0*/  @!P0 BRA `(.L_x_4245) ;  /* 0x0000000000048947 */ /* 0x000fec0003800000 */
[----:B------:R-:W-:Y:S01]  /*68c0*/  BPT.TRAP 0x1 ;  /* 0x000000040000795c */ /* 0x000fe20000300000 */
.L_x_4245:
[----:B------:R-:W-:Y:S01]  /*68d0*/  IMAD R9, R2, 0x8, R17 ;  /* 0x0000000802097824 */ /* 0x000fe200078e0211 */
[----:B------:R-:W-:-:S04]  /*68e0*/  SHF.L.U32 R8, R16, 0x1f, RZ ;  /* 0x0000001f10087819 */ /* 0x000fc800000006ff */
[----:B------:R0:W1:Y:S01]  /*68f0*/  SYNCS.PHASECHK.TRANS64.TRYWAIT P1, [R9+URZ+0x38830], R8 ;  /* 0x03883008090075a7 */ /* 0x000062000802017f */
[----:B------:R-:W-:Y:S05]  /*6900*/  @!P0 BRA `(.L_x_4246) ;  /* 0x0000000000048947 */ /* 0x000fea0003800000 */
[----:B------:R-:W-:Y:S01]  /*6910*/  BPT.TRAP 0x1 ;  /* 0x000000040000795c */ /* 0x000fe20000300000 */
.L_x_4246:
[----:B------:R-:W-:Y:S01]  /*6920*/  IMAD R7, R2, 0x200, R0 ;  /* 0x0000020002077824 */ /* 0x000fe200078e0200 */
[----:B-1----:R-:W-:Y:S06]  /*6930*/  @P1 BRA `(.L_x_4247) ;  /* 0x0000000000081947 */ /* 0x002fec0003800000 */
[----:B------:R-:W1:Y:S02]  /*6940*/  SYNCS.PHASECHK.TRANS64.TRYWAIT P1, [R9+URZ+0x38830], R8 ;  /* 0x03883008090075a7 */ /* 0x000e64000802017f */
[----:B-1----:R-:W-:Y:S05]  /*6950*/  @!P1 BRA `(.L_x_4248) ;  /* 0x000000e800cc9947 */ /* 0x002fea0003800000 */
.L_x_4247:
[----:B------:R-:W-:Y:S01]  /*6960*/  R2UR UR10, R7 ;  /* 0x00000000070a72ca */ /* 0x000fe200000e0000 */
[----:B------:R-:W-:Y:S01]  /*6970*/  WARPGROUP.ARRIVE ;  /* 0x00000000000079c5 */ /* 0x000fe20000000000 */
[----:B------:R-:W-:Y:S01]  /*6980*/  UMOV UR11, 0x40000040 ;  /* 0x40000040000b7882 */ /* 0x000fe20000000000 */
[----:B------:R-:W-:Y:S01]  /*6990*/  UMOV UR15, 0x40000040 ;  /* 0x40000040000f7882 */ /* 0x000fe20000000000 */
[----:B------:R-:W-:Y:S01]  /*69a0*/  UMOV UR19, 0x40000040 ;  /* 0x4000004000137882 */ /* 0x000fe20000000000 */
[----:B------:R-:W-:-:S08]  /*69b0*/  UMOV UR23, 0x40000040 ;  /* 0x4000004000177882 */ /* 0x000fd00000000000 */
[----:B------:R-:W-:Y:S01]  /*69c0*/  HGMMA.64x64x16.F32 R152, gdesc[UR8], RZ, !UPT, gsb0 ;  /* 0x00e00000089879f0 */ /* 0x000fe2000c0008ff */
[----:B------:R-:W-:Y:S02]  /*69d0*/  UIADD3 UR14, UR10, 0x2, URZ ;  /* 0x000000020a0e7890 */ /* 0x000fe4000fffe03f */
[----:B------:R-:W-:Y:S02]  /*69e0*/  UIADD3 UR18, UR10, 0x4, URZ ;  /* 0x000000040a127890 */ /* 0x000fe4000fffe03f */
        /* <DEDUP_REMOVED lines=13> */
.L_x_4249:
[----:B------:R2:W3:Y:S01]  /*6ac0*/  SYNCS.PHASECHK.TRANS64.TRYWAIT P1, [R9+URZ+0x38850], R8 ;  /* 0x03885008090075a7 */ /* 0x0004e2000802017f */
[----:B------:R-:W-:Y:S05]  /*6ad0*/  @!P0 BRA `(.L_x_4250) ;  /* 0x0000000000048947 */ /* 0x000fea0003800000 */
[----:B------:R-:W-:Y:S01]  /*6ae0*/  BPT.TRAP 0x1 ;  /* 0x000000040000795c */ /* 0x000fe20000300000 */
.L_x_4250:
[----:B------:R-:W-:Y:S01]  /*6af0*/  IMAD R7, R2, 0x1000, R4 ;  /* 0x0000100002077824 */ /* 0x000fe200078e0204 */
[----:B---3--:R-:W-:Y:S06]  /*6b00*/  @P1 BRA `(.L_x_4251) ;  /* 0x0000000000081947 */ /* 0x008fec0003800000 */
[----:B------:R-:W3:Y:S02]  /*6b10*/  SYNCS.PHASECHK.TRANS64.TRYWAIT P1, [R9+URZ+0x38850], R8 ;  /* 0x03885008090075a7 */ /* 0x000ee4000802017f */
[----:B---3--:R-:W-:Y:S05]  /*6b20*/  @!P1 BRA `(.L_x_4252) ;  /* 0x000000e8006c9947 */ /* 0x008fea0003800000 */
.L_x_4251:
[----:B------:R-:W-:Y:S01]  /*6b30*/  R2UR UR26, R7 ;  /* 0x00000000071a72ca */ /* 0x000fe200000e0000 */
[----:B------:R-:W-:Y:S01]  /*6b40*/  WARPGROUP.ARRIVE ;  /* 0x00000000000079c5 */ /* 0x000fe20000000000 */
[----:B------:R-:W-:Y:S01]  /*6b50*/  UMOV UR27, 0x40000040 ;  /* 0x40000040001b7882 */ /* 0x000fe20000000000 */
[----:B------:R-:W-:Y:S01]  /*6b60*/  VIADD R12, R3, 0x2 ;  /* 0x00000002030c7836 */ /* 0x000fe20000000000 */
[----:B------:R-:W-:Y:S01]  /*6b70*/  UMOV UR29, 0x40000040 ;  /* 0x40000040001d7882 */ /* 0x000fe20000000000 */
[----:B0123--:R-:W-:Y:S01]  /*6b80*/  VIADD R8, R7, 0x2 ;  /* 0x0000000207087836 */ /* 0x00ffe20000000000 */
[----:B------:R-:W-:Y:S01]  /*6b90*/  UMOV UR31, 0x40000040 ;  /* 0x40000040001f7882 */ /* 0x000fe20000000000 */
[----:B------:R-:W0:Y:S01]  /*6ba0*/  S2R R14, SR_TID.X ;  /* 0x00000000000e7919 */ /* 0x000e220000002100 */
[----:B------:R-:W-:Y:S01]  /*6bb0*/  R2UR UR28, R12 ;  /* 0x000000000c1c72ca */ /* 0x000fe200000e0000 */
[----:B------:R-:W-:Y:S01]  /*6bc0*/  VIADD R12, R3, 0x4 ;  /* 0x00000004030c7836 */ /* 0x000fe20000000000 */
[----:B------:R-:W-:Y:S01]  /*6bd0*/  R2UR UR30, R8 ;  /* 0x00000000081e72ca */ /* 0x000fe200000e0000 */
[----:B------:R-:W-:-:S02]  /*6be0*/  VIADD R8, R7, 0x4 ;  /* 0x0000000407087836 */ /* 0x000fc40000000000 */
[----:B------:R-:W-:Y:S01]  /*6bf0*/  HGMMA.64x64x16.F32 R152, gdesc[UR24], R152, gsb0 ;  /* 0x00e00000189879f0 */ /* 0x000fe20008000898 */
[----:B------:R-:W-:Y:S02]  /*6c00*/  VIADD R21, R3, 0x800 ;  /* 0x0000080003157836 */ /* 0x000fe40000000000 */
[----:B------:R-:W-:Y:S01]  /*6c10*/  VIADD R15, R7, 0x800 ;  /* 0x00000800070f7836 */ /* 0x000fe20000000000 */
[----:B0-----:R-:W-:Y:S01]  /*6c20*/  SHF.R.U32.HI R14, RZ, 0x7, R14 ;  /* 0x00000007ff0e7819 */ /* 0x001fe2000001160e */
        /* <DEDUP_REMOVED lines=124> */
[----:B------:R-:W0:Y:S02]  /*73f0*/  SHFL.IDX PT, R8, R14, RZ, 0x1f ;  /* 0x00001fff0e087589 */ /* 0x000e2400000e0000 */
[----:B0-----:R-:W-:-:S04]  /*7400*/  ISETP.GT.AND P1, PT, R8, 0x7f, PT ;  /* 0x0000007f0800780c */ /* 0x001fc80003f24270 */
[----:B------:R-:W-:-:S05]  /*7410*/  SEL R8, RZ, 0x2, !P1 ;  /* 0x00000002ff087807 */ /* 0x000fca0004800000 */
[----:B------:R-:W-:Y:S02]  /*7420*/  IMAD.IADD R12, R21, 0x1, R8 ;  /* 0x00000001150c7824 */ /* 0x000fe400078e0208 */
        /* <DEDUP_REMOVED lines=11> */
[----:B------:R-:W-:Y:S01]  /*74e0*/  IMAD.IADD R20, R21, 0x1, R12 ;  /* 0x0000000115147824 */ /* 0x000fe200078e020c */
[----:B------:R-:W-:Y:S02]  /*74f0*/  WARPGROUP.DEPBAR.LE gsb0, 0x0 ;  /* 0x00008000000079c5 */ /* 0x000fe40000010000 */
[----:B------:R-:W-:-:S06]  /*7500*/  WARPGROUP.ARRIVE ;  /* 0x00000000000079c5 */ /* 0x000fcc0000000000 */
[----:B------:R-:W-:Y:S01]  /*7510*/  HGMMA.64x64x16.F32 R152, gdesc[UR28], R152, gsb0 ;  /* 0x00e000001c9879f0 */ /* 0x000fe20008000898 */
[----:B------:R-:W-:Y:S01]  /*7520*/  R2UR UR28, R20 ;  /* 0x00000000141c72ca */ /* 0x000fe200000e0000 */
[C---:B------:R-:W-:Y:S01]  /*7530*/  IMAD.IADD R20, R15.reuse, 0x1, R12 ;  /* 0x000000010f147824 */ /* 0x040fe200078e020c */
[----:B------:R-:W-:Y:S01]  /*7540*/  UMOV UR29, 0x40000040 ;  /* 0x40000040001d7882 */ /* 0x000fe20000000000 */
[----:B------:R-:W-:Y:S01]  /*7550*/  UMOV UR31, 0x40000040 ;  /* 0x40000040001f7882 */ /* 0x000fe20000000000 */
[--C-:B------:R-:W-:Y:S02]  /*7560*/  IMAD.IADD R15, R15, 0x1, R14.reuse ;  /* 0x000000010f0f7824 */ /* 0x100fe400078e020e */
[----:B------:R-:W-:Y:S01]  /*7570*/  R2UR UR30, R20 ;  /* 0x00000000141e72ca */ /* 0x000fe200000e0000 */
[----:B------:R-:W-:Y:S02]  /*7580*/  IMAD.IADD R20, R21, 0x1, R14 ;  /* 0x0000000115147824 */ /* 0x000fe400078e020e */
[----:B------:R-:W-:-:S05]  /*7590*/  IMAD.MOV.U32 R21, RZ, RZ, 0xa00 ;  /* 0x00000a00ff157424 */ /* 0x000fca00078e00ff */
        /* <DEDUP_REMOVED lines=22> */
[----:B------:R-:W-:Y:S02]  /*7700*/  IMAD.IADD R20, R21, 0x1, R8 ;  /* 0x0000000115147824 */ /* 0x000fe400078e0208 */
[----:B------:R-:W-:Y:S01]  /*7710*/  VIADD R15, R7, 0xa00 ;  /* 0x00000a00070f7836 */ /* 0x000fe20000000000 */
[----:B------:R-:W-:Y:S02]  /*7720*/  WARPGROUP.DEPBAR.LE gsb0, 0x0 ;  /* 0x00008000000079c5 */ /* 0x000fe40000010000 */
[----:B------:R-:W-:-:S06]  /*7730*/  WARPGROUP.ARRIVE ;  /* 0x00000000000079c5 */ /* 0x000fcc0000000000 */
[----:B------:R-:W-:Y:S01]  /*7740*/  HGMMA.64x64x16.F32 R152, gdesc[UR28], R152, gsb0 ;  /* 0x00e000001c9879f0 */ /* 0x000fe20008000898 */
[----:B------:R-:W-:Y:S01]  /*7750*/  R2UR UR28, R20 ;  /* 0x00000000141c72ca */ /* 0x000fe200000e0000 */
[----:B------:R-:W-:Y:S01]  /*7760*/  IMAD.IADD R20, R8, 0x1, R15 ;  /* 0x0000000108147824 */ /* 0x000fe200078e020f */
[----:B------:R-:W-:Y:S01]  /*7770*/  UMOV UR29, 0x40000040 ;  /* 0x40000040001d7882 */ /* 0x000fe20000000000 */
[----:B------:R-:W-:-:S03]  /*7780*/  UMOV UR31, 0x40000040 ;  /* 0x40000040001f7882 */ /* 0x000fc60000000000 */
[----:B------:R-:W-:Y:S02]  /*7790*/  R2UR UR30, R20 ;  /* 0x00000000141e72ca */ /* 0x000fe400000e0000 */
[----:B------:R-:W-:Y:S01]  /*77a0*/  IADD3 R20, R21, R12, RZ ;  /* 0x0000000c15147210 */ /* 0x000fe20007ffe0ff */
[----:B------:R-:W-:Y:S02]  /*77b0*/  WARPGROUP.DEPBAR.LE gsb0, 0x0 ;  /* 0x00008000000079c5 */ /* 0x000fe40000010000 */
[----:B------:R-:W-:-:S08]  /*77c0*/  WARPGROUP.ARRIVE ;  /* 0x00000000000079c5 */ /* 0x000fd00000000000 */
[----:B------:R-:W-:Y:S01]  /*77d0*/  HGMMA.64x64x16.F32 R152, gdesc[UR28], R152, gsb0 ;  /* 0x00e000001c9879f0 */ /* 0x000fe20008000898 */
[----:B------:R-:W-:Y:S01]  /*77e0*/  R2UR UR28, R20 ;  /* 0x00000000141c72ca */ /* 0x000fe200000e0000 */
[--C-:B------:R-:W-:Y:S01]  /*77f0*/  IMAD.IADD R20, R12, 0x1, R15.reuse ;  /* 0x000000010c147824 */ /* 0x100fe200078e020f */
[----:B------:R-:W-:Y:S01]  /*7800*/  UMOV UR29, 0x40000040 ;  /* 0x40000040001d7882 */ /* 0x000fe20000000000 */
[----:B------:R-:W-:Y:S01]  /*7810*/  UMOV UR31, 0x40000040 ;  /* 0x40000040001f7882 */ /* 0x000fe20000000000 */
[----:B------:R-:W-:Y:S02]  /*7820*/  IMAD.IADD R15, R14, 0x1, R15 ;  /* 0x000000010e0f7824 */ /* 0x000fe400078e020f */
        /* <DEDUP_REMOVED lines=34> */
[----:B------:R-:W-:Y:S01]  /*7a50*/  R2UR UR30, R20 ;  /* 0x00000000141e72ca */ /* 0x000fe200000e0000 */
[----:B------:R-:W-:Y:S01]  /*7a60*/  IMAD.IADD R20, R21, 0x1, R12 ;  /* 0x0000000115147824 */ /* 0x000fe200078e020c */
[----:B------:R-:W-:Y:S02]  /*7a70*/  WARPGROUP.DEPBAR.LE gsb0, 0x0 ;  /* 0x00008000000079c5 */ /* 0x000fe40000010000 */
[----:B------:R-:W-:-:S09]  /*7a80*/  WARPGROUP.ARRIVE ;  /* 0x00000000000079c5 */ /* 0x000fd20000000000 */
        /* <DEDUP_REMOVED lines=32> */
[----:B------:R-:W-:-:S03]  /*7c90*/  IMAD.IADD R20, R21, 0x1, R8 ;  /* 0x0000000115147824 */ /* 0x000fc600078e0208 */
[----:B------:R-:W-:Y:S01]  /*7ca0*/  IADD3 R8, R8, R15, RZ ;  /* 0x0000000f08087210 */ /* 0x000fe20007ffe0ff */
        /* <DEDUP_REMOVED lines=46> */
.L_x_4253:
[----:B------:R-:W-:Y:S01]  /*7f90*/  ISETP.NE.AND P1, PT, R220, 0x1, PT ;  /* 0x00000001dc00780c */ /* 0x000fe20003f25270 */
[----:B------:R-:W-:Y:S01]  /*7fa0*/  FMUL.FTZ R8, R152, UR7 ;  /* 0x0000000798087c20 */ /* 0x000fe20008410000 */
[----:B------:R-:W-:Y:S01]  /*7fb0*/  FMUL.FTZ R198, R153, UR7 ;  /* 0x0000000799c67c20 */ /* 0x000fe20008410000 */
[----:B------:R-:W-:Y:S01]  /*7fc0*/  FMUL.FTZ R12, R155, UR7 ;  /* 0x000000079b0c7c20 */ /* 0x000fe20008410000 */
[----:B------:R-:W-:Y:S02]  /*7fd0*/  VIADD R155, R190, UR38 ;  /* 0x00000026be9b7c36 */ /* 0x000fe40008000000 */
[----:B------:R-:W-:Y:S01]  /*7fe0*/  FMUL.FTZ R7, R154, UR7 ;  /* 0x000000079a077c20 */ /* 0x000fe20008410000 */
[----:B------:R-:W-:Y:S01]  /*7ff0*/  FMUL.FTZ R154, R163, UR7 ;  /* 0x00000007a39a7c20 */ /* 0x000fe20008410000 */
[----:B------:R-:W-:Y:S01]  /*8000*/  UMOV UR10, 0xffffffc0 ;  /* 0xffffffc0000a7882 */ /* 0x000fe20000000000 */
[----:B------:R-:W-:Y:S01]  /*8010*/  FMUL.FTZ R21, R159, UR7 ;  /* 0x000000079f157c20 */ /* 0x000fe20008410000 */
[----:B------:R-:W-:Y:S01]  /*8020*/  UIMAD UR10, UR33, UR10, 0x1 ;  /* 0x00000001210a74a4 */ /* 0x000fe2000f8e020a */
[----:B------:R-:W-:Y:S01]  /*8030*/  FMUL.FTZ R14, R158, UR7 ;  /* 0x000000079e0e7c20 */ /* 0x000fe20008410000 */
[----:B------:R-:W0:Y:S01]  /*8040*/  MUFU.TANH R7, R7 ;  /* 0x0000000700077308 */ /* 0x000e220000002400 */
[----:B------:R-:W-:Y:S01]  /*8050*/  FMUL.FTZ R15, R156, UR7 ;  /* 0x000000079c0f7c20 */ /* 0x000fe20008410000 */
[----:B------:R-:W1:Y:S01]  /*8060*/  @P1 LDC R152, c[0x0][0x44c] ;  /* 0x00011300ff981b82 */ /* 0x000e620000000800 */
[----:B------:R-:W-:Y:S01]  /*8070*/  FMUL.FTZ R20, R162, UR7 ;  /* 0x00000007a2147c20 */ /* 0x000fe20008410000 */
[----:B------:R-:W-:Y:S01]  /*8080*/  IADD3 R159, -R18, UR10, RZ ;  /* 0x0000000a129f7c10 */ /* 0x000fe2000fffe1ff */
[----:B------:R-:W-:Y:S01]  /*8090*/  FMUL.FTZ R158, R167, UR7 ;  /* 0x00000007a79e7c20 */ /* 0x000fe20008410000 */
[----:B------:R-:W-:Y:S01]  /*80a0*/  FMUL.FTZ R170, R170, UR7 ;  /* 0x00000007aaaa7c20 */ /* 0x000fe20008410000 */
[----:B------:R-:W-:Y:S01]  /*80b0*/  FMUL.FTZ R167, R171, UR7 ;  /* 0x00000007aba77c20 */ /* 0x000fe20008410000 */
[----:B------:R-:W2:Y:S01]  /*80c0*/  MUFU.TANH R12, R12 ;  /* 0x0000000c000c7308 */ /* 0x000ea20000002400 */
[----:B------:R-:W-:Y:S01]  /*80d0*/  IMAD R156, R186, UR6, R159 ;  /* 0x00000006ba9c7c24 */ /* 0x000fe2000f8e029f */
[----:B------:R-:W3:Y:S01]  /*80e0*/  @P1 LDC R153, c[0x0][0x450] ;  /* 0x00011400ff991b82 */ /* 0x000ee20000000800 */
[----:B------:R-:W-:Y:S01]  /*80f0*/  FMUL.FTZ R179, R179, UR7 ;  /* 0x00000007b3b37c20 */ /* 0x000fe20008410000 */
[----:B------:R-:W-:Y:S01]  /*8100*/  FMUL.FTZ R182, R182, UR7 ;  /* 0x00000007b6b67c20 */ /* 0x000fe20008410000 */
[----:B------:R-:W-:Y:S01]  /*8110*/  FMUL.FTZ R183, R183, UR7 ;  /* 0x00000007b7b77c20 */ /* 0x000fe20008410000 */
[----:B------:R-:W-:Y:S01]  /*8120*/  FMUL.FTZ R197, R157, UR7 ;  /* 0x000000079dc57c20 */ /* 0x000fe20008410000 */
[----:B------:R-:W-:Y:S01]  /*8130*/  FMUL.FTZ R196, R160, UR7 ;  /* 0x00000007a0c47c20 */ /* 0x000fe20008410000 */
[----:B------:R-:W4:Y:S01]  /*8140*/  MUFU.TANH R14, R14 ;  /* 0x0000000e000e7308 */ /* 0x000f220000002400 */
[----:B------:R-:W-:Y:S01]  /*8150*/  FMUL.FTZ R157, R161, UR7 ;  /* 0x00000007a19d7c20 */ /* 0x000fe20008410000 */
[----:B------:R-:W-:Y:S01]  /*8160*/  FMUL.FTZ R164, R164, UR7 ;  /* 0x00000007a4a47c20 */ /* 0x000fe20008410000 */
[----:B------:R-:W-:Y:S01]  /*8170*/  FMUL.FTZ R160, R169, UR7 ;  /* 0x00000007a9a07c20 */ /* 0x000fe20008410000 */
[----:B------:R-:W-:Y:S01]  /*8180*/  FMUL.FTZ R161, R172, UR7 ;  /* 0x00000007aca17c20 */ /* 0x000fe20008410000 */
[----:B------:R-:W-:Y:S01]  /*8190*/  FMUL.FTZ R169, R173, UR7 ;  /* 0x00000007ada97c20 */ /* 0x000fe20008410000 */
[----:B------:R-:W-:Y:S01]  /*81a0*/  FMUL.FTZ R172, R176, UR7 ;  /* 0x00000007b0ac7c20 */ /* 0x000fe20008410000 */
[----:B------:R-:W-:Y:S01]  /*81b0*/  FMUL.FTZ R177, R177, UR7 ;  /* 0x00000007b1b17c20 */ /* 0x000fe20008410000 */
[----:B------:R-:W5:Y:S01]  /*81c0*/  MUFU.TANH R21, R21 ;  /* 0x0000001500157308 */ /* 0x000f620000002400 */
[----:B------:R-:W-:Y:S01]  /*81d0*/  FMUL.FTZ R173, R180, UR7 ;  /* 0x00000007b4ad7c20 */ /* 0x000fe20008410000 */
[----:B-1----:R-:W-:-:S04]  /*81e0*/  @P1 IMAD.HI.U32 R152, R155, R152, RZ ;  /* 0x000000989b981227 */ /* 0x002fc800078e00ff */
[----:B------:R-:W-:Y:S01]  /*81f0*/  FMUL.FTZ R181, R181, UR7 ;  /* 0x00000007b5b57c20 */ /* 0x000fe20008410000 */
[----:B------:R-:W-:Y:S01]  /*8200*/  UMOV UR11, 0x40000040 ;  /* 0x40000040000b7882 */ /* 0x000fe20000000000 */
[----:B------:R-:W-:Y:S01]  /*8210*/  IMAD R204, R2, 0x1000, R19 ;  /* 0x0000100002cc7824 */ /* 0x000fe200078e0213 */
[----:B------:R-:W1:Y:S01]  /*8220*/  MUFU.TANH R20, R20 ;  /* 0x0000001400147308 */ /* 0x000e620000002400 */
[----:B---3--:R-:W-:Y:S01]  /*8230*/  @P1 SHF.R.U32.HI R155, RZ, R153, R152 ;  /* 0x00000099ff9b1219 */ /* 0x008fe20000011698 */
[----:B------:R-:W-:Y:S01]  /*8240*/  FMUL.FTZ R153, R166, UR7 ;  /* 0x00000007a6997c20 */ /* 0x000fe20008410000 */
[----:B------:R-:W-:Y:S01]  /*8250*/  FMUL.FTZ R166, R175, UR7 ;  /* 0x00000007afa67c20 */ /* 0x000fe20008410000 */
[C---:B------:R-:W-:Y:S01]  /*8260*/  R2UR UR10, R204.reuse ;  /* 0x00000000cc0a72ca */ /* 0x040fe200000e0000 */
[----:B------:R-:W-:Y:S01]  /*8270*/  VIADD R207, R204, 0x80 ;  /* 0x00000080cccf7836 */ /* 0x000fe20000000000 */
[----:B------:R-:W3:Y:S02]  /*8280*/  SHFL.IDX PT, R163, R155, 0x1, 0x1c1f ;  /* 0x003c1f009ba37f89 */ /* 0x000ee400000e0000 */
[----:B------:R-:W1:Y:S02]  /*8290*/  MUFU.TANH R154, R154 ;  /* 0x0000009a009a7308 */ /* 0x000e640000002400 */
[----:B------:R-:W1:Y:S06]  /*82a0*/  SHFL.IDX PT, R155, R155, RZ, 0x1c1f ;  /* 0x001c1fff9b9b7589 */ /* 0x000e6c00000e0000 */
[----:B------:R-:W1:Y:S08]  /*82b0*/  MUFU.TANH R153, R153 ;  /* 0x0000009900997308 */ /* 0x000e700000002400 */
[----:B------:R-:W1:Y:S01]  /*82c0*/  MUFU.TANH R158, R158 ;  /* 0x0000009e009e7308 */ /* 0x000e620000002400 */
[----:B---3--:R-:W-:Y:S01]  /*82d0*/  IADD3 R152, R163, -UR5, R156 ;  /* 0x80000005a3987c10 */ /* 0x008fe2000fffe09c */
[----:B------:R-:W-:-:S06]  /*82e0*/  FMUL.FTZ R163, R174, UR7 ;  /* 0x00000007aea37c20 */ /* 0x000fcc0008410000 */
[----:B------:R-:W3:Y:S01]  /*82f0*/  MUFU.TANH R170, R170 ;  /* 0x000000aa00aa7308 */ /* 0x000ee20000002400 */
[C---:B------:R-:W-:Y:S02]  /*8300*/  ISETP.GT.AND P1, PT, R152.reuse, RZ, PT ;  /* 0x000000ff9800720c */ /* 0x040fe40003f24270 */
[C---:B------:R-:W-:Y:S02]  /*8310*/  ISETP.GT.AND P2, PT, R152.reuse, 0x1, PT ;  /* 0x000000019800780c */ /* 0x040fe40003f44270 */
[----:B0-----:R-:W-:Y:S02]  /*8320*/  FSEL R162, R7, -INF , P1 ;  /* 0xff80000007a27808 */ /* 0x001fe40000800000 */
[----:B------:R-:W-:Y:S01]  /*8330*/  ISETP.GT.AND P1, PT, R152, 0x8, PT ;  /* 0x000000089800780c */ /* 0x000fe20003f24270 */
[----:B------:R-:W0:Y:S01]  /*8340*/  MUFU.TANH R167, R167 ;  /* 0x000000a700a77308 */ /* 0x000e220000002400 */
[----:B--2---:R-:W-:Y:S02]  /*8350*/  FSEL R12, R12, -INF , P2 ;  /* 0xff8000000c0c7808 */ /* 0x004fe40001000000 */
[----:B------:R-:W-:-:S02]  /*8360*/  FMNMX.FTZ R7, R162, R11, !PT ;  /* 0x0000000ba2077209 */ /* 0x000fc40007810000 */
[----:B------:R-:W-:Y:S02]  /*8370*/  ISETP.GT.AND P2, PT, R152, 0x9, PT ;  /* 0x000000099800780c */ /* 0x000fe40003f44270 */
[----:B----4-:R-:W-:Y:S01]  /*8380*/  FSEL R14, R14, -INF , P1 ;  /* 0xff8000000e0e7808 */ /* 0x010fe20000800000 */
[----:B------:R-:W2:Y:S01]  /*8390*/  MUFU.TANH R163, R163 ;  /* 0x000000a300a37308 */ /* 0x000ea20000002400 */
[----:B------:R-:W-:Y:S01]  /*83a0*/  FMNMX.FTZ R159, R12, R7, !PT ;  /* 0x000000070c9f7209 */ /* 0x000fe20007810000 */
[----:B------:R-:W-:Y:S01]  /*83b0*/  FMUL.FTZ R7, R178, UR7 ;  /* 0x00000007b2077c20 */ /* 0x000fe20008410000 */
[----:B------:R-:W-:Y:S02]  /*83c0*/  ISETP.GT.AND P1, PT, R152, 0x10, PT ;  /* 0x000000109800780c */ /* 0x000fe40003f24270 */
[----:B-----5:R-:W-:Y:S02]  /*83d0*/  FSEL R21, R21, -INF , P2 ;  /* 0xff80000015157808 */ /* 0x020fe40001000000 */
[----:B------:R-:W-:Y:S01]  /*83e0*/  FMNMX.FTZ R174, R14, R159, !PT ;  /* 0x0000009f0eae7209 */ /* 0x000fe20007810000 */
[----:B------:R-:W4:Y:S01]  /*83f0*/  MUFU.TANH R166, R166 ;  /* 0x000000a600a67308 */ /* 0x000f220000002400 */
[----:B------:R-:W-:-:S02]  /*8400*/  ISETP.GT.AND P2, PT, R152, 0x11, PT ;  /* 0x000000119800780c */ /* 0x000fc40003f44270 */
[----:B-1----:R-:W-:Y:S02]  /*8410*/  FSEL R20, R20, -INF , P1 ;  /* 0xff80000014147808 */ /* 0x002fe40000800000 */
[----:B------:R-:W-:Y:S02]  /*8420*/  FMNMX.FTZ R159, R21, R174, !PT ;  /* 0x000000ae159f7209 */ /* 0x000fe40007810000 */
[----:B------:R-:W-:Y:S01]  /*8430*/  ISETP.GT.AND P1, PT, R152, 0x18, PT ;  /* 0x000000189800780c */ /* 0x000fe20003f24270 */
[----:B------:R-:W1:Y:S01]  /*8440*/  MUFU.TANH R7, R7 ;  /* 0x0000000700077308 */ /* 0x000e620000002400 */
[----:B------:R-:W-:Y:S02]  /*8450*/  FSEL R175, R154, -INF , P2 ;  /* 0xff8000009aaf7808 */ /* 0x000fe40001000000 */
[----:B------:R-:W-:Y:S02]  /*8460*/  FMNMX.FTZ R174, R20, R159, !PT ;  /* 0x0000009f14ae7209 */ /* 0x000fe40007810000 */
[----:B------:R-:W-:-:S02]  /*8470*/  ISETP.GT.AND P2, PT, R152, 0x19, PT ;  /* 0x000000199800780c */ /* 0x000fc40003f44270 */
[----:B------:R-:W-:Y:S01]  /*8480*/  FSEL R171, R153, -INF , P1 ;  /* 0xff80000099ab7808 */ /* 0x000fe20000800000 */
[----:B------:R-:W5:Y:S01]  /*8490*/  MUFU.TANH R154, R179 ;  /* 0x000000b3009a7308 */ /* 0x000f620000002400 */
[----:B------:R-:W-:Y:S02]  /*84a0*/  FMNMX.FTZ R178, R175, R174, !PT ;  /* 0x000000aeafb27209 */ /* 0x000fe40007810000 */
[----:B------:R-:W-:Y:S02]  /*84b0*/  ISETP.GT.AND P1, PT, R152, 0x20, PT ;  /* 0x000000209800780c */ /* 0x000fe40003f24270 */
[----:B------:R-:W-:Y:S02]  /*84c0*/  FSEL R174, R158, -INF , P2 ;  /* 0xff8000009eae7808 */ /* 0x000fe40001000000 */
[----:B------:R-:W-:Y:S01]  /*84d0*/  FMNMX.FTZ R153, R171, R178, !PT ;  /* 0x000000b2ab997209 */ /* 0x000fe20007810000 */
[----:B------:R-:W5:Y:S01]  /*84e0*/  MUFU.TANH R182, R182 ;  /* 0x000000b600b67308 */ /* 0x000f620000002400 */
[----:B------:R-:W-:-:S02]  /*84f0*/  ISETP.GT.AND P2, PT, R152, 0x21, PT ;  /* 0x000000219800780c */ /* 0x000fc40003f44270 */
[----:B---3--:R-:W-:Y:S02]  /*8500*/  FSEL R170, R170, -INF , P1 ;  /* 0xff800000aaaa7808 */ /* 0x008fe40000800000 */
[----:B------:R-:W-:Y:S02]  /*8510*/  FMNMX.FTZ R153, R174, R153, !PT ;  /* 0x00000099ae997209 */ /* 0x000fe40007810000 */
[----:B------:R-:W-:Y:S01]  /*8520*/  ISETP.GT.AND P1, PT, R152, 0x28, PT ;  /* 0x000000289800780c */ /* 0x000fe20003f24270 */
[----:B------:R-:W3:Y:S01]  /*8530*/  MUFU.TANH R183, R183 ;  /* 0x000000b700b77308 */ /* 0x000ee20000002400 */
[----:B0-----:R-:W-:Y:S02]  /*8540*/  FSEL R167, R167, -INF , P2 ;  /* 0xff800000a7a77808 */ /* 0x001fe40001000000 */
[----:B------:R-:W-:Y:S02]  /*8550*/  FMNMX.FTZ R158, R170, R153, !PT ;  /* 0x00000099aa9e7209 */ /* 0x000fe40007810000 */
[----:B------:R-:W-:-:S02]  /*8560*/  ISETP.GT.AND P2, PT, R152, 0x29, PT ;  /* 0x000000299800780c */ /* 0x000fc40003f44270 */
[----:B--2---:R-:W-:Y:S01]  /*8570*/  FSEL R163, R163, -INF , P1 ;  /* 0xff800000a3a37808 */ /* 0x004fe20000800000 */
[----:B------:R-:W0:Y:S01]  /*8580*/  MUFU.TANH R8, R8 ;  /* 0x0000000800087308 */ /* 0x000e220000002400 */
[----:B------:R-:W-:Y:S02]  /*8590*/  FMNMX.FTZ R158, R167, R158, !PT ;  /* 0x0000009ea79e7209 */ /* 0x000fe40007810000 */
[----:B------:R-:W-:Y:S02]  /*85a0*/  ISETP.GT.AND P1, PT, R152, 0x30, PT ;  /* 0x000000309800780c */ /* 0x000fe40003f24270 */
[----:B----4-:R-:W-:Y:S02]  /*85b0*/  FSEL R166, R166, -INF , P2 ;  /* 0xff800000a6a67808 */ /* 0x010fe40001000000 */
[----:B------:R-:W-:Y:S01]  /*85c0*/  FMNMX.FTZ R153, R163, R158, !PT ;  /* 0x0000009ea3997209 */ /* 0x000fe20007810000 */
[----:B------:R-:W2:Y:S01]  /*85d0*/  MUFU.TANH R198, R198 ;  /* 0x000000c600c67308 */ /* 0x000ea20000002400 */
[----:B------:R-:W-:-:S02]  /*85e0*/  ISETP.GT.AND P2, PT, R152, 0x31, PT ;  /* 0x000000319800780c */ /* 0x000fc40003f44270 */
[----:B-1----:R-:W-:Y:S02]  /*85f0*/  FSEL R7, R7, -INF , P1 ;  /* 0xff80000007077808 */ /* 0x002fe40000800000 */
[----:B------:R-:W-:Y:S02]  /*8600*/  FMNMX.FTZ R158, R166, R153, !PT ;  /* 0x00000099a69e7209 */ /* 0x000fe40007810000 */
[----:B------:R-:W-:Y:S01]  /*8610*/  ISETP.GT.AND P1, PT, R152, 0x38, PT ;  /* 0x000000389800780c */ /* 0x000fe20003f24270 */
[----:B------:R-:W1:Y:S01]  /*8620*/  MUFU.TANH R15, R15 ;  /* 0x0000000f000f7308 */ /* 0x000e620000002400 */
[----:B-----5:R-:W-:Y:S02]  /*8630*/  FSEL R154, R154, -INF , P2 ;  /* 0xff8000009a9a7808 */ /* 0x020fe40001000000 */
[----:B------:R-:W-:Y:S02]  /*8640*/  FMNMX.FTZ R153, R7, R158, !PT ;  /* 0x0000009e07997209 */ /* 0x000fe40007810000 */
[----:B------:R-:W-:-:S02]  /*8650*/  ISETP.GT.AND P2, PT, R152, 0x39, PT ;  /* 0x000000399800780c */ /* 0x000fc40003f44270 */
[----:B------:R-:W-:Y:S01]  /*8660*/  FSEL R152, R182, -INF , P1 ;  /* 0xff800000b6987808 */ /* 0x000fe20000800000 */
[----:B------:R-:W4:Y:S01]  /*8670*/  MUFU.TANH R197, R197 ;  /* 0x000000c500c57308 */ /* 0x000f220000002400 */
[----:B------:R-:W-:Y:S02]  /*8680*/  FMNMX.FTZ R159, R154, R153, !PT ;  /* 0x000000999a9f7209 */ /* 0x000fe40007810000 */
[----:B---3--:R-:W-:Y:S02]  /*8690*/  FSEL R153, R183, -INF , P2 ;  /* 0xff800000b7997808 */ /* 0x008fe40001000000 */
[----:B------:R-:W-:Y:S01]  /*86a0*/  FMNMX.FTZ R158, R152, R159, !PT ;  /* 0x0000009f989e7209 */ /* 0x000fe20007810000 */
[----:B------:R-:W-:Y:S01]  /*86b0*/  FMUL.FTZ R159, R168, UR7 ;  /* 0x00000007a89f7c20 */ /* 0x000fe20008410000 */
[----:B------:R-:W-:Y:S01]  /*86c0*/  IADD3 R168, R155, -UR5, R156 ;  /* 0x800000059ba87c10 */ /* 0x000fe2000fffe09c */
[----:B------:R-:W3:Y:S01]  /*86d0*/  MUFU.TANH R196, R196 ;  /* 0x000000c400c47308 */ /* 0x000ee20000002400 */
[----:B------:R-:W-:Y:S01]  /*86e0*/  FMNMX.FTZ R178, R153, R158, !PT ;  /* 0x0000009e99b27209 */ /* 0x000fe20007810000 */
[----:B------:R-:W-:Y:S01]  /*86f0*/  FMUL.FTZ R158, R165, UR7 ;  /* 0x00000007a59e7c20 */ /* 0x000fe20008410000 */
[----:B------:R-:W-:-:S02]  /*8700*/  ISETP.GT.AND P1, PT, R168, RZ, PT ;  /* 0x000000ffa800720c */ /* 0x000fc40003f24270 */
[----:B------:R-:W-:Y:S01]  /*8710*/  ISETP.GT.AND P2, PT, R168, 0x1, PT ;  /* 0x00000001a800780c */ /* 0x000fe20003f44270 */
[----:B------:R-:W5:Y:S01]  /*8720*/  SHFL.BFLY PT, R179, R178, 0x2, 0x1f ;  /* 0x0c401f00b2b37f89 */ /* 0x000f6200000e0000 */
[----:B0-----:R-:W-:Y:S01]  /*8730*/  FSEL R183, R8, -INF , P1 ;  /* 0xff80000008b77808 */ /* 0x001fe20000800000 */
[----:B------:R-:W-:Y:S01]  /*8740*/  MUFU.TANH R157, R157 ;  /* 0x0000009d009d7308 */ /* 0x000fe20000002400 */
[----:B------:R-:W-:Y:S02]  /*8750*/  ISETP.GT.AND P1, PT, R168, 0x8, PT ;  /* 0x00000008a800780c */ /* 0x000fe40003f24270 */
[----:B--2---:R-:W-:Y:S02]  /*8760*/  FSEL R198, R198, -INF , P2 ;  /* 0xff800000c6c67808 */ /* 0x004fe40001000000 */
[----:B------:R-:W-:Y:S02]  /*8770*/  FMNMX.FTZ R155, R183, R10, !PT ;  /* 0x0000000ab79b7209 */ /* 0x000fe40007810000 */
[----:B------:R-:W-:Y:S01]  /*8780*/  ISETP.GT.AND P2, PT, R168, 0x9, PT ;  /* 0x00000009a800780c */ /* 0x000fe20003f44270 */
[----:B------:R-:W0:Y:S01]  /*8790*/  MUFU.TANH R164, R164 ;  /* 0x000000a400a47308 */ /* 0x000e220000002400 */
[----:B-1----:R-:W-:-:S02]  /*87a0*/  FSEL R182, R15, -INF , P1 ;  /* 0xff8000000fb67808 */ /* 0x002fc40000800000 */
[----:B------:R-:W-:Y:S02]  /*87b0*/  FMNMX.FTZ R155, R198, R155, !PT ;  /* 0x0000009bc69b7209 */ /* 0x000fe40007810000 */
[----:B------:R-:W-:Y:S02]  /*87c0*/  ISETP.GT.AND P1, PT, R168, 0x10, PT ;  /* 0x00000010a800780c */ /* 0x000fe40003f24270 */
[----:B----4-:R-:W-:Y:S01]  /*87d0*/  FSEL R197, R197, -INF , P2 ;  /* 0xff800000c5c57808 */ /* 0x010fe20001000000 */
[----:B------:R-:W1:Y:S01]  /*87e0*/  MUFU.TANH R158, R158 ;  /* 0x0000009e009e7308 */ /* 0x000e620000002400 */
[----:B------:R-:W-:Y:S02]  /*87f0*/  FMNMX.FTZ R8, R182, R155, !PT ;  /* 0x0000009bb6087209 */ /* 0x000fe40007810000 */
[----:B------:R-:W-:Y:S02]  /*8800*/  ISETP.GT.AND P2, PT, R168, 0x11, PT ;  /* 0x00000011a800780c */ /* 0x000fe40003f44270 */
[----:B---3--:R-:W-:-:S02]  /*8810*/  FSEL R196, R196, -INF , P1 ;  /* 0xff800000c4c47808 */ /* 0x008fc40000800000 */
[----:B-----5:R-:W-:Y:S01]  /*8820*/  FMNMX.FTZ R165, R178, R179, !PT ;  /* 0x000000b3b2a57209 */ /* 0x020fe20007810000 */
[----:B------:R-:W2:Y:S01]  /*8830*/  MUFU.TANH R159, R159 ;  /* 0x0000009f009f7308 */ /* 0x000ea20000002400 */
[----:B------:R-:W-:Y:S02]  /*8840*/  FMNMX.FTZ R155, R197, R8, !PT ;  /* 0x00000008c59b7209 */ /* 0x000fe40007810000 */
[C---:B------:R-:W-:Y:S01]  /*8850*/  ISETP.GT.AND P1, PT, R168.reuse, 0x18, PT ;  /* 0x00000018a800780c */ /* 0x040fe20003f24270 */
[----:B------:R-:W3:Y:S01]  /*8860*/  SHFL.BFLY PT, R156, R165, 0x1, 0x1f ;  /* 0x0c201f00a59c7f89 */ /* 0x000ee200000e0000 */
[----:B------:R-:W-:Y:S02]  /*8870*/  ISETP.GT.AND P3, PT, R168, 0x28, PT ;  /* 0x00000028a800780c */ /* 0x000fe40003f64270 */
[----:B0-----:R-:W-:Y:S01]  /*8880*/  FSEL R164, R164, -INF , P1 ;  /* 0xff800000a4a47808 */ /* 0x001fe20000800000 */
[----:B------:R-:W0:Y:S01]  /*8890*/  MUFU.TANH R160, R160 ;  /* 0x000000a000a07308 */ /* 0x000e220000002400 */
[----:B------:R-:W-:-:S02]  /*88a0*/  ISETP.GT.AND P1, PT, R168, 0x20, PT ;  /* 0x00000020a800780c */ /* 0x000fc40003f24270 */
[----:B------:R-:W-:-:S05]  /*88b0*/  ISETP.GT.AND P4, PT, R168, 0x29, PT ;  /* 0x00000029a800780c */ /* 0x000fca0003f84270 */
[----:B------:R-:W4:Y:S08]  /*88c0*/  MUFU.TANH R161, R161 ;  /* 0x000000a100a17308 */ /* 0x000f300000002400 */
[----:B------:R-:W5:Y:S01]  /*88d0*/  MUFU.TANH R169, R169 ;  /* 0x000000a900a97308 */ /* 0x000f620000002400 */
[----:B---3--:R-:W-:Y:S02]  /*88e0*/  FMNMX.FTZ R8, R165, R156, !PT ;  /* 0x0000009ca5087209 */ /* 0x008fe40007810000 */
[----:B------:R-:W-:-:S02]  /*88f0*/  FSEL R165, R157, -INF , P2 ;  /* 0xff8000009da57808 */ /* 0x000fc40001000000 */
[----:B------:R-:W-:-:S03]  /*8900*/  FMNMX.FTZ R156, R196, R155, !PT ;  /* 0x0000009bc49c7209 */ /* 0x000fc60007810000 */
[----:B------:R-:W3:Y:S01]  /*8910*/  MUFU.TANH R172, R172 ;  /* 0x000000ac00ac7308 */ /* 0x000ee20000002400 */
[----:B------:R-:W-:Y:S01]  /*8920*/  ISETP.GT.AND P2, PT, R168, 0x19, PT ;  /* 0x00000019a800780c */ /* 0x000fe20003f44270 */
[----:B------:R-:W-:Y:S01]  /*8930*/  FMUL.FTZ R179, R8, UR4 ;  /* 0x0000000408b37c20 */ /* 0x000fe20008410000 */
[----:B------:R-:W-:Y:S02]  /*8940*/  FMNMX.FTZ R157, R165, R156, !PT ;  /* 0x0000009ca59d7209 */ /* 0x000fe40007810000 */
[----:B-1----:R-:W-:Y:S02]  /*8950*/  FSEL R155, R158, -INF , P2 ;  /* 0xff8000009e9b7808 */ /* 0x002fe40001000000 */
[----:B------:R-:W-:Y:S01]  /*8960*/  FMNMX.FTZ R158, R164, R157, !PT ;  /* 0x0000009da49e7209 */ /* 0x000fe20007810000 */
[----:B------:R-:W1:Y:S01]  /*8970*/  MUFU.TANH R15, R177 ;  /* 0x000000b1000f7308 */ /* 0x000e620000002400 */
[----:B------:R-:W-:Y:S02]  /*8980*/  ISETP.GT.AND P2, PT, R168, 0x21, PT ;  /* 0x00000021a800780c */ /* 0x000fe40003f44270 */
[----:B--2---:R-:W-:-:S02]  /*8990*/  FSEL R156, R159, -INF , P1 ;  /* 0xff8000009f9c7808 */ /* 0x004fc40000800000 */
[----:B------:R-:W-:Y:S02]  /*89a0*/  FMNMX.FTZ R159, R155, R158, !PT ;  /* 0x0000009e9b9f7209 */ /* 0x000fe40007810000 */
[----:B0-----:R-:W-:Y:S01]  /*89b0*/  FSEL R157, R160, -INF , P2 ;  /* 0xff800000a09d7808 */ /* 0x001fe20001000000 */
[----:B------:R-:W0:Y:S01]  /*89c0*/  MUFU.TANH R173, R173 ;  /* 0x000000ad00ad7308 */ /* 0x000e220000002400 */
[----:B------:R-:W-:Y:S02]  /*89d0*/  FMNMX.FTZ R160, R156, R159, !PT ;  /* 0x0000009f9ca07209 */ /* 0x000fe40007810000 */
[----:B----4-:R-:W-:Y:S02]  /*89e0*/  FSEL R158, R161, -INF , P3 ;  /* 0xff800000a19e7808 */ /* 0x010fe40001800000 */
[----:B------:R-:W-:Y:S02]  /*89f0*/  FMNMX.FTZ R161, R157, R160, !PT ;  /* 0x000000a09da17209 */ /* 0x000fe40007810000 */
[----:B------:R-:W-:Y:S01]  /*8a00*/  ISETP.GT.AND P2, PT, R168, 0x30, PT ;  /* 0x00000030a800780c */ /* 0x000fe20003f44270 */
[----:B------:R-:W2:Y:S01]  /*8a10*/  MUFU.TANH R180, R181 ;  /* 0x000000b500b47308 */ /* 0x000ea20000002400 */
[----:B-----5:R-:W-:-:S02]  /*8a20*/  FSEL R159, R169, -INF , P4 ;  /* 0xff800000a99f7808 */ /* 0x020fc40002000000 */
[----:B------:R-:W-:Y:S02]  /*8a30*/  FMNMX.FTZ R176, R158, R161, !PT ;  /* 0x000000a19eb07209 */ /* 0x000fe40007810000 */
[----:B------:R-:W-:Y:S02]  /*8a40*/  FSETP.NEU.FTZ.AND P1, PT, R8, -INF , PT ;  /* 0xff8000000800780b */ /* 0x000fe40003f3d000 */
[----:B------:R-:W-:Y:S02]  /*8a50*/  ISETP.GT.AND P3, PT, R168, 0x31, PT ;  /* 0x00000031a800780c */ /* 0x000fe40003f64270 */
[----:B---3--:R-:W-:Y:S02]  /*8a60*/  FSEL R160, R172, -INF , P2 ;  /* 0xff800000aca07808 */ /* 0x008fe40001000000 */
[----:B------:R-:W-:Y:S02]  /*8a70*/  FMNMX.FTZ R169, R159, R176, !PT ;  /* 0x000000b09fa97209 */ /* 0x000fe40007810000 */
[----:B------:R-:W-:-:S02]  /*8a80*/  FSEL R179, R179, RZ, P1 ;  /* 0x000000ffb3b37208 */ /* 0x000fc40000800000 */
[----:B------:R-:W-:Y:S02]  /*8a90*/  ISETP.GT.AND P2, PT, R168, 0x38, PT ;  /* 0x00000038a800780c */ /* 0x000fe40003f44270 */
[----:B-1----:R-:W-:Y:S01]  /*8aa0*/  FSEL R161, R15, -INF , P3 ;  /* 0xff8000000fa17808 */ /* 0x002fe20001800000 */
[--C-:B------:R-:W-:Y:S01]  /*8ab0*/  FFMA.FTZ R177, R162, UR4, -R179.reuse ;  /* 0x00000004a2b17c23 */ /* 0x100fe200080108b3 */
[----:B------:R-:W-:Y:S01]  /*8ac0*/  FMNMX.FTZ R172, R160, R169, !PT ;  /* 0x000000a9a0ac7209 */ /* 0x000fe20007810000 */
[--C-:B------:R-:W-:Y:S01]  /*8ad0*/  FFMA.FTZ R12, R12, UR4, -R179.reuse ;  /* 0x000000040c0c7c23 */ /* 0x100fe200080108b3 */
[----:B------:R-:W-:Y:S01]  /*8ae0*/  ISETP.GT.AND P3, PT, R168, 0x39, PT ;  /* 0x00000039a800780c */ /* 0x000fe20003f64270 */
[----:B------:R1:W-:Y:S01]  /*8af0*/  MUFU.EX2 R15, R177 ;  /* 0x000000b1000f7308 */ /* 0x0003e20000000800 */
[----:B0-----:R-:W-:Y:S01]  /*8b00*/  FSEL R162, R173, -INF , P2 ;  /* 0xff800000ada27808 */ /* 0x001fe20001000000 */
[--C-:B------:R-:W-:Y:S01]  /*8b10*/  FFMA.FTZ R168, R171, UR4, -R179.reuse ;  /* 0x00000004aba87c23 */ /* 0x100fe200080108b3 */
[----:B------:R-:W-:Y:S01]  /*8b20*/  FMNMX.FTZ R169, R161, R172, !PT ;  /* 0x000000aca1a97209 */ /* 0x000fe20007810000 */
[--C-:B------:R-:W-:Y:S01]  /*8b30*/  FFMA.FTZ R171, R174, UR4, -R179.reuse ;  /* 0x00000004aeab7c23 */ /* 0x100fe200080108b3 */
[----:B--2---:R-:W-:Y:S01]  /*8b40*/  FSEL R180, R180, -INF , P3 ;  /* 0xff800000b4b47808 */ /* 0x004fe20001800000 */
        /* <DEDUP_REMOVED lines=11> */
[----:B------:R-:W-:Y:S08]  /*8c00*/  MUFU.EX2 R12, R12 ;  /* 0x0000000c000c7308 */ /* 0x000ff00000000800 */
[----:B------:R-:W-:Y:S08]  /*8c10*/  MUFU.EX2 R14, R14 ;  /* 0x0000000e000e7308 */ /* 0x000ff00000000800 */
[----:B------:R-:W-:Y:S01]  /*8c20*/  MUFU.EX2 R21, R21 ;  /* 0x0000001500157308 */ /* 0x000fe20000000800 */
[----:B0-----:R-:W-:Y:S01]  /*8c30*/  FMNMX.FTZ R176, R172, R173, !PT ;  /* 0x000000adacb07209 */ /* 0x001fe20007810000 */
[--C-:B------:R-:W-:Y:S01]  /*8c40*/  FFMA.FTZ R173, R167, UR4, -R179.reuse ;  /* 0x00000004a7ad7c23 */ /* 0x100fe200080108b3 */
[----:B------:R-:W-:-:S05]  /*8c50*/  FFMA.FTZ R172, R163, UR4, -R179 ;  /* 0x00000004a3ac7c23 */ /* 0x000fca00080108b3 */
[----:B------:R-:W-:Y:S01]  /*8c60*/  MUFU.EX2 R20, R20 ;  /* 0x0000001400147308 */ /* 0x000fe20000000800 */
[----:B-1----:R-:W0:Y:S07]  /*8c70*/  SHFL.BFLY PT, R177, R176, 0x1, 0x1f ;  /* 0x0c201f00b0b17f89 */ /* 0x002e2e00000e0000 */
[----:B------:R-:W-:Y:S08]  /*8c80*/  MUFU.EX2 R169, R169 ;  /* 0x000000a900a97308 */ /* 0x000ff00000000800 */
[----:B------:R-:W-:Y:S08]  /*8c90*/  MUFU.EX2 R168, R168 ;  /* 0x000000a800a87308 */ /* 0x000ff00000000800 */
[----:B------:R-:W-:Y:S01]  /*8ca0*/  MUFU.EX2 R171, R171 ;  /* 0x000000ab00ab7308 */ /* 0x000fe20000000800 */
[----:B0-----:R-:W-:Y:S01]  /*8cb0*/  FMNMX.FTZ R7, R176, R177, !PT ;  /* 0x000000b1b0077209 */ /* 0x001fe20007810000 */
[--C-:B------:R-:W-:Y:S01]  /*8cc0*/  FFMA.FTZ R176, R152, UR4, -R179.reuse ;  /* 0x0000000498b07c23 */ /* 0x100fe200080108b3 */
[----:B------:R-:W-:-:S02]  /*8cd0*/  FFMA.FTZ R179, R153, UR4, -R179 ;  /* 0x0000000499b37c23 */ /* 0x000fc400080108b3 */
[C---:B------:R-:W-:Y:S01]  /*8ce0*/  FSETP.NEU.FTZ.AND P2, PT, R7.reuse, -INF , PT ;  /* 0xff8000000700780b */ /* 0x040fe20003f5d000 */
[----:B------:R-:W-:Y:S02]  /*8cf0*/  FMUL.FTZ R152, R7, UR4 ;  /* 0x0000000407987c20 */ /* 0x000fe40008410000 */
[----:B------:R0:W-:Y:S03]  /*8d00*/  MUFU.EX2 R177, R154 ;  /* 0x0000009a00b17308 */ /* 0x0001e60000000800 */
[----:B------:R-:W-:Y:S02]  /*8d10*/  FSEL R153, R152, RZ, P2 ;  /* 0x000000ff98997208 */ /* 0x000fe40001000000 */
[----:B------:R-:W-:-:S03]  /*8d20*/  FSEL R152, R8, RZ, P1 ;  /* 0x000000ff08987208 */ /* 0x000fc60000800000 */
[----:B------:R-:W-:Y:S01]  /*8d30*/  MUFU.EX2 R170, R170 ;  /* 0x000000aa00aa7308 */ /* 0x000fe20000000800 */
[--C-:B------:R-:W-:Y:S01]  /*8d40*/  FFMA.FTZ R199, R155, UR4, -R153.reuse ;  /* 0x000000049bc77c23 */ /* 0x100fe20008010899 */
[----:B------:R-:W-:Y:S01]  /*8d50*/  FSEL R155, R7, RZ, P2 ;  /* 0x000000ff079b7208 */ /* 0x000fe20001000000 */
[----:B------:R-:W-:Y:S01]  /*8d60*/  FFMA.FTZ R201, R157, UR4, -R153 ;  /* 0x000000049dc97c23 */ /* 0x000fe20008010899 */
[----:B------:R-:W-:Y:S02]  /*8d70*/  IMAD.MOV R157, RZ, RZ, -R184 ;  /* 0x000000ffff9d7224 */ /* 0x000fe400078e0ab8 */
[----:B------:R-:W-:Y:S01]  /*8d80*/  FADD.FTZ R152, -R152, R11 ;  /* 0x0000000b98987221 */ /* 0x000fe20000010100 */
[--C-:B------:R-:W-:Y:S01]  /*8d90*/  FFMA.FTZ R200, R156, UR4, -R153.reuse ;  /* 0x000000049cc87c23 */ /* 0x100fe20008010899 */
[----:B------:R-:W-:Y:S01]  /*8da0*/  FADD.FTZ R155, -R155, R10 ;  /* 0x0000000a9b9b7221 */ /* 0x000fe20000010100 */
[----:B------:R-:W-:Y:S01]  /*8db0*/  FFMA.FTZ R178, R183, UR4, -R153 ;  /* 0x00000004b7b27c23 */ /* 0x000fe20008010899 */
[----:B------:R-:W-:Y:S01]  /*8dc0*/  ISETP.NE.AND P1, PT, R18, R157, PT ;  /* 0x0000009d1200720c */ /* 0x000fe20003f25270 */
[----:B0-----:R-:W-:Y:S01]  /*8dd0*/  FMUL.FTZ R154, R152, UR4 ;  /* 0x00000004989a7c20 */ /* 0x001fe20008410000 */
[----:B------:R-:W-:Y:S01]  /*8de0*/  FMUL.FTZ R155, R155, UR4 ;  /* 0x000000049b9b7c20 */ /* 0x000fe20008410000 */
[----:B------:R-:W-:-:S02]  /*8df0*/  VIADD R152, R9, 0x38840 ;  /* 0x0003884009987836 */ /* 0x000fc40000000000 */
[--C-:B------:R-:W-:Y:S01]  /*8e00*/  FFMA.FTZ R181, R198, UR4, -R153.reuse ;  /* 0x00000004c6b57c23 */ /* 0x100fe20008010899 */
[----:B------:R-:W0:Y:S01]  /*8e10*/  MUFU.EX2 R10, R154 ;  /* 0x0000009a000a7308 */ /* 0x000e220000000800 */
[--C-:B------:R-:W-:Y:S01]  /*8e20*/  FFMA.FTZ R182, R182, UR4, -R153.reuse ;  /* 0x00000004b6b67c23 */ /* 0x100fe20008010899 */
[--C-:B------:R-:W-:Y:S01]  /*8e30*/  FFMA.FTZ R183, R197, UR4, -R153.reuse ;  /* 0x00000004c5b77c23 */ /* 0x100fe20008010899 */
[----:B------:R-:W-:Y:S01]  /*8e40*/  PRMT R152, R219, 0x654, R152 ;  /* 0x00000654db987816 */ /* 0x000fe20000000098 */
[--C-:B------:R-:W-:Y:S01]  /*8e50*/  FFMA.FTZ R196, R196, UR4, -R153.reuse ;  /* 0x00000004c4c47c23 */ /* 0x100fe20008010899 */
[--C-:B------:R-:W-:Y:S01]  /*8e60*/  FFMA.FTZ R197, R165, UR4, -R153.reuse ;  /* 0x00000004a5c57c23 */ /* 0x100fe20008010899 */
[--C-:B------:R-:W-:Y:S01]  /*8e70*/  FFMA.FTZ R198, R164, UR4, -R153.reuse ;  /* 0x00000004a4c67c23 */ /* 0x100fe20008010899 */
[----:B------:R-:W-:Y:S01]  /*8e80*/  FFMA.FTZ R202, R158, UR4, -R153 ;  /* 0x000000049eca7c23 */ /* 0x000fe20008010899 */
[----:B------:R1:W2:Y:S01]  /*8e90*/  MUFU.EX2 R205, R155 ;  /* 0x0000009b00cd7308 */ /* 0x0002a20000000800 */
[----:B------:R-:W-:-:S02]  /*8ea0*/  @!P1 IMAD R156, R13, 0x40, R22 ;  /* 0x000000400d9c9824 */ /* 0x000fc400078e0216 */
[--C-:B------:R-:W-:Y:S01]  /*8eb0*/  FFMA.FTZ R203, R159, UR4, -R153.reuse ;  /* 0x000000049fcb7c23 */ /* 0x100fe20008010899 */
[----:B------:R3:W-:Y:S01]  /*8ec0*/  SYNCS.ARRIVE.TRANS64.RED.A1T0 RZ, [R152+URZ], RZ ;  /* 0x000000ff98ff79a7 */ /* 0x0007e2000810043f */
[----:B------:R-:W-:Y:S01]  /*8ed0*/  FFMA.FTZ R206, R161, UR4, -R153 ;  /* 0x00000004a1ce7c23 */ /* 0x000fe20008010899 */
[----:B------:R-:W-:Y:S02]  /*8ee0*/  @!P1 IMAD R156, R156, 0x4, R17 ;  /* 0x000000049c9c9824 */ /* 0x000fe400078e0211 */
[--C-:B------:R-:W-:Y:S01]  /*8ef0*/  FFMA.FTZ R13, R162, UR4, -R153.reuse ;  /* 0x00000004a20d7c23 */ /* 0x100fe20008010899 */
[--C-:B------:R-:W-:Y:S01]  /*8f00*/  FFMA.FTZ R180, R180, UR4, -R153.reuse ;  /* 0x00000004b4b47c23 */ /* 0x100fe20008010899 */
[----:B------:R-:W-:Y:S01]  /*8f10*/  FFMA.FTZ R160, R160, UR4, -R153 ;  /* 0x00000004a0a07c23 */ /* 0x000fe20008010899 */
[----:B------:R-:W-:Y:S01]  /*8f20*/  MUFU.EX2 R178, R178 ;  /* 0x000000b200b27308 */ /* 0x000fe20000000800 */
[----:B0-----:R-:W-:Y:S01]  /*8f30*/  @!P1 STS [R156+0x38420], R10 ;  /* 0x0384200a9c009388 */ /* 0x001fe20000000800 */
[----:B------:R-:W-:Y:S01]  /*8f40*/  F2FP.F16.F32.PACK_AB R153, R12, R15 ;  /* 0x0000000f0c99723e */ /* 0x000fe200000000ff */
[----:B------:R-:W-:Y:S01]  /*8f50*/  FMUL.FTZ R26, R26, R10 ;  /* 0x0000000a1a1a7220 */ /* 0x000fe20000410000 */
[----:B-1----:R-:W-:Y:S01]  /*8f60*/  F2FP.F16.F32.PACK_AB R155, R21, R14 ;  /* 0x0000000e159b723e */ /* 0x002fe200000000ff */
[----:B------:R-:W-:Y:S01]  /*8f70*/  FMUL.FTZ R27, R27, R10 ;  /* 0x0000000a1b1b7220 */ /* 0x000fe20000410000 */
[----:B------:R-:W-:Y:S01]  /*8f80*/  F2FP.F16.F32.PACK_AB R157, R169, R20 ;  /* 0x00000014a99d723e */ /* 0x000fe200000000ff */
[----:B------:R-:W-:Y:S01]  /*8f90*/  FMUL.FTZ R30, R30, R10 ;  /* 0x0000000a1e1e7220 */ /* 0x000fe20000410000 */
[----:B--2---:R0:W-:Y:S01]  /*8fa0*/  @!P1 STS [R156+0x38400], R205 ;  /* 0x038400cd9c009388 */ /* 0x0041e20000000800 */
[----:B------:R-:W3:Y:S01]  /*8fb0*/  MUFU.EX2 R181, R181 ;  /* 0x000000b500b57308 */ /* 0x000ee20000000800 */
[----:B------:R-:W-:Y:S01]  /*8fc0*/  F2FP.F16.F32.PACK_AB R159, R171, R168 ;  /* 0x000000a8ab9f723e */ /* 0x000fe200000000ff */
        /* <DEDUP_REMOVED lines=15> */
[----:B---3--:R-:W-:Y:S01]  /*90c0*/  F2FP.F16.F32.PACK_AB R152, R181, R178 ;  /* 0x000000b2b598723e */ /* 0x008fe200000000ff */
        /* <DEDUP_REMOVED lines=44> */
[-C--:B------:R-:W-:Y:S01]  /*9390*/  FMUL.FTZ R76, R76, R205.reuse ;  /* 0x000000cd4c4c7220 */ /* 0x080fe20000410000 */
[-C--:B------:R-:W-:Y:S01]  /*93a0*/  FMUL.FTZ R77, R77, R205.reuse ;  /* 0x000000cd4d4d7220 */ /* 0x080fe20000410000 */
[----:B------:R-:W-:Y:S01]  /*93b0*/  MUFU.EX2 R172, R172 ;  /* 0x000000ac00ac7308 */ /* 0x000fe20000000800 */
[----:B-1----:R-:W-:Y:S01]  /*93c0*/  F2FP.F16.F32.PACK_AB R158, R199, R198 ;  /* 0x000000c6c79e723e */ /* 0x002fe200000000ff */
        /* <DEDUP_REMOVED lines=78> */
[----:B------:R-:W3:Y:S01]  /*98b0*/  MUFU.EX2 R206, R206 ;  /* 0x000000ce00ce7308 */ /* 0x000ee20000000800 */
[----:B--2---:R-:W-:Y:S01]  /*98c0*/  F2FP.F16.F32.PACK_AB R160, R201, R200 ;  /* 0x000000c8c9a0723e */ /* 0x004fe200000000ff */
[-C--:B------:R-:W-:Y:S01]  /*98d0*/  FMUL.FTZ R144, R144, R205.reuse ;  /* 0x000000cd90907220 */ /* 0x080fe20000410000 */
[-C--:B------:R-:W-:Y:S01]  /*98e0*/  FMUL.FTZ R145, R145, R205.reuse ;  /* 0x000000cd91917220 */ /* 0x080fe20000410000 */
[-C--:B------:R-:W-:Y:S01]  /*98f0*/  FMUL.FTZ R146, R146, R10.reuse ;  /* 0x0000000a92927220 */ /* 0x080fe20000410000 */
[-C--:B------:R-:W-:Y:S01]  /*9900*/  FMUL.FTZ R147, R147, R10.reuse ;  /* 0x0000000a93937220 */ /* 0x080fe20000410000 */
[-C--:B------:R-:W-:Y:S01]  /*9910*/  FMUL.FTZ R148, R148, R205.reuse ;  /* 0x000000cd94947220 */ /* 0x080fe20000410000 */
[----:B------:R-:W-:Y:S01]  /*9920*/  FMUL.FTZ R149, R149, R205 ;  /* 0x000000cd95957220 */ /* 0x000fe20000410000 */
[----:B------:R-:W-:Y:S01]  /*9930*/  MUFU.EX2 R13, R13 ;  /* 0x0000000d000d7308 */ /* 0x000fe20000000800 */
[-C--:B------:R-:W-:Y:S01]  /*9940*/  FMUL.FTZ R150, R150, R10.reuse ;  /* 0x0000000a96967220 */ /* 0x080fe20000410000 */
[----:B------:R-:W-:Y:S01]  /*9950*/  FMUL.FTZ R151, R151, R10 ;  /* 0x0000000a97977220 */ /* 0x000fe20000410000 */
[----:B-1----:R-:W-:Y:S01]  /*9960*/  F2FP.F16.F32.PACK_AB R165, R177, R174 ;  /* 0x000000aeb1a5723e */ /* 0x002fe200000000ff */
[----:B------:R1:W-:Y:S01]  /*9970*/  STSM.16.M88.4 [R185+0x36400], R152 ;  /* 0x03640098b9007844 */ /* 0x0003e20000000200 */
[----:B0-----:R-:W-:Y:S01]  /*9980*/  F2FP.F16.F32.PACK_AB R167, R179, R176 ;  /* 0x000000b0b3a7723e */ /* 0x001fe200000000ff */
[----:B------:R-:W-:Y:S01]  /*9990*/  FFMA.FTZ R15, R10, R6, R15 ;  /* 0x000000060a0f7223 */ /* 0x000fe2000001000f */
[----:B------:R-:W-:Y:S01]  /*99a0*/  FFMA.FTZ R178, R205, R5, R178 ;  /* 0x00000005cdb27223 */ /* 0x000fe200000100b2 */
[----:B------:R-:W0:Y:S01]  /*99b0*/  MUFU.EX2 R180, R180 ;  /* 0x000000b400b47308 */ /* 0x000e220000000800 */
[----:B---3--:R-:W-:Y:S01]  /*99c0*/  F2FP.F16.F32.PACK_AB R164, R206, R11 ;  /* 0x0000000bcea4723e */ /* 0x008fe200000000ff */
[----:B------:R1:W-:Y:S01]  /*99d0*/  STSM.16.M88.4 [R187], R156 ;  /* 0x0000009cbb007844 */ /* 0x0003e20000000200 */
[----:B------:R-:W-:Y:S01]  /*99e0*/  FADD.FTZ R15, R12, R15 ;  /* 0x0000000f0c0f7221 */ /* 0x000fe20000010000 */
[----:B------:R-:W-:-:S02]  /*99f0*/  FADD.FTZ R181, R181, R178 ;  /* 0x000000b2b5b57221 */ /* 0x000fc40000010000 */
[----:B------:R1:W-:Y:S01]  /*9a00*/  STSM.16.M88.4 [R189], R160 ;  /* 0x000000a0bd007844 */ /* 0x0003e20000000200 */
[----:B------:R-:W-:Y:S01]  /*9a10*/  FADD.FTZ R14, R14, R15 ;  /* 0x0000000f0e0e7221 */ /* 0x000fe20000010000 */
[----:B------:R-:W-:-:S03]  /*9a20*/  FADD.FTZ R182, R182, R181 ;  /* 0x000000b5b6b67221 */ /* 0x000fc60000010000 */
[----:B------:R-:W-:Y:S01]  /*9a30*/  FADD.FTZ R21, R21, R14 ;  /* 0x0000000e15157221 */ /* 0x000fe20000010000 */
[----:B------:R-:W-:-:S03]  /*9a40*/  FADD.FTZ R183, R183, R182 ;  /* 0x000000b6b7b77221 */ /* 0x000fc60000010000 */
[----:B------:R-:W-:Y:S01]  /*9a50*/  FADD.FTZ R20, R20, R21 ;  /* 0x0000001514147221 */ /* 0x000fe20000010000 */
[----:B------:R-:W-:Y:S01]  /*9a60*/  FADD.FTZ R196, R196, R183 ;  /* 0x000000b7c4c47221 */ /* 0x000fe20000010000 */
[----:B0-----:R-:W-:Y:S02]  /*9a70*/  F2FP.F16.F32.PACK_AB R166, R180, R13 ;  /* 0x0000000db4a6723e */ /* 0x001fe400000000ff */
[----:B------:R-:W-:Y:S01]  /*9a80*/  FADD.FTZ R169, R169, R20 ;  /* 0x00000014a9a97221 */ /* 0x000fe20000010000 */
[----:B------:R-:W-:Y:S02]  /*9a90*/  FADD.FTZ R197, R197, R196 ;  /* 0x000000c4c5c57221 */ /* 0x000fe40000010000 */
[----:B------:R1:W-:Y:S01]  /*9aa0*/  STSM.16.M88.4 [R188], R164 ;  /* 0x000000a4bc007844 */ /* 0x0003e20000000200 */
[----:B------:R-:W-:Y:S01]  /*9ab0*/  WARPGROUP.ARRIVE ;  /* 0x00000000000079c5 */ /* 0x000fe20000000000 */
[----:B------:R-:W-:Y:S01]  /*9ac0*/  FADD.FTZ R168, R168, R169 ;  /* 0x000000a9a8a87221 */ /* 0x000fe20000010000 */
[----:B------:R-:W-:-:S03]  /*9ad0*/  FADD.FTZ R198, R198, R197 ;  /* 0x000000c5c6c67221 */ /* 0x000fc60000010000 */
[----:B------:R-:W-:Y:S01]  /*9ae0*/  FADD.FTZ R171, R171, R168 ;  /* 0x000000a8abab7221 */ /* 0x000fe20000010000 */
[----:B------:R-:W-:Y:S01]  /*9af0*/  HGMMA.64x256x16.F32 R24, R152, gdesc[UR8].tnspB, R24, gsb0 ;  /* 0x43e0000898187df0 */ /* 0x000fe20008000818 */
[----:B------:R-:W-:Y:S01]  /*9b00*/  R2UR UR10, R207 ;  /* 0x00000000cf0a72ca */ /* 0x000fe200000e0000 */
[----:B------:R-:W-:Y:S01]  /*9b10*/  UMOV UR11, 0x40000040 ;  /* 0x40000040000b7882 */ /* 0x000fe20000000000 */
[C---:B------:R-:W-:Y:S02]  /*9b20*/  VIADD R207, R204.reuse, 0x100 ;  /* 0x00000100cccf7836 */ /* 0x040fe40000000000 */
[----:B------:R-:W-:Y:S01]  /*9b30*/  FADD.FTZ R199, R199, R198 ;  /* 0x000000c6c7c77221 */ /* 0x000fe20000010000 */
[----:B------:R-:W-:Y:S02]  /*9b40*/  VIADD R204, R204, 0x180 ;  /* 0x00000180cccc7836 */ /* 0x000fe40000000000 */
[----:B------:R-:W-:Y:S01]  /*9b50*/  FADD.FTZ R170, R170, R171 ;  /* 0x000000abaaaa7221 */ /* 0x000fe20000010000 */
[----:B------:R-:W-:-:S03]  /*9b60*/  FADD.FTZ R200, R200, R199 ;  /* 0x000000c7c8c87221 */ /* 0x000fc60000010000 */
        /* <DEDUP_REMOVED lines=13> */
[----:B------:R-:W-:Y:S01]  /*9c40*/  FADD.FTZ R5, R180, R5 ;  /* 0x00000005b4057221 */ /* 0x000fe20000010000 */
[----:B------:R-:W-:Y:S02]  /*9c50*/  WARPGROUP.DEPBAR.LE gsb0, 0x0 ;  /* 0x00008000000079c5 */ /* 0x000fe40000010000 */
[----:B------:R-:W-:-:S06]  /*9c60*/  WARPGROUP.ARRIVE ;  /* 0x00000000000079c5 */ /* 0x000fcc0000000000 */
        /* <DEDUP_REMOVED lines=24> */
.L_x_4254:
[----:B------:R-:W-:Y:S01]  /*9df0*/  UISETP.GT.AND UP0, UPT, UR33, UR32, UPT ;  /* 0x000000202100728c */ /* 0x000fe2000bf04270 */
[----:B------:R-:W-:Y:S01]  /*9e00*/  VIADD R10, R9, 0x38860 ;  /* 0x00038860090a7836 */ /* 0x000fe20000000000 */
[----:B------:R-:W-:Y:S01]  /*9e10*/  UIADD3 UR33, UR33, -0x1, URZ ;  /* 0xffffffff21217890 */ /* 0x000fe2000fffe03f */
[----:B------:R-:W-:Y:S01]  /*9e20*/  IMAD.MOV.U32 R11, RZ, RZ, R8 ;  /* 0x000000ffff0b7224 */ /* 0x000fe200078e0008 */
[----:B------:R-:W-:Y:S02]  /*9e30*/  MOV R13, R2 ;  /* 0x00000002000d7202 */ /* 0x000fe40000000f00 */
[----:B------:R-:W-:Y:S02]  /*9e40*/  PLOP3.LUT P1, PT, PT, PT, UP0, 0x80, 0x0 ;  /* 0x000000000000781c */ /* 0x000fe40003f2f008 */
[----:B------:R-:W-:-:S04]  /*9e50*/  PRMT R10, R219, 0x654, R10 ;  /* 0x00000654db0a7816 */ /* 0x000fc8000000000a */
[----:B------:R0:W-:Y:S02]  /*9e60*/  SYNCS.ARRIVE.TRANS64.RED.A1T0 RZ, [R10+URZ], RZ ;  /* 0x000000ff0aff79a7 */ /* 0x0001e4000810043f */
[----:B0-----:R-:W-:-:S05]  /*9e70*/  IMAD.MOV.U32 R10, RZ, RZ, R7 ;  /* 0x000000ffff0a7224 */ /* 0x001fca00078e0007 */
[----:B------:R-:W-:Y:S05]  /*9e80*/  @P1 BRA `(.L_x_4255) ;  /* 0xffffffc800741947 */ /* 0x000fea000383ffff */
.L_x_4244:
[----:B------:R-:W-:-:S13]  /*9e90*/  ISETP.LE.AND P1, PT, RZ, UR33, PT ;  /* 0x00000021ff007c0c */ /* 0x000fda000bf23270 */
[----:B------:R-:W-:Y:S05]  /*9ea0*/  @!P1 BRA `(.L_x_4256) ;  /* 0x0000003000549947 */ /* 0x000fea0003800000 */
[----:B------:R-:W-:Y:S01]  /*9eb0*/  IMAD.MOV.U32 R13, RZ, RZ, R8 ;  /* 0x000000ffff0d7224 */ /* 0x000fe200078e0008 */
[----:B------:R-:W-:Y:S01]  /*9ec0*/  ULDC UR29, c[0x0][0xad0] ;  /* 0x0002b400001d7ab9 */ /* 0x000fe20000000800 */
[----:B------:R-:W-:Y:S01]  /*9ed0*/  IMAD.MOV.U32 R14, RZ, RZ, R7 ;  /* 0x000000ffff0e7224 */ /* 0x000fe200078e0007 */
[----:B------:R-:W-:Y:S01]  /*9ee0*/  ULDC UR28, c[0x0][0xa80] ;  /* 0x0002a000001c7ab9 */ /* 0x000fe20000000800 */
[----:B------:R-:W-:-:S07]  /*9ef0*/  IMAD.MOV.U32 R11, RZ, RZ, R2 ;  /* 0x000000ffff0b7224 */ /* 0x000fce00078e0002 */
.L_x_4267:
[----:B------:R-:W-:-:S05]  /*9f00*/  VIADD R2, R11, 0x1 ;  /* 0x000000010b027836 */ /* 0x000fca0000000000 */
[----:B------:R-:W-:-:S04]  /*9f10*/  ISETP.NE.AND P1, PT, R2, 0x2, PT ;  /* 0x000000020200780c */ /* 0x000fc80003f25270 */
[----:B------:R-:W-:Y:S02]  /*9f20*/  SEL R7, RZ, 0x1, P1 ;  /* 0x00000001ff077807 */ /* 0x000fe40000800000 */
[----:B------:R-:W-:Y:S02]  /*9f30*/  SEL R2, R2, RZ, P1 ;  /* 0x000000ff02027207 */ /* 0x000fe40000800000 */
[----:B------:R-:W-:Y:S01]  /*9f40*/  LOP3.LUT R16, R16, R7, RZ, 0x3c, !PT ;  /* 0x0000000710107212 */ /* 0x000fe200078e3cff */
[----:B0-----:R-:W-:Y:S06]  /*9f50*/  @!P0 BRA `(.L_x_4257) ;  /* 0x0000000000048947 */ /* 0x001fec0003800000 */
[----:B------:R-:W-:Y:S01]  /*9f60*/  BPT.TRAP 0x1 ;  /* 0x000000040000795c */ /* 0x000fe20000300000 */
.L_x_4257:
[----:B------:R-:W-:Y:S01]  /*9f70*/  IMAD R9, R2, 0x8, R17 ;  /* 0x0000000802097824 */ /* 0x000fe200078e0211 */
[----:B------:R-:W-:-:S04]  /*9f80*/  SHF.L.U32 R8, R16, 0x1f, RZ ;  /* 0x0000001f10087819 */ /* 0x000fc800000006ff */
[----:B------:R0:W1:Y:S01]  /*9f90*/  SYNCS.PHASECHK.TRANS64.TRYWAIT P1, [R9+URZ+0x38830], R8 ;  /* 0x03883008090075a7 */ /* 0x000062000802017f */
[----:B------:R-:W-:Y:S05]  /*9fa0*/  @!P0 BRA `(.L_x_4258) ;  /* 0x0000000000048947 */ /* 0x000fea0003800000 */
[----:B------:R-:W-:Y:S01]  /*9fb0*/  BPT.TRAP 0x1 ;  /* 0x000000040000795c */ /* 0x000fe20000300000 */
.L_x_4258:
[----:B------:R-:W-:Y:S01]  /*9fc0*/  IMAD R7, R2, 0x200, R0 ;  /* 0x0000020002077824 */ /* 0x000fe200078e0200 */
[----:B-1----:R-:W-:Y:S06]  /*9fd0*/  @P1 BRA `(.L_x_4259) ;  /* 0x0000000000081947 */ /* 0x002fec0003800000 */
[----:B------:R-:W1:Y:S02]  /*9fe0*/  SYNCS.PHASECHK.TRANS64.TRYWAIT P1, [R9+URZ+0x38830], R8 ;  /* 0x03883008090075a7 */ /* 0x000e64000802017f */
[----:B-1----:R-:W-:Y:S05]  /*9ff0*/  @!P1 BRA `(.L_x_4260) ;  /* 0x000000b4004c9947 */ /* 0x002fea0003800000 */
.L_x_4259:
        /* <DEDUP_REMOVED lines=22> */
.L_x_4261:
[----:B------:R2:W3:Y:S01]  /*a160*/  SYNCS.PHASECHK.TRANS64.TRYWAIT P1, [R9+URZ+0x38850], R8 ;  /* 0x03885008090075a7 */ /* 0x0004e2000802017f */
[----:B------:R-:W-:Y:S05]  /*a170*/  @!P0 BRA `(.L_x_4262) ;  /* 0x0000000000048947 */ /* 0x000fea0003800000 */
[----:B------:R-:W-:Y:S01]  /*a180*/  BPT.TRAP 0x1 ;  /* 0x000000040000795c */ /* 0x000fe20000300000 */
.L_x_4262:
[----:B------:R-:W-:Y:S01]  /*a190*/  IMAD R7, R2, 0x1000, R4 ;  /* 0x0000100002077824 */ /* 0x000fe200078e0204 */
[----:B---3--:R-:W-:Y:S06]  /*a1a0*/  @P1 BRA `(.L_x_4263) ;  /* 0x0000000000081947 */ /* 0x008fec0003800000 */
[----:B------:R-:W3:Y:S02]  /*a1b0*/  SYNCS.PHASECHK.TRANS64.TRYWAIT P1, [R9+URZ+0x38850], R8 ;  /* 0x03885008090075a7 */ /* 0x000ee4000802017f */
[----:B---3--:R-:W-:Y:S05]  /*a1c0*/  @!P1 BRA `(.L_x_4264) ;  /* 0x000000b000ec9947 */ /* 0x008fea0003800000 */
.L_x_4263:
        /* <DEDUP_REMOVED lines=11> */
[----:B------:R-:W-:Y:S01]  /*a280*/  VIADD R8, R7, 0x4 ;  /* 0x0000000407087836 */ /* 0x000fe20000000000 */
[----:B------:R-:W-:Y:S01]  /*a290*/  IADD3 R21, R3, 0x800, RZ ;  /* 0x0000080003157810 */ /* 0x000fe20007ffe0ff */
[----:B------:R-:W-:Y:S01]  /*a2a0*/  HGMMA.64x64x16.F32 R152, gdesc[UR24], R152, gsb0 ;  /* 0x00e00000189879f0 */ /* 0x000fe20008000898 */
[----:B------:R-:W-:Y:S01]  /*a2b0*/  VIADD R15, R7, 0x800 ;  /* 0x00000800070f7836 */ /* 0x000fe20000000000 */
        /* <DEDUP_REMOVED lines=175> */
[----:B------:R-:W-:Y:S02]  /*adb0*/  IMAD.IADD R20, R21, 0x1, R8 ;  /* 0x0000000115147824 */ /* 0x000fe400078e0208 */
        /* <DEDUP_REMOVED lines=8> */
[----:B------:R-:W-:Y:S02]  /*ae40*/  IMAD.IADD R20, R21, 0x1, R10 ;  /* 0x0000000115147824 */ /* 0x000fe400078e020a */
[--C-:B------:R-:W-:Y:S02]  /*ae50*/  IMAD.IADD R186, R10, 0x1, R15.reuse ;  /* 0x000000010aba7824 */ /* 0x100fe400078e020f */
        /* <DEDUP_REMOVED lines=19> */
[----:B------:R-:W-:-:S04]  /*af90*/  MOV R15, 0x30 ;  /* 0x00000030000f7802 */ /* 0x000fc80000000f00 */
        /* <DEDUP_REMOVED lines=75> */
[----:B------:R-:W-:Y:S01]  /*b450*/  IMAD.IADD R8, R21, 0x1, R12 ;  /* 0x0000000115087824 */ /* 0x000fe200078e020c */
        /* <DEDUP_REMOVED lines=29> */
.L_x_4265:
        /* <DEDUP_REMOVED lines=41> */
[----:B------:R-:W-:-:S05]  /*b8c0*/  UMOV UR7, 0x40000040 ;  /* 0x4000004000077882 */ /* 0x000fca0000000000 */
        /* <DEDUP_REMOVED lines=49> */
[----:B------:R-:W-:Y:S01]  /*bbe0*/  FFMA.FTZ R171, R155, UR4, -R202 ;  /* 0x000000049bab7c23 */ /* 0x000fe200080108ca */
[----:B------:R-:W-:Y:S01]  /*bbf0*/  IMAD.MOV R155, RZ, RZ, -R184 ;  /* 0x000000ffff9b7224 */ /* 0x000fe200078e0ab8 */
[----:B------:R-:W1:Y:S01]  /*bc00*/  MUFU.TANH R181, R181 ;  /* 0x000000b500b57308 */ /* 0x000e620000002400 */
[----:B----4-:R-:W-:Y:S01]  /*bc10*/  FMNMX.FTZ R169, R176, R169, !PT ;  /* 0x000000a9b0a97209 */ /* 0x010fe20007810000 */
[--C-:B------:R-:W-:Y:S01]  /*bc20*/  FFMA.FTZ R152, R152, UR4, -R202.reuse ;  /* 0x0000000498987c23 */ /* 0x100fe200080108ca */
[--C-:B------:R-:W-:Y:S01]  /*bc30*/  FFMA.FTZ R179, R154, UR4, -R202.reuse ;  /* 0x000000049ab37c23 */ /* 0x100fe200080108ca */
[----:B------:R-:W-:Y:S01]  /*bc40*/  ISETP.NE.AND P1, PT, R18, R155, PT ;  /* 0x0000009b1200720c */ /* 0x000fe20003f25270 */
        /* <DEDUP_REMOVED lines=8> */
[--C-:B------:R-:W-:Y:S01]  /*bcd0*/  FFMA.FTZ R196, R161, UR4, -R202.reuse ;  /* 0x00000004a1c47c23 */ /* 0x100fe200080108ca */
[--C-:B------:R-:W-:Y:S01]  /*bce0*/  FFMA.FTZ R183, R164, UR4, -R202.reuse ;  /* 0x00000004a4b77c23 */ /* 0x100fe200080108ca */
[--C-:B------:R-:W-:Y:S01]  /*bcf0*/  FFMA.FTZ R200, R165, UR4, -R202.reuse ;  /* 0x00000004a5c87c23 */ /* 0x100fe200080108ca */
[----:B------:R-:W0:Y:S01]  /*bd00*/  MUFU.TANH R197, R197 ;  /* 0x000000c500c57308 */ /* 0x000e220000002400 */
[----:B-1----:R-:W-:Y:S01]  /*bd10*/  FMNMX.FTZ R169, R181, R168, !PT ;  /* 0x000000a8b5a97209 */ /* 0x002fe20007810000 */
[----:B------:R-:W-:Y:S01]  /*bd20*/  FFMA.FTZ R168, R8, UR4, -R202 ;  /* 0x0000000408a87c23 */ /* 0x000fe200080108ca */
[----:B------:R-:W-:-:S02]  /*bd30*/  @!P1 IMAD R154, R11, 0x40, R22 ;  /* 0x000000400b9a9824 */ /* 0x000fc400078e0216 */
[--C-:B------:R-:W-:Y:S01]  /*bd40*/  FFMA.FTZ R172, R172, UR4, -R202.reuse ;  /* 0x00000004acac7c23 */ /* 0x100fe200080108ca */
[----:B------:R-:W-:Y:S01]  /*bd50*/  FFMA.FTZ R173, R173, UR4, -R202 ;  /* 0x00000004adad7c23 */ /* 0x000fe200080108ca */
[----:B------:R-:W-:Y:S01]  /*bd60*/  @!P1 IMAD R154, R154, 0x4, R17 ;  /* 0x000000049a9a9824 */ /* 0x000fe200078e0211 */
[----:B------:R-:W1:Y:S01]  /*bd70*/  MUFU.TANH R198, R198 ;  /* 0x000000c600c67308 */ /* 0x000e620000002400 */
[----:B--2---:R-:W-:-:S07]  /*bd80*/  FMNMX.FTZ R8, R186, R169, !PT ;  /* 0x000000a9ba087209 */ /* 0x004fce0007810000 */
[----:B------:R-:W2:Y:S01]  /*bd90*/  MUFU.TANH R199, R199 ;  /* 0x000000c700c77308 */ /* 0x000ea20000002400 */
[----:B0-----:R-:W-:-:S07]  /*bda0*/  FMNMX.FTZ R169, R197, R8, !PT ;  /* 0x00000008c5a97209 */ /* 0x001fce0007810000 */
[----:B------:R-:W0:Y:S01]  /*bdb0*/  MUFU.TANH R201, R201 ;  /* 0x000000c900c97308 */ /* 0x000e220000002400 */
[----:B-1----:R-:W-:-:S07]  /*bdc0*/  FMNMX.FTZ R8, R198, R169, !PT ;  /* 0x000000a9c6087209 */ /* 0x002fce0007810000 */
[----:B------:R1:W3:Y:S01]  /*bdd0*/  MUFU.EX2 R14, R170 ;  /* 0x000000aa000e7308 */ /* 0x0002e20000000800 */
[----:B--2---:R-:W-:-:S07]  /*bde0*/  FMNMX.FTZ R8, R199, R8, !PT ;  /* 0x00000008c7087209 */ /* 0x004fce0007810000 */
[----:B------:R2:W-:Y:S01]  /*bdf0*/  MUFU.EX2 R169, R152 ;  /* 0x0000009800a97308 */ /* 0x0005e20000000800 */
[----:B0-----:R-:W-:Y:S01]  /*be00*/  FMNMX.FTZ R8, R201, R8, !PT ;  /* 0x00000008c9087209 */ /* 0x001fe20007810000 */
[----:B-1----:R-:W-:-:S04]  /*be10*/  FFMA.FTZ R170, R153, UR4, -R202 ;  /* 0x0000000499aa7c23 */ /* 0x002fc800080108ca */
[----:B------:R-:W0:Y:S02]  /*be20*/  SHFL.BFLY PT, R153, R8, 0x2, 0x1f ;  /* 0x0c401f0008997f89 */ /* 0x000e2400000e0000 */
[----:B------:R-:W-:Y:S01]  /*be30*/  MUFU.EX2 R21, R21 ;  /* 0x0000001500157308 */ /* 0x000fe20000000800 */
[----:B--2---:R-:W-:Y:S02]  /*be40*/  VIADD R152, R9, 0x38840 ;  /* 0x0003884009987836 */ /* 0x004fe40000000000 */
[-C--:B---3--:R-:W-:Y:S01]  /*be50*/  FMUL.FTZ R24, R24, R14.reuse ;  /* 0x0000000e18187220 */ /* 0x088fe20000410000 */
[-C--:B------:R-:W-:Y:S01]  /*be60*/  FMUL.FTZ R25, R25, R14.reuse ;  /* 0x0000000e19197220 */ /* 0x080fe20000410000 */
[-C--:B------:R-:W-:Y:S01]  /*be70*/  FMUL.FTZ R28, R28, R14.reuse ;  /* 0x0000000e1c1c7220 */ /* 0x080fe20000410000 */
[-C--:B------:R-:W-:Y:S01]  /*be80*/  FMUL.FTZ R29, R29, R14.reuse ;  /* 0x0000000e1d1d7220 */ /* 0x080fe20000410000 */
[----:B------:R-:W-:Y:S01]  /*be90*/  PRMT R152, R219, 0x654, R152 ;  /* 0x00000654db987816 */ /* 0x000fe20000000098 */
[-C--:B------:R-:W-:Y:S01]  /*bea0*/  FMUL.FTZ R32, R32, R14.reuse ;  /* 0x0000000e20207220 */ /* 0x080fe20000410000 */
[----:B------:R-:W1:Y:S01]  /*beb0*/  MUFU.EX2 R168, R168 ;  /* 0x000000a800a87308 */ /* 0x000e620000000800 */
[-C--:B------:R-:W-:Y:S01]  /*bec0*/  FMUL.FTZ R33, R33, R14.reuse ;  /* 0x0000000e21217220 */ /* 0x080fe20000410000 */
[----:B------:R1:W-:Y:S01]  /*bed0*/  SYNCS.ARRIVE.TRANS64.RED.A1T0 RZ, [R152+URZ], RZ ;  /* 0x000000ff98ff79a7 */ /* 0x0003e2000810043f */
[----:B------:R-:W-:Y:S01]  /*bee0*/  @!P1 STS [R154+0x38400], R14 ;  /* 0x0384000e9a009388 */ /* 0x000fe20000000800 */
        /* <DEDUP_REMOVED lines=11> */
[-C--:B------:R-:W-:Y:S01]  /*bfa0*/  FMUL.FTZ R53, R53, R14.reuse ;  /* 0x0000000e35357220 */ /* 0x080fe20000410000 */
[----:B------:R-:W-:Y:S01]  /*bfb0*/  MUFU.EX2 R171, R171 ;  /* 0x000000ab00ab7308 */ /* 0x000fe20000000800 */
[----:B-1----:R-:W-:Y:S01]  /*bfc0*/  F2FP.F16.F32.PACK_AB R152, R168, R21 ;  /* 0x00000015a898723e */ /* 0x002fe200000000ff */
[-C--:B------:R-:W-:Y:S01]  /*bfd0*/  FMUL.FTZ R56, R56, R14.reuse ;  /* 0x0000000e38387220 */ /* 0x080fe20000410000 */
[----:B------:R-:W0:Y:S01]  /*bfe0*/  SHFL.BFLY PT, R8, R153, 0x1, 0x1f ;  /* 0x0c201f0099087f89 */ /* 0x000e2200000e0000 */
        /* <DEDUP_REMOVED lines=21> */
[----:B-1----:R-:W-:Y:S01]  /*c140*/  F2FP.F16.F32.PACK_AB R156, R174, R171 ;  /* 0x000000abae9c723e */ /* 0x002fe200000000ff */
[----:B------:R-:W-:Y:S01]  /*c150*/  FMUL.FTZ R93, R93, R14 ;  /* 0x0000000e5d5d7220 */ /* 0x000fe20000410000 */
[----:B0-----:R-:W-:Y:S01]  /*c160*/  FMNMX.FTZ R8, R153, R8, !PT ;  /* 0x0000000899087209 */ /* 0x001fe20007810000 */
[-C--:B------:R-:W-:Y:S01]  /*c170*/  FMUL.FTZ R96, R96, R14.reuse ;  /* 0x0000000e60607220 */ /* 0x080fe20000410000 */
[-C--:B------:R-:W-:Y:S01]  /*c180*/  FMUL.FTZ R97, R97, R14.reuse ;  /* 0x0000000e61617220 */ /* 0x080fe20000410000 */
[-C--:B------:R-:W-:Y:S01]  /*c190*/  FMUL.FTZ R100, R100, R14.reuse ;  /* 0x0000000e64647220 */ /* 0x080fe20000410000 */
[-C--:B------:R-:W-:Y:S01]  /*c1a0*/  FMUL.FTZ R101, R101, R14.reuse ;  /* 0x0000000e65657220 */ /* 0x080fe20000410000 */
[C---:B------:R-:W-:Y:S01]  /*c1b0*/  FADD.FTZ R13, -R8.reuse, R13 ;  /* 0x0000000d080d7221 */ /* 0x040fe20000010100 */
[----:B------:R-:W-:Y:S01]  /*c1c0*/  FMUL.FTZ R153, R8, UR4 ;  /* 0x0000000408997c20 */ /* 0x000fe20008410000 */
[----:B------:R-:W-:Y:S01]  /*c1d0*/  MUFU.EX2 R177, R177 ;  /* 0x000000b100b17308 */ /* 0x000fe20000000800 */
[-C--:B------:R-:W-:Y:S01]  /*c1e0*/  FMUL.FTZ R104, R104, R14.reuse ;  /* 0x0000000e68687220 */ /* 0x080fe20000410000 */
[----:B------:R-:W-:Y:S01]  /*c1f0*/  FMUL.FTZ R13, R13, UR4 ;  /* 0x000000040d0d7c20 */ /* 0x000fe20008410000 */
[--C-:B------:R-:W-:Y:S01]  /*c200*/  FFMA.FTZ R203, R12, UR4, -R153.reuse ;  /* 0x000000040ccb7c23 */ /* 0x100fe20008010899 */
[--C-:B------:R-:W-:Y:S01]  /*c210*/  FFMA.FTZ R12, R15, UR4, -R153.reuse ;  /* 0x000000040f0c7c23 */ /* 0x100fe20008010899 */
        /* <DEDUP_REMOVED lines=16> */
[----:B------:R-:W-:Y:S01]  /*c320*/  IMAD R197, R2, 0x1000, R19 ;  /* 0x0000100002c57824 */ /* 0x000fe200078e0213 */
[----:B--2---:R-:W-:Y:S01]  /*c330*/  F2FP.F16.F32.PACK_AB R158, R178, R175 ;  /* 0x000000afb29e723e */ /* 0x004fe200000000ff */
[-C--:B------:R-:W-:Y:S01]  /*c340*/  FMUL.FTZ R105, R105, R14.reuse ;  /* 0x0000000e69697220 */ /* 0x080fe20000410000 */
[----:B------:R-:W-:Y:S01]  /*c350*/  FMUL.FTZ R108, R108, R14 ;  /* 0x0000000e6c6c7220 */ /* 0x000fe20000410000 */
[----:B0-----:R0:W-:Y:S01]  /*c360*/  @!P1 STS [R154+0x38420], R13 ;  /* 0x0384200d9a009388 */ /* 0x0011e20000000800 */
[----:B------:R-:W-:Y:S01]  /*c370*/  R2UR UR6, R197 ;  /* 0x00000000c50672ca */ /* 0x000fe200000e0000 */
[-C--:B------:R-:W-:Y:S01]  /*c380*/  FMUL.FTZ R26, R26, R13.reuse ;  /* 0x0000000d1a1a7220 */ /* 0x080fe20000410000 */
[----:B------:R-:W1:Y:S01]  /*c390*/  MUFU.EX2 R203, R203 ;  /* 0x000000cb00cb7308 */ /* 0x000e620000000800 */
[-C--:B------:R-:W-:Y:S01]  /*c3a0*/  FMUL.FTZ R27, R27, R13.reuse ;  /* 0x0000000d1b1b7220 */ /* 0x080fe20000410000 */
[-C--:B------:R-:W-:Y:S01]  /*c3b0*/  FMUL.FTZ R30, R30, R13.reuse ;  /* 0x0000000d1e1e7220 */ /* 0x080fe20000410000 */
[-C--:B------:R-:W-:Y:S01]  /*c3c0*/  FMUL.FTZ R31, R31, R13.reuse ;  /* 0x0000000d1f1f7220 */ /* 0x080fe20000410000 */
[-C--:B------:R-:W-:Y:S01]  /*c3d0*/  FMUL.FTZ R34, R34, R13.reuse ;  /* 0x0000000d22227220 */ /* 0x080fe20000410000 */
[-C--:B------:R-:W-:Y:S01]  /*c3e0*/  FMUL.FTZ R35, R35, R13.reuse ;  /* 0x0000000d23237220 */ /* 0x080fe20000410000 */
[----:B------:R-:W-:Y:S01]  /*c3f0*/  FMUL.FTZ R38, R38, R13 ;  /* 0x0000000d26267220 */ /* 0x000fe20000410000 */
[----:B0-----:R-:W-:Y:S01]  /*c400*/  F2FP.F16.F32.PACK_AB R154, R170, R169 ;  /* 0x000000a9aa9a723e */ /* 0x001fe200000000ff */
        /* <DEDUP_REMOVED lines=57> */
[----:B0-----:R-:W-:Y:S01]  /*c7a0*/  F2FP.F16.F32.PACK_AB R159, R207, R202 ;  /* 0x000000cacf9f723e */ /* 0x001fe200000000ff */
        /* <DEDUP_REMOVED lines=40> */
[----:B------:R-:W-:Y:S01]  /*ca30*/  FMUL.FTZ R151, R151, R13 ;  /* 0x0000000d97977220 */ /* 0x000fe20000410000 */
[----:B------:R1:W-:Y:S01]  /*ca40*/  STSM.16.M88.4 [R185+0x36400], R152 ;  /* 0x03640098b9007844 */ /* 0x0003e20000000200 */
[----:B------:R-:W-:-:S02]  /*ca50*/  VIADD R199, R197, 0x80 ;  /* 0x00000080c5c77836 */ /* 0x000fc40000000000 */
[----:B------:R-:W-:Y:S01]  /*ca60*/  FFMA.FTZ R5, R14, R5, R21 ;  /* 0x000000050e057223 */ /* 0x000fe20000010015 */
[----:B------:R-:W-:Y:S01]  /*ca70*/  FFMA.FTZ R6, R13, R6, R10 ;  /* 0x000000060d067223 */ /* 0x000fe2000001000a */
[----:B------:R1:W-:Y:S01]  /*ca80*/  STSM.16.M88.4 [R187], R156 ;  /* 0x0000009cbb007844 */ /* 0x0003e20000000200 */
[----:B------:R-:W-:Y:S01]  /*ca90*/  MUFU.EX2 R183, R183 ;  /* 0x000000b700b77308 */ /* 0x000fe20000000800 */
[----:B------:R-:W-:Y:S01]  /*caa0*/  FADD.FTZ R168, R168, R5 ;  /* 0x00000005a8a87221 */ /* 0x000fe20000010000 */
[----:B------:R-:W-:-:S03]  /*cab0*/  FADD.FTZ R203, R203, R6 ;  /* 0x00000006cbcb7221 */ /* 0x000fc60000010000 */
[----:B------:R-:W-:Y:S01]  /*cac0*/  FADD.FTZ R169, R169, R168 ;  /* 0x000000a8a9a97221 */ /* 0x000fe20000010000 */
[----:B------:R-:W-:Y:S02]  /*cad0*/  FADD.FTZ R12, R12, R203 ;  /* 0x000000cb0c0c7221 */ /* 0x000fe40000010000 */
        /* <DEDUP_REMOVED lines=26> */
[----:B------:R-:W-:Y:S01]  /*cc80*/  FADD.FTZ R181, R181, R180 ;  /* 0x000000b4b5b57221 */ /* 0x000fe20000010000 */
[----:B------:R-:W-:Y:S01]  /*cc90*/  FADD.FTZ R183, R183, R196 ;  /* 0x000000c4b7b77221 */ /* 0x000fe20000010000 */
[----:B------:R-:W-:Y:S03]  /*cca0*/  MUFU.EX2 R11, R11 ;  /* 0x0000000b000b7308 */ /* 0x000fe60000000800 */
[----:B------:R-:W-:-:S04]  /*ccb0*/  FADD.FTZ R183, R200, R183 ;  /* 0x000000b7c8b77221 */ /* 0x000fc80000010000 */
[----:B------:R-:W-:Y:S01]  /*ccc0*/  FADD.FTZ R172, R172, R183 ;  /* 0x000000b7acac7221 */ /* 0x000fe20000010000 */
        /* <DEDUP_REMOVED lines=11> */
[----:B------:R-:W-:Y:S01]  /*cd80*/  R2UR UR6, R199 ;  /* 0x00000000c70672ca */ /* 0x000fe200000e0000 */
[----:B------:R-:W-:Y:S01]  /*cd90*/  UMOV UR7, 0x40000040 ;  /* 0x4000004000077882 */ /* 0x000fe20000000000 */
[C---:B------:R-:W-:Y:S02]  /*cda0*/  VIADD R199, R197.reuse, 0x100 ;  /* 0x00000100c5c77836 */ /* 0x040fe40000000000 */
[----:B------:R-:W-:Y:S01]  /*cdb0*/  VIADD R197, R197, 0x180 ;  /* 0x00000180c5c57836 */ /* 0x000fe20000000000 */
[----:B------:R-:W-:Y:S02]  /*cdc0*/  WARPGROUP.DEPBAR.LE gsb0, 0x0 ;  /* 0x00008000000079c5 */ /* 0x000fe40000010000 */
[----:B------:R-:W-:-:S15]  /*cdd0*/  WARPGROUP.ARRIVE ;  /* 0x00000000000079c5 */ /* 0x000fde0000000000 */
[----:B------:R-:W-:-:S05]  /*cde0*/  NOP ;  /* 0x0000000000007918 */ /* 0x000fca0000000000 */
        /* <DEDUP_REMOVED lines=24> */
.L_x_4266:
[----:B------:R-:W-:Y:S01]  /*cf70*/  ISETP.LT.AND P1, PT, RZ, UR33, PT ;  /* 0x00000021ff007c0c */ /* 0x000fe2000bf21270 */
[----:B------:R-:W-:Y:S01]  /*cf80*/  VIADD R10, R9, 0x38860 ;  /* 0x00038860090a7836 */ /* 0x000fe20000000000 */
[----:B------:R-:W-:Y:S01]  /*cf90*/  UIADD3 UR33, UR33, -0x1, URZ ;  /* 0xffffffff21217890 */ /* 0x000fe2000fffe03f */
[----:B------:R-:W-:Y:S02]  /*cfa0*/  IMAD.MOV.U32 R13, RZ, RZ, R8 ;  /* 0x000000ffff0d7224 */ /* 0x000fe400078e0008 */
[----:B------:R-:W-:Y:S01]  /*cfb0*/  IMAD.MOV.U32 R14, RZ, RZ, R7 ;  /* 0x000000ffff0e7224 */ /* 0x000fe200078e0007 */
[----:B------:R-:W-:Y:S01]  /*cfc0*/  PRMT R10, R219, 0x654, R10 ;  /* 0x00000654db0a7816 */ /* 0x000fe2000000000a */
[----:B------:R-:W-:-:S03]  /*cfd0*/  IMAD.MOV.U32 R11, RZ, RZ, R2 ;  /* 0x000000ffff0b7224 */ /* 0x000fc600078e0002 */
[----:B------:R0:W-:Y:S03]  /*cfe0*/  SYNCS.ARRIVE.TRANS64.RED.A1T0 RZ, [R10+URZ], RZ ;  /* 0x000000ff0aff79a7 */ /* 0x0001e6000810043f */
[----:B------:R-:W-:Y:S05]  /*cff0*/  @P1 BRA `(.L_x_4267) ;  /* 0xffffffcc00c01947 */ /* 0x000fea000383ffff */
.L_x_4256:
[----:B------:R-:W1:Y:S01]  /*d000*/  SHFL.BFLY PT, R0, R5, 0x2, 0x1f ;  /* 0x0c401f0005007f89 */ /* 0x000e6200000e0000 */
[----:B------:R-:W-:Y:S01]  /*d010*/  IMAD.U32 R12, RZ, RZ, UR4 ;  /* 0x00000004ff0c7e24 */ /* 0x000fe2000f8e00ff */
[----:B------:R-:W-:Y:S02]  /*d020*/  UIADD3 UR36, UR36, 0x1, URZ ;  /* 0x0000000124247890 */ /* 0x000fe4000fffe03f */
[----:B------:R-:W0:Y:S01]  /*d030*/  SHFL.BFLY PT, R9, R6, 0x2, 0x1f ;  /* 0x0c401f0006097f89 */ /* 0x000e2200000e0000 */
[----:B------:R-:W-:Y:S08]  /*d040*/  BAR.ARV 0x8, 0x100 ;  /* 0x0204000000007b1d */ /* 0x000ff00000002000 */
[----:B------:R-:W-:Y:S01]  /*d050*/  BAR.SYNC.DEFER_BLOCKING 0xf, 0x100 ;  /* 0x03c4000000007b1d */ /* 0x000fe20000010000 */
[----:B-1----:R-:W-:Y:S01]  /*d060*/  FADD.FTZ R4, R0, R5 ;  /* 0x0000000500047221 */ /* 0x002fe20000010000 */
[----:B------:R-:W-:-:S02]  /*d070*/  VIADD R5, R2, 0x1 ;  /* 0x0000000102057836 */ /* 0x000fc40000000000 */
[----:B0-----:R-:W-:Y:S02]  /*d080*/  FADD.FTZ R10, R9, R6 ;  /* 0x00000006090a7221 */ /* 0x001fe40000010000 */
[----:B------:R-:W0:Y:S01]  /*d090*/  SHFL.BFLY PT, R3, R4, 0x1, 0x1f ;  /* 0x0c201f0004037f89 */ /* 0x000e2200000e0000 */
[----:B------:R-:W-:-:S03]  /*d0a0*/  ISETP.NE.AND P1, PT, R5, 0x2, PT ;  /* 0x000000020500780c */ /* 0x000fc60003f25270 */
[----:B------:R-:W1:Y:S01]  /*d0b0*/  SHFL.BFLY PT, R9, R10, 0x1, 0x1f ;  /* 0x0c201f000a097f89 */ /* 0x000e6200000e0000 */
[----:B------:R-:W-:-:S04]  /*d0c0*/  SEL R11, RZ, 0x1, P1 ;  /* 0x00000001ff0b7807 */ /* 0x000fc80000800000 */
[----:B------:R-:W-:Y:S01]  /*d0d0*/  LOP3.LUT R16, R16, R11, RZ, 0x3c, !PT ;  /* 0x0000000b10107212 */ /* 0x000fe200078e3cff */
[----:B0-----:R-:W-:Y:S01]  /*d0e0*/  FADD.FTZ R0, R4, R3 ;  /* 0x0000000304007221 */ /* 0x001fe20000010000 */
[----:B------:R-:W-:Y:S02]  /*d0f0*/  IMAD.MOV R3, RZ, RZ, -R184 ;  /* 0x000000ffff037224 */ /* 0x000fe400078e0ab8 */
[----:B------:R-:W-:Y:S02]  /*d100*/  IMAD.MOV.U32 R4, RZ, RZ, RZ ;  /* 0x000000ffff047224 */ /* 0x000fe400078e00ff */
[----:B-1----:R-:W-:Y:S01]  /*d110*/  FADD.FTZ R9, R10, R9 ;  /* 0x000000090a097221 */ /* 0x002fe20000010000 */
[----:B------:R-:W-:Y:S02]  /*d120*/  FSETP.NE.FTZ.AND P2, PT, R0, RZ, PT ;  /* 0x000000ff0000720b */ /* 0x000fe40003f55000 */
[----:B------:R-:W-:Y:S01]  /*d130*/  ISETP.NE.AND P0, PT, R18, R3, PT ;  /* 0x000000031200720c */ /* 0x000fe20003f05270 */
[----:B------:R-:W-:Y:S01]  /*d140*/  IMAD.MOV.U32 R3, RZ, RZ, RZ ;  /* 0x000000ffff037224 */ /* 0x000fe200078e00ff */
[----:B------:R-:W-:-:S09]  /*d150*/  FSETP.NE.FTZ.AND P3, PT, R9, RZ, PT ;  /* 0x000000ff0900720b */ /* 0x000fd20003f75000 */
[----:B------:R-:W0:Y:S02]  /*d160*/  @P2 MUFU.RCP R3, R0 ;  /* 0x0000000000032308 */ /* 0x000e240000001000 */
[----:B------:R-:W-:-:S05]  /*d170*/  @!P0 LEA R2, R2, R22, 0x6 ;  /* 0x0000001602028211 */ /* 0x000fca00078e30ff */
[----:B------:R-:W-:Y:S01]  /*d180*/  @!P0 IMAD R2, R2, 0x4, R17 ;  /* 0x0000000402028824 */ /* 0x000fe200078e0211 */
        /* <DEDUP_REMOVED lines=17> */
[----:B------:R-:W-:Y:S01]  /*d2a0*/  FMUL.FTZ R206, R48, R3 ;  /* 0x0000000330ce7220 */ /* 0x000fe20000410000 */
[----:B--2---:R-:W-:Y:S01]  /*d2b0*/  @P2 FMUL.FTZ R13, R10, 0.69314718246459960938 ;  /* 0x3f3172180a0d2820 */ /* 0x004fe20000410000 */
[----:B0-----:R-:W-:Y:S01]  /*d2c0*/  @P3 FMUL.FTZ R9, R12, 0.69314718246459960938 ;  /* 0x3f3172180c093820 */ /* 0x001fe20000410000 */
[----:B-1----:R-:W-:-:S02]  /*d2d0*/  IMAD.U32 R2, RZ, RZ, UR4 ;  /* 0x00000004ff027e24 */ /* 0x002fc4000f8e00ff */
[-C--:B------:R-:W-:Y:S01]  /*d2e0*/  FMUL.FTZ R203, R49, R3.reuse ;  /* 0x0000000331cb7220 */ /* 0x080fe20000410000 */
[-C--:B------:R-:W-:Y:S01]  /*d2f0*/  FMUL.FTZ R204, R52, R3.reuse ;  /* 0x0000000334cc7220 */ /* 0x080fe20000410000 */
[-C--:B------:R-:W-:Y:S01]  /*d300*/  FMUL.FTZ R201, R53, R3.reuse ;  /* 0x0000000335c97220 */ /* 0x080fe20000410000 */
[----:B------:R-:W-:Y:S01]  /*d310*/  @P2 FMUL.FTZ R2, R2, 0.69314718246459960938 ;  /* 0x3f31721802022820 */ /* 0x000fe20000410000 */
        /* <DEDUP_REMOVED lines=49> */
[----:B------:R-:W-:-:S02]  /*d630*/  IMAD.MOV.U32 R3, RZ, RZ, -0x800000 ;  /* 0xff800000ff037424 */ /* 0x000fc400078e00ff */
[----:B------:R-:W-:Y:S01]  /*d640*/  @P2 FFMA.FTZ R3, R2, R7, R13 ;  /* 0x0000000702032223 */ /* 0x000fe2000001000d */
        /* <DEDUP_REMOVED lines=67> */
[----:B------:R-:W-:Y:S01]  /*da80*/  SEL R2, R5, RZ, P1 ;  /* 0x000000ff05027207 */ /* 0x000fe20000800000 */
[----:B------:R-:W-:Y:S06]  /*da90*/  BAR.ARV 0xe, 0x100 ;  /* 0x0384000000007b1d */ /* 0x000fec0000002000 */
.L_x_4226:
[----:B------:R-:W0:Y:S01]  /*daa0*/  S2R R219, SR_CgaCtaId ;  /* 0x0000000000db7919 */ /* 0x000e220000008800 */
[----:B------:R-:W-:Y:S01]  /*dab0*/  MOV R4, 0x400 ;  /* 0x0000040000047802 */ /* 0x000fe20000000f00 */
[----:B------:R-:W-:Y:S01]  /*dac0*/  BSSY B0, `(.L_x_4268) ;  /* 0x00002a7000007945 */ /* 0x000fe20003800000 */
[----:B------:R-:W-:Y:S02]  /*dad0*/  BAR.SYNC.DEFER_BLOCKING 0x5, 0x180 ;  /* 0x0146000000007b1d */ /* 0x000fe40000010000 */
[----:B0-----:R-:W-:-:S05]  /*dae0*/  LEA R17, R219, R4, 0x18 ;  /* 0x00000004db117211 */ /* 0x001fca00078ec0ff */
[----:B------:R-:W0:Y:S02]  /*daf0*/  LDS R4, [R17+0x388d0] ;  /* 0x0388d00011047984 */ /* 0x000e240000000800 */
[----:B0-----:R-:W-:Y:S01]  /*db00*/  R2UR UR4, R4 ;  /* 0x00000000040472ca */ /* 0x001fe200000e0000 */
[----:B------:R-:W-:Y:S06]  /*db10*/  BAR.ARV 0x4, 0x180 ;  /* 0x0106000000007b1d */ /* 0x000fec0000002000 */
[----:B------:R-:W-:Y:S08]  /*db20*/  @P0 BRA `(.L_x_4269) ;  /* 0x0000001c00880947 */ /* 0x000ff00003800000 */
[----:B------:R-:W0:Y:S01]  /*db30*/  S2R R4, SR_SWINHI ;  /* 0x0000000000047919 */ /* 0x000e220000002f00 */
[----:B------:R-:W-:Y:S01]  /*db40*/  IMAD R7, R215, 0x40, R23 ;  /* 0x00000040d7077824 */ /* 0x000fe200078e0217 */
[----:B------:R-:W-:Y:S01]  /*db50*/  F2FP.F16.F32.PACK_AB R6, R6, R197 ;  /* 0x000000c50606723e */ /* 0x000fe200000000ff */
[----:B------:R-:W-:Y:S01]  /*db60*/  USHF.R.S32.HI UR12, URZ, 0x1f, UR37 ;  /* 0x0000001f3f0c7899 */ /* 0x000fe20008011425 */
[----:B------:R-:W-:Y:S01]  /*db70*/  BAR.SYNC.DEFER_BLOCKING 0x1, 0x100 ;  /* 0x0044000000007b1d */ /* 0x000fe20000010000 */
[----:B------:R-:W-:Y:S01]  /*db80*/  F2FP.F16.F32.PACK_AB R128, R129, R128 ;  /* 0x000000808180723e */ /* 0x000fe200000000ff */
[----:B------:R-:W-:Y:S01]  /*db90*/  USHF.R.S32.HI UR13, URZ, 0x1f, UR39 ;  /* 0x0000001f3f0d7899 */ /* 0x000fe20008011427 */
        /* <DEDUP_REMOVED lines=11> */
[----:B------:R-:W-:Y:S02]  /*dc50*/  MOV R96, R17 ;  /* 0x0000001100607202 */ /* 0x000fe40000000f00 */
[----:B0-----:R-:W-:-:S03]  /*dc60*/  MOV R97, R4 ;  /* 0x0000000400617202 */ /* 0x001fc60000000f00 */
[----:B------:R-:W-:-:S04]  /*dc70*/  IMAD.WIDE R4, R221, 0x2, R96 ;  /* 0x00000002dd047825 */ /* 0x000fc800078e0260 */
[----:B------:R-:W-:Y:S01]  /*dc80*/  IMAD.WIDE R96, R7, 0x2, R96 ;  /* 0x0000000207607825 */ /* 0x000fe200078e0260 */
[C---:B------:R-:W-:Y:S02]  /*dc90*/  IADD3 R45, P1, R4.reuse, 0x20, RZ ;  /* 0x00000020042d7810 */ /* 0x040fe40007f3e0ff */
[C---:B------:R-:W-:Y:S02]  /*dca0*/  IADD3 R49, P0, R4.reuse, 0x40, RZ ;  /* 0x0000004004317810 */ /* 0x040fe40007f1e0ff */
[----:B------:R-:W-:Y:S01]  /*dcb0*/  LOP3.LUT R40, R45, 0x380, RZ, 0xc0, !PT ;  /* 0x000003802d287812 */ /* 0x000fe200078ec0ff */
[--C-:B------:R-:W-:Y:S01]  /*dcc0*/  IMAD.X R101, RZ, RZ, R5.reuse, P1 ;  /* 0x000000ffff657224 */ /* 0x100fe200008e0605 */
[----:B------:R-:W-:Y:S01]  /*dcd0*/  IADD3 R53, P4, R4, 0x60, RZ ;  /* 0x0000006004357810 */ /* 0x000fe20007f9e0ff */
[--C-:B------:R-:W-:Y:S01]  /*dce0*/  IMAD.X R105, RZ, RZ, R5.reuse, P0 ;  /* 0x000000ffff697224 */ /* 0x100fe200000e0605 */
[----:B------:R-:W-:Y:S02]  /*dcf0*/  LOP3.LUT R44, R49, 0x380, RZ, 0xc0, !PT ;  /* 0x00000380312c7812 */ /* 0x000fe400078ec0ff */
[----:B------:R-:W-:Y:S01]  /*dd00*/  SHF.R.U64 R40, R40, 0x3, RZ ;  /* 0x0000000328287819 */ /* 0x000fe200000012ff */
[----:B------:R-:W-:Y:S01]  /*dd10*/  IMAD.X R109, RZ, RZ, R5, P4 ;  /* 0x000000ffff6d7224 */ /* 0x000fe200020e0605 */
[----:B------:R-:W-:-:S02]  /*dd20*/  LOP3.LUT R48, R53, 0x380, RZ, 0xc0, !PT ;  /* 0x0000038035307812 */ /* 0x000fc400078ec0ff */
[----:B------:R-:W-:Y:S02]  /*dd30*/  SHF.R.U64 R44, R44, 0x3, RZ ;  /* 0x000000032c2c7819 */ /* 0x000fe400000012ff */
[C---:B------:R-:W-:Y:S02]  /*dd40*/  IADD3 R37, P6, R4.reuse, 0x2020, RZ ;  /* 0x0000202004257810 */ /* 0x040fe40007fde0ff */
[C---:B------:R-:W-:Y:S02]  /*dd50*/  IADD3 R36, P3, R4.reuse, 0x2000, RZ ;  /* 0x0000200004247810 */ /* 0x040fe40007f7e0ff */
[----:B------:R-:W-:Y:S01]  /*dd60*/  IADD3 R33, P5, R4, 0x2040, RZ ;  /* 0x0000204004217810 */ /* 0x000fe20007fbe0ff */
[--C-:B------:R-:W-:Y:S01]  /*dd70*/  IMAD.X R117, RZ, RZ, R5.reuse, P6 ;  /* 0x000000ffff757224 */ /* 0x100fe200030e0605 */
[----:B------:R-:W-:Y:S01]  /*dd80*/  LOP3.LUT R100, R40, R45, RZ, 0x3c, !PT ;  /* 0x0000002d28647212 */ /* 0x000fe200078e3cff */
[--C-:B------:R-:W-:Y:S01]  /*dd90*/  IMAD.X R113, RZ, RZ, R5.reuse, P3 ;  /* 0x000000ffff717224 */ /* 0x100fe200018e0605 */
[----:B------:R-:W-:Y:S01]  /*dda0*/  SHF.R.U64 R40, R48, 0x3, RZ ;  /* 0x0000000330287819 */ /* 0x000fe200000012ff */
[----:B------:R-:W-:Y:S01]  /*ddb0*/  IMAD.X R123, RZ, RZ, R5, P5 ;  /* 0x000000ffff7b7224 */ /* 0x000fe200028e0605 */
[----:B------:R-:W-:-:S02]  /*ddc0*/  LOP3.LUT R104, R44, R49, RZ, 0x3c, !PT ;  /* 0x000000312c687212 */ /* 0x000fc400078e3cff */
[----:B------:R-:W-:Y:S02]  /*ddd0*/  LOP3.LUT R44, R37, 0x380, RZ, 0xc0, !PT ;  /* 0x00000380252c7812 */ /* 0x000fe400078ec0ff */
[----:B------:R-:W-:Y:S02]  /*dde0*/  IADD3 R14, P2, R4, 0x2060, RZ ;  /* 0x00002060040e7810 */ /* 0x000fe40007f5e0ff */
[----:B------:R-:W-:Y:S02]  /*ddf0*/  LOP3.LUT R45, R36, 0x380, RZ, 0xc0, !PT ;  /* 0x00000380242d7812 */ /* 0x000fe400078ec0ff */
[----:B------:R-:W-:Y:S01]  /*de00*/  LOP3.LUT R48, R33, 0x380, RZ, 0xc0, !PT ;  /* 0x0000038021307812 */ /* 0x000fe200078ec0ff */
[----:B------:R-:W-:Y:S01]  /*de10*/  IMAD.X R127, RZ, RZ, R5, P2 ;  /* 0x000000ffff7f7224 */ /* 0x000fe200010e0605 */
[----:B------:R-:W-:Y:S02]  /*de20*/  LOP3.LUT R108, R40, R53, RZ, 0x3c, !PT ;  /* 0x00000035286c7212 */ /* 0x000fe400078e3cff */
[----:B------:R-:W-:-:S02]  /*de30*/  SHF.R.U64 R40, R44, 0x3, RZ ;  /* 0x000000032c287819 */ /* 0x000fc400000012ff */
[----:B------:R-:W-:Y:S02]  /*de40*/  SHF.R.U64 R45, R45, 0x3, RZ ;  /* 0x000000032d2d7819 */ /* 0x000fe400000012ff */
[----:B------:R-:W-:Y:S02]  /*de50*/  LOP3.LUT R49, R14, 0x380, RZ, 0xc0, !PT ;  /* 0x000003800e317812 */ /* 0x000fe400078ec0ff */
[----:B------:R-:W-:Y:S02]  /*de60*/  SHF.R.U64 R44, R48, 0x3, RZ ;  /* 0x00000003302c7819 */ /* 0x000fe400000012ff */
[C---:B------:R-:W-:Y:S02]  /*de70*/  IADD3 R12, P1, R4.reuse, 0x4000, RZ ;  /* 0x00004000040c7810 */ /* 0x040fe40007f3e0ff */
[C---:B------:R-:W-:Y:S02]  /*de80*/  IADD3 R24, P0, R4.reuse, 0x4020, RZ ;  /* 0x0000402004187810 */ /* 0x040fe40007f1e0ff */
[----:B------:R-:W-:Y:S01]  /*de90*/  IADD3 R20, P4, R4, 0x4040, RZ ;  /* 0x0000404004147810 */ /* 0x000fe20007f9e0ff */
[--C-:B------:R-:W-:Y:S01]  /*dea0*/  IMAD.X R13, RZ, RZ, R5.reuse, P1 ;  /* 0x000000ffff0d7224 */ /* 0x100fe200008e0605 */
[----:B------:R-:W-:Y:S01]  /*deb0*/  LOP3.LUT R116, R40, R37, RZ, 0x3c, !PT ;  /* 0x0000002528747212 */ /* 0x000fe200078e3cff */
[--C-:B------:R-:W-:Y:S01]  /*dec0*/  IMAD.X R15, RZ, RZ, R5.reuse, P0 ;  /* 0x000000ffff0f7224 */ /* 0x100fe200000e0605 */
[----:B------:R-:W-:Y:S01]  /*ded0*/  LOP3.LUT R112, R45, R36, RZ, 0x3c, !PT ;  /* 0x000000242d707212 */ /* 0x000fe200078e3cff */
[----:B------:R-:W-:Y:S01]  /*dee0*/  IMAD.X R25, RZ, RZ, R5, P4 ;  /* 0x000000ffff197224 */ /* 0x000fe200020e0605 */
[----:B------:R-:W-:-:S02]  /*def0*/  SHF.R.U64 R37, R49, 0x3, RZ ;  /* 0x0000000331257819 */ /* 0x000fc400000012ff */
[----:B------:R-:W-:Y:S02]  /*df00*/  LOP3.LUT R122, R44, R33, RZ, 0x3c, !PT ;  /* 0x000000212c7a7212 */ /* 0x000fe400078e3cff */
[----:B------:R-:W-:Y:S02]  /*df10*/  LOP3.LUT R9, R4, 0x380, RZ, 0xc0, !PT ;  /* 0x0000038004097812 */ /* 0x000fe400078ec0ff */
[----:B------:R-:W-:Y:S02]  /*df20*/  LOP3.LUT R33, R12, 0x380, RZ, 0xc0, !PT ;  /* 0x000003800c217812 */ /* 0x000fe400078ec0ff */
[----:B------:R-:W-:Y:S02]  /*df30*/  LOP3.LUT R36, R24, 0x380, RZ, 0xc0, !PT ;  /* 0x0000038018247812 */ /* 0x000fe400078ec0ff */
[----:B------:R-:W-:Y:S02]  /*df40*/  IADD3 R28, P3, R4, 0x4060, RZ ;  /* 0x00004060041c7810 */ /* 0x000fe40007f7e0ff */
[----:B------:R-:W-:-:S02]  /*df50*/  LOP3.LUT R45, R20, 0x380, RZ, 0xc0, !PT ;  /* 0x00000380142d7812 */ /* 0x000fc400078ec0ff */
[----:B------:R-:W-:Y:S01]  /*df60*/  LOP3.LUT R126, R37, R14, RZ, 0x3c, !PT ;  /* 0x0000000e257e7212 */ /* 0x000fe200078e3cff */
[----:B------:R-:W-:Y:S01]  /*df70*/  IMAD.X R29, RZ, RZ, R5, P3 ;  /* 0x000000ffff1d7224 */ /* 0x000fe200018e0605 */
[----:B------:R-:W-:Y:S02]  /*df80*/  IADD3 R8, P2, R4, 0x6040, RZ ;  /* 0x0000604004087810 */ /* 0x000fe40007f5e0ff */
[----:B------:R-:W-:Y:S02]  /*df90*/  SHF.R.U64 R9, R9, 0x3, RZ ;  /* 0x0000000309097819 */ /* 0x000fe400000012ff */
[----:B------:R-:W-:Y:S02]  /*dfa0*/  SHF.R.U64 R33, R33, 0x3, RZ ;  /* 0x0000000321217819 */ /* 0x000fe400000012ff */
[----:B------:R-:W-:Y:S02]  /*dfb0*/  SHF.R.U64 R37, R36, 0x3, RZ ;  /* 0x0000000324257819 */ /* 0x000fe400000012ff */
        /* <DEDUP_REMOVED lines=10> */
[----:B------:R-:W-:-:S02]  /*e060*/  LOP3.LUT R14, R37, R24, RZ, 0x3c, !PT ;  /* 0x00000018250e7212 */ /* 0x000fc400078e3cff */
[----:B------:R-:W-:Y:S02]  /*e070*/  SHF.R.U64 R33, R36, 0x3, RZ ;  /* 0x0000000324217819 */ /* 0x000fe400000012ff */
[----:B------:R-:W-:Y:S02]  /*e080*/  LOP3.LUT R24, R45, R20, RZ, 0x3c, !PT ;  /* 0x000000142d187212 */ /* 0x000fe400078e3cff */
[----:B------:R-:W-:Y:S02]  /*e090*/  LOP3.LUT R20, R10, 0x380, RZ, 0xc0, !PT ;  /* 0x000003800a147812 */ /* 0x000fe400078ec0ff */
[----:B------:R-:W-:Y:S02]  /*e0a0*/  IADD3 R65, P2, R96, 0x1000, RZ ;  /* 0x0000100060417810 */ /* 0x000fe40007f5e0ff */
[----:B------:R-:W-:Y:S02]  /*e0b0*/  LOP3.LUT R28, R33, R28, RZ, 0x3c, !PT ;  /* 0x0000001c211c7212 */ /* 0x000fe400078e3cff */
[----:B------:R-:W-:-:S02]  /*e0c0*/  SHF.R.U64 R33, R20, 0x3, RZ ;  /* 0x0000000314217819 */ /* 0x000fc400000012ff */
[----:B------:R-:W-:Y:S02]  /*e0d0*/  LOP3.LUT R64, R65, 0x380, RZ, 0xc0, !PT ;  /* 0x0000038041407812 */ /* 0x000fe400078ec0ff */
[----:B------:R-:W-:Y:S02]  /*e0e0*/  LOP3.LUT R20, R7, 0x380, RZ, 0xc0, !PT ;  /* 0x0000038007147812 */ /* 0x000fe400078ec0ff */
[----:B------:R-:W-:Y:S02]  /*e0f0*/  LOP3.LUT R37, R32, 0x380, RZ, 0xc0, !PT ;  /* 0x0000038020257812 */ /* 0x000fe400078ec0ff */
[----:B------:R-:W-:Y:S02]  /*e100*/  LOP3.LUT R40, R33, R10, RZ, 0x3c, !PT ;  /* 0x0000000a21287212 */ /* 0x000fe400078e3cff */
[----:B------:R-:W-:Y:S02]  /*e110*/  SHF.R.U64 R64, R64, 0x3, RZ ;  /* 0x0000000340407819 */ /* 0x000fe400000012ff */
[----:B------:R-:W-:-:S02]  /*e120*/  SHF.R.U64 R10, R20, 0x3, RZ ;  /* 0x00000003140a7819 */ /* 0x000fc400000012ff */
[----:B------:R-:W-:Y:S02]  /*e130*/  SHF.R.U64 R37, R37, 0x3, RZ ;  /* 0x0000000325257819 */ /* 0x000fe400000012ff */
[----:B------:R-:W-:Y:S01]  /*e140*/  LOP3.LUT R64, R64, R65, RZ, 0x3c, !PT ;  /* 0x0000004140407212 */ /* 0x000fe200078e3cff */
[----:B------:R-:W-:Y:S01]  /*e150*/  IMAD.X R65, RZ, RZ, R97, P2 ;  /* 0x000000ffff417224 */ /* 0x000fe200010e0661 */
[----:B------:R-:W-:Y:S02]  /*e160*/  LOP3.LUT R10, R10, R7, RZ, 0x3c, !PT ;  /* 0x000000070a0a7212 */ /* 0x000fe400078e3cff */
[C---:B------:R-:W-:Y:S02]  /*e170*/  IADD3 R33, P1, R96.reuse, 0x7000, RZ ;  /* 0x0000700060217810 */ /* 0x040fe40007f3e0ff */
[----:B------:R-:W-:Y:S02]  /*e180*/  IADD3 R7, P2, R96, 0x8000, RZ ;  /* 0x0000800060077810 */ /* 0x000fe40007f5e0ff */
[----:B------:R-:W-:-:S02]  /*e190*/  LOP3.LUT R56, R37, R32, RZ, 0x3c, !PT ;  /* 0x0000002025387212 */ /* 0x000fc400078e3cff */
[----:B------:R-:W-:Y:S02]  /*e1a0*/  LOP3.LUT R32, R33, 0x380, RZ, 0xc0, !PT ;  /* 0x0000038021207812 */ /* 0x000fe400078ec0ff */
[----:B------:R-:W-:Y:S02]  /*e1b0*/  LOP3.LUT R20, R7, 0x380, RZ, 0xc0, !PT ;  /* 0x0000038007147812 */ /* 0x000fe400078ec0ff */
[----:B------:R-:W-:Y:S02]  /*e1c0*/  SHF.R.U64 R32, R32, 0x3, RZ ;  /* 0x0000000320207819 */ /* 0x000fe400000012ff */
[----:B------:R-:W-:Y:S02]  /*e1d0*/  SHF.R.U64 R20, R20, 0x3, RZ ;  /* 0x0000000314147819 */ /* 0x000fe400000012ff */
[----:B------:R-:W-:Y:S02]  /*e1e0*/  LOP3.LUT R32, R32, R33, RZ, 0x3c, !PT ;  /* 0x0000002120207212 */ /* 0x000fe400078e3cff */
[----:B------:R-:W-:-:S02]  /*e1f0*/  IADD3.X R57, RZ, R5, RZ, P5, !PT ;  /* 0x00000005ff397210 */ /* 0x000fc40002ffe4ff */
[----:B------:R-:W-:Y:S02]  /*e200*/  LOP3.LUT R20, R20, R7, RZ, 0x3c, !PT ;  /* 0x0000000714147212 */ /* 0x000fe400078e3cff */
[----:B------:R-:W-:Y:S02]  /*e210*/  MOV R33, R4 ;  /* 0x0000000400217202 */ /* 0x000fe40000000f00 */
[----:B------:R-:W-:Y:S01]  /*e220*/  F2FP.F16.F32.PACK_AB R4, R21, R200 ;  /* 0x000000c81504723e */ /* 0x000fe200000000ff */
[----:B------:R-:W-:Y:S01]  /*e230*/  IMAD.X R21, RZ, RZ, R97, P2 ;  /* 0x000000ffff157224 */ /* 0x000fe200010e0661 */
[----:B------:R-:W-:Y:S02]  /*e240*/  F2FP.F16.F32.PACK_AB R5, R27, R26 ;  /* 0x0000001a1b05723e */ /* 0x000fe400000000ff */
[----:B------:R-:W-:Y:S02]  /*e250*/  F2FP.F16.F32.PACK_AB R7, R31, R30 ;  /* 0x0000001e1f07723e */ /* 0x000fe400000000ff */
[----:B------:R-:W-:-:S02]  /*e260*/  IADD3 R61, P3, R96, 0x2000, RZ ;  /* 0x00002000603d7810 */ /* 0x000fc40007f7e0ff */
[----:B------:R-:W-:Y:S01]  /*e270*/  LOP3.LUT R45, R8, 0x380, RZ, 0xc0, !PT ;  /* 0x00000380082d7812 */ /* 0x000fe200078ec0ff */
[----:B------:R0:W-:Y:S01]  /*e280*/  STSM.16.M88.4 [R33], R4 ;  /* 0x0000000421007844 */ /* 0x0001e20000000200 */
[----:B------:R-:W-:Y:S02]  /*e290*/  LOP3.LUT R60, R61, 0x380, RZ, 0xc0, !PT ;  /* 0x000003803d3c7812 */ /* 0x000fe400078ec0ff */
[----:B------:R-:W-:Y:S01]  /*e2a0*/  SHF.R.U64 R45, R45, 0x3, RZ ;  /* 0x000000032d2d7819 */ /* 0x000fe200000012ff */
[----:B------:R-:W1:Y:S01]  /*e2b0*/  SHFL.IDX PT, R4, R216, RZ, 0x1f ;  /* 0x00001fffd8047589 */ /* 0x000e6200000e0000 */
[----:B------:R-:W-:Y:S02]  /*e2c0*/  SHF.R.U64 R60, R60, 0x3, RZ ;  /* 0x000000033c3c7819 */ /* 0x000fe400000012ff */
[----:B------:R-:W-:Y:S02]  /*e2d0*/  LOP3.LUT R8, R45, R8, RZ, 0x3c, !PT ;  /* 0x000000082d087212 */ /* 0x000fe400078e3cff */
[----:B------:R-:W-:Y:S01]  /*e2e0*/  LOP3.LUT R60, R60, R61, RZ, 0x3c, !PT ;  /* 0x0000003d3c3c7212 */ /* 0x000fe200078e3cff */
[----:B------:R-:W-:Y:S01]  /*e2f0*/  IMAD.X R61, RZ, RZ, R97, P3 ;  /* 0x000000ffff3d7224 */ /* 0x000fe200018e0661 */
[----:B------:R-:W-:-:S02]  /*e300*/  IADD3 R53, P4, R96, 0x3000, RZ ;  /* 0x0000300060357810 */ /* 0x000fc40007f9e0ff */
[C---:B------:R-:W-:Y:S02]  /*e310*/  IADD3 R49, P5, R96.reuse, 0x4000, RZ ;  /* 0x0000400060317810 */ /* 0x040fe40007fbe0ff */
[C---:B------:R-:W-:Y:S01]  /*e320*/  IADD3 R45, P6, R96.reuse, 0x5000, RZ ;  /* 0x00005000602d7810 */ /* 0x040fe20007fde0ff */
[----:B0-----:R-:W-:Y:S01]  /*e330*/  IMAD.X R33, RZ, RZ, R97, P1 ;  /* 0x000000ffff217224 */ /* 0x001fe200008e0661 */
[C---:B------:R-:W-:Y:S02]  /*e340*/  IADD3 R37, P0, R96.reuse, 0x6000, RZ ;  /* 0x0000600060257810 */ /* 0x040fe40007f1e0ff */
[----:B------:R-:W-:Y:S02]  /*e350*/  IADD3 R69, P3, R96, 0x9000, RZ ;  /* 0x0000900060457810 */ /* 0x000fe40007f7e0ff */
        /* <DEDUP_REMOVED lines=23> */
[C---:B------:R-:W-:Y:S02]  /*e4d0*/  IADD3 R77, P5, R96.reuse, 0xb000, RZ ;  /* 0x0000b000604d7810 */ /* 0x040fe40007fbe0ff */
[C---:B------:R-:W-:Y:S02]  /*e4e0*/  IADD3 R81, P6, R96.reuse, 0xc000, RZ ;  /* 0x0000c00060517810 */ /* 0x040fe40007fde0ff */
[C---:B------:R-:W-:Y:S02]  /*e4f0*/  IADD3 R85, P0, R96.reuse, 0xd000, RZ ;  /* 0x0000d00060557810 */ /* 0x040fe40007f1e0ff */
[C---:B------:R-:W-:Y:S02]  /*e500*/  IADD3 R89, P1, R96.reuse, 0xe000, RZ ;  /* 0x0000e00060597810 */ /* 0x040fe40007f3e0ff */
[----:B------:R-:W-:Y:S02]  /*e510*/  IADD3 R93, P2, R96, 0xf000, RZ ;  /* 0x0000f000605d7810 */ /* 0x000fe40007f5e0ff */
[----:B-1----:R-:W-:-:S02]  /*e520*/  ISETP.NE.AND P3, PT, R4, RZ, PT ;  /* 0x000000ff0400720c */ /* 0x002fc40003f65270 */
[----:B------:R-:W-:Y:S02]  /*e530*/  LOP3.LUT R96, R5, R96, RZ, 0x3c, !PT ;  /* 0x0000006005607212 */ /* 0x000fe400078e3cff */
        /* <DEDUP_REMOVED lines=8> */
[----:B------:R-:W-:Y:S02]  /*e5c0*/  MOV R35, R10 ;  /* 0x0000000a00237202 */ /* 0x000fe40000000f00 */
[----:B------:R-:W-:Y:S02]  /*e5d0*/  MOV R105, R104 ;  /* 0x0000006800697202 */ /* 0x000fe40000000f00 */
[----:B------:R-:W-:Y:S02]  /*e5e0*/  MOV R109, R12 ;  /* 0x0000000c006d7202 */ /* 0x000fe40000000f00 */
[----:B------:R-:W-:-:S02]  /*e5f0*/  MOV R100, R14 ;  /* 0x0000000e00647202 */ /* 0x000fc40000000f00 */
[----:B------:R-:W-:Y:S02]  /*e600*/  F2FP.F16.F32.PACK_AB R8, R207, R210 ;  /* 0x000000d2cf08723e */ /* 0x000fe400000000ff */
        /* <DEDUP_REMOVED lines=8> */
[----:B------:R-:W-:Y:S02]  /*e690*/  MOV R112, R112 ;  /* 0x0000007000707202 */ /* 0x000fe40000000f00 */
[----:B0-----:R-:W-:Y:S01]  /*e6a0*/  F2FP.F16.F32.PACK_AB R4, R198, R202 ;  /* 0x000000cac604723e */ /* 0x001fe200000000ff */
[----:B------:R-:W-:Y:S01]  /*e6b0*/  STSM.16.M88.4 [R168], R12 ;  /* 0x0000000ca8007844 */ /* 0x000fe20000000200 */
[----:B------:R-:W-:Y:S02]  /*e6c0*/  F2FP.F16.F32.PACK_AB R5, R59, R58 ;  /* 0x0000003a3b05723e */ /* 0x000fe400000000ff */
[----:B------:R-:W-:Y:S02]  /*e6d0*/  F2FP.F16.F32.PACK_AB R6, R183, R199 ;  /* 0x000000c7b706723e */ /* 0x000fe400000000ff */
[----:B------:R-:W-:-:S02]  /*e6e0*/  F2FP.F16.F32.PACK_AB R7, R63, R62 ;  /* 0x0000003e3f07723e */ /* 0x000fc400000000ff */
[----:B------:R-:W-:Y:S02]  /*e6f0*/  MOV R104, R24 ;  /* 0x0000001800687202 */ /* 0x000fe40000000f00 */
[----:B------:R-:W-:Y:S01]  /*e700*/  MOV R116, R116 ;  /* 0x0000007400747202 */ /* 0x000fe20000000f00 */
[----:B------:R0:W-:Y:S01]  /*e710*/  STSM.16.M88.4 [R112], R4 ;  /* 0x0000000470007844 */ /* 0x0001e20000000200 */
[----:B------:R-:W-:Y:S02]  /*e720*/  MOV R108, R28 ;  /* 0x0000001c006c7202 */ /* 0x000fe40000000f00 */
[----:B------:R-:W-:Y:S02]  /*e730*/  F2FP.F16.F32.PACK_AB R24, R181, R196 ;  /* 0x000000c4b518723e */ /* 0x000fe400000000ff */
[----:B------:R-:W-:Y:S02]  /*e740*/  F2FP.F16.F32.PACK_AB R25, R67, R66 ;  /* 0x000000424319723e */ /* 0x000fe400000000ff */
[----:B------:R-:W-:-:S02]  /*e750*/  F2FP.F16.F32.PACK_AB R26, R179, R182 ;  /* 0x000000b6b31a723e */ /* 0x000fc400000000ff */
[----:B------:R-:W-:Y:S02]  /*e760*/  F2FP.F16.F32.PACK_AB R27, R71, R70 ;  /* 0x00000046471b723e */ /* 0x000fe400000000ff */
[----:B------:R-:W-:Y:S02]  /*e770*/  MOV R122, R122 ;  /* 0x0000007a007a7202 */ /* 0x000fe40000000f00 */
[----:B------:R-:W-:Y:S01]  /*e780*/  MOV R113, R40 ;  /* 0x0000002800717202 */ /* 0x000fe20000000f00 */
[----:B------:R1:W-:Y:S01]  /*e790*/  STSM.16.M88.4 [R116], R24 ;  /* 0x0000001874007844 */ /* 0x0003e20000000200 */
        /* <DEDUP_REMOVED lines=16> */
[----:B0-----:R-:W-:-:S02]  /*e8a0*/  F2FP.F16.F32.PACK_AB R4, R164, R167 ;  /* 0x000000a7a404723e */ /* 0x001fc400000000ff */
[----:B------:R-:W-:Y:S01]  /*e8b0*/  F2FP.F16.F32.PACK_AB R5, R99, R98 ;  /* 0x000000626305723e */ /* 0x000fe200000000ff */
[----:B------:R2:W-:Y:S01]  /*e8c0*/  STSM.16.M88.4 [R109], R56 ;  /* 0x000000386d007844 */ /* 0x0005e20000000200 */
[----:B------:R-:W-:Y:S02]  /*e8d0*/  F2FP.F16.F32.PACK_AB R6, R162, R165 ;  /* 0x000000a5a206723e */ /* 0x000fe400000000ff */
[----:B------:R-:W-:Y:S02]  /*e8e0*/  F2FP.F16.F32.PACK_AB R7, R103, R102 ;  /* 0x000000666707723e */ /* 0x000fe400000000ff */
[----:B------:R-:W-:Y:S02]  /*e8f0*/  F2FP.F16.F32.PACK_AB R8, R160, R163 ;  /* 0x000000a3a008723e */ /* 0x000fe400000000ff */
[----:B------:R-:W-:Y:S01]  /*e900*/  F2FP.F16.F32.PACK_AB R9, R107, R106 ;  /* 0x0000006a6b09723e */ /* 0x000fe200000000ff */
[----:B------:R2:W-:Y:S01]  /*e910*/  STSM.16.M88.4 [R100], R4 ;  /* 0x0000000464007844 */ /* 0x0005e20000000200 */
[----:B------:R-:W-:-:S02]  /*e920*/  F2FP.F16.F32.PACK_AB R10, R158, R161 ;  /* 0x000000a19e0a723e */ /* 0x000fc400000000ff */
[----:B------:R-:W-:Y:S02]  /*e930*/  F2FP.F16.F32.PACK_AB R11, R111, R110 ;  /* 0x0000006e6f0b723e */ /* 0x000fe400000000ff */
[----:B------:R-:W-:Y:S02]  /*e940*/  F2FP.F16.F32.PACK_AB R12, R156, R159 ;  /* 0x0000009f9c0c723e */ /* 0x000fe400000000ff */
[----:B------:R-:W-:Y:S01]  /*e950*/  F2FP.F16.F32.PACK_AB R13, R115, R114 ;  /* 0x00000072730d723e */ /* 0x000fe200000000ff */
[----:B------:R2:W-:Y:S01]  /*e960*/  STSM.16.M88.4 [R104], R8 ;  /* 0x0000000868007844 */ /* 0x0005e20000000200 */
[----:B------:R-:W-:Y:S02]  /*e970*/  F2FP.F16.F32.PACK_AB R14, R154, R157 ;  /* 0x0000009d9a0e723e */ /* 0x000fe400000000ff */
[----:B------:R-:W-:Y:S02]  /*e980*/  F2FP.F16.F32.PACK_AB R15, R119, R118 ;  /* 0x00000076770f723e */ /* 0x000fe400000000ff */
[----:B-1----:R-:W-:-:S02]  /*e990*/  F2FP.F16.F32.PACK_AB R24, R121, R155 ;  /* 0x0000009b7918723e */ /* 0x002fc400000000ff */
[----:B------:R-:W-:Y:S01]  /*e9a0*/  F2FP.F16.F32.PACK_AB R25, R120, R19 ;  /* 0x000000137819723e */ /* 0x000fe200000000ff */
[----:B------:R2:W-:Y:S01]  /*e9b0*/  STSM.16.M88.4 [R108], R12 ;  /* 0x0000000c6c007844 */ /* 0x0005e20000000200 */
[----:B------:R-:W-:Y:S02]  /*e9c0*/  F2FP.F16.F32.PACK_AB R26, R125, R124 ;  /* 0x0000007c7d1a723e */ /* 0x000fe400000000ff */
[----:B------:R-:W-:Y:S02]  /*e9d0*/  F2FP.F16.F32.PACK_AB R27, R153, R152 ;  /* 0x00000098991b723e */ /* 0x000fe400000000ff */
[----:B------:R-:W-:Y:S02]  /*e9e0*/  LOP3.LUT R72, R73, 0x380, RZ, 0xc0, !PT ;  /* 0x0000038049487812 */ /* 0x000fe400078ec0ff */
[----:B------:R-:W-:Y:S01]  /*e9f0*/  LOP3.LUT R76, R77, 0x380, RZ, 0xc0, !PT ;  /* 0x000003804d4c7812 */ /* 0x000fe200078ec0ff */
[----:B------:R2:W-:Y:S01]  /*ea00*/  STSM.16.M88.4 [R113], R24 ;  /* 0x0000001871007844 */ /* 0x0005e20000000200 */
[----:B------:R-:W-:-:S02]  /*ea10*/  LOP3.LUT R80, R81, 0x380, RZ, 0xc0, !PT ;  /* 0x0000038051507812 */ /* 0x000fc400078ec0ff */
[----:B------:R-:W-:Y:S01]  /*ea20*/  LOP3.LUT R84, R85, 0x380, RZ, 0xc0, !PT ;  /* 0x0000038055547812 */ /* 0x000fe200078ec0ff */
[----:B------:R2:W-:Y:S01]  /*ea30*/  STSM.16.M88.4 [R101], R128 ;  /* 0x0000008065007844 */ /* 0x0005e20000000200 */
[----:B------:R-:W-:Y:S02]  /*ea40*/  LOP3.LUT R88, R89, 0x380, RZ, 0xc0, !PT ;  /* 0x0000038059587812 */ /* 0x000fe400078ec0ff */
[----:B------:R-:W-:Y:S01]  /*ea50*/  LOP3.LUT R92, R93, 0x380, RZ, 0xc0, !PT ;  /* 0x000003805d5c7812 */ /* 0x000fe200078ec0ff */
[----:B------:R2:W-:Y:S01]  /*ea60*/  STSM.16.M88.4 [R34], R136 ;  /* 0x0000008822007844 */ /* 0x0005e20000000200 */
[----:B------:R-:W-:Y:S02]  /*ea70*/  SHF.R.U64 R72, R72, 0x3, RZ ;  /* 0x0000000348487819 */ /* 0x000fe400000012ff */
[----:B------:R-:W-:Y:S01]  /*ea80*/  SHF.R.U64 R76, R76, 0x3, RZ ;  /* 0x000000034c4c7819 */ /* 0x000fe200000012ff */
[----:B------:R2:W-:Y:S01]  /*ea90*/  STSM.16.M88.4 [R35], R144 ;  /* 0x0000009023007844 */ /* 0x0005e20000000200 */
[----:B------:R-:W-:-:S02]  /*eaa0*/  SHF.R.U64 R80, R80, 0x3, RZ ;  /* 0x0000000350507819 */ /* 0x000fc400000012ff */
        /* <DEDUP_REMOVED lines=15> */
[----:B------:R-:W-:Y:S06]  /*eba0*/  BAR.SYNC.DEFER_BLOCKING 0x1, 0x100 ;  /* 0x0044000000007b1d */ /* 0x000fec0000010000 */
[----:B--2---:R-:W-:Y:S05]  /*ebb0*/  @P3 BRA `(.L_x_4270) ;  /* 0x0000000000b83947 */ /* 0x004fea0003800000 */
[----:B------:R-:W0:Y:S01]  /*ebc0*/  LDC R8, c[0x0][0xce8] ;  /* 0x00033a00ff087b82 */ /* 0x000e220000000800 */
[----:B------:R-:W-:Y:S01]  /*ebd0*/  VIADD R10, R190, UR38 ;  /* 0x00000026be0a7c36 */ /* 0x000fe20008000000 */
[----:B------:R-:W-:Y:S01]  /*ebe0*/  ULDC.64 UR8, c[0x0][0xc90] ;  /* 0x0003240000087ab9 */ /* 0x000fe20000000a00 */
[----:B------:R-:W-:Y:S01]  /*ebf0*/  ULDC.64 UR10, c[0x0][0xc98] ;  /* 0x00032600000a7ab9 */ /* 0x000fe20000000a00 */
[----:B------:R-:W-:Y:S01]  /*ec00*/  UIMAD UR5, UR12, UR8, URZ ;  /* 0x000000080c0572a4 */ /* 0x000fe2000f8e023f */
[----:B------:R-:W-:Y:S01]  /*ec10*/  IMAD.MOV R9, RZ, RZ, -R184 ;  /* 0x000000ffff097224 */ /* 0x000fe200078e0ab8 */
[----:B------:R-:W-:Y:S01]  /*ec20*/  UIMAD.WIDE.U32 UR6, UR37, UR8, URZ ;  /* 0x00000008250672a5 */ /* 0x000fe2000f8e003f */
[----:B------:R-:W-:Y:S01]  /*ec30*/  MOV R4, R10 ;  /* 0x0000000a00047202 */ /* 0x000fe20000000f00 */
        /* <DEDUP_REMOVED lines=38> */
.L_x_4270:
        /* <DEDUP_REMOVED lines=18> */
[----:B------:R-:W5:Y:S04]  /*efc0*/  LD.E.128 R36, desc[UR44][R36.64] ;  /* 0x0000002c24247980 */ /* 0x000f68000c101d00 */
[----:B------:R-:W5:Y:S02]  /*efd0*/  LD.E.128 R32, desc[UR44][R32.64] ;  /* 0x0000002c20207980 */ /* 0x000f64000c101d00 */
[----:B------:R-:W0:Y:S01]  /*efe0*/  @P2 LDC R9, c[0x0][0xcec] ;  /* 0x00033b00ff092b82 */ /* 0x000e220000000800 */
[----:B------:R-:W-:Y:S01]  /*eff0*/  IMAD.SHL.U32 R3, R3, 0x4, RZ ;  /* 0x0000000403037824 */ /* 0x000fe200078e00ff */
[----:B------:R-:W-:Y:S01]  /*f000*/  ISETP.GE.AND P0, PT, R193, UR10, PT ;  /* 0x0000000ac1007c0c */ /* 0x000fe2000bf06270 */
[----:B------:R1:W5:Y:S04]  /*f010*/  LD.E.128 R4, desc[UR44][R20.64] ;  /* 0x0000002c14047980 */ /* 0x000368000c101d00 */
[----:B------:R-:W5:Y:S01]  /*f020*/  LD.E.128 R68, desc[UR44][R68.64] ;  /* 0x0000002c44447980 */ /* 0x000f62000c101d00 */
[----:B------:R-:W2:Y:S01]  /*f030*/  @P2 LDC R11, c[0x0][0xcf0] ;  /* 0x00033c00ff0b2b82 */ /* 0x000ea20000000800 */
[----:B------:R-:W-:Y:S01]  /*f040*/  LOP3.LUT R3, R3, 0x4, R0, 0xe2, !PT ;  /* 0x0000000403037812 */ /* 0x000fe200078ee200 */
[----:B------:R-:W-:Y:S01]  /*f050*/  IMAD R0, R214, 0x20, R215 ;  /* 0x00000020d6007824 */ /* 0x000fe200078e02d7 */
[----:B------:R-:W-:Y:S01]  /*f060*/  SEL R8, RZ, 0xffffffff, P0 ;  /* 0xffffffffff087807 */ /* 0x000fe20000000000 */
[----:B------:R-:W5:Y:S01]  /*f070*/  LD.E.128 R72, desc[UR44][R72.64] ;  /* 0x0000002c48487980 */ /* 0x000f62000c101d00 */
[----:B------:R-:W-:Y:S01]  /*f080*/  ISETP.GE.AND P0, PT, R192, UR10, PT ;  /* 0x0000000ac0007c0c */ /* 0x000fe2000bf06270 */
[----:B------:R-:W-:Y:S01]  /*f090*/  UIMAD UR5, UR12, UR8, URZ ;  /* 0x000000080c0572a4 */ /* 0x000fe2000f8e023f */
[----:B------:R-:W-:Y:S01]  /*f0a0*/  VIADD R14, R0, UR38 ;  /* 0x00000026000e7c36 */ /* 0x000fe20008000000 */
[----:B------:R-:W5:Y:S01]  /*f0b0*/  LD.E.128 R76, desc[UR44][R76.64] ;  /* 0x0000002c4c4c7980 */ /* 0x000f62000c101d00 */
[----:B------:R-:W-:Y:S01]  /*f0c0*/  SEL R0, RZ, 0xffffffff, P0 ;  /* 0xffffffffff007807 */ /* 0x000fe20000000000 */
[----:B------:R-:W-:-:S02]  /*f0d0*/  UIMAD.WIDE.U32 UR6, UR37, UR8, URZ ;  /* 0x00000008250672a5 */ /* 0x000fc4000f8e003f */
        /* <DEDUP_REMOVED lines=19> */
[----:B------:R-:W-:Y:S01]  /*f210*/  IMAD.U32 R9, RZ, RZ, UR7 ;  /* 0x00000007ff097e24 */ /* 0x000fe2000f8e00ff */
[----:B------:R-:W-:Y:S01]  /*f220*/  ULDC.64 UR6, c[0x0][0xbe0] ;  /* 0x0002f80000067ab9 */ /* 0x000fe20000000a00 */
[----:B------:R-:W-:Y:S01]  /*f230*/  IMAD.MOV R13, RZ, RZ, -R3 ;  /* 0x000000ffff0d7224 */ /* 0x000fe200078e0a03 */
[----:B------:R-:W-:Y:S01]  /*f240*/  SEL R0, RZ, 0xffffffff, P0 ;  /* 0xffffffffff007807 */ /* 0x000fe20000000000 */
[----:B------:R-:W-:Y:S01]  /*f250*/  IMAD R12, R11, UR6, RZ ;  /* 0x000000060b0c7c24 */ /* 0x000fe2000f8e02ff */
[----:B------:R-:W5:Y:S01]  /*f260*/  LD.E.128 R88, desc[UR44][R88.64] ;  /* 0x0000002c58587980 */ /* 0x000f62000c101d00 */
[----:B------:R-:W-:Y:S01]  /*f270*/  IMAD.U32 R9, RZ, RZ, UR5 ;  /* 0x00000005ff097e24 */ /* 0x000fe2000f8e00ff */
[----:B------:R-:W-:Y:S01]  /*f280*/  ULDC UR5, c[0x0][0xb88] ;  /* 0x0002e20000057ab9 */ /* 0x000fe20000000800 */
[----:B------:R-:W-:Y:S01]  /*f290*/  IMAD R11, R15, R13, R14 ;  /* 0x0000000d0f0b7224 */ /* 0x000fe200078e020e */
[----:B------:R-:W5:Y:S01]  /*f2a0*/  LD.E.128 R92, desc[UR44][R92.64] ;  /* 0x0000002c5c5c7980 */ /* 0x000f62000c101d00 */
[----:B------:R-:W-:Y:S01]  /*f2b0*/  IMAD.SHL.U32 R19, R0, 0x20, RZ ;  /* 0x0000002000137824 */ /* 0x000fe200078e00ff */
[----:B------:R-:W-:Y:S01]  /*f2c0*/  ISETP.GE.AND P0, PT, R218, UR10, PT ;  /* 0x0000000ada007c0c */ /* 0x000fe2000bf06270 */
[C---:B------:R-:W-:Y:S01]  /*f2d0*/  IMAD R13, R3.reuse, UR7, R12 ;  /* 0x00000007030d7c24 */ /* 0x040fe2000f8e020c */
[----:B------:R-:W-:Y:S01]  /*f2e0*/  @!PT LDS RZ, [RZ] ;  /* 0x00000000fffff984 */ /* 0x000fe20000000800 */
[----:B------:R-:W-:Y:S01]  /*f2f0*/  @!PT LDS RZ, [RZ] ;  /* 0x00000000fffff984 */ /* 0x000fe20000000800 */
[----:B------:R-:W-:Y:S01]  /*f300*/  @!PT LDS RZ, [RZ] ;  /* 0x00000000fffff984 */ /* 0x000fe20000000800 */
[----:B------:R-:W-:Y:S01]  /*f310*/  @!PT LDS RZ, [RZ] ;  /* 0x00000000fffff984 */ /* 0x000fe20000000800 */
[----:B------:R0:W-:Y:S06]  /*f320*/  MEMBAR.ALL.CTA ;  /* 0x0000000000007992 */ /* 0x0001ec0000008000 */
[----:B0-----:R-:W0:Y:S01]  /*f330*/  FENCE.VIEW.ASYNC.S ;  /* 0x00000000000073c6 */ /* 0x001e220000000000 */
[----:B------:R-:W-:Y:S01]  /*f340*/  IMAD.WIDE.U32 R8, R3, UR6, R8 ;  /* 0x0000000603087c25 */ /* 0x000fe2000f8e0008 */
[----:B------:R-:W-:Y:S01]  /*f350*/  SHF.R.S32.HI R0, RZ, 0x1f, R11 ;  /* 0x0000001fff007819 */ /* 0x000fe2000001140b */
[----:B------:R-:W-:Y:S01]  /*f360*/  ULDC.64 UR6, c[0x0][0xbd8] ;  /* 0x0002f60000067ab9 */ /* 0x000fe20000000a00 */
[----:B------:R-:W-:Y:S01]  /*f370*/  LOP3.LUT R10, R19, 0x20, R10, 0xe2, !PT ;  /* 0x00000020130a7812 */ /* 0x000fe200078ee20a */
[----:B------:R-:W-:Y:S01]  /*f380*/  VIADD R27, R215, UR38 ;  /* 0x00000026d71b7c36 */ /* 0x000fe20008000000 */
[----:B------:R-:W-:Y:S01]  /*f390*/  IADD3 R9, R9, R13, RZ ;  /* 0x0000000d09097210 */ /* 0x000fe20007ffe0ff */
[----:B------:R-:W-:Y:S01]  /*f3a0*/  IMAD R0, R0, UR6, RZ ;  /* 0x0000000600007c24 */ /* 0x000fe2000f8e02ff */
[----:B------:R-:W-:Y:S01]  /*f3b0*/  SEL R3, RZ, 0x40, P0 ;  /* 0x00000040ff037807 */ /* 0x000fe20000000000 */
[----:B------:R-:W-:Y:S01]  /*f3c0*/  IMAD R28, R15, UR5, RZ ;  /* 0x000000050f1c7c24 */ /* 0x000fe2000f8e02ff */
[----:B------:R-:W-:Y:S01]  /*f3d0*/  ISETP.GE.AND P0, PT, R217, UR10, PT ;  /* 0x0000000ad9007c0c */ /* 0x000fe2000bf06270 */
[C---:B------:R-:W-:Y:S01]  /*f3e0*/  IMAD R13, R11.reuse, UR7, R0 ;  /* 0x000000070b0d7c24 */ /* 0x040fe2000f8e0200 */
[----:B------:R-:W-:Y:S01]  /*f3f0*/  LOP3.LUT R3, R10, R3, RZ, 0xfc, !PT ;  /* 0x000000030a037212 */ /* 0x000fe200078efcff */
[----:B------:R-:W-:Y:S01]  /*f400*/  IMAD.WIDE.U32 R8, R11, UR6, R8 ;  /* 0x000000060b087c25 */ /* 0x000fe2000f8e0008 */
[----:B------:R-:W-:Y:S01]  /*f410*/  ISETP.GE.AND P1, PT, R27, R28, PT ;  /* 0x0000001c1b00720c */ /* 0x000fe20003f26270 */
[----:B------:R-:W-:Y:S01]  /*f420*/  ULDC.64 UR6, c[0x0][0xb80] ;  /* 0x0002e00000067ab9 */ /* 0x000fe20000000a00 */
[----:B------:R-:W-:Y:S01]  /*f430*/  SEL R10, RZ, 0x80, P0 ;  /* 0x00000080ff0a7807 */ /* 0x000fe20000000000 */
[----:B------:R-:W-:Y:S01]  /*f440*/  VIADD R0, R17, 0x38820 ;  /* 0x0003882011007836 */ /* 0x000fe20000000000 */
[----:B------:R-:W-:Y:S01]  /*f450*/  LEA R19, P2, R8, UR6, 0x1 ;  /* 0x0000000608137c11 */ /* 0x000fe2000f8408ff */
[----:B------:R-:W-:Y:S01]  /*f460*/  IMAD.IADD R9, R9, 0x1, R13 ;  /* 0x0000000109097824 */ /* 0x000fe200078e020d */
[----:B------:R-:W-:Y:S02]  /*f470*/  BSSY B1, `(.L_x_4271) ;  /* 0x0000027000017945 */ /* 0x000fe40003800000 */
[----:B------:R-:W-:-:S02]  /*f480*/  PRMT R0, RZ, 0x654, R0 ;  /* 0x00000654ff007816 */ /* 0x000fc40000000000 */
[----:B------:R-:W-:Y:S02]  /*f490*/  LEA.HI.X R26, R8, UR7, R9, 0x1, P2 ;  /* 0x00000007081a7c11 */ /* 0x000fe400090f0c09 */
[----:B0-----:R0:W-:Y:S03]  /*f4a0*/  SYNCS.ARRIVE.TRANS64.RED.A1T0 RZ, [R0+URZ], RZ ;  /* 0x000000ff00ff79a7 */ /* 0x0011e6000810043f */
[----:B------:R1:W2:Y:S01]  /*f4b0*/  SHFL.IDX PT, R11, R26, RZ, 0x181f ;  /* 0x00181fff1a0b7589 */ /* 0x0002a200000e0000 */
[----:B0-----:R-:W-:-:S03]  /*f4c0*/  LOP3.LUT R0, R3, R10, RZ, 0xfc, !PT ;  /* 0x0000000a03007212 */ /* 0x001fc600078efcff */
[----:B------:R1:W0:Y:S01]  /*f4d0*/  SHFL.IDX PT, R10, R19, RZ, 0x181f ;  /* 0x00181fff130a7589 */ /* 0x00022200000e0000 */
[----:B------:R-:W-:Y:S05]  /*f4e0*/  @P1 BRA `(.L_x_4272) ;  /* 0x00000000007c1947 */ /* 0x000fea0003800000 */
[----:B------:R-:W-:Y:S02]  /*f4f0*/  ISETP.GE.AND P1, PT, R195, UR10, PT ;  /* 0x0000000ac3007c0c */ /* 0x000fe4000bf26270 */
[----:B------:R-:W-:Y:S02]  /*f500*/  ISETP.GE.AND P0, PT, R23, UR10, PT ;  /* 0x0000000a17007c0c */ /* 0x000fe4000bf06270 */
[----:B------:R-:W-:Y:S02]  /*f510*/  ISETP.GE.AND P5, PT, R194, UR10, PT ;  /* 0x0000000ac2007c0c */ /* 0x000fe4000bfa6270 */
[----:B------:R-:W-:-:S07]  /*f520*/  ISETP.GE.AND P3, PT, R193, UR10, PT ;  /* 0x0000000ac1007c0c */ /* 0x000fce000bf66270 */
[-C--:B0-----:R-:W-:Y:S02]  /*f530*/  @!P1 LEA R12, P2, R195, R10.reuse, 0x1 ;  /* 0x0000000ac30c9211 */ /* 0x081fe400078408ff */
        /* <DEDUP_REMOVED lines=10> */
[CC--:B-1----:R-:W-:Y:S01]  /*f5e0*/  @!P3 LEA R20, P6, R193.reuse, R10.reuse, 0x1 ;  /* 0x0000000ac114b211 */ /* 0x0c2fe200078c08ff */
[----:B------:R3:W-:Y:S03]  /*f5f0*/  @!P5 ST.E.128 desc[UR44][R14.64], R48 ;  /* 0x000000300e00d985 */ /* 0x0007e6000c101d2c */
[----:B------:R-:W-:Y:S02]  /*f600*/  @!P3 LEA.HI.X R21, R193, R11, R227, 0x1, P6 ;  /* 0x0000000bc115b211 */ /* 0x000fe400030f0ce3 */
[----:B0-----:R-:W-:-:S03]  /*f610*/  @!P2 LEA R8, P5, R192, R10, 0x1 ;  /* 0x0000000ac008a211 */ /* 0x001fc600078a08ff */
        /* <DEDUP_REMOVED lines=12> */
.L_x_4272:
[----:B------:R-:W-:Y:S05]  /*f6e0*/  BSYNC B1 ;  /* 0x0000000000017941 */ /* 0x000fea0003800000 */
.L_x_4271:
        /* <DEDUP_REMOVED lines=22> */
[CC--:B------:R-:W-:Y:S02]  /*f850*/  @!P0 LEA R14, P3, R191.reuse, R6.reuse, 0x1 ;  /* 0x00000006bf0e8211 */ /* 0x0c0fe400078608ff */
[-C--:B0-----:R-:W-:Y:S01]  /*f860*/  @!P1 LEA R4, P6, R192, R6.reuse, 0x1 ;  /* 0x00000006c0049211 */ /* 0x081fe200078c08ff */
[----:B------:R4:W-:Y:S01]  /*f870*/  @!P2 ST.E.128 desc[UR44][R12.64], R32 ;  /* 0x000000200c00a985 */ /* 0x0009e2000c101d2c */
[----:B-1----:R-:W-:Y:S02]  /*f880*/  @P4 LEA R20, P5, R218, R6, 0x1 ;  /* 0x00000006da144211 */ /* 0x002fe400078a08ff */
        /* <DEDUP_REMOVED lines=12> */
.L_x_4269:
        /* <DEDUP_REMOVED lines=9> */
[----:B------:R-:W-:Y:S01]  /*f9e0*/  ISETP.GE.AND P1, PT, R194, UR12, PT ;  /* 0x0000000cc2007c0c */ /* 0x000fe2000bf26270 */
[----:B------:R-:W-:Y:S01]  /*f9f0*/  VIADD R8, R0, UR38 ;  /* 0x0000002600087c36 */ /* 0x000fe20008000000 */
        /* <DEDUP_REMOVED lines=46> */
.L_x_4275:
[----:B------:R-:W-:Y:S05]  /*fce0*/  BSYNC B1 ;  /* 0x0000000000017941 */ /* 0x000fea0003800000 */
.L_x_4274:
        /* <DEDUP_REMOVED lines=28> */
[----:B------:R-:W-:Y:S01]  /*feb0*/  MOV R5, UR7 ;  /* 0x0000000700057c02 */ /* 0x000fe20008000f00 */
[----:B------:R-:W-:Y:S01]  /*fec0*/  ULDC.64 UR6, c[0x0][0xbe0] ;  /* 0x0002f80000067ab9 */ /* 0x000fe20000000a00 */
[----:B------:R-:W-:Y:S01]  /*fed0*/  SEL R6, RZ, 0xffffffff, P1 ;  /* 0xffffffffff067807 */ /* 0x000fe20000800000 */
        /* <DEDUP_REMOVED lines=18> */
[----:B------:R-:W-:Y:S02]  /*10000*/  VIADD R0, R215, UR38 ;  /* 0x00000026d7007c36 */ /* 0x000fe40008000000 */
[----:B------:R-:W-:-:S02]  /*10010*/  IMAD R25, R10, UR5, RZ ;  /* 0x000000050a197c24 */ /* 0x000fc4000f8e02ff */
        /* <DEDUP_REMOVED lines=44> */
.L_x_4277:
[----:B------:R-:W-:Y:S05]  /*102e0*/  BSYNC B1 ;  /* 0x0000000000017941 */ /* 0x000fea0003800000 */
.L_x_4276:
        /* <DEDUP_REMOVED lines=36> */
.L_x_4273:
[----:B------:R-:W-:Y:S05]  /*10530*/  BSYNC B0 ;  /* 0x0000000000007941 */ /* 0x000fea0003800000 */
.L_x_4268:
[----:B------:R-:W-:Y:S02]  /*10540*/  ULDC UR5, c[0x0][0xd38] ;  /* 0x00034e0000057ab9 */ /* 0x000fe40000000800 */
[----:B------:R-:W-:-:S06]  /*10550*/  UISETP.GE.AND UP0, UPT, UR4, UR5, UPT ;  /* 0x000000050400728c */ /* 0x000fcc000bf06270 */
[----:B------:R-:W-:-:S13]  /*10560*/  PLOP3.LUT P0, PT, PT, PT, UP0, 0x80, 0x0 ;  /* 0x000000000000781c */ /* 0x000fda0003f0f008 */
[----:B------:R-:W-:Y:S05]  /*10570*/  @!P0 BRA `(.L_x_4278) ;  /* 0xffffff0800788947 */ /* 0x000fea000383ffff */
[----:B------:R-:W-:Y:S05]  /*10580*/  EXIT ;  /* 0x000000000000794d */ /* 0x000fea0003800000 */
.L_x_4221:
        /* <DEDUP_REMOVED lines=24> */
[----:B------:R-:W-:Y:S01]  /*10710*/  ULDC UR9, c[0x0][0x2b8] ;  /* 0x0000ae0000097ab9 */ /* 0x000fe20000000800 */
[----:B------:R-:W-:Y:S01]  /*10720*/  ULDC UR38, c[0x0][0x288] ;  /* 0x0000a20000267ab9 */ /* 0x000fe20000000800 */
[----:B------:R-:W-:Y:S01]  /*10730*/  UISETP.NE.AND.EX UP0, UPT, UR7, URZ, UPT, UP0 ;  /* 0x0000003f0700728c */ /* 0x000fe2000bf05300 */
[----:B------:R-:W-:Y:S01]  /*10740*/  IMAD.MOV.U32 R23, RZ, RZ, 0x1 ;  /* 0x00000001ff177424 */ /* 0x000fe200078e00ff */
[----:B------:R-:W-:Y:S01]  /*10750*/  ULDC UR39, c[0x0][0x448] ;  /* 0x0001120000277ab9 */ /* 0x000fe20000000800 */
[----:B------:R-:W-:Y:S01]  /*10760*/  ULDC.64 UR6, c[0x0][0x2f0] ;  /* 0x0000bc0000067ab9 */ /* 0x000fe20000000a00 */
        /* <DEDUP_REMOVED lines=77> */
[----:B------:R-:W-:Y:S02]  /*10c40*/  @P0 LOP3.LUT R16, R16, 0x4, RZ, 0xfc, !PT ;  /* 0x0000000410100812 */ /* 0x000fe400078efcff */
        /* <DEDUP_REMOVED lines=32> */
[----:B------:R2:W-:Y:S01]  /*10e50*/  STL [R1], R0 ;  /* 0x0000000001007387 */ /* 0x0005e20000100800 */
[----:B------:R-:W-:Y:S02]  /*10e60*/  @P1 LOP3.LUT R16, R16, 0x2, RZ, 0xfc, !PT ;  /* 0x0000000210101812 */ /* 0x000fe400078efcff */
[----:B------:R-:W-:-:S02]  /*10e70*/  SHF.R.U32.HI R29, RZ, 0x2, R29 ;  /* 0x00000002ff1d7819 */ /* 0x000fc4000001161d */
[----:B------:R-:W-:Y:S02]  /*10e80*/  LOP3.LUT R16, R16, 0xffefffff, RZ, 0xc0, !PT ;  /* 0xffefffff10107812 */ /* 0x000fe400078ec0ff */
[----:B------:R-:W-:Y:S02]  /*10e90*/  SHF.R.U32.HI R28, RZ, 0x3, R28 ;  /* 0x00000003ff1c7819 */ /* 0x000fe4000001161c */
[----:B------:R-:W-:-:S07]  /*10ea0*/  @P0 LOP3.LUT R16, R16, 0x100000, RZ, 0xfc, !PT ;  /* 0x0010000010100812 */ /* 0x000fce00078efcff */
.L_x_4332:
        /* <DEDUP_REMOVED lines=13> */
[----:B0123-5:R-:W-:Y:S05]  /*10f80*/  @P0 BRA `(.L_x_4280) ;  /* 0x0000000000200947 */ /* 0x02ffea0003800000 */
        /* <DEDUP_REMOVED lines=8> */
.L_x_4280:
[----:B------:R-:W-:Y:S01]  /*11010*/  ULDC UR8, c[0x0][0xd54] ;  /* 0x0003550000087ab9 */ /* 0x000fe20000000800 */
[----:B------:R-:W-:Y:S01]  /*11020*/  UMOV UR6, UR7 ;  /* 0x0000000700067c82 */ /* 0x000fe20008000000 */
[----:B------:R-:W-:-:S11]  /*11030*/  UISETP.NE.AND UP0, UPT, UR8, 0x1, UPT ;  /* 0x000000010800788c */ /* 0x000fd6000bf05270 */
[----:B------:R-:W-:Y:S02]  /*11040*/  @UP0 ULDC.64 UR10, c[0x0][0xd58] ;  /* 0x00035600000a0ab9 */ /* 0x000fe40000000a00 */
[----:B------:R-:W-:-:S04]  /*11050*/  UIMAD.WIDE.U32 UR4, UR7, UR10, URZ ;  /* 0x0000000a070472a5 */ /* 0x000fc8000f8e003f */
[----:B------:R-:W-:-:S04]  /*11060*/  @UP0 USHF.R.U32.HI UR6, URZ, UR11, UR5 ;  /* 0x0000000b3f060299 */ /* 0x000fc80008011605 */
[----:B------:R-:W-:-:S12]  /*11070*/  UIMAD UR4, UR6, UR8, URZ ;  /* 0x00000008060472a4 */ /* 0x000fd8000f8e023f */
.L_x_4281:
[----:B------:R-:W-:Y:S01]  /*11080*/  ULDC UR5, c[0x0][0xd48] ;  /* 0x0003520000057ab9 */ /* 0x000fe20000000800 */
[----:B------:R-:W-:Y:S01]  /*11090*/  ULDC.64 UR8, c[0x0][0xb20] ;  /* 0x0002c80000087ab9 */ /* 0x000fe20000000a00 */
[----:B------:R-:W-:Y:S01]  /*110a0*/  UISETP.NE.AND UP1, UPT, UR5, 0x1, UPT ;  /* 0x000000010500788c */ /* 0x000fe2000bf25270 */
[----:B------:R-:W-:Y:S01]  /*110b0*/  MOV R31, RZ ;  /* 0x000000ff001f7202 */ /* 0x000fe20000000f00 */
        /* <DEDUP_REMOVED lines=54> */
.L_x_4283:
        /* <DEDUP_REMOVED lines=20> */
.L_x_4286:
[----:B------:R-:W-:Y:S05]  /*11560*/  BSYNC B6 ;  /* 0x0000000000067941 */ /* 0x000fea0003800000 */
.L_x_4285:
        /* <DEDUP_REMOVED lines=20> */
.L_x_4289:
        /* <DEDUP_REMOVED lines=15> */
.L_x_4288:
[----:B------:R-:W-:Y:S05]  /*117a0*/  BSYNC B6 ;  /* 0x0000000000067941 */ /* 0x000fea0003800000 */
.L_x_4287:
        /* <DEDUP_REMOVED lines=12> */
[----:B------:R-:W-:Y:S01]  /*11870*/  IMAD.U32 R25, RZ, RZ, UR43 ;  /* 0x0000002bff197e24 */ /* 0x000fe2000f8e00ff */
[----:B------:R-:W-:Y:S01]  /*11880*/  UMOV UR5, 0xffffffff ;  /* 0xffffffff00057882 */ /* 0x000fe20000000000 */
[----:B------:R-:W-:-:S03]  /*11890*/  IMAD.U32 R19, RZ, RZ, UR4 ;  /* 0x00000004ff137e24 */ /* 0x000fc6000f8e00ff */
[----:B------:R-:W-:Y:S01]  /*118a0*/  LEA R25, R25, 0xffffffc0, 0x6 ;  /* 0xffffffc019197811 */ /* 0x000fe200078e30ff */
[----:B------:R-:W-:Y:S06]  /*118b0*/  BRA.DIV UR5, `(.L_x_4290) ;  /* 0x0000003e05447947 */ /* 0x000fec000b800000 */
.L_x_4349:
[----:B------:R-:W2:Y:S01]  /*118c0*/  S2R R0, SR_TID.X ;  /* 0x0000000000007919 */ /* 0x000ea20000002100 */
[----:B0-----:R-:W-:Y:S01]  /*118d0*/  ISETP.NE.AND P1, PT, R10, 0x1, PT ;  /* 0x000000010a00780c */ /* 0x001fe20003f25270 */
[----:B------:R-:W-:Y:S01]  /*118e0*/  IMAD.MOV.U32 R35, RZ, RZ, RZ ;  /* 0x000000ffff237224 */ /* 0x000fe200078e00ff */
[----:B-----5:R-:W-:Y:S01]  /*118f0*/  SHF.R.S32.HI R30, RZ, 0x1f, R26 ;  /* 0x0000001fff1e7819 */ /* 0x020fe2000001141a */
[----:B-1----:R-:W0:Y:S01]  /*11900*/  S2R R2, SR_TID.X ;  /* 0x0000000000027919 */ /* 0x002e220000002100 */
[----:B------:R-:W-:-:S09]  /*11910*/  LOP3.LUT R16, R16, 0xffffdfff, RZ, 0xc0, !PT ;  /* 0xffffdfff10107812 */ /* 0x000fd200078ec0ff */
[----:B------:R-:W1:Y:S01]  /*11920*/  @P1 LDC R5, c[0x0][0x438] ;  /* 0x00010e00ff051b82 */ /* 0x000e620000000800 */
[----:B------:R-:W-:Y:S02]  /*11930*/  @P1 LOP3.LUT R16, R16, 0x2000, RZ, 0xfc, !PT ;  /* 0x0000200010101812 */ /* 0x000fe400078efcff */
[----:B--2---:R-:W-:Y:S01]  /*11940*/  LOP3.LUT R0, R0, 0x7f, RZ, 0xc0, !PT ;  /* 0x0000007f00007812 */ /* 0x004fe200078ec0ff */
[----:B0-----:R-:W-:-:S03]  /*11950*/  IMAD.SHL.U32 R8, R2, 0x10, RZ ;  /* 0x0000001002087824 */ /* 0x001fc600078e00ff */
[----:B------:R-:W-:-:S04]  /*11960*/  SHF.R.U32.HI R0, RZ, 0x3, R0 ;  /* 0x00000003ff007819 */ /* 0x000fc80000011600 */
[----:B------:R-:W-:Y:S02]  /*11970*/  LOP3.LUT R8, R0, 0x70, R8, 0xf8, !PT ;  /* 0x0000007000087812 */ /* 0x000fe400078ef808 */
[----:B------:R-:W0:Y:S02]  /*11980*/  @P1 LDC R0, c[0x0][0x434] ;  /* 0x00010d00ff001b82 */ /* 0x000e240000000800 */
[----:B------:R-:W-:-:S04]  /*11990*/  IADD3 R2, R8, R25, RZ ;  /* 0x0000001908027210 */ /* 0x000fc80007ffe0ff */
[C---:B------:R-:W-:Y:S01]  /*119a0*/  ISETP.GE.AND P0, PT, R2.reuse, UR40, PT ;  /* 0x0000002802007c0c */ /* 0x040fe2000bf06270 */
[----:B------:R-:W-:-:S03]  /*119b0*/  IMAD.IADD R37, R2, 0x1, R31 ;  /* 0x0000000102257824 */ /* 0x000fc600078e021f */
[----:B------:R-:W-:Y:S01]  /*119c0*/  ISETP.GT.U32.OR P0, PT, R8, 0x3f, P0 ;  /* 0x0000003f0800780c */ /* 0x000fe20000704470 */
[----:B------:R-:W-:-:S12]  /*119d0*/  IMAD.MOV.U32 R6, RZ, RZ, R37 ;  /* 0x000000ffff067224 */ /* 0x000fd800078e0025 */
[----:B------:R-:W2:Y:S01]  /*119e0*/  @!P0 LDC.64 R2, c[0x0][0x428] ;  /* 0x00010a00ff028b82 */ /* 0x000ea20000000a00 */
[----:B0-----:R-:W-:-:S05]  /*119f0*/  @P1 IMAD.HI.U32 R0, R37, R0, RZ ;  /* 0x0000000025001227 */ /* 0x001fca00078e00ff */
[----:B-1----:R-:W-:Y:S02]  /*11a00*/  @P1 SHF.R.U32.HI R6, RZ, R5, R0 ;  /* 0x00000005ff061219 */ /* 0x002fe40000011600 */
[----:B------:R-:W0:Y:S02]  /*11a10*/  @!P0 LDC.64 R4, c[0x0][0x418] ;  /* 0x00010600ff048b82 */ /* 0x000e240000000a00 */
[----:B------:R-:W-:Y:S01]  /*11a20*/  @!P0 SHF.R.S32.HI R7, RZ, 0x1f, R6 ;  /* 0x0000001fff078819 */ /* 0x000fe20000011406 */
[----:B--2---:R-:W-:-:S04]  /*11a30*/  @!P0 IMAD R0, R30, R2, RZ ;  /* 0x000000021e008224 */ /* 0x004fc800078e02ff */
[C---:B------:R-:W-:Y:S02]  /*11a40*/  @!P0 IMAD R9, R26.reuse, R3, R0 ;  /* 0x000000031a098224 */ /* 0x040fe400078e0200 */
[----:B------:R-:W-:-:S04]  /*11a50*/  @!P0 IMAD.WIDE.U32 R2, R26, R2, R6 ;  /* 0x000000021a028225 */ /* 0x000fc800078e0006 */
[----:B------:R-:W-:Y:S01]  /*11a60*/  @!P0 IMAD.IADD R0, R3, 0x1, R9 ;  /* 0x0000000103008824 */ /* 0x000fe200078e0209 */
[----:B0-----:R-:W-:-:S04]  /*11a70*/  @!P0 LEA R4, P1, R2, R4, 0x2 ;  /* 0x0000000402048211 */ /* 0x001fc800078210ff */
[----:B------:R-:W-:Y:S01]  /*11a80*/  @!P0 LEA.HI.X R5, R2, R5, R0, 0x2, P1 ;  /* 0x0000000502058211 */ /* 0x000fe200008f1400 */
[----:B------:R-:W-:Y:S02]  /*11a90*/  IMAD.U32 R2, RZ, RZ, UR47 ;  /* 0x0000002fff027e24 */ /* 0x000fe4000f8e00ff */
        /* <DEDUP_REMOVED lines=14> */
.L_x_4291:
[----:B------:R-:W-:Y:S01]  /*11b80*/  IMAD R27, R18, 0x8, R17 ;  /* 0x00000008121b7824 */ /* 0x000fe200078e0211 */
[----:B------:R-:W-:Y:S01]  /*11b90*/  SHF.L.U32 R0, R23, 0x1f, RZ ;  /* 0x0000001f17007819 */ /* 0x000fe200000006ff */
[----:B------:R-:W-:Y:S03]  /*11ba0*/  BSSY B0, `(.L_x_4292) ;  /* 0x0000003000007945 */ /* 0x000fe60003800000 */
[----:B------:R-:W0:Y:S02]  /*11bb0*/  SYNCS.PHASECHK.TRANS64.TRYWAIT P0, [R27+URZ+0x38840], R0 ;  /* 0x038840001b0075a7 */ /* 0x000e24000800017f */
[----:B0-----:R-:W-:Y:S05]  /*11bc0*/  @!P0 BRA `(.L_x_4293) ;  /* 0x0000003800ac8947 */ /* 0x001fea0003800000 */
.L_x_4350:
[----:B------:R-:W-:Y:S05]  /*11bd0*/  BSYNC B0 ;  /* 0x0000000000007941 */ /* 0x000fea0003800000 */
.L_x_4292:
        /* <DEDUP_REMOVED lines=47> */
[----:B-1----:R-:W-:Y:S01]  /*11ed0*/  @P0 IMAD.X R3, RZ, RZ, R2, P1 ;  /* 0x000000ffff030224 */ /* 0x002fe200008e0602 */
[----:B------:R-:W-:-:S05]  /*11ee0*/  @P0 MOV R2, R6 ;  /* 0x0000000600020202 */ /* 0x000fca0000000f00 */
        /* <DEDUP_REMOVED lines=10> */
.L_x_4360:
        /* <DEDUP_REMOVED lines=10> */
.L_x_4295:
        /* <DEDUP_REMOVED lines=11> */
.L_x_4296:
        /* <DEDUP_REMOVED lines=24> */
.L_x_4298:
[----:B------:R-:W-:Y:S05]  /*12260*/  BSYNC B6 ;  /* 0x0000000000067941 */ /* 0x000fea0003800000 */
.L_x_4297:
[----:B------:R-:W2:Y:S01]  /*12270*/  S2R R20, SR_TID.X ;  /* 0x0000000000147919 */ /* 0x000ea20000002100 */
[----:B------:R-:W-:Y:S01]  /*12280*/  UISETP.NE.AND UP0, UPT, UR50, URZ, UPT ;  /* 0x0000003f3200728c */ /* 0x000fe2000bf05270 */
[----:B------:R-:W-:Y:S01]  /*12290*/  IMAD.U32 R34, RZ, RZ, UR42 ;  /* 0x0000002aff227e24 */ /* 0x000fe2000f8e00ff */
[----:B------:R-:W-:Y:S01]  /*122a0*/  R2UR UR6, R24 ;  /* 0x00000000180672ca */ /* 0x000fe200000e0000 */
[----:B------:R-:W-:Y:S01]  /*122b0*/  ULDC.64 UR8, c[0x0][0x2d8] ;  /* 0x0000b60000087ab9 */ /* 0x000fe20000000a00 */
[----:B------:R-:W-:Y:S02]  /*122c0*/  R2UR UR7, R19 ;  /* 0x00000000130772ca */ /* 0x000fe400000e0000 */
[----:B------:R-:W-:Y:S02]  /*122d0*/  PLOP3.LUT P0, PT, PT, PT, UP0, 0x80, 0x0 ;  /* 0x000000000000781c */ /* 0x000fe40003f0f008 */
[----:B------:R-:W-:-:S03]  /*122e0*/  LOP3.LUT P5, RZ, R16, 0x100000, RZ, 0xc0, !PT ;  /* 0x0010000010ff7812 */ /* 0x000fc600078ac0ff */
[----:B------:R-:W-:-:S04]  /*122f0*/  @UP0 ULDC UR4, c[0x0][0x44c] ;  /* 0x0001130000040ab9 */ /* 0x000fc80000000800 */
[----:B------:R-:W-:-:S04]  /*12300*/  UIMAD UR6, UR6, UR8, URZ ;  /* 0x00000008060672a4 */ /* 0x000fc8000f8e023f */
[----:B------:R-:W-:Y:S01]  /*12310*/  UIMAD UR6, UR7, UR9, UR6 ;  /* 0x00000009070672a4 */ /* 0x000fe2000f8e0206 */
[C---:B--2---:R-:W-:Y:S01]  /*12320*/  LOP3.LUT R21, R20.reuse, 0x7f, RZ, 0xc0, !PT ;  /* 0x0000007f14157812 */ /* 0x044fe200078ec0ff */
[----:B------:R-:W-:-:S03]  /*12330*/  IMAD.SHL.U32 R20, R20, 0x10, RZ ;  /* 0x0000001014147824 */ /* 0x000fc600078e00ff */
[----:B------:R-:W-:-:S04]  /*12340*/  SHF.R.U32.HI R21, RZ, 0x3, R21 ;  /* 0x00000003ff157819 */ /* 0x000fc80000011615 */
[----:B------:R-:W-:Y:S02]  /*12350*/  LOP3.LUT R20, R21, 0x70, R20, 0xf8, !PT ;  /* 0x0000007015147812 */ /* 0x000fe400078ef814 */
[----:B------:R-:W2:Y:S02]  /*12360*/  S2R R21, SR_TID.X ;  /* 0x0000000000157919 */ /* 0x000ea40000002100 */
[----:B------:R-:W-:-:S05]  /*12370*/  LEA R34, R34, R20, 0x6 ;  /* 0x0000001422227211 */ /* 0x000fca00078e30ff */
[----:B------:R-:W-:Y:S01]  /*12380*/  @P0 IMAD.HI.U32 R0, R34, UR4, RZ ;  /* 0x0000000422000c27 */ /* 0x000fe2000f8e00ff */
[----:B------:R-:W-:Y:S01]  /*12390*/  PLOP3.LUT P0, PT, PT, PT, UP0, 0x80, 0x0 ;  /* 0x000000000000781c */ /* 0x000fe20003f0f008 */
[----:B------:R-:W-:Y:S02]  /*123a0*/  @UP0 ULDC UR4, c[0x0][0x450] ;  /* 0x0001140000040ab9 */ /* 0x000fe40000000800 */
[----:B------:R-:W-:-:S10]  /*123b0*/  IMAD.MOV.U32 R6, RZ, RZ, R34 ;  /* 0x000000ffff067224 */ /* 0x000fd400078e0022 */
[----:B------:R-:W-:Y:S02]  /*123c0*/  @P0 SHF.R.U32.HI R6, RZ, UR4, R0 ;  /* 0x00000004ff060c19 */ /* 0x000fe40008011600 */
[----:B------:R-:W-:-:S03]  /*123d0*/  R2UR UR4, R19 ;  /* 0x00000000130472ca */ /* 0x000fc600000e0000 */
[----:B------:R-:W-:Y:S02]  /*123e0*/  IMAD.MOV R7, RZ, RZ, -R6 ;  /* 0x000000ffff077224 */ /* 0x000fe400078e0a06 */
[C---:B--2---:R-:W-:Y:S01]  /*123f0*/  IMAD.SHL.U32 R8, R21.reuse, 0x8, RZ ;  /* 0x0000000815087824 */ /* 0x044fe200078e00ff */
[----:B------:R-:W-:-:S07]  /*12400*/  LOP3.LUT R20, R21, 0x7f, RZ, 0xc0, !PT ;  /* 0x0000007f15147812 */ /* 0x000fce00078ec0ff */
[----:B------:R-:W-:Y:S01]  /*12410*/  UIMAD.WIDE.U32 UR4, UR4, UR8, URZ ;  /* 0x00000008040472a5 */ /* 0x000fe2000f8e003f */
[----:B------:R-:W-:Y:S02]  /*12420*/  LOP3.LUT R8, R8, 0x38, RZ, 0xc0, !PT ;  /* 0x0000003808087812 */ /* 0x000fe400078ec0ff */
[----:B------:R-:W-:Y:S01]  /*12430*/  ULDC.64 UR8, c[0x0][0x2e0] ;  /* 0x0000b80000087ab9 */ /* 0x000fe20000000a00 */
[----:B------:R-:W-:Y:S01]  /*12440*/  UIADD3 UR5, UR5, UR6, URZ ;  /* 0x0000000605057290 */ /* 0x000fe2000fffe03f */
[----:B------:R-:W-:Y:S01]  /*12450*/  SHF.R.U32.HI R9, RZ, 0x3, R20 ;  /* 0x00000003ff097819 */ /* 0x000fe20000011614 */
[----:B------:R-:W-:Y:S02]  /*12460*/  UIMAD UR6, UR49, UR8, URZ ;  /* 0x00000008310672a4 */ /* 0x000fe4000f8e023f */
[----:B------:R-:W-:Y:S02]  /*12470*/  UIMAD.WIDE.U32 UR4, UR36, UR8, UR4 ;  /* 0x00000008240472a5 */ /* 0x000fe4000f8e0004 */
[----:B------:R-:W-:-:S04]  /*12480*/  UIMAD UR6, UR36, UR9, UR6 ;  /* 0x00000009240672a4 */ /* 0x000fc8000f8e0206 */
[----:B------:R-:W-:Y:S02]  /*12490*/  UIADD3 UR6, UR5, UR6, URZ ;  /* 0x0000000605067290 */ /* 0x000fe4000fffe03f */
[----:B0-----:R-:W-:Y:S01]  /*124a0*/  IMAD.U32 R5, RZ, RZ, UR5 ;  /* 0x00000005ff057e24 */ /* 0x001fe2000f8e00ff */
[----:B------:R-:W-:Y:S01]  /*124b0*/  SHF.R.S32.HI R5, RZ, 0x1f, R6 ;  /* 0x0000001fff057819 */ /* 0x000fe20000011406 */
[----:B------:R-:W-:Y:S01]  /*124c0*/  IMAD.U32 R4, RZ, RZ, UR4 ;  /* 0x00000004ff047e24 */ /* 0x000fe2000f8e00ff */
[----:B------:R-:W-:Y:S01]  /*124d0*/  ULDC.64 UR4, c[0x0][0x2d0] ;  /* 0x0000b40000047ab9 */ /* 0x000fe20000000a00 */
[----:B------:R-:W-:Y:S01]  /*124e0*/  IMAD.U32 R3, RZ, RZ, UR6 ;  /* 0x00000006ff037e24 */ /* 0x000fe2000f8e00ff */
[----:B------:R-:W-:Y:S01]  /*124f0*/  ULDC UR6, c[0x0][0x448] ;  /* 0x0001120000067ab9 */ /* 0x000fe20000000800 */
[----:B------:R-:W-:Y:S02]  /*12500*/  IMAD R5, R5, UR4, RZ ;  /* 0x0000000405057c24 */ /* 0x000fe4000f8e02ff */
[----:B------:R-:W-:-:S02]  /*12510*/  IMAD R0, R7, UR6, R34 ;  /* 0x0000000607007c24 */ /* 0x000fc4000f8e0222 */
[----:B------:R-:W-:Y:S02]  /*12520*/  IMAD.MOV.U32 R2, RZ, RZ, R4 ;  /* 0x000000ffff027224 */ /* 0x000fe400078e0004 */
[C---:B------:R-:W-:Y:S01]  /*12530*/  IMAD R4, R6.reuse, UR5, R5 ;  /* 0x0000000506047c24 */ /* 0x040fe2000f8e0205 */
[----:B------:R-:W-:Y:S01]  /*12540*/  SHF.R.S32.HI R5, RZ, 0x1f, R0 ;  /* 0x0000001fff057819 */ /* 0x000fe20000011400 */
        /* <DEDUP_REMOVED lines=13> */
[----:B------:R-:W-:Y:S01]  /*12620*/  IMAD.U32 R4, RZ, RZ, UR42 ;  /* 0x0000002aff047e24 */ /* 0x000fe2000f8e00ff */
[----:B------:R-:W-:Y:S02]  /*12630*/  LOP3.LUT R16, R16, 0xfffffeff, RZ, 0xc0, !PT ;  /* 0xfffffeff10107812 */ /* 0x000fe400078ec0ff */
[----:B------:R-:W2:Y:S01]  /*12640*/  SHFL.IDX PT, R2, R5, RZ, 0x181f ;  /* 0x00181fff05027589 */ /* 0x000ea200000e0000 */
[----:B------:R-:W-:-:S05]  /*12650*/  IMAD R4, R4, 0x40, R9 ;  /* 0x0000004004047824 */ /* 0x000fca00078e0209 */
[----:B------:R-:W-:-:S13]  /*12660*/  ISETP.GE.AND P1, PT, R4, UR39, PT ;  /* 0x0000002704007c0c */ /* 0x000fda000bf26270 */
[----:B------:R-:W-:Y:S02]  /*12670*/  @P1 LOP3.LUT R16, R16, 0x100, RZ, 0xfc, !PT ;  /* 0x0000010010101812 */ /* 0x000fe400078efcff */
[----:B0-----:R-:W-:Y:S02]  /*12680*/  @!P1 LEA R6, P0, R8, R14, 0x1 ;  /* 0x0000000e08069211 */ /* 0x001fe400078008ff */
[----:B------:R-:W0:Y:S01]  /*12690*/  SHFL.IDX PT, R14, R0, 0x1, 0x181f ;  /* 0x00381f00000e7f89 */ /* 0x000e2200000e0000 */
[----:B------:R-:W-:Y:S02]  /*126a0*/  LOP3.LUT R16, R16, 0xffffff7f, RZ, 0xc0, !PT ;  /* 0xffffff7f10107812 */ /* 0x000fe400078ec0ff */
        /* <DEDUP_REMOVED lines=20> */
[----:B--2---:R-:W-:Y:S01]  /*127f0*/  @!P1 IADD3.X R3, RZ, R2, RZ, P0, !PT ;  /* 0x00000002ff039210 */ /* 0x004fe200007fe4ff */
[----:B------:R-:W-:-:S05]  /*12800*/  @!P1 IMAD.MOV.U32 R2, RZ, RZ, R6 ;  /* 0x000000ffff029224 */ /* 0x000fca00078e0006 */
[----:B0-----:R3:W-:Y:S02]  /*12810*/  @!P1 LDGSTS.E.BYPASS.LTC128B.128 [R22+0x21400], desc[UR44][R2.64], !P5 ;  /* 0x2140000002169fae */ /* 0x0017e4000e901d6c */
.L_x_4369:
        /* <DEDUP_REMOVED lines=12> */
.L_x_4300:
        /* <DEDUP_REMOVED lines=11> */
[----:B--2---:R-:W-:Y:S05]  /*12990*/  @!P0 BRA `(.L_x_4302) ;  /* 0x0000000000408947 */ /* 0x004fea0003800000 */
        /* <DEDUP_REMOVED lines=16> */
.L_x_4302:
[----:B------:R-:W-:Y:S05]  /*12aa0*/  BSYNC B6 ;  /* 0x0000000000067941 */ /* 0x000fea0003800000 */
.L_x_4301:
[----:B------:R2:W5:Y:S04]  /*12ab0*/  LDL R21, [R1+0x4] ;  /* 0x0000040001157983 */ /* 0x0005680000100800 */
[----:B------:R2:W5:Y:S01]  /*12ac0*/  LDL R20, [R1] ;  /* 0x0000000001147983 */ /* 0x0005620000100800 */
[----:B------:R-:W-:Y:S01]  /*12ad0*/  UISETP.NE.AND UP0, UPT, UR50, URZ, UPT ;  /* 0x0000003f3200728c */ /* 0x000fe2000bf05270 */
[----:B------:R-:W-:Y:S01]  /*12ae0*/  R2UR UR6, R24 ;  /* 0x00000000180672ca */ /* 0x000fe200000e0000 */
[----:B0-----:R-:W-:Y:S01]  /*12af0*/  IMAD.MOV.U32 R2, RZ, RZ, R34 ;  /* 0x000000ffff027224 */ /* 0x001fe200078e0022 */
[----:B------:R-:W-:Y:S01]  /*12b00*/  R2UR UR7, R19 ;  /* 0x00000000130772ca */ /* 0x000fe200000e0000 */
[----:B------:R-:W-:Y:S01]  /*12b10*/  ULDC.64 UR8, c[0x0][0x3d8] ;  /* 0x0000f60000087ab9 */ /* 0x000fe20000000a00 */
[----:B------:R-:W0:Y:S01]  /*12b20*/  S2R R6, SR_TID.X ;  /* 0x0000000000067919 */ /* 0x000e220000002100 */
[----:B------:R-:W-:-:S02]  /*12b30*/  PLOP3.LUT P0, PT, PT, PT, UP0, 0x80, 0x0 ;  /* 0x000000000000781c */ /* 0x000fc40003f0f008 */
[C---:B------:R-:W-:Y:S02]  /*12b40*/  LOP3.LUT P2, RZ, R16.reuse, 0x20000, RZ, 0xc0, !PT ;  /* 0x0002000010ff7812 */ /* 0x040fe4000784c0ff */
[C---:B------:R-:W-:Y:S01]  /*12b50*/  LOP3.LUT P3, RZ, R16.reuse, 0x10000, RZ, 0xc0, !PT ;  /* 0x0001000010ff7812 */ /* 0x040fe2000786c0ff */
[----:B------:R-:W-:Y:S01]  /*12b60*/  @UP0 ULDC UR4, c[0x0][0x44c] ;  /* 0x0001130000040ab9 */ /* 0x000fe20000000800 */
[C---:B------:R-:W-:Y:S02]  /*12b70*/  LOP3.LUT P4, RZ, R16.reuse, 0x8000, RZ, 0xc0, !PT ;  /* 0x0000800010ff7812 */ /* 0x040fe4000788c0ff */
[----:B------:R-:W-:Y:S01]  /*12b80*/  UIMAD UR6, UR6, UR8, URZ ;  /* 0x00000008060672a4 */ /* 0x000fe2000f8e023f */
[----:B------:R-:W-:-:S03]  /*12b90*/  LOP3.LUT P5, RZ, R16, 0x4000, RZ, 0xc0, !PT ;  /* 0x0000400010ff7812 */ /* 0x000fc600078ac0ff */
[----:B------:R-:W-:Y:S01]  /*12ba0*/  UIMAD UR6, UR7, UR9, UR6 ;  /* 0x00000009070672a4 */ /* 0x000fe2000f8e0206 */
[----:B------:R-:W-:Y:S01]  /*12bb0*/  @P0 IMAD.HI.U32 R0, R34, UR4, RZ ;  /* 0x0000000422000c27 */ /* 0x000fe2000f8e00ff */
[----:B------:R-:W-:Y:S01]  /*12bc0*/  PLOP3.LUT P0, PT, PT, PT, UP0, 0x80, 0x0 ;  /* 0x000000000000781c */ /* 0x000fe20003f0f008 */
[----:B------:R-:W-:Y:S01]  /*12bd0*/  @UP0 ULDC UR4, c[0x0][0x450] ;  /* 0x0001140000040ab9 */ /* 0x000fe20000000800 */
[----:B------:R-:W-:-:S11]  /*12be0*/  ULDC UR7, c[0x0][0x448] ;  /* 0x0001120000077ab9 */ /* 0x000fd60000000800 */
[----:B------:R-:W-:Y:S02]  /*12bf0*/  @P0 SHF.R.U32.HI R2, RZ, UR4, R0 ;  /* 0x00000004ff020c19 */ /* 0x000fe40008011600 */
[----:B------:R-:W-:Y:S02]  /*12c00*/  R2UR UR4, R19 ;  /* 0x00000000130472ca */ /* 0x000fe400000e0000 */
[--C-:B------:R-:W-:Y:S01]  /*12c10*/  SHF.R.S32.HI R0, RZ, 0x1f, R2.reuse ;  /* 0x0000001fff007819 */ /* 0x100fe20000011402 */
[----:B------:R-:W-:Y:S02]  /*12c20*/  IMAD.MOV R5, RZ, RZ, -R2 ;  /* 0x000000ffff057224 */ /* 0x000fe400078e0a02 */
[----:B0-----:R-:W-:Y:S02]  /*12c30*/  IMAD.SHL.U32 R8, R6, 0x8, RZ ;  /* 0x0000000806087824 */ /* 0x001fe400078e00ff */
[----:B------:R-:W-:-:S03]  /*12c40*/  IMAD R5, R5, UR7, R34 ;  /* 0x0000000705057c24 */ /* 0x000fc6000f8e0222 */
[----:B------:R-:W-:-:S03]  /*12c50*/  LOP3.LUT R8, R8, 0x38, RZ, 0xc0, !PT ;  /* 0x0000003808087812 */ /* 0x000fc600078ec0ff */
[----:B------:R-:W-:-:S03]  /*12c60*/  UIMAD.WIDE.U32 UR4, UR4, UR8, URZ ;  /* 0x00000008040472a5 */ /* 0x000fc6000f8e003f */
[----:B------:R-:W-:Y:S01]  /*12c70*/  ULDC.64 UR8, c[0x0][0x3e0] ;  /* 0x0000f80000087ab9 */ /* 0x000fe20000000a00 */
[----:B------:R-:W-:Y:S02]  /*12c80*/  UIADD3 UR5, UR5, UR6, URZ ;  /* 0x0000000605057290 */ /* 0x000fe4000fffe03f */
[----:B------:R-:W-:Y:S02]  /*12c90*/  UIMAD UR6, UR49, UR8, URZ ;  /* 0x00000008310672a4 */ /* 0x000fe4000f8e023f */
[----:B------:R-:W-:Y:S02]  /*12ca0*/  UIMAD.WIDE.U32 UR4, UR36, UR8, UR4 ;  /* 0x00000008240472a5 */ /* 0x000fe4000f8e0004 */
[----:B------:R-:W-:-:S03]  /*12cb0*/  UIMAD UR6, UR36, UR9, UR6 ;  /* 0x00000009240672a4 */ /* 0x000fc6000f8e0206 */
[----:B------:R-:W-:Y:S01]  /*12cc0*/  ULDC.64 UR8, c[0x0][0x3d0] ;  /* 0x0000f40000087ab9 */ /* 0x000fe20000000a00 */
[----:B------:R-:W-:Y:S01]  /*12cd0*/  UIADD3 UR5, UR5, UR6, URZ ;  /* 0x0000000605057290 */ /* 0x000fe2000fffe03f */
[----:B------:R-:W-:Y:S01]  /*12ce0*/  IMAD R7, R0, UR8, RZ ;  /* 0x0000000800077c24 */ /* 0x000fe2000f8e02ff */
[----:B------:R-:W-:Y:S01]  /*12cf0*/  SHF.R.S32.HI R0, RZ, 0x1f, R5 ;  /* 0x0000001fff007819 */ /* 0x000fe20000011405 */
[----:B------:R-:W-:Y:S02]  /*12d00*/  IMAD.U32 R3, RZ, RZ, UR8 ;  /* 0x00000008ff037e24 */ /* 0x000fe4000f8e00ff */
        /* <DEDUP_REMOVED lines=12> */
[----:B--2---:R-:W-:Y:S06]  /*12dd0*/  BRA.DIV UR4, `(.L_x_4303) ;  /* 0x0000003204987947 */ /* 0x004fec000b800000 */
[----:B------:R-:W0:Y:S01]  /*12de0*/  SHFL.IDX PT, R14, R0, RZ, 0x181f ;  /* 0x00181fff000e7589 */ /* 0x000e2200000e0000 */
[C---:B------:R-:W-:Y:S02]  /*12df0*/  LOP3.LUT P1, RZ, R16.reuse, 0x40, RZ, 0xc0, !PT ;  /* 0x0000004010ff7812 */ /* 0x040fe4000782c0ff */
[C---:B------:R-:W-:Y:S01]  /*12e00*/  LOP3.LUT P6, RZ, R16.reuse, 0x40000, RZ, 0xc0, !PT ;  /* 0x0004000010ff7812 */ /* 0x040fe200078cc0ff */
[----:B------:R-:W2:Y:S01]  /*12e10*/  SHFL.IDX PT, R2, R4, RZ, 0x181f ;  /* 0x00181fff04027589 */ /* 0x000ea200000e0000 */
[----:B------:R-:W-:Y:S02]  /*12e20*/  P2R R5, PR, RZ, 0x2 ;  /* 0x00000002ff057803 */ /* 0x000fe40000000000 */
[----:B------:R-:W-:-:S04]  /*12e30*/  LOP3.LUT P1, RZ, R16, 0x80, RZ, 0xc0, !PT ;  /* 0x0000008010ff7812 */ /* 0x000fc8000782c0ff */
[----:B------:R-:W-:Y:S02]  /*12e40*/  P2R R6, PR, RZ, 0x2 ;  /* 0x00000002ff067803 */ /* 0x000fe40000000000 */
[----:B------:R-:W-:-:S13]  /*12e50*/  LOP3.LUT P1, RZ, R16, 0x100, RZ, 0xc0, !PT ;  /* 0x0000010010ff7812 */ /* 0x000fda000782c0ff */
[----:B0-----:R-:W-:Y:S02]  /*12e60*/  @!P1 LEA R7, P0, R8, R14, 0x1 ;  /* 0x0000000e08079211 */ /* 0x001fe400078008ff */
[----:B------:R-:W0:Y:S03]  /*12e70*/  SHFL.IDX PT, R14, R0, 0x1, 0x181f ;  /* 0x00381f00000e7f89 */ /* 0x000e2600000e0000 */
[----:B--2---:R-:W-:Y:S01]  /*12e80*/  @!P1 IMAD.X R3, RZ, RZ, R2, P0 ;  /* 0x000000ffff039224 */ /* 0x004fe200000e0602 */
[----:B------:R-:W-:Y:S01]  /*12e90*/  LOP3.LUT P0, RZ, R16, 0x80000, RZ, 0xc0, !PT ;  /* 0x0008000010ff7812 */ /* 0x000fe2000780c0ff */
[----:B------:R-:W-:-:S12]  /*12ea0*/  @!P1 IMAD.MOV.U32 R2, RZ, RZ, R7 ;  /* 0x000000ffff029224 */ /* 0x000fd800078e0007 */
        /* <DEDUP_REMOVED lines=10> */
[----:B------:R-:W-:-:S03]  /*12f50*/  ISETP.NE.AND P1, PT, R6, RZ, PT ;  /* 0x000000ff0600720c */ /* 0x000fc60003f25270 */
[----:B------:R-:W3:Y:S10]  /*12f60*/  SHFL.IDX PT, R6, R4, 0x1, 0x181f ;  /* 0x00381f0004067f89 */ /* 0x000ef400000e0000 */
[----:B0-----:R-:W-:-:S02]  /*12f70*/  @!P1 LEA R7, P0, R8, R14, 0x1 ;  /* 0x0000000e08079211 */ /* 0x001fc400078008ff */
[----:B------:R-:W0:Y:S03]  /*12f80*/  SHFL.IDX PT, R14, R0, 0x2, 0x181f ;  /* 0x00581f00000e7f89 */ /* 0x000e2600000e0000 */
[----:B--2---:R-:W-:Y:S02]  /*12f90*/  @!P1 IMAD.MOV.U32 R2, RZ, RZ, R7 ;  /* 0x000000ffff029224 */ /* 0x004fe400078e0007 */
[----:B---3--:R-:W-:Y:S01]  /*12fa0*/  @!P1 IMAD.X R6, RZ, RZ, R6, P0 ;  /* 0x000000ffff069224 */ /* 0x008fe200000e0606 */
[----:B------:R-:W-:-:S03]  /*12fb0*/  LOP3.LUT P0, RZ, R16, 0x80000, RZ, 0xc0, !PT ;  /* 0x0008000010ff7812 */ /* 0x000fc6000780c0ff */
[----:B------:R-:W-:-:S10]  /*12fc0*/  @!P1 IMAD.MOV.U32 R3, RZ, RZ, R6 ;  /* 0x000000ffff039224 */ /* 0x000fd400078e0006 */
        /* <DEDUP_REMOVED lines=11> */
[----:B------:R-:W3:Y:S04]  /*13080*/  SHFL.IDX PT, R5, R4, 0x2, 0x181f ;  /* 0x00581f0004057f89 */ /* 0x000ee800000e0000 */
[----:B------:R-:W4:Y:S06]  /*13090*/  SHFL.IDX PT, R4, R4, 0x3, 0x181f ;  /* 0x00781f0004047f89 */ /* 0x000f2c00000e0000 */
[----:B0-----:R-:W-:-:S05]  /*130a0*/  @!P1 LEA R14, P0, R8, R14, 0x1 ;  /* 0x0000000e080e9211 */ /* 0x001fca00078008ff */
[----:B--2---:R-:W-:Y:S02]  /*130b0*/  @!P1 IMAD.MOV.U32 R2, RZ, RZ, R14 ;  /* 0x000000ffff029224 */ /* 0x004fe400078e000e */
[----:B------:R0:W2:Y:S01]  /*130c0*/  SHFL.IDX PT, R14, R0, 0x3, 0x181f ;  /* 0x00781f00000e7f89 */ /* 0x0000a200000e0000 */
[----:B---3--:R-:W-:Y:S01]  /*130d0*/  @!P1 IMAD.X R5, RZ, RZ, R5, P0 ;  /* 0x000000ffff059224 */ /* 0x008fe200000e0605 */
        /* <DEDUP_REMOVED lines=11> */
[----:B--2-4-:R0:W-:Y:S02]  /*13190*/  @!P1 LDGSTS.E.BYPASS.LTC128B.128 [R22+0x35400], desc[UR44][R2.64+0x380], P0 ;  /* 0x3540038002169fae */ /* 0x0141e40008101d6c */
.L_x_4379:
        /* <DEDUP_REMOVED lines=20> */
.L_x_4304:
        /* <DEDUP_REMOVED lines=18> */
.L_x_4380:
[----:B------:R-:W-:Y:S05]  /*13400*/  BSYNC B0 ;  /* 0x0000000000007941 */ /* 0x000fea0003800000 */
.L_x_4305:
[----:B------:R-:W-:-:S05]  /*13410*/  IMAD.U32 R2, RZ, RZ, UR47 ;  /* 0x0000002fff027e24 */ /* 0x000fca000f8e00ff */
[----:B------:R-:W-:-:S13]  /*13420*/  ISETP.NE.AND P0, PT, R2, 0x3, PT ;  /* 0x000000030200780c */ /* 0x000fda0003f05270 */
[----:B------:R-:W-:Y:S05]  /*13430*/  @!P0 BRA `(.L_x_4307) ;  /* 0x0000000000048947 */ /* 0x000fea0003800000 */
[----:B------:R-:W-:Y:S01]  /*13440*/  BPT.TRAP 0x1 ;  /* 0x000000040000795c */ /* 0x000fe20000300000 */
.L_x_4307:
[----:B0-----:R-:W-:Y:S01]  /*13450*/  SHF.L.U32 R0, R23, 0x1f, RZ ;  /* 0x0000001f17007819 */ /* 0x001fe200000006ff */
[----:B------:R-:W-:Y:S03]  /*13460*/  BSSY B0, `(.L_x_4308) ;  /* 0x0000003000007945 */ /* 0x000fe60003800000 */
[----:B------:R-:W0:Y:S02]  /*13470*/  SYNCS.PHASECHK.TRANS64.TRYWAIT P0, [R27+URZ+0x38860], R0 ;  /* 0x038860001b0075a7 */ /* 0x000e24000800017f */
[----:B0-----:R-:W-:Y:S05]  /*13480*/  @!P0 BRA `(.L_x_4309) ;  /* 0x0000003000d88947 */ /* 0x001fea0003800000 */
.L_x_4381:
[----:B------:R-:W-:Y:S05]  /*13490*/  BSYNC B0 ;  /* 0x0000000000007941 */ /* 0x000fea0003800000 */
.L_x_4308:
        /* <DEDUP_REMOVED lines=38> */
[----:B------:R-:W-:-:S02]  /*13700*/  @P1 LOP3.LUT R16, R16, 0x40, RZ, 0xfc, !PT ;  /* 0x0000004010101812 */ /* 0x000fc400078efcff */
[----:B0-----:R-:W-:-:S04]  /*13710*/  SHF.L.U32 R2, R2, 0x3, RZ ;  /* 0x0000000302027819 */ /* 0x001fc800000006ff */
        /* <DEDUP_REMOVED lines=68> */
.L_x_4391:
        /* <DEDUP_REMOVED lines=25> */
.L_x_4311:
        /* <DEDUP_REMOVED lines=11> */
.L_x_4312:
[----:B------:R-:W-:Y:S01]  /*13da0*/  UISETP.GE.AND UP0, UPT, UR43, 0x2, UPT ;  /* 0x000000022b00788c */ /* 0x000fe2000bf06270 */
[----:B------:R0:W-:Y:S05]  /*13db0*/  SYNCS.ARRIVE.TRANS64.A1T0 RZ, [R27+URZ+0x38850], RZ ;  /* 0x038850ff1bff79a7 */ /* 0x0001ea000810003f */
[----:B------:R-:W-:-:S13]  /*13dc0*/  PLOP3.LUT P0, PT, PT, PT, UP0, 0x40, 0x0 ;  /* 0x000000000000781c */ /* 0x000fda0003f0e808 */
[----:B0-----:R-:W-:Y:S05]  /*13dd0*/  @P0 BRA `(.L_x_4313) ;  /* 0x0000000c00b00947 */ /* 0x001fea0003800000 */
[----:B------:R-:W-:Y:S01]  /*13de0*/  UIADD3 UR4, UR43, -0x2, URZ ;  /* 0xfffffffe2b047890 */ /* 0x000fe2000fffe03f */
[----:B------:R-:W-:Y:S05]  /*13df0*/  BSSY B0, `(.L_x_4313) ;  /* 0x00000ea000007945 */ /* 0x000fea0003800000 */
[----:B------:R-:W-:-:S07]  /*13e00*/  IMAD.U32 R9, RZ, RZ, UR4 ;  /* 0x00000004ff097e24 */ /* 0x000fce000f8e00ff */
.L_x_4326:
[----:B0-----:R-:W0:Y:S01]  /*13e10*/  S2R R2, SR_TID.X ;  /* 0x0000000000027919 */ /* 0x001e220000002100 */
[----:B--2---:R-:W-:Y:S02]  /*13e20*/  IMAD R8, R9, 0x40, R31 ;  /* 0x0000004009087824 */ /* 0x004fe400078e021f */
        /* <DEDUP_REMOVED lines=23> */
[----:B------:R-:W-:Y:S02]  /*13fa0*/  MOV R11, UR47 ;  /* 0x0000002f000b7c02 */ /* 0x000fe40008000f00 */
[----:B0-----:R-:W-:-:S04]  /*13fb0*/  @!P1 LEA R6, P0, R2, R6, 0x2 ;  /* 0x0000000602069211 */ /* 0x001fc800078010ff */
[----:B------:R-:W-:Y:S02]  /*13fc0*/  @!P1 LEA.HI.X R7, R2, R7, R3, 0x2, P0 ;  /* 0x0000000702079211 */ /* 0x000fe400000f1403 */
[----:B------:R-:W-:-:S03]  /*13fd0*/  ISETP.NE.AND P0, PT, R18, 0x2, PT ;  /* 0x000000021200780c */ /* 0x000fc60003f05270 */
[----:B------:R0:W5:Y:S01]  /*13fe0*/  @!P1 LDG.E R4, desc[UR44][R6.64] ;  /* 0x0000002c06049981 */ /* 0x000162000c1e1900 */
[----:B------:R-:W-:Y:S02]  /*13ff0*/  ISETP.NE.AND P1, PT, R11, 0x3, PT ;  /* 0x000000030b00780c */ /* 0x000fe40003f25270 */
        /* <DEDUP_REMOVED lines=9> */
[----:B------:R-:W-:Y:S01]  /*14090*/  ISETP.GT.AND P3, PT, R2, RZ, PT ;  /* 0x000000ff0200720c */ /* 0x000fe20003f64270 */
[----:B0-----:R-:W-:-:S12]  /*140a0*/  @!P1 BRA `(.L_x_4314) ;  /* 0x0000000000049947 */ /* 0x001fd80003800000 */
[----:B------:R-:W-:Y:S01]  /*140b0*/  BPT.TRAP 0x1 ;  /* 0x000000040000795c */ /* 0x000fe20000300000 */
.L_x_4314:
[----:B------:R-:W-:Y:S01]  /*140c0*/  IMAD R8, R18, 0x8, R17 ;  /* 0x0000000812087824 */ /* 0x000fe200078e0211 */
[----:B------:R-:W-:Y:S01]  /*140d0*/  SHF.L.U32 R20, R23, 0x1f, RZ ;  /* 0x0000001f17147819 */ /* 0x000fe200000006ff */
[----:B------:R-:W-:Y:S01]  /*140e0*/  BSSY B1, `(.L_x_4315) ;  /* 0x0000004000017945 */ /* 0x000fe20003800000 */
[----:B------:R-:W-:Y:S02]  /*140f0*/  SHF.R.S32.HI R7, RZ, 0x1f, R5 ;  /* 0x0000001fff077819 */ /* 0x000fe40000011405 */
[----:B------:R-:W0:Y:S02]  /*14100*/  SYNCS.PHASECHK.TRANS64.TRYWAIT P0, [R8+URZ+0x38840], R20 ;  /* 0x03884014080075a7 */ /* 0x000e24000800017f */
[----:B0-----:R-:W-:Y:S05]  /*14110*/  @!P0 BRA `(.L_x_4316) ;  /* 0x0000002c00d08947 */ /* 0x001fea0003800000 */
.L_x_4392:
[----:B------:R-:W-:Y:S05]  /*14120*/  BSYNC B1 ;  /* 0x0000000000017941 */ /* 0x000fea0003800000 */
.L_x_4315:
        /* <DEDUP_REMOVED lines=18> */
[----:B-1----:R-:W-:Y:S01]  /*14250*/  IMAD.IADD R27, R6, 0x1, R3 ;  /* 0x00000001061b7824 */ /* 0x002fe200078e0203 */
[----:B------:R-:W-:Y:S01]  /*14260*/  UMOV UR4, 0xffffffff ;  /* 0xffffffff00047882 */ /* 0x000fe20000000000 */
[----:B------:R-:W-:-:S03]  /*14270*/  IMAD R6, R18, 0x1000, R32 ;  /* 0x0000100012067824 */ /* 0x000fc600078e0220 */
[----:B------:R-:W-:Y:S01]  /*14280*/  LEA.HI.X R27, R2, UR5, R27, 0x1, P0 ;  /* 0x00000005021b7c11 */ /* 0x000fe200080f0c1b */
        /* <DEDUP_REMOVED lines=20> */
.L_x_4402:
        /* <DEDUP_REMOVED lines=8> */
.L_x_4318:
        /* <DEDUP_REMOVED lines=11> */
.L_x_4319:
[----:B------:R2:W-:Y:S01]  /*14500*/  SYNCS.ARRIVE.TRANS64.A1T0 RZ, [R8+URZ+0x38830], RZ ;  /* 0x038830ff08ff79a7 */ /* 0x0005e2000810003f */
[----:B------:R-:W-:Y:S05]  /*14510*/  @!P2 BRA `(.L_x_4320) ;  /* 0x000000000004a947 */ /* 0x000fea0003800000 */
[----:B------:R-:W-:Y:S01]  /*14520*/  BPT.TRAP 0x1 ;  /* 0x000000040000795c */ /* 0x000fe20000300000 */
.L_x_4320:
[----:B------:R-:W3:Y:S01]  /*14530*/  SYNCS.PHASECHK.TRANS64.TRYWAIT P0, [R8+URZ+0x38860], R20 ;  /* 0x03886014080075a7 */ /* 0x000ee2000800017f */
[----:B------:R-:W-:Y:S04]  /*14540*/  BSSY B1, `(.L_x_4321) ;  /* 0x0000002000017945 */ /* 0x000fe80003800000 */
[----:B---3--:R-:W-:Y:S05]  /*14550*/  @!P0 BRA `(.L_x_4322) ;  /* 0x0000002c00f08947 */ /* 0x008fea0003800000 */
.L_x_4403:
[----:B------:R-:W-:Y:S05]  /*14560*/  BSYNC B1 ;  /* 0x0000000000017941 */ /* 0x000fea0003800000 */
.L_x_4321:
[----:B------:R-:W-:Y:S01]  /*14570*/  ULDC.64 UR4, c[0x0][0x328] ;  /* 0x0000ca0000047ab9 */ /* 0x000fe20000000a00 */
[C---:B------:R-:W-:Y:S01]  /*14580*/  LOP3.LUT P5, RZ, R16.reuse, 0x8, RZ, 0xc0, !PT ;  /* 0x0000000810ff7812 */ /* 0x040fe200078ac0ff */
[----:B------:R-:W-:Y:S01]  /*14590*/  IMAD R2, R7, UR4, RZ ;  /* 0x0000000407027c24 */ /* 0x000fe2000f8e02ff */
[----:B------:R-:W-:Y:S01]  /*145a0*/  LOP3.LUT P4, RZ, R16, 0x4, RZ, 0xc0, !PT ;  /* 0x0000000410ff7812 */ /* 0x000fe2000788c0ff */
[----:B-1----:R-:W-:Y:S02]  /*145b0*/  IMAD R21, R18, 0x7000, R6 ;  /* 0x0000700012157824 */ /* 0x002fe400078e0206 */
        /* <DEDUP_REMOVED lines=24> */
[----:B------:R-:W3:Y:S03]  /*14740*/  SHFL.IDX PT, R2, R10, 0x1, 0x181f ;  /* 0x00381f000a027f89 */ /* 0x000ee600000e0000 */
[----:B------:R-:W-:-:S02]  /*14750*/  LOP3.LUT P3, RZ, R16, 0x200, RZ, 0xc0, !PT ;  /* 0x0000020010ff7812 */ /* 0x000fc4000786c0ff */
[C---:B------:R-:W-:Y:S02]  /*14760*/  LOP3.LUT P6, RZ, R16.reuse, 0x20, RZ, 0xc0, !PT ;  /* 0x0000002010ff7812 */ /* 0x040fe400078cc0ff */
[C---:B------:R-:W-:Y:S02]  /*14770*/  LOP3.LUT P2, RZ, R16.reuse, 0x10, RZ, 0xc0, !PT ;  /* 0x0000001010ff7812 */ /* 0x040fe4000784c0ff */
[----:B------:R-:W-:Y:S02]  /*14780*/  LOP3.LUT R16, R16, 0xff7fffff, RZ, 0xc0, !PT ;  /* 0xff7fffff10107812 */ /* 0x000fe400078ec0ff */
[----:B0-----:R-:W-:-:S05]  /*14790*/  IADD3 R6, P0, R14, R0, RZ ;  /* 0x000000000e067210 */ /* 0x001fca0007f1e0ff */
[----:B------:R-:W-:Y:S01]  /*147a0*/  @P3 LOP3.LUT R16, R16, 0x800000, RZ, 0xfc, !PT ;  /* 0x0080000010103812 */ /* 0x000fe200078efcff */
[----:B------:R-:W-:Y:S01]  /*147b0*/  SHFL.IDX PT, R14, R10, 0x3, 0x181f ;  /* 0x00781f000a0e7f89 */ /* 0x000fe200000e0000 */
[----:B-1----:R-:W-:-:S03]  /*147c0*/  IMAD.X R7, RZ, RZ, R3, P0 ;  /* 0x000000ffff077224 */ /* 0x002fc600000e0603 */
[----:B------:R-:W0:Y:S01]  /*147d0*/  SHFL.IDX PT, R3, R20, 0x1, 0x181f ;  /* 0x00381f0014037f89 */ /* 0x000e2200000e0000 */
[----:B---3--:R-:W-:-:S03]  /*147e0*/  IADD3 R4, P0, R2, R0, RZ ;  /* 0x0000000002047210 */ /* 0x008fc60007f1e0ff */
[----:B------:R-:W1:Y:S04]  /*147f0*/  SHFL.IDX PT, R2, R10, 0x2, 0x181f ;  /* 0x00581f000a027f89 */ /* 0x000e6800000e0000 */
[----:B------:R-:W-:Y:S01]  /*14800*/  LDGSTS.E.BYPASS.LTC128B.128 [R21+0x400], desc[UR44][R6.64], !P1 ;  /* 0x0040000006157fae */ /* 0x000fe2000c901d6c */
[----:B------:R-:W-:-:S03]  /*14810*/  ISETP.NE.U32.AND P1, PT, R28, RZ, PT ;  /* 0x000000ff1c00720c */ /* 0x000fc60003f25070 */
[----:B------:R-:W-:Y:S01]  /*14820*/  LDGSTS.E.BYPASS.LTC128B.128 [R21+0x2400], desc[UR44][R6.64+0x80], !P3 ;  /* 0x0240008006157fae */ /* 0x000fe2000d901d6c */
[----:B------:R-:W-:-:S03]  /*14830*/  LOP3.LUT P3, RZ, R16, 0x400, RZ, 0xc0, !PT ;  /* 0x0000040010ff7812 */ /* 0x000fc6000786c0ff */
[----:B------:R-:W-:Y:S04]  /*14840*/  LDGSTS.E.BYPASS.LTC128B.128 [R21+0x4400], desc[UR44][R6.64+0x100], !P6 ;  /* 0x0440010006157fae */ /* 0x000fe8000f101d6c */
[----:B------:R-:W-:Y:S01]  /*14850*/  LDGSTS.E.BYPASS.LTC128B.128 [R21+0x6400], desc[UR44][R6.64+0x180], !P2 ;  /* 0x0640018006157fae */ /* 0x000fe2000d101d6c */
[----:B0-----:R-:W-:-:S03]  /*14860*/  IADD3.X R5, RZ, R3, RZ, P0, !PT ;  /* 0x00000003ff057210 */ /* 0x001fc600007fe4ff */
[----:B------:R-:W-:Y:S01]  /*14870*/  LDGSTS.E.BYPASS.LTC128B.128 [R21+0x8400], desc[UR44][R6.64+0x200], !P5 ;  /* 0x0840020006157fae */ /* 0x000fe2000e901d6c */
[----:B-1----:R-:W-:-:S03]  /*14880*/  IADD3 R2, P0, R2, R0, RZ ;  /* 0x0000000002027210 */ /* 0x002fc60007f1e0ff */
[----:B------:R-:W0:Y:S04]  /*14890*/  SHFL.IDX PT, R3, R20, 0x2, 0x181f ;  /* 0x00581f0014037f89 */ /* 0x000e2800000e0000 */
[----:B------:R-:W-:Y:S04]  /*148a0*/  LDGSTS.E.BYPASS.LTC128B.128 [R21+0xa400], desc[UR44][R6.64+0x280], !P4 ;  /* 0x0a40028006157fae */ /* 0x000fe8000e101d6c */
[----:B------:R-:W1:Y:S01]  /*148b0*/  SHFL.IDX PT, R20, R20, 0x3, 0x181f ;  /* 0x00781f0014147f89 */ /* 0x000e6200000e0000 */
        /* <DEDUP_REMOVED lines=24> */
[----:B-1----:R3:W-:Y:S02]  /*14a40*/  LDGSTS.E.BYPASS.LTC128B.128 [R21+0xf400], desc[UR44][R2.64+0x380], P1 ;  /* 0x0f40038002157fae */ /* 0x0027e40008901d6c */
.L_x_4413:
[----:B---3--:R-:W-:Y:S02]  /*14a50*/  P2R R4, PR, RZ, 0x2 ;  /* 0x00000002ff047803 */ /* 0x008fe40000000000 */
        /* <DEDUP_REMOVED lines=22> */
.L_x_4324:
        /* <DEDUP_REMOVED lines=11> */
.L_x_4325:
[----:B------:R0:W-:Y:S01]  /*14c70*/  SYNCS.ARRIVE.TRANS64.A1T0 RZ, [R8+URZ+0x38850], RZ ;  /* 0x038850ff08ff79a7 */ /* 0x0001e2000810003f */
[----:B------:R-:W-:Y:S05]  /*14c80*/  @P3 BRA `(.L_x_4326) ;  /* 0xfffffff000603947 */ /* 0x000fea000383ffff */
[----:B------:R-:W-:Y:S05]  /*14c90*/  BSYNC B0 ;  /* 0x0000000000007941 */ /* 0x000fea0003800000 */
.L_x_4313:
[----:B------:R-:W3:Y:S01]  /*14ca0*/  S2R R0, SR_TID.X ;  /* 0x0000000000007919 */ /* 0x000ee20000002100 */
[----:B------:R-:W-:Y:S01]  /*14cb0*/  VIADD R18, R18, 0x1 ;  /* 0x0000000112127836 */ /* 0x000fe20000000000 */
[----:B------:R-:W-:Y:S04]  /*14cc0*/  BSSY B0, `(.L_x_4327) ;  /* 0x0000013000007945 */ /* 0x000fe80003800000 */
[----:B------:R-:W-:-:S04]  /*14cd0*/  ISETP.NE.AND P0, PT, R18, 0x2, PT ;  /* 0x000000021200780c */ /* 0x000fc80003f05270 */
[----:B------:R-:W-:Y:S02]  /*14ce0*/  SEL R18, R18, RZ, P0 ;  /* 0x000000ff12127207 */ /* 0x000fe40000000000 */
[----:B---3--:R-:W-:Y:S02]  /*14cf0*/  LOP3.LUT R2, R0, 0x7f, RZ, 0xc0, !PT ;  /* 0x0000007f00027812 */ /* 0x008fe400078ec0ff */
[----:B------:R-:W-:Y:S02]  /*14d00*/  SEL R0, RZ, 0x1, P0 ;  /* 0x00000001ff007807 */ /* 0x000fe40000000000 */
[----:B------:R-:W-:-:S13]  /*14d10*/  ISETP.NE.AND P1, PT, R2, RZ, PT ;  /* 0x000000ff0200720c */ /* 0x000fda0003f25270 */
[----:B------:R-:W-:Y:S05]  /*14d20*/  @P1 BRA `(.L_x_4328) ;  /* 0x0000000000301947 */ /* 0x000fea0003800000 */
[----:B------:R-:W3:Y:S01]  /*14d30*/  S2R R7, SR_LANEID ;  /* 0x0000000000077919 */ /* 0x000ee20000000000 */
[----:B------:R-:W-:Y:S01]  /*14d40*/  VOTEU.ANY UR4, UPT, PT ;  /* 0x0000000000047886 */ /* 0x000fe200038e0100 */
[----:B------:R-:W4:Y:S01]  /*14d50*/  LDC.64 R2, c[0x0][0xd80] ;  /* 0x00036000ff027b82 */ /* 0x000f220000000a00 */
[----:B------:R-:W3:Y:S08]  /*14d60*/  FLO.U32 R4, UR4 ;  /* 0x0000000400047d00 */ /* 0x000ef000080e0000 */
[----:B------:R-:W4:Y:S01]  /*14d70*/  POPC R5, UR4 ;  /* 0x0000000400057d09 */ /* 0x000f220008000000 */
[----:B---3--:R-:W-:-:S13]  /*14d80*/  ISETP.EQ.U32.AND P0, PT, R4, R7, PT ;  /* 0x000000070400720c */ /* 0x008fda0003f02070 */
[----:B----4-:R-:W3:Y:S01]  /*14d90*/  @P0 ATOMG.E.ADD.STRONG.GPU PT, R3, desc[UR44][R2.64], R5 ;  /* 0x00000005020309a8 */ /* 0x010ee200081ee1ec */
[----:B------:R-:W4:Y:S02]  /*14da0*/  S2R R6, SR_LTMASK ;  /* 0x0000000000067919 */ /* 0x000f240000003900 */
[----:B----4-:R-:W-:-:S04]  /*14db0*/  LOP3.LUT R6, R6, UR4, RZ, 0xc0, !PT ;  /* 0x0000000406067c12 */ /* 0x010fc8000f8ec0ff */
[----:B------:R-:W4:Y:S01]  /*14dc0*/  POPC R7, R6 ;  /* 0x0000000600077309 */ /* 0x000f220000000000 */
[----:B---3--:R-:W4:Y:S02]  /*14dd0*/  SHFL.IDX PT, R4, R3, R4, 0x1f ;  /* 0x00001f0403047589 */ /* 0x008f2400000e0000 */
[----:B----4-:R-:W-:-:S07]  /*14de0*/  IADD3 R36, R4, UR48, R7 ;  /* 0x0000003004247c10 */ /* 0x010fce000fffe007 */
.L_x_4328:
[----:B------:R-:W-:Y:S05]  /*14df0*/  BSYNC B0 ;  /* 0x0000000000007941 */ /* 0x000fea0003800000 */
.L_x_4327:
[----:B------:R-:W-:-:S07]  /*14e00*/  LOP3.LUT R23, R23, R0, RZ, 0x3c, !PT ;  /* 0x0000000017177212 */ /* 0x000fce00078e3cff */
.L_x_4284:
[----:B------:R-:W-:Y:S05]  /*14e10*/  BSYNC B7 ;  /* 0x0000000000077941 */ /* 0x000fea0003800000 */
.L_x_4282:
[----:B------:R-:W-:-:S13]  /*14e20*/  LOP3.LUT P0, RZ, R16, 0x200000, RZ, 0xc0, !PT ;  /* 0x0020000010ff7812 */ /* 0x000fda000780c0ff */
[----:B------:R-:W-:Y:S05]  /*14e30*/  @!P0 BRA `(.L_x_4329) ;  /* 0x0000000000248947 */ /* 0x000fea0003800000 */
[----:B------:R-:W-:Y:S05]  /*14e40*/  WARPSYNC.ALL ;  /* 0x0000000000007948 */ /* 0x000fea0003800000 */
[----:B------:R-:W3:Y:S08]  /*14e50*/  S2UR UR5, SR_CgaCtaId ;  /* 0x00000000000579c3 */ /* 0x000ef00000008800 */
[----:B------:R-:W-:Y:S06]  /*14e60*/  BAR.SYNC.DEFER_BLOCKING 0x5, 0x180 ;  /* 0x0146000000007b1d */ /* 0x000fec0000010000 */
[----:B------:R-:W-:-:S02]  /*14e70*/  UMOV UR4, 0x400 ;  /* 0x0000040000047882 */ /* 0x000fc40000000000 */
[----:B---3--:R-:W-:-:S06]  /*14e80*/  ULEA UR4, UR5, UR4, 0x18 ;  /* 0x0000000405047291 */ /* 0x008fcc000f8ec03f */
[----:B------:R-:W-:-:S05]  /*14e90*/  IMAD.U32 R17, RZ, RZ, UR4 ;  /* 0x00000004ff117e24 */ /* 0x000fca000f8e00ff */
[----:B------:R3:W4:Y:S01]  /*14ea0*/  LDS R36, [R17+0x388d0] ;  /* 0x0388d00011247984 */ /* 0x0007220000000800 */
[----:B------:R-:W-:Y:S06]  /*14eb0*/  BAR.ARV 0x4, 0x180 ;  /* 0x0106000000007b1d */ /* 0x000fec0000002000 */
[----:B------:R-:W-:Y:S05]  /*14ec0*/  BRA `(.L_x_4330) ;  /* 0x00000000002c7947 */ /* 0x000fea0003800000 */
.L_x_4329:
[----:B------:R-:W-:-:S03]  /*14ed0*/  UMOV UR4, 0xffffffff ;  /* 0xffffffff00047882 */ /* 0x000fc60000000000 */
[----:B------:R-:W-:Y:S05]  /*14ee0*/  BRA.DIV UR4, `(.L_x_4331) ;  /* 0x0000002e04747947 */ /* 0x000fea000b800000 */
[----:B------:R3:W4:Y:S02]  /*14ef0*/  SHFL.IDX PT, R14, R36, RZ, 0x1f ;  /* 0x00001fff240e7589 */ /* 0x00072400000e0000 */
.L_x_4416:
[----:B------:R-:W0:Y:S01]  /*14f00*/  @!P1 S2R R3, SR_CgaCtaId ;  /* 0x0000000000039919 */ /* 0x000e220000008800 */
[----:B------:R-:W-:Y:S05]  /*14f10*/  WARPSYNC.ALL ;  /* 0x0000000000007948 */ /* 0x000fea0003800000 */
[----:B------:R-:W-:Y:S01]  /*14f20*/  BAR.SYNC.DEFER_BLOCKING 0x4, 0x180 ;  /* 0x0106000000007b1d */ /* 0x000fe20000010000 */
[----:B------:R-:W-:-:S04]  /*14f30*/  @!P1 MOV R0, 0x400 ;  /* 0x0000040000009802 */ /* 0x000fc80000000f00 */
[----:B0-----:R-:W-:-:S05]  /*14f40*/  @!P1 LEA R17, R3, R0, 0x18 ;  /* 0x0000000003119211 */ /* 0x001fca00078ec0ff */
[----:B------:R3:W-:Y:S02]  /*14f50*/  @!P1 STS [R17+0x388d0], R36 ;  /* 0x0388d02411009388 */ /* 0x0007e40000000800 */
[----:B---34-:R-:W-:Y:S01]  /*14f60*/  IMAD.MOV.U32 R36, RZ, RZ, R14 ;  /* 0x000000ffff247224 */ /* 0x018fe200078e000e */
[----:B------:R-:W-:Y:S06]  /*14f70*/  BAR.ARV 0x5, 0x180 ;  /* 0x0146000000007b1d */ /* 0x000fec0000002000 */
.L_x_4330:
[----:B------:R-:W-:Y:S02]  /*14f80*/  ULDC UR4, c[0x0][0xd38] ;  /* 0x00034e0000047ab9 */ /* 0x000fe40000000800 */
[----:B----4-:R-:W-:-:S13]  /*14f90*/  ISETP.GE.AND P0, PT, R36, UR4, PT ;  /* 0x0000000424007c0c */ /* 0x010fda000bf06270 */
[----:B------:R-:W-:Y:S05]  /*14fa0*/  @!P0 BRA `(.L_x_4332) ;  /* 0xffffffbc00c08947 */ /* 0x000fea000383ffff */
.L_x_4279:
[----:B------:R-:W4:Y:S01]  /*14fb0*/  LDL.LU R0, [R1+0x10] ;  /* 0x0000100001007983 */ /* 0x000f220000300800 */
[----:B------:R-:W-:Y:S01]  /*14fc0*/  BSSY B0, `(.L_x_4333) ;  /* 0x000000b000007945 */ /* 0x000fe20003800000 */
[----:B------:R-:W0:Y:S01]  /*14fd0*/  S2R R5, SR_CgaCtaId ;  /* 0x0000000000057919 */ /* 0x000e220000008800 */
[----:B----4-:R-:W-:-:S05]  /*14fe0*/  VIADD R0, R0, 0x1 ;  /* 0x0000000100007836 */ /* 0x010fca0000000000 */
        /* <DEDUP_REMOVED lines=8> */
.L_x_4417:
[----:B------:R-:W-:Y:S05]  /*15070*/  BSYNC B0 ;  /* 0x0000000000007941 */ /* 0x000fea0003800000 */
.L_x_4333:
[----:B------:R-:W-:-:S03]  /*15080*/  UMOV UR4, 0xffffffff ;  /* 0xffffffff00047882 */ /* 0x000fc60000000000 */
[----:B------:R-:W-:Y:S05]  /*15090*/  BRA.DIV UR4, `(.L_x_4335) ;  /* 0x0000002e04447947 */ /* 0x000fea000b800000 */
[----:B0-----:R-:W0:Y:S02]  /*150a0*/  S2R R0, SR_TID.X ;  /* 0x0000000000007919 */ /* 0x001e240000002100 */
[----:B0-----:R-:W-:-:S04]  /*150b0*/  SHF.R.U32.HI R0, RZ, 0x5, R0 ;  /* 0x00000005ff007819 */ /* 0x001fc80000011600 */
[----:B------:R-:W-:-:S05]  /*150c0*/  LOP3.LUT R0, R0, 0x3, RZ, 0xc0, !PT ;  /* 0x0000000300007812 */ /* 0x000fca00078ec0ff */
[----:B------:R0:W4:Y:S02]  /*150d0*/  SHFL.IDX PT, R14, R0, RZ, 0x1f ;  /* 0x00001fff000e7589 */ /* 0x00012400000e0000 */
.L_x_4420:
[----:B----4-:R-:W-:Y:S01]  /*150e0*/  ISETP.NE.AND P0, PT, R14, RZ, PT ;  /* 0x000000ff0e00720c */ /* 0x010fe20003f05270 */
[----:B------:R-:W-:-:S12]  /*150f0*/  BSSY B0, `(.L_x_4336) ;  /* 0x0000024000007945 */ /* 0x000fd80003800000 */
[----:B------:R-:W-:Y:S05]  /*15100*/  @P0 BRA `(.L_x_4337) ;  /* 0x0000000000880947 */ /* 0x000fea0003800000 */
[----:B------:R-:W-:-:S03]  /*15110*/  UMOV UR4, 0xffffffff ;  /* 0xffffffff00047882 */ /* 0x000fc60000000000 */
[----:B------:R-:W-:Y:S05]  /*15120*/  BRA.DIV UR4, `(.L_x_4338) ;  /* 0x0000002e04547947 */ /* 0x000fea000b800000 */
[----:B------:R-:W-:-:S13]  /*15130*/  ELECT P6, URZ, PT ;  /* 0x00000000003f782f */ /* 0x000fda00038c0000 */
.L_x_4423:
[----:B------:R-:W-:Y:S05]  /*15140*/  @!P6 BRA `(.L_x_4337) ;  /* 0x000000000078e947 */ /* 0x000fea0003800000 */
[----:B------:R-:W-:-:S06]  /*15150*/  ULOP3.LUT UR4, UR41, 0x2, URZ, 0xfc, !UPT ;  /* 0x0000000229047892 */ /* 0x000fcc000f8efc3f */
[----:B0-----:R-:W-:-:S05]  /*15160*/  IMAD.U32 R0, RZ, RZ, UR4 ;  /* 0x00000004ff007e24 */ /* 0x001fca000f8e00ff */
[----:B------:R-:W-:-:S13]  /*15170*/  ISETP.NE.AND P0, PT, R0, 0x3, PT ;  /* 0x000000030000780c */ /* 0x000fda0003f05270 */
[----:B------:R-:W-:Y:S05]  /*15180*/  @!P0 BRA `(.L_x_4339) ;  /* 0x0000000000048947 */ /* 0x000fea0003800000 */
[----:B------:R-:W-:Y:S01]  /*15190*/  BPT.TRAP 0x1 ;  /* 0x000000040000795c */ /* 0x000fe20000300000 */
.L_x_4339:
[C---:B------:R-:W-:Y:S01]  /*151a0*/  IMAD R3, R18.reuse, 0x8, R5 ;  /* 0x0000000812037824 */ /* 0x040fe200078e0205 */
[----:B------:R-:W-:Y:S01]  /*151b0*/  SHF.L.U32 R2, R23, 0x1f, RZ ;  /* 0x0000001f17027819 */ /* 0x000fe200000006ff */
[----:B------:R-:W-:-:S03]  /*151c0*/  VIADD R18, R18, 0x1 ;  /* 0x0000000112127836 */ /* 0x000fc60000000000 */
[----:B------:R-:W0:Y:S02]  /*151d0*/  SYNCS.PHASECHK.TRANS64.TRYWAIT P1, [R3+URZ+0x38840], R2 ;  /* 0x03884002030075a7 */ /* 0x000e24000802017f */
[----:B------:R-:W-:-:S04]  /*151e0*/  ISETP.NE.AND P2, PT, R18, 0x2, PT ;  /* 0x000000021200780c */ /* 0x000fc80003f45270 */
[----:B------:R-:W-:Y:S01]  /*151f0*/  SEL R0, RZ, 0x1, P2 ;  /* 0x00000001ff007807 */ /* 0x000fe20001000000 */
[----:B0-----:R-:W-:Y:S08]  /*15200*/  @!P1 BRA `(.L_x_4340) ;  /* 0x0000002c003c9947 */ /* 0x001ff00003800000 */
.L_x_4424:
[----:B------:R-:W-:Y:S02]  /*15210*/  SEL R18, R18, RZ, P2 ;  /* 0x000000ff12127207 */ /* 0x000fe40001000000 */
[----:B------:R-:W-:Y:S01]  /*15220*/  LOP3.LUT R0, R23, R0, RZ, 0x3c, !PT ;  /* 0x0000000017007212 */ /* 0x000fe200078e3cff */
[----:B------:R-:W-:Y:S06]  /*15230*/  @!P0 BRA `(.L_x_4341) ;  /* 0x0000000000048947 */ /* 0x000fec0003800000 */
[----:B------:R-:W-:Y:S01]  /*15240*/  BPT.TRAP 0x1 ;  /* 0x000000040000795c */ /* 0x000fe20000300000 */
.L_x_4341:
[----:B------:R-:W-:Y:S01]  /*15250*/  IMAD R5, R18, 0x8, R5 ;  /* 0x0000000812057824 */ /* 0x000fe200078e0205 */
[----:B------:R-:W-:-:S04]  /*15260*/  SHF.L.U32 R0, R0, 0x1f, RZ ;  /* 0x0000001f00007819 */ /* 0x000fc800000006ff */
[----:B------:R-:W4:Y:S02]  /*15270*/  SYNCS.PHASECHK.TRANS64.TRYWAIT P1, [R5+URZ+0x38840], R0 ;  /* 0x03884000050075a7 */ /* 0x000f24000802017f */
[----:B----4-:R-:W-:Y:S05]  /*15280*/  @!P1 BRA `(.L_x_4342) ;  /* 0x0000002c00309947 */ /* 0x010fea0003800000 */
.L_x_4425:
[----:B------:R-:W-:Y:S05]  /*15290*/  @!P0 BRA `(.L_x_4343) ;  /* 0x0000000000048947 */ /* 0x000fea0003800000 */
[----:B------:R-:W-:Y:S01]  /*152a0*/  BPT.TRAP 0x1 ;  /* 0x000000040000795c */ /* 0x000fe20000300000 */
.L_x_4343:
[----:B------:R-:W0:Y:S02]  /*152b0*/  SYNCS.PHASECHK.TRANS64.TRYWAIT P1, [R3+URZ+0x38860], R2 ;  /* 0x03886002030075a7 */ /* 0x000e24000802017f */
[----:B0-----:R-:W-:Y:S05]  /*152c0*/  @!P1 BRA `(.L_x_4344) ;  /* 0x0000002c00349947 */ /* 0x001fea0003800000 */
.L_x_4426:
[----:B------:R-:W-:Y:S05]  /*152d0*/  @!P0 BRA `(.L_x_4345) ;  /* 0x0000000000048947 */ /* 0x000fea0003800000 */
[----:B------:R-:W-:Y:S01]  /*152e0*/  BPT.TRAP 0x1 ;  /* 0x000000040000795c */ /* 0x000fe20000300000 */
.L_x_4345:
[----:B------:R0:W0:Y:S02]  /*152f0*/  SYNCS.PHASECHK.TRANS64.TRYWAIT P0, [R5+URZ+0x38860], R0 ;  /* 0x03886000050075a7 */ /* 0x000024000800017f */
[----:B0-----:R-:W-:Y:S05]  /*15300*/  @!P0 NANOSLEEP.SYNCS 0x989680 ;  /* 0x009896800000895d */ /* 0x001fea0003900000 */
[----:B------:R-:W0:Y:S02]  /*15310*/  @!P0 SYNCS.PHASECHK.TRANS64 P0, [R5+URZ+0x38860], R0 ;  /* 0x03886000050085a7 */ /* 0x000e24000800007f */
[----:B0-----:R-:W-:Y:S05]  /*15320*/  @!P0 BRA `(.L_x_4345) ;  /* 0xfffffffc00f08947 */ /* 0x001fea000383ffff */
.L_x_4337:
[----:B------:R-:W-:Y:S05]  /*15330*/  BSYNC B0 ;  /* 0x0000000000007941 */ /* 0x000fea0003800000 */
.L_x_4336:
[----:B------:R-:W-:Y:S05]  /*15340*/  EXIT ;  /* 0x000000000000794d */ /* 0x000fea0003800000 */
.L_x_4232:
[----:B0-----:R0:W1:Y:S02]  /*15350*/  SYNCS.PHASECHK.TRANS64.TRYWAIT P1, [R17+URZ+0x38800], R4 ;  /* 0x03880004110075a7 */ /* 0x001064000802017f */
[----:B-1----:R-:W-:Y:S05]  /*15360*/  @!P1 NANOSLEEP.SYNCS 0x989680 ;  /* 0x009896800000995d */ /* 0x002fea0003900000 */
[----:B------:R-:W1:Y:S02]  /*15370*/  @!P1 SYNCS.PHASECHK.TRANS64 P1, [R17+URZ+0x38800], R4 ;  /* 0x03880004110095a7 */ /* 0x000e64000802007f */
[----:B-1----:R-:W-:Y:S05]  /*15380*/  @!P1 BRA `(.L_x_4232) ;  /* 0xfffffffc00f09947 */ /* 0x002fea000383ffff */
[----:B------:R-:W-:Y:S05]  /*15390*/  BRA `(.L_x_4346) ;  /* 0xfffffee400187947 */ /* 0x000fea000383ffff */
.L_x_4236:
[----:B--2---:R2:W3:Y:S02]  /*153a0*/  SYNCS.PHASECHK.TRANS64.TRYWAIT P1, [R9+URZ+0x38830], R6 ;  /* 0x03883006090075a7 */ /* 0x0044e4000802017f */
[----:B---3--:R-:W-:Y:S05]  /*153b0*/  @!P1 NANOSLEEP.SYNCS 0x989680 ;  /* 0x009896800000995d */ /* 0x008fea0003900000 */
[----:B------:R-:W3:Y:S02]  /*153c0*/  @!P1 SYNCS.PHASECHK.TRANS64 P1, [R9+URZ+0x38830], R6 ;  /* 0x03883006090095a7 */ /* 0x000ee4000802007f */
[----:B---3--:R-:W-:Y:S05]  /*153d0*/  @!P1 BRA `(.L_x_4236) ;  /* 0xfffffffc00f09947 */ /* 0x008fea000383ffff */
[----:B------:R-:W-:Y:S05]  /*153e0*/  BRA `(.L_x_4235) ;  /* 0xfffffee400387947 */ /* 0x000fea000383ffff */
.L_x_4237:
[----:B---3--:R3:W4:Y:S02]  /*153f0*/  SYNCS.PHASECHK.TRANS64.TRYWAIT P1, [R17+URZ+0x38810], R4 ;  /* 0x03881004110075a7 */ /* 0x008724000802017f */
[----:B----4-:R-:W-:Y:S05]  /*15400*/  @!P1 NANOSLEEP.SYNCS 0x989680 ;  /* 0x009896800000995d */ /* 0x010fea0003900000 */
[----:B------:R-:W4:Y:S02]  /*15410*/  @!P1 SYNCS.PHASECHK.TRANS64 P1, [R17+URZ+0x38810], R4 ;  /* 0x03881004110095a7 */ /* 0x000f24000802007f */
[----:B----4-:R-:W-:Y:S05]  /*15420*/  @!P1 BRA `(.L_x_4237) ;  /* 0xfffffffc00f09947 */ /* 0x010fea000383ffff */
[----:B------:R-:W-:Y:S05]  /*15430*/  BRA `(.L_x_4347) ;  /* 0xfffffee400c47947 */ /* 0x000fea000383ffff */
.L_x_4241:
[----:B0-----:R0:W3:Y:S02]  /*15440*/  SYNCS.PHASECHK.TRANS64.TRYWAIT P1, [R9+URZ+0x38850], R6 ;  /* 0x03885006090075a7 */ /* 0x0010e4000802017f */
[----:B---3--:R-:W-:Y:S05]  /*15450*/  @!P1 NANOSLEEP.SYNCS 0x989680 ;  /* 0x009896800000995d */ /* 0x008fea0003900000 */
[----:B------:R-:W3:Y:S02]  /*15460*/  @!P1 SYNCS.PHASECHK.TRANS64 P1, [R9+URZ+0x38850], R6 ;  /* 0x03885006090095a7 */ /* 0x000ee4000802007f */
[----:B---3--:R-:W-:Y:S05]  /*15470*/  @!P1 BRA `(.L_x_4241) ;  /* 0xfffffffc00f09947 */ /* 0x008fea000383ffff */
[----:B------:R-:W-:Y:S05]  /*15480*/  BRA `(.L_x_4240) ;  /* 0xfffffee400f47947 */ /* 0x000fea000383ffff */
.L_x_4248:
[----:B-1----:R1:W2:Y:S02]  /*15490*/  SYNCS.PHASECHK.TRANS64.TRYWAIT P1, [R9+URZ+0x38830], R8 ;  /* 0x03883008090075a7 */ /* 0x0022a4000802017f */
[----:B--2---:R-:W-:Y:S05]  /*154a0*/  @!P1 NANOSLEEP.SYNCS 0x989680 ;  /* 0x009896800000995d */ /* 0x004fea0003900000 */
[----:B------:R-:W2:Y:S02]  /*154b0*/  @!P1 SYNCS.PHASECHK.TRANS64 P1, [R9+URZ+0x38830], R8 ;  /* 0x03883008090095a7 */ /* 0x000ea4000802007f */
[----:B--2---:R-:W-:Y:S05]  /*154c0*/  @!P1 BRA `(.L_x_4248) ;  /* 0xfffffffc00f09947 */ /* 0x004fea000383ffff */
[----:B------:R-:W-:Y:S05]  /*154d0*/  BRA `(.L_x_4247) ;  /* 0xffffff1400207947 */ /* 0x000fea000383ffff */
.L_x_4252:
[----:B---3--:R3:W4:Y:S02]  /*154e0*/  SYNCS.PHASECHK.TRANS64.TRYWAIT P1, [R9+URZ+0x38850], R8 ;  /* 0x03885008090075a7 */ /* 0x008724000802017f */
[----:B----4-:R-:W-:Y:S05]  /*154f0*/  @!P1 NANOSLEEP.SYNCS 0x989680 ;  /* 0x009896800000995d */ /* 0x010fea0003900000 */
[----:B------:R-:W4:Y:S02]  /*15500*/  @!P1 SYNCS.PHASECHK.TRANS64 P1, [R9+URZ+0x38850], R8 ;  /* 0x03885008090095a7 */ /* 0x000f24000802007f */
[----:B----4-:R-:W-:Y:S05]  /*15510*/  @!P1 BRA `(.L_x_4252) ;  /* 0xfffffffc00f09947 */ /* 0x010fea000383ffff */
[----:B------:R-:W-:Y:S05]  /*15520*/  BRA `(.L_x_4251) ;  /* 0xffffff1400807947 */ /* 0x000fea000383ffff */
.L_x_4260:
[----:B-1----:R1:W2:Y:S02]  /*15530*/  SYNCS.PHASECHK.TRANS64.TRYWAIT P1, [R9+URZ+0x38830], R8 ;  /* 0x03883008090075a7 */ /* 0x0022a4000802017f */
[----:B--2---:R-:W-:Y:S05]  /*15540*/  @!P1 NANOSLEEP.SYNCS 0x989680 ;  /* 0x009896800000995d */ /* 0x004fea0003900000 */
[----:B------:R-:W2:Y:S02]  /*15550*/  @!P1 SYNCS.PHASECHK.TRANS64 P1, [R9+URZ+0x38830], R8 ;  /* 0x03883008090095a7 */ /* 0x000ea4000802007f */
[----:B--2---:R-:W-:Y:S05]  /*15560*/  @!P1 BRA `(.L_x_4260) ;  /* 0xfffffffc00f09947 */ /* 0x004fea000383ffff */
[----:B------:R-:W-:Y:S05]  /*15570*/  BRA `(.L_x_4259) ;  /* 0xffffff4800a07947 */ /* 0x000fea000383ffff */
.L_x_4264:
[----:B---3--:R3:W4:Y:S02]  /*15580*/  SYNCS.PHASECHK.TRANS64.TRYWAIT P1, [R9+URZ+0x38850], R8 ;  /* 0x03885008090075a7 */ /* 0x008724000802017f */
[----:B----4-:R-:W-:Y:S05]  /*15590*/  @!P1 NANOSLEEP.SYNCS 0x989680 ;  /* 0x009896800000995d */ /* 0x010fea0003900000 */
[----:B------:R-:W4:Y:S02]  /*155a0*/  @!P1 SYNCS.PHASECHK.TRANS64 P1, [R9+URZ+0x38850], R8 ;  /* 0x03885008090095a7 */ /* 0x000f24000802007f */
[----:B----4-:R-:W-:Y:S05]  /*155b0*/  @!P1 BRA `(.L_x_4264) ;  /* 0xfffffffc00f09947 */ /* 0x010fea000383ffff */
[----:B------:R-:W-:Y:S05]  /*155c0*/  BRA `(.L_x_4263) ;  /* 0xffffff4c00007947 */ /* 0x000fea000383ffff */
.L_x_4290:
        /* <DEDUP_REMOVED lines=10> */
.L_x_4348:
[----:B------:R-:W-:Y:S05]  /*15670*/  BRA `(.L_x_4349) ;  /* 0xffffffc000907947 */ /* 0x000fea000383ffff */
.L_x_4293:
[----:B0-----:R0:W1:Y:S02]  /*15680*/  SYNCS.PHASECHK.TRANS64.TRYWAIT P0, [R27+URZ+0x38840], R0 ;  /* 0x038840001b0075a7 */ /* 0x001064000800017f */
[----:B-1----:R-:W-:Y:S05]  /*15690*/  @!P0 NANOSLEEP.SYNCS 0x989680 ;  /* 0x009896800000895d */ /* 0x002fea0003900000 */
[----:B------:R-:W1:Y:S02]  /*156a0*/  @!P0 SYNCS.PHASECHK.TRANS64 P0, [R27+URZ+0x38840], R0 ;  /* 0x038840001b0085a7 */ /* 0x000e64000800007f */
[----:B-1----:R-:W-:Y:S05]  /*156b0*/  @!P0 BRA `(.L_x_4293) ;  /* 0xfffffffc00f08947 */ /* 0x002fea000383ffff */
[----:B------:R-:W-:Y:S05]  /*156c0*/  BRA `(.L_x_4350) ;  /* 0xffffffc400407947 */ /* 0x000fea000383ffff */
.L_x_4294:
        /* <DEDUP_REMOVED lines=8> */
.L_x_4352:
[----:B------:R-:W-:Y:S05]  /*15750*/  BSYNC B0 ;  /* 0x0000000000007941 */ /* 0x000fea0003800000 */
.L_x_4351:
        /* <DEDUP_REMOVED lines=9> */
.L_x_4353:
[----:B------:R-:W-:Y:S02]  /*157f0*/  IMAD.MOV.U32 R13, RZ, RZ, R5 ;  /* 0x000000ffff0d7224 */ /* 0x000fe400078e0005 */
[----:B------:R-:W-:Y:S01]  /*15800*/  IMAD.MOV.U32 R12, RZ, RZ, 0x1 ;  /* 0x00000001ff0c7424 */ /* 0x000fe200078e00ff */
[----:B------:R-:W-:-:S13]  /*15810*/  @P0 LEA R6, P1, R8, R14, 0x1 ;  /* 0x0000000e08060211 */ /* 0x000fda00078208ff */
[----:B------:R-:W-:Y:S05]  /*15820*/  WARPSYNC.COLLECTIVE R15, `(.L_x_4354) ;  /* 0x000000000f087348 */ /* 0x000fea0003c00000 */
[----:B------:R0:W1:Y:S02]  /*15830*/  SHFL.IDX P6, R14, R13, R12, R11 ;  /* 0x0000000c0d0e7389 */ /* 0x00006400000c000b */
[----:B01----:R-:W-:Y:S01]  /*15840*/  ENDCOLLECTIVE ;  /* 0x000000000000791b */ /* 0x003fe20003800000 */
.L_x_4354:
        /* <DEDUP_REMOVED lines=12> */
.L_x_4355:
[----:B------:R-:W-:Y:S02]  /*15910*/  @P0 IMAD R9, R4, 0x2, R17 ;  /* 0x0000000204090824 */ /* 0x000fe400078e0211 */
[----:B------:R-:W-:Y:S02]  /*15920*/  IMAD.MOV.U32 R13, RZ, RZ, R5 ;  /* 0x000000ffff0d7224 */ /* 0x000fe400078e0005 */
[----:B------:R-:W-:Y:S01]  /*15930*/  IMAD.MOV.U32 R12, RZ, RZ, 0x2 ;  /* 0x00000002ff0c7424 */ /* 0x000fe200078e00ff */
[----:B------:R-:W-:-:S13]  /*15940*/  @P0 LEA R6, P1, R8, R14, 0x1 ;  /* 0x0000000e08060211 */ /* 0x000fda00078208ff */
[----:B------:R-:W-:Y:S05]  /*15950*/  WARPSYNC.COLLECTIVE R15, `(.L_x_4356) ;  /* 0x000000000f087348 */ /* 0x000fea0003c00000 */
[----:B------:R0:W1:Y:S02]  /*15960*/  SHFL.IDX P6, R14, R13, R12, R11 ;  /* 0x0000000c0d0e7389 */ /* 0x00006400000c000b */
[----:B01----:R-:W-:Y:S01]  /*15970*/  ENDCOLLECTIVE ;  /* 0x000000000000791b */ /* 0x003fe20003800000 */
.L_x_4356:
[----:B------:R-:W-:Y:S01]  /*15980*/  @P0 IMAD.X R3, RZ, RZ, R2, P1 ;  /* 0x000000ffff030224 */ /* 0x000fe200008e0602 */
[----:B------:R-:W-:-:S05]  /*15990*/  @P0 MOV R2, R6 ;  /* 0x0000000600020202 */ /* 0x000fca0000000f00 */
        /* <DEDUP_REMOVED lines=11> */
.L_x_4357:
[----:B------:R-:W-:Y:S02]  /*15a50*/  IMAD.MOV.U32 R13, RZ, RZ, R5 ;  /* 0x000000ffff0d7224 */ /* 0x000fe400078e0005 */
[----:B------:R-:W-:Y:S01]  /*15a60*/  IMAD.MOV.U32 R12, RZ, RZ, 0x3 ;  /* 0x00000003ff0c7424 */ /* 0x000fe200078e00ff */
[----:B------:R-:W-:-:S13]  /*15a70*/  @P0 LEA R6, P1, R8, R14, 0x1 ;  /* 0x0000000e08060211 */ /* 0x000fda00078208ff */
[----:B------:R-:W-:Y:S05]  /*15a80*/  WARPSYNC.COLLECTIVE R15, `(.L_x_4358) ;  /* 0x000000000f087348 */ /* 0x000fea0003c00000 */
[----:B------:R0:W1:Y:S02]  /*15a90*/  SHFL.IDX P6, R14, R13, R12, R11 ;  /* 0x0000000c0d0e7389 */ /* 0x00006400000c000b */
[----:B01----:R-:W-:Y:S01]  /*15aa0*/  ENDCOLLECTIVE ;  /* 0x000000000000791b */ /* 0x003fe20003800000 */
.L_x_4358:
        /* <DEDUP_REMOVED lines=11> */
.L_x_4359:
[----:B------:R-:W-:Y:S05]  /*15b60*/  BRA `(.L_x_4360) ;  /* 0xffffffc400087947 */ /* 0x000fea000383ffff */
.L_x_4299:
[----:B------:R-:W-:Y:S01]  /*15b70*/  IMAD.MOV.U32 R13, RZ, RZ, R5 ;  /* 0x000000ffff0d7224 */ /* 0x000fe200078e0005 */
[----:B------:R-:W-:Y:S01]  /*15b80*/  MOV R4, UR42 ;  /* 0x0000002a00047c02 */ /* 0x000fe20008000f00 */
[----:B------:R-:W-:Y:S01]  /*15b90*/  IMAD.MOV.U32 R12, RZ, RZ, RZ ;  /* 0x000000ffff0c7224 */ /* 0x000fe200078e00ff */
[----:B------:R-:W-:Y:S01]  /*15ba0*/  LOP3.LUT R16, R16, 0xfffffeff, RZ, 0xc0, !PT ;  /* 0xfffffeff10107812 */ /* 0x000fe200078ec0ff */
[----:B------:R-:W-:Y:S02]  /*15bb0*/  IMAD.MOV.U32 R11, RZ, RZ, 0x181f ;  /* 0x0000181fff0b7424 */ /* 0x000fe400078e00ff */
[----:B------:R-:W-:Y:S02]  /*15bc0*/  IMAD.MOV.U32 R15, RZ, RZ, -0x1 ;  /* 0xffffffffff0f7424 */ /* 0x000fe400078e00ff */
[----:B------:R-:W-:-:S07]  /*15bd0*/  IMAD R4, R4, 0x40, R9 ;  /* 0x0000004004047824 */ /* 0x000fce00078e0209 */
[----:B-1----:R-:W-:Y:S05]  /*15be0*/  WARPSYNC.COLLECTIVE R15, `(.L_x_4361) ;  /* 0x000000000f087348 */ /* 0x002fea0003c00000 */
[----:B------:R0:W2:Y:S02]  /*15bf0*/  SHFL.IDX P6, R14, R13, R12, R11 ;  /* 0x0000000c0d0e7389 */ /* 0x0000a400000c000b */
[----:B012---:R-:W-:Y:S01]  /*15c00*/  ENDCOLLECTIVE ;  /* 0x000000000000791b */ /* 0x007fe20003800000 */
.L_x_4361:
        /* <DEDUP_REMOVED lines=8> */
.L_x_4362:
[----:B------:R-:W-:Y:S02]  /*15c90*/  IMAD.MOV.U32 R13, RZ, RZ, R5 ;  /* 0x000000ffff0d7224 */ /* 0x000fe400078e0005 */
[----:B------:R-:W-:Y:S01]  /*15ca0*/  IMAD.MOV.U32 R12, RZ, RZ, 0x1 ;  /* 0x00000001ff0c7424 */ /* 0x000fe200078e00ff */
[----:B------:R-:W-:-:S13]  /*15cb0*/  @!P1 LEA R6, P0, R8, R14, 0x1 ;  /* 0x0000000e08069211 */ /* 0x000fda00078008ff */
[----:B------:R-:W-:Y:S05]  /*15cc0*/  WARPSYNC.COLLECTIVE R15, `(.L_x_4363) ;  /* 0x000000000f087348 */ /* 0x000fea0003c00000 */
[----:B------:R0:W1:Y:S02]  /*15cd0*/  SHFL.IDX P6, R14, R13, R12, R11 ;  /* 0x0000000c0d0e7389 */ /* 0x00006400000c000b */
[----:B01----:R-:W-:Y:S01]  /*15ce0*/  ENDCOLLECTIVE ;  /* 0x000000000000791b */ /* 0x003fe20003800000 */
.L_x_4363:
        /* <DEDUP_REMOVED lines=14> */
.L_x_4364:
[----:B------:R-:W-:Y:S01]  /*15dd0*/  LOP3.LUT R16, R16, 0xffffffbf, RZ, 0xc0, !PT ;  /* 0xffffffbf10107812 */ /* 0x000fe200078ec0ff */
[----:B------:R-:W-:Y:S02]  /*15de0*/  IMAD.MOV.U32 R13, RZ, RZ, R5 ;  /* 0x000000ffff0d7224 */ /* 0x000fe400078e0005 */
[----:B------:R-:W-:Y:S01]  /*15df0*/  IMAD.MOV.U32 R12, RZ, RZ, 0x2 ;  /* 0x00000002ff0c7424 */ /* 0x000fe200078e00ff */
[----:B------:R-:W-:-:S13]  /*15e00*/  @!P1 LEA R6, P0, R8, R14, 0x1 ;  /* 0x0000000e08069211 */ /* 0x000fda00078008ff */
[----:B------:R-:W-:Y:S05]  /*15e10*/  WARPSYNC.COLLECTIVE R15, `(.L_x_4365) ;  /* 0x000000000f087348 */ /* 0x000fea0003c00000 */
[----:B------:R0:W1:Y:S02]  /*15e20*/  SHFL.IDX P6, R14, R13, R12, R11 ;  /* 0x0000000c0d0e7389 */ /* 0x00006400000c000b */
[----:B01----:R-:W-:Y:S01]  /*15e30*/  ENDCOLLECTIVE ;  /* 0x000000000000791b */ /* 0x003fe20003800000 */
.L_x_4365:
        /* <DEDUP_REMOVED lines=14> */
.L_x_4366:
[----:B------:R-:W-:Y:S01]  /*15f20*/  MOV R13, R5 ;  /* 0x00000005000d7202 */ /* 0x000fe20000000f00 */
[----:B------:R-:W-:Y:S01]  /*15f30*/  IMAD.MOV.U32 R12, RZ, RZ, 0x3 ;  /* 0x00000003ff0c7424 */ /* 0x000fe200078e00ff */
[----:B------:R-:W-:-:S13]  /*15f40*/  @!P1 LEA R6, P0, R8, R14, 0x1 ;  /* 0x0000000e08069211 */ /* 0x000fda00078008ff */
[----:B------:R-:W-:Y:S05]  /*15f50*/  WARPSYNC.COLLECTIVE R15, `(.L_x_4367) ;  /* 0x000000000f087348 */ /* 0x000fea0003c00000 */
[----:B------:R0:W1:Y:S02]  /*15f60*/  SHFL.IDX P6, R14, R13, R12, R11 ;  /* 0x0000000c0d0e7389 */ /* 0x00006400000c000b */
[----:B01----:R-:W-:Y:S01]  /*15f70*/  ENDCOLLECTIVE ;  /* 0x000000000000791b */ /* 0x003fe20003800000 */
.L_x_4367:
        /* <DEDUP_REMOVED lines=11> */
.L_x_4368:
[----:B------:R-:W-:Y:S05]  /*16030*/  BRA `(.L_x_4369) ;  /* 0xffffffc400f87947 */ /* 0x000fea000383ffff */
.L_x_4303:
        /* <DEDUP_REMOVED lines=8> */
.L_x_4371:
[----:B------:R-:W-:Y:S05]  /*160c0*/  BSYNC B0 ;  /* 0x0000000000007941 */ /* 0x000fea0003800000 */
.L_x_4370:
[----:B------:R-:W-:Y:S01]  /*160d0*/  IMAD.MOV.U32 R13, RZ, RZ, R0 ;  /* 0x000000ffff0d7224 */ /* 0x000fe200078e0000 */
[----:B------:R-:W-:Y:S01]  /*160e0*/  LOP3.LUT P1, RZ, R16, 0x100, RZ, 0xc0, !PT ;  /* 0x0000010010ff7812 */ /* 0x000fe2000782c0ff */
[----:B------:R-:W-:Y:S01]  /*160f0*/  IMAD.MOV.U32 R12, RZ, RZ, RZ ;  /* 0x000000ffff0c7224 */ /* 0x000fe200078e00ff */
[----:B------:R-:W-:Y:S01]  /*16100*/  P2R R5, PR, RZ, 0x4 ;  /* 0x00000004ff057803 */ /* 0x000fe20000000000 */
[----:B------:R-:W-:Y:S02]  /*16110*/  IMAD.MOV.U32 R11, RZ, RZ, 0x181f ;  /* 0x0000181fff0b7424 */ /* 0x000fe400078e00ff */
[----:B------:R-:W-:Y:S02]  /*16120*/  IMAD.MOV.U32 R15, RZ, RZ, -0x1 ;  /* 0xffffffffff0f7424 */ /* 0x000fe400078e00ff */
[----:B------:R-:W-:-:S07]  /*16130*/  IMAD.MOV.U32 R2, RZ, RZ, R14 ;  /* 0x000000ffff027224 */ /* 0x000fce00078e000e */
[----:B------:R-:W-:Y:S05]  /*16140*/  WARPSYNC.COLLECTIVE R15, `(.L_x_4372) ;  /* 0x000000000f087348 */ /* 0x000fea0003c00000 */
[----:B------:R0:W1:Y:S02]  /*16150*/  SHFL.IDX P6, R14, R13, R12, R11 ;  /* 0x0000000c0d0e7389 */ /* 0x00006400000c000b */
[----:B01----:R-:W-:Y:S01]  /*16160*/  ENDCOLLECTIVE ;  /* 0x000000000000791b */ /* 0x003fe20003800000 */
.L_x_4372:
[----:B------:R-:W-:Y:S02]  /*16170*/  IMAD.MOV.U32 R13, RZ, RZ, R4 ;  /* 0x000000ffff0d7224 */ /* 0x000fe400078e0004 */
[----:B------:R-:W-:Y:S01]  /*16180*/  IMAD.MOV.U32 R12, RZ, RZ, 0x1 ;  /* 0x00000001ff0c7424 */ /* 0x000fe200078e00ff */
[----:B------:R-:W-:Y:S02]  /*16190*/  @!P1 LEA R7, P0, R8, R14, 0x1 ;  /* 0x0000000e08079211 */ /* 0x000fe400078008ff */
[----:B------:R-:W-:-:S03]  /*161a0*/  LOP3.LUT P6, RZ, R16, 0x40000, RZ, 0xc0, !PT ;  /* 0x0004000010ff7812 */ /* 0x000fc600078cc0ff */
[----:B------:R-:W-:Y:S01]  /*161b0*/  @!P1 IMAD.X R3, RZ, RZ, R2, P0 ;  /* 0x000000ffff039224 */ /* 0x000fe200000e0602 */
[----:B------:R-:W-:Y:S01]  /*161c0*/  LOP3.LUT P0, RZ, R16, 0x80000, RZ, 0xc0, !PT ;  /* 0x0008000010ff7812 */ /* 0x000fe2000780c0ff */
[----:B------:R-:W-:-:S12]  /*161d0*/  @!P1 IMAD.MOV.U32 R2, RZ, RZ, R7 ;  /* 0x000000ffff029224 */ /* 0x000fd800078e0007 */
        /* <DEDUP_REMOVED lines=9> */
.L_x_4373:
[----:B------:R-:W-:Y:S01]  /*16270*/  @!PT LDS RZ, [RZ] ;  /* 0x00000000fffff984 */ /* 0x000fe20000000800 */
[----:B------:R-:W-:Y:S01]  /*16280*/  @!PT LDS RZ, [RZ] ;  /* 0x00000000fffff984 */ /* 0x000fe20000000800 */
[----:B------:R-:W-:Y:S01]  /*16290*/  @!PT LDS RZ, [RZ] ;  /* 0x00000000fffff984 */ /* 0x000fe20000000800 */
[----:B------:R0:W-:Y:S01]  /*162a0*/  @!P1 LDGSTS.E.BYPASS.LTC128B.128 [R22+0x2a400], desc[UR44][R2.64+0x100], !P2 ;  /* 0x2a40010002169fae */ /* 0x0001e2000d101d6c */
[----:B------:R-:W-:-:S03]  /*162b0*/  LOP3.LUT P2, RZ, R16, 0x80000, RZ, 0xc0, !PT ;  /* 0x0008000010ff7812 */ /* 0x000fc6000784c0ff */
        /* <DEDUP_REMOVED lines=10> */
.L_x_4374:
        /* <DEDUP_REMOVED lines=14> */
[----:B------:R-:W-:-:S04]  /*16440*/  ISETP.NE.AND P2, PT, R5, RZ, PT ;  /* 0x000000ff0500720c */ /* 0x000fc80003f45270 */
        /* <DEDUP_REMOVED lines=12> */
.L_x_4375:
[----:B------:R-:W-:Y:S02]  /*16510*/  IMAD.MOV.U32 R13, RZ, RZ, R0 ;  /* 0x000000ffff0d7224 */ /* 0x000fe400078e0000 */
[----:B------:R-:W-:-:S07]  /*16520*/  IMAD.MOV.U32 R5, RZ, RZ, R14 ;  /* 0x000000ffff057224 */ /* 0x000fce00078e000e */
[----:B------:R-:W-:Y:S05]  /*16530*/  WARPSYNC.COLLECTIVE R15, `(.L_x_4376) ;  /* 0x000000000f087348 */ /* 0x000fea0003c00000 */
[----:B------:R0:W1:Y:S02]  /*16540*/  SHFL.IDX P6, R14, R13, R12, R11 ;  /* 0x0000000c0d0e7389 */ /* 0x00006400000c000b */
[----:B01----:R-:W-:Y:S01]  /*16550*/  ENDCOLLECTIVE ;  /* 0x000000000000791b */ /* 0x003fe20003800000 */
.L_x_4376:
        /* <DEDUP_REMOVED lines=17> */
.L_x_4377:
        /* <DEDUP_REMOVED lines=14> */
.L_x_4378:
[----:B------:R-:W-:Y:S01]  /*16750*/  @!PT LDS RZ, [RZ] ;  /* 0x00000000fffff984 */ /* 0x000fe20000000800 */
[----:B------:R-:W-:Y:S01]  /*16760*/  @!PT LDS RZ, [RZ] ;  /* 0x00000000fffff984 */ /* 0x000fe20000000800 */
[----:B------:R-:W-:Y:S01]  /*16770*/  @!PT LDS RZ, [RZ] ;  /* 0x00000000fffff984 */ /* 0x000fe20000000800 */
[----:B------:R2:W-:Y:S01]  /*16780*/  @!P1 LDGSTS.E.BYPASS.LTC128B.128 [R22+0x35400], desc[UR44][R2.64+0x380], P0 ;  /* 0x3540038002169fae */ /* 0x0005e20008101d6c */
[----:B------:R-:W-:Y:S05]  /*16790*/  BRA `(.L_x_4379) ;  /* 0xffffffc800807947 */ /* 0x000fea000383ffff */
.L_x_4306:
[----:B0-----:R0:W2:Y:S02]  /*167a0*/  SYNCS.PHASECHK.TRANS64.TRYWAIT P0, [R17+URZ+0x38820], R0 ;  /* 0x03882000110075a7 */ /* 0x0010a4000800017f */
[----:B--2---:R-:W-:Y:S05]  /*167b0*/  @!P0 NANOSLEEP.SYNCS 0x989680 ;  /* 0x009896800000895d */ /* 0x004fea0003900000 */
[----:B------:R-:W2:Y:S02]  /*167c0*/  @!P0 SYNCS.PHASECHK.TRANS64 P0, [R17+URZ+0x38820], R0 ;  /* 0x03882000110085a7 */ /* 0x000ea4000800007f */
[----:B--2---:R-:W-:Y:S05]  /*167d0*/  @!P0 BRA `(.L_x_4306) ;  /* 0xfffffffc00f08947 */ /* 0x004fea000383ffff */
[----:B------:R-:W-:Y:S05]  /*167e0*/  BRA `(.L_x_4380) ;  /* 0xffffffcc00047947 */ /* 0x000fea000383ffff */
.L_x_4309:
[----:B0-----:R0:W2:Y:S02]  /*167f0*/  SYNCS.PHASECHK.TRANS64.TRYWAIT P0, [R27+URZ+0x38860], R0 ;  /* 0x038860001b0075a7 */ /* 0x0010a4000800017f */
[----:B--2---:R-:W-:Y:S05]  /*16800*/  @!P0 NANOSLEEP.SYNCS 0x989680 ;  /* 0x009896800000895d */ /* 0x004fea0003900000 */
[----:B------:R-:W2:Y:S02]  /*16810*/  @!P0 SYNCS.PHASECHK.TRANS64 P0, [R27+URZ+0x38860], R0 ;  /* 0x038860001b0085a7 */ /* 0x000ea4000800007f */
[----:B--2---:R-:W-:Y:S05]  /*16820*/  @!P0 BRA `(.L_x_4309) ;  /* 0xfffffffc00f08947 */ /* 0x004fea000383ffff */
[----:B------:R-:W-:Y:S05]  /*16830*/  BRA `(.L_x_4381) ;  /* 0xffffffcc00147947 */ /* 0x000fea000383ffff */
.L_x_4310:
        /* <DEDUP_REMOVED lines=8> */
.L_x_4383:
[----:B------:R-:W-:Y:S05]  /*168c0*/  BSYNC B0 ;  /* 0x0000000000007941 */ /* 0x000fea0003800000 */
.L_x_4382:
        /* <DEDUP_REMOVED lines=15> */
.L_x_4384:
        /* <DEDUP_REMOVED lines=34> */
.L_x_4385:
[----:B------:R-:W-:Y:S02]  /*16be0*/  IMAD.MOV.U32 R13, RZ, RZ, R6 ;  /* 0x000000ffff0d7224 */ /* 0x000fe400078e0006 */
[----:B------:R-:W-:-:S07]  /*16bf0*/  IMAD.MOV.U32 R3, RZ, RZ, R14 ;  /* 0x000000ffff037224 */ /* 0x000fce00078e000e */
[----:B------:R-:W-:Y:S05]  /*16c00*/  WARPSYNC.COLLECTIVE R15, `(.L_x_4386) ;  /* 0x000000000f087348 */ /* 0x000fea0003c00000 */
[----:B------:R0:W1:Y:S02]  /*16c10*/  SHFL.IDX P6, R14, R13, R12, R11 ;  /* 0x0000000c0d0e7389 */ /* 0x00006400000c000b */
[----:B01----:R-:W-:Y:S01]  /*16c20*/  ENDCOLLECTIVE ;  /* 0x000000000000791b */ /* 0x003fe20003800000 */
.L_x_4386:
        /* <DEDUP_REMOVED lines=28> */
.L_x_4387:
[----:B------:R-:W-:Y:S01]  /*16df0*/  MOV R13, R6 ;  /* 0x00000006000d7202 */ /* 0x000fe20000000f00 */
[----:B------:R-:W-:-:S07]  /*16e00*/  IMAD.MOV.U32 R8, RZ, RZ, R14 ;  /* 0x000000ffff087224 */ /* 0x000fce00078e000e */
[----:B------:R-:W-:Y:S05]  /*16e10*/  WARPSYNC.COLLECTIVE R15, `(.L_x_4388) ;  /* 0x000000000f087348 */ /* 0x000fea0003c00000 */
[----:B------:R0:W1:Y:S02]  /*16e20*/  SHFL.IDX P6, R14, R13, R12, R11 ;  /* 0x0000000c0d0e7389 */ /* 0x00006400000c000b */
[----:B01----:R-:W-:Y:S01]  /*16e30*/  ENDCOLLECTIVE ;  /* 0x000000000000791b */ /* 0x003fe20003800000 */
.L_x_4388:
        /* <DEDUP_REMOVED lines=28> */
.L_x_4389:
[----:B------:R-:W-:Y:S02]  /*17000*/  IMAD.MOV.U32 R13, RZ, RZ, R6 ;  /* 0x000000ffff0d7224 */ /* 0x000fe400078e0006 */
[----:B------:R-:W-:-:S07]  /*17010*/  IMAD.MOV.U32 R7, RZ, RZ, R14 ;  /* 0x000000ffff077224 */ /* 0x000fce00078e000e */
[----:B------:R-:W-:Y:S05]  /*17020*/  WARPSYNC.COLLECTIVE R15, `(.L_x_4390) ;  /* 0x000000000f087348 */ /* 0x000fea0003c00000 */
[----:B------:R0:W1:Y:S02]  /*17030*/  SHFL.IDX P6, R14, R13, R12, R11 ;  /* 0x0000000c0d0e7389 */ /* 0x00006400000c000b */
[----:B01----:R-:W-:Y:S01]  /*17040*/  ENDCOLLECTIVE ;  /* 0x000000000000791b */ /* 0x003fe20003800000 */
.L_x_4390:
[----:B------:R-:W-:Y:S05]  /*17050*/  BRA `(.L_x_4391) ;  /* 0xffffffc800c07947 */ /* 0x000fea000383ffff */
.L_x_4316:
[----:B0-----:R0:W2:Y:S02]  /*17060*/  SYNCS.PHASECHK.TRANS64.TRYWAIT P0, [R8+URZ+0x38840], R20 ;  /* 0x03884014080075a7 */ /* 0x0010a4000800017f */
[----:B--2---:R-:W-:Y:S05]  /*17070*/  @!P0 NANOSLEEP.SYNCS 0x989680 ;  /* 0x009896800000895d */ /* 0x004fea0003900000 */
[----:B------:R-:W2:Y:S02]  /*17080*/  @!P0 SYNCS.PHASECHK.TRANS64 P0, [R8+URZ+0x38840], R20 ;  /* 0x03884014080085a7 */ /* 0x000ea4000800007f */
[----:B--2---:R-:W-:Y:S05]  /*17090*/  @!P0 BRA `(.L_x_4316) ;  /* 0xfffffffc00f08947 */ /* 0x004fea000383ffff */
[----:B------:R-:W-:Y:S05]  /*170a0*/  BRA `(.L_x_4392) ;  /* 0xffffffd0001c7947 */ /* 0x000fea000383ffff */
.L_x_4317:
        /* <DEDUP_REMOVED lines=8> */
.L_x_4394:
[----:B------:R-:W-:Y:S05]  /*17130*/  BSYNC B1 ;  /* 0x0000000000017941 */ /* 0x000fea0003800000 */
.L_x_4393:
        /* <DEDUP_REMOVED lines=9> */
.L_x_4395:
[----:B------:R-:W-:Y:S01]  /*171d0*/  MOV R13, R27 ;  /* 0x0000001b000d7202 */ /* 0x000fe20000000f00 */
[----:B------:R-:W-:Y:S02]  /*171e0*/  IMAD.MOV.U32 R12, RZ, RZ, 0x1 ;  /* 0x00000001ff0c7424 */ /* 0x000fe400078e00ff */
[----:B------:R-:W-:-:S07]  /*171f0*/  IMAD.MOV.U32 R2, RZ, RZ, R14 ;  /* 0x000000ffff027224 */ /* 0x000fce00078e000e */
[----:B------:R-:W-:Y:S05]  /*17200*/  WARPSYNC.COLLECTIVE R15, `(.L_x_4396) ;  /* 0x000000000f087348 */ /* 0x000fea0003c00000 */
[----:B------:R0:W1:Y:S02]  /*17210*/  SHFL.IDX P6, R14, R13, R12, R11 ;  /* 0x0000000c0d0e7389 */ /* 0x00006400000c000b */
[----:B01----:R-:W-:Y:S01]  /*17220*/  ENDCOLLECTIVE ;  /* 0x000000000000791b */ /* 0x003fe20003800000 */
.L_x_4396:
        /* <DEDUP_REMOVED lines=11> */
.L_x_4397:
[----:B------:R-:W-:Y:S02]  /*172e0*/  IMAD.MOV.U32 R13, RZ, RZ, R27 ;  /* 0x000000ffff0d7224 */ /* 0x000fe400078e001b */
[----:B------:R-:W-:Y:S02]  /*172f0*/  IMAD.MOV.U32 R12, RZ, RZ, 0x2 ;  /* 0x00000002ff0c7424 */ /* 0x000fe400078e00ff */
[----:B------:R-:W-:-:S07]  /*17300*/  IMAD.MOV.U32 R2, RZ, RZ, R14 ;  /* 0x000000ffff027224 */ /* 0x000fce00078e000e */
[----:B------:R-:W-:Y:S05]  /*17310*/  WARPSYNC.COLLECTIVE R15, `(.L_x_4398) ;  /* 0x000000000f087348 */ /* 0x000fea0003c00000 */
[----:B------:R0:W1:Y:S02]  /*17320*/  SHFL.IDX P6, R14, R13, R12, R11 ;  /* 0x0000000c0d0e7389 */ /* 0x00006400000c000b */
[----:B01----:R-:W-:Y:S01]  /*17330*/  ENDCOLLECTIVE ;  /* 0x000000000000791b */ /* 0x003fe20003800000 */
.L_x_4398:
        /* <DEDUP_REMOVED lines=11> */
.L_x_4399:
[----:B------:R-:W-:Y:S02]  /*173f0*/  IMAD.MOV.U32 R13, RZ, RZ, R27 ;  /* 0x000000ffff0d7224 */ /* 0x000fe400078e001b */
[----:B------:R-:W-:Y:S02]  /*17400*/  IMAD.MOV.U32 R12, RZ, RZ, 0x3 ;  /* 0x00000003ff0c7424 */ /* 0x000fe400078e00ff */
[----:B------:R-:W-:-:S07]  /*17410*/  IMAD.MOV.U32 R2, RZ, RZ, R14 ;  /* 0x000000ffff027224 */ /* 0x000fce00078e000e */
[----:B------:R-:W-:Y:S05]  /*17420*/  WARPSYNC.COLLECTIVE R15, `(.L_x_4400) ;  /* 0x000000000f087348 */ /* 0x000fea0003c00000 */
[----:B------:R0:W1:Y:S02]  /*17430*/  SHFL.IDX P6, R14, R13, R12, R11 ;  /* 0x0000000c0d0e7389 */ /* 0x00006400000c000b */
[----:B01----:R-:W-:Y:S01]  /*17440*/  ENDCOLLECTIVE ;  /* 0x000000000000791b */ /* 0x003fe20003800000 */
.L_x_4400:
        /* <DEDUP_REMOVED lines=11> */
.L_x_4401:
[----:B------:R-:W-:Y:S01]  /*17500*/  IMAD.MOV.U32 R2, RZ, RZ, R14 ;  /* 0x000000ffff027224 */ /* 0x000fe200078e000e */
[----:B------:R-:W-:Y:S06]  /*17510*/  BRA `(.L_x_4402) ;  /* 0xffffffcc00ac7947 */ /* 0x000fec000383ffff */
.L_x_4322:
[----:B---3--:R3:W4:Y:S02]  /*17520*/  SYNCS.PHASECHK.TRANS64.TRYWAIT P0, [R8+URZ+0x38860], R20 ;  /* 0x03886014080075a7 */ /* 0x008724000800017f */
[----:B----4-:R-:W-:Y:S05]  /*17530*/  @!P0 NANOSLEEP.SYNCS 0x989680 ;  /* 0x009896800000895d */ /* 0x010fea0003900000 */
[----:B------:R-:W4:Y:S02]  /*17540*/  @!P0 SYNCS.PHASECHK.TRANS64 P0, [R8+URZ+0x38860], R20 ;  /* 0x03886014080085a7 */ /* 0x000f24000800007f */
[----:B----4-:R-:W-:Y:S05]  /*17550*/  @!P0 BRA `(.L_x_4322) ;  /* 0xfffffffc00f08947 */ /* 0x010fea000383ffff */
[----:B------:R-:W-:Y:S05]  /*17560*/  BRA `(.L_x_4403) ;  /* 0xffffffcc00fc7947 */ /* 0x000fea000383ffff */
.L_x_4323:
[----:B------:R-:W-:Y:S01]  /*17570*/  BSSY B1, `(.L_x_4404) ;  /* 0x0000008000017945 */ /* 0x000fe20003800000 */
[----:B------:R-:W-:Y:S01]  /*17580*/  IMAD.MOV.U32 R13, RZ, RZ, R20 ;  /* 0x000000ffff0d7224 */ /* 0x000fe200078e0014 */
[----:B------:R-:W-:Y:S01]  /*17590*/  MOV R12, RZ ;  /* 0x000000ff000c7202 */ /* 0x000fe20000000f00 */
[----:B------:R-:W-:Y:S02]  /*175a0*/  IMAD.MOV.U32 R11, RZ, RZ, 0x181f ;  /* 0x0000181fff0b7424 */ /* 0x000fe400078e00ff */
[----:B------:R-:W-:-:S07]  /*175b0*/  IMAD.MOV.U32 R15, RZ, RZ, -0x1 ;  /* 0xffffffffff0f7424 */ /* 0x000fce00078e00ff */
[----:B--2---:R-:W-:Y:S05]  /*175c0*/  WARPSYNC.COLLECTIVE R15, `(.L_x_4405) ;  /* 0x000000000f087348 */ /* 0x004fea0003c00000 */
[----:B------:R0:W1:Y:S02]  /*175d0*/  SHFL.IDX P6, R14, R13, R12, R11 ;  /* 0x0000000c0d0e7389 */ /* 0x00006400000c000b */
[----:B012---:R-:W-:Y:S01]  /*175e0*/  ENDCOLLECTIVE ;  /* 0x000000000000791b */ /* 0x007fe20003800000 */
.L_x_4405:
[----:B------:R-:W-:Y:S05]  /*175f0*/  BSYNC B1 ;  /* 0x0000000000017941 */ /* 0x000fea0003800000 */
.L_x_4404:
        /* <DEDUP_REMOVED lines=13> */
.L_x_4406:
        /* <DEDUP_REMOVED lines=14> */
.L_x_4407:
        /* <DEDUP_REMOVED lines=17> */
.L_x_4408:
        /* <DEDUP_REMOVED lines=18> */
.L_x_4409:
        /* <DEDUP_REMOVED lines=10> */
[----:B0-----:R-:W-:-:S07]  /*17a80*/  MOV R3, R14 ;  /* 0x0000000e00037202 */ /* 0x001fce0000000f00 */
[----:B------:R-:W-:Y:S05]  /*17a90*/  WARPSYNC.COLLECTIVE R15, `(.L_x_4410) ;  /* 0x000000000f087348 */ /* 0x000fea0003c00000 */
[----:B------:R0:W1:Y:S02]  /*17aa0*/  SHFL.IDX P6, R14, R13, R12, R11 ;  /* 0x0000000c0d0e7389 */ /* 0x00006400000c000b */
[----:B01----:R-:W-:Y:S01]  /*17ab0*/  ENDCOLLECTIVE ;  /* 0x000000000000791b */ /* 0x003fe20003800000 */
.L_x_4410:
        /* <DEDUP_REMOVED lines=17> */
.L_x_4411:
        /* <DEDUP_REMOVED lines=14> */
.L_x_4412:
[----:B------:R-:W-:Y:S05]  /*17cb0*/  BRA `(.L_x_4413) ;  /* 0xffffffcc00647947 */ /* 0x000fea000383ffff */
.L_x_4331:
[----:B------:R-:W-:Y:S01]  /*17cc0*/  BSSY B0, `(.L_x_4414) ;  /* 0x0000008000007945 */ /* 0x000fe20003800000 */
[----:B------:R-:W-:Y:S02]  /*17cd0*/  IMAD.MOV.U32 R13, RZ, RZ, R36 ;  /* 0x000000ffff0d7224 */ /* 0x000fe400078e0024 */
[----:B------:R-:W-:Y:S02]  /*17ce0*/  IMAD.MOV.U32 R12, RZ, RZ, RZ ;  /* 0x000000ffff0c7224 */ /* 0x000fe400078e00ff */
[----:B------:R-:W-:Y:S02]  /*17cf0*/  IMAD.MOV.U32 R11, RZ, RZ, 0x1f ;  /* 0x0000001fff0b7424 */ /* 0x000fe400078e00ff */
[----:B------:R-:W-:-:S07]  /*17d00*/  IMAD.MOV.U32 R15, RZ, RZ, -0x1 ;  /* 0xffffffffff0f7424 */ /* 0x000fce00078e00ff */
[----:B012--5:R-:W-:Y:S05]  /*17d10*/  WARPSYNC.COLLECTIVE R15, `(.L_x_4415) ;  /* 0x000000000f087348 */ /* 0x027fea0003c00000 */
[----:B------:R3:W4:Y:S02]  /*17d20*/  SHFL.IDX P6, R14, R13, R12, R11 ;  /* 0x0000000c0d0e7389 */ /* 0x00072400000c000b */
[----:B012345:R-:W-:Y:S01]  /*17d30*/  ENDCOLLECTIVE ;  /* 0x000000000000791b */ /* 0x03ffe20003800000 */
.L_x_4415:
[----:B------:R-:W-:Y:S05]  /*17d40*/  BSYNC B0 ;  /* 0x0000000000007941 */ /* 0x000fea0003800000 */
.L_x_4414:
[----:B------:R-:W-:Y:S05]  /*17d50*/  BRA `(.L_x_4416) ;  /* 0xffffffd000687947 */ /* 0x000fea000383ffff */
.L_x_4334:
[----:B0-----:R0:W4:Y:S02]  /*17d60*/  SYNCS.PHASECHK.TRANS64.TRYWAIT P0, [R5+URZ+0x38820], R0 ;  /* 0x03882000050075a7 */ /* 0x001124000800017f */
[----:B----4-:R-:W-:Y:S05]  /*17d70*/  @!P0 NANOSLEEP.SYNCS 0x989680 ;  /* 0x009896800000895d */ /* 0x010fea0003900000 */
[----:B------:R-:W4:Y:S02]  /*17d80*/  @!P0 SYNCS.PHASECHK.TRANS64 P0, [R5+URZ+0x38820], R0 ;  /* 0x03882000050085a7 */ /* 0x000f24000800007f */
[----:B----4-:R-:W-:Y:S05]  /*17d90*/  @!P0 BRA `(.L_x_4334) ;  /* 0xfffffffc00f08947 */ /* 0x010fea000383ffff */
[----:B------:R-:W-:Y:S05]  /*17da0*/  BRA `(.L_x_4417) ;  /* 0xffffffd000b07947 */ /* 0x000fea000383ffff */
.L_x_4335:
[----:B------:R-:W4:Y:S01]  /*17db0*/  S2R R2, SR_TID.X ;  /* 0x0000000000027919 */ /* 0x000f220000002100 */
[----:B------:R-:W-:Y:S01]  /*17dc0*/  BSSY B0, `(.L_x_4418) ;  /* 0x000000a000007945 */ /* 0x000fe20003800000 */
[----:B------:R-:W-:Y:S02]  /*17dd0*/  IMAD.MOV.U32 R12, RZ, RZ, RZ ;  /* 0x000000ffff0c7224 */ /* 0x000fe400078e00ff */
        /* <DEDUP_REMOVED lines=8> */
.L_x_4419:
[----:B------:R-:W-:Y:S05]  /*17e60*/  BSYNC B0 ;  /* 0x0000000000007941 */ /* 0x000fea0003800000 */
.L_x_4418:
[----:B------:R-:W-:Y:S05]  /*17e70*/  BRA `(.L_x_4420) ;  /* 0xffffffd000987947 */ /* 0x000fea000383ffff */
.L_x_4338:
[----:B------:R-:W-:Y:S01]  /*17e80*/  BSSY B1, `(.L_x_4421) ;  /* 0x0000006000017945 */ /* 0x000fe20003800000 */
[----:B------:R-:W-:-:S07]  /*17e90*/  IMAD.MOV.U32 R15, RZ, RZ, -0x1 ;  /* 0xffffffffff0f7424 */ /* 0x000fce00078e00ff */
[----:B0123-5:R-:W-:Y:S05]  /*17ea0*/  WARPSYNC.COLLECTIVE R15, `(.L_x_4422) ;  /* 0x000000000f0c7348 */ /* 0x02ffea0003c00000 */
[----:B------:R-:W-:Y:S02]  /*17eb0*/  ELECT P6, UR62, PT ;  /* 0x00000000003e782f */ /* 0x000fe400038c0000 */
[----:B------:R-:W-:Y:S01]  /*17ec0*/  MOV R14, UR62 ;  /* 0x0000003e000e7c02 */ /* 0x000fe20008000f00 */
[----:B0123-5:R-:W-:Y:S10]  /*17ed0*/  ENDCOLLECTIVE ;  /* 0x000000000000791b */ /* 0x02fff40003800000 */
.L_x_4422:
[----:B------:R-:W-:Y:S05]  /*17ee0*/  BSYNC B1 ;  /* 0x0000000000017941 */ /* 0x000fea0003800000 */
.L_x_4421:
[----:B------:R-:W-:Y:S05]  /*17ef0*/  BRA `(.L_x_4423) ;  /* 0xffffffd000907947 */ /* 0x000fea000383ffff */
.L_x_4340:
[----:B0-----:R0:W4:Y:S02]  /*17f00*/  SYNCS.PHASECHK.TRANS64.TRYWAIT P1, [R3+URZ+0x38840], R2 ;  /* 0x03884002030075a7 */ /* 0x001124000802017f */
[----:B----4-:R-:W-:Y:S05]  /*17f10*/  @!P1 NANOSLEEP.SYNCS 0x989680 ;  /* 0x009896800000995d */ /* 0x010fea0003900000 */
[----:B------:R-:W4:Y:S02]  /*17f20*/  @!P1 SYNCS.PHASECHK.TRANS64 P1, [R3+URZ+0x38840], R2 ;  /* 0x03884002030095a7 */ /* 0x000f24000802007f */
[----:B----4-:R-:W-:Y:S05]  /*17f30*/  @!P1 BRA `(.L_x_4340) ;  /* 0xfffffffc00f09947 */ /* 0x010fea000383ffff */
[----:B------:R-:W-:Y:S05]  /*17f40*/  BRA `(.L_x_4424) ;  /* 0xffffffd000b07947 */ /* 0x000fea000383ffff */
.L_x_4342:
[----:B----4-:R4:W0:Y:S02]  /*17f50*/  SYNCS.PHASECHK.TRANS64.TRYWAIT P1, [R5+URZ+0x38840], R0 ;  /* 0x03884000050075a7 */ /* 0x010824000802017f */
[----:B0-----:R-:W-:Y:S05]  /*17f60*/  @!P1 NANOSLEEP.SYNCS 0x989680 ;  /* 0x009896800000995d */ /* 0x001fea0003900000 */
[----:B------:R-:W0:Y:S02]  /*17f70*/  @!P1 SYNCS.PHASECHK.TRANS64 P1, [R5+URZ+0x38840], R0 ;  /* 0x03884000050095a7 */ /* 0x000e24000802007f */
[----:B0-----:R-:W-:Y:S05]  /*17f80*/  @!P1 BRA `(.L_x_4342) ;  /* 0xfffffffc00f09947 */ /* 0x001fea000383ffff */
[----:B------:R-:W-:Y:S05]  /*17f90*/  BRA `(.L_x_4425) ;  /* 0xffffffd000bc7947 */ /* 0x000fea000383ffff */
.L_x_4344:
[----:B------:R0:W0:Y:S02]  /*17fa0*/  SYNCS.PHASECHK.TRANS64.TRYWAIT P1, [R3+URZ+0x38860], R2 ;  /* 0x03886002030075a7 */ /* 0x000024000802017f */
[----:B0-----:R-:W-:Y:S05]  /*17fb0*/  @!P1 NANOSLEEP.SYNCS 0x989680 ;  /* 0x009896800000995d */ /* 0x001fea0003900000 */
[----:B------:R-:W0:Y:S02]  /*17fc0*/  @!P1 SYNCS.PHASECHK.TRANS64 P1, [R3+URZ+0x38860], R2 ;  /* 0x03886002030095a7 */ /* 0x000e24000802007f */
[----:B0-----:R-:W-:Y:S05]  /*17fd0*/  @!P1 BRA `(.L_x_4344) ;  /* 0xfffffffc00f09947 */ /* 0x001fea000383ffff */
[----:B------:R-:W-:Y:S05]  /*17fe0*/  BRA `(.L_x_4426) ;  /* 0xffffffd000b87947 */ /* 0x000fea000383ffff */
.L_x_4427:
        /* <DEDUP_REMOVED lines=9> */
.L_x_5818:


//--------------------- .text._ZN7cutlass13device_kernelIN5flash11enable_sm90INS1_16FlashAttnFwdSm90INS1_25CollectiveMainloopFwdSm90ILi2EN4cute5tupleIJNS5_1CILi1EEES8_S8_EEENS6_IJNS7_ILi64EEESA_SA_EEELi512ENS_6half_tEfNS_4arch4Sm90ELb1ELb0ELb1ELb1ELb1ELb0ELb0ELb0ELb0ELb1ELb0ELb0EEENS1_21CollectiveEpilogueFwdINS6_IJSA_NS7_ILi512EEESA_EEES9_SC_SE_Li256ELb1ELb1ELb0ELb0EEENS1_36VarlenDynamicPersistentTileSchedulerILi64ELi64ELi256ELi128ELb0ELb1ELb1ELb1ELb1ELb1EEEEEEEEEvNT_6ParamsE --------------------------
	.section	.text._ZN7cutlass13device_kernelIN5flash11enable_sm90INS1_16FlashAttnFwdSm90INS1_25CollectiveMainloopFwdSm90ILi2EN4cute5tupleIJNS5_1CILi1EEES8_S8_EEENS6_IJNS7_ILi64EEESA_SA_EEELi512ENS_6half_tEfNS_4arch4Sm90ELb1ELb0ELb1ELb1ELb1ELb0ELb0ELb0ELb0ELb1ELb0ELb0EEENS1_21CollectiveEpilogueFwdINS6_IJSA_NS7_ILi512EEESA_EEES9_SC_SE_Li256ELb1ELb1ELb0ELb0EEENS1_36VarlenDynamicPersistentTileSchedulerILi64ELi64ELi256ELi128ELb0ELb1ELb1ELb1ELb1ELb1EEEEEEEEEvNT_6ParamsE,"ax",@progbits
	.align	128
.text._ZN7cutlass13device_kernelIN5flash11enable_sm90INS1_16FlashAttnFwdSm90INS1_25CollectiveMainloopFwdSm90ILi2EN4cute5tupleIJNS5_1CILi1EEES8_S8_EEENS6_IJNS7_ILi64EEESA_SA_EEELi512ENS_6half_tEfNS_4arch4Sm90ELb1ELb0ELb1ELb1ELb1ELb0ELb0ELb0ELb0ELb1ELb0ELb0EEENS1_21CollectiveEpilogueFwdINS6_IJSA_NS7_ILi512EEESA_EEES9_SC_SE_Li256ELb1ELb1ELb0ELb0EEENS1_36VarlenDynamicPersistentTileSchedulerILi64ELi64ELi256ELi128ELb0ELb1ELb1ELb1ELb1ELb1EEEEEEEEEvNT_6ParamsE:
        .type           _ZN7cutlass13device_kernelIN5flash11enable_sm90INS1_16FlashAttnFwdSm90INS1_25CollectiveMainloopFwdSm90ILi2EN4cute5tupleIJNS5_1CILi1EEES8_S8_EEENS6_IJNS7_ILi64EEESA_SA_EEELi512ENS_6half_tEfNS_4arch4Sm90ELb1ELb0ELb1ELb1ELb1ELb0ELb0ELb0ELb0ELb1ELb0ELb0EEENS1_21CollectiveEpilogueFwdINS6_IJSA_NS7_ILi512EEESA_EEES9_SC_SE_Li256ELb1ELb1ELb0ELb0EEENS1_36VarlenDynamicPersistentTileSchedulerILi64ELi64ELi256ELi128ELb0ELb1ELb1ELb1ELb1ELb1EEEEEEEEEvNT_6ParamsE,@function
        .size           _ZN7cutlass13device_kernelIN5flash11enable_sm90INS1_16FlashAttnFwdSm90INS1_25CollectiveMainloopFwdSm90ILi2EN4cute5tupleIJNS5_1CILi1EEES8_S8_EEENS6_IJNS7_ILi64EEESA_SA_EEELi512ENS_6half_tEfNS_4arch4Sm90ELb1ELb0ELb1ELb1ELb1ELb0ELb0ELb0ELb0ELb1ELb0ELb0EEENS1_21CollectiveEpilogueFwdINS6_IJSA_NS7_ILi512EEESA_EEES9_SC_SE_Li256ELb1ELb1ELb0ELb0EEENS1_36VarlenDynamicPersistentTileSchedulerILi64ELi64ELi256ELi128ELb0ELb1ELb1ELb1ELb1ELb1EEEEEEEEEvNT_6ParamsE,(.L_x_5819 - _ZN7cutlass13device_kernelIN5flash11enable_sm90INS1_16FlashAttnFwdSm90INS1_25CollectiveMainloopFwdSm90ILi2EN4cute5tupleIJNS5_1CILi1EEES8_S8_EEENS6_IJNS7_ILi64EEESA_SA_EEELi512ENS_6half_tEfNS_4arch4Sm90ELb1ELb0ELb1ELb1ELb1ELb0ELb0ELb0ELb0ELb1ELb0ELb0EEENS1_21CollectiveEpilogueFwdINS6_IJSA_NS7_ILi512EEESA_EEES9_SC_SE_Li256ELb1ELb1ELb0ELb0EEENS1_36VarlenDynamicPersistentTileSchedulerILi64ELi64ELi256ELi128ELb0ELb1ELb1ELb1ELb1ELb1EEEEEEEEEvNT_6ParamsE)
        .other          _ZN7cutlass13device_kernelIN5flash11enable_sm90INS1_16FlashAttnFwdSm90INS1_25CollectiveMainloopFwdSm90ILi2EN4cute5tupleIJNS5_1CILi1EEES8_S8_EEENS6_IJNS7_ILi64EEESA_SA_EEELi512ENS_6half_tEfNS_4arch4Sm90ELb1ELb0ELb1ELb1ELb1ELb0ELb0ELb0ELb0ELb1ELb0ELb0EEENS1_21CollectiveEpilogueFwdINS6_IJSA_NS7_ILi512EEESA_EEES9_SC_SE_Li256ELb1ELb1ELb0ELb0EEENS1_36VarlenDynamicPersistentTileSchedulerILi64ELi64ELi256ELi128ELb0ELb1ELb1ELb1ELb1ELb1EEEEEEEEEvNT_6ParamsE,@"STO_CUDA_ENTRY STV_DEFAULT"
_ZN7cutlass13device_kernelIN5flash11enable_sm90INS1_16FlashAttnFwdSm90INS1_25CollectiveMainloopFwdSm90ILi2EN4cute5tupleIJNS5_1CILi1EEES8_S8_EEENS6_IJNS7_ILi64EEESA_SA_EEELi512ENS_6half_tEfNS_4arch4Sm90ELb1ELb0ELb1ELb1ELb1ELb0ELb0ELb0ELb0ELb1ELb0ELb0EEENS1_21CollectiveEpilogueFwdINS6_IJSA_NS7_ILi512EEESA_EEES9_SC_SE_Li256ELb1ELb1ELb0ELb0EEENS1_36VarlenDynamicPersistentTileSchedulerILi64ELi64ELi256ELi128ELb0ELb1ELb1ELb1ELb1ELb1EEEEEEEEEvNT_6ParamsE:
        /* <DEDUP_REMOVED lines=41> */
.L_x_4428:
        /* <DEDUP_REMOVED lines=22> */
.L_x_4429:
        /* <DEDUP_REMOVED lines=18> */
.L_x_4430:
        /* <DEDUP_REMOVED lines=22> */
.L_x_4431:
        /* <DEDUP_REMOVED lines=23> */
.L_x_4432:
        /* <DEDUP_REMOVED lines=8> */
.L_x_4434:
        /* <DEDUP_REMOVED lines=27> */
[----:B------:R-:W-:Y:S01]  /*0a10*/  LEA.HI R3, R0, R197, RZ, 0x4 ;  /* 0x000000c500037211 */ /* 0x000fe200078f20ff */
[----:B------:R-:W-:-:S03]  /*0a20*/  UMOV UR38, URZ ;  /* 0x0000003f00267c82 */ /* 0x000fc60008000000 */
[----:B------:R-:W-:Y:S02]  /*0a30*/  SHF.R.S32.HI R2, RZ, 0x4, R3 ;  /* 0x00000004ff027819 */ /* 0x000fe40000011403 */
[C---:B------:R-:W-:Y:S02]  /*0a40*/  LOP3.LUT R6, R3.reuse, 0xfffffff0, RZ, 0xc0, !PT ;  /* 0xfffffff003067812 */ /* 0x040fe400078ec0ff */
[----:B------:R-:W-:-:S03]  /*0a50*/  LEA.HI R4, R3, R2, RZ, 0x1 ;  /* 0x0000000203047211 */ /* 0x000fc600078f08ff */
[----:B------:R-:W-:Y:S01]  /*0a60*/  IMAD.IADD R6, R197, 0x1, -R6 ;  /* 0x00000001c5067824 */ /* 0x000fe200078e0a06 */
[----:B------:R-:W-:Y:S02]  /*0a70*/  LOP3.LUT R5, R4, 0x1ffffffe, RZ, 0xc0, !PT ;  /* 0x1ffffffe04057812 */ /* 0x000fe400078ec0ff */
[----:B------:R-:W-:-:S03]  /*0a80*/  LEA.HI R4, R0, R197, RZ, 0x5 ;  /* 0x000000c500047211 */ /* 0x000fc600078f28ff */
[----:B------:R-:W-:Y:S01]  /*0a90*/  IMAD.IADD R10, R2, 0x1, -R5 ;  /* 0x00000001020a7824 */ /* 0x000fe200078e0a05 */
[CC--:B------:R-:W-:Y:S02]  /*0aa0*/  LEA.HI R5, R0.reuse, R197.reuse, RZ, 0x2 ;  /* 0x000000c500057211 */ /* 0x0c0fe400078f10ff */
[----:B------:R-:W-:Y:S02]  /*0ab0*/  LEA.HI R2, R0, R197, RZ, 0x7 ;  /* 0x000000c500027211 */ /* 0x000fe400078f38ff */
[--C-:B------:R-:W-:Y:S02]  /*0ac0*/  SHF.R.S32.HI R12, RZ, 0x5, R4.reuse ;  /* 0x00000005ff0c7819 */ /* 0x100fe40000011404 */
[----:B------:R-:W-:Y:S02]  /*0ad0*/  SHF.R.S32.HI R3, RZ, 0x1f, R4 ;  /* 0x0000001fff037819 */ /* 0x000fe40000011404 */
[----:B------:R-:W-:Y:S02]  /*0ae0*/  LOP3.LUT R8, R5, 0xfffffffc, RZ, 0xc0, !PT ;  /* 0xfffffffc05087812 */ /* 0x000fe400078ec0ff */
[----:B------:R-:W-:-:S02]  /*0af0*/  LOP3.LUT R4, R2, 0xffffff80, RZ, 0xc0, !PT ;  /* 0xffffff8002047812 */ /* 0x000fc400078ec0ff */
[----:B------:R-:W-:Y:S01]  /*0b00*/  LEA.HI R5, R3, R12, RZ, 0x2 ;  /* 0x0000000c03057211 */ /* 0x000fe200078f10ff */
[C---:B------:R-:W-:Y:S01]  /*0b10*/  IMAD.IADD R8, R197.reuse, 0x1, -R8 ;  /* 0x00000001c5087824 */ /* 0x040fe200078e0a08 */
[----:B------:R-:W-:Y:S01]  /*0b20*/  SHF.R.S32.HI R193, RZ, 0x7, R2 ;  /* 0x00000007ffc17819 */ /* 0x000fe20000011402 */
[----:B------:R-:W-:Y:S01]  /*0b30*/  IMAD.IADD R4, R197, 0x1, -R4 ;  /* 0x00000001c5047824 */ /* 0x000fe200078e0a04 */
[----:B------:R-:W-:Y:S02]  /*0b40*/  LOP3.LUT R5, R5, 0x3ffffc, RZ, 0xc0, !PT ;  /* 0x003ffffc05057812 */ /* 0x000fe400078ec0ff */
[----:B------:R-:W-:Y:S02]  /*0b50*/  SHF.R.S32.HI R3, RZ, 0x1f, R6 ;  /* 0x0000001fff037819 */ /* 0x000fe40000011406 */
[----:B------:R-:W-:Y:S01]  /*0b60*/  LEA R14, R193, R6, 0x8 ;  /* 0x00000006c10e7211 */ /* 0x000fe200078e40ff */
[----:B------:R-:W-:Y:S01]  /*0b70*/  IMAD.IADD R5, R12, 0x1, -R5 ;  /* 0x000000010c057824 */ /* 0x000fe200078e0a05 */
[----:B------:R-:W-:-:S02]  /*0b80*/  LEA.HI R9, R8, R8, RZ, 0x1 ;  /* 0x0000000808097211 */ /* 0x000fc400078f08ff */
[----:B------:R-:W-:Y:S01]  /*0b90*/  LEA.HI R7, R3, R6, RZ, 0x3 ;  /* 0x0000000603077211 */ /* 0x000fe200078f18ff */
[----:B------:R-:W-:Y:S01]  /*0ba0*/  IMAD R14, R5, 0x10, R14 ;  /* 0x00000010050e7824 */ /* 0x000fe200078e020e */
[----:B------:R-:W-:Y:S02]  /*0bb0*/  SHF.R.S32.HI R3, RZ, 0x1f, R4 ;  /* 0x0000001fff037819 */ /* 0x000fe40000011404 */
[----:B------:R-:W-:Y:S02]  /*0bc0*/  LOP3.LUT R11, R9, 0x1ffffffe, RZ, 0xc0, !PT ;  /* 0x1ffffffe090b7812 */ /* 0x000fe400078ec0ff */
[C---:B------:R-:W-:Y:S01]  /*0bd0*/  LOP3.LUT R9, R7.reuse, 0xfffffff8, RZ, 0xc0, !PT ;  /* 0xfffffff807097812 */ /* 0x040fe200078ec0ff */
[----:B------:R-:W-:Y:S01]  /*0be0*/  IMAD.SHL.U32 R7, R7, 0x40, RZ ;  /* 0x0000004007077824 */ /* 0x000fe200078e00ff */
[----:B------:R-:W-:Y:S01]  /*0bf0*/  LEA.HI R5, R3, R4, RZ, 0x2 ;  /* 0x0000000403057211 */ /* 0x000fe200078f10ff */
[----:B------:R-:W-:Y:S01]  /*0c00*/  IMAD.IADD R185, R8, 0x1, -R11 ;  /* 0x0000000108b97824 */ /* 0x000fe200078e0a0b */
[----:B------:R-:W-:Y:S01]  /*0c10*/  LEA.HI R0, R0, R197, RZ, 0x3 ;  /* 0x000000c500007211 */ /* 0x000fe200078f18ff */
[----:B------:R-:W-:Y:S01]  /*0c20*/  IMAD.IADD R9, R6, 0x1, -R9 ;  /* 0x0000000106097824 */ /* 0x000fe200078e0a09 */
[----:B------:R-:W-:-:S02]  /*0c30*/  LOP3.LUT R11, R5, 0x7ffffffc, RZ, 0xc0, !PT ;  /* 0x7ffffffc050b7812 */ /* 0x000fc400078ec0ff */
[----:B------:R-:W-:Y:S02]  /*0c40*/  LEA.HI R6, R3, R4, RZ, 0x5 ;  /* 0x0000000403067211 */ /* 0x000fe400078f28ff */
[----:B------:R-:W-:Y:S01]  /*0c50*/  SHF.R.S32.HI R3, RZ, 0x2, R5 ;  /* 0x00000002ff037819 */ /* 0x000fe20000011405 */
[----:B------:R-:W-:Y:S01]  /*0c60*/  IMAD.IADD R11, R4, 0x1, -R11 ;  /* 0x00000001040b7824 */ /* 0x000fe200078e0a0b */
[----:B------:R-:W-:Y:S02]  /*0c70*/  SHF.L.U32 R4, R9, 0x6, RZ ;  /* 0x0000000609047819 */ /* 0x000fe400000006ff */
[----:B------:R-:W-:Y:S01]  /*0c80*/  SHF.R.S32.HI R8, RZ, 0x1f, R5 ;  /* 0x0000001fff087819 */ /* 0x000fe20000011405 */
[----:B------:R-:W-:Y:S01]  /*0c90*/  IMAD.SHL.U32 R5, R10, 0x8, RZ ;  /* 0x000000080a057824 */ /* 0x000fe200078e00ff */
[----:B------:R-:W-:Y:S02]  /*0ca0*/  LOP3.LUT R4, R4, 0x1c0, RZ, 0xc0, !PT ;  /* 0x000001c004047812 */ /* 0x000fe400078ec0ff */
[----:B------:R-:W-:Y:S01]  /*0cb0*/  LOP3.LUT R7, R7, 0x7ffffe00, RZ, 0xc0, !PT ;  /* 0x7ffffe0007077812 */ /* 0x000fe200078ec0ff */
[--C-:B------:R-:W-:Y:S01]  /*0cc0*/  IMAD.U32 R196, R14, 0x40, R5.reuse ;  /* 0x000000400ec47824 */ /* 0x100fe200078e0005 */
[----:B------:R-:W-:-:S02]  /*0cd0*/  LOP3.LUT R5, R4, 0x8, R5, 0xf8, !PT ;  /* 0x0000000804057812 */ /* 0x000fc400078ef805 */
[----:B------:R-:W-:Y:S01]  /*0ce0*/  SHF.R.U32.HI R4, RZ, 0x3, R4 ;  /* 0x00000003ff047819 */ /* 0x000fe20000011604 */
[----:B------:R-:W-:Y:S01]  /*0cf0*/  IMAD R7, R12, 0x400, R7 ;  /* 0x000004000c077824 */ /* 0x000fe200078e0207 */
[----:B------:R-:W-:Y:S02]  /*0d00*/  LEA.HI R8, R8, R3, RZ, 0x3 ;  /* 0x0000000308087211 */ /* 0x000fe400078f18ff */
[----:B------:R-:W-:Y:S02]  /*0d10*/  LOP3.LUT R4, R5, R4, RZ, 0x3c, !PT ;  /* 0x0000000405047212 */ /* 0x000fe400078e3cff */
[----:B------:R-:W-:Y:S02]  /*0d20*/  LOP3.LUT R8, R8, 0xfffffff8, RZ, 0xc0, !PT ;  /* 0xfffffff808087812 */ /* 0x000fe400078ec0ff */
[----:B------:R-:W-:Y:S01]  /*0d30*/  R2P PR, R9, 0x6 ;  /* 0x0000000609007804 */ /* 0x000fe20000000000 */
[----:B------:R-:W-:Y:S01]  /*0d40*/  IMAD.IADD R4, R7, 0x1, R4 ;  /* 0x0000000107047824 */ /* 0x000fe200078e0204 */
[----:B------:R-:W-:Y:S01]  /*0d50*/  LEA.HI R2, R2, R193, RZ, 0x1 ;  /* 0x000000c102027211 */ /* 0x000fe200078f08ff */
[----:B------:R-:W-:Y:S01]  /*0d60*/  IMAD.IADD R3, R3, 0x1, -R8 ;  /* 0x0000000103037824 */ /* 0x000fe200078e0a08 */
[----:B------:R-:W-:-:S02]  /*0d70*/  LOP3.LUT R8, R0, 0xfffffff8, RZ, 0xc0, !PT ;  /* 0xfffffff800087812 */ /* 0x000fc400078ec0ff */
[----:B------:R-:W-:Y:S02]  /*0d80*/  LEA R19, R4, UR41, 0x1 ;  /* 0x0000002904137c11 */ /* 0x000fe4000f8e08ff */
[----:B------:R-:W-:Y:S02]  /*0d90*/  IADD3 R191, R197, -R8, RZ ;  /* 0x80000008c5bf7210 */ /* 0x000fe40007ffe0ff */
[----:B------:R-:W-:Y:S01]  /*0da0*/  LOP3.LUT R2, R2, 0xfffffe, RZ, 0xc0, !PT ;  /* 0x00fffffe02027812 */ /* 0x000fe200078ec0ff */
[----:B------:R-:W-:Y:S01]  /*0db0*/  VIADD R184, R19, 0x26800 ;  /* 0x0002680013b87836 */ /* 0x000fe20000000000 */
[----:B------:R-:W-:Y:S01]  /*0dc0*/  SHF.R.S32.HI R6, RZ, 0x5, R6 ;  /* 0x00000005ff067819 */ /* 0x000fe20000011406 */
[----:B------:R-:W-:Y:S01]  /*0dd0*/  IMAD.SHL.U32 R17, R191, 0x8, RZ ;  /* 0x00000008bf117824 */ /* 0x000fe200078e00ff */
[----:B------:R-:W-:Y:S01]  /*0de0*/  SEL R23, R23, 0xffffffc0, !P2 ;  /* 0xffffffc017177807 */ /* 0x000fe20005000000 */
[----:B------:R-:W-:Y:S01]  /*0df0*/  VIADD R22, R19, 0x26820 ;  /* 0x0002682013167836 */ /* 0x000fe20000000000 */
[----:B------:R-:W-:Y:S01]  /*0e00*/  @P1 IADD3 R22, R184, -0x20, RZ ;  /* 0xffffffe0b8161810 */ /* 0x000fe20007ffe0ff */
[----:B------:R-:W-:Y:S01]  /*0e10*/  IMAD.IADD R2, R193, 0x1, -R2 ;  /* 0x00000001c1027824 */ /* 0x000fe200078e0a02 */
        /* <DEDUP_REMOVED lines=17> */
[----:B------:R-:W-:-:S02]  /*0f30*/  IMAD.IADD R184, R184, 0x1, R23 ;  /* 0x00000001b8b87824 */ /* 0x000fc400078e0217 */
[----:B------:R-:W-:Y:S02]  /*0f40*/  IMAD.SHL.U32 R2, R11, 0x2, RZ ;  /* 0x000000020b027824 */ /* 0x000fe400078e00ff */
[----:B------:R-:W-:Y:S02]  /*0f50*/  IMAD R185, R185, 0x8, R16 ;  /* 0x00000008b9b97824 */ /* 0x000fe400078e0210 */
[----:B------:R-:W-:-:S07]  /*0f60*/  IMAD.IADD R23, R23, 0x1, R22 ;  /* 0x0000000117177824 */ /* 0x000fce00078e0216 */
.L_x_4498:
[----:B------:R-:W-:Y:S01]  /*0f70*/  ULDC.64 UR8, c[0x0][0xc88] ;  /* 0x0003220000087ab9 */ /* 0x000fe20000000a00 */
[----:B------:R-:W-:Y:S01]  /*0f80*/  ULDC.64 UR10, c[0x0][0xa18] ;  /* 0x00028600000a7ab9 */ /* 0x000fe20000000a00 */
[----:B------:R-:W-:Y:S02]  /*0f90*/  UIMAD.WIDE UR8, UR7, 0x4, UR8 ;  /* 0x00000004070878a5 */ /* 0x000fe4000f8e0208 */
[----:B------:R-:W-:Y:S01]  /*0fa0*/  UISETP.NE.U32.AND UP1, UPT, UR10, URZ, UPT ;  /* 0x0000003f0a00728c */ /* 0x000fe2000bf25070 */
[----:B------:R-:W-:Y:S01]  /*0fb0*/  ULDC UR4, c[0x0][0x424] ;  /* 0x0001090000047ab9 */ /* 0x000fe20000000800 */
[----:B------:R-:W-:Y:S02]  /*0fc0*/  ULDC UR7, c[0x0][0x2f0] ;  /* 0x0000bc0000077ab9 */ /* 0x000fe40000000800 */
[----:B0-2-4-:R-:W-:Y:S02]  /*0fd0*/  IMAD.U32 R4, RZ, RZ, UR8 ;  /* 0x00000008ff047e24 */ /* 0x015fe4000f8e00ff */
[----:B------:R-:W-:Y:S01]  /*0fe0*/  IMAD.U32 R5, RZ, RZ, UR9 ;  /* 0x00000009ff057e24 */ /* 0x000fe2000f8e00ff */
[----:B------:R-:W-:-:S04]  /*0ff0*/  ULDC.64 UR8, c[0x0][0xa28] ;  /* 0x00028a0000087ab9 */ /* 0x000fc80000000a00 */
[----:B------:R-:W2:Y:S01]  /*1000*/  LDG.E R4, desc[UR50][R4.64] ;  /* 0x0000003204047981 */ /* 0x000ea2000c1e1900 */
[----:B------:R-:W-:Y:S02]  /*1010*/  UISETP.NE.U32.AND UP0, UPT, UR8, URZ, UPT ;  /* 0x0000003f0800728c */ /* 0x000fe4000bf05070 */
[----:B------:R-:W-:Y:S02]  /*1020*/  UISETP.NE.AND.EX UP1, UPT, UR11, URZ, UPT, UP1 ;  /* 0x0000003f0b00728c */ /* 0x000fe4000bf25310 */
[----:B------:R-:W-:-:S04]  /*1030*/  UISETP.NE.AND.EX UP0, UPT, UR9, URZ, UPT, UP0 ;  /* 0x0000003f0900728c */ /* 0x000fc8000bf05300 */
[----:B------:R-:W-:Y:S02]  /*1040*/  PLOP3.LUT P2, PT, PT, PT, UP1, 0x80, 0x0 ;  /* 0x000000000000781c */ /* 0x000fe40003f4f018 */
[----:B------:R-:W-:Y:S02]  /*1050*/  PLOP3.LUT P0, PT, PT, PT, UP0, 0x80, 0x0 ;  /* 0x000000000000781c */ /* 0x000fe40003f0f008 */
[----:B--2---:R-:W-:-:S13]  /*1060*/  R2UR UR42, R4 ;  /* 0x00000000042a72ca */ /* 0x004fda00000e0000 */
[----:B------:R-:W-:Y:S02]  /*1070*/  USHF.R.S32.HI UR43, URZ, 0x1f, UR42 ;  /* 0x0000001f3f2b7899 */ /* 0x000fe4000801142a */
[----:B------:R-:W-:-:S04]  /*1080*/  @UP0 ULEA UR8, UP2, UR42, UR8, 0x2 ;  /* 0x000000082a080291 */ /* 0x000fc8000f84103f */
[----:B------:R-:W-:Y:S02]  /*1090*/  @UP0 ULEA.HI.X UR9, UR42, UR9, UR43, 0x2, UP2 ;  /* 0x000000092a090291 */ /* 0x000fe400090f142b */
[----:B------:R-:W-:Y:S01]  /*10a0*/  @UP1 ULEA UR10, UP0, UR42, UR10, 0x2 ;  /* 0x0000000a2a0a1291 */ /* 0x000fe2000f80103f */
[----:B------:R-:W-:-:S03]  /*10b0*/  MOV R4, UR8 ;  /* 0x0000000800047c02 */ /* 0x000fc60008000f00 */
[----:B------:R-:W-:Y:S01]  /*10c0*/  @UP1 ULEA.HI.X UR11, UR42, UR11, UR43, 0x2, UP0 ;  /* 0x0000000b2a0b1291 */ /* 0x000fe200080f142b */
[----:B------:R-:W-:Y:S01]  /*10d0*/  IMAD.U32 R5, RZ, RZ, UR9 ;  /* 0x00000009ff057e24 */ /* 0x000fe2000f8e00ff */
[----:B------:R-:W-:Y:S01]  /*10e0*/  ULDC.64 UR8, c[0x0][0x418] ;  /* 0x0001060000087ab9 */ /* 0x000fe20000000a00 */
[----:B-1----:R-:W-:-:S03]  /*10f0*/  IMAD.U32 R6, RZ, RZ, UR10 ;  /* 0x0000000aff067e24 */ /* 0x002fc6000f8e00ff */
[----:B---3--:R-:W-:Y:S01]  /*1100*/  IMAD.U32 R7, RZ, RZ, UR11 ;  /* 0x0000000bff077e24 */ /* 0x008fe2000f8e00ff */
[----:B------:R-:W2:Y:S04]  /*1110*/  @P0 LDG.E R4, desc[UR50][R4.64] ;  /* 0x0000003204040981 */ /* 0x000ea8000c1e1900 */
[----:B------:R-:W3:Y:S01]  /*1120*/  @P2 LDG.E R6, desc[UR50][R6.64] ;  /* 0x0000003206062981 */ /* 0x000ee2000c1e1900 */
[----:B------:R-:W-:Y:S01]  /*1130*/  UISETP.NE.U32.AND UP0, UPT, UR8, URZ, UPT ;  /* 0x0000003f0800728c */ /* 0x000fe2000bf05070 */
[----:B------:R-:W-:Y:S01]  /*1140*/  UMOV UR49, URZ ;  /* 0x0000003f00317c82 */ /* 0x000fe20008000000 */
[----:B------:R-:W-:Y:S02]  /*1150*/  UMOV UR44, UR6 ;  /* 0x00000006002c7c82 */ /* 0x000fe40008000000 */
[----:B------:R-:W-:-:S03]  /*1160*/  UISETP.NE.AND.EX UP0, UPT, UR9, URZ, UPT, UP0 ;  /* 0x0000003f0900728c */ /* 0x000fc6000bf05300 */
[----:B------:R-:W-:Y:S01]  /*1170*/  ULDC.64 UR8, c[0x0][0xa20] ;  /* 0x0002880000087ab9 */ /* 0x000fe20000000a00 */
[----:B------:R-:W-:Y:S01]  /*1180*/  USEL UR4, UR4, 0x1, UP0 ;  /* 0x0000000104047887 */ /* 0x000fe20008000000 */
[----:B------:R-:W-:-:S03]  /*1190*/  ISETP.NE.U32.AND P1, PT, RZ, UR8, PT ;  /* 0x00000008ff007c0c */ /* 0x000fc6000bf25070 */
        /* <DEDUP_REMOVED lines=19> */
.L_x_4435:
[----:B------:R-:W-:Y:S05]  /*12d0*/  @!P1 BRA `(.L_x_4436) ;  /* 0x00000000001c9947 */ /* 0x000fea0003800000 */
[----:B------:R-:W-:-:S04]  /*12e0*/  ULEA UR4, UP0, UR42, UR8, 0x2 ;  /* 0x000000082a047291 */ /* 0x000fc8000f80103f */
[----:B------:R-:W-:Y:S02]  /*12f0*/  ULEA.HI.X UR6, UR42, UR9, UR43, 0x2, UP0 ;  /* 0x000000092a067291 */ /* 0x000fe400080f142b */
[----:B------:R-:W-:-:S04]  /*1300*/  IMAD.U32 R4, RZ, RZ, UR4 ;  /* 0x00000004ff047e24 */ /* 0x000fc8000f8e00ff */
[----:B------:R-:W-:-:S05]  /*1310*/  MOV R5, UR6 ;  /* 0x0000000600057c02 */ /* 0x000fca0008000f00 */
[----:B------:R-:W2:Y:S02]  /*1320*/  LDG.E R4, desc[UR50][R4.64] ;  /* 0x0000003204047981 */ /* 0x000ea4000c1e1900 */
[----:B--2---:R-:W-:Y:S01]  /*1330*/  R2UR UR4, R4 ;  /* 0x00000000040472ca */ /* 0x004fe200000e0000 */
[----:B------:R-:W-:-:S14]  /*1340*/  BRA `(.L_x_4437) ;  /* 0x0000000000347947 */ /* 0x000fdc0003800000 */
.L_x_4436:
        /* <DEDUP_REMOVED lines=13> */
.L_x_4437:
        /* <DEDUP_REMOVED lines=9> */
[----:B------:R-:W0:Y:S01]  /*14b0*/  LDC R0, c[0x0][0x448] ;  /* 0x00011200ff007b82 */ /* 0x000e220000000800 */
[----:B------:R-:W-:Y:S01]  /*14c0*/  UIADD3 UR4, UR45, 0x3f, URZ ;  /* 0x0000003f2d047890 */ /* 0x000fe2000fffe03f */
[----:B------:R-:W-:Y:S01]  /*14d0*/  CS2R R20, SRZ ;  /* 0x0000000000147805 */ /* 0x000fe2000001ff00 */
[----:B------:R-:W-:Y:S01]  /*14e0*/  UIADD3 UR49, UR49, 0x40, -UR52 ;  /* 0x0000004031317890 */ /* 0x000fe2000fffe834 */
        /* <DEDUP_REMOVED lines=20> */
[----:B0-----:R-:W-:Y:S01]  /*1630*/  ISETP.NE.AND P0, PT, R0, 0x1, PT ;  /* 0x000000010000780c */ /* 0x001fe20003f05270 */
[----:B------:R-:W-:Y:S01]  /*1640*/  IMAD.U32 R0, RZ, RZ, UR4 ;  /* 0x00000004ff007e24 */ /* 0x000fe2000f8e00ff */
        /* <DEDUP_REMOVED lines=11> */
[----:B------:R-:W0:Y:S01]  /*1700*/  @P0 LDC R3, c[0x0][0x44c] ;  /* 0x00011300ff030b82 */ /* 0x000e220000000800 */
[----:B------:R-:W-:Y:S02]  /*1710*/  CS2R R96, SRZ ;  /* 0x0000000000607805 */ /* 0x000fe4000001ff00 */
[----:B------:R-:W-:-:S02]  /*1720*/  CS2R R94, SRZ ;  /* 0x00000000005e7805 */ /* 0x000fc4000001ff00 */
[----:B------:R-:W-:Y:S02]  /*1730*/  CS2R R92, SRZ ;  /* 0x00000000005c7805 */ /* 0x000fe4000001ff00 */
[----:B------:R-:W-:Y:S02]  /*1740*/  CS2R R90, SRZ ;  /* 0x00000000005a7805 */ /* 0x000fe4000001ff00 */
[----:B------:R-:W-:Y:S02]  /*1750*/  CS2R R88, SRZ ;  /* 0x0000000000587805 */ /* 0x000fe4000001ff00 */
[----:B------:R-:W-:Y:S02]  /*1760*/  CS2R R86, SRZ ;  /* 0x0000000000567805 */ /* 0x000fe4000001ff00 */
[----:B------:R-:W-:Y:S01]  /*1770*/  CS2R R84, SRZ ;  /* 0x0000000000547805 */ /* 0x000fe2000001ff00 */
[----:B------:R-:W1:Y:S01]  /*1780*/  @P0 LDC R4, c[0x0][0x450] ;  /* 0x00011400ff040b82 */ /* 0x000e620000000800 */
        /* <DEDUP_REMOVED lines=15> */
[----:B0-----:R-:W-:Y:S01]  /*1880*/  @P0 IMAD.HI.U32 R3, R3, UR4, RZ ;  /* 0x0000000403030c27 */ /* 0x001fe2000f8e00ff */
[----:B------:R-:W-:Y:S02]  /*1890*/  CS2R R10, SRZ ;  /* 0x00000000000a7805 */ /* 0x000fe4000001ff00 */
[----:B------:R-:W-:Y:S02]  /*18a0*/  CS2R R8, SRZ ;  /* 0x0000000000087805 */ /* 0x000fe4000001ff00 */
[----:B------:R-:W-:Y:S02]  /*18b0*/  CS2R R164, SRZ ;  /* 0x0000000000a47805 */ /* 0x000fe4000001ff00 */
[----:B------:R-:W-:-:S02]  /*18c0*/  CS2R R38, SRZ ;  /* 0x0000000000267805 */ /* 0x000fc4000001ff00 */
[----:B------:R-:W-:Y:S02]  /*18d0*/  CS2R R166, SRZ ;  /* 0x0000000000a67805 */ /* 0x000fe4000001ff00 */
[----:B------:R-:W-:Y:S02]  /*18e0*/  CS2R R34, SRZ ;  /* 0x0000000000227805 */ /* 0x000fe4000001ff00 */
[----:B------:R-:W-:Y:S02]  /*18f0*/  CS2R R168, SRZ ;  /* 0x0000000000a87805 */ /* 0x000fe4000001ff00 */
[----:B-1----:R-:W-:Y:S01]  /*1900*/  @P0 SHF.R.U32.HI R0, RZ, R4, R3 ;  /* 0x00000004ff000219 */ /* 0x002fe20000011603 */
[----:B------:R-:W-:Y:S01]  /*1910*/  IMAD.MOV.U32 R3, RZ, RZ, RZ ;  /* 0x000000ffff037224 */ /* 0x000fe200078e00ff */
[----:B------:R-:W-:Y:S02]  /*1920*/  PLOP3.LUT P0, PT, PT, PT, PT, 0x80, 0x0 ;  /* 0x000000000000781c */ /* 0x000fe40003f0f070 */
[----:B------:R-:W-:Y:S01]  /*1930*/  CS2R R30, SRZ ;  /* 0x00000000001e7805 */ /* 0x000fe2000001ff00 */
[----:B------:R-:W-:Y:S01]  /*1940*/  IMAD.MOV.U32 R28, RZ, RZ, RZ ;  /* 0x000000ffff1c7224 */ /* 0x000fe200078e00ff */
[----:B------:R-:W-:Y:S01]  /*1950*/  CS2R R170, SRZ ;  /* 0x0000000000aa7805 */ /* 0x000fe2000001ff00 */
[----:B------:R-:W-:Y:S01]  /*1960*/  VIADD R0, R0, UR49 ;  /* 0x0000003100007c36 */ /* 0x000fe20008000000 */
[----:B------:R-:W-:-:S04]  /*1970*/  CS2R R26, SRZ ;  /* 0x00000000001a7805 */ /* 0x000fc8000001ff00 */
[----:B------:R-:W-:-:S04]  /*1980*/  SHF.R.S32.HI R5, RZ, 0x1f, R0 ;  /* 0x0000001fff057819 */ /* 0x000fc80000011400 */
[----:B------:R-:W-:-:S04]  /*1990*/  LEA.HI R5, R5, R0, RZ, 0x6 ;  /* 0x0000000005057211 */ /* 0x000fc800078f30ff */
        /* <DEDUP_REMOVED lines=18> */
.L_x_4440:
[----:B------:R-:W-:Y:S01]  /*1ac0*/  ULEA UR21, UR38, UR41, 0x3 ;  /* 0x0000002926157291 */ /* 0x000fe2000f8e183f */
[----:B------:R-:W-:-:S04]  /*1ad0*/  MOV R3, UR37 ;  /* 0x0000002500037c02 */ /* 0x000fc80008000f00 */
[----:B------:R-:W-:-:S04]  /*1ae0*/  SHF.L.U32 R3, R3, 0x1f, RZ ;  /* 0x0000001f03037819 */ /* 0x000fc800000006ff */
[----:B------:R-:W0:Y:S02]  /*1af0*/  SYNCS.PHASECHK.TRANS64.TRYWAIT P1, [UR21+0x28c50], R3 ;  /* 0x028c5003ff0075a7 */ /* 0x000e240008020155 */
[----:B0-----:R-:W-:Y:S05]  /*1b00*/  @!P1 BRA `(.L_x_4441) ;  /* 0x0000010c00189947 */ /* 0x001fea0003800000 */
.L_x_4583:
        /* <DEDUP_REMOVED lines=38> */
.L_x_4442:
[----:B------:R-:W-:Y:S01]  /*1d70*/  UIADD3 UR6, UR21, 0x28c60, URZ ;  /* 0x00028c6015067890 */ /* 0x000fe2000fffe03f */
[----:B------:R-:W-:-:S03]  /*1d80*/  ISETP.GE.AND P1, PT, R0, 0x2, PT ;  /* 0x000000020000780c */ /* 0x000fc60003f26270 */
[----:B------:R-:W-:-:S09]  /*1d90*/  UPRMT UR6, UR40, 0x654, UR6 ;  /* 0x0000065428067896 */ /* 0x000fd20008000006 */
[----:B------:R-:W-:Y:S01]  /*1da0*/  SYNCS.ARRIVE.TRANS64.RED.A1T0 RZ, [UR6], RZ ;  /* 0x000000ffffff79a7 */ /* 0x000fe20008100406 */
[----:B------:R-:W-:Y:S05]  /*1db0*/  @!P1 BRA `(.L_x_4443) ;  /* 0x0000000800dc9947 */ /* 0x000fea0003800000 */
[----:B------:R-:W-:-:S07]  /*1dc0*/  VIADD R0, R0, 0xfffffffe ;  /* 0xfffffffe00007836 */ /* 0x000fce0000000000 */
.L_x_4449:
        /* <DEDUP_REMOVED lines=143> */
.L_x_4444:
[----:B------:R-:W-:Y:S01]  /*26c0*/  ULEA UR21, UR38, UR41, 0x3 ;  /* 0x0000002926157291 */ /* 0x000fe2000f8e183f */
[----:B------:R-:W-:-:S05]  /*26d0*/  IMAD.U32 R3, RZ, RZ, UR37 ;  /* 0x00000025ff037e24 */ /* 0x000fca000f8e00ff */
[----:B------:R-:W-:-:S04]  /*26e0*/  SHF.L.U32 R3, R3, 0x1f, RZ ;  /* 0x0000001f03037819 */ /* 0x000fc800000006ff */
[----:B------:R0:W1:Y:S01]  /*26f0*/  SYNCS.PHASECHK.TRANS64.TRYWAIT P1, [UR21+0x28c50], R3 ;  /* 0x028c5003ff0075a7 */ /* 0x0000620008020155 */
[----:B------:R-:W-:Y:S05]  /*2700*/  @!P0 BRA `(.L_x_4445) ;  /* 0x0000000000048947 */ /* 0x000fea0003800000 */
[----:B------:R-:W-:Y:S01]  /*2710*/  BPT.TRAP 0x1 ;  /* 0x000000040000795c */ /* 0x000fe20000300000 */
.L_x_4445:
[----:B-1----:R-:W-:Y:S05]  /*2720*/  @P1 BRA `(.L_x_4446) ;  /* 0x0000000000081947 */ /* 0x002fea0003800000 */
[----:B------:R-:W1:Y:S02]  /*2730*/  SYNCS.PHASECHK.TRANS64.TRYWAIT P1, [UR21+0x28c50], R3 ;  /* 0x028c5003ff0075a7 */ /* 0x000e640008020155 */
[----:B-1----:R-:W-:Y:S05]  /*2740*/  @!P1 BRA `(.L_x_4447) ;  /* 0x0000010000209947 */ /* 0x002fea0003800000 */
.L_x_4446:
        /* <DEDUP_REMOVED lines=26> */
.L_x_4448:
[----:B------:R-:W-:-:S04]  /*28f0*/  UIADD3 UR6, UR21, 0x28c60, URZ ;  /* 0x00028c6015067890 */ /* 0x000fc8000fffe03f */
[----:B------:R-:W-:-:S09]  /*2900*/  UPRMT UR6, UR40, 0x654, UR6 ;  /* 0x0000065428067896 */ /* 0x000fd20008000006 */
[----:B------:R-:W-:Y:S01]  /*2910*/  SYNCS.ARRIVE.TRANS64.RED.A1T0 RZ, [UR6], RZ ;  /* 0x000000ffffff79a7 */ /* 0x000fe20008100406 */
[----:B------:R-:W-:Y:S05]  /*2920*/  @P2 BRA `(.L_x_4449) ;  /* 0xfffffff400282947 */ /* 0x000fea000383ffff */
.L_x_4443:
[----:B------:R-:W-:Y:S01]  /*2930*/  BAR.SYNC.DEFER_BLOCKING 0xe, 0x100 ;  /* 0x0384000000007b1d */ /* 0x000fe20000010000 */
[----:B01----:R-:W-:Y:S01]  /*2940*/  IMAD.U32 R3, RZ, RZ, UR38 ;  /* 0x00000026ff037e24 */ /* 0x003fe2000f8e00ff */
[----:B------:R-:W-:Y:S01]  /*2950*/  UIADD3 UR38, UR38, 0x1, URZ ;  /* 0x0000000126267890 */ /* 0x000fe2000fffe03f */
[----:B------:R-:W-:Y:S01]  /*2960*/  PLOP3.LUT P0, PT, PT, PT, PT, 0x8, 0x0 ;  /* 0x000000000000781c */ /* 0x000fe20003f0e170 */
[----:B------:R-:W-:Y:S02]  /*2970*/  IMAD.MOV.U32 R20, RZ, RZ, RZ ;  /* 0x000000ffff147224 */ /* 0x000fe400078e00ff */
        /* <DEDUP_REMOVED lines=139> */
.L_x_4438:
[----:B------:R-:W-:Y:S01]  /*3230*/  ULDC UR4, c[0x0][0x448] ;  /* 0x0001120000047ab9 */ /* 0x000fe20000000800 */
[----:B------:R-:W-:Y:S01]  /*3240*/  UIADD3 UR6, UR45, 0x3f, URZ ;  /* 0x0000003f2d067890 */ /* 0x000fe2000fffe03f */
[----:B------:R-:W-:Y:S01]  /*3250*/  PLOP3.LUT P0, PT, PT, PT, PT, 0x80, 0x0 ;  /* 0x000000000000781c */ /* 0x000fe20003f0f070 */
[----:B------:R-:W-:Y:S01]  /*3260*/  UISETP.NE.AND UP0, UPT, UR4, 0x1, UPT ;  /* 0x000000010400788c */ /* 0x000fe2000bf05270 */
[----:B------:R-:W-:Y:S01]  /*3270*/  IMAD.MOV.U32 R3, RZ, RZ, RZ ;  /* 0x000000ffff037224 */ /* 0x000fe200078e00ff */
[----:B------:R-:W-:Y:S01]  /*3280*/  UIADD3 UR7, UR49, 0x40, -UR52 ;  /* 0x0000004031077890 */ /* 0x000fe2000fffe834 */
[----:B------:R-:W-:Y:S01]  /*3290*/  CS2R R20, SRZ ;  /* 0x0000000000147805 */ /* 0x000fe2000001ff00 */
[----:B------:R-:W-:Y:S01]  /*32a0*/  UP2UR UR53, UPR, URZ, 0x1 ;  /* 0x000000013f357883 */ /* 0x000fe20008000000 */
[----:B------:R-:W-:Y:S02]  /*32b0*/  CS2R R150, SRZ ;  /* 0x0000000000967805 */ /* 0x000fe4000001ff00 */
[----:B------:R-:W-:-:S02]  /*32c0*/  CS2R R148, SRZ ;  /* 0x0000000000947805 */ /* 0x000fc4000001ff00 */
[----:B------:R-:W-:Y:S02]  /*32d0*/  CS2R R146, SRZ ;  /* 0x0000000000927805 */ /* 0x000fe4000001ff00 */
[----:B------:R-:W-:Y:S02]  /*32e0*/  CS2R R144, SRZ ;  /* 0x0000000000907805 */ /* 0x000fe4000001ff00 */
[----:B------:R-:W-:Y:S02]  /*32f0*/  CS2R R142, SRZ ;  /* 0x00000000008e7805 */ /* 0x000fe4000001ff00 */
[----:B------:R-:W-:Y:S01]  /*3300*/  CS2R R140, SRZ ;  /* 0x00000000008c7805 */ /* 0x000fe2000001ff00 */
[----:B------:R-:W-:Y:S01]  /*3310*/  @UP0 ULDC UR4, c[0x0][0x44c] ;  /* 0x0001130000040ab9 */ /* 0x000fe20000000800 */
[----:B------:R-:W-:Y:S01]  /*3320*/  @UP0 ULDC UR8, c[0x0][0x450] ;  /* 0x0001140000080ab9 */ /* 0x000fe20000000800 */
[----:B------:R-:W-:Y:S01]  /*3330*/  UIMAD.WIDE.U32 UR4, UR6, UR4, URZ ;  /* 0x00000004060472a5 */ /* 0x000fe2000f8e003f */
[----:B------:R-:W-:-:S02]  /*3340*/  CS2R R138, SRZ ;  /* 0x00000000008a7805 */ /* 0x000fc4000001ff00 */
[----:B------:R-:W-:Y:S02]  /*3350*/  CS2R R136, SRZ ;  /* 0x0000000000887805 */ /* 0x000fe4000001ff00 */
[----:B------:R-:W-:Y:S01]  /*3360*/  CS2R R134, SRZ ;  /* 0x0000000000867805 */ /* 0x000fe2000001ff00 */
[----:B------:R-:W-:Y:S01]  /*3370*/  @UP0 USHF.R.U32.HI UR6, URZ, UR8, UR5 ;  /* 0x000000083f060299 */ /* 0x000fe20008011605 */
[----:B------:R-:W-:Y:S02]  /*3380*/  CS2R R132, SRZ ;  /* 0x0000000000847805 */ /* 0x000fe4000001ff00 */
[----:B------:R-:W-:Y:S02]  /*3390*/  CS2R R130, SRZ ;  /* 0x0000000000827805 */ /* 0x000fe4000001ff00 */
[----:B------:R-:W-:Y:S01]  /*33a0*/  CS2R R128, SRZ ;  /* 0x0000000000807805 */ /* 0x000fe2000001ff00 */
[----:B------:R-:W-:Y:S01]  /*33b0*/  UIADD3 UR6, UR7, UR6, URZ ;  /* 0x0000000607067290 */ /* 0x000fe2000fffe03f */
[----:B------:R-:W-:-:S02]  /*33c0*/  CS2R R162, SRZ ;  /* 0x0000000000a27805 */ /* 0x000fc4000001ff00 */
[----:B------:R-:W-:Y:S02]  /*33d0*/  CS2R R160, SRZ ;  /* 0x0000000000a07805 */ /* 0x000fe4000001ff00 */
[----:B------:R-:W-:Y:S01]  /*33e0*/  CS2R R124, SRZ ;  /* 0x00000000007c7805 */ /* 0x000fe2000001ff00 */
[----:B------:R-:W-:Y:S01]  /*33f0*/  USHF.R.S32.HI UR4, URZ, 0x1f, UR6 ;  /* 0x0000001f3f047899 */ /* 0x000fe20008011406 */
[----:B------:R-:W-:Y:S02]  /*3400*/  CS2R R158, SRZ ;  /* 0x00000000009e7805 */ /* 0x000fe4000001ff00 */
[----:B------:R-:W-:Y:S02]  /*3410*/  CS2R R120, SRZ ;  /* 0x0000000000787805 */ /* 0x000fe4000001ff00 */
[----:B------:R-:W-:Y:S01]  /*3420*/  CS2R R156, SRZ ;  /* 0x00000000009c7805 */ /* 0x000fe2000001ff00 */
[----:B------:R-:W-:Y:S01]  /*3430*/  ULEA.HI UR4, UR4, UR6, URZ, 0x6 ;  /* 0x0000000604047291 */ /* 0x000fe2000f8f303f */
[----:B------:R-:W-:-:S02]  /*3440*/  CS2R R116, SRZ ;  /* 0x0000000000747805 */ /* 0x000fc4000001ff00 */
[----:B------:R-:W-:Y:S02]  /*3450*/  CS2R R154, SRZ ;  /* 0x00000000009a7805 */ /* 0x000fe4000001ff00 */
[----:B------:R-:W-:Y:S01]  /*3460*/  CS2R R112, SRZ ;  /* 0x0000000000707805 */ /* 0x000fe2000001ff00 */
[----:B------:R-:W-:Y:S01]  /*3470*/  USHF.R.S32.HI UR4, URZ, 0x6, UR4 ;  /* 0x000000063f047899 */ /* 0x000fe20008011404 */
[----:B------:R-:W-:Y:S02]  /*3480*/  CS2R R152, SRZ ;  /* 0x0000000000987805 */ /* 0x000fe4000001ff00 */
[----:B------:R-:W-:Y:S02]  /*3490*/  CS2R R58, SRZ ;  /* 0x00000000003a7805 */ /* 0x000fe4000001ff00 */
[----:B------:R-:W-:Y:S01]  /*34a0*/  CS2R R108, SRZ ;  /* 0x00000000006c7805 */ /* 0x000fe2000001ff00 */
[----:B------:R-:W-:Y:S01]  /*34b0*/  UISETP.LT.AND UP0, UPT, UR54, UR4, UPT ;  /* 0x000000043600728c */ /* 0x000fe2000bf01270 */
[----:B------:R-:W-:-:S02]  /*34c0*/  CS2R R56, SRZ ;  /* 0x0000000000387805 */ /* 0x000fc4000001ff00 */
[----:B------:R-:W-:Y:S02]  /*34d0*/  CS2R R54, SRZ ;  /* 0x0000000000367805 */ /* 0x000fe4000001ff00 */
[----:B------:R-:W-:Y:S01]  /*34e0*/  CS2R R104, SRZ ;  /* 0x0000000000687805 */ /* 0x000fe2000001ff00 */
[----:B------:R-:W-:Y:S01]  /*34f0*/  USEL UR54, UR54, UR4, UP0 ;  /* 0x0000000436367287 */ /* 0x000fe20008000000 */
[----:B------:R-:W-:Y:S02]  /*3500*/  CS2R R50, SRZ ;  /* 0x0000000000327805 */ /* 0x000fe4000001ff00 */
[----:B------:R-:W-:Y:S02]  /*3510*/  CS2R R46, SRZ ;  /* 0x00000000002e7805 */ /* 0x000fe4000001ff00 */
[----:B------:R-:W-:Y:S01]  /*3520*/  CS2R R100, SRZ ;  /* 0x0000000000647805 */ /* 0x000fe2000001ff00 */
[----:B------:R-:W-:Y:S01]  /*3530*/  UISETP.GE.AND UP0, UPT, UR54, 0x1, UPT ;  /* 0x000000013600788c */ /* 0x000fe2000bf06270 */
[----:B------:R-:W-:-:S02]  /*3540*/  CS2R R42, SRZ ;  /* 0x00000000002a7805 */ /* 0x000fc4000001ff00 */
[----:B------:R-:W-:Y:S02]  /*3550*/  CS2R R96, SRZ ;  /* 0x0000000000607805 */ /* 0x000fe4000001ff00 */
[----:B------:R-:W-:Y:S02]  /*3560*/  CS2R R94, SRZ ;  /* 0x00000000005e7805 */ /* 0x000fe4000001ff00 */
[----:B------:R-:W-:Y:S02]  /*3570*/  CS2R R92, SRZ ;  /* 0x00000000005c7805 */ /* 0x000fe4000001ff00 */
[----:B------:R-:W-:Y:S02]  /*3580*/  CS2R R90, SRZ ;  /* 0x00000000005a7805 */ /* 0x000fe4000001ff00 */
[----:B------:R-:W-:Y:S02]  /*3590*/  PLOP3.LUT P1, PT, PT, PT, UP0, 0x80, 0x0 ;  /* 0x000000000000781c */ /* 0x000fe40003f2f008 */
        /* <DEDUP_REMOVED lines=28> */
[----:B------:R-:W-:Y:S01]  /*3760*/  CS2R R26, SRZ ;  /* 0x00000000001a7805 */ /* 0x000fe2000001ff00 */
        /* <DEDUP_REMOVED lines=24> */
[----:B------:R-:W-:Y:S01]  /*38f0*/  IMAD.U32 R7, RZ, RZ, UR5 ;  /* 0x00000005ff077e24 */ /* 0x000fe2000f8e00ff */
[----:B------:R-:W-:Y:S01]  /*3900*/  MOV R13, RZ ;  /* 0x000000ff000d7202 */ /* 0x000fe20000000f00 */
[----:B------:R-:W-:-:S02]  /*3910*/  IMAD.U32 R11, RZ, RZ, UR7 ;  /* 0x00000007ff0b7e24 */ /* 0x000fc4000f8e00ff */
[----:B------:R-:W-:Y:S02]  /*3920*/  IMAD.MOV.U32 R8, RZ, RZ, 0x70 ;  /* 0x00000070ff087424 */ /* 0x000fe400078e00ff */
[----:B0-----:R-:W-:-:S07]  /*3930*/  IMAD.MOV.U32 R12, RZ, RZ, 0x1 ;  /* 0x00000001ff0c7424 */ /* 0x001fce00078e00ff */
[----:B------:R-:W-:-:S07]  /*3940*/  LEPC R20, `(.L_x_4450) ;  /* 0x000000001014794e */ /* 0x000fce0000000000 */
[----:B-1----:R-:W-:Y:S05]  /*3950*/  CALL.ABS.NOINC R14 ;  /* 0x000000000e007343 */ /* 0x002fea0003c00000 */
.L_x_4450:
        /* <DEDUP_REMOVED lines=9> */
.L_x_4584:
[----:B------:R-:W-:Y:S05]  /*39f0*/  @!P0 BRA `(.L_x_4452) ;  /* 0x0000000000048947 */ /* 0x000fea0003800000 */
[----:B------:R-:W-:Y:S01]  /*3a00*/  BPT.TRAP 0x1 ;  /* 0x000000040000795c */ /* 0x000fe20000300000 */
.L_x_4452:
[----:B------:R-:W-:Y:S02]  /*3a10*/  IMAD.U32 R7, RZ, RZ, UR38 ;  /* 0x00000026ff077e24 */ /* 0x000fe4000f8e00ff */
[----:B------:R-:W-:-:S03]  /*3a20*/  IMAD.U32 R8, RZ, RZ, UR37 ;  /* 0x00000025ff087e24 */ /* 0x000fc6000f8e00ff */
[----:B------:R-:W-:Y:S02]  /*3a30*/  LEA R7, R7, UR41, 0x3 ;  /* 0x0000002907077c11 */ /* 0x000fe4000f8e18ff */
[----:B------:R-:W-:-:S04]  /*3a40*/  SHF.L.U32 R8, R8, 0x1f, RZ ;  /* 0x0000001f08087819 */ /* 0x000fc800000006ff */
[----:B------:R1:W2:Y:S01]  /*3a50*/  SYNCS.PHASECHK.TRANS64.TRYWAIT P1, [R7+URZ+0x28c30], R8 ;  /* 0x028c3008070075a7 */ /* 0x0002a2000802017f */
[----:B------:R-:W-:Y:S05]  /*3a60*/  @!P0 BRA `(.L_x_4453) ;  /* 0x0000000000048947 */ /* 0x000fea0003800000 */
[----:B------:R-:W-:Y:S01]  /*3a70*/  BPT.TRAP 0x1 ;  /* 0x000000040000795c */ /* 0x000fe20000300000 */
.L_x_4453:
[----:B--2---:R-:W-:Y:S05]  /*3a80*/  @P1 BRA `(.L_x_4454) ;  /* 0x0000000000081947 */ /* 0x004fea0003800000 */
[----:B------:R-:W2:Y:S02]  /*3a90*/  SYNCS.PHASECHK.TRANS64.TRYWAIT P1, [R7+URZ+0x28c30], R8 ;  /* 0x028c3008070075a7 */ /* 0x000ea4000802017f */
[----:B--2---:R-:W-:Y:S05]  /*3aa0*/  @!P1 BRA `(.L_x_4455) ;  /* 0x000000ec00789947 */ /* 0x004fea0003800000 */
.L_x_4454:
        /* <DEDUP_REMOVED lines=40> */
.L_x_4456:
[----:B------:R-:W-:Y:S01]  /*3d30*/  UISETP.NE.AND UP0, UPT, UR53, URZ, UPT ;  /* 0x0000003f3500728c */ /* 0x000fe2000bf05270 */
[----:B------:R-:W-:Y:S01]  /*3d40*/  IADD3 R3, R185, UR45, RZ ;  /* 0x0000002db9037c10 */ /* 0x000fe2000fffe0ff */
[----:B------:R-:W-:Y:S02]  /*3d50*/  ULDC UR10, c[0x0][0x9d8] ;  /* 0x00027600000a7ab9 */ /* 0x000fe40000000800 */
        /* <DEDUP_REMOVED lines=8> */
[----:B------:R-:W-:Y:S01]  /*3de0*/  FMUL.FTZ R34, R34, UR10 ;  /* 0x0000000a22227c20 */ /* 0x000fe20008410000 */
        /* <DEDUP_REMOVED lines=17> */
[----:B------:R-:W-:Y:S01]  /*3f00*/  FMUL.FTZ R51, R51, UR10 ;  /* 0x0000000a33337c20 */ /* 0x000fe20008410000 */
[----:B------:R-:W-:Y:S01]  /*3f10*/  UIADD3 UR7, UR49, 0x1, UR6 ;  /* 0x0000000131077890 */ /* 0x000fe2000fffe006 */
[----:B------:R-:W-:Y:S01]  /*3f20*/  FMUL.FTZ R54, R54, UR10 ;  /* 0x0000000a36367c20 */ /* 0x000fe20008410000 */
[----:B------:R-:W-:Y:S01]  /*3f30*/  IMAD.U32 R5, RZ, RZ, UR6 ;  /* 0x00000006ff057e24 */ /* 0x000fe2000f8e00ff */
[----:B------:R-:W5:Y:S01]  /*3f40*/  MUFU.TANH R31, R31 ;  /* 0x0000001f001f7308 */ /* 0x000f620000002400 */
[----:B------:R-:W-:Y:S01]  /*3f50*/  FMUL.FTZ R55, R55, UR10 ;  /* 0x0000000a37377c20 */ /* 0x000fe20008410000 */
[----:B------:R-:W1:Y:S01]  /*3f60*/  SHFL.IDX PT, R3, R3, RZ, 0x1c1f ;  /* 0x001c1fff03037589 */ /* 0x000e6200000e0000 */
[----:B------:R-:W-:Y:S01]  /*3f70*/  IMAD.U32 R13, RZ, RZ, UR7 ;  /* 0x00000007ff0d7e24 */ /* 0x000fe2000f8e00ff */
[----:B------:R-:W-:Y:S01]  /*3f80*/  IADD3 R4, -R2, UR49, R5 ;  /* 0x0000003102047c10 */ /* 0x000fe2000fffe105 */
[----:B------:R-:W-:Y:S01]  /*3f90*/  FMUL.FTZ R24, R24, UR10 ;  /* 0x0000000a18187c20 */ /* 0x000fe20008410000 */
        /* <DEDUP_REMOVED lines=12> */
[----:B------:R-:W-:Y:S01]  /*4060*/  FMUL.FTZ R45, R45, UR10 ;  /* 0x0000000a2d2d7c20 */ /* 0x000fe20008410000 */
        /* <DEDUP_REMOVED lines=9> */
[----:B------:R-:W-:Y:S01]  /*4100*/  ULDC UR10, c[0x0][0x988] ;  /* 0x00026200000a7ab9 */ /* 0x000fe20000000800 */
[----:B0-----:R-:W-:-:S02]  /*4110*/  FSEL R27, R26, -INF , P1 ;  /* 0xff8000001a1b7808 */ /* 0x001fc40000800000 */
[----:B---3--:R-:W-:Y:S02]  /*4120*/  FSEL R28, R9, -INF , P2 ;  /* 0xff800000091c7808 */ /* 0x008fe40001000000 */
[----:B------:R-:W-:Y:S01]  /*4130*/  ISETP.GT.AND P1, PT, R6, 0x9, PT ;  /* 0x000000090600780c */ /* 0x000fe20003f24270 */
[----:B------:R-:W0:Y:S01]  /*4140*/  MUFU.TANH R38, R38 ;  /* 0x0000002600267308 */ /* 0x000e220000002400 */
[----:B------:R-:W-:Y:S02]  /*4150*/  FSEL R30, R30, -INF , P3 ;  /* 0xff8000001e1e7808 */ /* 0x000fe40001800000 */
[----:B------:R-:W-:Y:S02]  /*4160*/  FMNMX.FTZ R9, R27, R28, !PT ;  /* 0x0000001c1b097209 */ /* 0x000fe40007810000 */
[----:B------:R-:W-:Y:S02]  /*4170*/  ISETP.GT.AND P2, PT, R6, 0x10, PT ;  /* 0x000000100600780c */ /* 0x000fe40003f44270 */
[----:B-----5:R-:W-:Y:S01]  /*4180*/  FSEL R31, R31, -INF , P1 ;  /* 0xff8000001f1f7808 */ /* 0x020fe20000800000 */
[----:B------:R-:W3:Y:S01]  /*4190*/  MUFU.TANH R39, R39 ;  /* 0x0000002700277308 */ /* 0x000ee20000002400 */
        /* <DEDUP_REMOVED lines=9> */
[----:B------:R-:W4:Y:S01]  /*4230*/  MUFU.TANH R43, R43 ;  /* 0x0000002b002b7308 */ /* 0x000f220000002400 */
[----:B0-----:R-:W-:Y:S02]  /*4240*/  FSEL R38, R38, -INF , P2 ;  /* 0xff80000026267808 */ /* 0x001fe40001000000 */
[----:B------:R-:W-:Y:S02]  /*4250*/  FMNMX.FTZ R9, R35, R10, !PT ;  /* 0x0000000a23097209 */ /* 0x000fe40007810000 */
[----:B------:R-:W-:Y:S02]  /*4260*/  ISETP.GT.AND P2, PT, R6, 0x20, PT ;  /* 0x000000200600780c */ /* 0x000fe40003f44270 */
[----:B---3--:R-:W-:Y:S01]  /*4270*/  FSEL R39, R39, -INF , P1 ;  /* 0xff80000027277808 */ /* 0x008fe20000800000 */
[----:B------:R-:W0:Y:S01]  /*4280*/  MUFU.TANH R46, R46 ;  /* 0x0000002e002e7308 */ /* 0x000e220000002400 */
        /* <DEDUP_REMOVED lines=9> */
[----:B------:R-:W3:Y:S01]  /*4320*/  MUFU.TANH R50, R50 ;  /* 0x0000003200327308 */ /* 0x000ee20000002400 */
[----:B0-----:R-:W-:Y:S02]  /*4330*/  FSEL R46, R46, -INF , P2 ;  /* 0xff8000002e2e7808 */ /* 0x001fe40001000000 */
[----:B------:R-:W-:Y:S02]  /*4340*/  FMNMX.FTZ R9, R43, R10, !PT ;  /* 0x0000000a2b097209 */ /* 0x000fe40007810000 */
[----:B------:R-:W-:Y:S02]  /*4350*/  ISETP.GT.AND P2, PT, R6, 0x30, PT ;  /* 0x000000300600780c */ /* 0x000fe40003f44270 */
[----:B------:R-:W-:Y:S01]  /*4360*/  FMNMX.FTZ R10, R46, R9, !PT ;  /* 0x000000092e0a7209 */ /* 0x000fe20007810000 */
[----:B------:R-:W0:Y:S01]  /*4370*/  MUFU.TANH R51, R51 ;  /* 0x0000003300337308 */ /* 0x000e220000002400 */
[----:B--2---:R-:W-:-:S02]  /*4380*/  FSEL R47, R47, -INF , P1 ;  /* 0xff8000002f2f7808 */ /* 0x004fc40000800000 */
[----:B------:R-:W-:Y:S02]  /*4390*/  ISETP.GT.AND P1, PT, R6, 0x31, PT ;  /* 0x000000310600780c */ /* 0x000fe40003f24270 */
[----:B------:R-:W-:Y:S02]  /*43a0*/  FMNMX.FTZ R9, R47, R10, !PT ;  /* 0x0000000a2f097209 */ /* 0x000fe40007810000 */
[----:B-1----:R-:W-:Y:S01]  /*43b0*/  VIADDMNMX R3, R3, R5, R4, PT ;  /* 0x0000000503037246 */ /* 0x002fe20003800104 */
[----:B------:R-:W1:Y:S01]  /*43c0*/  MUFU.TANH R54, R54 ;  /* 0x0000003600367308 */ /* 0x000e620000002400 */
[----:B---3--:R-:W-:Y:S02]  /*43d0*/  FSEL R50, R50, -INF , P2 ;  /* 0xff80000032327808 */ /* 0x008fe40001000000 */
[----:B------:R-:W-:Y:S02]  /*43e0*/  ISETP.GT.AND P2, PT, R6, 0x38, PT ;  /* 0x000000380600780c */ /* 0x000fe40003f44270 */
[----:B------:R-:W-:-:S02]  /*43f0*/  FMNMX.FTZ R10, R50, R9, !PT ;  /* 0x00000009320a7209 */ /* 0x000fc40007810000 */
[----:B------:R-:W-:Y:S01]  /*4400*/  ISETP.GT.AND P3, PT, R3, 0x8, PT ;  /* 0x000000080300780c */ /* 0x000fe20003f64270 */
[----:B------:R-:W2:Y:S01]  /*4410*/  MUFU.TANH R55, R55 ;  /* 0x0000003700377308 */ /* 0x000ea20000002400 */
[----:B0-----:R-:W-:Y:S02]  /*4420*/  FSEL R51, R51, -INF , P1 ;  /* 0xff80000033337808 */ /* 0x001fe40000800000 */
[----:B------:R-:W-:Y:S02]  /*4430*/  ISETP.GT.AND P1, PT, R6, 0x39, PT ;  /* 0x000000390600780c */ /* 0x000fe40003f24270 */
[----:B------:R-:W-:Y:S02]  /*4440*/  FMNMX.FTZ R9, R51, R10, !PT ;  /* 0x0000000a33097209 */ /* 0x000fe40007810000 */
[----:B------:R-:W-:Y:S01]  /*4450*/  FSEL R10, R11, -INF , P3 ;  /* 0xff8000000b0a7808 */ /* 0x000fe20001800000 */
[----:B------:R-:W0:Y:S01]  /*4460*/  MUFU.TANH R24, R24 ;  /* 0x0000001800187308 */ /* 0x000e220000002400 */
[----:B-1----:R-:W-:-:S02]  /*4470*/  FSEL R54, R54, -INF , P2 ;  /* 0xff80000036367808 */ /* 0x002fc40001000000 */
[C---:B------:R-:W-:Y:S02]  /*4480*/  ISETP.GT.AND P2, PT, R3.reuse, 0x1, PT ;  /* 0x000000010300780c */ /* 0x040fe40003f44270 */
[----:B------:R-:W-:Y:S02]  /*4490*/  FMNMX.FTZ R6, R54, R9, !PT ;  /* 0x0000000936067209 */ /* 0x000fe40007810000 */
[----:B------:R-:W-:Y:S01]  /*44a0*/  ISETP.GT.AND P3, PT, R3, 0x29, PT ;  /* 0x000000290300780c */ /* 0x000fe20003f64270 */
[----:B------:R-:W-:Y:S01]  /*44b0*/  MUFU.TANH R25, R25 ;  /* 0x0000001900197308 */ /* 0x000fe20000002400 */
[----:B--2---:R-:W-:Y:S02]  /*44c0*/  FSEL R55, R55, -INF , P1 ;  /* 0xff80000037377808 */ /* 0x004fe40000800000 */
[----:B------:R-:W-:Y:S02]  /*44d0*/  ISETP.GT.AND P1, PT, R3, RZ, PT ;  /* 0x000000ff0300720c */ /* 0x000fe40003f24270 */
[----:B------:R-:W-:-:S02]  /*44e0*/  FMNMX.FTZ R6, R55, R6, !PT ;  /* 0x0000000637067209 */ /* 0x000fc40007810000 */
        /* <DEDUP_REMOVED lines=190> */
.L_x_4457:
[----:B------:R0:W1:Y:S01]  /*50d0*/  SYNCS.PHASECHK.TRANS64.TRYWAIT P1, [R7+URZ+0x28c50], R8 ;  /* 0x028c5008070075a7 */ /* 0x000062000802017f */
[----:B------:R-:W-:Y:S05]  /*50e0*/  @!P0 BRA `(.L_x_4458) ;  /* 0x0000000000048947 */ /* 0x000fea0003800000 */
[----:B------:R-:W-:Y:S01]  /*50f0*/  BPT.TRAP 0x1 ;  /* 0x000000040000795c */ /* 0x000fe20000300000 */
.L_x_4458:
[----:B-1----:R-:W-:Y:S05]  /*5100*/  @P1 BRA `(.L_x_4459) ;  /* 0x0000000000081947 */ /* 0x002fea0003800000 */
[----:B------:R-:W1:Y:S02]  /*5110*/  SYNCS.PHASECHK.TRANS64.TRYWAIT P1, [R7+URZ+0x28c50], R8 ;  /* 0x028c5008070075a7 */ /* 0x000e64000802017f */
[----:B-1----:R-:W-:Y:S05]  /*5120*/  @!P1 BRA `(.L_x_4460) ;  /* 0x000000d400ec9947 */ /* 0x002fea0003800000 */
.L_x_4459:
        /* <DEDUP_REMOVED lines=34> */
.L_x_4461:
[----:B------:R-:W-:Y:S01]  /*5350*/  UISETP.NE.AND UP0, UPT, UR53, URZ, UPT ;  /* 0x0000003f3500728c */ /* 0x000fe2000bf05270 */
[----:B------:R-:W-:Y:S01]  /*5360*/  R2UR UR14, R7 ;  /* 0x00000000070e72ca */ /* 0x000fe200000e0000 */
[----:B------:R-:W-:Y:S01]  /*5370*/  UMOV UR11, UR45 ;  /* 0x0000002d000b7c82 */ /* 0x000fe20008000000 */
[----:B------:R-:W-:-:S08]  /*5380*/  UIADD3 UR21, UR54, -0x2, URZ ;  /* 0xfffffffe36157890 */ /* 0x000fd0000fffe03f */
[----:B------:R-:W-:Y:S01]  /*5390*/  @UP0 ULDC UR6, c[0x0][0x44c] ;  /* 0x0001130000060ab9 */ /* 0x000fe20000000800 */
[----:B------:R-:W-:Y:S01]  /*53a0*/  @UP0 ULDC UR15, c[0x0][0x450] ;  /* 0x00011400000f0ab9 */ /* 0x000fe20000000800 */
[----:B------:R-:W-:Y:S02]  /*53b0*/  UIMAD.WIDE.U32 UR6, UR45, UR6, URZ ;  /* 0x000000062d0672a5 */ /* 0x000fe4000f8e003f */
[----:B------:R-:W-:Y:S02]  /*53c0*/  UIADD3 UR6, UR14, 0x28c60, URZ ;  /* 0x00028c600e067890 */ /* 0x000fe4000fffe03f */
[----:B------:R-:W-:Y:S02]  /*53d0*/  @UP0 USHF.R.U32.HI UR11, URZ, UR15, UR7 ;  /* 0x0000000f3f0b0299 */ /* 0x000fe40008011607 */
[----:B------:R-:W-:Y:S02]  /*53e0*/  UPRMT UR6, UR40, 0x654, UR6 ;  /* 0x0000065428067896 */ /* 0x000fe40008000006 */
[----:B------:R-:W-:-:S04]  /*53f0*/  UIADD3 UR7, UR11, UR49, -UR52 ;  /* 0x000000310b077290 */ /* 0x000fc8000fffe834 */
        /* <DEDUP_REMOVED lines=9> */
[----:B01----:R-:W-:Y:S01]  /*5490*/  IMAD.MOV.U32 R8, RZ, RZ, R5 ;  /* 0x000000ffff087224 */ /* 0x003fe200078e0005 */
[----:B------:R-:W-:Y:S01]  /*54a0*/  UMOV UR24, UR38 ;  /* 0x0000002600187c82 */ /* 0x000fe20008000000 */
[----:B------:R-:W-:Y:S01]  /*54b0*/  IMAD.MOV.U32 R9, RZ, RZ, R6 ;  /* 0x000000ffff097224 */ /* 0x000fe200078e0006 */
[----:B------:R-:W-:Y:S01]  /*54c0*/  ULDC UR25, c[0x0][0x9d8] ;  /* 0x0002760000197ab9 */ /* 0x000fe20000000800 */
[----:B------:R-:W-:-:S05]  /*54d0*/  ULDC UR22, c[0x0][0x988] ;  /* 0x0002620000167ab9 */ /* 0x000fca0000000800 */
.L_x_4473:
[----:B------:R-:W-:-:S04]  /*54e0*/  UIADD3 UR38, UR24, 0x1, URZ ;  /* 0x0000000118267890 */ /* 0x000fc8000fffe03f */
[----:B------:R-:W-:-:S04]  /*54f0*/  UISETP.NE.AND UP0, UPT, UR38, 0x2, UPT ;  /* 0x000000022600788c */ /* 0x000fc8000bf05270 */
[----:B------:R-:W-:Y:S02]  /*5500*/  USEL UR6, URZ, 0x1, UP0 ;  /* 0x000000013f067887 */ /* 0x000fe40008000000 */
[----:B------:R-:W-:Y:S02]  /*5510*/  USEL UR38, UR38, URZ, UP0 ;  /* 0x0000003f26267287 */ /* 0x000fe40008000000 */
[----:B------:R-:W-:Y:S01]  /*5520*/  ULOP3.LUT UR37, UR37, UR6, URZ, 0x3c, !UPT ;  /* 0x0000000625257292 */ /* 0x000fe2000f8e3c3f */
[----:B0--3--:R-:W-:Y:S11]  /*5530*/  @!P0 BRA `(.L_x_4463) ;  /* 0x0000000000048947 */ /* 0x009ff60003800000 */
[----:B------:R-:W-:Y:S01]  /*5540*/  BPT.TRAP 0x1 ;  /* 0x000000040000795c */ /* 0x000fe20000300000 */
.L_x_4463:
[----:B------:R-:W-:Y:S01]  /*5550*/  ULEA UR23, UR38, UR41, 0x3 ;  /* 0x0000002926177291 */ /* 0x000fe2000f8e183f */
[----:B------:R-:W-:-:S05]  /*5560*/  IMAD.U32 R7, RZ, RZ, UR37 ;  /* 0x00000025ff077e24 */ /* 0x000fca000f8e00ff */
[----:B------:R-:W-:-:S04]  /*5570*/  SHF.L.U32 R7, R7, 0x1f, RZ ;  /* 0x0000001f07077819 */ /* 0x000fc800000006ff */
[----:B------:R0:W1:Y:S01]  /*5580*/  SYNCS.PHASECHK.TRANS64.TRYWAIT P1, [UR23+0x28c30], R7 ;  /* 0x028c3007ff0075a7 */ /* 0x0000620008020157 */
[----:B------:R-:W-:Y:S05]  /*5590*/  @!P0 BRA `(.L_x_4464) ;  /* 0x0000000000048947 */ /* 0x000fea0003800000 */
[----:B------:R-:W-:Y:S01]  /*55a0*/  BPT.TRAP 0x1 ;  /* 0x000000040000795c */ /* 0x000fe20000300000 */
.L_x_4464:
[----:B-1----:R-:W-:Y:S05]  /*55b0*/  @P1 BRA `(.L_x_4465) ;  /* 0x0000000000081947 */ /* 0x002fea0003800000 */
[----:B------:R-:W1:Y:S02]  /*55c0*/  SYNCS.PHASECHK.TRANS64.TRYWAIT P1, [UR23+0x28c30], R7 ;  /* 0x028c3007ff0075a7 */ /* 0x000e640008020157 */
[----:B-1----:R-:W-:Y:S05]  /*55d0*/  @!P1 BRA `(.L_x_4466) ;  /* 0x000000d000d49947 */ /* 0x002fea0003800000 */
.L_x_4465:
        /* <DEDUP_REMOVED lines=23> */
.L_x_4467:
[----:B------:R-:W-:Y:S01]  /*5750*/  UISETP.NE.AND UP0, UPT, UR53, URZ, UPT ;  /* 0x0000003f3500728c */ /* 0x000fe2000bf05270 */
[----:B------:R-:W-:Y:S01]  /*5760*/  IADD3 R10, R185, UR45, RZ ;  /* 0x0000002db90a7c10 */ /* 0x000fe2000fffe0ff */
[----:B-1----:R-:W-:Y:S01]  /*5770*/  FMUL.FTZ R6, R162, UR25 ;  /* 0x00000019a2067c20 */ /* 0x002fe20008410000 */
[----:B------:R-:W-:Y:S01]  /*5780*/  FMUL.FTZ R154, R154, UR25 ;  /* 0x000000199a9a7c20 */ /* 0x000fe20008410000 */
[----:B------:R-:W-:Y:S02]  /*5790*/  IMAD.U32 R15, RZ, RZ, UR49 ;  /* 0x00000031ff0f7e24 */ /* 0x000fe4000f8e00ff */
[----:B------:R-:W-:Y:S01]  /*57a0*/  FMUL.FTZ R155, R155, UR25 ;  /* 0x000000199b9b7c20 */ /* 0x000fe20008410000 */
[----:B------:R-:W-:Y:S01]  /*57b0*/  PLOP3.LUT P1, PT, PT, PT, UP0, 0x80, 0x0 ;  /* 0x000000000000781c */ /* 0x000fe20003f2f008 */
[----:B------:R-:W-:Y:S01]  /*57c0*/  IMAD.MOV.U32 R162, RZ, RZ, R10 ;  /* 0x000000ffffa27224 */ /* 0x000fe200078e000a */
        /* <DEDUP_REMOVED lines=9> */
[----:B------:R-:W1:Y:S01]  /*5860*/  MUFU.TANH R155, R155 ;  /* 0x0000009b009b7308 */ /* 0x000e620000002400 */
        /* <DEDUP_REMOVED lines=8> */
[----:B------:R2:W-:Y:S01]  /*58f0*/  MUFU.TANH R152, R10 ;  /* 0x0000000a00987308 */ /* 0x0005e20000002400 */
[----:B------:R-:W-:Y:S01]  /*5900*/  UIMAD UR6, UR21, UR6, 0x1 ;  /* 0x00000001150674a4 */ /* 0x000fe2000f8e0206 */
[----:B------:R-:W-:Y:S01]  /*5910*/  FMUL.FTZ R175, R175, UR25 ;  /* 0x00000019afaf7c20 */ /* 0x000fe20008410000 */
[----:B------:R-:W2:Y:S01]  /*5920*/  SHFL.IDX PT, R11, R162, 0x1, 0x1c1f ;  /* 0x003c1f00a20b7f89 */ /* 0x000ea200000e0000 */
[----:B------:R-:W-:Y:S01]  /*5930*/  FMUL.FTZ R178, R178, UR25 ;  /* 0x00000019b2b27c20 */ /* 0x000fe20008410000 */
[----:B------:R-:W-:Y:S01]  /*5940*/  FMUL.FTZ R179, R179, UR25 ;  /* 0x00000019b3b37c20 */ /* 0x000fe20008410000 */
[----:B------:R-:W-:Y:S01]  /*5950*/  FMUL.FTZ R182, R182, UR25 ;  /* 0x00000019b6b67c20 */ /* 0x000fe20008410000 */
[----:B------:R-:W-:Y:S01]  /*5960*/  IADD3 R166, R15, UR6, -R2 ;  /* 0x000000060fa67c10 */ /* 0x000fe2000fffe802 */
[----:B------:R-:W3:Y:S01]  /*5970*/  MUFU.TANH R158, R158 ;  /* 0x0000009e009e7308 */ /* 0x000ee20000002400 */
[----:B------:R-:W-:Y:S01]  /*5980*/  FMUL.FTZ R183, R183, UR25 ;  /* 0x00000019b7b77c20 */ /* 0x000fe20008410000 */
[----:B------:R-:W-:Y:S01]  /*5990*/  FMUL.FTZ R157, R157, UR25 ;  /* 0x000000199d9d7c20 */ /* 0x000fe20008410000 */
[----:B------:R-:W-:Y:S01]  /*59a0*/  FMUL.FTZ R160, R160, UR25 ;  /* 0x00000019a0a07c20 */ /* 0x000fe20008410000 */
[----:B------:R-:W-:-:S02]  /*59b0*/  VIADD R166, R166, -UR52 ;  /* 0x80000034a6a67c36 */ /* 0x000fc40008000000 */
[----:B------:R-:W-:Y:S01]  /*59c0*/  FMUL.FTZ R161, R161, UR25 ;  /* 0x00000019a1a17c20 */ /* 0x000fe20008410000 */
[----:B------:R-:W-:Y:S01]  /*59d0*/  FMUL.FTZ R164, R164, UR25 ;  /* 0x00000019a4a47c20 */ /* 0x000fe20008410000 */
[----:B------:R-:W-:Y:S01]  /*59e0*/  FMUL.FTZ R165, R165, UR25 ;  /* 0x00000019a5a57c20 */ /* 0x000fe20008410000 */
[----:B------:R1:W4:Y:S01]  /*59f0*/  MUFU.TANH R12, R159 ;  /* 0x0000009f000c7308 */ /* 0x0003220000002400 */
        /* <DEDUP_REMOVED lines=9> */
[----:B------:R-:W-:Y:S01]  /*5a90*/  UMOV UR10, UR22 ;  /* 0x00000016000a7c82 */ /* 0x000fe20008000000 */
[----:B--2---:R-:W-:Y:S01]  /*5aa0*/  IMAD.IADD R10, R166, 0x1, R11 ;  /* 0x00000001a60a7824 */ /* 0x004fe200078e020b */
[----:B------:R-:W-:-:S04]  /*5ab0*/  UIADD3 UR6, UR23, 0x28c40, URZ ;  /* 0x00028c4017067890 */ /* 0x000fc8000fffe03f */
[C---:B------:R-:W-:Y:S01]  /*5ac0*/  ISETP.GT.AND P1, PT, R10.reuse, RZ, PT ;  /* 0x000000ff0a00720c */ /* 0x040fe20003f24270 */
[----:B------:R2:W0:Y:S01]  /*5ad0*/  MUFU.TANH R153, R163 ;  /* 0x000000a300997308 */ /* 0x0004220000002400 */
[----:B------:R-:W-:Y:S01]  /*5ae0*/  ISETP.GT.AND P2, PT, R10, 0x1, PT ;  /* 0x000000010a00780c */ /* 0x000fe20003f44270 */
[----:B------:R-:W-:-:S03]  /*5af0*/  UPRMT UR6, UR40, 0x654, UR6 ;  /* 0x0000065428067896 */ /* 0x000fc60008000006 */
[----:B-1----:R-:W-:Y:S02]  /*5b00*/  FSEL R159, R155, -INF , P2 ;  /* 0xff8000009b9f7808 */ /* 0x002fe40001000000 */
[----:B------:R-:W-:Y:S01]  /*5b10*/  ISETP.GT.AND P2, PT, R10, 0x9, PT ;  /* 0x000000090a00780c */ /* 0x000fe20003f44270 */
[----:B------:R1:W0:Y:S01]  /*5b20*/  MUFU.TANH R21, R167 ;  /* 0x000000a700157308 */ /* 0x0002220000002400 */
[----:B--2---:R-:W-:Y:S02]  /*5b30*/  FSEL R163, R154, -INF , P1 ;  /* 0xff8000009aa37808 */ /* 0x004fe40000800000 */
[----:B------:R-:W-:Y:S01]  /*5b40*/  ISETP.GT.AND P1, PT, R10, 0x8, PT ;  /* 0x000000080a00780c */ /* 0x000fe20003f24270 */
[----:B------:R-:W-:Y:S01]  /*5b50*/  SYNCS.ARRIVE.TRANS64.RED.A1T0 RZ, [UR6], RZ ;  /* 0x000000ffffff79a7 */ /* 0x000fe20008100406 */
[----:B------:R-:W-:Y:S02]  /*5b60*/  FMNMX.FTZ R6, R163, R8, !PT ;  /* 0x00000008a3067209 */ /* 0x000fe40007810000 */
[----:B---3--:R-:W-:Y:S01]  /*5b70*/  FSEL R155, R158, -INF , P1 ;  /* 0xff8000009e9b7808 */ /* 0x008fe20000800000 */
[----:B------:R-:W2:Y:S01]  /*5b80*/  MUFU.TANH R20, R170 ;  /* 0x000000aa00147308 */ /* 0x000ea20000002400 */
[----:B------:R-:W-:Y:S01]  /*5b90*/  FMNMX.FTZ R6, R159, R6, !PT ;  /* 0x000000069f067209 */ /* 0x000fe20007810000 */
[----:B-1----:R-:W-:Y:S01]  /*5ba0*/  FMUL.FTZ R167, R156, UR25 ;  /* 0x000000199ca77c20 */ /* 0x002fe20008410000 */
[----:B------:R-:W-:-:S02]  /*5bb0*/  ISETP.GT.AND P1, PT, R10, 0x10, PT ;  /* 0x000000100a00780c */ /* 0x000fc40003f24270 */
[----:B----4-:R-:W-:Y:S02]  /*5bc0*/  FSEL R158, R12, -INF , P2 ;  /* 0xff8000000c9e7808 */ /* 0x010fe40001000000 */
[----:B------:R-:W-:Y:S01]  /*5bd0*/  FMNMX.FTZ R11, R155, R6, !PT ;  /* 0x000000069b0b7209 */ /* 0x000fe20007810000 */
[----:B------:R-:W1:Y:S01]  /*5be0*/  MUFU.TANH R15, R171 ;  /* 0x000000ab000f7308 */ /* 0x000e620000002400 */
[----:B------:R-:W-:Y:S02]  /*5bf0*/  ISETP.GT.AND P2, PT, R10, 0x11, PT ;  /* 0x000000110a00780c */ /* 0x000fe40003f44270 */
[----:B-----5:R-:W-:Y:S02]  /*5c00*/  FSEL R154, R13, -INF , P1 ;  /* 0xff8000000d9a7808 */ /* 0x020fe40000800000 */
[----:B------:R-:W-:Y:S02]  /*5c10*/  FMNMX.FTZ R11, R158, R11, !PT ;  /* 0x0000000b9e0b7209 */ /* 0x000fe40007810000 */
[----:B------:R-:W-:Y:S01]  /*5c20*/  ISETP.GT.AND P1, PT, R10, 0x18, PT ;  /* 0x000000180a00780c */ /* 0x000fe20003f24270 */
[----:B------:R-:W3:Y:S01]  /*5c30*/  MUFU.TANH R14, R174 ;  /* 0x000000ae000e7308 */ /* 0x000ee20000002400 */
[----:B0-----:R-:W-:-:S02]  /*5c40*/  FSEL R153, R153, -INF , P2 ;  /* 0xff80000099997808 */ /* 0x001fc40001000000 */
[----:B------:R-:W-:Y:S02]  /*5c50*/  FMNMX.FTZ R6, R154, R11, !PT ;  /* 0x0000000b9a067209 */ /* 0x000fe40007810000 */
[----:B------:R-:W-:Y:S02]  /*5c60*/  ISETP.GT.AND P2, PT, R10, 0x19, PT ;  /* 0x000000190a00780c */ /* 0x000fe40003f44270 */
[----:B------:R-:W-:Y:S01]  /*5c70*/  FSEL R152, R152, -INF , P1 ;  /* 0xff80000098987808 */ /* 0x000fe20000800000 */
[----:B------:R-:W0:Y:S01]  /*5c80*/  MUFU.TANH R175, R175 ;  /* 0x000000af00af7308 */ /* 0x000e220000002400 */
[----:B------:R-:W-:Y:S02]  /*5c90*/  FMNMX.FTZ R11, R153, R6, !PT ;  /* 0x00000006990b7209 */ /* 0x000fe40007810000 */
[----:B------:R-:W-:Y:S02]  /*5ca0*/  ISETP.GT.AND P1, PT, R10, 0x20, PT ;  /* 0x000000200a00780c */ /* 0x000fe40003f24270 */
[----:B------:R-:W-:-:S02]  /*5cb0*/  FSEL R21, R21, -INF , P2 ;  /* 0xff80000015157808 */ /* 0x000fc40001000000 */
[----:B------:R-:W-:Y:S01]  /*5cc0*/  FMNMX.FTZ R6, R152, R11, !PT ;  /* 0x0000000b98067209 */ /* 0x000fe20007810000 */
[----:B------:R-:W4:Y:S01]  /*5cd0*/  MUFU.TANH R13, R178 ;  /* 0x000000b2000d7308 */ /* 0x000f220000002400 */
[----:B------:R-:W-:Y:S02]  /*5ce0*/  ISETP.GT.AND P2, PT, R10, 0x21, PT ;  /* 0x000000210a00780c */ /* 0x000fe40003f44270 */
[----:B--2---:R-:W-:Y:S02]  /*5cf0*/  FSEL R20, R20, -INF , P1 ;  /* 0xff80000014147808 */ /* 0x004fe40000800000 */
[----:B------:R-:W-:Y:S02]  /*5d00*/  FMNMX.FTZ R11, R21, R6, !PT ;  /* 0x00000006150b7209 */ /* 0x000fe40007810000 */
[----:B------:R-:W-:Y:S01]  /*5d10*/  ISETP.GT.AND P1, PT, R10, 0x28, PT ;  /* 0x000000280a00780c */ /* 0x000fe20003f24270 */
[----:B------:R-:W2:Y:S01]  /*5d20*/  MUFU.TANH R179, R179 ;  /* 0x000000b300b37308 */ /* 0x000ea20000002400 */
[----:B-1----:R-:W-:-:S02]  /*5d30*/  FSEL R15, R15, -INF , P2 ;  /* 0xff8000000f0f7808 */ /* 0x002fc40001000000 */
[----:B------:R-:W-:Y:S02]  /*5d40*/  FMNMX.FTZ R6, R20, R11, !PT ;  /* 0x0000000b14067209 */ /* 0x000fe40007810000 */
[----:B------:R-:W-:Y:S02]  /*5d50*/  ISETP.GT.AND P2, PT, R10, 0x29, PT ;  /* 0x000000290a00780c */ /* 0x000fe40003f44270 */
[----:B---3--:R-:W-:Y:S01]  /*5d60*/  FSEL R14, R14, -INF , P1 ;  /* 0xff8000000e0e7808 */ /* 0x008fe20000800000 */
[----:B------:R-:W1:Y:S01]  /*5d70*/  MUFU.TANH R182, R182 ;  /* 0x000000b600b67308 */ /* 0x000e620000002400 */
[----:B------:R-:W-:Y:S02]  /*5d80*/  FMNMX.FTZ R11, R15, R6, !PT ;  /* 0x000000060f0b7209 */ /* 0x000fe40007810000 */
[----:B------:R-:W-:Y:S02]  /*5d90*/  ISETP.GT.AND P1, PT, R10, 0x30, PT ;  /* 0x000000300a00780c */ /* 0x000fe40003f24270 */
[----:B0-----:R-:W-:-:S02]  /*5da0*/  FSEL R6, R175, -INF , P2 ;  /* 0xff800000af067808 */ /* 0x001fc40001000000 */
[----:B------:R-:W-:Y:S01]  /*5db0*/  FMNMX.FTZ R11, R14, R11, !PT ;  /* 0x0000000b0e0b7209 */ /* 0x000fe20007810000 */
[----:B------:R-:W0:Y:S01]  /*5dc0*/  MUFU.TANH R183, R183 ;  /* 0x000000b700b77308 */ /* 0x000e220000002400 */
[----:B------:R-:W-:Y:S02]  /*5dd0*/  ISETP.GT.AND P2, PT, R10, 0x31, PT ;  /* 0x000000310a00780c */ /* 0x000fe40003f44270 */
[----:B----4-:R-:W-:Y:S02]  /*5de0*/  FSEL R13, R13, -INF , P1 ;  /* 0xff8000000d0d7808 */ /* 0x010fe40000800000 */
[----:B------:R-:W-:Y:S02]  /*5df0*/  FMNMX.FTZ R12, R6, R11, !PT ;  /* 0x0000000b060c7209 */ /* 0x000fe40007810000 */
[----:B------:R-:W-:Y:S01]  /*5e00*/  ISETP.GT.AND P1, PT, R10, 0x38, PT ;  /* 0x000000380a00780c */ /* 0x000fe20003f24270 */
[----:B------:R-:W3:Y:S01]  /*5e10*/  MUFU.TANH R5, R5 ;  /* 0x0000000500057308 */ /* 0x000ee20000002400 */
[----:B--2---:R-:W-:-:S02]  /*5e20*/  FSEL R11, R179, -INF , P2 ;  /* 0xff800000b30b7808 */ /* 0x004fc40001000000 */
[----:B------:R-:W-:Y:S02]  /*5e30*/  FMNMX.FTZ R156, R13, R12, !PT ;  /* 0x0000000c0d9c7209 */ /* 0x000fe40007810000 */
[----:B-1----:R-:W-:Y:S02]  /*5e40*/  FSEL R12, R182, -INF , P1 ;  /* 0xff800000b60c7808 */ /* 0x002fe40000800000 */
[----:B------:R-:W-:Y:S01]  /*5e50*/  FMNMX.FTZ R171, R11, R156, !PT ;  /* 0x0000009c0bab7209 */ /* 0x000fe20007810000 */
[----:B------:R-:W1:Y:S01]  /*5e60*/  MUFU.TANH R205, R205 ;  /* 0x000000cd00cd7308 */ /* 0x000e620000002400 */
[----:B------:R-:W-:Y:S02]  /*5e70*/  ISETP.GT.AND P2, PT, R10, 0x39, PT ;  /* 0x000000390a00780c */ /* 0x000fe40003f44270 */
[----:B------:R-:W-:Y:S02]  /*5e80*/  FMNMX.FTZ R171, R12, R171, !PT ;  /* 0x000000ab0cab7209 */ /* 0x000fe40007810000 */
[----:B0-----:R-:W-:-:S03]  /*5e90*/  FSEL R10, R183, -INF , P2 ;  /* 0xff800000b70a7808 */ /* 0x001fc60001000000 */
[----:B------:R0:W-:Y:S01]  /*5ea0*/  MUFU.TANH R174, R157 ;  /* 0x0000009d00ae7308 */ /* 0x0001e20000002400 */
[----:B------:R-:W-:Y:S02]  /*5eb0*/  FMNMX.FTZ R156, R10, R171, !PT ;  /* 0x000000ab0a9c7209 */ /* 0x000fe40007810000 */
[----:B------:R-:W0:Y:S04]  /*5ec0*/  SHFL.IDX PT, R171, R162, RZ, 0x1c1f ;  /* 0x001c1fffa2ab7589 */ /* 0x000e2800000e0000 */
[----:B------:R-:W2:Y:S01]  /*5ed0*/  SHFL.BFLY PT, R175, R156, 0x2, 0x1f ;  /* 0x0c401f009caf7f89 */ /* 0x000ea200000e0000 */
[----:B------:R-:W4:Y:S08]  /*5ee0*/  MUFU.TANH R167, R167 ;  /* 0x000000a700a77308 */ /* 0x000f300000002400 */
[----:B------:R4:W5:Y:S08]  /*5ef0*/  MUFU.TANH R178, R160 ;  /* 0x000000a000b27308 */ /* 0x0009700000002400 */
[----:B------:R-:W5:Y:S01]  /*5f00*/  MUFU.TANH R161, R161 ;  /* 0x000000a100a17308 */ /* 0x000f620000002400 */
[----:B0-----:R-:W-:Y:S01]  /*5f10*/  IMAD.IADD R157, R166, 0x1, R171 ;  /* 0x00000001a69d7824 */ /* 0x001fe200078e02ab */
[----:B--2---:R-:W-:-:S06]  /*5f20*/  FMNMX.FTZ R175, R156, R175, !PT ;  /* 0x000000af9caf7209 */ /* 0x004fcc0007810000 */
[----:B------:R5:W0:Y:S01]  /*5f30*/  MUFU.TANH R179, R164 ;  /* 0x000000a400b37308 */ /* 0x000a220000002400 */
[C---:B------:R-:W-:Y:S02]  /*5f40*/  ISETP.GT.AND P1, PT, R157.reuse, RZ, PT ;  /* 0x000000ff9d00720c */ /* 0x040fe40003f24270 */
[----:B------:R-:W-:Y:S01]  /*5f50*/  ISETP.GT.AND P2, PT, R157, 0x1, PT ;  /* 0x000000019d00780c */ /* 0x000fe20003f44270 */
[----:B------:R-:W2:Y:S01]  /*5f60*/  SHFL.BFLY PT, R170, R175, 0x1, 0x1f ;  /* 0x0c201f00afaa7f89 */ /* 0x000ea200000e0000 */
[----:B---3--:R-:W-:Y:S02]  /*5f70*/  FSEL R156, R5, -INF , P1 ;  /* 0xff800000059c7808 */ /* 0x008fe40000800000 */
[----:B------:R-:W-:Y:S01]  /*5f80*/  ISETP.GT.AND P1, PT, R157, 0x8, PT ;  /* 0x000000089d00780c */ /* 0x000fe20003f24270 */
[----:B------:R-:W3:Y:S01]  /*5f90*/  MUFU.TANH R165, R165 ;  /* 0x000000a500a57308 */ /* 0x000ee20000002400 */
[----:B-1----:R-:W-:Y:S02]  /*5fa0*/  FSEL R205, R205, -INF , P2 ;  /* 0xff800000cdcd7808 */ /* 0x002fe40001000000 */
[----:B------:R-:W-:-:S02]  /*5fb0*/  FMNMX.FTZ R162, R156, R9, !PT ;  /* 0x000000099ca27209 */ /* 0x000fc40007810000 */
[----:B------:R-:W-:Y:S02]  /*5fc0*/  ISETP.GT.AND P2, PT, R157, 0x9, PT ;  /* 0x000000099d00780c */ /* 0x000fe40003f44270 */
[----:B----4-:R-:W-:Y:S01]  /*5fd0*/  FSEL R160, R167, -INF , P1 ;  /* 0xff800000a7a07808 */ /* 0x010fe20000800000 */
[----:B------:R-:W1:Y:S01]  /*5fe0*/  MUFU.TANH R182, R168 ;  /* 0x000000a800b67308 */ /* 0x000e620000002400 */
[----:B------:R-:W-:Y:S02]  /*5ff0*/  FMNMX.FTZ R5, R205, R162, !PT ;  /* 0x000000a2cd057209 */ /* 0x000fe40007810000 */
[C---:B------:R-:W-:Y:S02]  /*6000*/  ISETP.GT.AND P1, PT, R157.reuse, 0x10, PT ;  /* 0x000000109d00780c */ /* 0x040fe40003f24270 */
[----:B------:R-:W-:Y:S02]  /*6010*/  FSEL R162, R174, -INF , P2 ;  /* 0xff800000aea27808 */ /* 0x000fe40001000000 */
[----:B------:R-:W-:Y:S01]  /*6020*/  FMNMX.FTZ R5, R160, R5, !PT ;  /* 0x00000005a0057209 */ /* 0x000fe20007810000 */
[----:B------:R0:W4:Y:S01]  /*6030*/  MUFU.TANH R171, R169 ;  /* 0x000000a900ab7308 */ /* 0x0001220000002400 */
[----:B------:R-:W-:-:S02]  /*6040*/  ISETP.GT.AND P2, PT, R157, 0x11, PT ;  /* 0x000000119d00780c */ /* 0x000fc40003f44270 */
[----:B-----5:R-:W-:Y:S02]  /*6050*/  FSEL R164, R178, -INF , P1 ;  /* 0xff800000b2a47808 */ /* 0x020fe40000800000 */
[----:B------:R-:W-:Y:S02]  /*6060*/  FMNMX.FTZ R5, R162, R5, !PT ;  /* 0x00000005a2057209 */ /* 0x000fe40007810000 */
[----:B------:R-:W-:Y:S01]  /*6070*/  ISETP.GT.AND P1, PT, R157, 0x18, PT ;  /* 0x000000189d00780c */ /* 0x000fe20003f24270 */
[----:B------:R-:W5:Y:S01]  /*6080*/  MUFU.TANH R172, R172 ;  /* 0x000000ac00ac7308 */ /* 0x000f620000002400 */
[----:B------:R-:W-:Y:S02]  /*6090*/  FSEL R166, R161, -INF , P2 ;  /* 0xff800000a1a67808 */ /* 0x000fe40001000000 */
[----:B------:R-:W-:Y:S02]  /*60a0*/  FMNMX.FTZ R5, R164, R5, !PT ;  /* 0x00000005a4057209 */ /* 0x000fe40007810000 */
[----:B------:R-:W-:-:S02]  /*60b0*/  ISETP.GT.AND P2, PT, R157, 0x19, PT ;  /* 0x000000199d00780c */ /* 0x000fc40003f44270 */
[----:B0-----:R-:W-:Y:S01]  /*60c0*/  FSEL R169, R179, -INF , P1 ;  /* 0xff800000b3a97808 */ /* 0x001fe20000800000 */
[----:B------:R1:W0:Y:S01]  /*60d0*/  MUFU.TANH R167, R173 ;  /* 0x000000ad00a77308 */ /* 0x0002220000002400 */
[----:B------:R-:W-:Y:S02]  /*60e0*/  FMNMX.FTZ R168, R166, R5, !PT ;  /* 0x00000005a6a87209 */ /* 0x000fe40007810000 */
[----:B------:R-:W-:Y:S02]  /*60f0*/  ISETP.GT.AND P1, PT, R157, 0x20, PT ;  /* 0x000000209d00780c */ /* 0x000fe40003f24270 */
[----:B---3--:R-:W-:Y:S02]  /*6100*/  FSEL R174, R165, -INF , P2 ;  /* 0xff800000a5ae7808 */ /* 0x008fe40001000000 */
[----:B------:R-:W-:Y:S01]  /*6110*/  FMNMX.FTZ R161, R169, R168, !PT ;  /* 0x000000a8a9a17209 */ /* 0x000fe20007810000 */
[----:B------:R3:W3:Y:S01]  /*6120*/  MUFU.TANH R178, R176 ;  /* 0x000000b000b27308 */ /* 0x0006e20000002400 */
[----:B--2---:R-:W-:-:S02]  /*6130*/  FMNMX.FTZ R5, R175, R170, !PT ;  /* 0x000000aaaf057209 */ /* 0x004fc40007810000 */
[C---:B------:R-:W-:Y:S02]  /*6140*/  ISETP.GT.AND P2, PT, R157.reuse, 0x21, PT ;  /* 0x000000219d00780c */ /* 0x040fe40003f44270 */
[----:B-1----:R-:W-:Y:S02]  /*6150*/  FSEL R173, R182, -INF , P1 ;  /* 0xff800000b6ad7808 */ /* 0x002fe40000800000 */
[----:B------:R-:W-:Y:S01]  /*6160*/  FMNMX.FTZ R170, R174, R161, !PT ;  /* 0x000000a1aeaa7209 */ /* 0x000fe20007810000 */
[----:B------:R-:W1:Y:S01]  /*6170*/  MUFU.TANH R177, R177 ;  /* 0x000000b100b17308 */ /* 0x000e620000002400 */
[----:B------:R-:W-:Y:S02]  /*6180*/  ISETP.GT.AND P1, PT, R157, 0x28, PT ;  /* 0x000000289d00780c */ /* 0x000fe40003f24270 */
[----:B----4-:R-:W-:Y:S02]  /*6190*/  FSEL R168, R171, -INF , P2 ;  /* 0xff800000aba87808 */ /* 0x010fe40001000000 */
[----:B------:R-:W-:-:S02]  /*61a0*/  FMNMX.FTZ R161, R173, R170, !PT ;  /* 0x000000aaada17209 */ /* 0x000fc40007810000 */
[C---:B------:R-:W-:Y:S01]  /*61b0*/  ISETP.GT.AND P2, PT, R157.reuse, 0x29, PT ;  /* 0x000000299d00780c */ /* 0x040fe20003f44270 */
[----:B------:R2:W4:Y:S01]  /*61c0*/  MUFU.TANH R165, R180 ;  /* 0x000000b400a57308 */ /* 0x0005220000002400 */
[----:B-----5:R-:W-:Y:S02]  /*61d0*/  FSEL R170, R172, -INF , P1 ;  /* 0xff800000acaa7808 */ /* 0x020fe40000800000 */
[----:B------:R-:W-:Y:S02]  /*61e0*/  FMNMX.FTZ R161, R168, R161, !PT ;  /* 0x000000a1a8a17209 */ /* 0x000fe40007810000 */
[----:B------:R-:W-:Y:S02]  /*61f0*/  ISETP.GT.AND P1, PT, R157, 0x30, PT ;  /* 0x000000309d00780c */ /* 0x000fe40003f24270 */
[----:B0-----:R-:W-:Y:S01]  /*6200*/  FSEL R171, R167, -INF , P2 ;  /* 0xff800000a7ab7808 */ /* 0x001fe20001000000 */
[----:B------:R-:W0:Y:S01]  /*6210*/  MUFU.TANH R181, R181 ;  /* 0x000000b500b57308 */ /* 0x000e220000002400 */
[----:B---3--:R-:W-:Y:S01]  /*6220*/  FMNMX.FTZ R176, R170, R161, !PT ;  /* 0x000000a1aab07209 */ /* 0x008fe20007810000 */
[----:B--2---:R-:W-:Y:S01]  /*6230*/  FMUL.FTZ R180, R5, UR10 ;  /* 0x0000000a05b47c20 */ /* 0x004fe20008410000 */
[----:B------:R-:W-:-:S02]  /*6240*/  ISETP.GT.AND P2, PT, R157, 0x31, PT ;  /* 0x000000319d00780c */ /* 0x000fc40003f44270 */
[----:B------:R-:W-:Y:S02]  /*6250*/  FSEL R172, R178, -INF , P1 ;  /* 0xff800000b2ac7808 */ /* 0x000fe40000800000 */
[----:B------:R-:W-:Y:S02]  /*6260*/  FMNMX.FTZ R161, R171, R176, !PT ;  /* 0x000000b0aba17209 */ /* 0x000fe40007810000 */
[----:B------:R-:W-:Y:S02]  /*6270*/  ISETP.GT.AND P3, PT, R157, 0x38, PT ;  /* 0x000000389d00780c */ /* 0x000fe40003f64270 */
[----:B-1----:R-:W-:Y:S02]  /*6280*/  FSEL R175, R177, -INF , P2 ;  /* 0xff800000b1af7808 */ /* 0x002fe40001000000 */
[----:B------:R-:W-:Y:S02]  /*6290*/  FMNMX.FTZ R178, R172, R161, !PT ;  /* 0x000000a1acb27209 */ /* 0x000fe40007810000 */
[----:B------:R-:W-:-:S02]  /*62a0*/  ISETP.GT.AND P1, PT, R157, 0x39, PT ;  /* 0x000000399d00780c */ /* 0x000fc40003f24270 */
[----:B----4-:R-:W-:Y:S02]  /*62b0*/  FSEL R176, R165, -INF , P3 ;  /* 0xff800000a5b07808 */ /* 0x010fe40001800000 */
[----:B------:R-:W-:Y:S02]  /*62c0*/  FMNMX.FTZ R157, R175, R178, !PT ;  /* 0x000000b2af9d7209 */ /* 0x000fe40007810000 */
[----:B0-----:R-:W-:Y:S02]  /*62d0*/  FSEL R177, R181, -INF , P1 ;  /* 0xff800000b5b17808 */ /* 0x001fe40000800000 */
[----:B------:R-:W-:Y:S02]  /*62e0*/  FMNMX.FTZ R178, R176, R157, !PT ;  /* 0x0000009db0b27209 */ /* 0x000fe40007810000 */
[----:B------:R-:W-:Y:S02]  /*62f0*/  FSETP.NEU.FTZ.AND P4, PT, R5, -INF , PT ;  /* 0xff8000000500780b */ /* 0x000fe40003f9d000 */
[----:B------:R-:W-:-:S02]  /*6300*/  FMNMX.FTZ R161, R177, R178, !PT ;  /* 0x000000b2b1a17209 */ /* 0x000fc40007810000 */
        /* <DEDUP_REMOVED lines=270> */
.L_x_4468:
[----:B------:R0:W1:Y:S01]  /*73f0*/  SYNCS.PHASECHK.TRANS64.TRYWAIT P1, [UR23+0x28c50], R7 ;  /* 0x028c5007ff0075a7 */ /* 0x0000620008020157 */
[----:B------:R-:W-:Y:S05]  /*7400*/  @!P0 BRA `(.L_x_4469) ;  /* 0x0000000000048947 */ /* 0x000fea0003800000 */
[----:B------:R-:W-:Y:S01]  /*7410*/  BPT.TRAP 0x1 ;  /* 0x000000040000795c */ /* 0x000fe20000300000 */
.L_x_4469:
[----:B-1----:R-:W-:Y:S05]  /*7420*/  @P1 BRA `(.L_x_4470) ;  /* 0x0000000000081947 */ /* 0x002fea0003800000 */
[----:B------:R-:W1:Y:S02]  /*7430*/  SYNCS.PHASECHK.TRANS64.TRYWAIT P1, [UR23+0x28c50], R7 ;  /* 0x028c5007ff0075a7 */ /* 0x000e640008020157 */
[----:B-1----:R-:W-:Y:S05]  /*7440*/  @!P1 BRA `(.L_x_4471) ;  /* 0x000000b400509947 */ /* 0x002fea0003800000 */
.L_x_4470:
        /* <DEDUP_REMOVED lines=34> */
.L_x_4472:
        /* <DEDUP_REMOVED lines=10> */
.L_x_4462:
[----:B------:R-:W-:-:S13]  /*7710*/  ISETP.LE.AND P1, PT, RZ, UR21, PT ;  /* 0x00000015ff007c0c */ /* 0x000fda000bf23270 */
[----:B------:R-:W-:Y:S05]  /*7720*/  @!P1 BRA `(.L_x_4474) ;  /* 0x0000001c003c9947 */ /* 0x000fea0003800000 */
[----:B01----:R-:W-:Y:S01]  /*7730*/  IMAD.MOV.U32 R8, RZ, RZ, R5 ;  /* 0x000000ffff087224 */ /* 0x003fe200078e0005 */
[----:B------:R-:W-:Y:S01]  /*7740*/  MOV R205, R6 ;  /* 0x0000000600cd7202 */ /* 0x000fe20000000f00 */
[----:B------:R-:W-:Y:S01]  /*7750*/  UMOV UR23, UR38 ;  /* 0x0000002600177c82 */ /* 0x000fe20008000000 */
[----:B------:R-:W-:Y:S01]  /*7760*/  ULDC UR24, c[0x0][0x9d8] ;  /* 0x0002760000187ab9 */ /* 0x000fe20000000800 */
[----:B------:R-:W-:-:S05]  /*7770*/  ULDC UR20, c[0x0][0x988] ;  /* 0x0002620000147ab9 */ /* 0x000fca0000000800 */
.L_x_4485:
[----:B------:R-:W-:-:S04]  /*7780*/  UIADD3 UR38, UR23, 0x1, URZ ;  /* 0x0000000117267890 */ /* 0x000fc8000fffe03f */
[----:B------:R-:W-:-:S04]  /*7790*/  UISETP.NE.AND UP0, UPT, UR38, 0x2, UPT ;  /* 0x000000022600788c */ /* 0x000fc8000bf05270 */
[----:B------:R-:W-:Y:S02]  /*77a0*/  USEL UR6, URZ, 0x1, UP0 ;  /* 0x000000013f067887 */ /* 0x000fe40008000000 */
[----:B------:R-:W-:Y:S02]  /*77b0*/  USEL UR38, UR38, URZ, UP0 ;  /* 0x0000003f26267287 */ /* 0x000fe40008000000 */
[----:B------:R-:W-:Y:S01]  /*77c0*/  ULOP3.LUT UR37, UR37, UR6, URZ, 0x3c, !UPT ;  /* 0x0000000625257292 */ /* 0x000fe2000f8e3c3f */
[----:B01----:R-:W-:Y:S11]  /*77d0*/  @!P0 BRA `(.L_x_4475) ;  /* 0x0000000000048947 */ /* 0x003ff60003800000 */
[----:B------:R-:W-:Y:S01]  /*77e0*/  BPT.TRAP 0x1 ;  /* 0x000000040000795c */ /* 0x000fe20000300000 */
.L_x_4475:
[----:B------:R-:W-:Y:S01]  /*77f0*/  ULEA UR22, UR38, UR41, 0x3 ;  /* 0x0000002926167291 */ /* 0x000fe2000f8e183f */
[----:B------:R-:W-:-:S05]  /*7800*/  IMAD.U32 R7, RZ, RZ, UR37 ;  /* 0x00000025ff077e24 */ /* 0x000fca000f8e00ff */
[----:B------:R-:W-:-:S04]  /*7810*/  SHF.L.U32 R7, R7, 0x1f, RZ ;  /* 0x0000001f07077819 */ /* 0x000fc800000006ff */
[----:B------:R0:W1:Y:S01]  /*7820*/  SYNCS.PHASECHK.TRANS64.TRYWAIT P1, [UR22+0x28c30], R7 ;  /* 0x028c3007ff0075a7 */ /* 0x0000620008020156 */
[----:B------:R-:W-:Y:S05]  /*7830*/  @!P0 BRA `(.L_x_4476) ;  /* 0x0000000000048947 */ /* 0x000fea0003800000 */
[----:B------:R-:W-:Y:S01]  /*7840*/  BPT.TRAP 0x1 ;  /* 0x000000040000795c */ /* 0x000fe20000300000 */
.L_x_4476:
[----:B-1----:R-:W-:Y:S05]  /*7850*/  @P1 BRA `(.L_x_4477) ;  /* 0x0000000000081947 */ /* 0x002fea0003800000 */
[----:B------:R-:W1:Y:S02]  /*7860*/  SYNCS.PHASECHK.TRANS64.TRYWAIT P1, [UR22+0x28c30], R7 ;  /* 0x028c3007ff0075a7 */ /* 0x000e640008020156 */
[----:B-1----:R-:W-:Y:S05]  /*7870*/  @!P1 BRA `(.L_x_4478) ;  /* 0x000000b0005c9947 */ /* 0x002fea0003800000 */
.L_x_4477:
        /* <DEDUP_REMOVED lines=23> */
.L_x_4479:
        /* <DEDUP_REMOVED lines=212> */
[----:B------:R-:W-:Y:S01]  /*8730*/  FFMA.FTZ R180, R166, UR10, -R165 ;  /* 0x0000000aa6b47c23 */ /* 0x000fe200080108a5 */
[-C--:B------:R-:W-:Y:S01]  /*8740*/  FMUL.FTZ R124, R124, R14.reuse ;  /* 0x0000000e7c7c7220 */ /* 0x080fe20000410000 */
[----:B------:R-:W-:Y:S01]  /*8750*/  FMUL.FTZ R125, R125, R14 ;  /* 0x0000000e7d7d7220 */ /* 0x000fe20000410000 */
[----:B------:R-:W-:-:S02]  /*8760*/  @!P1 IMAD R21, R21, 0x40, R16 ;  /* 0x0000004015159824 */ /* 0x000fc400078e0210 */
        /* <DEDUP_REMOVED lines=154> */
.L_x_4480:
[----:B------:R1:W2:Y:S01]  /*9110*/  SYNCS.PHASECHK.TRANS64.TRYWAIT P1, [UR22+0x28c50], R7 ;  /* 0x028c5007ff0075a7 */ /* 0x0002a20008020156 */
[----:B------:R-:W-:Y:S05]  /*9120*/  @!P0 BRA `(.L_x_4481) ;  /* 0x0000000000048947 */ /* 0x000fea0003800000 */
[----:B------:R-:W-:Y:S01]  /*9130*/  BPT.TRAP 0x1 ;  /* 0x000000040000795c */ /* 0x000fe20000300000 */
.L_x_4481:
[----:B--2---:R-:W-:Y:S05]  /*9140*/  @P1 BRA `(.L_x_4482) ;  /* 0x0000000000081947 */ /* 0x004fea0003800000 */
[----:B------:R-:W2:Y:S02]  /*9150*/  SYNCS.PHASECHK.TRANS64.TRYWAIT P1, [UR22+0x28c50], R7 ;  /* 0x028c5007ff0075a7 */ /* 0x000ea40008020156 */
[----:B--2---:R-:W-:Y:S05]  /*9160*/  @!P1 BRA `(.L_x_4483) ;  /* 0x0000009800389947 */ /* 0x004fea0003800000 */
.L_x_4482:
        /* <DEDUP_REMOVED lines=34> */
.L_x_4484:
[----:B------:R-:W-:Y:S01]  /*9390*/  UIADD3 UR22, UR22, 0x28c60, URZ ;  /* 0x00028c6016167890 */ /* 0x000fe2000fffe03f */
[----:B------:R-:W-:Y:S01]  /*93a0*/  ISETP.LT.AND P1, PT, RZ, UR21, PT ;  /* 0x00000015ff007c0c */ /* 0x000fe2000bf21270 */
[----:B------:R-:W-:Y:S01]  /*93b0*/  UIADD3 UR21, UR21, -0x1, URZ ;  /* 0xffffffff15157890 */ /* 0x000fe2000fffe03f */
[----:B--2---:R-:W-:Y:S01]  /*93c0*/  IMAD.MOV.U32 R8, RZ, RZ, R5 ;  /* 0x000000ffff087224 */ /* 0x004fe200078e0005 */
[----:B------:R-:W-:Y:S01]  /*93d0*/  UPRMT UR22, UR40, 0x654, UR22 ;  /* 0x0000065428167896 */ /* 0x000fe20008000016 */
[----:B------:R-:W-:Y:S01]  /*93e0*/  MOV R205, R6 ;  /* 0x0000000600cd7202 */ /* 0x000fe20000000f00 */
[----:B------:R-:W-:-:S07]  /*93f0*/  UMOV UR23, UR38 ;  /* 0x0000002600177c82 */ /* 0x000fce0008000000 */
[----:B------:R-:W-:Y:S01]  /*9400*/  SYNCS.ARRIVE.TRANS64.RED.A1T0 RZ, [UR22], RZ ;  /* 0x000000ffffff79a7 */ /* 0x000fe20008100416 */
[----:B------:R-:W-:Y:S05]  /*9410*/  @P1 BRA `(.L_x_4485) ;  /* 0xffffffe000d81947 */ /* 0x000fea000383ffff */
.L_x_4474:
[----:B------:R-:W4:Y:S01]  /*9420*/  SHFL.BFLY PT, R0, R3, 0x2, 0x1f ;  /* 0x0c401f0003007f89 */ /* 0x000f2200000e0000 */
[----:B------:R-:W-:Y:S01]  /*9430*/  IMAD.MOV R11, RZ, RZ, -R18 ;  /* 0x000000ffff0b7224 */ /* 0x000fe200078e0a12 */
[----:B------:R-:W-:Y:S01]  /*9440*/  UIADD3 UR36, UR36, 0x1, URZ ;  /* 0x0000000124247890 */ /* 0x000fe2000fffe03f */
[----:B------:R-:W-:Y:S01]  /*9450*/  IMAD.U32 R13, RZ, RZ, UR10 ;  /* 0x0000000aff0d7e24 */ /* 0x000fe2000f8e00ff */
[----:B01----:R-:W0:Y:S01]  /*9460*/  SHFL.BFLY PT, R7, R4, 0x2, 0x1f ;  /* 0x0c401f0004077f89 */ /* 0x003e2200000e0000 */
        /* <DEDUP_REMOVED lines=19> */
[----:B------:R-:W-:Y:S02]  /*95a0*/  IMAD.MOV.U32 R0, RZ, RZ, RZ ;  /* 0x000000ffff007224 */ /* 0x000fe400078e00ff */
[----:B-1----:R-:W-:Y:S02]  /*95b0*/  FADD.FTZ R7, R8, R7 ;  /* 0x0000000708077221 */ /* 0x002fe40000010000 */
[----:B------:R-:W-:-:S03]  /*95c0*/  FSETP.NE.FTZ.AND P1, PT, R9, RZ, PT ;  /* 0x000000ff0900720b */ /* 0x000fc60003f35000 */
[----:B------:R-:W-:-:S10]  /*95d0*/  FSETP.NE.FTZ.AND P2, PT, R7, RZ, PT ;  /* 0x000000ff0700720b */ /* 0x000fd40003f55000 */
[----:B------:R-:W0:Y:S08]  /*95e0*/  @P1 MUFU.RCP R11, R9 ;  /* 0x00000009000b1308 */ /* 0x000e300000001000 */
[----:B------:R-:W1:Y:S08]  /*95f0*/  @P2 MUFU.RCP R0, R7 ;  /* 0x0000000700002308 */ /* 0x000e700000001000 */
[----:B------:R-:W4:Y:S01]  /*9600*/  @P2 MUFU.LG2 R7, R7 ;  /* 0x0000000700072308 */ /* 0x000f220000000c00 */
[-C--:B0-----:R-:W-:Y:S01]  /*9610*/  FMUL.FTZ R168, R32, R11.reuse ;  /* 0x0000000b20a87220 */ /* 0x081fe20000410000 */
[----:B------:R-:W-:Y:S01]  /*9620*/  @!P0 STS [R4+0x28800], R11 ;  /* 0x0288000b04008388 */ /* 0x000fe20000000800 */
[-C--:B------:R-:W-:Y:S01]  /*9630*/  FMUL.FTZ R170, R28, R11.reuse ;  /* 0x0000000b1caa7220 */ /* 0x080fe20000410000 */
[-C--:B------:R-:W-:Y:S01]  /*9640*/  FMUL.FTZ R28, R29, R11.reuse ;  /* 0x0000000b1d1c7220 */ /* 0x080fe20000410000 */
[----:B------:R-:W-:Y:S01]  /*9650*/  MOV R29, UR10 ;  /* 0x0000000a001d7c02 */ /* 0x000fe20008000f00 */
[-C--:B------:R-:W-:Y:S01]  /*9660*/  FMUL.FTZ R171, R24, R11.reuse ;  /* 0x0000000b18ab7220 */ /* 0x080fe20000410000 */
[-C--:B------:R-:W-:Y:S01]  /*9670*/  FMUL.FTZ R169, R25, R11.reuse ;  /* 0x0000000b19a97220 */ /* 0x080fe20000410000 */
[----:B------:R-:W0:Y:S01]  /*9680*/  @P1 MUFU.LG2 R32, R9 ;  /* 0x0000000900201308 */ /* 0x000e220000000c00 */
[----:B-1----:R1:W-:Y:S01]  /*9690*/  @!P0 STS [R4+0x28820], R0 ;  /* 0x0288200004008388 */ /* 0x0023e20000000800 */
[----:B------:R-:W-:Y:S01]  /*96a0*/  @P1 FMUL.FTZ R29, R29, 0.69314718246459960938 ;  /* 0x3f3172181d1d1820 */ /* 0x000fe20000410000 */
[-C--:B--23--:R-:W-:Y:S01]  /*96b0*/  FMUL.FTZ R166, R33, R11.reuse ;  /* 0x0000000b21a67220 */ /* 0x08cfe20000410000 */
        /* <DEDUP_REMOVED lines=129> */
.L_x_4439:
        /* <DEDUP_REMOVED lines=37> */
[----:B------:R-:W-:Y:S01]  /*a120*/  UIADD3 UR4, UP1, UR10, UR8, URZ ;  /* 0x000000080a047290 */ /* 0x000fe2000ff3e03f */
[----:B------:R-:W-:Y:S01]  /*a130*/  F2FP.F16.F32.PACK_AB R80, R81, R80 ;  /* 0x000000505150723e */ /* 0x000fe200000000ff */
[----:B------:R-:W-:Y:S01]  /*a140*/  UISETP.NE.U32.AND UP0, UPT, UR8, URZ, UPT ;  /* 0x0000003f0800728c */ /* 0x000fe2000bf05070 */
[C---:B------:R-:W-:Y:S01]  /*a150*/  IADD3 R175, P1, R4.reuse, 0x20, RZ ;  /* 0x0000002004af7810 */ /* 0x040fe20007f3e0ff */
[----:B------:R-:W-:Y:S01]  /*a160*/  UIADD3.X UR8, UR11, UR9, URZ, UP1, !UPT ;  /* 0x000000090b087290 */ /* 0x000fe20008ffe43f */
[----:B------:R-:W-:Y:S01]  /*a170*/  IADD3 R177, P0, R4, 0x40, RZ ;  /* 0x0000004004b17810 */ /* 0x000fe20007f1e0ff */
[----:B------:R-:W-:Y:S01]  /*a180*/  UISETP.NE.AND.EX UP0, UPT, UR9, URZ, UPT, UP0 ;  /* 0x0000003f0900728c */ /* 0x000fe2000bf05300 */
[----:B------:R-:W-:-:S02]  /*a190*/  LOP3.LUT R32, R175, 0x380, RZ, 0xc0, !PT ;  /* 0x00000380af207812 */ /* 0x000fc400078ec0ff */
[----:B------:R-:W-:Y:S01]  /*a1a0*/  IADD3 R183, P6, R4, 0x2020, RZ ;  /* 0x0000202004b77810 */ /* 0x000fe20007fde0ff */
[--C-:B------:R-:W-:Y:S01]  /*a1b0*/  IMAD.X R37, RZ, RZ, R5.reuse, P0 ;  /* 0x000000ffff257224 */ /* 0x100fe200000e0605 */
[----:B------:R-:W-:Y:S02]  /*a1c0*/  SHF.R.U64 R32, R32, 0x3, RZ ;  /* 0x0000000320207819 */ /* 0x000fe400000012ff */
[C---:B------:R-:W-:Y:S01]  /*a1d0*/  IADD3 R6, P0, R4.reuse, 0x4020, RZ ;  /* 0x0000402004067810 */ /* 0x040fe20007f1e0ff */
[--C-:B------:R-:W-:Y:S01]  /*a1e0*/  IMAD.X R49, RZ, RZ, R5.reuse, P6 ;  /* 0x000000ffff317224 */ /* 0x100fe200030e0605 */
[C---:B------:R-:W-:Y:S02]  /*a1f0*/  LOP3.LUT R29, R4.reuse, 0x380, RZ, 0xc0, !PT ;  /* 0x00000380041d7812 */ /* 0x040fe400078ec0ff */
[----:B------:R-:W-:Y:S01]  /*a200*/  IADD3.X R33, RZ, R5, RZ, P1, !PT ;  /* 0x00000005ff217210 */ /* 0x000fe20000ffe4ff */
[----:B------:R-:W-:Y:S01]  /*a210*/  IMAD.X R107, RZ, RZ, R5, P0 ;  /* 0x000000ffff6b7224 */ /* 0x000fe200000e0605 */
[----:B------:R-:W-:-:S02]  /*a220*/  IADD3 R179, P4, R4, 0x60, RZ ;  /* 0x0000006004b37810 */ /* 0x000fc40007f9e0ff */
[C---:B------:R-:W-:Y:S02]  /*a230*/  IADD3 R181, P3, R4.reuse, 0x2000, RZ ;  /* 0x0000200004b57810 */ /* 0x040fe40007f7e0ff */
[C---:B------:R-:W-:Y:S01]  /*a240*/  IADD3 R205, P5, R4.reuse, 0x2040, RZ ;  /* 0x0000204004cd7810 */ /* 0x040fe20007fbe0ff */
[--C-:B------:R-:W-:Y:S01]  /*a250*/  IMAD.X R41, RZ, RZ, R5.reuse, P4 ;  /* 0x000000ffff297224 */ /* 0x100fe200020e0605 */
[C---:B------:R-:W-:Y:S01]  /*a260*/  IADD3 R209, P1, R4.reuse, 0x4000, RZ ;  /* 0x0000400004d17810 */ /* 0x040fe20007f3e0ff */
[--C-:B------:R-:W-:Y:S01]  /*a270*/  IMAD.X R45, RZ, RZ, R5.reuse, P3 ;  /* 0x000000ffff2d7224 */ /* 0x100fe200018e0605 */
        /* <DEDUP_REMOVED lines=8> */
[----:B------:R-:W-:Y:S02]  /*a300*/  LOP3.LUT R118, R7, 0x380, RZ, 0xc0, !PT ;  /* 0x0000038007767812 */ /* 0x000fe400078ec0ff */
[----:B------:R-:W-:Y:S02]  /*a310*/  IADD3.X R99, RZ, R5, RZ, P2, !PT ;  /* 0x00000005ff637210 */ /* 0x000fe400017fe4ff */
[C---:B------:R-:W-:Y:S02]  /*a320*/  IADD3 R110, P4, R4.reuse, 0x4040, RZ ;  /* 0x00004040046e7810 */ /* 0x040fe40007f9e0ff */
[C---:B------:R-:W-:Y:S02]  /*a330*/  IADD3 R114, P3, R4.reuse, 0x4060, RZ ;  /* 0x0000406004727810 */ /* 0x040fe40007f7e0ff */
[C---:B------:R-:W-:Y:S01]  /*a340*/  IADD3 R0, P5, R4.reuse, 0x6020, RZ ;  /* 0x0000602004007810 */ /* 0x040fe20007fbe0ff */
[--C-:B------:R-:W-:Y:S01]  /*a350*/  IMAD.X R111, RZ, RZ, R5.reuse, P4 ;  /* 0x000000ffff6f7224 */ /* 0x100fe200020e0605 */
[C---:B------:R-:W-:Y:S01]  /*a360*/  IADD3 R126, P2, R4.reuse, 0x6040, RZ ;  /* 0x00006040047e7810 */ /* 0x040fe20007f5e0ff */
[----:B------:R-:W-:Y:S01]  /*a370*/  IMAD.X R115, RZ, RZ, R5, P3 ;  /* 0x000000ffff737224 */ /* 0x000fe200018e0605 */
[----:B------:R-:W-:-:S02]  /*a380*/  IADD3 R174, P1, R4, 0x6060, RZ ;  /* 0x0000606004ae7810 */ /* 0x000fc40007f3e0ff */
[----:B------:R-:W-:Y:S01]  /*a390*/  SHF.R.U64 R175, R175, 0x3, RZ ;  /* 0x00000003afaf7819 */ /* 0x000fe200000012ff */
[--C-:B------:R-:W-:Y:S01]  /*a3a0*/  IMAD.X R127, RZ, RZ, R5.reuse, P2 ;  /* 0x000000ffff7f7224 */ /* 0x100fe200010e0605 */
[----:B------:R-:W-:Y:S01]  /*a3b0*/  LOP3.LUT R4, R29, R4, RZ, 0x3c, !PT ;  /* 0x000000041d047212 */ /* 0x000fe200078e3cff */
[----:B------:R-:W-:Y:S01]  /*a3c0*/  IMAD.X R29, RZ, RZ, R5, P1 ;  /* 0x000000ffff1d7224 */ /* 0x000fe200008e0605 */
[----:B------:R-:W-:Y:S02]  /*a3d0*/  LOP3.LUT R36, R177, 0x380, RZ, 0xc0, !PT ;  /* 0x00000380b1247812 */ /* 0x000fe400078ec0ff */
[----:B------:R-:W-:Y:S02]  /*a3e0*/  LOP3.LUT R40, R179, 0x380, RZ, 0xc0, !PT ;  /* 0x00000380b3287812 */ /* 0x000fe400078ec0ff */
[----:B------:R-:W-:Y:S02]  /*a3f0*/  SHF.R.U64 R118, R118, 0x3, RZ ;  /* 0x0000000376767819 */ /* 0x000fe400000012ff */
[----:B------:R-:W-:-:S02]  /*a400*/  LOP3.LUT R44, R181, 0x380, RZ, 0xc0, !PT ;  /* 0x00000380b52c7812 */ /* 0x000fc400078ec0ff */
[----:B------:R-:W-:Y:S02]  /*a410*/  LOP3.LUT R106, R175, R6, RZ, 0x3c, !PT ;  /* 0x00000006af6a7212 */ /* 0x000fe400078e3cff */
[-C--:B------:R-:W-:Y:S02]  /*a420*/  IADD3.X R123, RZ, R5.reuse, RZ, P5, !PT ;  /* 0x00000005ff7b7210 */ /* 0x080fe40002ffe4ff */
[----:B------:R-:W-:Y:S02]  /*a430*/  SHF.R.U64 R36, R36, 0x3, RZ ;  /* 0x0000000324247819 */ /* 0x000fe400000012ff */
[----:B------:R-:W-:Y:S02]  /*a440*/  SHF.R.U64 R40, R40, 0x3, RZ ;  /* 0x0000000328287819 */ /* 0x000fe400000012ff */
[----:B------:R-:W-:Y:S02]  /*a450*/  LOP3.LUT R48, R183, 0x380, RZ, 0xc0, !PT ;  /* 0x00000380b7307812 */ /* 0x000fe400078ec0ff */
[----:B------:R-:W-:-:S02]  /*a460*/  MOV R175, R4 ;  /* 0x0000000400af7202 */ /* 0x000fc40000000f00 */
[----:B------:R-:W-:Y:S02]  /*a470*/  LOP3.LUT R52, R205, 0x380, RZ, 0xc0, !PT ;  /* 0x00000380cd347812 */ /* 0x000fe400078ec0ff */
[----:B------:R-:W-:Y:S02]  /*a480*/  LOP3.LUT R118, R118, R7, RZ, 0x3c, !PT ;  /* 0x0000000776767212 */ /* 0x000fe400078e3cff */
[----:B------:R-:W-:Y:S02]  /*a490*/  F2FP.F16.F32.PACK_AB R5, R27, R26 ;  /* 0x0000001a1b05723e */ /* 0x000fe400000000ff */
[----:B------:R-:W-:Y:S02]  /*a4a0*/  LOP3.LUT R98, R207, 0x380, RZ, 0xc0, !PT ;  /* 0x00000380cf627812 */ /* 0x000fe400078ec0ff */
[----:B------:R-:W-:Y:S02]  /*a4b0*/  F2FP.F16.F32.PACK_AB R4, R169, R171 ;  /* 0x000000aba904723e */ /* 0x000fe400000000ff */
[----:B------:R-:W-:-:S02]  /*a4c0*/  LOP3.LUT R27, R0, 0x380, RZ, 0xc0, !PT ;  /* 0x00000380001b7812 */ /* 0x000fc400078ec0ff */
[----:B------:R-:W-:Y:S02]  /*a4d0*/  F2FP.F16.F32.PACK_AB R6, R28, R170 ;  /* 0x000000aa1c06723e */ /* 0x000fe400000000ff */
[----:B------:R-:W-:Y:S02]  /*a4e0*/  F2FP.F16.F32.PACK_AB R7, R31, R30 ;  /* 0x0000001e1f07723e */ /* 0x000fe400000000ff */
[----:B------:R-:W-:Y:S02]  /*a4f0*/  SHF.R.U64 R44, R44, 0x3, RZ ;  /* 0x000000032c2c7819 */ /* 0x000fe400000012ff */
[----:B------:R-:W-:Y:S01]  /*a500*/  LOP3.LUT R102, R209, 0x380, RZ, 0xc0, !PT ;  /* 0x00000380d1667812 */ /* 0x000fe200078ec0ff */
[----:B------:R0:W-:Y:S01]  /*a510*/  STSM.16.M88.4 [R175], R4 ;  /* 0x00000004af007844 */ /* 0x0001e20000000200 */
[----:B------:R-:W-:Y:S02]  /*a520*/  LOP3.LUT R36, R36, R177, RZ, 0x3c, !PT ;  /* 0x000000b124247212 */ /* 0x000fe400078e3cff */
[----:B------:R-:W-:-:S02]  /*a530*/  LOP3.LUT R40, R40, R179, RZ, 0x3c, !PT ;  /* 0x000000b328287212 */ /* 0x000fc400078e3cff */
[----:B------:R-:W-:Y:S02]  /*a540*/  SHF.R.U64 R48, R48, 0x3, RZ ;  /* 0x0000000330307819 */ /* 0x000fe400000012ff */
[----:B------:R-:W-:Y:S02]  /*a550*/  SHF.R.U64 R52, R52, 0x3, RZ ;  /* 0x0000000334347819 */ /* 0x000fe400000012ff */
[----:B------:R-:W-:Y:S02]  /*a560*/  LOP3.LUT R177, R110, 0x380, RZ, 0xc0, !PT ;  /* 0x000003806eb17812 */ /* 0x000fe400078ec0ff */
[----:B------:R-:W-:Y:S02]  /*a570*/  LOP3.LUT R179, R114, 0x380, RZ, 0xc0, !PT ;  /* 0x0000038072b37812 */ /* 0x000fe400078ec0ff */
        /* <DEDUP_REMOVED lines=13> */
[----:B------:R-:W-:Y:S02]  /*a650*/  SHF.R.U64 R179, R179, 0x3, RZ ;  /* 0x00000003b3b37819 */ /* 0x000fe400000012ff */
[----:B------:R-:W-:-:S02]  /*a660*/  LOP3.LUT R169, R126, 0x380, RZ, 0xc0, !PT ;  /* 0x000003807ea97812 */ /* 0x000fc400078ec0ff */
[----:B------:R-:W-:Y:S02]  /*a670*/  MOV R36, R36 ;  /* 0x0000002400247202 */ /* 0x000fe40000000f00 */
[----:B------:R-:W-:Y:S02]  /*a680*/  LOP3.LUT R98, R98, R207, RZ, 0x3c, !PT ;  /* 0x000000cf62627212 */ /* 0x000fe400078e3cff */
[----:B------:R-:W-:Y:S01]  /*a690*/  LOP3.LUT R171, R174, 0x380, RZ, 0xc0, !PT ;  /* 0x00000380aeab7812 */ /* 0x000fe200078ec0ff */
[----:B------:R-:W-:Y:S01]  /*a6a0*/  STSM.16.M88.4 [R36], R8 ;  /* 0x0000000824007844 */ /* 0x000fe20000000200 */
        /* <DEDUP_REMOVED lines=12> */
[----:B------:R-:W-:Y:S01]  /*a770*/  STSM.16.M88.4 [R44], R24 ;  /* 0x000000182c007844 */ /* 0x000fe20000000200 */
[----:B------:R-:W-:Y:S02]  /*a780*/  LOP3.LUT R114, R179, R114, RZ, 0x3c, !PT ;  /* 0x00000072b3727212 */ /* 0x000fe400078e3cff */
[----:B------:R-:W-:Y:S01]  /*a790*/  SHF.R.U64 R169, R169, 0x3, RZ ;  /* 0x00000003a9a97819 */ /* 0x000fe200000012ff */
[----:B------:R-:W-:Y:S01]  /*a7a0*/  STSM.16.M88.4 [R48], R64 ;  /* 0x0000004030007844 */ /* 0x000fe20000000200 */
[----:B------:R-:W-:Y:S02]  /*a7b0*/  MOV R52, R52 ;  /* 0x0000003400347202 */ /* 0x000fe40000000f00 */
[----:B------:R-:W-:Y:S02]  /*a7c0*/  F2FP.F16.F32.PACK_AB R74, R77, R76 ;  /* 0x0000004c4d4a723e */ /* 0x000fe400000000ff */
[----:B------:R-:W-:-:S02]  /*a7d0*/  F2FP.F16.F32.PACK_AB R75, R79, R78 ;  /* 0x0000004e4f4b723e */ /* 0x000fc400000000ff */
[----:B------:R-:W-:Y:S02]  /*a7e0*/  F2FP.F16.F32.PACK_AB R81, R83, R82 ;  /* 0x000000525351723e */ /* 0x000fe400000000ff */
[----:B------:R-:W-:Y:S01]  /*a7f0*/  F2FP.F16.F32.PACK_AB R88, R89, R88 ;  /* 0x000000585958723e */ /* 0x000fe200000000ff */
[----:B------:R-:W-:Y:S01]  /*a800*/  STSM.16.M88.4 [R52], R72 ;  /* 0x0000004834007844 */ /* 0x000fe20000000200 */
[----:B------:R-:W-:Y:S02]  /*a810*/  SHF.R.U64 R171, R171, 0x3, RZ ;  /* 0x00000003abab7819 */ /* 0x000fe400000012ff */
[----:B------:R-:W-:Y:S02]  /*a820*/  MOV R32, R98 ;  /* 0x0000006200207202 */ /* 0x000fe40000000f00 */
        /* <DEDUP_REMOVED lines=14> */
[----:B------:R-:W-:Y:S01]  /*a910*/  LOP3.LUT R126, R169, R126, RZ, 0x3c, !PT ;  /* 0x0000007ea97e7212 */ /* 0x000fe200078e3cff */
[----:B------:R-:W-:Y:S01]  /*a920*/  STSM.16.M88.4 [R31], R96 ;  /* 0x000000601f007844 */ /* 0x000fe20000000200 */
[----:B------:R-:W-:Y:S02]  /*a930*/  MOV R110, R110 ;  /* 0x0000006e006e7202 */ /* 0x000fe40000000f00 */
[----:B------:R-:W-:-:S02]  /*a940*/  MOV R30, R114 ;  /* 0x00000072001e7202 */ /* 0x000fc40000000f00 */
[----:B------:R-:W-:Y:S02]  /*a950*/  F2FP.F16.F32.PACK_AB R105, R56, R54 ;  /* 0x000000363869723e */ /* 0x000fe400000000ff */
[----:B------:R-:W-:Y:S02]  /*a960*/  F2FP.F16.F32.PACK_AB R106, R109, R108 ;  /* 0x0000006c6d6a723e */ /* 0x000fe400000000ff */
[----:B------:R-:W-:Y:S02]  /*a970*/  F2FP.F16.F32.PACK_AB R107, R152, R58 ;  /* 0x0000003a986b723e */ /* 0x000fe400000000ff */
[----:B------:R-:W-:Y:S02]  /*a980*/  F2FP.F16.F32.PACK_AB R112, R113, R112 ;  /* 0x000000707170723e */ /* 0x000fe400000000ff */
[----:B------:R-:W-:Y:S01]  /*a990*/  LOP3.LUT R28, R171, R174, RZ, 0x3c, !PT ;  /* 0x000000aeab1c7212 */ /* 0x000fe200078e3cff */
[----:B------:R-:W-:Y:S01]  /*a9a0*/  STSM.16.M88.4 [R110], R104 ;  /* 0x000000686e007844 */ /* 0x000fe20000000200 */
[----:B------:R-:W-:-:S02]  /*a9b0*/  MOV R0, R122 ;  /* 0x0000007a00007202 */ /* 0x000fc40000000f00 */
[----:B------:R-:W-:Y:S02]  /*a9c0*/  F2FP.F16.F32.PACK_AB R113, R155, R154 ;  /* 0x0000009a9b71723e */ /* 0x000fe400000000ff */
        /* <DEDUP_REMOVED lines=16> */
[----:B------:R1:W-:Y:S01]  /*aad0*/  STSM.16.M88.4 [R0], R128 ;  /* 0x0000008000007844 */ /* 0x0003e20000000200 */
[----:B------:R-:W-:Y:S02]  /*aae0*/  MOV R126, R126 ;  /* 0x0000007e007e7202 */ /* 0x000fe40000000f00 */
[----:B------:R-:W-:Y:S02]  /*aaf0*/  F2FP.F16.F32.PACK_AB R138, R141, R140 ;  /* 0x0000008c8d8a723e */ /* 0x000fe400000000ff */
[----:B------:R-:W-:-:S02]  /*ab00*/  F2FP.F16.F32.PACK_AB R139, R143, R142 ;  /* 0x0000008e8f8b723e */ /* 0x000fc400000000ff */
        /* <DEDUP_REMOVED lines=14> */
[----:B0-----:R-:W-:Y:S01]  /*abf0*/  IMAD.U32 R14, RZ, RZ, UR8 ;  /* 0x00000008ff0e7e24 */ /* 0x001fe2000f8e00ff */
[----:B-1----:R-:W-:-:S03]  /*ac00*/  MOV R0, UR4 ;  /* 0x0000000400007c02 */ /* 0x002fc60008000f00 */
        /* <DEDUP_REMOVED lines=15> */
[----:B--2---:R-:W-:Y:S02]  /*ad00*/  LOP3.LUT R28, R29, 0x380, RZ, 0xc0, !PT ;  /* 0x000003801d1c7812 */ /* 0x004fe400078ec0ff */
        /* <DEDUP_REMOVED lines=21> */
.L_x_4488:
        /* <DEDUP_REMOVED lines=23> */
[----:B------:R-:W-:Y:S01]  /*afd0*/  IMAD.X R41, RZ, RZ, R173, P0 ;  /* 0x000000ffff297224 */ /* 0x000fe200000e06ad */
[----:B0-----:R-:W-:Y:S02]  /*afe0*/  ISETP.NE.AND P6, PT, R4, RZ, PT ;  /* 0x000000ff0400720c */ /* 0x001fe40003fc5270 */
[----:B------:R-:W-:Y:S02]  /*aff0*/  IADD3.X R25, RZ, R173, RZ, P2, !PT ;  /* 0x000000adff197210 */ /* 0x000fe400017fe4ff */
[----:B------:R-:W-:Y:S02]  /*b000*/  LOP3.LUT R48, R48, R49, RZ, 0x3c, !PT ;  /* 0x0000003130307212 */ /* 0x000fe400078e3cff */
[----:B------:R-:W-:-:S02]  /*b010*/  IADD3 R57, P2, R172, 0xa000, RZ ;  /* 0x0000a000ac397810 */ /* 0x000fc40007f5e0ff */
[C---:B------:R-:W-:Y:S02]  /*b020*/  IADD3 R53, P3, R172.reuse, 0xb000, RZ ;  /* 0x0000b000ac357810 */ /* 0x040fe40007f7e0ff */
[C---:B------:R-:W-:Y:S02]  /*b030*/  IADD3 R65, P4, R172.reuse, 0xc000, RZ ;  /* 0x0000c000ac417810 */ /* 0x040fe40007f9e0ff */
[C---:B------:R-:W-:Y:S02]  /*b040*/  IADD3 R61, P5, R172.reuse, 0xd000, RZ ;  /* 0x0000d000ac3d7810 */ /* 0x040fe40007fbe0ff */
[C---:B------:R-:W-:Y:S02]  /*b050*/  IADD3 R73, P0, R172.reuse, 0xe000, RZ ;  /* 0x0000e000ac497810 */ /* 0x040fe40007f1e0ff */
[----:B------:R-:W-:Y:S02]  /*b060*/  IADD3.X R49, RZ, R173, RZ, P1, !PT ;  /* 0x000000adff317210 */ /* 0x000fe40000ffe4ff */
        /* <DEDUP_REMOVED lines=26> */
[----:B------:R-:W-:Y:S02]  /*b210*/  IADD3.X R69, RZ, R173, RZ, P1, !PT ;  /* 0x000000adff457210 */ /* 0x000fe40000ffe4ff */
[----:B------:R-:W-:Y:S01]  /*b220*/  LOP3.LUT R68, R4, R5, RZ, 0x3c, !PT ;  /* 0x0000000504447212 */ /* 0x000fe200078e3cff */
[----:B------:R-:W-:Y:S06]  /*b230*/  @P6 BRA `(.L_x_4489) ;  /* 0x0000000000bc6947 */ /* 0x000fec0003800000 */
[----:B------:R-:W0:Y:S01]  /*b240*/  LDC R11, c[0x0][0xbe8] ;  /* 0x0002fa00ff0b7b82 */ /* 0x000e220000000800 */
[----:B------:R-:W-:Y:S01]  /*b250*/  VIADD R10, R185, UR45 ;  /* 0x0000002db90a7c36 */ /* 0x000fe20008000000 */
[----:B------:R-:W-:Y:S01]  /*b260*/  ULDC.64 UR12, c[0x0][0xb90] ;  /* 0x0002e400000c7ab9 */ /* 0x000fe20000000a00 */
[----:B------:R-:W-:Y:S01]  /*b270*/  UMOV UR8, UR4 ;  /* 0x0000000400087c82 */ /* 0x000fe20008000000 */
[----:B------:R-:W-:Y:S01]  /*b280*/  UIMAD UR10, UR15, UR12, URZ ;  /* 0x0000000c0f0a72a4 */ /* 0x000fe2000f8e023f */
[----:B------:R-:W-:Y:S01]  /*b290*/  IMAD.MOV.U32 R4, RZ, RZ, R10 ;  /* 0x000000ffff047224 */ /* 0x000fe200078e000a */
[----:B------:R-:W-:Y:S01]  /*b2a0*/  UMOV UR9, UR14 ;  /* 0x0000000e00097c82 */ /* 0x000fe20008000000 */
[----:B------:R-:W-:Y:S01]  /*b2b0*/  IADD3 R21, -R18, RZ, RZ ;  /* 0x000000ff12157210 */ /* 0x000fe20007ffe1ff */
        /* <DEDUP_REMOVED lines=39> */
.L_x_4489:
        /* <DEDUP_REMOVED lines=9> */
[----:B------:R-:W-:Y:S01]  /*b5c0*/  IMAD.SHL.U32 R20, R20, 0x2, RZ ;  /* 0x0000000214147824 */ /* 0x000fe200078e00ff */
[----:B------:R-:W5:Y:S04]  /*b5d0*/  LD.E.128 R12, desc[UR50][R12.64] ;  /* 0x000000320c0c7980 */ /* 0x000f68000c101d00 */
[----:B------:R-:W5:Y:S04]  /*b5e0*/  LD.E.128 R24, desc[UR50][R24.64] ;  /* 0x0000003218187980 */ /* 0x000f68000c101d00 */
[----:B------:R-:W5:Y:S01]  /*b5f0*/  LD.E.128 R28, desc[UR50][R28.64] ;  /* 0x000000321c1c7980 */ /* 0x000f62000c101d00 */
[----:B-1----:R-:W-:-:S03]  /*b600*/  ISETP.NE.AND P2, PT, R81, 0x1, PT ;  /* 0x000000015100780c */ /* 0x002fc60003f45270 */
[----:B------:R-:W5:Y:S01]  /*b610*/  LD.E.128 R32, desc[UR50][R32.64] ;  /* 0x0000003220207980 */ /* 0x000f62000c101d00 */
[----:B------:R-:W-:Y:S02]  /*b620*/  ISETP.GE.AND P0, PT, R189, UR16, PT ;  /* 0x00000010bd007c0c */ /* 0x000fe4000bf06270 */
[----:B------:R-:W-:Y:S01]  /*b630*/  LOP3.LUT R3, R20, 0x2, R3, 0xe2, !PT ;  /* 0x0000000214037812 */ /* 0x000fe200078ee203 */
[----:B------:R-:W5:Y:S01]  /*b640*/  LD.E.128 R36, desc[UR50][R36.64] ;  /* 0x0000003224247980 */ /* 0x000f62000c101d00 */
[----:B------:R-:W-:-:S03]  /*b650*/  SEL R20, RZ, 0xffffffff, P0 ;  /* 0xffffffffff147807 */ /* 0x000fc60000000000 */
[----:B------:R-:W5:Y:S02]  /*b660*/  LD.E.128 R40, desc[UR50][R40.64] ;  /* 0x0000003228287980 */ /* 0x000f64000c101d00 */
[----:B------:R-:W1:Y:S01]  /*b670*/  @P2 LDC R77, c[0x0][0xbec] ;  /* 0x0002fb00ff4d2b82 */ /* 0x000e620000000800 */
[----:B------:R-:W-:Y:S01]  /*b680*/  UIMAD UR10, UR14, UR12, URZ ;  /* 0x0000000c0e0a72a4 */ /* 0x000fe2000f8e023f */
[----:B------:R-:W-:Y:S01]  /*b690*/  IMAD.SHL.U32 R20, R20, 0x4, RZ ;  /* 0x0000000414147824 */ /* 0x000fe200078e00ff */
[----:B------:R-:W5:Y:S04]  /*b6a0*/  LD.E.128 R44, desc[UR50][R44.64] ;  /* 0x000000322c2c7980 */ /* 0x000f68000c101d00 */
[----:B------:R-:W5:Y:S01]  /*b6b0*/  LD.E.128 R48, desc[UR50][R48.64] ;  /* 0x0000003230307980 */ /* 0x000f62000c101d00 */
[----:B------:R-:W2:Y:S01]  /*b6c0*/  @P2 LDC R79, c[0x0][0xbf0] ;  /* 0x0002fc00ff4f2b82 */ /* 0x000ea20000000800 */
[----:B------:R-:W-:Y:S01]  /*b6d0*/  ISETP.GE.AND P0, PT, R188, UR16, PT ;  /* 0x00000010bc007c0c */ /* 0x000fe2000bf06270 */
[----:B------:R-:W-:Y:S01]  /*b6e0*/  UIMAD.WIDE.U32 UR8, UR4, UR12, URZ ;  /* 0x0000000c040872a5 */ /* 0x000fe2000f8e003f */
[----:B------:R-:W-:Y:S01]  /*b6f0*/  LOP3.LUT R20, R20, 0x4, R3, 0xe2, !PT ;  /* 0x0000000414147812 */ /* 0x000fe200078ee203 */
[----:B------:R-:W-:Y:S01]  /*b700*/  UIMAD UR10, UR4, UR13, UR10 ;  /* 0x0000000d040a72a4 */ /* 0x000fe2000f8e020a */
[----:B------:R-:W-:Y:S01]  /*b710*/  SEL R21, RZ, 0xffffffff, P0 ;  /* 0xffffffffff157807 */ /* 0x000fe20000000000 */
[----:B------:R-:W-:Y:S01]  /*b720*/  IMAD R3, R191, 0x20, R192 ;  /* 0x00000020bf037824 */ /* 0x000fe200078e02c0 */
[----:B------:R-:W-:Y:S01]  /*b730*/  ULDC.64 UR12, c[0x0][0xae8] ;  /* 0x0002ba00000c7ab9 */ /* 0x000fe20000000a00 */
[----:B------:R-:W-:Y:S01]  /*b740*/  UIADD3 UR9, UR9, UR10, URZ ;  /* 0x0000000a09097290 */ /* 0x000fe2000fffe03f */
[----:B------:R-:W-:Y:S01]  /*b750*/  ISETP.GE.AND P0, PT, R187, UR16, PT ;  /* 0x00000010bb007c0c */ /* 0x000fe2000bf06270 */
[----:B------:R-:W-:Y:S01]  /*b760*/  UIMAD UR4, UR15, UR12, URZ ;  /* 0x0000000c0f0472a4 */ /* 0x000fe2000f8e023f */
[----:B------:R-:W-:Y:S01]  /*b770*/  SHF.L.U32 R21, R21, 0x3, RZ ;  /* 0x0000000315157819 */ /* 0x000fe200000006ff */
[----:B------:R-:W-:Y:S01]  /*b780*/  VIADD R82, R3, UR45 ;  /* 0x0000002d03527c36 */ /* 0x000fe20008000000 */
[----:B------:R-:W-:Y:S01]  /*b790*/  UIMAD.WIDE.U32 UR8, UR44, UR12, UR8 ;  /* 0x0000000c2c0872a5 */ /* 0x000fe2000f8e0008 */
[----:B------:R-:W-:Y:S01]  /*b7a0*/  SEL R3, RZ, 0xffffffff, P0 ;  /* 0xffffffffff037807 */ /* 0x000fe20000000000 */
[----:B------:R-:W-:Y:S01]  /*b7b0*/  UIMAD UR4, UR44, UR13, UR4 ;  /* 0x0000000d2c0472a4 */ /* 0x000fe2000f8e0204 */
[----:B------:R-:W-:Y:S01]  /*b7c0*/  LOP3.LUT R21, R21, 0x8, R20, 0xe2, !PT ;  /* 0x0000000815157812 */ /* 0x000fe200078ee214 */
[----:B------:R-:W-:Y:S01]  /*b7d0*/  ULDC.64 UR10, c[0x0][0xaf0] ;  /* 0x0002bc00000a7ab9 */ /* 0x000fe20000000a00 */
[----:B-1----:R-:W-:Y:S01]  /*b7e0*/  @P2 IMAD.HI.U32 R20, R82, R77, RZ ;  /* 0x0000004d52142227 */ /* 0x002fe200078e00ff */
[----:B------:R-:W-:Y:S01]  /*b7f0*/  UIMAD UR43, UR43, UR10, URZ ;  /* 0x0000000a2b2b72a4 */ /* 0x000fe2000f8e023f */
[----:B------:R-:W5:Y:S01]  /*b800*/  LD.E.128 R56, desc[UR50][R56.64] ;  /* 0x0000003238387980 */ /* 0x000f62000c101d00 */
[----:B------:R-:W-:Y:S01]  /*b810*/  UIADD3 UR9, UR9, UR4, URZ ;  /* 0x0000000409097290 */ /* 0x000fe2000fffe03f */
[----:B------:R-:W-:Y:S01]  /*b820*/  IMAD.SHL.U32 R76, R3, 0x10, RZ ;  /* 0x00000010034c7824 */ /* 0x000fe200078e00ff */
[----:B------:R-:W-:Y:S01]  /*b830*/  UIMAD UR4, UR42, UR11, UR43 ;  /* 0x0000000b2a0472a4 */ /* 0x000fe2000f8e022b */
[----:B------:R-:W-:Y:S01]  /*b840*/  IMAD.MOV.U32 R3, RZ, RZ, R82 ;  /* 0x000000ffff037224 */ /* 0x000fe200078e0052 */
[----:B--2---:R-:W-:Y:S01]  /*b850*/  @P2 SHF.R.U32.HI R3, RZ, R79, R20 ;  /* 0x0000004fff032219 */ /* 0x004fe20000011614 */
[----:B------:R-:W-:Y:S01]  /*b860*/  UIMAD.WIDE.U32 UR42, UR42, UR10, UR8 ;  /* 0x0000000a2a2a72a5 */ /* 0x000fe2000f8e0008 */
[----:B------:R-:W-:Y:S01]  /*b870*/  ISETP.GE.AND P0, PT, R186, UR16, PT ;  /* 0x00000010ba007c0c */ /* 0x000fe2000bf06270 */
[----:B------:R-:W5:Y:S01]  /*b880*/  LD.E.128 R52, desc[UR50][R52.64] ;  /* 0x0000003234347980 */ /* 0x000f62000c101d00 */
[--C-:B------:R-:W-:Y:S01]  /*b890*/  SHF.R.S32.HI R77, RZ, 0x1f, R3.reuse ;  /* 0x0000001fff4d7819 */ /* 0x100fe20000011403 */
[----:B------:R-:W-:Y:S01]  /*b8a0*/  UIADD3 UR4, UR43, UR4, URZ ;  /* 0x000000042b047290 */ /* 0x000fe2000fffe03f */
[----:B------:R-:W-:Y:S01]  /*b8b0*/  IMAD.MOV R79, RZ, RZ, -R3 ;  /* 0x000000ffff4f7224 */ /* 0x000fe200078e0a03 */
[----:B------:R-:W-:Y:S01]  /*b8c0*/  ULDC.64 UR8, c[0x0][0xae0] ;  /* 0x0002b80000087ab9 */ /* 0x000fe20000000a00 */
[----:B------:R-:W-:Y:S01]  /*b8d0*/  LOP3.LUT R76, R76, 0x10, R21, 0xe2, !PT ;  /* 0x000000104c4c7812 */ /* 0x000fe200078ee215 */
[----:B------:R-:W-:Y:S01]  /*b8e0*/  IMAD R80, R77, UR8, RZ ;  /* 0x000000084d507c24 */ /* 0x000fe2000f8e02ff */
[----:B------:R-:W-:Y:S01]  /*b8f0*/  SEL R78, RZ, 0xffffffff, P0 ;  /* 0xffffffffff4e7807 */ /* 0x000fe20000000000 */
[----:B------:R-:W-:Y:S01]  /*b900*/  IMAD.U32 R21, RZ, RZ, UR43 ;  /* 0x0000002bff157e24 */ /* 0x000fe2000f8e00ff */
[----:B------:R-:W-:Y:S01]  /*b910*/  MOV R21, UR4 ;  /* 0x0000000400157c02 */ /* 0x000fe20008000f00 */
[----:B------:R-:W-:Y:S01]  /*b920*/  IMAD R77, R81, R79, R82 ;  /* 0x0000004f514d7224 */ /* 0x000fe200078e0252 */
[----:B------:R-:W5:Y:S01]  /*b930*/  LD.E.128 R64, desc[UR50][R64.64] ;  /* 0x0000003240407980 */ /* 0x000f62000c101d00 */
[----:B------:R-:W-:-:S02]  /*b940*/  IMAD.U32 R20, RZ, RZ, UR42 ;  /* 0x0000002aff147e24 */ /* 0x000fc4000f8e00ff */
[----:B------:R-:W-:Y:S01]  /*b950*/  IMAD.SHL.U32 R83, R78, 0x20, RZ ;  /* 0x000000204e537824 */ /* 0x000fe200078e00ff */
[----:B------:R-:W5:Y:S01]  /*b960*/  LD.E.128 R60, desc[UR50][R60.64] ;  /* 0x000000323c3c7980 */ /* 0x000f62000c101d00 */
[----:B------:R-:W-:-:S03]  /*b970*/  SHF.R.S32.HI R78, RZ, 0x1f, R77 ;  /* 0x0000001fff4e7819 */ /* 0x000fc6000001144d */
        /* <DEDUP_REMOVED lines=67> */
.L_x_4491:
[----:B------:R-:W-:Y:S05]  /*bdb0*/  BSYNC B1 ;  /* 0x0000000000017941 */ /* 0x000fea0003800000 */
.L_x_4490:
[----:B---3--:R-:W-:Y:S01]  /*bdc0*/  IADD3 R4, R86, 0x20, RZ ;  /* 0x0000002056047810 */ /* 0x008fe20007ffe0ff */
[----:B------:R4:W3:Y:S03]  /*bdd0*/  SHFL.IDX PT, R7, R85, 0x1, 0x181f ;  /* 0x00381f0055077f89 */ /* 0x0008e600000e0000 */
        /* <DEDUP_REMOVED lines=36> */
.L_x_4487:
        /* <DEDUP_REMOVED lines=30> */
[----:B--2---:R-:W-:-:S07]  /*c200*/  IADD3 R0, -R3, R0, RZ ;  /* 0x0000000003007210 */ /* 0x004fce0007ffe1ff */
.L_x_4493:
[----:B------:R-:W-:Y:S01]  /*c210*/  USEL UR42, UR42, URZ, !UP0 ;  /* 0x0000003f2a2a7287 */ /* 0x000fe2000c000000 */
[----:B------:R-:W-:Y:S01]  /*c220*/  BSSY B1, `(.L_x_4494) ;  /* 0x000002c000017945 */ /* 0x000fe20003800000 */
[----:B------:R-:W-:-:S03]  /*c230*/  USEL UR43, UR43, URZ, !UP0 ;  /* 0x0000003f2b2b7287 */ /* 0x000fc6000c000000 */
[----:B------:R-:W-:Y:S09]  /*c240*/  @P0 BRA `(.L_x_4495) ;  /* 0x0000000000a40947 */ /* 0x000ff20003800000 */
        /* <DEDUP_REMOVED lines=38> */
[----:B------:R-:W-:Y:S02]  /*c4b0*/  LEA.HI.X R7, R4, UR9, R3, 0x2, P0 ;  /* 0x0000000904077c11 */ /* 0x000fe400080f1403 */
[----:B------:R-:W-:-:S05]  /*c4c0*/  MOV R3, 0xff800000 ;  /* 0xff80000000037802 */ /* 0x000fca0000000f00 */
[----:B------:R0:W-:Y:S02]  /*c4d0*/  STG.E desc[UR50][R6.64], R3 ;  /* 0x0000000306007986 */ /* 0x0001e4000c101932 */
.L_x_4495:
[----:B------:R-:W-:Y:S05]  /*c4e0*/  BSYNC B1 ;  /* 0x0000000000017941 */ /* 0x000fea0003800000 */
.L_x_4494:
        /* <DEDUP_REMOVED lines=23> */
[----:B------:R-:W-:Y:S01]  /*c660*/  VIADD R8, R3, UR45 ;  /* 0x0000002d03087c36 */ /* 0x000fe20008000000 */
[----:B------:R-:W-:Y:S01]  /*c670*/  UIMAD.WIDE.U32 UR8, UR44, UR14, UR8 ;  /* 0x0000000e2c0872a5 */ /* 0x000fe2000f8e0008 */
[----:B------:R-:W-:Y:S01]  /*c680*/  IMAD.SHL.U32 R9, R6, 0x4, RZ ;  /* 0x0000000406097824 */ /* 0x000fe200078e00ff */
[----:B------:R-:W-:Y:S01]  /*c690*/  ULDC.64 UR10, c[0x0][0xaf0] ;  /* 0x0002bc00000a7ab9 */ /* 0x000fe20000000a00 */
[----:B------:R-:W-:Y:S01]  /*c6a0*/  SEL R10, RZ, 0xffffffff, P1 ;  /* 0xffffffffff0a7807 */ /* 0x000fe20000800000 */
[----:B------:R-:W-:Y:S01]  /*c6b0*/  UIMAD UR43, UR43, UR10, URZ ;  /* 0x0000000a2b2b72a4 */ /* 0x000fe2000f8e023f */
[----:B------:R-:W-:Y:S01]  /*c6c0*/  IMAD.MOV.U32 R3, RZ, RZ, R8 ;  /* 0x000000ffff037224 */ /* 0x000fe200078e0008 */
[----:B------:R-:W-:Y:S01]  /*c6d0*/  UIADD3 UR9, UR9, UR4, URZ ;  /* 0x0000000409097290 */ /* 0x000fe2000fffe03f */
[----:B------:R-:W-:Y:S01]  /*c6e0*/  LOP3.LUT R9, R9, 0x4, R4, 0xe2, !PT ;  /* 0x0000000409097812 */ /* 0x000fe200078ee204 */
[----:B------:R-:W-:Y:S01]  /*c6f0*/  UIMAD UR4, UR42, UR11, UR43 ;  /* 0x0000000b2a0472a4 */ /* 0x000fe2000f8e022b */
[----:B------:R-:W-:Y:S01]  /*c700*/  SHF.L.U32 R10, R10, 0x3, RZ ;  /* 0x000000030a0a7819 */ /* 0x000fe200000006ff */
[----:B------:R-:W-:Y:S01]  /*c710*/  UIMAD.WIDE.U32 UR42, UR42, UR10, UR8 ;  /* 0x0000000a2a2a72a5 */ /* 0x000fe2000f8e0008 */
[----:B------:R-:W-:Y:S01]  /*c720*/  VIADD R26, R192, UR45 ;  /* 0x0000002dc01a7c36 */ /* 0x000fe20008000000 */
[----:B------:R-:W-:Y:S01]  /*c730*/  ISETP.GE.AND P2, PT, R194, UR13, PT ;  /* 0x0000000dc2007c0c */ /* 0x000fe2000bf46270 */
[----:B0-----:R-:W-:Y:S01]  /*c740*/  @P0 IMAD.HI.U32 R6, R8, R5, RZ ;  /* 0x0000000508060227 */ /* 0x001fe200078e00ff */
[----:B------:R-:W-:Y:S01]  /*c750*/  UIADD3 UR4, UR43, UR4, URZ ;  /* 0x000000042b047290 */ /* 0x000fe2000fffe03f */
[----:B------:R-:W-:Y:S01]  /*c760*/  LOP3.LUT R10, R10, 0x8, R9, 0xe2, !PT ;  /* 0x000000080a0a7812 */ /* 0x000fe200078ee209 */
[----:B------:R-:W-:Y:S01]  /*c770*/  ULDC.64 UR8, c[0x0][0xae0] ;  /* 0x0002b80000087ab9 */ /* 0x000fe20000000a00 */
[----:B------:R-:W-:Y:S01]  /*c780*/  IMAD.U32 R5, RZ, RZ, UR43 ;  /* 0x0000002bff057e24 */ /* 0x000fe2000f8e00ff */
[----:B------:R-:W-:Y:S01]  /*c790*/  SEL R0, RZ, 0x80, P2 ;  /* 0x00000080ff007807 */ /* 0x000fe20001000000 */
[----:B------:R-:W-:Y:S01]  /*c7a0*/  IMAD.U32 R4, RZ, RZ, UR42 ;  /* 0x0000002aff047e24 */ /* 0x000fe2000f8e00ff */
[----:B------:R-:W-:Y:S01]  /*c7b0*/  BSSY B1, `(.L_x_4496) ;  /* 0x0000042000017945 */ /* 0x000fe20003800000 */
[----:B-1----:R-:W-:Y:S01]  /*c7c0*/  @P0 SHF.R.U32.HI R3, RZ, R7, R6 ;  /* 0x00000007ff030219 */ /* 0x002fe20000011606 */
[----:B------:R-:W-:Y:S01]  /*c7d0*/  IMAD.U32 R5, RZ, RZ, UR4 ;  /* 0x00000004ff057e24 */ /* 0x000fe2000f8e00ff */
[----:B------:R-:W-:-:S02]  /*c7e0*/  ISETP.GE.AND P0, PT, R187, UR13, PT ;  /* 0x0000000dbb007c0c */ /* 0x000fc4000bf06270 */
        /* <DEDUP_REMOVED lines=13> */
[----:B------:R-:W-:Y:S01]  /*c8c0*/  LOP3.LUT R10, R13, 0x10, R10, 0xe2, !PT ;  /* 0x000000100d0a7812 */ /* 0x000fe200078ee20a */
[----:B------:R-:W-:Y:S01]  /*c8d0*/  IMAD.IADD R5, R5, 0x1, R9 ;  /* 0x0000000105057824 */ /* 0x000fe200078e0209 */
[----:B------:R-:W-:Y:S01]  /*c8e0*/  SHF.L.U32 R13, R8, 0x5, RZ ;  /* 0x00000005080d7819 */ /* 0x000fe200000006ff */
[----:B------:R-:W-:-:S02]  /*c8f0*/  IMAD R6, R3, UR8, RZ ;  /* 0x0000000803067c24 */ /* 0x000fc4000f8e02ff */
        /* <DEDUP_REMOVED lines=45> */
.L_x_4497:
[----:B------:R-:W-:Y:S05]  /*cbd0*/  BSYNC B1 ;  /* 0x0000000000017941 */ /* 0x000fea0003800000 */
.L_x_4496:
        /* <DEDUP_REMOVED lines=36> */
.L_x_4492:
[----:B------:R-:W-:Y:S05]  /*ce20*/  BSYNC B0 ;  /* 0x0000000000007941 */ /* 0x000fea0003800000 */
.L_x_4486:
[----:B------:R-:W-:Y:S02]  /*ce30*/  ULDC UR4, c[0x0][0xc3c] ;  /* 0x00030f0000047ab9 */ /* 0x000fe40000000800 */
[----:B------:R-:W-:-:S06]  /*ce40*/  UISETP.GE.AND UP0, UPT, UR7, UR4, UPT ;  /* 0x000000040700728c */ /* 0x000fcc000bf06270 */
[----:B------:R-:W-:-:S13]  /*ce50*/  PLOP3.LUT P0, PT, PT, PT, UP0, 0x80, 0x0 ;  /* 0x000000000000781c */ /* 0x000fda0003f0f008 */
[----:B------:R-:W-:Y:S05]  /*ce60*/  @!P0 BRA `(.L_x_4498) ;  /* 0xffffff4000408947 */ /* 0x000fea000383ffff */
[----:B------:R-:W-:Y:S05]  /*ce70*/  EXIT ;  /* 0x000000000000794d */ /* 0x000fea0003800000 */
.L_x_4433:
        /* <DEDUP_REMOVED lines=16> */
.L_x_4499:
        /* <DEDUP_REMOVED lines=32> */
[----:B-1----:R-:W-:-:S05]  /*d180*/  IMAD R6, R6, UR5, RZ ;  /* 0x0000000506067c24 */ /* 0x002fca000f8e02ff */
[----:B0-----:R-:W-:Y:S02]  /*d190*/  ISETP.GT.AND P6, PT, R6, UR6, PT ;  /* 0x0000000606007c0c */ /* 0x001fe4000bfc4270 */
[----:B------:R-:W-:-:S11]  /*d1a0*/  MOV R3, R6 ;  /* 0x0000000600037202 */ /* 0x000fd60000000f00 */
[----:B------:R-:W-:Y:S05]  /*d1b0*/  @P6 BRA `(.L_x_4501) ;  /* 0x0000000000906947 */ /* 0x000fea0003800000 */
[----:B------:R-:W-:Y:S01]  /*d1c0*/  IMAD.MOV.U32 R6, RZ, RZ, R3 ;  /* 0x000000ffff067224 */ /* 0x000fe200078e0003 */
[----:B------:R-:W-:Y:S01]  /*d1d0*/  UMOV UR4, URZ ;  /* 0x0000003f00047c82 */ /* 0x000fe20008000000 */
[----:B------:R-:W-:-:S05]  /*d1e0*/  ULDC UR5, c[0x0][0xc38] ;  /* 0x00030e0000057ab9 */ /* 0x000fca0000000800 */
.L_x_4505:
        /* <DEDUP_REMOVED lines=12> */
.L_x_4504:
[----:B------:R-:W-:Y:S05]  /*d2b0*/  BSYNC B0 ;  /* 0x0000000000007941 */ /* 0x000fea0003800000 */
.L_x_4503:
[----:B0----5:R-:W0:Y:S02]  /*d2c0*/  SHFL.UP PT, R2, R4, 0x1, RZ ;  /* 0x0420000004027989 */ /* 0x021e2400000e00ff */
        /* <DEDUP_REMOVED lines=19> */
.L_x_4501:
        /* <DEDUP_REMOVED lines=15> */
[----:B0-----:R-:W-:-:S06]  /*d4f0*/  IADD3 R11, R10, 0xffffffe, RZ ;  /* 0x0ffffffe0a0b7810 */ /* 0x001fcc0007ffe0ff */
[----:B------:R0:W1:Y:S01]  /*d500*/  F2I.FTZ.U32.TRUNC.NTZ R3, R11 ;  /* 0x0000000b00037305 */ /* 0x000062000021f000 */
[----:B------:R-:W-:Y:S05]  /*d510*/  @!P0 BRA `(.L_x_4506) ;  /* 0x0000000000088947 */ /* 0x000fea0003800000 */
[----:B------:R-:W-:-:S05]  /*d520*/  VIADD R9, R15, 0xffffffff ;  /* 0xffffffff0f097836 */ /* 0x000fca0000000000 */
[----:B------:R2:W3:Y:S02]  /*d530*/  SHFL.IDX PT, R16, R8, R9, 0x1f ;  /* 0x00001f0908107589 */ /* 0x0004e400000e0000 */
.L_x_4506:
        /* <DEDUP_REMOVED lines=9> */
[----:B------:R-:W-:Y:S01]  /*d5d0*/  IMAD.MOV.U32 R3, RZ, RZ, R8 ;  /* 0x000000ffff037224 */ /* 0x000fe200078e0008 */
[----:B------:R-:W-:-:S03]  /*d5e0*/  MOV R8, R10 ;  /* 0x0000000a00087202 */ /* 0x000fc60000000f00 */
        /* <DEDUP_REMOVED lines=23> */
[----:B0-----:R-:W-:-:S06]  /*d760*/  IADD3 R3, R7, 0xffffffe, RZ ;  /* 0x0ffffffe07037810 */ /* 0x001fcc0007ffe0ff */
        /* <DEDUP_REMOVED lines=21> */
[----:B------:R-:W-:-:S03]  /*d8c0*/  IMAD R18, R2, R18, R3 ;  /* 0x0000001202127224 */ /* 0x000fc600078e0203 */
[----:B------:R-:W-:Y:S01]  /*d8d0*/  IADD3 R17, R4, R17, RZ ;  /* 0x0000001104117210 */ /* 0x000fe20007ffe0ff */
[----:B------:R-:W-:Y:S06]  /*d8e0*/  BRA `(.L_x_4507) ;  /* 0x0000000000147947 */ /* 0x000fec0003800000 */
.L_x_4502:
[----:B------:R-:W-:Y:S01]  /*d8f0*/  ULDC UR4, c[0x0][0xc3c] ;  /* 0x00030f0000047ab9 */ /* 0x000fe20000000800 */
[----:B------:R-:W-:Y:S02]  /*d900*/  IMAD.MOV.U32 R17, RZ, RZ, RZ ;  /* 0x000000ffff117224 */ /* 0x000fe400078e00ff */
[----:B------:R-:W-:Y:S02]  /*d910*/  IMAD.U32 R16, RZ, RZ, UR6 ;  /* 0x00000006ff107e24 */ /* 0x000fe4000f8e00ff */
[----:B------:R-:W-:Y:S02]  /*d920*/  IMAD.MOV.U32 R18, RZ, RZ, RZ ;  /* 0x000000ffff127224 */ /* 0x000fe400078e00ff */
[----:B------:R-:W-:-:S07]  /*d930*/  IMAD.U32 R19, RZ, RZ, UR4 ;  /* 0x00000004ff137e24 */ /* 0x000fce000f8e00ff */
.L_x_4507:
[----:B------:R-:W-:-:S13]  /*d940*/  ISETP.NE.AND P0, PT, R5, RZ, PT ;  /* 0x000000ff0500720c */ /* 0x000fda0003f05270 */
[----:B------:R-:W0:Y:S01]  /*d950*/  @!P0 S2R R3, SR_CgaCtaId ;  /* 0x0000000000038919 */ /* 0x000e220000008800 */
[----:B------:R-:W-:-:S04]  /*d960*/  @!P0 MOV R2, 0x400 ;  /* 0x0000040000028802 */ /* 0x000fc80000000f00 */
[----:B0-----:R-:W-:-:S05]  /*d970*/  @!P0 LEA R2, R3, R2, 0x18 ;  /* 0x0000000203028211 */ /* 0x001fca00078ec0ff */
[----:B------:R0:W-:Y:S01]  /*d980*/  @!P0 STS.128 [R2+0x28cd0], R16 ;  /* 0x028cd01002008388 */ /* 0x0001e20000000c00 */
[----:B------:R-:W-:Y:S06]  /*d990*/  BAR.ARV 0x5, 0x180 ;  /* 0x0146000000007b1d */ /* 0x000fec0000002000 */
.L_x_4500:
[----:B------:R2:W-:Y:S01]  /*d9a0*/  STL [R1+0x24], RZ ;  /* 0x000024ff01007387 */ /* 0x0005e20000100800 */
[----:B------:R-:W-:Y:S01]  /*d9b0*/  ULDC UR4, c[0x0][0xc3c] ;  /* 0x00030f0000047ab9 */ /* 0x000fe20000000800 */
[----:B------:R-:W-:Y:S01]  /*d9c0*/  IMAD.MOV.U32 R25, RZ, RZ, 0x1 ;  /* 0x00000001ff197424 */ /* 0x000fe200078e00ff */
[----:B-1----:R-:W-:Y:S02]  /*d9d0*/  ISETP.GE.AND P0, PT, R19, UR4, PT ;  /* 0x0000000413007c0c */ /* 0x002fe4000bf06270 */
[----:B------:R-:W-:-:S11]  /*d9e0*/  MOV R24, RZ ;  /* 0x000000ff00187202 */ /* 0x000fd60000000f00 */
[----:B--2---:R-:W-:Y:S05]  /*d9f0*/  @P0 BRA `(.L_x_4508) ;  /* 0x0000004800740947 */ /* 0x004fea0003800000 */
[----:B------:R-:W1:Y:S01]  /*da00*/  S2UR UR5, SR_CgaCtaId ;  /* 0x00000000000579c3 */ /* 0x000e620000008800 */
[C---:B0-----:R-:W-:Y:S01]  /*da10*/  IMAD.SHL.U32 R2, R0.reuse, 0x8, RZ ;  /* 0x0000000800027824 */ /* 0x041fe200078e00ff */
[----:B------:R-:W-:Y:S01]  /*da20*/  UMOV UR4, 0x400 ;  /* 0x0000040000047882 */ /* 0x000fe20000000000 */
[C---:B------:R-:W-:Y:S01]  /*da30*/  LOP3.LUT R4, R0.reuse, 0x7f, RZ, 0xc0, !PT ;  /* 0x0000007f00047812 */ /* 0x040fe200078ec0ff */
[----:B------:R-:W-:Y:S01]  /*da40*/  IMAD.SHL.U32 R5, R0, 0x10, RZ ;  /* 0x0000001000057824 */ /* 0x000fe200078e00ff */
[----:B------:R0:W-:Y:S01]  /*da50*/  STL [R1+0x24], RZ ;  /* 0x000024ff01007387 */ /* 0x0001e20000100800 */
[C---:B------:R-:W-:Y:S01]  /*da60*/  LOP3.LUT R3, R2.reuse, 0x1f8, RZ, 0xc0, !PT ;  /* 0x000001f802037812 */ /* 0x040fe200078ec0ff */
[----:B------:R-:W-:Y:S01]  /*da70*/  BSSY B8, `(.L_x_4508) ;  /* 0x0000495000087945 */ /* 0x000fe20003800000 */
[----:B------:R-:W-:Y:S01]  /*da80*/  SHF.R.U32.HI R36, RZ, 0x3, R4 ;  /* 0x00000003ff247819 */ /* 0x000fe20000011604 */
[----:B------:R-:W-:Y:S01]  /*da90*/  IMAD.MOV.U32 R25, RZ, RZ, 0x1 ;  /* 0x00000001ff197424 */ /* 0x000fe200078e00ff */
[----:B------:R-:W-:Y:S01]  /*daa0*/  LOP3.LUT R3, R3, 0x38, R0, 0x78, !PT ;  /* 0x0000003803037812 */ /* 0x000fe200078e7800 */
[----:B------:R-:W-:Y:S01]  /*dab0*/  IMAD.MOV.U32 R24, RZ, RZ, RZ ;  /* 0x000000ffff187224 */ /* 0x000fe200078e00ff */
        /* <DEDUP_REMOVED lines=13> */
[----:B------:R-:W-:-:S04]  /*db90*/  LOP3.LUT R2, R0, 0x1c0, RZ, 0xfc, !PT ;  /* 0x000001c000027812 */ /* 0x000fc800078efcff */
[----:B------:R-:W-:-:S05]  /*dba0*/  LEA R0, R33, R23, 0x1 ;  /* 0x0000001721007211 */ /* 0x000fca00078e08ff */
[----:B------:R0:W-:Y:S02]  /*dbb0*/  STL [R1+0x2c], R0 ;  /* 0x00002c0001007387 */ /* 0x0001e40000100800 */
.L_x_4569:
[----:B-1----:R-:W1:Y:S02]  /*dbc0*/  LDC.64 R30, c[0x0][0xc88] ;  /* 0x00032200ff1e7b82 */ /* 0x002e640000000a00 */
[----:B-1----:R-:W-:-:S06]  /*dbd0*/  IMAD.WIDE R30, R19, 0x4, R30 ;  /* 0x00000004131e7825 */ /* 0x002fcc00078e021e */
[----:B------:R1:W0:Y:S01]  /*dbe0*/  LDG.E R30, desc[UR50][R30.64] ;  /* 0x000000321e1e7981 */ /* 0x000222000c1e1900 */
[----:B------:R-:W-:Y:S05]  /*dbf0*/  YIELD ;  /* 0x0000000000007946 */ /* 0x000fea0003800000 */
[----:B------:R-:W-:Y:S01]  /*dc00*/  ULDC.64 UR4, c[0x0][0xa28] ;  /* 0x00028a0000047ab9 */ /* 0x000fe20000000a00 */
[----:B------:R-:W-:Y:S01]  /*dc10*/  ULDC.64 UR6, c[0x0][0xa18] ;  /* 0x0002860000067ab9 */ /* 0x000fe20000000a00 */
[----:B------:R-:W-:Y:S01]  /*dc20*/  ISETP.NE.U32.AND P0, PT, RZ, UR4, PT ;  /* 0x00000004ff007c0c */ /* 0x000fe2000bf05070 */
[----:B-1----:R-:W-:-:S03]  /*dc30*/  IMAD.MOV.U32 R31, RZ, RZ, RZ ;  /* 0x000000ffff1f7224 */ /* 0x002fc600078e00ff */
[----:B------:R-:W-:Y:S01]  /*dc40*/  ISETP.NE.AND.EX P0, PT, RZ, UR5, PT, P0 ;  /* 0x00000005ff007c0c */ /* 0x000fe2000bf05300 */
[----:B------:R-:W-:Y:S01]  /*dc50*/  IMAD.MOV.U32 R37, RZ, RZ, RZ ;  /* 0x000000ffff257224 */ /* 0x000fe200078e00ff */
[----:B0-----:R-:W-:-:S11]  /*dc60*/  SHF.R.S32.HI R0, RZ, 0x1f, R30 ;  /* 0x0000001fff007819 */ /* 0x001fd6000001141e */
        /* <DEDUP_REMOVED lines=19> */
[----:B--2---:R-:W2:Y:S01]  /*dda0*/  @P0 LDG.E R4, desc[UR50][R4.64] ;  /* 0x0000003204040981 */ /* 0x004ea2000c1e1900 */
[----:B------:R-:W-:-:S03]  /*ddb0*/  UISETP.NE.U32.AND UP0, UPT, UR4, URZ, UPT ;  /* 0x0000003f0400728c */ /* 0x000fc6000bf05070 */
[----:B------:R-:W-:Y:S01]  /*ddc0*/  ULDC UR4, c[0x0][0x424] ;  /* 0x0001090000047ab9 */ /* 0x000fe20000000800 */
[----:B------:R-:W-:-:S03]  /*ddd0*/  UISETP.NE.AND.EX UP0, UPT, UR5, URZ, UPT, UP0 ;  /* 0x0000003f0500728c */ /* 0x000fc6000bf05300 */
[----:B------:R-:W-:Y:S01]  /*dde0*/  ULDC UR5, c[0x0][0x2f0] ;  /* 0x0000bc0000057ab9 */ /* 0x000fe20000000800 */
[----:B------:R-:W-:-:S04]  /*ddf0*/  USEL UR4, UR4, 0x1, UP0 ;  /* 0x0000000104047887 */ /* 0x000fc80008000000 */
[----:B------:R-:W-:-:S06]  /*de00*/  UIMAD UR4, UR4, UR5, URZ ;  /* 0x00000005040472a4 */ /* 0x000fcc000f8e023f */
[----:B0-----:R-:W-:Y:S01]  /*de10*/  IMAD.U32 R0, RZ, RZ, UR4 ;  /* 0x00000004ff007e24 */ /* 0x001fe2000f8e00ff */
[----:B--2---:R1:W-:Y:S01]  /*de20*/  @P0 STL [R1], R4 ;  /* 0x0000000401000387 */ /* 0x0043e20000100800 */
[----:B---34-:R-:W-:Y:S05]  /*de30*/  @P0 BRA `(.L_x_4509) ;  /* 0x0000000000200947 */ /* 0x018fea0003800000 */
[----:B------:R-:W-:Y:S02]  /*de40*/  ULDC UR4, c[0x0][0x288] ;  /* 0x0000a20000047ab9 */ /* 0x000fe40000000800 */
[----:B-1----:R-:W-:-:S05]  /*de50*/  IMAD.U32 R4, RZ, RZ, UR4 ;  /* 0x00000004ff047e24 */ /* 0x002fca000f8e00ff */
[----:B------:R0:W-:Y:S01]  /*de60*/  STL [R1], R4 ;  /* 0x0000000401007387 */ /* 0x0001e20000100800 */
[----:B------:R-:W-:Y:S05]  /*de70*/  @!P2 BRA `(.L_x_4509) ;  /* 0x000000000010a947 */ /* 0x000fea0003800000 */
[----:B------:R-:W2:Y:S04]  /*de80*/  LDG.E R5, desc[UR50][R2.64] ;  /* 0x0000003202057981 */ /* 0x000ea8000c1e1900 */
[----:B0-----:R-:W2:Y:S02]  /*de90*/  LDG.E R4, desc[UR50][R2.64+0x4] ;  /* 0x0000043202047981 */ /* 0x001ea4000c1e1900 */
[----:B--2---:R-:W-:-:S05]  /*dea0*/  IADD3 R2, -R5, R4, RZ ;  /* 0x0000000405027210 */ /* 0x004fca0007ffe1ff */
[----:B------:R2:W-:Y:S02]  /*deb0*/  STL [R1], R2 ;  /* 0x0000000201007387 */ /* 0x0005e40000100800 */
.L_x_4509:
[----:B------:R-:W-:Y:S01]  /*dec0*/  ULDC.64 UR4, c[0x0][0xa20] ;  /* 0x0002880000047ab9 */ /* 0x000fe20000000a00 */
[----:B------:R-:W-:Y:S01]  /*ded0*/  IMAD.MOV.U32 R28, RZ, RZ, R30 ;  /* 0x000000ffff1c7224 */ /* 0x000fe200078e001e */
[----:B------:R-:W-:-:S04]  /*dee0*/  ISETP.NE.U32.AND P0, PT, RZ, UR4, PT ;  /* 0x00000004ff007c0c */ /* 0x000fc8000bf05070 */
[----:B------:R-:W-:-:S13]  /*def0*/  ISETP.NE.AND.EX P0, PT, RZ, UR5, PT, P0 ;  /* 0x00000005ff007c0c */ /* 0x000fda000bf05300 */
[----:B------:R-:W-:Y:S05]  /*df00*/  @!P0 BRA `(.L_x_4510) ;  /* 0x0000000000108947 */ /* 0x000fea0003800000 */
[----:B-12---:R-:W-:-:S04]  /*df10*/  IADD3 R2, P0, R26, UR4, RZ ;  /* 0x000000041a027c10 */ /* 0x006fc8000ff1e0ff */
[----:B------:R-:W-:-:S05]  /*df20*/  IADD3.X R3, R27, UR5, RZ, P0, !PT ;  /* 0x000000051b037c10 */ /* 0x000fca00087fe4ff */
[----:B------:R1:W5:Y:S01]  /*df30*/  LDG.E R0, desc[UR50][R2.64] ;  /* 0x0000003202007981 */ /* 0x000362000c1e1900 */
[----:B------:R-:W-:Y:S05]  /*df40*/  BRA `(.L_x_4511) ;  /* 0x0000000000247947 */ /* 0x000fea0003800000 */
.L_x_4510:
[----:B------:R-:W-:Y:S02]  /*df50*/  ULDC.64 UR4, c[0x0][0xa08] ;  /* 0x0002820000047ab9 */ /* 0x000fe40000000a00 */
[----:B------:R-:W-:-:S04]  /*df60*/  ISETP.NE.U32.AND P0, PT, RZ, UR4, PT ;  /* 0x00000004ff007c0c */ /* 0x000fc8000bf05070 */
[----:B------:R-:W-:-:S13]  /*df70*/  ISETP.NE.AND.EX P0, PT, RZ, UR5, PT, P0 ;  /* 0x00000005ff007c0c */ /* 0x000fda000bf05300 */
[----:B------:R-:W-:Y:S05]  /*df80*/  @!P0 BRA `(.L_x_4511) ;  /* 0x0000000000148947 */ /* 0x000fea0003800000 */
[----:B-12---:R-:W1:Y:S02]  /*df90*/  LDC.64 R2, c[0x0][0xa08] ;  /* 0x00028200ff027b82 */ /* 0x006e640000000a00 */
[----:B-1----:R-:W-:-:S05]  /*dfa0*/  IMAD.WIDE R2, R28, 0x4, R2 ;  /* 0x000000041c027825 */ /* 0x002fca00078e0202 */
[----:B------:R-:W2:Y:S04]  /*dfb0*/  LDG.E R0, desc[UR50][R2.64] ;  /* 0x0000003202007981 */ /* 0x000ea8000c1e1900 */
[----:B------:R-:W2:Y:S02]  /*dfc0*/  LDG.E R5, desc[UR50][R2.64+0x4] ;  /* 0x0000043202057981 */ /* 0x000ea4000c1e1900 */
[----:B--2---:R-:W-:-:S07]  /*dfd0*/  IMAD.IADD R0, R5, 0x1, -R0 ;  /* 0x0000000105007824 */ /* 0x004fce00078e0a00 */
.L_x_4511:
[----:B------:R-:W3:Y:S01]  /*dfe0*/  LDL R6, [R1] ;  /* 0x0000000001067983 */ /* 0x000ee20000100800 */
[----:B-12---:R-:W1:Y:S01]  /*dff0*/  LDC R2, c[0x0][0x448] ;  /* 0x00011200ff027b82 */ /* 0x006e620000000800 */
[----:B-----5:R-:W-:Y:S01]  /*e000*/  IMAD.IADD R29, R0, 0x1, -R31 ;  /* 0x00000001001d7824 */ /* 0x020fe200078e0a1f */
[----:B------:R-:W-:Y:S01]  /*e010*/  LOP3.LUT R22, R22, 0xfffffdff, RZ, 0xc0, !PT ;  /* 0xfffffdff16167812 */ /* 0x000fe200078ec0ff */
[----:B------:R-:W-:Y:S01]  /*e020*/  BSSY B7, `(.L_x_4512) ;  /* 0x0000378000077945 */ /* 0x000fe20003800000 */
[----:B-1----:R-:W-:Y:S01]  /*e030*/  ISETP.NE.AND P0, PT, R2, 0x1, PT ;  /* 0x000000010200780c */ /* 0x002fe20003f05270 */
[----:B------:R-:W-:-:S04]  /*e040*/  IMAD.SHL.U32 R2, R17, 0x40, RZ ;  /* 0x0000004011027824 */ /* 0x000fc800078e00ff */
[----:B------:R-:W-:-:S08]  /*e050*/  VIADD R2, R2, 0x3f ;  /* 0x0000003f02027836 */ /* 0x000fd00000000000 */
[----:B------:R-:W0:Y:S01]  /*e060*/  @P0 LDC R5, c[0x0][0x44c] ;  /* 0x00011300ff050b82 */ /* 0x000e220000000800 */
[----:B------:R-:W-:-:S07]  /*e070*/  @P0 LOP3.LUT R22, R22, 0x200, RZ, 0xfc, !PT ;  /* 0x0000020016160812 */ /* 0x000fce00078efcff */
[----:B------:R-:W1:Y:S01]  /*e080*/  @P0 LDC R3, c[0x0][0x450] ;  /* 0x00011400ff030b82 */ /* 0x000e620000000800 */
[----:B0-----:R-:W-:-:S05]  /*e090*/  @P0 IMAD.HI.U32 R4, R2, R5, RZ ;  /* 0x0000000502040227 */ /* 0x001fca00078e00ff */
[----:B-1----:R-:W-:Y:S02]  /*e0a0*/  @P0 SHF.R.U32.HI R2, RZ, R3, R4 ;  /* 0x00000003ff020219 */ /* 0x002fe40000011604 */
[----:B---3--:R-:W-:-:S04]  /*e0b0*/  IADD3 R3, R29, 0x40, -R6 ;  /* 0x000000401d037810 */ /* 0x008fc80007ffe806 */
[----:B------:R-:W-:-:S04]  /*e0c0*/  IADD3 R2, R3, R2, RZ ;  /* 0x0000000203027210 */ /* 0x000fc80007ffe0ff */
[----:B------:R-:W-:-:S04]  /*e0d0*/  SHF.R.S32.HI R3, RZ, 0x1f, R2 ;  /* 0x0000001fff037819 */ /* 0x000fc80000011402 */
[----:B------:R-:W-:Y:S01]  /*e0e0*/  LEA.HI R0, R3, R2, RZ, 0x6 ;  /* 0x0000000203007211 */ /* 0x000fe200078f30ff */
[----:B------:R-:W-:-:S03]  /*e0f0*/  VIADD R2, R29, 0x3f ;  /* 0x0000003f1d027836 */ /* 0x000fc60000000000 */
[----:B------:R-:W-:Y:S02]  /*e100*/  SHF.R.S32.HI R0, RZ, 0x6, R0 ;  /* 0x00000006ff007819 */ /* 0x000fe40000011400 */
[----:B------:R-:W-:-:S04]  /*e110*/  SHF.R.S32.HI R3, RZ, 0x1f, R2 ;  /* 0x0000001fff037819 */ /* 0x000fc80000011402 */
[----:B------:R-:W-:-:S04]  /*e120*/  LEA.HI R3, R3, R2, RZ, 0x6 ;  /* 0x0000000203037211 */ /* 0x000fc800078f30ff */
[----:B------:R-:W-:-:S04]  /*e130*/  SHF.R.S32.HI R3, RZ, 0x6, R3 ;  /* 0x00000006ff037819 */ /* 0x000fc80000011403 */
[----:B------:R-:W-:-:S04]  /*e140*/  VIMNMX R34, R3, R0, PT ;  /* 0x0000000003227248 */ /* 0x000fc80003fe0100 */
[----:B------:R-:W-:Y:S01]  /*e150*/  ISETP.GT.AND P0, PT, R34, RZ, PT ;  /* 0x000000ff2200720c */ /* 0x000fe20003f04270 */
[----:B------:R0:W-:-:S12]  /*e160*/  STL [R1+0x8], R34 ;  /* 0x0000082201007387 */ /* 0x0001d80000100800 */
        /* <DEDUP_REMOVED lines=18> */
.L_x_4513:
        /* <DEDUP_REMOVED lines=20> */
.L_x_4516:
[----:B------:R-:W-:Y:S05]  /*e3d0*/  BSYNC B6 ;  /* 0x0000000000067941 */ /* 0x000fea0003800000 */
.L_x_4515:
        /* <DEDUP_REMOVED lines=20> */
.L_x_4519:
        /* <DEDUP_REMOVED lines=15> */
.L_x_4518:
[----:B------:R-:W-:Y:S05]  /*e610*/  BSYNC B6 ;  /* 0x0000000000067941 */ /* 0x000fea0003800000 */
.L_x_4517:
[----:B------:R-:W0:Y:S01]  /*e620*/  S2R R20, SR_TID.X ;  /* 0x0000000000147919 */ /* 0x000e220000002100 */
[----:B------:R-:W-:Y:S01]  /*e630*/  ULDC.64 UR4, c[0x0][0x9f8] ;  /* 0x00027e0000047ab9 */ /* 0x000fe20000000a00 */
[----:B------:R-:W1:Y:S01]  /*e640*/  LDC R10, c[0x0][0x430] ;  /* 0x00010c00ff0a7b82 */ /* 0x000e620000000800 */
[----:B------:R-:W-:-:S04]  /*e650*/  ISETP.NE.U32.AND P0, PT, RZ, UR4, PT ;  /* 0x00000004ff007c0c */ /* 0x000fc8000bf05070 */
[----:B------:R-:W-:-:S13]  /*e660*/  ISETP.NE.AND.EX P0, PT, RZ, UR5, PT, P0 ;  /* 0x00000005ff007c0c */ /* 0x000fda000bf05300 */
[----:B------:R-:W-:Y:S01]  /*e670*/  @P0 IADD3 R26, P1, R26, UR4, RZ ;  /* 0x000000041a1a0c10 */ /* 0x000fe2000ff3e0ff */
[----:B------:R-:W-:-:S03]  /*e680*/  ULDC UR4, c[0x0][0x320] ;  /* 0x0000c80000047ab9 */ /* 0x000fc60000000800 */
[----:B------:R-:W-:-:S05]  /*e690*/  @P0 IADD3.X R27, R27, UR5, RZ, P1, !PT ;  /* 0x000000051b1b0c10 */ /* 0x000fca0008ffe4ff */
[----:B------:R2:W5:Y:S01]  /*e6a0*/  @P0 LDG.E R28, desc[UR50][R26.64] ;  /* 0x000000321a1c0981 */ /* 0x000562000c1e1900 */
[----:B------:R-:W-:Y:S01]  /*e6b0*/  LOP3.LUT R22, R22, 0xffffffbf, RZ, 0xc0, !PT ;  /* 0xffffffbf16167812 */ /* 0x000fe200078ec0ff */
[----:B------:R-:W-:Y:S01]  /*e6c0*/  UMOV UR5, 0xffffffff ;  /* 0xffffffff00057882 */ /* 0x000fe20000000000 */
[----:B0-----:R-:W-:Y:S01]  /*e6d0*/  IMAD.SHL.U32 R20, R20, 0x8, RZ ;  /* 0x0000000814147824 */ /* 0x001fe200078e00ff */
[----:B------:R-:W0:Y:S01]  /*e6e0*/  S2R R2, SR_TID.X ;  /* 0x0000000000027919 */ /* 0x000e220000002100 */
[----:B------:R-:W-:-:S03]  /*e6f0*/  LEA R0, R34, 0xffffffc0, 0x6 ;  /* 0xffffffc022007811 */ /* 0x000fc600078e30ff */
[----:B------:R-:W-:-:S04]  /*e700*/  LOP3.LUT R20, R20, 0x38, RZ, 0xc0, !PT ;  /* 0x0000003814147812 */ /* 0x000fc800078ec0ff */
[C---:B------:R-:W-:Y:S02]  /*e710*/  LOP3.LUT R32, R20.reuse, 0x180, RZ, 0xfc, !PT ;  /* 0x0000018014207812 */ /* 0x040fe400078efcff */
[C---:B------:R-:W-:Y:S02]  /*e720*/  LOP3.LUT R21, R20.reuse, 0x40, RZ, 0xfc, !PT ;  /* 0x0000004014157812 */ /* 0x040fe400078efcff */
[----:B------:R-:W-:Y:S02]  /*e730*/  LOP3.LUT R20, R20, 0x1c0, RZ, 0xfc, !PT ;  /* 0x000001c014147812 */ /* 0x000fe400078efcff */
[----:B------:R-:W-:Y:S02]  /*e740*/  ISETP.GE.AND P3, PT, R21, UR4, PT ;  /* 0x0000000415007c0c */ /* 0x000fe4000bf66270 */
[----:B------:R-:W-:Y:S02]  /*e750*/  ISETP.GE.AND P0, PT, R20, UR4, PT ;  /* 0x0000000414007c0c */ /* 0x000fe4000bf06270 */
[----:B------:R-:W3:Y:S01]  /*e760*/  S2R R20, SR_TID.X ;  /* 0x0000000000147919 */ /* 0x000ee20000002100 */
[----:B------:R-:W-:-:S02]  /*e770*/  ISETP.GE.AND P1, PT, R32, UR4, PT ;  /* 0x0000000420007c0c */ /* 0x000fc4000bf26270 */
[----:B------:R-:W-:Y:S02]  /*e780*/  SEL R8, RZ, 0x80, P0 ;  /* 0x00000080ff087807 */ /* 0x000fe40000000000 */
[----:B------:R-:W-:-:S04]  /*e790*/  SEL R6, RZ, 0x40, P1 ;  /* 0x00000040ff067807 */ /* 0x000fc80000800000 */
[----:B------:R-:W-:-:S04]  /*e7a0*/  @P3 LOP3.LUT R22, R22, 0x40, RZ, 0xfc, !PT ;  /* 0x0000004016163812 */ /* 0x000fc800078efcff */
[----:B------:R-:W-:Y:S01]  /*e7b0*/  LOP3.LUT R22, R22, 0xffffff7f, RZ, 0xc0, !PT ;  /* 0xffffff7f16167812 */ /* 0x000fe200078ec0ff */
[----:B0-----:R-:W-:-:S05]  /*e7c0*/  IMAD.SHL.U32 R2, R2, 0x8, RZ ;  /* 0x0000000802027824 */ /* 0x001fca00078e00ff */
[----:B------:R-:W-:-:S04]  /*e7d0*/  LOP3.LUT R2, R2, 0x38, RZ, 0xc0, !PT ;  /* 0x0000003802027812 */ /* 0x000fc800078ec0ff */
[----:B------:R-:W-:Y:S01]  /*e7e0*/  ISETP.GE.AND P2, PT, R2, UR4, PT ;  /* 0x0000000402007c0c */ /* 0x000fe2000bf46270 */
[----:B---3--:R-:W-:-:S12]  /*e7f0*/  IMAD.SHL.U32 R20, R20, 0x8, RZ ;  /* 0x0000000814147824 */ /* 0x008fd800078e00ff */
[----:B------:R-:W-:Y:S02]  /*e800*/  @P2 LOP3.LUT R22, R22, 0x80, RZ, 0xfc, !PT ;  /* 0x0000008016162812 */ /* 0x000fe400078efcff */
[----:B------:R-:W-:Y:S02]  /*e810*/  LOP3.LUT R20, R20, 0x38, RZ, 0xc0, !PT ;  /* 0x0000003814147812 */ /* 0x000fe400078ec0ff */
[----:B------:R-:W-:Y:S02]  /*e820*/  LOP3.LUT R22, R22, 0xffffffdf, RZ, 0xc0, !PT ;  /* 0xffffffdf16167812 */ /* 0x000fe400078ec0ff */
[----:B------:R-:W-:Y:S02]  /*e830*/  LOP3.LUT R21, R20, 0x80, RZ, 0xfc, !PT ;  /* 0x0000008014157812 */ /* 0x000fe400078efcff */
[----:B------:R-:W0:Y:S02]  /*e840*/  S2R R20, SR_TID.X ;  /* 0x0000000000147919 */ /* 0x000e240000002100 */
[----:B------:R-:W-:-:S13]  /*e850*/  ISETP.GE.AND P5, PT, R21, UR4, PT ;  /* 0x0000000415007c0c */ /* 0x000fda000bfa6270 */
[----:B------:R-:W-:-:S04]  /*e860*/  @P5 LOP3.LUT R22, R22, 0x20, RZ, 0xfc, !PT ;  /* 0x0000002016165812 */ /* 0x000fc800078efcff */
[----:B------:R-:W-:Y:S01]  /*e870*/  LOP3.LUT R22, R22, 0xffffffef, RZ, 0xc0, !PT ;  /* 0xffffffef16167812 */ /* 0x000fe200078ec0ff */
[----:B0-----:R-:W-:-:S05]  /*e880*/  IMAD.SHL.U32 R20, R20, 0x8, RZ ;  /* 0x0000000814147824 */ /* 0x001fca00078e00ff */
[----:B------:R-:W-:-:S04]  /*e890*/  LOP3.LUT R20, R20, 0x38, RZ, 0xc0, !PT ;  /* 0x0000003814147812 */ /* 0x000fc800078ec0ff */
[----:B------:R-:W-:Y:S02]  /*e8a0*/  LOP3.LUT R21, R20, 0xc0, RZ, 0xfc, !PT ;  /* 0x000000c014157812 */ /* 0x000fe400078efcff */
[----:B------:R-:W0:Y:S02]  /*e8b0*/  S2R R20, SR_TID.X ;  /* 0x0000000000147919 */ /* 0x000e240000002100 */
[----:B------:R-:W-:Y:S02]  /*e8c0*/  ISETP.GE.AND P4, PT, R21, UR4, PT ;  /* 0x0000000415007c0c */ /* 0x000fe4000bf86270 */
[C---:B------:R-:W-:Y:S02]  /*e8d0*/  LOP3.LUT R21, R2.reuse, 0x100, RZ, 0xfc, !PT ;  /* 0x0000010002157812 */ /* 0x040fe400078efcff */
[----:B------:R-:W-:Y:S02]  /*e8e0*/  LOP3.LUT R2, R2, 0x140, RZ, 0xfc, !PT ;  /* 0x0000014002027812 */ /* 0x000fe400078efcff */
[----:B------:R-:W-:-:S02]  /*e8f0*/  ISETP.GE.AND P3, PT, R21, UR4, PT ;  /* 0x0000000415007c0c */ /* 0x000fc4000bf66270 */
[----:B------:R-:W-:-:S05]  /*e900*/  ISETP.GE.AND P2, PT, R2, UR4, PT ;  /* 0x0000000402007c0c */ /* 0x000fca000bf46270 */
[----:B------:R-:W-:-:S04]  /*e910*/  @P4 LOP3.LUT R22, R22, 0x10, RZ, 0xfc, !PT ;  /* 0x0000001016164812 */ /* 0x000fc800078efcff */
[----:B------:R-:W-:-:S04]  /*e920*/  LOP3.LUT R22, R22, 0xfffffffb, RZ, 0xc0, !PT ;  /* 0xfffffffb16167812 */ /* 0x000fc800078ec0ff */
[----:B------:R-:W-:-:S04]  /*e930*/  @P2 LOP3.LUT R22, R22, 0x4, RZ, 0xfc, !PT ;  /* 0x0000000416162812 */ /* 0x000fc800078efcff */
[----:B------:R-:W-:-:S04]  /*e940*/  LOP3.LUT R22, R22, 0xfffffff7, RZ, 0xc0, !PT ;  /* 0xfffffff716167812 */ /* 0x000fc800078ec0ff */
[----:B------:R-:W-:Y:S01]  /*e950*/  @P3 LOP3.LUT R22, R22, 0x8, RZ, 0xfc, !PT ;  /* 0x0000000816163812 */ /* 0x000fe200078efcff */
[----:B0-----:R-:W-:-:S05]  /*e960*/  IMAD.SHL.U32 R20, R20, 0x10, RZ ;  /* 0x0000001014147824 */ /* 0x001fca00078e00ff */
[----:B------:R-:W-:-:S04]  /*e970*/  LOP3.LUT R20, R36, 0x70, R20, 0xf8, !PT ;  /* 0x0000007024147812 */ /* 0x000fc800078ef814 */
[----:B------:R-:W-:Y:S01]  /*e980*/  IADD3 R35, R20, R0, RZ ;  /* 0x0000000014237210 */ /* 0x000fe20007ffe0ff */
[----:B-12---:R-:W-:Y:S06]  /*e990*/  BRA.DIV UR5, `(.L_x_4520) ;  /* 0x0000004205447947 */ /* 0x006fec000b800000 */
.L_x_4587:
        /* <DEDUP_REMOVED lines=29> */
[----:B------:R-:W-:Y:S02]  /*eb70*/  SHF.L.U32 R2, R2, 0x1, RZ ;  /* 0x0000000102027819 */ /* 0x000fe400000006ff */
[----:B------:R-:W-:Y:S02]  /*eb80*/  LOP3.LUT R22, R22, 0xfffffbff, RZ, 0xc0, !PT ;  /* 0xfffffbff16167812 */ /* 0x000fe400078ec0ff */
[----:B------:R-:W-:Y:S02]  /*eb90*/  LOP3.LUT R2, R2, 0x2, R3, 0xe2, !PT ;  /* 0x0000000202027812 */ /* 0x000fe400078ee203 */
[----:B------:R-:W-:-:S02]  /*eba0*/  SEL R3, RZ, 0x4, P5 ;  /* 0x00000004ff037807 */ /* 0x000fc40002800000 */
[----:B0-----:R-:W-:Y:S02]  /*ebb0*/  SEL R4, RZ, 0x8, P4 ;  /* 0x00000008ff047807 */ /* 0x001fe40002000000 */
[----:B------:R-:W-:Y:S02]  /*ebc0*/  SHF.R.S32.HI R26, RZ, 0x1f, R18 ;  /* 0x0000001fff1a7819 */ /* 0x000fe40000011412 */
[----:B------:R-:W-:Y:S02]  /*ebd0*/  LOP3.LUT R2, R4, R2, R3, 0xfe, !PT ;  /* 0x0000000204027212 */ /* 0x000fe400078efe03 */
[----:B------:R-:W-:Y:S02]  /*ebe0*/  SEL R3, RZ, 0x10, P3 ;  /* 0x00000010ff037807 */ /* 0x000fe40001800000 */
[----:B------:R-:W-:-:S04]  /*ebf0*/  SEL R4, RZ, 0x20, P2 ;  /* 0x00000020ff047807 */ /* 0x000fc80001000000 */
[----:B------:R-:W-:Y:S01]  /*ec00*/  LOP3.LUT R2, R4, R2, R3, 0xfe, !PT ;  /* 0x0000000204027212 */ /* 0x000fe200078efe03 */
[----:B------:R-:W-:-:S03]  /*ec10*/  IMAD.U32 R3, RZ, RZ, UR36 ;  /* 0x00000024ff037e24 */ /* 0x000fc6000f8e00ff */
[----:B------:R-:W-:Y:S01]  /*ec20*/  LOP3.LUT R6, R2, R6, RZ, 0xfc, !PT ;  /* 0x0000000602067212 */ /* 0x000fe200078efcff */
[----:B------:R-:W-:Y:S01]  /*ec30*/  IMAD.MOV R2, RZ, RZ, -R7 ;  /* 0x000000ffff027224 */ /* 0x000fe200078e0a07 */
[----:B------:R-:W-:-:S03]  /*ec40*/  ISETP.NE.AND P0, PT, R3, 0x3, PT ;  /* 0x000000030300780c */ /* 0x000fc60003f05270 */
[----:B------:R-:W-:Y:S01]  /*ec50*/  IMAD R35, R10, R2, R35 ;  /* 0x000000020a237224 */ /* 0x000fe200078e0223 */
[----:B------:R-:W-:Y:S01]  /*ec60*/  LOP3.LUT R2, R6, R8, RZ, 0xfc, !PT ;  /* 0x0000000806027212 */ /* 0x000fe200078efcff */
[----:B------:R0:W-:Y:S04]  /*ec70*/  STL [R1+0x28], R6 ;  /* 0x0000280601007387 */ /* 0x0001e80000100800 */
[----:B------:R0:W-:Y:S04]  /*ec80*/  STL [R1+0x4], R2 ;  /* 0x0000040201007387 */ /* 0x0001e80000100800 */
[----:B------:R-:W-:-:S04]  /*ec90*/  @P0 LOP3.LUT R22, R22, 0x400, RZ, 0xfc, !PT ;  /* 0x0000040016160812 */ /* 0x000fc800078efcff */
[----:B------:R-:W-:-:S04]  /*eca0*/  LOP3.LUT R22, R22, 0xfffffffe, RZ, 0xc0, !PT ;  /* 0xfffffffe16167812 */ /* 0x000fc800078ec0ff */
[----:B------:R-:W-:Y:S01]  /*ecb0*/  @P1 LOP3.LUT R22, R22, 0x1, RZ, 0xfc, !PT ;  /* 0x0000000116161812 */ /* 0x000fe200078efcff */
[----:B0-----:R-:W-:Y:S06]  /*ecc0*/  @!P0 BRA `(.L_x_4521) ;  /* 0x0000000000048947 */ /* 0x001fec0003800000 */
[----:B------:R-:W-:Y:S01]  /*ecd0*/  BPT.TRAP 0x1 ;  /* 0x000000040000795c */ /* 0x000fe20000300000 */
.L_x_4521:
[----:B------:R-:W-:Y:S01]  /*ece0*/  IADD3 R29, -R36, R29, -R0 ;  /* 0x0000001d241d7210 */ /* 0x000fe20007ffe900 */
[----:B------:R-:W-:Y:S01]  /*ecf0*/  IMAD R27, R24, 0x8, R23 ;  /* 0x00000008181b7824 */ /* 0x000fe200078e0217 */
[----:B------:R-:W-:Y:S01]  /*ed00*/  SHF.L.U32 R0, R25, 0x1f, RZ ;  /* 0x0000001f19007819 */ /* 0x000fe200000006ff */
[----:B------:R-:W-:Y:S03]  /*ed10*/  BSSY B0, `(.L_x_4522) ;  /* 0x0000003000007945 */ /* 0x000fe60003800000 */
[----:B------:R-:W0:Y:S02]  /*ed20*/  SYNCS.PHASECHK.TRANS64.TRYWAIT P0, [R27+URZ+0x28c40], R0 ;  /* 0x028c40001b0075a7 */ /* 0x000e24000800017f */
[----:B0-----:R-:W-:Y:S05]  /*ed30*/  @!P0 BRA `(.L_x_4523) ;  /* 0x0000003c00908947 */ /* 0x001fea0003800000 */
.L_x_4588:
[----:B------:R-:W-:Y:S05]  /*ed40*/  BSYNC B0 ;  /* 0x0000000000007941 */ /* 0x000fea0003800000 */
.L_x_4522:
[----:B------:R-:W1:Y:S01]  /*ed50*/  S2R R7, SR_TID.X ;  /* 0x0000000000077919 */ /* 0x000e620000002100 */
[----:B0-----:R-:W-:Y:S01]  /*ed60*/  SHF.R.S32.HI R0, RZ, 0x1f, R35 ;  /* 0x0000001fff007819 */ /* 0x001fe20000011423 */
[----:B------:R-:W-:Y:S01]  /*ed70*/  ULDC.64 UR4, c[0x0][0x300] ;  /* 0x0000c00000047ab9 */ /* 0x000fe20000000a00 */
[----:B-----5:R-:W-:Y:S01]  /*ed80*/  SHF.R.S32.HI R4, RZ, 0x1f, R34 ;  /* 0x0000001fff047819 */ /* 0x020fe20000011422 */
[----:B------:R-:W-:Y:S01]  /*ed90*/  IMAD.WIDE.U32 R2, R35, UR4, RZ ;  /* 0x0000000423027c25 */ /* 0x000fe2000f8e00ff */
[----:B------:R-:W-:Y:S01]  /*eda0*/  LOP3.LUT R22, R22, 0xfffffffd, RZ, 0xc0, !PT ;  /* 0xfffffffd16167812 */ /* 0x000fe200078ec0ff */
[----:B------:R0:W-:Y:S02]  /*edb0*/  STL [R1+0x1c], R0 ;  /* 0x00001c0001007387 */ /* 0x0001e40000100800 */
[----:B------:R-:W-:Y:S02]  /*edc0*/  IMAD R5, R24, 0x1000, R33 ;  /* 0x0000100018057824 */ /* 0x000fe400078e0221 */
[----:B------:R2:W-:Y:S01]  /*edd0*/  STL [R1+0x20], R4 ;  /* 0x0000200401007387 */ /* 0x0005e20000100800 */
[----:B0-----:R-:W-:-:S04]  /*ede0*/  IMAD R0, R0, UR4, RZ ;  /* 0x0000000400007c24 */ /* 0x001fc8000f8e02ff */
[----:B------:R-:W-:Y:S01]  /*edf0*/  IMAD R0, R35, UR5, R0 ;  /* 0x0000000523007c24 */ /* 0x000fe2000f8e0200 */
[----:B------:R-:W-:-:S03]  /*ee00*/  ULDC.64 UR4, c[0x0][0x310] ;  /* 0x0000c40000047ab9 */ /* 0x000fc60000000a00 */
[----:B------:R-:W-:Y:S02]  /*ee10*/  IMAD.IADD R3, R3, 0x1, R0 ;  /* 0x0000000103037824 */ /* 0x000fe400078e0200 */
[----:B------:R-:W-:Y:S02]  /*ee20*/  IMAD R0, R4, UR4, RZ ;  /* 0x0000000404007c24 */ /* 0x000fe4000f8e02ff */
[----:B------:R-:W-:-:S04]  /*ee30*/  IMAD.WIDE.U32 R2, R34, UR4, R2 ;  /* 0x0000000422027c25 */ /* 0x000fc8000f8e0002 */
[----:B------:R-:W-:Y:S01]  /*ee40*/  IMAD R0, R34, UR5, R0 ;  /* 0x0000000522007c24 */ /* 0x000fe2000f8e0200 */
[----:B------:R-:W-:Y:S01]  /*ee50*/  ULDC.64 UR4, c[0x0][0x308] ;  /* 0x0000c20000047ab9 */ /* 0x000fe20000000a00 */
[----:B-1----:R-:W-:Y:S02]  /*ee60*/  IMAD.SHL.U32 R7, R7, 0x8, RZ ;  /* 0x0000000807077824 */ /* 0x002fe400078e00ff */
[----:B------:R-:W-:Y:S02]  /*ee70*/  IMAD.IADD R3, R3, 0x1, R0 ;  /* 0x0000000103037824 */ /* 0x000fe400078e0200 */
[----:B------:R-:W-:Y:S01]  /*ee80*/  IMAD R0, R26, UR4, RZ ;  /* 0x000000041a007c24 */ /* 0x000fe2000f8e02ff */
[----:B------:R-:W-:Y:S01]  /*ee90*/  LOP3.LUT R7, R7, 0x38, RZ, 0xc0, !PT ;  /* 0x0000003807077812 */ /* 0x000fe200078ec0ff */
[----:B------:R-:W-:-:S04]  /*eea0*/  IMAD.WIDE.U32 R2, R18, UR4, R2 ;  /* 0x0000000412027c25 */ /* 0x000fc8000f8e0002 */
[----:B------:R-:W-:Y:S01]  /*eeb0*/  IMAD R0, R18, UR5, R0 ;  /* 0x0000000512007c24 */ /* 0x000fe2000f8e0200 */
[----:B------:R-:W-:-:S04]  /*eec0*/  ULDC.64 UR4, c[0x0][0x2e8] ;  /* 0x0000ba0000047ab9 */ /* 0x000fc80000000a00 */
[----:B--2---:R-:W-:Y:S02]  /*eed0*/  IADD3 R4, R3, R0, RZ ;  /* 0x0000000003047210 */ /* 0x004fe40007ffe0ff */
        /* <DEDUP_REMOVED lines=40> */
.L_x_4598:
        /* <DEDUP_REMOVED lines=10> */
.L_x_4525:
        /* <DEDUP_REMOVED lines=11> */
.L_x_4526:
[----:B------:R1:W5:Y:S01]  /*f2b0*/  LDL.LU R0, [R1+0xc] ;  /* 0x00000c0001007983 */ /* 0x0003620000300800 */
[----:B------:R-:W-:Y:S01]  /*f2c0*/  LOP3.LUT P0, RZ, R22, 0x100, RZ, 0xc0, !PT ;  /* 0x0000010016ff7812 */ /* 0x000fe2000780c0ff */
[----:B------:R1:W-:Y:S02]  /*f2d0*/  SYNCS.ARRIVE.TRANS64.A1T0 RZ, [R27+URZ+0x28c30], RZ ;  /* 0x028c30ff1bff79a7 */ /* 0x0003e4000810003f */
[----:B0-----:R1:W5:Y:S10]  /*f2e0*/  LDL R3, [R1+0x4] ;  /* 0x0000040001037983 */ /* 0x0013740000100800 */
[----:B------:R-:W-:Y:S05]  /*f2f0*/  WARPSYNC.ALL ;  /* 0x0000000000007948 */ /* 0x000fea0003800000 */
[----:B------:R-:W-:Y:S01]  /*f300*/  SEL R2, R30, RZ, !P0 ;  /* 0x000000ff1e027207 */ /* 0x000fe20004000000 */
[----:B------:R-:W-:Y:S01]  /*f310*/  ULDC.64 UR4, c[0x0][0x298] ;  /* 0x0000a60000047ab9 */ /* 0x000fe20000000a00 */
[----:B------:R-:W-:Y:S01]  /*f320*/  BSSY B6, `(.L_x_4527) ;  /* 0x0000020000067945 */ /* 0x000fe20003800000 */
[----:B------:R-:W-:Y:S02]  /*f330*/  IMAD.WIDE.U32 R4, R37, UR4, RZ ;  /* 0x0000000425047c25 */ /* 0x000fe4000f8e00ff */
[----:B------:R0:W-:Y:S02]  /*f340*/  STL [R1+0x18], R2 ;  /* 0x0000180201007387 */ /* 0x0001e40000100800 */
[----:B0-----:R-:W-:Y:S01]  /*f350*/  IADD3 R2, R23, 0x20400, RZ ;  /* 0x0002040017027810 */ /* 0x001fe20007ffe0ff */
[----:B------:R-:W-:Y:S01]  /*f360*/  BAR.SYNC.DEFER_BLOCKING 0x8, 0x100 ;  /* 0x0204000000007b1d */ /* 0x000fe20000010000 */
[----:B-----5:R-:W-:-:S02]  /*f370*/  SEL R0, R0, RZ, !P0 ;  /* 0x000000ff00007207 */ /* 0x020fc40004000000 */
[----:B------:R-:W-:Y:S02]  /*f380*/  LOP3.LUT P0, RZ, R2, 0x3ff, RZ, 0xc0, !PT ;  /* 0x000003ff02ff7812 */ /* 0x000fe4000780c0ff */
[----:B------:R-:W-:Y:S01]  /*f390*/  PRMT R30, R3, 0x8880, RZ ;  /* 0x00008880031e7816 */ /* 0x000fe200000000ff */
[----:B------:R0:W-:Y:S03]  /*f3a0*/  STL [R1+0xc], R0 ;  /* 0x00000c0001007387 */ /* 0x0001e60000100800 */
[----:B------:R-:W-:Y:S01]  /*f3b0*/  PRMT R30, R30, 0x7710, RZ ;  /* 0x000077101e1e7816 */ /* 0x000fe200000000ff */
[----:B------:R2:W-:Y:S01]  /*f3c0*/  STL.64 [R1+0x10], R4 ;  /* 0x0000100401007387 */ /* 0x0005e20000100a00 */
[----:B0-----:R-:W-:-:S05]  /*f3d0*/  SHF.R.S32.HI R0, RZ, 0x1f, R37 ;  /* 0x0000001fff007819 */ /* 0x001fca0000011425 */
[----:B------:R-:W-:-:S04]  /*f3e0*/  IMAD R0, R0, UR4, RZ ;  /* 0x0000000400007c24 */ /* 0x000fc8000f8e02ff */
[----:B------:R-:W-:-:S04]  /*f3f0*/  IMAD R0, R37, UR5, R0 ;  /* 0x0000000525007c24 */ /* 0x000fc8000f8e0200 */
[----:B------:R-:W-:Y:S01]  /*f400*/  IMAD.IADD R37, R5, 0x1, R0 ;  /* 0x0000000105257824 */ /* 0x000fe200078e0200 */
[----:B--2---:R-:W-:Y:S06]  /*f410*/  @!P0 BRA `(.L_x_4528) ;  /* 0x0000000000408947 */ /* 0x004fec0003800000 */
        /* <DEDUP_REMOVED lines=16> */
.L_x_4528:
[----:B------:R-:W-:Y:S05]  /*f520*/  BSYNC B6 ;  /* 0x0000000000067941 */ /* 0x000fea0003800000 */
.L_x_4527:
[----:B------:R-:W2:Y:S01]  /*f530*/  LDL.LU.64 R2, [R1+0x10] ;  /* 0x0000100001027983 */ /* 0x000ea20000300a00 */
[----:B------:R-:W-:Y:S01]  /*f540*/  ULDC.64 UR4, c[0x0][0x2d8] ;  /* 0x0000b60000047ab9 */ /* 0x000fe20000000a00 */
[----:B------:R-:W0:Y:S02]  /*f550*/  LDC R21, c[0x0][0x448] ;  /* 0x00011200ff157b82 */ /* 0x000e240000000800 */
[----:B------:R-:W3:Y:S04]  /*f560*/  LDL.LU R4, [R1+0xc] ;  /* 0x00000c0001047983 */ /* 0x000ee80000300800 */
[----:B------:R-:W4:Y:S01]  /*f570*/  LDL.LU R20, [R1+0x18] ;  /* 0x0000180001147983 */ /* 0x000f220000300800 */
[----:B------:R-:W-:-:S03]  /*f580*/  IMAD R0, R26, UR4, RZ ;  /* 0x000000041a007c24 */ /* 0x000fc6000f8e02ff */
[----:B------:R0:W5:Y:S01]  /*f590*/  LDL R9, [R1] ;  /* 0x0000000001097983 */ /* 0x0001620000100800 */
[----:B------:R-:W-:-:S03]  /*f5a0*/  IMAD R0, R18, UR5, R0 ;  /* 0x0000000512007c24 */ /* 0x000fc6000f8e0200 */
[----:B------:R0:W5:Y:S02]  /*f5b0*/  LDL R7, [R1+0x2c] ;  /* 0x00002c0001077983 */ /* 0x0001640000100800 */
[----:B0-----:R-:W-:-:S13]  /*f5c0*/  ISETP.NE.AND P6, PT, R21, 0x1, PT ;  /* 0x000000011500780c */ /* 0x001fda0003fc5270 */
[----:B------:R-:W0:Y:S01]  /*f5d0*/  @P6 LDC R6, c[0x0][0x44c] ;  /* 0x00011300ff066b82 */ /* 0x000e220000000800 */
[----:B------:R-:W1:Y:S02]  /*f5e0*/  S2R R8, SR_TID.X ;  /* 0x0000000000087919 */ /* 0x000e640000002100 */
[----:B-1----:R-:W-:-:S05]  /*f5f0*/  IMAD.SHL.U32 R8, R8, 0x8, RZ ;  /* 0x0000000808087824 */ /* 0x002fca00078e00ff */
[----:B------:R-:W-:Y:S01]  /*f600*/  LOP3.LUT R8, R8, 0x38, RZ, 0xc0, !PT ;  /* 0x0000003808087812 */ /* 0x000fe200078ec0ff */
[----:B--2---:R-:W-:Y:S02]  /*f610*/  IMAD.MOV.U32 R3, RZ, RZ, R37 ;  /* 0x000000ffff037224 */ /* 0x004fe400078e0025 */
[----:B------:R-:W-:Y:S01]  /*f620*/  IMAD.WIDE.U32 R2, R18, UR4, R2 ;  /* 0x0000000412027c25 */ /* 0x000fe2000f8e0002 */
[----:B------:R-:W-:-:S04]  /*f630*/  ULDC.64 UR4, c[0x0][0x2e0] ;  /* 0x0000b80000047ab9 */ /* 0x000fc80000000a00 */
[----:B------:R-:W-:Y:S01]  /*f640*/  IADD3 R3, R3, R0, RZ ;  /* 0x0000000003037210 */ /* 0x000fe20007ffe0ff */
        /* <DEDUP_REMOVED lines=12> */
[----:B--2---:R-:W-:Y:S02]  /*f710*/  @P6 SHF.R.U32.HI R4, RZ, R0, R6 ;  /* 0x00000000ff046219 */ /* 0x004fe40000011606 */
[----:B------:R-:W0:Y:S03]  /*f720*/  LDC R6, c[0x0][0x448] ;  /* 0x00011200ff067b82 */ /* 0x000e260000000800 */
[----:B------:R-:W-:Y:S02]  /*f730*/  IMAD.MOV R0, RZ, RZ, -R4 ;  /* 0x000000ffff007224 */ /* 0x000fe400078e0a04 */
[----:B------:R-:W-:-:S04]  /*f740*/  IMAD.WIDE.U32 R2, R4, UR4, R2 ;  /* 0x0000000404027c25 */ /* 0x000fc8000f8e0002 */
[----:B0-----:R-:W-:Y:S01]  /*f750*/  IMAD R0, R6, R0, R5 ;  /* 0x0000000006007224 */ /* 0x001fe200078e0205 */
[----:B------:R-:W-:-:S05]  /*f760*/  SHF.R.S32.HI R5, RZ, 0x1f, R4 ;  /* 0x0000001fff057819 */ /* 0x000fca0000011404 */
        /* <DEDUP_REMOVED lines=32> */
[----:B0-----:R-:W-:-:S04]  /*f970*/  @!P0 LEA R3, P2, R8, R3, 0x1 ;  /* 0x0000000308038211 */ /* 0x001fc800078408ff */
[----:B-1----:R-:W-:-:S04]  /*f980*/  @!P0 IADD3.X R2, RZ, R2, RZ, P2, !PT ;  /* 0x00000002ff028210 */ /* 0x002fc800017fe4ff */
        /* <DEDUP_REMOVED lines=16> */
.L_x_4607:
        /* <DEDUP_REMOVED lines=10> */
.L_x_4530:
        /* <DEDUP_REMOVED lines=16> */
[----:B------:R-:W1:Y:S03]  /*fc30*/  SYNCS.PHASECHK.TRANS64.TRYWAIT P0, [R23+URZ+0x28c20], R0 ;  /* 0x028c2000170075a7 */ /* 0x000e66000800017f */
[----:B01----:R-:W-:Y:S05]  /*fc40*/  @!P0 BRA `(.L_x_4532) ;  /* 0x0000003800748947 */ /* 0x003fea0003800000 */
.L_x_4608:
[----:B------:R-:W-:Y:S05]  /*fc50*/  BSYNC B0 ;  /* 0x0000000000007941 */ /* 0x000fea0003800000 */
.L_x_4531:
[----:B------:R-:W-:-:S05]  /*fc60*/  IMAD.U32 R2, RZ, RZ, UR36 ;  /* 0x00000024ff027e24 */ /* 0x000fca000f8e00ff */
[----:B------:R-:W-:-:S13]  /*fc70*/  ISETP.NE.AND P0, PT, R2, 0x3, PT ;  /* 0x000000030200780c */ /* 0x000fda0003f05270 */
[----:B------:R-:W-:Y:S05]  /*fc80*/  @!P0 BRA `(.L_x_4533) ;  /* 0x0000000000048947 */ /* 0x000fea0003800000 */
[----:B------:R-:W-:Y:S01]  /*fc90*/  BPT.TRAP 0x1 ;  /* 0x000000040000795c */ /* 0x000fe20000300000 */
.L_x_4533:
[----:B0-----:R-:W-:Y:S01]  /*fca0*/  SHF.L.U32 R0, R25, 0x1f, RZ ;  /* 0x0000001f19007819 */ /* 0x001fe200000006ff */
[----:B------:R-:W-:Y:S03]  /*fcb0*/  BSSY B0, `(.L_x_4534) ;  /* 0x0000003000007945 */ /* 0x000fe60003800000 */
[----:B------:R-:W0:Y:S02]  /*fcc0*/  SYNCS.PHASECHK.TRANS64.TRYWAIT P0, [R27+URZ+0x28c60], R0 ;  /* 0x028c60001b0075a7 */ /* 0x000e24000800017f */
[----:B0-----:R-:W-:Y:S05]  /*fcd0*/  @!P0 BRA `(.L_x_4535) ;  /* 0x0000003800648947 */ /* 0x001fea0003800000 */
.L_x_4609:
[----:B------:R-:W-:Y:S05]  /*fce0*/  BSYNC B0 ;  /* 0x0000000000007941 */ /* 0x000fea0003800000 */
.L_x_4534:
[----:B------:R-:W0:Y:S01]  /*fcf0*/  LDL.LU R2, [R1+0x1c] ;  /* 0x00001c0001027983 */ /* 0x000e220000300800 */
[----:B------:R-:W-:-:S03]  /*fd00*/  ULDC.64 UR4, c[0x0][0x328] ;  /* 0x0000ca0000047ab9 */ /* 0x000fc60000000a00 */
[----:B------:R-:W2:Y:S01]  /*fd10*/  LDL.LU R4, [R1+0x20] ;  /* 0x0000200001047983 */ /* 0x000ea20000300800 */
[----:B------:R-:W-:Y:S02]  /*fd20*/  IMAD R5, R24, 0x8000, R33 ;  /* 0x0000800018057824 */ /* 0x000fe400078e0221 */
        /* <DEDUP_REMOVED lines=107> */
.L_x_4619:
        /* <DEDUP_REMOVED lines=34> */
.L_x_4537:
        /* <DEDUP_REMOVED lines=11> */
.L_x_4538:
[----:B------:R-:W2:Y:S01]  /*106b0*/  LDL R2, [R1+0x8] ;  /* 0x0000080001027983 */ /* 0x000ea20000100800 */
[----:B------:R1:W-:Y:S01]  /*106c0*/  SYNCS.ARRIVE.TRANS64.A1T0 RZ, [R27+URZ+0x28c50], RZ ;  /* 0x028c50ff1bff79a7 */ /* 0x0003e2000810003f */
[----:B------:R-:W-:Y:S01]  /*106d0*/  BSSY B0, `(.L_x_4539) ;  /* 0x00000f5000007945 */ /* 0x000fe20003800000 */
[----:B--2---:R-:W-:-:S13]  /*106e0*/  ISETP.GE.AND P0, PT, R2, 0x2, PT ;  /* 0x000000020200780c */ /* 0x004fda0003f06270 */
[----:B-1----:R-:W-:Y:S05]  /*106f0*/  @!P0 BRA `(.L_x_4540) ;  /* 0x0000000c00c88947 */ /* 0x002fea0003800000 */
[----:B0-----:R-:W2:Y:S04]  /*10700*/  LDL.LU R4, [R1+0x28] ;  /* 0x0000280001047983 */ /* 0x001ea80000300800 */
[----:B------:R-:W3:Y:S01]  /*10710*/  LDL.LU R3, [R1+0x4] ;  /* 0x0000040001037983 */ /* 0x000ee20000300800 */
[----:B------:R-:W-:Y:S01]  /*10720*/  VIADD R7, R2, 0xfffffffe ;  /* 0xfffffffe02077836 */ /* 0x000fe20000000000 */
[----:B--2---:R-:W-:Y:S02]  /*10730*/  LOP3.LUT R30, R4, 0x40, RZ, 0xc0, !PT ;  /* 0x00000040041e7812 */ /* 0x004fe400078ec0ff */
[----:B---3--:R-:W-:Y:S02]  /*10740*/  LOP3.LUT R29, R3, 0x80, RZ, 0xc0, !PT ;  /* 0x00000080031d7812 */ /* 0x008fe400078ec0ff */
[----:B------:R-:W-:-:S02]  /*10750*/  SHF.R.U32.HI R30, RZ, 0x2, R30 ;  /* 0x00000002ff1e7819 */ /* 0x000fc4000001161e */
[----:B------:R-:W-:-:S07]  /*10760*/  SHF.R.U32.HI R29, RZ, 0x3, R29 ;  /* 0x00000003ff1d7819 */ /* 0x000fce000001161d */
.L_x_4553:
[----:B------:R-:W0:Y:S01]  /*10770*/  S2R R4, SR_TID.X ;  /* 0x0000000000047919 */ /* 0x000e220000002100 */
[----:B-1----:R-:W1:Y:S01]  /*10780*/  LDC R2, c[0x0][0x430] ;  /* 0x00010c00ff027b82 */ /* 0x002e620000000800 */
[----:B--23--:R-:W-:Y:S01]  /*10790*/  IMAD R6, R7, 0x40, R31 ;  /* 0x0000004007067824 */ /* 0x00cfe200078e021f */
[----:B------:R-:W-:Y:S01]  /*107a0*/  MOV R11, UR36 ;  /* 0x00000024000b7c02 */ /* 0x000fe20008000f00 */
[----:B------:R-:W-:Y:S01]  /*107b0*/  VIADD R24, R24, 0x1 ;  /* 0x0000000118187836 */ /* 0x000fe20000000000 */
[----:B------:R-:W-:Y:S05]  /*107c0*/  YIELD ;  /* 0x0000000000007946 */ /* 0x000fea0003800000 */
[----:B------:R-:W-:Y:S01]  /*107d0*/  ULDC UR4, c[0x0][0x430] ;  /* 0x00010c0000047ab9 */ /* 0x000fe20000000800 */
[----:B-1----:R-:W-:Y:S01]  /*107e0*/  ISETP.NE.AND P0, PT, R2, 0x1, PT ;  /* 0x000000010200780c */ /* 0x002fe20003f05270 */
[----:B0-----:R-:W-:-:S05]  /*107f0*/  IMAD.SHL.U32 R4, R4, 0x10, RZ ;  /* 0x0000001004047824 */ /* 0x001fca00078e00ff */
[----:B------:R-:W-:-:S07]  /*10800*/  LOP3.LUT R4, R36, 0x70, R4, 0xf8, !PT ;  /* 0x0000007024047812 */ /* 0x000fce00078ef804 */
[----:B------:R-:W0:Y:S01]  /*10810*/  @P0 LDC R3, c[0x0][0x434] ;  /* 0x00010d00ff030b82 */ /* 0x000e220000000800 */
[C---:B------:R-:W-:Y:S02]  /*10820*/  ISETP.GT.U32.AND P1, PT, R4.reuse, 0x3f, PT ;  /* 0x0000003f0400780c */ /* 0x040fe40003f24070 */
[----:B------:R-:W-:-:S05]  /*10830*/  IADD3 R6, R4, R6, RZ ;  /* 0x0000000604067210 */ /* 0x000fca0007ffe0ff */
        /* <DEDUP_REMOVED lines=28> */
.L_x_4541:
[----:B------:R-:W-:Y:S01]  /*10a00*/  IMAD R6, R24, 0x8, R23 ;  /* 0x0000000818067824 */ /* 0x000fe200078e0217 */
[----:B------:R-:W-:Y:S01]  /*10a10*/  SHF.L.U32 R17, R25, 0x1f, RZ ;  /* 0x0000001f19117819 */ /* 0x000fe200000006ff */
[----:B------:R-:W-:Y:S01]  /*10a20*/  BSSY B1, `(.L_x_4542) ;  /* 0x0000004000017945 */ /* 0x000fe20003800000 */
[----:B------:R-:W-:Y:S02]  /*10a30*/  SHF.R.S32.HI R9, RZ, 0x1f, R5 ;  /* 0x0000001fff097819 */ /* 0x000fe40000011405 */
[----:B------:R-:W0:Y:S02]  /*10a40*/  SYNCS.PHASECHK.TRANS64.TRYWAIT P0, [R6+URZ+0x28c40], R17 ;  /* 0x028c4011060075a7 */ /* 0x000e24000800017f */
[----:B0-----:R-:W-:Y:S05]  /*10a50*/  @!P0 BRA `(.L_x_4543) ;  /* 0x0000003400448947 */ /* 0x001fea0003800000 */
.L_x_4620:
[----:B------:R-:W-:Y:S05]  /*10a60*/  BSYNC B1 ;  /* 0x0000000000017941 */ /* 0x000fea0003800000 */
.L_x_4542:
        /* <DEDUP_REMOVED lines=38> */
[----:B-1----:R-:W-:-:S04]  /*10cd0*/  IADD3 R2, P0, R2, R0, RZ ;  /* 0x0000000002027210 */ /* 0x002fc80007f1e0ff */
[----:B--2---:R-:W-:-:S05]  /*10ce0*/  IADD3.X R3, RZ, R3, RZ, P0, !PT ;  /* 0x00000003ff037210 */ /* 0x004fca00007fe4ff */
[----:B------:R1:W-:Y:S04]  /*10cf0*/  LDGSTS.E.BYPASS.LTC128B.128 [R21+0x23400], desc[UR50][R2.64], !P1 ;  /* 0x2340000002157fae */ /* 0x0003e8000c901d72 */
[----:B-1-3--:R1:W2:Y:S02]  /*10d00*/  SHFL.IDX PT, R2, R20, 0x3, 0x181f ;  /* 0x00781f0014027f89 */ /* 0x00a2a400000e0000 */
.L_x_4630:
        /* <DEDUP_REMOVED lines=8> */
.L_x_4545:
        /* <DEDUP_REMOVED lines=11> */
.L_x_4546:
[----:B------:R2:W-:Y:S01]  /*10e40*/  SYNCS.ARRIVE.TRANS64.A1T0 RZ, [R6+URZ+0x28c30], RZ ;  /* 0x028c30ff06ff79a7 */ /* 0x0005e2000810003f */
[----:B------:R-:W-:Y:S05]  /*10e50*/  @!P2 BRA `(.L_x_4547) ;  /* 0x000000000004a947 */ /* 0x000fea0003800000 */
[----:B------:R-:W-:Y:S01]  /*10e60*/  BPT.TRAP 0x1 ;  /* 0x000000040000795c */ /* 0x000fe20000300000 */
.L_x_4547:
[----:B------:R-:W3:Y:S01]  /*10e70*/  SYNCS.PHASECHK.TRANS64.TRYWAIT P0, [R6+URZ+0x28c60], R17 ;  /* 0x028c6011060075a7 */ /* 0x000ee2000800017f */
[----:B------:R-:W-:Y:S04]  /*10e80*/  BSSY B1, `(.L_x_4548) ;  /* 0x0000002000017945 */ /* 0x000fe80003800000 */
[----:B---3--:R-:W-:Y:S05]  /*10e90*/  @!P0 BRA `(.L_x_4549) ;  /* 0x0000003400648947 */ /* 0x008fea0003800000 */
.L_x_4631:
[----:B------:R-:W-:Y:S05]  /*10ea0*/  BSYNC B1 ;  /* 0x0000000000017941 */ /* 0x000fea0003800000 */
.L_x_4548:
        /* <DEDUP_REMOVED lines=38> */
[----:B------:R-:W-:Y:S02]  /*11110*/  @P3 LOP3.LUT R22, R22, 0x10000, RZ, 0xfc, !PT ;  /* 0x0001000016163812 */ /* 0x000fe400078efcff */
[----:B---3--:R-:W-:Y:S02]  /*11120*/  IADD3.X R3, RZ, R3, RZ, P0, !PT ;  /* 0x00000003ff037210 */ /* 0x008fe400007fe4ff */
[----:B------:R-:W-:-:S03]  /*11130*/  ISETP.NE.U32.AND P0, PT, R30, RZ, PT ;  /* 0x000000ff1e00720c */ /* 0x000fc60003f05070 */
        /* <DEDUP_REMOVED lines=40> */
.L_x_4641:
        /* <DEDUP_REMOVED lines=25> */
.L_x_4551:
        /* <DEDUP_REMOVED lines=11> */
.L_x_4552:
[----:B------:R3:W-:Y:S01]  /*11600*/  SYNCS.ARRIVE.TRANS64.A1T0 RZ, [R6+URZ+0x28c50], RZ ;  /* 0x028c50ff06ff79a7 */ /* 0x0007e2000810003f */
[----:B------:R-:W-:Y:S05]  /*11610*/  @P3 BRA `(.L_x_4553) ;  /* 0xfffffff000543947 */ /* 0x000fea000383ffff */
.L_x_4540:
[----:B------:R-:W-:Y:S05]  /*11620*/  BSYNC B0 ;  /* 0x0000000000007941 */ /* 0x000fea0003800000 */
.L_x_4539:
        /* <DEDUP_REMOVED lines=21> */
.L_x_4555:
[----:B------:R-:W-:Y:S05]  /*11780*/  BSYNC B0 ;  /* 0x0000000000007941 */ /* 0x000fea0003800000 */
.L_x_4554:
[----:B------:R-:W-:-:S07]  /*11790*/  SEL R24, R24, RZ, P0 ;  /* 0x000000ff18187207 */ /* 0x000fce0000000000 */
.L_x_4514:
[----:B------:R-:W-:Y:S05]  /*117a0*/  BSYNC B7 ;  /* 0x0000000000077941 */ /* 0x000fea0003800000 */
.L_x_4512:
        /* <DEDUP_REMOVED lines=11> */
.L_x_4556:
        /* <DEDUP_REMOVED lines=23> */
[----:B0-----:R-:W-:-:S04]  /*119d0*/  SEL R5, R14, RZ, P2 ;  /* 0x000000ff0e057207 */ /* 0x001fc80001000000 */
[----:B--23--:R-:W-:Y:S02]  /*119e0*/  IADD3 R6, R4, R5, RZ ;  /* 0x0000000504067210 */ /* 0x00cfe40007ffe0ff */
        /* <DEDUP_REMOVED lines=11> */
.L_x_4651:
[----:B------:R-:W-:Y:S02]  /*11aa0*/  ULDC UR4, c[0x0][0xc38] ;  /* 0x00030e0000047ab9 */ /* 0x000fe40000000800 */
[----:B------:R-:W-:-:S04]  /*11ab0*/  IMAD.U32 R4, RZ, RZ, UR4 ;  /* 0x00000004ff047e24 */ /* 0x000fc8000f8e00ff */
[----:B--2---:R-:W-:-:S04]  /*11ac0*/  IMAD R14, R14, R4, RZ ;  /* 0x000000040e0e7224 */ /* 0x004fc800078e02ff */
[----:B------:R-:W-:-:S05]  /*11ad0*/  IMAD.IADD R5, R5, 0x1, R14 ;  /* 0x0000000105057824 */ /* 0x000fca00078e020e */
[----:B------:R-:W-:-:S13]  /*11ae0*/  ISETP.GT.AND P6, PT, R5, R0, PT ;  /* 0x000000000500720c */ /* 0x000fda0003fc4270 */
[----:B------:R-:W-:Y:S05]  /*11af0*/  @P6 BRA `(.L_x_4559) ;  /* 0x00000000009c6947 */ /* 0x000fea0003800000 */
.L_x_4564:
[----:B0-----:R-:W0:Y:S01]  /*11b00*/  LDC R2, c[0x0][0xc3c] ;  /* 0x00030f00ff027b82 */ /* 0x001e220000000800 */
[----:B------:R-:W-:-:S04]  /*11b10*/  IADD3 R19, R19, 0x1f, RZ ;  /* 0x0000001f13137810 */ /* 0x000fc80007ffe0ff */
        /* <DEDUP_REMOVED lines=12> */
.L_x_4562:
[----:B------:R-:W-:Y:S05]  /*11be0*/  BSYNC B0 ;  /* 0x0000000000007941 */ /* 0x000fea0003800000 */
.L_x_4561:
        /* <DEDUP_REMOVED lines=18> */
.L_x_4659:
[----:B------:R-:W-:Y:S02]  /*11d10*/  ULDC UR4, c[0x0][0xc38] ;  /* 0x00030e0000047ab9 */ /* 0x000fe40000000800 */
[----:B------:R-:W-:-:S04]  /*11d20*/  IMAD.U32 R4, RZ, RZ, UR4 ;  /* 0x00000004ff047e24 */ /* 0x000fc8000f8e00ff */
[----:B--2---:R-:W-:-:S04]  /*11d30*/  IMAD R14, R14, R4, RZ ;  /* 0x000000040e0e7224 */ /* 0x004fc800078e02ff */
[----:B------:R-:W-:-:S05]  /*11d40*/  IMAD.IADD R5, R14, 0x1, R5 ;  /* 0x000000010e057824 */ /* 0x000fca00078e0205 */
[----:B------:R-:W-:-:S13]  /*11d50*/  ISETP.GT.AND P6, PT, R5, R0, PT ;  /* 0x000000000500720c */ /* 0x000fda0003fc4270 */
[----:B------:R-:W-:Y:S05]  /*11d60*/  @!P6 BRA `(.L_x_4564) ;  /* 0xfffffffc0064e947 */ /* 0x000fea000383ffff */
.L_x_4559:
        /* <DEDUP_REMOVED lines=8> */
.L_x_4663:
[----:B------:R-:W-:Y:S01]  /*11df0*/  ISETP.NE.AND P0, PT, R3, RZ, PT ;  /* 0x000000ff0300720c */ /* 0x000fe20003f05270 */
[----:B------:R-:W-:-:S12]  /*11e00*/  IMAD.MOV.U32 R14, RZ, RZ, RZ ;  /* 0x000000ffff0e7224 */ /* 0x000fd800078e00ff */
[----:B------:R-:W-:Y:S05]  /*11e10*/  @!P0 BRA `(.L_x_4566) ;  /* 0x0000000000108947 */ /* 0x000fea0003800000 */
[----:B------:R-:W-:Y:S01]  /*11e20*/  UMOV UR4, 0xffffffff ;  /* 0xffffffff00047882 */ /* 0x000fe20000000000 */
[----:B------:R-:W-:Y:S02]  /*11e30*/  IADD3 R12, R6, -0x1, RZ ;  /* 0xffffffff060c7810 */ /* 0x000fe40007ffe0ff */
[----:B------:R-:W-:Y:S05]  /*11e40*/  BRA.DIV UR4, `(.L_x_4567) ;  /* 0x0000003604907947 */ /* 0x000fea000b800000 */
[----:B------:R4:W0:Y:S02]  /*11e50*/  SHFL.IDX PT, R14, R2, R12, 0x1f ;  /* 0x00001f0c020e7589 */ /* 0x00082400000e0000 */
.L_x_4566:
        /* <DEDUP_REMOVED lines=17> */
[----:B------:R-:W-:Y:S02]  /*11f70*/  IABS R3, R5 ;  /* 0x0000000500037213 */ /* 0x000fe40000000000 */
[----:B------:R-:W-:-:S03]  /*11f80*/  IADD3 R0, RZ, -R0, RZ ;  /* 0x80000000ff007210 */ /* 0x000fc60007ffe0ff */
        /* <DEDUP_REMOVED lines=35> */
[----:B------:R-:W-:Y:S01]  /*121c0*/  @!P1 IMAD.IADD R6, R6, 0x1, -R7 ;  /* 0x0000000106069824 */ /* 0x000fe200078e0a07 */
[----:B------:R-:W-:Y:S02]  /*121d0*/  @!P1 IADD3 R2, R2, 0x1, RZ ;  /* 0x0000000102029810 */ /* 0x000fe40007ffe0ff */
        /* <DEDUP_REMOVED lines=10> */
.L_x_4560:
[----:B------:R-:W-:Y:S01]  /*12280*/  UMOV UR4, URZ ;  /* 0x0000003f00047c82 */ /* 0x000fe20008000000 */
[----:B------:R-:W-:Y:S01]  /*12290*/  UMOV UR5, URZ ;  /* 0x0000003f00057c82 */ /* 0x000fe20008000000 */
[----:B------:R-:W-:Y:S01]  /*122a0*/  ULDC UR6, c[0x0][0xc3c] ;  /* 0x00030f0000067ab9 */ /* 0x000fe20000000800 */
[----:B------:R-:W-:Y:S01]  /*122b0*/  MOV R16, R0 ;  /* 0x0000000000107202 */ /* 0x000fe20000000f00 */
[----:B------:R-:W-:Y:S02]  /*122c0*/  IMAD.U32 R17, RZ, RZ, UR4 ;  /* 0x00000004ff117e24 */ /* 0x000fe4000f8e00ff */
[----:B------:R-:W-:Y:S02]  /*122d0*/  IMAD.U32 R18, RZ, RZ, UR5 ;  /* 0x00000005ff127e24 */ /* 0x000fe4000f8e00ff */
[----:B------:R-:W-:-:S07]  /*122e0*/  IMAD.U32 R19, RZ, RZ, UR6 ;  /* 0x00000006ff137e24 */ /* 0x000fce000f8e00ff */
.L_x_4568:
        /* <DEDUP_REMOVED lines=10> */
.L_x_4557:
[----:B------:R-:W-:Y:S02]  /*12390*/  ULDC UR4, c[0x0][0xc3c] ;  /* 0x00030f0000047ab9 */ /* 0x000fe40000000800 */
[----:B0-----:R-:W-:-:S13]  /*123a0*/  ISETP.GE.AND P0, PT, R19, UR4, PT ;  /* 0x0000000413007c0c */ /* 0x001fda000bf06270 */
[----:B------:R-:W-:Y:S05]  /*123b0*/  @!P0 BRA `(.L_x_4569) ;  /* 0xffffffb800008947 */ /* 0x000fea000383ffff */
[----:B------:R-:W-:Y:S05]  /*123c0*/  BSYNC B8 ;  /* 0x0000000000087941 */ /* 0x000fea0003800000 */
.L_x_4508:
        /* <DEDUP_REMOVED lines=12> */
.L_x_4666:
[----:B------:R-:W-:Y:S05]  /*12490*/  BSYNC B0 ;  /* 0x0000000000007941 */ /* 0x000fea0003800000 */
.L_x_4570:
[----:B------:R-:W-:-:S03]  /*124a0*/  UMOV UR4, 0xffffffff ;  /* 0xffffffff00047882 */ /* 0x000fc60000000000 */
[----:B------:R-:W-:Y:S05]  /*124b0*/  BRA.DIV UR4, `(.L_x_4572) ;  /* 0x00000032042c7947 */ /* 0x000fea000b800000 */
[----:B0-----:R-:W0:Y:S02]  /*124c0*/  S2R R0, SR_TID.X ;  /* 0x0000000000007919 */ /* 0x001e240000002100 */
[----:B0-----:R-:W-:-:S04]  /*124d0*/  SHF.R.U32.HI R0, RZ, 0x5, R0 ;  /* 0x00000005ff007819 */ /* 0x001fc80000011600 */
[----:B------:R-:W-:-:S05]  /*124e0*/  LOP3.LUT R0, R0, 0x3, RZ, 0xc0, !PT ;  /* 0x0000000300007812 */ /* 0x000fca00078ec0ff */
[----:B------:R0:W1:Y:S02]  /*124f0*/  SHFL.IDX PT, R14, R0, RZ, 0x1f ;  /* 0x00001fff000e7589 */ /* 0x00006400000e0000 */
.L_x_4669:
[----:B-1----:R-:W-:Y:S01]  /*12500*/  ISETP.NE.AND P0, PT, R14, RZ, PT ;  /* 0x000000ff0e00720c */ /* 0x002fe20003f05270 */
[----:B------:R-:W-:-:S12]  /*12510*/  BSSY B0, `(.L_x_4573) ;  /* 0x0000024000007945 */ /* 0x000fd80003800000 */
[----:B------:R-:W-:Y:S05]  /*12520*/  @P0 BRA `(.L_x_4574) ;  /* 0x0000000000880947 */ /* 0x000fea0003800000 */
[----:B------:R-:W-:-:S03]  /*12530*/  UMOV UR4, 0xffffffff ;  /* 0xffffffff00047882 */ /* 0x000fc60000000000 */
[----:B------:R-:W-:Y:S05]  /*12540*/  BRA.DIV UR4, `(.L_x_4575) ;  /* 0x00000032043c7947 */ /* 0x000fea000b800000 */
[----:B------:R-:W-:-:S13]  /*12550*/  ELECT P6, URZ, PT ;  /* 0x00000000003f782f */ /* 0x000fda00038c0000 */
.L_x_4672:
[----:B------:R-:W-:Y:S05]  /*12560*/  @!P6 BRA `(.L_x_4574) ;  /* 0x000000000078e947 */ /* 0x000fea0003800000 */
[----:B------:R-:W-:-:S06]  /*12570*/  ULOP3.LUT UR4, UR39, 0x2, URZ, 0xfc, !UPT ;  /* 0x0000000227047892 */ /* 0x000fcc000f8efc3f */
[----:B0-----:R-:W-:-:S04]  /*12580*/  MOV R0, UR4 ;  /* 0x0000000400007c02 */ /* 0x001fc80008000f00 */
[----:B------:R-:W-:-:S13]  /*12590*/  ISETP.NE.AND P0, PT, R0, 0x3, PT ;  /* 0x000000030000780c */ /* 0x000fda0003f05270 */
[----:B------:R-:W-:Y:S05]  /*125a0*/  @!P0 BRA `(.L_x_4576) ;  /* 0x0000000000048947 */ /* 0x000fea0003800000 */
[----:B------:R-:W-:Y:S01]  /*125b0*/  BPT.TRAP 0x1 ;  /* 0x000000040000795c */ /* 0x000fe20000300000 */
.L_x_4576:
[C---:B------:R-:W-:Y:S01]  /*125c0*/  IMAD R3, R24.reuse, 0x8, R5 ;  /* 0x0000000818037824 */ /* 0x040fe200078e0205 */
[----:B------:R-:W-:Y:S01]  /*125d0*/  SHF.L.U32 R2, R25, 0x1f, RZ ;  /* 0x0000001f19027819 */ /* 0x000fe200000006ff */
[----:B------:R-:W-:-:S03]  /*125e0*/  VIADD R24, R24, 0x1 ;  /* 0x0000000118187836 */ /* 0x000fc60000000000 */
[----:B------:R-:W0:Y:S02]  /*125f0*/  SYNCS.PHASECHK.TRANS64.TRYWAIT P1, [R3+URZ+0x28c40], R2 ;  /* 0x028c4002030075a7 */ /* 0x000e24000802017f */
[----:B------:R-:W-:-:S04]  /*12600*/  ISETP.NE.AND P2, PT, R24, 0x2, PT ;  /* 0x000000021800780c */ /* 0x000fc80003f45270 */
[----:B------:R-:W-:Y:S01]  /*12610*/  SEL R0, RZ, 0x1, P2 ;  /* 0x00000001ff007807 */ /* 0x000fe20001000000 */
[----:B0-----:R-:W-:Y:S08]  /*12620*/  @!P1 BRA `(.L_x_4577) ;  /* 0x0000003000249947 */ /* 0x001ff00003800000 */
.L_x_4673:
[----:B------:R-:W-:Y:S02]  /*12630*/  SEL R24, R24, RZ, P2 ;  /* 0x000000ff18187207 */ /* 0x000fe40001000000 */
[----:B------:R-:W-:Y:S01]  /*12640*/  LOP3.LUT R0, R25, R0, RZ, 0x3c, !PT ;  /* 0x0000000019007212 */ /* 0x000fe200078e3cff */
[----:B------:R-:W-:Y:S06]  /*12650*/  @!P0 BRA `(.L_x_4578) ;  /* 0x0000000000048947 */ /* 0x000fec0003800000 */
[----:B------:R-:W-:Y:S01]  /*12660*/  BPT.TRAP 0x1 ;  /* 0x000000040000795c */ /* 0x000fe20000300000 */
.L_x_4578:
[----:B------:R-:W-:Y:S01]  /*12670*/  IMAD R5, R24, 0x8, R5 ;  /* 0x0000000818057824 */ /* 0x000fe200078e0205 */
[----:B------:R-:W-:-:S04]  /*12680*/  SHF.L.U32 R0, R0, 0x1f, RZ ;  /* 0x0000001f00007819 */ /* 0x000fc800000006ff */
[----:B------:R-:W1:Y:S02]  /*12690*/  SYNCS.PHASECHK.TRANS64.TRYWAIT P1, [R5+URZ+0x28c40], R0 ;  /* 0x028c4000050075a7 */ /* 0x000e64000802017f */
[----:B-1----:R-:W-:Y:S05]  /*126a0*/  @!P1 BRA `(.L_x_4579) ;  /* 0x0000003000189947 */ /* 0x002fea0003800000 */
.L_x_4674:
[----:B------:R-:W-:Y:S05]  /*126b0*/  @!P0 BRA `(.L_x_4580) ;  /* 0x0000000000048947 */ /* 0x000fea0003800000 */
[----:B------:R-:W-:Y:S01]  /*126c0*/  BPT.TRAP 0x1 ;  /* 0x000000040000795c */ /* 0x000fe20000300000 */
.L_x_4580:
[----:B------:R-:W5:Y:S02]  /*126d0*/  SYNCS.PHASECHK.TRANS64.TRYWAIT P1, [R3+URZ+0x28c60], R2 ;  /* 0x028c6002030075a7 */ /* 0x000f64000802017f */
[----:B-----5:R-:W-:Y:S05]  /*126e0*/  @!P1 BRA `(.L_x_4581) ;  /* 0x00000030001c9947 */ /* 0x020fea0003800000 */
.L_x_4675:
[----:B------:R-:W-:Y:S05]  /*126f0*/  @!P0 BRA `(.L_x_4582) ;  /* 0x0000000000048947 */ /* 0x000fea0003800000 */
[----:B------:R-:W-:Y:S01]  /*12700*/  BPT.TRAP 0x1 ;  /* 0x000000040000795c */ /* 0x000fe20000300000 */
.L_x_4582:
[----:B------:R0:W0:Y:S02]  /*12710*/  SYNCS.PHASECHK.TRANS64.TRYWAIT P0, [R5+URZ+0x28c60], R0 ;  /* 0x028c6000050075a7 */ /* 0x000024000800017f */
[----:B0-----:R-:W-:Y:S05]  /*12720*/  @!P0 NANOSLEEP.SYNCS 0x989680 ;  /* 0x009896800000895d */ /* 0x001fea0003900000 */
[----:B------:R-:W0:Y:S02]  /*12730*/  @!P0 SYNCS.PHASECHK.TRANS64 P0, [R5+URZ+0x28c60], R0 ;  /* 0x028c6000050085a7 */ /* 0x000e24000800007f */
[----:B0-----:R-:W-:Y:S05]  /*12740*/  @!P0 BRA `(.L_x_4582) ;  /* 0xfffffffc00f08947 */ /* 0x001fea000383ffff */
.L_x_4574:
[----:B------:R-:W-:Y:S05]  /*12750*/  BSYNC B0 ;  /* 0x0000000000007941 */ /* 0x000fea0003800000 */
.L_x_4573:
[----:B------:R-:W-:Y:S05]  /*12760*/  EXIT ;  /* 0x000000000000794d */ /* 0x000fea0003800000 */
.L_x_4441:
[----:B0-----:R-:W-:-:S04]  /*12770*/  IMAD.U32 R4, RZ, RZ, UR21 ;  /* 0x00000015ff047e24 */ /* 0x001fc8000f8e00ff */
[----:B------:R0:W1:Y:S03]  /*12780*/  SYNCS.PHASECHK.TRANS64.TRYWAIT P1, [R4+URZ+0x28c50], R3 ;  /* 0x028c5003040075a7 */ /* 0x000066000802017f */
[----:B-1----:R-:W-:Y:S05]  /*12790*/  @!P1 NANOSLEEP.SYNCS 0x989680 ;  /* 0x009896800000995d */ /* 0x002fea0003900000 */
[----:B------:R-:W1:Y:S02]  /*127a0*/  @!P1 SYNCS.PHASECHK.TRANS64 P1, [R4+URZ+0x28c50], R3 ;  /* 0x028c5003040095a7 */ /* 0x000e64000802007f */
[----:B-1----:R-:W-:Y:S05]  /*127b0*/  @!P1 BRA `(.L_x_4441) ;  /* 0xfffffffc00ec9947 */ /* 0x002fea000383ffff */
[----:B------:R-:W-:Y:S05]  /*127c0*/  BRA `(.L_x_4583) ;  /* 0xfffffef000d07947 */ /* 0x000fea000383ffff */
.L_x_4447:
[----:B-1----:R-:W-:-:S04]  /*127d0*/  IMAD.U32 R4, RZ, RZ, UR21 ;  /* 0x00000015ff047e24 */ /* 0x002fc8000f8e00ff */
[----:B------:R1:W2:Y:S03]  /*127e0*/  SYNCS.PHASECHK.TRANS64.TRYWAIT P1, [R4+URZ+0x28c50], R3 ;  /* 0x028c5003040075a7 */ /* 0x0002a6000802017f */
[----:B--2---:R-:W-:Y:S05]  /*127f0*/  @!P1 NANOSLEEP.SYNCS 0x989680 ;  /* 0x009896800000995d */ /* 0x004fea0003900000 */
[----:B------:R-:W2:Y:S02]  /*12800*/  @!P1 SYNCS.PHASECHK.TRANS64 P1, [R4+URZ+0x28c50], R3 ;  /* 0x028c5003040095a7 */ /* 0x000ea4000802007f */
[----:B--2---:R-:W-:Y:S05]  /*12810*/  @!P1 BRA `(.L_x_4447) ;  /* 0xfffffffc00ec9947 */ /* 0x004fea000383ffff */
[----:B------:R-:W-:Y:S05]  /*12820*/  BRA `(.L_x_4446) ;  /* 0xfffffefc00c87947 */ /* 0x000fea000383ffff */
.L_x_4451:
[----:B0-----:R-:W-:-:S04]  /*12830*/  MOV R3, UR41 ;  /* 0x0000002900037c02 */ /* 0x001fc80008000f00 */
[----:B------:R0:W1:Y:S03]  /*12840*/  SYNCS.PHASECHK.TRANS64.TRYWAIT P1, [R3+URZ+0x28c00], R0 ;  /* 0x028c0000030075a7 */ /* 0x000066000802017f */
[----:B-1----:R-:W-:Y:S05]  /*12850*/  @!P1 NANOSLEEP.SYNCS 0x989680 ;  /* 0x009896800000995d */ /* 0x002fea0003900000 */
[----:B------:R-:W1:Y:S02]  /*12860*/  @!P1 SYNCS.PHASECHK.TRANS64 P1, [R3+URZ+0x28c00], R0 ;  /* 0x028c0000030095a7 */ /* 0x000e64000802007f */
[----:B-1----:R-:W-:Y:S05]  /*12870*/  @!P1 BRA `(.L_x_4451) ;  /* 0xfffffffc00ec9947 */ /* 0x002fea000383ffff */
[----:B------:R-:W-:Y:S05]  /*12880*/  BRA `(.L_x_4584) ;  /* 0xffffff1000587947 */ /* 0x000fea000383ffff */
.L_x_4455:
[----:B--2---:R2:W3:Y:S02]  /*12890*/  SYNCS.PHASECHK.TRANS64.TRYWAIT P1, [R7+URZ+0x28c30], R8 ;  /* 0x028c3008070075a7 */ /* 0x0044e4000802017f */
[----:B---3--:R-:W-:Y:S05]  /*128a0*/  @!P1 NANOSLEEP.SYNCS 0x989680 ;  /* 0x009896800000995d */ /* 0x008fea0003900000 */
[----:B------:R-:W3:Y:S02]  /*128b0*/  @!P1 SYNCS.PHASECHK.TRANS64 P1, [R7+URZ+0x28c30], R8 ;  /* 0x028c3008070095a7 */ /* 0x000ee4000802007f */
[----:B---3--:R-:W-:Y:S05]  /*128c0*/  @!P1 BRA `(.L_x_4455) ;  /* 0xfffffffc00f09947 */ /* 0x008fea000383ffff */
[----:B------:R-:W-:Y:S05]  /*128d0*/  BRA `(.L_x_4454) ;  /* 0xffffff1000747947 */ /* 0x000fea000383ffff */
.L_x_4460:
[----:B-1----:R1:W3:Y:S02]  /*128e0*/  SYNCS.PHASECHK.TRANS64.TRYWAIT P1, [R7+URZ+0x28c50], R8 ;  /* 0x028c5008070075a7 */ /* 0x0022e4000802017f */
[----:B---3--:R-:W-:Y:S05]  /*128f0*/  @!P1 NANOSLEEP.SYNCS 0x989680 ;  /* 0x009896800000995d */ /* 0x008fea0003900000 */
[----:B------:R-:W3:Y:S02]  /*12900*/  @!P1 SYNCS.PHASECHK.TRANS64 P1, [R7+URZ+0x28c50], R8 ;  /* 0x028c5008070095a7 */ /* 0x000ee4000802007f */
[----:B---3--:R-:W-:Y:S05]  /*12910*/  @!P1 BRA `(.L_x_4460) ;  /* 0xfffffffc00f09947 */ /* 0x008fea000383ffff */
[----:B------:R-:W-:Y:S05]  /*12920*/  BRA `(.L_x_4459) ;  /* 0xffffff2800007947 */ /* 0x000fea000383ffff */
.L_x_4466:
[----:B-1----:R-:W-:-:S04]  /*12930*/  IMAD.U32 R6, RZ, RZ, UR23 ;  /* 0x00000017ff067e24 */ /* 0x002fc8000f8e00ff */
[----:B------:R1:W3:Y:S03]  /*12940*/  SYNCS.PHASECHK.TRANS64.TRYWAIT P1, [R6+URZ+0x28c30], R7 ;  /* 0x028c3007060075a7 */ /* 0x0002e6000802017f */
[----:B---3--:R-:W-:Y:S05]  /*12950*/  @!P1 NANOSLEEP.SYNCS 0x989680 ;  /* 0x009896800000995d */ /* 0x008fea0003900000 */
[----:B------:R-:W3:Y:S02]  /*12960*/  @!P1 SYNCS.PHASECHK.TRANS64 P1, [R6+URZ+0x28c30], R7 ;  /* 0x028c3007060095a7 */ /* 0x000ee4000802007f */
[----:B---3--:R-:W-:Y:S05]  /*12970*/  @!P1 BRA `(.L_x_4466) ;  /* 0xfffffffc00ec9947 */ /* 0x008fea000383ffff */
[----:B------:R-:W-:Y:S05]  /*12980*/  BRA `(.L_x_4465) ;  /* 0xffffff2c00147947 */ /* 0x000fea000383ffff */
.L_x_4471:
[----:B-1----:R-:W-:-:S04]  /*12990*/  IMAD.U32 R8, RZ, RZ, UR23 ;  /* 0x00000017ff087e24 */ /* 0x002fc8000f8e00ff */
[----:B------:R1:W2:Y:S03]  /*129a0*/  SYNCS.PHASECHK.TRANS64.TRYWAIT P1, [R8+URZ+0x28c50], R7 ;  /* 0x028c5007080075a7 */ /* 0x0002a6000802017f */
[----:B--2---:R-:W-:Y:S05]  /*129b0*/  @!P1 NANOSLEEP.SYNCS 0x989680 ;  /* 0x009896800000995d */ /* 0x004fea0003900000 */
[----:B------:R-:W2:Y:S02]  /*129c0*/  @!P1 SYNCS.PHASECHK.TRANS64 P1, [R8+URZ+0x28c50], R7 ;  /* 0x028c5007080095a7 */ /* 0x000ea4000802007f */
[----:B--2---:R-:W-:Y:S05]  /*129d0*/  @!P1 BRA `(.L_x_4471) ;  /* 0xfffffffc00ec9947 */ /* 0x004fea000383ffff */
[----:B------:R-:W-:Y:S05]  /*129e0*/  BRA `(.L_x_4470) ;  /* 0xffffff4800987947 */ /* 0x000fea000383ffff */
.L_x_4478:
[----:B-1----:R-:W-:-:S04]  /*129f0*/  IMAD.U32 R6, RZ, RZ, UR22 ;  /* 0x00000016ff067e24 */ /* 0x002fc8000f8e00ff */
[----:B------:R1:W4:Y:S03]  /*12a00*/  SYNCS.PHASECHK.TRANS64.TRYWAIT P1, [R6+URZ+0x28c30], R7 ;  /* 0x028c3007060075a7 */ /* 0x000326000802017f */
[----:B----4-:R-:W-:Y:S05]  /*12a10*/  @!P1 NANOSLEEP.SYNCS 0x989680 ;  /* 0x009896800000995d */ /* 0x010fea0003900000 */
[----:B------:R-:W4:Y:S02]  /*12a20*/  @!P1 SYNCS.PHASECHK.TRANS64 P1, [R6+URZ+0x28c30], R7 ;  /* 0x028c3007060095a7 */ /* 0x000f24000802007f */
[----:B----4-:R-:W-:Y:S05]  /*12a30*/  @!P1 BRA `(.L_x_4478) ;  /* 0xfffffffc00ec9947 */ /* 0x010fea000383ffff */
[----:B------:R-:W-:Y:S05]  /*12a40*/  BRA `(.L_x_4477) ;  /* 0xffffff4c008c7947 */ /* 0x000fea000383ffff */
.L_x_4483:
[----:B--2---:R-:W-:-:S04]  /*12a50*/  IMAD.U32 R8, RZ, RZ, UR22 ;  /* 0x00000016ff087e24 */ /* 0x004fc8000f8e00ff */
[----:B------:R2:W3:Y:S03]  /*12a60*/  SYNCS.PHASECHK.TRANS64.TRYWAIT P1, [R8+URZ+0x28c50], R7 ;  /* 0x028c5007080075a7 */ /* 0x0004e6000802017f */
[----:B---3--:R-:W-:Y:S05]  /*12a70*/  @!P1 NANOSLEEP.SYNCS 0x989680 ;  /* 0x009896800000995d */ /* 0x008fea0003900000 */
[----:B------:R-:W3:Y:S02]  /*12a80*/  @!P1 SYNCS.PHASECHK.TRANS64 P1, [R8+URZ+0x28c50], R7 ;  /* 0x028c5007080095a7 */ /* 0x000ee4000802007f */
[----:B---3--:R-:W-:Y:S05]  /*12a90*/  @!P1 BRA `(.L_x_4483) ;  /* 0xfffffffc00ec9947 */ /* 0x008fea000383ffff */
[----:B------:R-:W-:Y:S05]  /*12aa0*/  BRA `(.L_x_4482) ;  /* 0xffffff6400b07947 */ /* 0x000fea000383ffff */
.L_x_4520:
        /* <DEDUP_REMOVED lines=11> */
.L_x_4586:
[----:B------:R-:W-:Y:S05]  /*12b60*/  BSYNC B0 ;  /* 0x0000000000007941 */ /* 0x000fea0003800000 */
.L_x_4585:
[----:B------:R-:W-:Y:S05]  /*12b70*/  BRA `(.L_x_4587) ;  /* 0xffffffbc00887947 */ /* 0x000fea000383ffff */
.L_x_4523:
[----:B0-----:R0:W1:Y:S02]  /*12b80*/  SYNCS.PHASECHK.TRANS64.TRYWAIT P0, [R27+URZ+0x28c40], R0 ;  /* 0x028c40001b0075a7 */ /* 0x001064000800017f */
[----:B-1----:R-:W-:Y:S05]  /*12b90*/  @!P0 NANOSLEEP.SYNCS 0x989680 ;  /* 0x009896800000895d */ /* 0x002fea0003900000 */
[----:B------:R-:W1:Y:S02]  /*12ba0*/  @!P0 SYNCS.PHASECHK.TRANS64 P0, [R27+URZ+0x28c40], R0 ;  /* 0x028c40001b0085a7 */ /* 0x000e64000800007f */
[----:B-1----:R-:W-:Y:S05]  /*12bb0*/  @!P0 BRA `(.L_x_4523) ;  /* 0xfffffffc00f08947 */ /* 0x002fea000383ffff */
[----:B------:R-:W-:Y:S05]  /*12bc0*/  BRA `(.L_x_4588) ;  /* 0xffffffc0005c7947 */ /* 0x000fea000383ffff */
.L_x_4524:
        /* <DEDUP_REMOVED lines=8> */
.L_x_4590:
[----:B------:R-:W-:Y:S05]  /*12c50*/  BSYNC B0 ;  /* 0x0000000000007941 */ /* 0x000fea0003800000 */
.L_x_4589:
        /* <DEDUP_REMOVED lines=9> */
.L_x_4591:
[----:B------:R-:W-:Y:S02]  /*12cf0*/  IMAD.MOV.U32 R13, RZ, RZ, R4 ;  /* 0x000000ffff0d7224 */ /* 0x000fe400078e0004 */
[----:B------:R-:W-:Y:S01]  /*12d00*/  IMAD.MOV.U32 R12, RZ, RZ, 0x1 ;  /* 0x00000001ff0c7424 */ /* 0x000fe200078e00ff */
[----:B------:R-:W-:-:S07]  /*12d10*/  MOV R3, R14 ;  /* 0x0000000e00037202 */ /* 0x000fce0000000f00 */
[----:B------:R-:W-:Y:S05]  /*12d20*/  WARPSYNC.COLLECTIVE R15, `(.L_x_4592) ;  /* 0x000000000f087348 */ /* 0x000fea0003c00000 */
[----:B------:R0:W1:Y:S02]  /*12d30*/  SHFL.IDX P6, R14, R13, R12, R11 ;  /* 0x0000000c0d0e7389 */ /* 0x00006400000c000b */
[----:B01----:R-:W-:Y:S01]  /*12d40*/  ENDCOLLECTIVE ;  /* 0x000000000000791b */ /* 0x003fe20003800000 */
.L_x_4592:
        /* <DEDUP_REMOVED lines=15> */
.L_x_4593:
[----:B------:R-:W-:Y:S02]  /*12e40*/  @P0 IMAD R6, R5, 0x2, R23 ;  /* 0x0000000205060824 */ /* 0x000fe400078e0217 */
[----:B------:R-:W-:Y:S02]  /*12e50*/  IMAD.MOV.U32 R13, RZ, RZ, R4 ;  /* 0x000000ffff0d7224 */ /* 0x000fe400078e0004 */
[----:B------:R-:W-:Y:S02]  /*12e60*/  IMAD.MOV.U32 R12, RZ, RZ, 0x2 ;  /* 0x00000002ff0c7424 */ /* 0x000fe400078e00ff */
[----:B------:R-:W-:-:S07]  /*12e70*/  IMAD.MOV.U32 R3, RZ, RZ, R14 ;  /* 0x000000ffff037224 */ /* 0x000fce00078e000e */
[----:B------:R-:W-:Y:S05]  /*12e80*/  WARPSYNC.COLLECTIVE R15, `(.L_x_4594) ;  /* 0x000000000f087348 */ /* 0x000fea0003c00000 */
[----:B------:R0:W1:Y:S02]  /*12e90*/  SHFL.IDX P6, R14, R13, R12, R11 ;  /* 0x0000000c0d0e7389 */ /* 0x00006400000c000b */
[----:B01----:R-:W-:Y:S01]  /*12ea0*/  ENDCOLLECTIVE ;  /* 0x000000000000791b */ /* 0x003fe20003800000 */
.L_x_4594:
        /* <DEDUP_REMOVED lines=15> */
.L_x_4595:
[----:B------:R-:W-:Y:S02]  /*12fa0*/  @P0 IMAD R6, R5, 0x2, R23 ;  /* 0x0000000205060824 */ /* 0x000fe400078e0217 */
[----:B------:R-:W-:Y:S01]  /*12fb0*/  IMAD.MOV.U32 R13, RZ, RZ, R4 ;  /* 0x000000ffff0d7224 */ /* 0x000fe200078e0004 */
[----:B------:R-:W-:Y:S01]  /*12fc0*/  MOV R12, 0x3 ;  /* 0x00000003000c7802 */ /* 0x000fe20000000f00 */
[----:B------:R-:W-:-:S07]  /*12fd0*/  IMAD.MOV.U32 R3, RZ, RZ, R14 ;  /* 0x000000ffff037224 */ /* 0x000fce00078e000e */
[----:B------:R-:W-:Y:S05]  /*12fe0*/  WARPSYNC.COLLECTIVE R15, `(.L_x_4596) ;  /* 0x000000000f087348 */ /* 0x000fea0003c00000 */
[----:B------:R0:W1:Y:S02]  /*12ff0*/  SHFL.IDX P6, R14, R13, R12, R11 ;  /* 0x0000000c0d0e7389 */ /* 0x00006400000c000b */
[----:B01----:R-:W-:Y:S01]  /*13000*/  ENDCOLLECTIVE ;  /* 0x000000000000791b */ /* 0x003fe20003800000 */
.L_x_4596:
        /* <DEDUP_REMOVED lines=10> */
.L_x_4597:
[----:B------:R-:W-:Y:S01]  /*130b0*/  @!PT LDS RZ, [RZ] ;  /* 0x00000000fffff984 */ /* 0x000fe20000000800 */
[----:B------:R-:W-:Y:S01]  /*130c0*/  @!PT LDS RZ, [RZ] ;  /* 0x00000000fffff984 */ /* 0x000fe20000000800 */
[----:B------:R-:W-:Y:S01]  /*130d0*/  @!PT LDS RZ, [RZ] ;  /* 0x00000000fffff984 */ /* 0x000fe20000000800 */
[----:B------:R0:W-:Y:S01]  /*130e0*/  @P0 LDGSTS.E.BYPASS.LTC128B.128 [R6+0x23400], desc[UR50][R2.64], !P2 ;  /* 0x2340000002060fae */ /* 0x0001e2000d101d72 */
[----:B------:R-:W-:Y:S01]  /*130f0*/  IMAD.MOV.U32 R0, RZ, RZ, R14 ;  /* 0x000000ffff007224 */ /* 0x000fe200078e000e */
[----:B------:R-:W-:Y:S06]  /*13100*/  BRA `(.L_x_4598) ;  /* 0xffffffc000147947 */ /* 0x000fec000383ffff */
.L_x_4529:
        /* <DEDUP_REMOVED lines=9> */
.L_x_4599:
[C---:B------:R-:W-:Y:S01]  /*131a0*/  VIADD R6, R17.reuse, 0x10 ;  /* 0x0000001011067836 */ /* 0x040fe20000000000 */
[----:B------:R-:W-:Y:S01]  /*131b0*/  ISETP.GE.AND P0, PT, R17, R5, PT ;  /* 0x000000051100720c */ /* 0x000fe20003f06270 */
[----:B------:R-:W-:Y:S02]  /*131c0*/  IMAD.MOV.U32 R13, RZ, RZ, R0 ;  /* 0x000000ffff0d7224 */ /* 0x000fe400078e0000 */
[----:B------:R-:W-:-:S10]  /*131d0*/  IMAD.MOV.U32 R2, RZ, RZ, R14 ;  /* 0x000000ffff027224 */ /* 0x000fd400078e000e */
[----:B------:R-:W-:Y:S05]  /*131e0*/  WARPSYNC.COLLECTIVE R15, `(.L_x_4600) ;  /* 0x000000000f087348 */ /* 0x000fea0003c00000 */
[----:B------:R0:W1:Y:S02]  /*131f0*/  SHFL.IDX P6, R14, R13, R12, R11 ;  /* 0x0000000c0d0e7389 */ /* 0x00006400000c000b */
[----:B01----:R-:W-:Y:S01]  /*13200*/  ENDCOLLECTIVE ;  /* 0x000000000000791b */ /* 0x003fe20003800000 */
.L_x_4600:
[----:B------:R-:W-:Y:S02]  /*13210*/  IMAD.MOV.U32 R13, RZ, RZ, R4 ;  /* 0x000000ffff0d7224 */ /* 0x000fe400078e0004 */
[----:B------:R-:W-:Y:S02]  /*13220*/  IMAD.MOV.U32 R12, RZ, RZ, 0x1 ;  /* 0x00000001ff0c7424 */ /* 0x000fe400078e00ff */
[----:B------:R-:W-:-:S07]  /*13230*/  IMAD.MOV.U32 R3, RZ, RZ, R14 ;  /* 0x000000ffff037224 */ /* 0x000fce00078e000e */
[----:B------:R-:W-:Y:S05]  /*13240*/  WARPSYNC.COLLECTIVE R15, `(.L_x_4601) ;  /* 0x000000000f087348 */ /* 0x000fea0003c00000 */
[----:B------:R0:W1:Y:S02]  /*13250*/  SHFL.IDX P6, R14, R13, R12, R11 ;  /* 0x0000000c0d0e7389 */ /* 0x00006400000c000b */
[----:B01----:R-:W-:Y:S01]  /*13260*/  ENDCOLLECTIVE ;  /* 0x000000000000791b */ /* 0x003fe20003800000 */
.L_x_4601:
        /* <DEDUP_REMOVED lines=15> */
.L_x_4602:
[----:B------:R-:W-:Y:S02]  /*13360*/  IMAD.MOV.U32 R13, RZ, RZ, R4 ;  /* 0x000000ffff0d7224 */ /* 0x000fe400078e0004 */
[----:B------:R-:W-:Y:S01]  /*13370*/  IMAD.MOV.U32 R12, RZ, RZ, 0x2 ;  /* 0x00000002ff0c7424 */ /* 0x000fe200078e00ff */
[----:B------:R-:W-:-:S07]  /*13380*/  MOV R3, R14 ;  /* 0x0000000e00037202 */ /* 0x000fce0000000f00 */
[----:B------:R-:W-:Y:S05]  /*13390*/  WARPSYNC.COLLECTIVE R15, `(.L_x_4603) ;  /* 0x000000000f087348 */ /* 0x000fea0003c00000 */
[----:B------:R0:W1:Y:S02]  /*133a0*/  SHFL.IDX P6, R14, R13, R12, R11 ;  /* 0x0000000c0d0e7389 */ /* 0x00006400000c000b */
[----:B01----:R-:W-:Y:S01]  /*133b0*/  ENDCOLLECTIVE ;  /* 0x000000000000791b */ /* 0x003fe20003800000 */
.L_x_4603:
        /* <DEDUP_REMOVED lines=16> */
.L_x_4604:
[----:B------:R-:W-:Y:S02]  /*134c0*/  IMAD.MOV.U32 R13, RZ, RZ, R4 ;  /* 0x000000ffff0d7224 */ /* 0x000fe400078e0004 */
[----:B------:R-:W-:Y:S02]  /*134d0*/  IMAD.MOV.U32 R12, RZ, RZ, 0x3 ;  /* 0x00000003ff0c7424 */ /* 0x000fe400078e00ff */
[----:B------:R-:W-:-:S07]  /*134e0*/  IMAD.MOV.U32 R3, RZ, RZ, R14 ;  /* 0x000000ffff037224 */ /* 0x000fce00078e000e */
[----:B------:R-:W-:Y:S05]  /*134f0*/  WARPSYNC.COLLECTIVE R15, `(.L_x_4605) ;  /* 0x000000000f087348 */ /* 0x000fea0003c00000 */
[----:B------:R0:W1:Y:S02]  /*13500*/  SHFL.IDX P6, R14, R13, R12, R11 ;  /* 0x0000000c0d0e7389 */ /* 0x00006400000c000b */
[----:B01----:R-:W-:Y:S01]  /*13510*/  ENDCOLLECTIVE ;  /* 0x000000000000791b */ /* 0x003fe20003800000 */
.L_x_4605:
        /* <DEDUP_REMOVED lines=10> */
.L_x_4606:
[----:B------:R-:W-:Y:S01]  /*135c0*/  @!PT LDS RZ, [RZ] ;  /* 0x00000000fffff984 */ /* 0x000fe20000000800 */
[----:B------:R-:W-:Y:S01]  /*135d0*/  @!PT LDS RZ, [RZ] ;  /* 0x00000000fffff984 */ /* 0x000fe20000000800 */
[----:B------:R-:W-:Y:S01]  /*135e0*/  @!PT LDS RZ, [RZ] ;  /* 0x00000000fffff984 */ /* 0x000fe20000000800 */
[----:B------:R1:W-:Y:S01]  /*135f0*/  @!P0 LDGSTS.E.BYPASS.LTC128B.128 [R7+0x21400], desc[UR50][R2.64], !P1 ;  /* 0x2140000002078fae */ /* 0x0003e2000c901d72 */
[----:B------:R-:W-:Y:S01]  /*13600*/  IMAD.MOV.U32 R0, RZ, RZ, R14 ;  /* 0x000000ffff007224 */ /* 0x000fe200078e000e */
[----:B------:R-:W-:Y:S06]  /*13610*/  BRA `(.L_x_4607) ;  /* 0xffffffc4001c7947 */ /* 0x000fec000383ffff */
.L_x_4532:
[----:B0-----:R0:W1:Y:S02]  /*13620*/  SYNCS.PHASECHK.TRANS64.TRYWAIT P0, [R23+URZ+0x28c20], R0 ;  /* 0x028c2000170075a7 */ /* 0x001064000800017f */
[----:B-1----:R-:W-:Y:S05]  /*13630*/  @!P0 NANOSLEEP.SYNCS 0x989680 ;  /* 0x009896800000895d */ /* 0x002fea0003900000 */
[----:B------:R-:W1:Y:S02]  /*13640*/  @!P0 SYNCS.PHASECHK.TRANS64 P0, [R23+URZ+0x28c20], R0 ;  /* 0x028c2000170085a7 */ /* 0x000e64000800007f */
[----:B-1----:R-:W-:Y:S05]  /*13650*/  @!P0 BRA `(.L_x_4532) ;  /* 0xfffffffc00f08947 */ /* 0x002fea000383ffff */
[----:B------:R-:W-:Y:S05]  /*13660*/  BRA `(.L_x_4608) ;  /* 0xffffffc400787947 */ /* 0x000fea000383ffff */
.L_x_4535:
[----:B0-----:R0:W1:Y:S02]  /*13670*/  SYNCS.PHASECHK.TRANS64.TRYWAIT P0, [R27+URZ+0x28c60], R0 ;  /* 0x028c60001b0075a7 */ /* 0x001064000800017f */
[----:B-1----:R-:W-:Y:S05]  /*13680*/  @!P0 NANOSLEEP.SYNCS 0x989680 ;  /* 0x009896800000895d */ /* 0x002fea0003900000 */
[----:B------:R-:W1:Y:S02]  /*13690*/  @!P0 SYNCS.PHASECHK.TRANS64 P0, [R27+URZ+0x28c60], R0 ;  /* 0x028c60001b0085a7 */ /* 0x000e64000800007f */
[----:B-1----:R-:W-:Y:S05]  /*136a0*/  @!P0 BRA `(.L_x_4535) ;  /* 0xfffffffc00f08947 */ /* 0x002fea000383ffff */
[----:B------:R-:W-:Y:S05]  /*136b0*/  BRA `(.L_x_4609) ;  /* 0xffffffc400887947 */ /* 0x000fea000383ffff */
.L_x_4536:
        /* <DEDUP_REMOVED lines=8> */
.L_x_4611:
[----:B------:R-:W-:Y:S05]  /*13740*/  BSYNC B0 ;  /* 0x0000000000007941 */ /* 0x000fea0003800000 */
.L_x_4610:
        /* <DEDUP_REMOVED lines=14> */
.L_x_4612:
        /* <DEDUP_REMOVED lines=41> */
.L_x_4613:
[----:B------:R-:W-:Y:S01]  /*13ac0*/  IMAD.MOV.U32 R13, RZ, RZ, R4 ;  /* 0x000000ffff0d7224 */ /* 0x000fe200078e0004 */
[----:B------:R-:W-:-:S07]  /*13ad0*/  MOV R3, R14 ;  /* 0x0000000e00037202 */ /* 0x000fce0000000f00 */
[----:B------:R-:W-:Y:S05]  /*13ae0*/  WARPSYNC.COLLECTIVE R15, `(.L_x_4614) ;  /* 0x000000000f087348 */ /* 0x000fea0003c00000 */
[----:B------:R0:W1:Y:S02]  /*13af0*/  SHFL.IDX P6, R14, R13, R12, R11 ;  /* 0x0000000c0d0e7389 */ /* 0x00006400000c000b */
[----:B01----:R-:W-:Y:S01]  /*13b00*/  ENDCOLLECTIVE ;  /* 0x000000000000791b */ /* 0x003fe20003800000 */
.L_x_4614:
        /* <DEDUP_REMOVED lines=29> */
.L_x_4615:
[----:B------:R-:W-:Y:S01]  /*13ce0*/  IMAD.MOV.U32 R13, RZ, RZ, R4 ;  /* 0x000000ffff0d7224 */ /* 0x000fe200078e0004 */
[----:B------:R-:W-:-:S07]  /*13cf0*/  MOV R7, R14 ;  /* 0x0000000e00077202 */ /* 0x000fce0000000f00 */
[----:B------:R-:W-:Y:S05]  /*13d00*/  WARPSYNC.COLLECTIVE R15, `(.L_x_4616) ;  /* 0x000000000f087348 */ /* 0x000fea0003c00000 */
[----:B------:R0:W1:Y:S02]  /*13d10*/  SHFL.IDX P6, R14, R13, R12, R11 ;  /* 0x0000000c0d0e7389 */ /* 0x00006400000c000b */
[----:B01----:R-:W-:Y:S01]  /*13d20*/  ENDCOLLECTIVE ;  /* 0x000000000000791b */ /* 0x003fe20003800000 */
.L_x_4616:
        /* <DEDUP_REMOVED lines=29> */
.L_x_4617:
[----:B------:R-:W-:Y:S01]  /*13f00*/  IMAD.MOV.U32 R13, RZ, RZ, R4 ;  /* 0x000000ffff0d7224 */ /* 0x000fe200078e0004 */
[----:B------:R-:W-:-:S07]  /*13f10*/  MOV R6, R14 ;  /* 0x0000000e00067202 */ /* 0x000fce0000000f00 */
[----:B------:R-:W-:Y:S05]  /*13f20*/  WARPSYNC.COLLECTIVE R15, `(.L_x_4618) ;  /* 0x000000000f087348 */ /* 0x000fea0003c00000 */
[----:B------:R0:W1:Y:S02]  /*13f30*/  SHFL.IDX P6, R14, R13, R12, R11 ;  /* 0x0000000c0d0e7389 */ /* 0x00006400000c000b */
[----:B01----:R-:W-:Y:S01]  /*13f40*/  ENDCOLLECTIVE ;  /* 0x000000000000791b */ /* 0x003fe20003800000 */
.L_x_4618:
[----:B------:R-:W-:Y:S01]  /*13f50*/  IMAD.MOV.U32 R2, RZ, RZ, R14 ;  /* 0x000000ffff027224 */ /* 0x000fe200078e000e */
[----:B------:R-:W-:Y:S06]  /*13f60*/  BRA `(.L_x_4619) ;  /* 0xffffffc4001c7947 */ /* 0x000fec000383ffff */
.L_x_4543:
[----:B0-----:R0:W1:Y:S02]  /*13f70*/  SYNCS.PHASECHK.TRANS64.TRYWAIT P0, [R6+URZ+0x28c40], R17 ;  /* 0x028c4011060075a7 */ /* 0x001064000800017f */
[----:B-1----:R-:W-:Y:S05]  /*13f80*/  @!P0 NANOSLEEP.SYNCS 0x989680 ;  /* 0x009896800000895d */ /* 0x002fea0003900000 */
[----:B------:R-:W1:Y:S02]  /*13f90*/  @!P0 SYNCS.PHASECHK.TRANS64 P0, [R6+URZ+0x28c40], R17 ;  /* 0x028c4011060085a7 */ /* 0x000e64000800007f */
[----:B-1----:R-:W-:Y:S05]  /*13fa0*/  @!P0 BRA `(.L_x_4543) ;  /* 0xfffffffc00f08947 */ /* 0x002fea000383ffff */
[----:B------:R-:W-:Y:S05]  /*13fb0*/  BRA `(.L_x_4620) ;  /* 0xffffffc800a87947 */ /* 0x000fea000383ffff */
.L_x_4544:
        /* <DEDUP_REMOVED lines=8> */
.L_x_4622:
[----:B------:R-:W-:Y:S05]  /*14040*/  BSYNC B1 ;  /* 0x0000000000017941 */ /* 0x000fea0003800000 */
.L_x_4621:
        /* <DEDUP_REMOVED lines=9> */
.L_x_4623:
[----:B------:R-:W-:Y:S02]  /*140e0*/  IMAD.MOV.U32 R13, RZ, RZ, R27 ;  /* 0x000000ffff0d7224 */ /* 0x000fe400078e001b */
[----:B------:R-:W-:Y:S01]  /*140f0*/  IMAD.MOV.U32 R12, RZ, RZ, 0x1 ;  /* 0x00000001ff0c7424 */ /* 0x000fe200078e00ff */
[----:B------:R-:W-:-:S07]  /*14100*/  MOV R2, R14 ;  /* 0x0000000e00027202 */ /* 0x000fce0000000f00 */
[----:B------:R-:W-:Y:S05]  /*14110*/  WARPSYNC.COLLECTIVE R15, `(.L_x_4624) ;  /* 0x000000000f087348 */ /* 0x000fea0003c00000 */
[----:B------:R0:W1:Y:S02]  /*14120*/  SHFL.IDX P6, R14, R13, R12, R11 ;  /* 0x0000000c0d0e7389 */ /* 0x00006400000c000b */
[----:B01----:R-:W-:Y:S01]  /*14130*/  ENDCOLLECTIVE ;  /* 0x000000000000791b */ /* 0x003fe20003800000 */
.L_x_4624:
        /* <DEDUP_REMOVED lines=11> */
.L_x_4625:
[----:B------:R-:W-:Y:S02]  /*141f0*/  IMAD.MOV.U32 R13, RZ, RZ, R27 ;  /* 0x000000ffff0d7224 */ /* 0x000fe400078e001b */
[----:B------:R-:W-:Y:S02]  /*14200*/  IMAD.MOV.U32 R12, RZ, RZ, 0x2 ;  /* 0x00000002ff0c7424 */ /* 0x000fe400078e00ff */
[----:B------:R-:W-:-:S07]  /*14210*/  IMAD.MOV.U32 R2, RZ, RZ, R14 ;  /* 0x000000ffff027224 */ /* 0x000fce00078e000e */
[----:B------:R-:W-:Y:S05]  /*14220*/  WARPSYNC.COLLECTIVE R15, `(.L_x_4626) ;  /* 0x000000000f087348 */ /* 0x000fea0003c00000 */
[----:B------:R0:W1:Y:S02]  /*14230*/  SHFL.IDX P6, R14, R13, R12, R11 ;  /* 0x0000000c0d0e7389 */ /* 0x00006400000c000b */
[----:B01----:R-:W-:Y:S01]  /*14240*/  ENDCOLLECTIVE ;  /* 0x000000000000791b */ /* 0x003fe20003800000 */
.L_x_4626:
        /* <DEDUP_REMOVED lines=11> */
.L_x_4627:
[----:B------:R-:W-:Y:S02]  /*14300*/  IMAD.MOV.U32 R13, RZ, RZ, R27 ;  /* 0x000000ffff0d7224 */ /* 0x000fe400078e001b */
[----:B------:R-:W-:Y:S02]  /*14310*/  IMAD.MOV.U32 R12, RZ, RZ, 0x3 ;  /* 0x00000003ff0c7424 */ /* 0x000fe400078e00ff */
[----:B------:R-:W-:-:S07]  /*14320*/  IMAD.MOV.U32 R2, RZ, RZ, R14 ;  /* 0x000000ffff027224 */ /* 0x000fce00078e000e */
[----:B------:R-:W-:Y:S05]  /*14330*/  WARPSYNC.COLLECTIVE R15, `(.L_x_4628) ;  /* 0x000000000f087348 */ /* 0x000fea0003c00000 */
[----:B------:R0:W1:Y:S02]  /*14340*/  SHFL.IDX P6, R14, R13, R12, R11 ;  /* 0x0000000c0d0e7389 */ /* 0x00006400000c000b */
[----:B01----:R-:W-:Y:S01]  /*14350*/  ENDCOLLECTIVE ;  /* 0x000000000000791b */ /* 0x003fe20003800000 */
.L_x_4628:
        /* <DEDUP_REMOVED lines=11> */
.L_x_4629:
[----:B------:R-:W-:Y:S01]  /*14410*/  IMAD.MOV.U32 R2, RZ, RZ, R14 ;  /* 0x000000ffff027224 */ /* 0x000fe200078e000e */
[----:B------:R-:W-:Y:S06]  /*14420*/  BRA `(.L_x_4630) ;  /* 0xffffffc800387947 */ /* 0x000fec000383ffff */
.L_x_4549:
[----:B---3--:R3:W4:Y:S02]  /*14430*/  SYNCS.PHASECHK.TRANS64.TRYWAIT P0, [R6+URZ+0x28c60], R17 ;  /* 0x028c6011060075a7 */ /* 0x008724000800017f */
[----:B----4-:R-:W-:Y:S05]  /*14440*/  @!P0 NANOSLEEP.SYNCS 0x989680 ;  /* 0x009896800000895d */ /* 0x010fea0003900000 */
[----:B------:R-:W4:Y:S02]  /*14450*/  @!P0 SYNCS.PHASECHK.TRANS64 P0, [R6+URZ+0x28c60], R17 ;  /* 0x028c6011060085a7 */ /* 0x000f24000800007f */
[----:B----4-:R-:W-:Y:S05]  /*14460*/  @!P0 BRA `(.L_x_4549) ;  /* 0xfffffffc00f08947 */ /* 0x010fea000383ffff */
[----:B------:R-:W-:Y:S05]  /*14470*/  BRA `(.L_x_4631) ;  /* 0xffffffc800887947 */ /* 0x000fea000383ffff */
.L_x_4550:
        /* <DEDUP_REMOVED lines=8> */
.L_x_4633:
[----:B------:R-:W-:Y:S05]  /*14500*/  BSYNC B1 ;  /* 0x0000000000017941 */ /* 0x000fea0003800000 */
.L_x_4632:
        /* <DEDUP_REMOVED lines=12> */
.L_x_4634:
        /* <DEDUP_REMOVED lines=18> */
.L_x_4635:
        /* <DEDUP_REMOVED lines=16> */
.L_x_4636:
        /* <DEDUP_REMOVED lines=19> */
.L_x_4637:
        /* <DEDUP_REMOVED lines=14> */
.L_x_4638:
        /* <DEDUP_REMOVED lines=16> */
.L_x_4639:
        /* <DEDUP_REMOVED lines=14> */
.L_x_4640:
[----:B------:R-:W-:Y:S05]  /*14be0*/  BRA `(.L_x_4641) ;  /* 0xffffffc400f47947 */ /* 0x000fea000383ffff */
.L_x_4558:
        /* <DEDUP_REMOVED lines=8> */
.L_x_4643:
[----:B------:R-:W-:Y:S05]  /*14c70*/  BSYNC B0 ;  /* 0x0000000000007941 */ /* 0x000fea0003800000 */
.L_x_4642:
        /* <DEDUP_REMOVED lines=9> */
.L_x_4644:
[----:B------:R-:W-:Y:S02]  /*14d10*/  ULDC UR4, c[0x0][0xc3c] ;  /* 0x00030f0000047ab9 */ /* 0x000fe40000000800 */
[----:B------:R-:W-:-:S13]  /*14d20*/  ISETP.GE.OR P1, PT, R7, UR4, !P0 ;  /* 0x0000000407007c0c */ /* 0x000fda000c726670 */
[----:B------:R-:W0:Y:S01]  /*14d30*/  @!P1 LDC.64 R2, c[0x0][0xc80] ;  /* 0x00032000ff029b82 */ /* 0x000e220000000a00 */
[----:B------:R-:W-:Y:S01]  /*14d40*/  IMAD.MOV.U32 R17, RZ, RZ, RZ ;  /* 0x000000ffff117224 */ /* 0x000fe200078e00ff */
[----:B------:R-:W-:Y:S01]  /*14d50*/  MOV R11, RZ ;  /* 0x000000ff000b7202 */ /* 0x000fe20000000f00 */
        /* <DEDUP_REMOVED lines=13> */
.L_x_4645:
[----:B------:R-:W-:Y:S01]  /*14e30*/  IMAD.MOV.U32 R12, RZ, RZ, 0x2 ;  /* 0x00000002ff0c7424 */ /* 0x000fe200078e00ff */
[----:B------:R-:W-:-:S05]  /*14e40*/  SEL R4, R14, RZ, P1 ;  /* 0x000000ff0e047207 */ /* 0x000fca0000800000 */
[----:B------:R-:W-:-:S04]  /*14e50*/  IMAD.IADD R4, R17, 0x1, R4 ;  /* 0x0000000111047824 */ /* 0x000fc800078e0204 */
[----:B------:R-:W-:-:S07]  /*14e60*/  IMAD.MOV.U32 R13, RZ, RZ, R4 ;  /* 0x000000ffff0d7224 */ /* 0x000fce00078e0004 */
[----:B------:R-:W-:Y:S05]  /*14e70*/  WARPSYNC.COLLECTIVE R15, `(.L_x_4646) ;  /* 0x000000000f087348 */ /* 0x000fea0003c00000 */
[----:B------:R0:W1:Y:S02]  /*14e80*/  SHFL.UP P6, R14, R13, R12, R11 ;  /* 0x0400000c0d0e7389 */ /* 0x00006400000c000b */
[----:B01----:R-:W-:Y:S01]  /*14e90*/  ENDCOLLECTIVE ;  /* 0x000000000000791b */ /* 0x003fe20003800000 */
.L_x_4646:
[----:B------:R-:W-:Y:S02]  /*14ea0*/  MOV R12, 0x4 ;  /* 0x00000004000c7802 */ /* 0x000fe40000000f00 */
[----:B------:R-:W-:-:S05]  /*14eb0*/  SEL R3, R14, RZ, P2 ;  /* 0x000000ff0e037207 */ /* 0x000fca0001000000 */
[----:B------:R-:W-:-:S04]  /*14ec0*/  IMAD.IADD R6, R4, 0x1, R3 ;  /* 0x0000000104067824 */ /* 0x000fc800078e0203 */
[----:B------:R-:W-:-:S07]  /*14ed0*/  IMAD.MOV.U32 R13, RZ, RZ, R6 ;  /* 0x000000ffff0d7224 */ /* 0x000fce00078e0006 */
[----:B------:R-:W-:Y:S05]  /*14ee0*/  WARPSYNC.COLLECTIVE R15, `(.L_x_4647) ;  /* 0x000000000f087348 */ /* 0x000fea0003c00000 */
[----:B------:R0:W1:Y:S02]  /*14ef0*/  SHFL.UP P6, R14, R13, R12, R11 ;  /* 0x0400000c0d0e7389 */ /* 0x00006400000c000b */
[----:B01----:R-:W-:Y:S01]  /*14f00*/  ENDCOLLECTIVE ;  /* 0x000000000000791b */ /* 0x003fe20003800000 */
.L_x_4647:
[----:B------:R-:W-:Y:S01]  /*14f10*/  IMAD.MOV.U32 R12, RZ, RZ, 0x8 ;  /* 0x00000008ff0c7424 */ /* 0x000fe200078e00ff */
[----:B------:R-:W-:-:S05]  /*14f20*/  SEL R3, R14, RZ, P3 ;  /* 0x000000ff0e037207 */ /* 0x000fca0001800000 */
[----:B------:R-:W-:-:S04]  /*14f30*/  IMAD.IADD R2, R6, 0x1, R3 ;  /* 0x0000000106027824 */ /* 0x000fc800078e0203 */
[----:B------:R-:W-:-:S07]  /*14f40*/  IMAD.MOV.U32 R13, RZ, RZ, R2 ;  /* 0x000000ffff0d7224 */ /* 0x000fce00078e0002 */
[----:B------:R-:W-:Y:S05]  /*14f50*/  WARPSYNC.COLLECTIVE R15, `(.L_x_4648) ;  /* 0x000000000f087348 */ /* 0x000fea0003c00000 */
[----:B------:R0:W1:Y:S02]  /*14f60*/  SHFL.UP P6, R14, R13, R12, R11 ;  /* 0x0400000c0d0e7389 */ /* 0x00006400000c000b */
[----:B01----:R-:W-:Y:S01]  /*14f70*/  ENDCOLLECTIVE ;  /* 0x000000000000791b */ /* 0x003fe20003800000 */
.L_x_4648:
[----:B------:R-:W-:Y:S02]  /*14f80*/  MOV R12, 0x10 ;  /* 0x00000010000c7802 */ /* 0x000fe40000000f00 */
[----:B------:R-:W-:-:S05]  /*14f90*/  SEL R3, R14, RZ, P4 ;  /* 0x000000ff0e037207 */ /* 0x000fca0002000000 */
[----:B------:R-:W-:-:S04]  /*14fa0*/  IMAD.IADD R3, R2, 0x1, R3 ;  /* 0x0000000102037824 */ /* 0x000fc800078e0203 */
[----:B------:R-:W-:-:S07]  /*14fb0*/  IMAD.MOV.U32 R13, RZ, RZ, R3 ;  /* 0x000000ffff0d7224 */ /* 0x000fce00078e0003 */
[----:B------:R-:W-:Y:S05]  /*14fc0*/  WARPSYNC.COLLECTIVE R15, `(.L_x_4649) ;  /* 0x000000000f087348 */ /* 0x000fea0003c00000 */
[----:B------:R0:W1:Y:S02]  /*14fd0*/  SHFL.UP P6, R14, R13, R12, R11 ;  /* 0x0400000c0d0e7389 */ /* 0x00006400000c000b */
[----:B01----:R-:W-:Y:S01]  /*14fe0*/  ENDCOLLECTIVE ;  /* 0x000000000000791b */ /* 0x003fe20003800000 */
.L_x_4649:
        /* <DEDUP_REMOVED lines=8> */
.L_x_4650:
[----:B------:R-:W-:Y:S05]  /*15070*/  BRA `(.L_x_4651) ;  /* 0xffffffc800887947 */ /* 0x000fea000383ffff */
.L_x_4563:
        /* <DEDUP_REMOVED lines=8> */
.L_x_4653:
[----:B------:R-:W-:Y:S05]  /*15100*/  BSYNC B0 ;  /* 0x0000000000007941 */ /* 0x000fea0003800000 */
.L_x_4652:
        /* <DEDUP_REMOVED lines=8> */
.L_x_4654:
[----:B------:R-:W-:Y:S01]  /*15190*/  IMAD.MOV.U32 R12, RZ, RZ, 0x4 ;  /* 0x00000004ff0c7424 */ /* 0x000fe200078e00ff */
[----:B------:R-:W-:-:S05]  /*151a0*/  SEL R2, R14, RZ, P2 ;  /* 0x000000ff0e027207 */ /* 0x000fca0001000000 */
[----:B------:R-:W-:-:S04]  /*151b0*/  IMAD.IADD R2, R13, 0x1, R2 ;  /* 0x000000010d027824 */ /* 0x000fc800078e0202 */
[----:B------:R-:W-:-:S07]  /*151c0*/  IMAD.MOV.U32 R13, RZ, RZ, R2 ;  /* 0x000000ffff0d7224 */ /* 0x000fce00078e0002 */
[----:B------:R-:W-:Y:S05]  /*151d0*/  WARPSYNC.COLLECTIVE R15, `(.L_x_4655) ;  /* 0x000000000f087348 */ /* 0x000fea0003c00000 */
[----:B------:R0:W1:Y:S02]  /*151e0*/  SHFL.UP P6, R14, R13, R12, R11 ;  /* 0x0400000c0d0e7389 */ /* 0x00006400000c000b */
[----:B01----:R-:W-:Y:S01]  /*151f0*/  ENDCOLLECTIVE ;  /* 0x000000000000791b */ /* 0x003fe20003800000 */
.L_x_4655:
[----:B------:R-:W-:Y:S02]  /*15200*/  MOV R12, 0x8 ;  /* 0x00000008000c7802 */ /* 0x000fe40000000f00 */
[----:B------:R-:W-:-:S05]  /*15210*/  SEL R3, R14, RZ, P3 ;  /* 0x000000ff0e037207 */ /* 0x000fca0001800000 */
[----:B------:R-:W-:-:S04]  /*15220*/  IMAD.IADD R3, R2, 0x1, R3 ;  /* 0x0000000102037824 */ /* 0x000fc800078e0203 */
[----:B------:R-:W-:-:S07]  /*15230*/  IMAD.MOV.U32 R13, RZ, RZ, R3 ;  /* 0x000000ffff0d7224 */ /* 0x000fce00078e0003 */
[----:B------:R-:W-:Y:S05]  /*15240*/  WARPSYNC.COLLECTIVE R15, `(.L_x_4656) ;  /* 0x000000000f087348 */ /* 0x000fea0003c00000 */
[----:B------:R0:W1:Y:S02]  /*15250*/  SHFL.UP P6, R14, R13, R12, R11 ;  /* 0x0400000c0d0e7389 */ /* 0x00006400000c000b */
[----:B01----:R-:W-:Y:S01]  /*15260*/  ENDCOLLECTIVE ;  /* 0x000000000000791b */ /* 0x003fe20003800000 */
.L_x_4656:
[----:B------:R-:W-:Y:S01]  /*15270*/  IMAD.MOV.U32 R12, RZ, RZ, 0x10 ;  /* 0x00000010ff0c7424 */ /* 0x000fe200078e00ff */
[----:B------:R-:W-:-:S05]  /*15280*/  SEL R4, R14, RZ, P4 ;  /* 0x000000ff0e047207 */ /* 0x000fca0002000000 */
[----:B------:R-:W-:-:S04]  /*15290*/  IMAD.IADD R4, R3, 0x1, R4 ;  /* 0x0000000103047824 */ /* 0x000fc800078e0204 */
[----:B------:R-:W-:-:S07]  /*152a0*/  IMAD.MOV.U32 R13, RZ, RZ, R4 ;  /* 0x000000ffff0d7224 */ /* 0x000fce00078e0004 */
[----:B------:R-:W-:Y:S05]  /*152b0*/  WARPSYNC.COLLECTIVE R15, `(.L_x_4657) ;  /* 0x000000000f087348 */ /* 0x000fea0003c00000 */
[----:B------:R0:W1:Y:S02]  /*152c0*/  SHFL.UP P6, R14, R13, R12, R11 ;  /* 0x0400000c0d0e7389 */ /* 0x00006400000c000b */
[----:B01----:R-:W-:Y:S01]  /*152d0*/  ENDCOLLECTIVE ;  /* 0x000000000000791b */ /* 0x003fe20003800000 */
.L_x_4657:
        /* <DEDUP_REMOVED lines=8> */
.L_x_4658:
[----:B------:R-:W-:Y:S05]  /*15360*/  BRA `(.L_x_4659) ;  /* 0xffffffc800687947 */ /* 0x000fea000383ffff */
.L_x_4565:
[----:B------:R-:W-:Y:S01]  /*15370*/  BSSY B0, `(.L_x_4660) ;  /* 0x0000006000007945 */ /* 0x000fe20003800000 */
[----:B------:R-:W-:Y:S01]  /*15380*/  PLOP3.LUT P6, PT, P6, PT, PT, 0x8, 0x0 ;  /* 0x000000000000781c */ /* 0x000fe200037ce170 */
[----:B------:R-:W-:-:S12]  /*15390*/  IMAD.MOV.U32 R15, RZ, RZ, -0x1 ;  /* 0xffffffffff0f7424 */ /* 0x000fd800078e00ff */
[----:B01----:R-:W-:Y:S05]  /*153a0*/  WARPSYNC.COLLECTIVE R15, `(.L_x_4661) ;  /* 0x000000000f087348 */ /* 0x003fea0003c00000 */
[----:B------:R-:W-:Y:S01]  /*153b0*/  VOTE.ANY R14, PT, P6 ;  /* 0x00000000000e7806 */ /* 0x000fe200030e0100 */
[----:B01----:R-:W-:Y:S06]  /*153c0*/  ENDCOLLECTIVE ;  /* 0x000000000000791b */ /* 0x003fec0003800000 */
.L_x_4661:
[----:B------:R-:W-:Y:S05]  /*153d0*/  BSYNC B0 ;  /* 0x0000000000007941 */ /* 0x000fea0003800000 */
.L_x_4660:
        /* <DEDUP_REMOVED lines=9> */
.L_x_4662:
[----:B------:R-:W-:Y:S01]  /*15470*/  IMAD.MOV.U32 R17, RZ, RZ, R14 ;  /* 0x000000ffff117224 */ /* 0x000fe200078e000e */
[----:B------:R-:W-:Y:S06]  /*15480*/  BRA `(.L_x_4663) ;  /* 0xffffffc800587947 */ /* 0x000fec000383ffff */
.L_x_4567:
[----:B------:R-:W-:Y:S01]  /*15490*/  BSSY B0, `(.L_x_4664) ;  /* 0x0000007000007945 */ /* 0x000fe20003800000 */
[----:B------:R-:W-:Y:S02]  /*154a0*/  IMAD.MOV.U32 R13, RZ, RZ, R2 ;  /* 0x000000ffff0d7224 */ /* 0x000fe400078e0002 */
[----:B------:R-:W-:Y:S02]  /*154b0*/  IMAD.MOV.U32 R11, RZ, RZ, 0x1f ;  /* 0x0000001fff0b7424 */ /* 0x000fe400078e00ff */
[----:B------:R-:W-:-:S07]  /*154c0*/  IMAD.MOV.U32 R15, RZ, RZ, -0x1 ;  /* 0xffffffffff0f7424 */ /* 0x000fce00078e00ff */
[----:B0123--:R-:W-:Y:S05]  /*154d0*/  WARPSYNC.COLLECTIVE R15, `(.L_x_4665) ;  /* 0x000000000f087348 */ /* 0x00ffea0003c00000 */
[----:B------:R4:W0:Y:S02]  /*154e0*/  SHFL.IDX P6, R14, R13, R12, R11 ;  /* 0x0000000c0d0e7389 */ /* 0x00082400000c000b */
[----:B01234-:R-:W-:Y:S01]  /*154f0*/  ENDCOLLECTIVE ;  /* 0x000000000000791b */ /* 0x01ffe20003800000 */
.L_x_4665:
[----:B------:R-:W-:Y:S05]  /*15500*/  BSYNC B0 ;  /* 0x0000000000007941 */ /* 0x000fea0003800000 */
.L_x_4664:
[----:B------:R-:W-:Y:S05]  /*15510*/  BRA `(.L_x_4566) ;  /* 0xffffffc800507947 */ /* 0x000fea000383ffff */
.L_x_4571:
[----:B0-----:R0:W1:Y:S02]  /*15520*/  SYNCS.PHASECHK.TRANS64.TRYWAIT P0, [R5+URZ+0x28c20], R0 ;  /* 0x028c2000050075a7 */ /* 0x001064000800017f */
[----:B-1----:R-:W-:Y:S05]  /*15530*/  @!P0 NANOSLEEP.SYNCS 0x989680 ;  /* 0x009896800000895d */ /* 0x002fea0003900000 */
[----:B------:R-:W1:Y:S02]  /*15540*/  @!P0 SYNCS.PHASECHK.TRANS64 P0, [R5+URZ+0x28c20], R0 ;  /* 0x028c2000050085a7 */ /* 0x000e64000800007f */
[----:B-1----:R-:W-:Y:S05]  /*15550*/  @!P0 BRA `(.L_x_4571) ;  /* 0xfffffffc00f08947 */ /* 0x002fea000383ffff */
[----:B------:R-:W-:Y:S05]  /*15560*/  BRA `(.L_x_4666) ;  /* 0xffffffcc00c87947 */ /* 0x000fea000383ffff */
.L_x_4572:
        /* <DEDUP_REMOVED lines=11> */
.L_x_4668:
[----:B------:R-:W-:Y:S05]  /*15620*/  BSYNC B0 ;  /* 0x0000000000007941 */ /* 0x000fea0003800000 */
.L_x_4667:
[----:B------:R-:W-:Y:S05]  /*15630*/  BRA `(.L_x_4669) ;  /* 0xffffffcc00b07947 */ /* 0x000fea000383ffff */
.L_x_4575:
[----:B------:R-:W-:Y:S01]  /*15640*/  BSSY B1, `(.L_x_4670) ;  /* 0x0000006000017945 */ /* 0x000fe20003800000 */
[----:B------:R-:W-:-:S07]  /*15650*/  IMAD.MOV.U32 R15, RZ, RZ, -0x1 ;  /* 0xffffffffff0f7424 */ /* 0x000fce00078e00ff */
[----:B0-234-:R-:W-:Y:S05]  /*15660*/  WARPSYNC.COLLECTIVE R15, `(.L_x_4671) ;  /* 0x000000000f0c7348 */ /* 0x01dfea0003c00000 */
[----:B------:R-:W-:Y:S02]  /*15670*/  ELECT P6, UR62, PT ;  /* 0x00000000003e782f */ /* 0x000fe400038c0000 */
[----:B------:R-:W-:Y:S01]  /*15680*/  MOV R14, UR62 ;  /* 0x0000003e000e7c02 */ /* 0x000fe20008000f00 */
[----:B0-234-:R-:W-:Y:S10]  /*15690*/  ENDCOLLECTIVE ;  /* 0x000000000000791b */ /* 0x01dff40003800000 */
.L_x_4671:
[----:B------:R-:W-:Y:S05]  /*156a0*/  BSYNC B1 ;  /* 0x0000000000017941 */ /* 0x000fea0003800000 */
.L_x_4670:
[----:B------:R-:W-:Y:S05]  /*156b0*/  BRA `(.L_x_4672) ;  /* 0xffffffcc00a87947 */ /* 0x000fea000383ffff */
.L_x_4577:
[----:B0-----:R0:W1:Y:S02]  /*156c0*/  SYNCS.PHASECHK.TRANS64.TRYWAIT P1, [R3+URZ+0x28c40], R2 ;  /* 0x028c4002030075a7 */ /* 0x001064000802017f */
[----:B-1----:R-:W-:Y:S05]  /*156d0*/  @!P1 NANOSLEEP.SYNCS 0x989680 ;  /* 0x009896800000995d */ /* 0x002fea0003900000 */
[----:B------:R-:W1:Y:S02]  /*156e0*/  @!P1 SYNCS.PHASECHK.TRANS64 P1, [R3+URZ+0x28c40], R2 ;  /* 0x028c4002030095a7 */ /* 0x000e64000802007f */
[----:B-1----:R-:W-:Y:S05]  /*156f0*/  @!P1 BRA `(.L_x_4577) ;  /* 0xfffffffc00f09947 */ /* 0x002fea000383ffff */
[----:B------:R-:W-:Y:S05]  /*15700*/  BRA `(.L_x_4673) ;  /* 0xffffffcc00c87947 */ /* 0x000fea000383ffff */
.L_x_4579:
[----:B-1----:R1:W0:Y:S02]  /*15710*/  SYNCS.PHASECHK.TRANS64.TRYWAIT P1, [R5+URZ+0x28c40], R0 ;  /* 0x028c4000050075a7 */ /* 0x002224000802017f */
[----:B0-----:R-:W-:Y:S05]  /*15720*/  @!P1 NANOSLEEP.SYNCS 0x989680 ;  /* 0x009896800000995d */ /* 0x001fea0003900000 */
[----:B------:R-:W0:Y:S02]  /*15730*/  @!P1 SYNCS.PHASECHK.TRANS64 P1, [R5+URZ+0x28c40], R0 ;  /* 0x028c4000050095a7 */ /* 0x000e24000802007f */
[----:B0-----:R-:W-:Y:S05]  /*15740*/  @!P1 BRA `(.L_x_4579) ;  /* 0xfffffffc00f09947 */ /* 0x001fea000383ffff */
[----:B------:R-:W-:Y:S05]  /*15750*/  BRA `(.L_x_4674) ;  /* 0xffffffcc00d47947 */ /* 0x000fea000383ffff */
.L_x_4581:
[----:B------:R0:W0:Y:S02]  /*15760*/  SYNCS.PHASECHK.TRANS64.TRYWAIT P1, [R3+URZ+0x28c60], R2 ;  /* 0x028c6002030075a7 */ /* 0x000024000802017f */
[----:B0-----:R-:W-:Y:S05]  /*15770*/  @!P1 NANOSLEEP.SYNCS 0x989680 ;  /* 0x009896800000995d */ /* 0x001fea0003900000 */
[----:B------:R-:W0:Y:S02]  /*15780*/  @!P1 SYNCS.PHASECHK.TRANS64 P1, [R3+URZ+0x28c60], R2 ;  /* 0x028c6002030095a7 */ /* 0x000e24000802007f */
[----:B0-----:R-:W-:Y:S05]  /*15790*/  @!P1 BRA `(.L_x_4581) ;  /* 0xfffffffc00f09947 */ /* 0x001fea000383ffff */
[----:B------:R-:W-:Y:S05]  /*157a0*/  BRA `(.L_x_4675) ;  /* 0xffffffcc00d07947 */ /* 0x000fea000383ffff */
.L_x_4676:
        /* <DEDUP_REMOVED lines=13> */
.L_x_5819:


//--------------------- .text._ZN7cutlass13device_kernelIN5flash11enable_sm90INS1_16FlashAttnFwdSm90INS1_25CollectiveMainloopFwdSm90ILi2EN4cute5tupleIJNS5_1CILi1EEES8_S8_EEENS6_IJNS7_ILi64EEESA_SA_EEELi512ENS_6half_tEfNS_4arch4Sm90ELb1ELb0ELb1ELb1ELb1ELb1ELb0ELb0ELb0ELb1ELb0ELb0EEENS1_21CollectiveEpilogueFwdINS6_IJSA_NS7_ILi512EEESA_EEES9_SC_SE_Li256ELb1ELb1ELb0ELb0EEENS1_36VarlenDynamicPersistentTileSchedulerILi64ELi64ELi256ELi128ELb0ELb1ELb1ELb1ELb1ELb1EEEEEEEEEvNT_6ParamsE --------------------------
	.section	.text._ZN7cutlass13device_kernelIN5flash11enable_sm90INS1_16FlashAttnFwdSm90INS1_25CollectiveMainloopFwdSm90ILi2EN4cute5tupleIJNS5_1CILi1EEES8_S8_EEENS6_IJNS7_ILi64EEESA_SA_EEELi512ENS_6half_tEfNS_4arch4Sm90ELb1ELb0ELb1ELb1ELb1ELb1ELb0ELb0ELb0ELb1ELb0ELb0EEENS1_21CollectiveEpilogueFwdINS6_IJSA_NS7_ILi512EEESA_EEES9_SC_SE_Li256ELb1ELb1ELb0ELb0EEENS1_36VarlenDynamicPersistentTileSchedulerILi64ELi64ELi256ELi128ELb0ELb1ELb1ELb1ELb1ELb1EEEEEEEEEvNT_6ParamsE,"ax",@progbits
	.align	128
.text._ZN7cutlass13device_kernelIN5flash11enable_sm90INS1_16FlashAttnFwdSm90INS1_25CollectiveMainloopFwdSm90ILi2EN4cute5tupleIJNS5_1CILi1EEES8_S8_EEENS6_IJNS7_ILi64EEESA_SA_EEELi512ENS_6half_tEfNS_4arch4Sm90ELb1ELb0ELb1ELb1ELb1ELb1ELb0ELb0ELb0ELb1ELb0ELb0EEENS1_21CollectiveEpilogueFwdINS6_IJSA_NS7_ILi512EEESA_EEES9_SC_SE_Li256ELb1ELb1ELb0ELb0EEENS1_36VarlenDynamicPersistentTileSchedulerILi64ELi64ELi256ELi128ELb0ELb1ELb1ELb1ELb1ELb1EEEEEEEEEvNT_6ParamsE:
        .type           _ZN7cutlass13device_kernelIN5flash11enable_sm90INS1_16FlashAttnFwdSm90INS1_25CollectiveMainloopFwdSm90ILi2EN4cute5tupleIJNS5_1CILi1EEES8_S8_EEENS6_IJNS7_ILi64EEESA_SA_EEELi512ENS_6half_tEfNS_4arch4Sm90ELb1ELb0ELb1ELb1ELb1ELb1ELb0ELb0ELb0ELb1ELb0ELb0EEENS1_21CollectiveEpilogueFwdINS6_IJSA_NS7_ILi512EEESA_EEES9_SC_SE_Li256ELb1ELb1ELb0ELb0EEENS1_36VarlenDynamicPersistentTileSchedulerILi64ELi64ELi256ELi128ELb0ELb1ELb1ELb1ELb1ELb1EEEEEEEEEvNT_6ParamsE,@function
        .size           _ZN7cutlass13device_kernelIN5flash11enable_sm90INS1_16FlashAttnFwdSm90INS1_25CollectiveMainloopFwdSm90ILi2EN4cute5tupleIJNS5_1CILi1EEES8_S8_EEENS6_IJNS7_ILi64EEESA_SA_EEELi512ENS_6half_tEfNS_4arch4Sm90ELb1ELb0ELb1ELb1ELb1ELb1ELb0ELb0ELb0ELb1ELb0ELb0EEENS1_21CollectiveEpilogueFwdINS6_IJSA_NS7_ILi512EEESA_EEES9_SC_SE_Li256ELb1ELb1ELb0ELb0EEENS1_36VarlenDynamicPersistentTileSchedulerILi64ELi64ELi256ELi128ELb0ELb1ELb1ELb1ELb1ELb1EEEEEEEEEvNT_6ParamsE,(.L_x_5820 - _ZN7cutlass13device_kernelIN5flash11enable_sm90INS1_16FlashAttnFwdSm90INS1_25CollectiveMainloopFwdSm90ILi2EN4cute5tupleIJNS5_1CILi1EEES8_S8_EEENS6_IJNS7_ILi64EEESA_SA_EEELi512ENS_6half_tEfNS_4arch4Sm90ELb1ELb0ELb1ELb1ELb1ELb1ELb0ELb0ELb0ELb1ELb0ELb0EEENS1_21CollectiveEpilogueFwdINS6_IJSA_NS7_ILi512EEESA_EEES9_SC_SE_Li256ELb1ELb1ELb0ELb0EEENS1_36VarlenDynamicPersistentTileSchedulerILi64ELi64ELi256ELi128ELb0ELb1ELb1ELb1ELb1ELb1EEEEEEEEEvNT_6ParamsE)
        .other          _ZN7cutlass13device_kernelIN5flash11enable_sm90INS1_16FlashAttnFwdSm90INS1_25CollectiveMainloopFwdSm90ILi2EN4cute5tupleIJNS5_1CILi1EEES8_S8_EEENS6_IJNS7_ILi64EEESA_SA_EEELi512ENS_6half_tEfNS_4arch4Sm90ELb1ELb0ELb1ELb1ELb1ELb1ELb0ELb0ELb0ELb1ELb0ELb0EEENS1_21CollectiveEpilogueFwdINS6_IJSA_NS7_ILi512EEESA_EEES9_SC_SE_Li256ELb1ELb1ELb0ELb0EEENS1_36VarlenDynamicPersistentTileSchedulerILi64ELi64ELi256ELi128ELb0ELb1ELb1ELb1ELb1ELb1EEEEEEEEEvNT_6ParamsE,@"STO_CUDA_ENTRY STV_DEFAULT"
_ZN7cutlass13device_kernelIN5flash11enable_sm90INS1_16FlashAttnFwdSm90INS1_25CollectiveMainloopFwdSm90ILi2EN4cute5tupleIJNS5_1CILi1EEES8_S8_EEENS6_IJNS7_ILi64EEESA_SA_EEELi512ENS_6half_tEfNS_4arch4Sm90ELb1ELb0ELb1ELb1ELb1ELb1ELb0ELb0ELb0ELb1ELb0ELb0EEENS1_21CollectiveEpilogueFwdINS6_IJSA_NS7_ILi512EEESA_EEES9_SC_SE_Li256ELb1ELb1ELb0ELb0EEENS1_36VarlenDynamicPersistentTileSchedulerILi64ELi64ELi256ELi128ELb0ELb1ELb1ELb1ELb1ELb1EEEEEEEEEvNT_6ParamsE:
        /* <DEDUP_REMOVED lines=17> */
.L_x_4678:
[----:B------:R-:W-:Y:S05]  /*0110*/  BSYNC B0 ;  /* 0x0000000000007941 */ /* 0x000fea0003800000 */
.L_x_4677:
[----:B------:R-:W0:Y:S01]  /*0120*/  SHFL.IDX PT, R3, R2, RZ, 0x1f ;  /* 0x00001fff02037589 */ /* 0x000e2200000e0000 */
[----:B------:R-:W-:Y:S01]  /*0130*/  VOTEU.ANY UP0, P0 ;  /* 0x00000000003f7886 */ /* 0x000fe20000000100 */
[----:B------:R-:W-:Y:S01]  /*0140*/  UMOV UR4, 0x80 ;  /* 0x0000008000047882 */ /* 0x000fe20000000000 */
[----:B------:R-:W-:Y:S01]  /*0150*/  UMOV UR7, 0x100 ;  /* 0x0000010000077882 */ /* 0x000fe20000000000 */
[----:B------:R-:W-:Y:S02]  /*0160*/  VOTEU.ANY UP1, P0 ;  /* 0x00000000003f7886 */ /* 0x000fe40000020100 */
[----:B------:R-:W1:Y:S01]  /*0170*/  @UP0 S2UR UR8, SR_CgaCtaId ;  /* 0x00000000000809c3 */ /* 0x000e620000008800 */
[----:B------:R-:W-:Y:S01]  /*0180*/  @UP0 UMOV UR6, 0x400 ;  /* 0x0000040000060882 */ /* 0x000fe20000000000 */
[----:B------:R-:W-:-:S04]  /*0190*/  @UP0 UIADD3 UR4, -UR4, 0x100000, URZ ;  /* 0x0010000004040890 */ /* 0x000fc8000fffe13f */
[----:B------:R-:W-:Y:S02]  /*01a0*/  @UP0 USHF.L.U32 UR5, UR4, 0xb, URZ ;  /* 0x0000000b04050899 */ /* 0x000fe4000800063f */
[----:B------:R-:W-:Y:S01]  /*01b0*/  @UP0 USHF.L.U32 UR4, UR4, 0x1, URZ ;  /* 0x0000000104040899 */ /* 0x000fe2000800063f */
[----:B0-----:R-:W-:Y:S02]  /*01c0*/  ISETP.NE.AND P1, PT, R3, RZ, PT ;  /* 0x000000ff0300720c */ /* 0x001fe40003f25270 */
[----:B------:R-:W-:Y:S01]  /*01d0*/  SHF.R.U32.HI R3, RZ, 0x7, R0 ;  /* 0x00000007ff037819 */ /* 0x000fe20000011600 */
[----:B-1----:R-:W-:-:S04]  /*01e0*/  @UP0 ULEA UR8, UR8, UR6, 0x18 ;  /* 0x0000000608080291 */ /* 0x002fc8000f8ec03f */
[----:B------:R-:W0:Y:S01]  /*01f0*/  SHFL.IDX PT, R5, R3, RZ, 0x1f ;  /* 0x00001fff03057589 */ /* 0x000e2200000e0000 */
[----:B------:R-:W-:-:S04]  /*0200*/  @UP0 UIADD3 UR6, -UR7, 0x100000, URZ ;  /* 0x0010000007060890 */ /* 0x000fc8000fffe13f */
[----:B------:R-:W-:Y:S02]  /*0210*/  @UP0 USHF.L.U32 UR7, UR6, 0xb, URZ ;  /* 0x0000000b06070899 */ /* 0x000fe4000800063f */
[----:B------:R-:W-:Y:S01]  /*0220*/  @UP0 USHF.L.U32 UR6, UR6, 0x1, URZ ;  /* 0x0000000106060899 */ /* 0x000fe2000800063f */
[----:B------:R-:W-:Y:S01]  /*0230*/  VOTEU.ANY UP0, P0 ;  /* 0x00000000003f7886 */ /* 0x000fe20000000100 */
[----:B------:R-:W1:Y:S04]  /*0240*/  FENCE.VIEW.ASYNC.S ;  /* 0x00000000000073c6 */ /* 0x000e680000000000 */
[----:B-1----:R1:W2:Y:S01]  /*0250*/  @UP0 SYNCS.EXCH.64 URZ, [UR8+0x28c00], UR4 ;  /* 0x028c0004083f05b2 */ /* 0x0022a20008000100 */
[----:B0-----:R1:W-:Y:S05]  /*0260*/  STL [R1+0x58], R5 ;  /* 0x0000580501007387 */ /* 0x0013ea0000100800 */
[----:B------:R1:W0:Y:S01]  /*0270*/  @UP1 SYNCS.EXCH.64 URZ, [UR8+0x28c20], UR6 ;  /* 0x028c2006083f15b2 */ /* 0x0002220008000100 */
[----:B------:R-:W-:Y:S05]  /*0280*/  @P1 BRA `(.L_x_4679) ;  /* 0x0000000000381947 */ /* 0x000fea0003800000 */
[----:B-1----:R-:W1:Y:S01]  /*0290*/  S2UR UR5, SR_CgaCtaId ;  /* 0x00000000000579c3 */ /* 0x002e620000008800 */
[----:B------:R-:W-:Y:S01]  /*02a0*/  UMOV UR4, 0x400 ;  /* 0x0000040000047882 */ /* 0x000fe20000000000 */
[----:B------:R-:W-:Y:S01]  /*02b0*/  UMOV UR7, 0x80 ;  /* 0x0000008000077882 */ /* 0x000fe20000000000 */
[----:B------:R-:W-:Y:S01]  /*02c0*/  ELECT P0, URZ, PT ;  /* 0x00000000003f782f */ /* 0x000fe20003800000 */
[----:B-1----:R-:W-:Y:S02]  /*02d0*/  ULEA UR6, UR5, UR4, 0x18 ;  /* 0x0000000405067291 */ /* 0x002fe4000f8ec03f */
[----:B------:R-:W-:-:S04]  /*02e0*/  UIADD3 UR4, -UR7, 0x100000, URZ ;  /* 0x0010000007047890 */ /* 0x000fc8000fffe13f */
[----:B------:R-:W-:Y:S02]  /*02f0*/  USHF.L.U32 UR5, UR4, 0xb, URZ ;  /* 0x0000000b04057899 */ /* 0x000fe4000800063f */
[----:B------:R-:W-:Y:S01]  /*0300*/  USHF.L.U32 UR4, UR4, 0x1, URZ ;  /* 0x0000000104047899 */ /* 0x000fe2000800063f */
[----:B------:R-:W1:Y:S11]  /*0310*/  FENCE.VIEW.ASYNC.S ;  /* 0x00000000000073c6 */ /* 0x000e760000000000 */
[----:B-1----:R3:W4:Y:S01]  /*0320*/  SYNCS.EXCH.64 URZ, [UR6+0x28c30], UR4 ;  /* 0x028c3004063f75b2 */ /* 0x0027220008000100 */
[----:B------:R3:W1:Y:S01]  /*0330*/  SYNCS.EXCH.64 URZ, [UR6+0x28c40], UR4 ;  /* 0x028c4004063f75b2 */ /* 0x0006620008000100 */
[----:B------:R3:W0:Y:S01]  /*0340*/  SYNCS.EXCH.64 URZ, [UR6+0x28c38], UR4 ;  /* 0x028c3804063f75b2 */ /* 0x0006220008000100 */
[----:B------:R3:W0:Y:S02]  /*0350*/  SYNCS.EXCH.64 URZ, [UR6+0x28c48], UR4 ;  /* 0x028c4804063f75b2 */ /* 0x0006240008000100 */
[----:B---3--:R-:W-:Y:S01]  /*0360*/  NOP ;  /* 0x0000000000007918 */ /* 0x008fe20000000000 */
.L_x_4679:
[----:B------:R-:W3:Y:S01]  /*0370*/  SHFL.IDX PT, R4, R2, RZ, 0x1f ;  /* 0x00001fff02047589 */ /* 0x000ee200000e0000 */
[----:B------:R-:W-:Y:S01]  /*0380*/  NOP ;  /* 0x0000000000007918 */ /* 0x000fe20000000000 */
[----:B---3--:R-:W-:-:S13]  /*0390*/  ISETP.NE.AND P0, PT, R4, RZ, PT ;  /* 0x000000ff0400720c */ /* 0x008fda0003f05270 */
[----:B------:R-:W-:Y:S05]  /*03a0*/  @P0 BRA `(.L_x_4680) ;  /* 0x0000000000480947 */ /* 0x000fea0003800000 */
[----:B-1----:R-:W1:Y:S01]  /*03b0*/  S2UR UR5, SR_CgaCtaId ;  /* 0x00000000000579c3 */ /* 0x002e620000008800 */
[----:B------:R-:W-:Y:S01]  /*03c0*/  UMOV UR4, 0x400 ;  /* 0x0000040000047882 */ /* 0x000fe20000000000 */
[----:B------:R-:W-:Y:S01]  /*03d0*/  UMOV UR6, 0x80 ;  /* 0x0000008000067882 */ /* 0x000fe20000000000 */
[----:B------:R-:W-:Y:S01]  /*03e0*/  UMOV UR7, 0x100 ;  /* 0x0000010000077882 */ /* 0x000fe20000000000 */
[----:B------:R-:W-:Y:S01]  /*03f0*/  ELECT P0, URZ, PT ;  /* 0x00000000003f782f */ /* 0x000fe20003800000 */
[----:B-1----:R-:W-:Y:S02]  /*0400*/  ULEA UR8, UR5, UR4, 0x18 ;  /* 0x0000000405087291 */ /* 0x002fe4000f8ec03f */
[----:B------:R-:W-:-:S04]  /*0410*/  UIADD3 UR4, -UR6, 0x100000, URZ ;  /* 0x0010000006047890 */ /* 0x000fc8000fffe13f */
[----:B------:R-:W-:Y:S02]  /*0420*/  USHF.L.U32 UR5, UR4, 0xb, URZ ;  /* 0x0000000b04057899 */ /* 0x000fe4000800063f */
[----:B------:R-:W-:Y:S02]  /*0430*/  USHF.L.U32 UR4, UR4, 0x1, URZ ;  /* 0x0000000104047899 */ /* 0x000fe4000800063f */
[----:B------:R-:W-:-:S04]  /*0440*/  UIADD3 UR6, -UR7, 0x100000, URZ ;  /* 0x0010000007067890 */ /* 0x000fc8000fffe13f */
[----:B------:R-:W-:Y:S02]  /*0450*/  USHF.L.U32 UR7, UR6, 0xb, URZ ;  /* 0x0000000b06077899 */ /* 0x000fe4000800063f */
[----:B------:R-:W-:Y:S01]  /*0460*/  USHF.L.U32 UR6, UR6, 0x1, URZ ;  /* 0x0000000106067899 */ /* 0x000fe2000800063f */
[----:B------:R-:W1:Y:S03]  /*0470*/  FENCE.VIEW.ASYNC.S ;  /* 0x00000000000073c6 */ /* 0x000e660000000000 */
[----:B-1----:R3:W1:Y:S08]  /*0480*/  SYNCS.EXCH.64 URZ, [UR8+0x28c50], UR4 ;  /* 0x028c5004083f75b2 */ /* 0x0026700008000100 */
[----:B------:R3:W0:Y:S01]  /*0490*/  SYNCS.EXCH.64 URZ, [UR8+0x28c60], UR6 ;  /* 0x028c6006083f75b2 */ /* 0x0006220008000100 */
[----:B------:R3:W0:Y:S01]  /*04a0*/  SYNCS.EXCH.64 URZ, [UR8+0x28c58], UR4 ;  /* 0x028c5804083f75b2 */ /* 0x0006220008000100 */
[----:B------:R3:W0:Y:S02]  /*04b0*/  SYNCS.EXCH.64 URZ, [UR8+0x28c68], UR6 ;  /* 0x028c6806083f75b2 */ /* 0x0006240008000100 */
[----:B---3--:R-:W-:Y:S01]  /*04c0*/  NOP ;  /* 0x0000000000007918 */ /* 0x008fe20000000000 */
.L_x_4680:
[----:B------:R-:W3:Y:S01]  /*04d0*/  SHFL.IDX PT, R4, R2, RZ, 0x1f ;  /* 0x00001fff02047589 */ /* 0x000ee200000e0000 */
[----:B------:R-:W-:Y:S01]  /*04e0*/  NOP ;  /* 0x0000000000007918 */ /* 0x000fe20000000000 */
[----:B---3--:R-:W-:-:S13]  /*04f0*/  ISETP.NE.AND P0, PT, R4, RZ, PT ;  /* 0x000000ff0400720c */ /* 0x008fda0003f05270 */
        /* <DEDUP_REMOVED lines=10> */
[----:B-1----:R3:W1:Y:S01]  /*05a0*/  SYNCS.EXCH.64 URZ, [UR6+0x28c70], UR4 ;  /* 0x028c7004063f75b2 */ /* 0x0026620008000100 */
[----:B------:R3:W0:Y:S01]  /*05b0*/  SYNCS.EXCH.64 URZ, [UR6+0x28c80], UR4 ;  /* 0x028c8004063f75b2 */ /* 0x0006220008000100 */
[----:B------:R3:W0:Y:S01]  /*05c0*/  SYNCS.EXCH.64 URZ, [UR6+0x28c78], UR4 ;  /* 0x028c7804063f75b2 */ /* 0x0006220008000100 */
[----:B------:R3:W0:Y:S02]  /*05d0*/  SYNCS.EXCH.64 URZ, [UR6+0x28c88], UR4 ;  /* 0x028c8804063f75b2 */ /* 0x0006240008000100 */
[----:B---3--:R-:W-:Y:S01]  /*05e0*/  NOP ;  /* 0x0000000000007918 */ /* 0x008fe20000000000 */
.L_x_4681:
        /* <DEDUP_REMOVED lines=22> */
.L_x_4682:
        /* <DEDUP_REMOVED lines=22> */
.L_x_4683:
[----:B------:R-:W-:Y:S01]  /*08b0*/  ISETP.NE.AND P0, PT, R5, RZ, PT ;  /* 0x000000ff0500720c */ /* 0x000fe20003f05270 */
[----:B------:R-:W-:Y:S01]  /*08c0*/  IMAD.MOV.U32 R37, RZ, RZ, 0x1 ;  /* 0x00000001ff257424 */ /* 0x000fe200078e00ff */
[----:B------:R-:W-:Y:S01]  /*08d0*/  NOP ;  /* 0x0000000000007918 */ /* 0x000fe20000000000 */
[----:B------:R-:W-:Y:S01]  /*08e0*/  ULDC.64 UR40, c[0x0][0x208] ;  /* 0x0000820000287ab9 */ /* 0x000fe20000000a00 */
[----:B------:R-:W-:Y:S02]  /*08f0*/  BSSY B9, `(.L_x_4684) ;  /* 0x0001a8f000097945 */ /* 0x000fe40003800000 */
[----:B------:R-:W-:Y:S01]  /*0900*/  SEL R37, R37, 0x2, !P0 ;  /* 0x0000000225257807 */ /* 0x000fe20004000000 */
[----:B012-4-:R-:W-:Y:S06]  /*0910*/  BAR.SYNC.DEFER_BLOCKING 0x0 ;  /* 0x0000000000007b1d */ /* 0x017fec0000010000 */
[----:B------:R-:W-:Y:S05]  /*0920*/  @!P0 BRA `(.L_x_4685) ;  /* 0x0000013000b48947 */ /* 0x000fea0003800000 */
.L_x_4686:
        /* <DEDUP_REMOVED lines=20> */
[----:B------:R-:W-:Y:S01]  /*0a70*/  IMAD.MOV.U32 R184, RZ, RZ, RZ ;  /* 0x000000ffffb87224 */ /* 0x000fe200078e00ff */
[----:B------:R-:W-:Y:S01]  /*0a80*/  MOV R221, 0x40 ;  /* 0x0000004000dd7802 */ /* 0x000fe20000000f00 */
[----:B------:R-:W-:Y:S01]  /*0a90*/  IMAD.MOV.U32 R190, RZ, RZ, RZ ;  /* 0x000000ffffbe7224 */ /* 0x000fe200078e00ff */
[----:B------:R-:W-:Y:S02]  /*0aa0*/  SHF.R.S32.HI R0, RZ, 0x1f, R20 ;  /* 0x0000001fff007819 */ /* 0x000fe40000011414 */
[----:B------:R-:W-:Y:S02]  /*0ab0*/  CS2R R18, SRZ ;  /* 0x0000000000127805 */ /* 0x000fe4000001ff00 */
[CC--:B------:R-:W-:Y:S02]  /*0ac0*/  LEA.HI R3, R0.reuse, R20.reuse, RZ, 0x7 ;  /* 0x0000001400037211 */ /* 0x0c0fe400078f38ff */
[----:B------:R-:W-:-:S02]  /*0ad0*/  LEA.HI R6, R0, R20, RZ, 0x4 ;  /* 0x0000001400067211 */ /* 0x000fc400078f20ff */
[----:B------:R-:W-:Y:S02]  /*0ae0*/  LOP3.LUT R4, R3, 0xffffff80, RZ, 0xc0, !PT ;  /* 0xffffff8003047812 */ /* 0x000fe400078ec0ff */
[----:B------:R-:W-:Y:S02]  /*0af0*/  LOP3.LUT R5, R6, 0xfffffff0, RZ, 0xc0, !PT ;  /* 0xfffffff006057812 */ /* 0x000fe400078ec0ff */
[----:B------:R-:W-:Y:S01]  /*0b00*/  LEA.HI R7, R0, R20, RZ, 0x5 ;  /* 0x0000001400077211 */ /* 0x000fe200078f28ff */
[C---:B------:R-:W-:Y:S01]  /*0b10*/  IMAD.IADD R4, R20.reuse, 0x1, -R4 ;  /* 0x0000000114047824 */ /* 0x040fe200078e0a04 */
[----:B------:R-:W-:Y:S01]  /*0b20*/  SHF.R.S32.HI R11, RZ, 0x4, R6 ;  /* 0x00000004ff0b7819 */ /* 0x000fe20000011406 */
[----:B------:R-:W-:Y:S01]  /*0b30*/  IMAD.IADD R9, R20, 0x1, -R5 ;  /* 0x0000000114097824 */ /* 0x000fe200078e0a05 */
[----:B------:R-:W-:Y:S02]  /*0b40*/  SHF.R.S32.HI R228, RZ, 0x5, R7 ;  /* 0x00000005ffe47819 */ /* 0x000fe40000011407 */
[----:B------:R-:W-:-:S02]  /*0b50*/  SHF.R.S32.HI R5, RZ, 0x1f, R4 ;  /* 0x0000001fff057819 */ /* 0x000fc40000011404 */
[----:B------:R-:W-:Y:S02]  /*0b60*/  SHF.R.S32.HI R13, RZ, 0x1f, R7 ;  /* 0x0000001fff0d7819 */ /* 0x000fe40000011407 */
[----:B------:R-:W-:Y:S02]  /*0b70*/  SHF.R.S32.HI R8, RZ, 0x1f, R9 ;  /* 0x0000001fff087819 */ /* 0x000fe40000011409 */
[----:B------:R-:W-:Y:S02]  /*0b80*/  LEA.HI R7, R6, R11, RZ, 0x1 ;  /* 0x0000000b06077211 */ /* 0x000fe400078f08ff */
[----:B------:R-:W-:Y:S02]  /*0b90*/  LEA.HI R6, R5, R4, RZ, 0x2 ;  /* 0x0000000405067211 */ /* 0x000fe400078f10ff */
[----:B------:R-:W-:Y:S02]  /*0ba0*/  LEA.HI R10, R8, R9, RZ, 0x3 ;  /* 0x00000009080a7211 */ /* 0x000fe400078f18ff */
[----:B------:R-:W-:-:S02]  /*0bb0*/  LOP3.LUT R14, R7, 0x1ffffffe, RZ, 0xc0, !PT ;  /* 0x1ffffffe070e7812 */ /* 0x000fc400078ec0ff */
[--C-:B------:R-:W-:Y:S02]  /*0bc0*/  SHF.R.S32.HI R7, RZ, 0x2, R6.reuse ;  /* 0x00000002ff077819 */ /* 0x100fe40000011406 */
[----:B------:R-:W-:Y:S01]  /*0bd0*/  SHF.R.S32.HI R8, RZ, 0x1f, R6 ;  /* 0x0000001fff087819 */ /* 0x000fe20000011406 */
[----:B------:R-:W-:Y:S01]  /*0be0*/  IMAD.IADD R14, R11, 0x1, -R14 ;  /* 0x000000010b0e7824 */ /* 0x000fe200078e0a0e */
[----:B------:R-:W-:Y:S02]  /*0bf0*/  LEA.HI R13, R13, R228, RZ, 0x2 ;  /* 0x000000e40d0d7211 */ /* 0x000fe400078f10ff */
[----:B------:R-:W-:Y:S01]  /*0c00*/  LOP3.LUT R12, R10, 0xfffffff8, RZ, 0xc0, !PT ;  /* 0xfffffff80a0c7812 */ /* 0x000fe200078ec0ff */
[----:B------:R-:W-:Y:S01]  /*0c10*/  IMAD.SHL.U32 R14, R14, 0x8, RZ ;  /* 0x000000080e0e7824 */ /* 0x000fe200078e00ff */
[----:B------:R-:W-:Y:S01]  /*0c20*/  LEA.HI R8, R8, R7, RZ, 0x3 ;  /* 0x0000000708087211 */ /* 0x000fe200078f18ff */
[----:B------:R-:W-:Y:S01]  /*0c30*/  IMAD.SHL.U32 R10, R10, 0x40, RZ ;  /* 0x000000400a0a7824 */ /* 0x000fe200078e00ff */
[----:B------:R-:W-:-:S02]  /*0c40*/  SHF.R.S32.HI R15, RZ, 0x7, R3 ;  /* 0x00000007ff0f7819 */ /* 0x000fc40000011403 */
[----:B------:R-:W-:Y:S02]  /*0c50*/  LOP3.LUT R13, R13, 0x3ffffc, RZ, 0xc0, !PT ;  /* 0x003ffffc0d0d7812 */ /* 0x000fe400078ec0ff */
[----:B------:R-:W-:Y:S01]  /*0c60*/  IADD3 R12, R9, -R12, RZ ;  /* 0x8000000c090c7210 */ /* 0x000fe20007ffe0ff */
[----:B------:R-:W-:Y:S01]  /*0c70*/  IMAD R16, R15, 0x100, R9 ;  /* 0x000001000f107824 */ /* 0x000fe200078e0209 */
[----:B------:R-:W-:Y:S01]  /*0c80*/  LOP3.LUT R8, R8, 0xfffffff8, RZ, 0xc0, !PT ;  /* 0xfffffff808087812 */ /* 0x000fe200078ec0ff */
[----:B------:R-:W-:Y:S01]  /*0c90*/  IMAD.IADD R13, R228, 0x1, -R13 ;  /* 0x00000001e40d7824 */ /* 0x000fe200078e0a0d */
[----:B------:R-:W-:Y:S01]  /*0ca0*/  LEA.HI R5, R5, R4, RZ, 0x5 ;  /* 0x0000000405057211 */ /* 0x000fe200078f28ff */
[----:B------:R-:W-:Y:S01]  /*0cb0*/  IMAD.SHL.U32 R9, R12, 0x40, RZ ;  /* 0x000000400c097824 */ /* 0x000fe200078e00ff */
[----:B------:R-:W-:Y:S01]  /*0cc0*/  LOP3.LUT R11, R6, 0x7ffffffc, RZ, 0xc0, !PT ;  /* 0x7ffffffc060b7812 */ /* 0x000fe200078ec0ff */
[----:B------:R-:W-:Y:S01]  /*0cd0*/  IMAD R13, R13, 0x10, R16 ;  /* 0x000000100d0d7824 */ /* 0x000fe200078e0210 */
[----:B------:R-:W-:-:S02]  /*0ce0*/  IADD3 R8, R7, -R8, RZ ;  /* 0x8000000807087210 */ /* 0x000fc40007ffe0ff */
[----:B------:R-:W-:Y:S01]  /*0cf0*/  SHF.R.S32.HI R5, RZ, 0x5, R5 ;  /* 0x00000005ff057819 */ /* 0x000fe20000011405 */
[----:B------:R-:W-:Y:S01]  /*0d00*/  IMAD.IADD R11, R4, 0x1, -R11 ;  /* 0x00000001040b7824 */ /* 0x000fe200078e0a0b */
[CC--:B------:R-:W-:Y:S01]  /*0d10*/  LEA.HI R4, R0.reuse, R20.reuse, RZ, 0x3 ;  /* 0x0000001400047211 */ /* 0x0c0fe200078f18ff */
[----:B------:R-:W-:Y:S01]  /*0d20*/  IMAD.U32 R7, R13, 0x40, R14 ;  /* 0x000000400d077824 */ /* 0x000fe200078e000e */
[----:B------:R-:W-:Y:S01]  /*0d30*/  LEA.HI R0, R0, R20, RZ, 0x2 ;  /* 0x0000001400007211 */ /* 0x000fe200078f10ff */
[----:B------:R-:W-:Y:S01]  /*0d40*/  IMAD R193, R5, 0x10, R8 ;  /* 0x0000001005c17824 */ /* 0x000fe200078e0208 */
[----:B------:R-:W-:Y:S01]  /*0d50*/  LOP3.LUT R9, R9, 0x1c0, RZ, 0xc0, !PT ;  /* 0x000001c009097812 */ /* 0x000fe200078ec0ff */
[----:B------:R-:W-:Y:S01]  /*0d60*/  IMAD.SHL.U32 R192, R11, 0x2, RZ ;  /* 0x000000020bc07824 */ /* 0x000fe200078e00ff */
[----:B------:R-:W-:Y:S01]  /*0d70*/  SHF.R.S32.HI R5, RZ, 0x3, R4 ;  /* 0x00000003ff057819 */ /* 0x000fe20000011404 */
[----:B------:R0:W-:Y:S01]  /*0d80*/  STL [R1+0x60], R7 ;  /* 0x0000600701007387 */ /* 0x0001e20000100800 */
[----:B------:R-:W-:-:S02]  /*0d90*/  SHF.R.S32.HI R186, RZ, 0x2, R0 ;  /* 0x00000002ffba7819 */ /* 0x000fc40000011400 */
[----:B------:R-:W-:Y:S01]  /*0da0*/  SHF.R.S32.HI R5, RZ, 0x1f, R0 ;  /* 0x0000001fff057819 */ /* 0x000fe20000011400 */
[----:B------:R-:W-:Y:S01]  /*0db0*/  STL [R1+0x48], RZ ;  /* 0x000048ff01007387 */ /* 0x000fe20000100800 */
[----:B------:R-:W-:Y:S02]  /*0dc0*/  LOP3.LUT R14, R9, 0x8, R14, 0xf8, !PT ;  /* 0x00000008090e7812 */ /* 0x000fe400078ef80e */
[----:B------:R-:W-:Y:S02]  /*0dd0*/  LOP3.LUT R4, R4, 0xfffffff8, RZ, 0xc0, !PT ;  /* 0xfffffff804047812 */ /* 0x000fe400078ec0ff */
[----:B------:R-:W-:Y:S02]  /*0de0*/  LOP3.LUT R0, R0, 0xfffffffc, RZ, 0xc0, !PT ;  /* 0xfffffffc00007812 */ /* 0x000fe400078ec0ff */
[----:B------:R-:W-:Y:S02]  /*0df0*/  SHF.R.U32.HI R9, RZ, 0x3, R9 ;  /* 0x00000003ff097819 */ /* 0x000fe40000011609 */
[----:B0-----:R-:W-:Y:S01]  /*0e00*/  LOP3.LUT R7, R10, 0x7ffffe00, RZ, 0xc0, !PT ;  /* 0x7ffffe000a077812 */ /* 0x001fe200078ec0ff */
[----:B------:R-:W-:Y:S01]  /*0e10*/  IMAD.IADD R10, R20, 0x1, -R4 ;  /* 0x00000001140a7824 */ /* 0x000fe200078e0a04 */
[----:B------:R-:W-:Y:S01]  /*0e20*/  LOP3.LUT R14, R14, R9, RZ, 0x3c, !PT ;  /* 0x000000090e0e7212 */ /* 0x000fe200078e3cff */
[----:B------:R-:W-:Y:S01]  /*0e30*/  IMAD.IADD R8, R20, 0x1, -R0 ;  /* 0x0000000114087824 */ /* 0x000fe200078e0a00 */
[----:B------:R-:W-:Y:S01]  /*0e40*/  LEA.HI R3, R3, R15, RZ, 0x1 ;  /* 0x0000000f03037211 */ /* 0x000fe200078f08ff */
[----:B------:R-:W-:Y:S01]  /*0e50*/  VIADD R9, R186, 0x20 ;  /* 0x00000020ba097836 */ /* 0x000fe20000000000 */
[----:B------:R-:W-:Y:S01]  /*0e60*/  LEA.HI R5, R5, R186, RZ, 0x3 ;  /* 0x000000ba05057211 */ /* 0x000fe200078f18ff */
[----:B------:R-:W-:Y:S01]  /*0e70*/  IMAD.SHL.U32 R196, R10, 0x8, RZ ;  /* 0x000000080ac47824 */ /* 0x000fe200078e00ff */
[C---:B------:R-:W-:Y:S01]  /*0e80*/  SHF.L.U32 R16, R8.reuse, 0x3, RZ ;  /* 0x0000000308107819 */ /* 0x040fe200000006ff */
[----:B------:R-:W-:Y:S01]  /*0e90*/  IMAD.SHL.U32 R4, R9, 0x40, RZ ;  /* 0x0000004009047824 */ /* 0x000fe200078e00ff */
[----:B------:R-:W-:Y:S01]  /*0ea0*/  LOP3.LUT R3, R3, 0xfffffe, RZ, 0xc0, !PT ;  /* 0x00fffffe03037812 */ /* 0x000fe200078ec0ff */
[----:B------:R-:W-:Y:S01]  /*0eb0*/  IMAD.SHL.U32 R188, R8, 0x4, RZ ;  /* 0x0000000408bc7824 */ /* 0x000fe200078e00ff */
[----:B------:R-:W-:Y:S01]  /*0ec0*/  SHF.R.S32.HI R6, RZ, 0x1f, R9 ;  /* 0x0000001fff067819 */ /* 0x000fe20000011409 */
[----:B------:R-:W-:Y:S01]  /*0ed0*/  VIADD R34, R196, 0xc0 ;  /* 0x000000c0c4227836 */ /* 0x000fe20000000000 */
[----:B------:R-:W-:Y:S01]  /*0ee0*/  LOP3.LUT R5, R5, 0xfffffff8, RZ, 0xc0, !PT ;  /* 0xfffffff805057812 */ /* 0x000fe200078ec0ff */
[----:B------:R-:W-:Y:S01]  /*0ef0*/  VIADD R214, R16, 0x40 ;  /* 0x0000004010d67836 */ /* 0x000fe20000000000 */
[C---:B------:R-:W-:Y:S01]  /*0f00*/  IADD3 R35, R196.reuse, 0x80, RZ ;  /* 0x00000080c4237810 */ /* 0x040fe20007ffe0ff */
[----:B------:R-:W-:Y:S01]  /*0f10*/  VIADD R33, R196, 0x100 ;  /* 0x00000100c4217836 */ /* 0x000fe20000000000 */
[----:B------:R-:W-:Y:S01]  /*0f20*/  LEA.HI R6, R6, R9, RZ, 0x3 ;  /* 0x0000000906067211 */ /* 0x000fe200078f18ff */
[----:B------:R-:W-:Y:S01]  /*0f30*/  IMAD.IADD R3, R15, 0x1, -R3 ;  /* 0x000000010f037824 */ /* 0x000fe200078e0a03 */
[----:B------:R-:W-:Y:S01]  /*0f40*/  LOP3.LUT R4, R4, 0x1c0, RZ, 0xc0, !PT ;  /* 0x000001c004047812 */ /* 0x000fe200078ec0ff */
[----:B------:R-:W-:Y:S01]  /*0f50*/  VIADD R32, R196, 0x140 ;  /* 0x00000140c4207836 */ /* 0x000fe20000000000 */
[----:B------:R-:W-:Y:S01]  /*0f60*/  SHF.R.S32.HI R37, RZ, 0x1f, R35 ;  /* 0x0000001fff257819 */ /* 0x000fe20000011423 */
[----:B------:R-:W-:Y:S01]  /*0f70*/  VIADD R212, R16, 0x60 ;  /* 0x0000006010d47836 */ /* 0x000fe20000000000 */
[----:B------:R-:W-:Y:S01]  /*0f80*/  LEA.HI R0, R8, R8, RZ, 0x1 ;  /* 0x0000000808007211 */ /* 0x000fe200078f08ff */
[----:B------:R-:W-:Y:S01]  /*0f90*/  VIADD R36, R196, 0x40 ;  /* 0x00000040c4247836 */ /* 0x000fe20000000000 */
[----:B------:R-:W-:Y:S01]  /*0fa0*/  IADD3 R211, R16, 0x80, RZ ;  /* 0x0000008010d37810 */ /* 0x000fe20007ffe0ff */
[----:B------:R-:W-:Y:S01]  /*0fb0*/  VIADD R30, R196, 0x180 ;  /* 0x00000180c41e7836 */ /* 0x000fe20000000000 */
[----:B------:R-:W-:Y:S01]  /*0fc0*/  SHF.R.S32.HI R35, RZ, 0x1f, R34 ;  /* 0x0000001fff237819 */ /* 0x000fe20000011422 */
[----:B------:R-:W-:Y:S01]  /*0fd0*/  VIADD R195, R188, 0x10 ;  /* 0x00000010bcc37836 */ /* 0x000fe20000000000 */
[----:B------:R-:W-:Y:S01]  /*0fe0*/  SHF.R.S32.HI R34, RZ, 0x1f, R33 ;  /* 0x0000001fff227819 */ /* 0x000fe20000011421 */
[----:B------:R-:W-:Y:S01]  /*0ff0*/  VIADD R28, R196, 0x1c0 ;  /* 0x000001c0c41c7836 */ /* 0x000fe20000000000 */
[----:B------:R-:W-:Y:S01]  /*1000*/  SHF.L.U32 R215, R3, 0x8, RZ ;  /* 0x0000000803d77819 */ /* 0x000fe200000006ff */
[----:B------:R-:W-:Y:S01]  /*1010*/  IMAD.IADD R191, R186, 0x1, -R5 ;  /* 0x00000001babf7824 */ /* 0x000fe200078e0a05 */
[----:B------:R-:W-:Y:S01]  /*1020*/  SHF.R.S32.HI R5, RZ, 0x1f, R214 ;  /* 0x0000001fff057819 */ /* 0x000fe200000114d6 */
[----:B------:R-:W-:Y:S01]  /*1030*/  IMAD.SHL.U32 R6, R6, 0x40, RZ ;  /* 0x0000004006067824 */ /* 0x000fe200078e00ff */
[----:B------:R-:W-:Y:S01]  /*1040*/  SHF.R.S32.HI R33, RZ, 0x1f, R32 ;  /* 0x0000001fff217819 */ /* 0x000fe20000011420 */
[----:B------:R-:W-:Y:S01]  /*1050*/  VIADD R210, R16, 0xa0 ;  /* 0x000000a010d27836 */ /* 0x000fe20000000000 */
[----:B------:R-:W-:Y:S01]  /*1060*/  LOP3.LUT R3, R4, 0x38, R16, 0xf8, !PT ;  /* 0x0000003804037812 */ /* 0x000fe200078ef810 */
[C---:B------:R-:W-:Y:S01]  /*1070*/  VIADD R207, R16.reuse, 0xc0 ;  /* 0x000000c010cf7836 */ /* 0x040fe20000000000 */
[----:B------:R-:W-:Y:S01]  /*1080*/  SHF.R.U32.HI R24, RZ, 0x3, R4 ;  /* 0x00000003ff187819 */ /* 0x000fe20000011604 */
[C---:B------:R-:W-:Y:S01]  /*1090*/  VIADD R206, R16.reuse, 0xe0 ;  /* 0x000000e010ce7836 */ /* 0x040fe20000000000 */
[----:B------:R-:W-:Y:S01]  /*10a0*/  SHF.R.S32.HI R9, RZ, 0x1f, R212 ;  /* 0x0000001fff097819 */ /* 0x000fe200000114d4 */
[C---:B------:R-:W-:Y:S01]  /*10b0*/  VIADD R205, R16.reuse, 0x100 ;  /* 0x0000010010cd7836 */ /* 0x040fe20000000000 */
[----:B------:R-:W-:Y:S01]  /*10c0*/  SHF.R.S32.HI R38, RZ, 0x1f, R36 ;  /* 0x0000001fff267819 */ /* 0x000fe20000011424 */
[C---:B------:R-:W-:Y:S01]  /*10d0*/  VIADD R204, R16.reuse, 0x120 ;  /* 0x0000012010cc7836 */ /* 0x040fe20000000000 */
[----:B------:R-:W-:Y:S01]  /*10e0*/  SHF.R.S32.HI R32, RZ, 0x1f, R30 ;  /* 0x0000001fff207819 */ /* 0x000fe2000001141e */
[----:B------:R-:W-:Y:S01]  /*10f0*/  VIADD R203, R16, 0x140 ;  /* 0x0000014010cb7836 */ /* 0x000fe20000000000 */
[----:B------:R-:W-:Y:S01]  /*1100*/  LOP3.LUT R0, R0, 0x1ffffffe, RZ, 0xc0, !PT ;  /* 0x1ffffffe00007812 */ /* 0x000fe200078ec0ff */
[----:B------:R-:W-:Y:S01]  /*1110*/  IMAD R7, R228, 0x400, R7 ;  /* 0x00000400e4077824 */ /* 0x000fe200078e0207 */
[----:B------:R-:W-:Y:S01]  /*1120*/  SHF.R.S32.HI R4, RZ, 0x1f, R211 ;  /* 0x0000001fff047819 */ /* 0x000fe200000114d3 */
[----:B------:R-:W-:Y:S01]  /*1130*/  VIADD R201, R16, 0x180 ;  /* 0x0000018010c97836 */ /* 0x000fe20000000000 */
[----:B------:R-:W-:Y:S01]  /*1140*/  SHF.R.S32.HI R36, RZ, 0x1f, R195 ;  /* 0x0000001fff247819 */ /* 0x000fe200000114c3 */
[----:B------:R-:W-:Y:S01]  /*1150*/  IMAD.IADD R0, R8, 0x1, -R0 ;  /* 0x0000000108007824 */ /* 0x000fe200078e0a00 */
[----:B------:R-:W-:Y:S01]  /*1160*/  SHF.R.S32.HI R30, RZ, 0x1f, R28 ;  /* 0x0000001fff1e7819 */ /* 0x000fe2000001141c */
[----:B------:R-:W-:Y:S01]  /*1170*/  IMAD.IADD R7, R7, 0x1, R14 ;  /* 0x0000000107077824 */ /* 0x000fe200078e020e */
[----:B------:R-:W-:Y:S01]  /*1180*/  SHF.L.U64.HI R28, R214, 0x1, R5 ;  /* 0x00000001d61c7819 */ /* 0x000fe20000010205 */
[----:B------:R-:W-:Y:S01]  /*1190*/  STL [R1+0x50], R36 ;  /* 0x0000502401007387 */ /* 0x000fe20000100800 */
[----:B------:R-:W-:Y:S01]  /*11a0*/  LOP3.LUT R6, R6, 0xfffffe00, RZ, 0xc0, !PT ;  /* 0xfffffe0006067812 */ /* 0x000fe200078ec0ff */
[----:B------:R-:W-:Y:S01]  /*11b0*/  VIADD R200, R16, 0x1a0 ;  /* 0x000001a010c87836 */ /* 0x000fe20000000000 */
[----:B------:R-:W-:Y:S01]  /*11c0*/  SHF.L.U64.HI R5, R212, 0x1, R9 ;  /* 0x00000001d4057819 */ /* 0x000fe20000010209 */
[----:B------:R-:W-:Y:S01]  /*11d0*/  STL [R1], R28 ;  /* 0x0000001c01007387 */ /* 0x000fe20000100800 */
[----:B------:R-:W-:Y:S01]  /*11e0*/  SHF.L.U64.HI R4, R211, 0x1, R4 ;  /* 0x00000001d3047819 */ /* 0x000fe20000010204 */
[C---:B------:R-:W-:Y:S01]  /*11f0*/  VIADD R227, R16.reuse, 0x1c0 ;  /* 0x000001c010e37836 */ /* 0x040fe20000000000 */
[----:B------:R-:W-:Y:S01]  /*1200*/  SHF.R.S32.HI R13, RZ, 0x1f, R210 ;  /* 0x0000001fff0d7819 */ /* 0x000fe200000114d2 */
[----:B------:R-:W-:Y:S01]  /*1210*/  STL [R1+0x5c], R6 ;  /* 0x00005c0601007387 */ /* 0x000fe20000100800 */
[----:B------:R-:W-:Y:S01]  /*1220*/  SHF.R.S32.HI R8, RZ, 0x1f, R207 ;  /* 0x0000001fff087819 */ /* 0x000fe200000114cf */
[C---:B------:R-:W-:Y:S01]  /*1230*/  VIADD R223, R16.reuse, 0x1e0 ;  /* 0x000001e010df7836 */ /* 0x040fe20000000000 */
[----:B------:R-:W-:Y:S01]  /*1240*/  SHF.R.S32.HI R15, RZ, 0x1f, R206 ;  /* 0x0000001fff0f7819 */ /* 0x000fe200000114ce */
[----:B------:R0:W-:Y:S01]  /*1250*/  STL [R1+0x4], R5 ;  /* 0x0000040501007387 */ /* 0x0001e20000100800 */
[----:B------:R-:W-:Y:S01]  /*1260*/  SHF.R.S32.HI R10, RZ, 0x1f, R205 ;  /* 0x0000001fff0a7819 */ /* 0x000fe200000114cd */
[----:B------:R-:W-:Y:S01]  /*1270*/  IMAD R216, R7, 0x2, R2 ;  /* 0x0000000207d87824 */ /* 0x000fe200078e0202 */
[----:B------:R-:W-:Y:S01]  /*1280*/  SHF.R.S32.HI R21, RZ, 0x1f, R204 ;  /* 0x0000001fff157819 */ /* 0x000fe200000114cc */
[----:B------:R1:W-:Y:S01]  /*1290*/  STL [R1+0x8], R4 ;  /* 0x0000080401007387 */ /* 0x0003e20000100800 */
[----:B------:R-:W-:Y:S01]  /*12a0*/  IADD3 R202, R16, 0x160, RZ ;  /* 0x0000016010ca7810 */ /* 0x000fe20007ffe0ff */
[----:B------:R-:W-:Y:S01]  /*12b0*/  VIADD R222, R216, 0x26800 ;  /* 0x00026800d8de7836 */ /* 0x000fe20000000000 */
[----:B------:R-:W-:Y:S01]  /*12c0*/  R2P PR, R12, 0x6 ;  /* 0x000000060c007804 */ /* 0x000fe20000000000 */
[----:B------:R-:W-:Y:S01]  /*12d0*/  VIADD R217, R216, 0x26820 ;  /* 0x00026820d8d97836 */ /* 0x000fe20000000000 */
[----:B------:R-:W-:Y:S01]  /*12e0*/  SHF.R.S32.HI R12, RZ, 0x1f, R203 ;  /* 0x0000001fff0c7819 */ /* 0x000fe200000114cb */
[----:B------:R-:W-:Y:S01]  /*12f0*/  VIADD R23, R16, 0x20 ;  /* 0x0000002010177836 */ /* 0x000fe20000000000 */
[----:B0-----:R-:W-:Y:S01]  /*1300*/  SHF.L.U64.HI R5, R210, 0x1, R13 ;  /* 0x00000001d2057819 */ /* 0x001fe2000001020d */
[----:B------:R-:W-:Y:S01]  /*1310*/  IMAD R229, R0, 0x8, R193 ;  /* 0x0000000800e57824 */ /* 0x000fe200078e02c1 */
[----:B------:R-:W-:-:S02]  /*1320*/  SHF.R.S32.HI R29, RZ, 0x1f, R202 ;  /* 0x0000001fff1d7819 */ /* 0x000fc400000114ca */
[----:B-1----:R-:W-:Y:S01]  /*1330*/  SHF.L.U64.HI R4, R207, 0x1, R8 ;  /* 0x00000001cf047819 */ /* 0x002fe20000010208 */
[----:B------:R0:W-:Y:S01]  /*1340*/  STL [R1+0xc], R5 ;  /* 0x00000c0501007387 */ /* 0x0001e20000100800 */
[----:B------:R-:W-:Y:S02]  /*1350*/  SHF.L.U64.HI R8, R206, 0x1, R15 ;  /* 0x00000001ce087819 */ /* 0x000fe4000001020f */
[----:B------:R-:W-:Y:S01]  /*1360*/  SHF.R.S32.HI R14, RZ, 0x1f, R201 ;  /* 0x0000001fff0e7819 */ /* 0x000fe200000114c9 */
[----:B------:R1:W-:Y:S01]  /*1370*/  STL [R1+0x10], R4 ;  /* 0x0000100401007387 */ /* 0x0003e20000100800 */
[----:B------:R-:W-:Y:S02]  /*1380*/  SHF.R.S32.HI R31, RZ, 0x1f, R200 ;  /* 0x0000001fff1f7819 */ /* 0x000fe400000114c8 */
[----:B------:R-:W-:Y:S01]  /*1390*/  SHF.R.S32.HI R20, RZ, 0x1f, R227 ;  /* 0x0000001fff147819 */ /* 0x000fe200000114e3 */
[----:B------:R2:W-:Y:S01]  /*13a0*/  STL [R1+0x14], R8 ;  /* 0x0000140801007387 */ /* 0x0005e20000100800 */
[----:B------:R-:W-:-:S02]  /*13b0*/  SHF.R.S32.HI R22, RZ, 0x1f, R223 ;  /* 0x0000001fff167819 */ /* 0x000fc400000114df */
[----:B0-----:R-:W-:Y:S02]  /*13c0*/  SHF.L.U64.HI R5, R205, 0x1, R10 ;  /* 0x00000001cd057819 */ /* 0x001fe4000001020a */
[----:B------:R-:W-:Y:S02]  /*13d0*/  LOP3.LUT R3, R6, R3, R24, 0xf6, !PT ;  /* 0x0000000306037212 */ /* 0x000fe400078ef618 */
[----:B-1----:R-:W-:Y:S01]  /*13e0*/  SHF.L.U64.HI R4, R204, 0x1, R21 ;  /* 0x00000001cc047819 */ /* 0x002fe20000010215 */
[----:B------:R0:W-:Y:S01]  /*13f0*/  STL [R1+0x18], R5 ;  /* 0x0000180501007387 */ /* 0x0001e20000100800 */
[----:B------:R-:W-:Y:S01]  /*1400*/  SHF.L.U64.HI R7, R200, 0x1, R31 ;  /* 0x00000001c8077819 */ /* 0x000fe2000001021f */
[----:B------:R-:W-:Y:S01]  /*1410*/  IMAD R3, R3, 0x2, R2 ;  /* 0x0000000203037824 */ /* 0x000fe200078e0202 */
[----:B--2---:R-:W-:Y:S01]  /*1420*/  SHF.L.U64.HI R8, R203, 0x1, R12 ;  /* 0x00000001cb087819 */ /* 0x004fe2000001020c */
[----:B------:R1:W-:Y:S01]  /*1430*/  STL [R1+0x1c], R4 ;  /* 0x00001c0401007387 */ /* 0x0003e20000100800 */
[----:B------:R-:W-:-:S02]  /*1440*/  SEL R221, R221, 0xffffffc0, !P2 ;  /* 0xffffffc0dddd7807 */ /* 0x000fc40005000000 */
[C---:B------:R-:W-:Y:S01]  /*1450*/  @P1 IADD3 R217, R222.reuse, -0x20, RZ ;  /* 0xffffffe0ded91810 */ /* 0x040fe20007ffe0ff */
[----:B------:R-:W-:Y:S01]  /*1460*/  STL [R1+0x20], R8 ;  /* 0x0000200801007387 */ /* 0x000fe20000100800 */
[----:B------:R-:W-:Y:S01]  /*1470*/  SHF.R.S32.HI R17, RZ, 0x1f, R16 ;  /* 0x0000001fff117819 */ /* 0x000fe20000011410 */
[----:B------:R-:W-:Y:S01]  /*1480*/  IMAD.IADD R222, R222, 0x1, R221 ;  /* 0x00000001dede7824 */ /* 0x000fe200078e02dd */
[----:B0-----:R-:W-:Y:S01]  /*1490*/  SHF.L.U64.HI R5, R202, 0x1, R29 ;  /* 0x00000001ca057819 */ /* 0x001fe2000001021d */
[----:B------:R-:W-:Y:S01]  /*14a0*/  IMAD.IADD R221, R221, 0x1, R217 ;  /* 0x00000001dddd7824 */ /* 0x000fe200078e02d9 */
[----:B------:R-:W-:Y:S02]  /*14b0*/  SHF.R.S32.HI R194, RZ, 0x1f, R23 ;  /* 0x0000001fffc27819 */ /* 0x000fe40000011417 */
[----:B-1----:R-:W-:Y:S01]  /*14c0*/  SHF.L.U64.HI R4, R201, 0x1, R14 ;  /* 0x00000001c9047819 */ /* 0x002fe2000001020e */
[----:B------:R0:W-:Y:S04]  /*14d0*/  STL [R1+0x24], R5 ;  /* 0x0000240501007387 */ /* 0x0001e80000100800 */
[----:B------:R1:W-:Y:S04]  /*14e0*/  STL [R1+0x28], R4 ;  /* 0x0000280401007387 */ /* 0x0003e80000100800 */
[----:B------:R2:W-:Y:S01]  /*14f0*/  STL [R1+0x2c], R7 ;  /* 0x00002c0701007387 */ /* 0x0005e20000100800 */
[----:B0-----:R-:W-:-:S02]  /*1500*/  SHF.L.U64.HI R5, R227, 0x1, R20 ;  /* 0x00000001e3057819 */ /* 0x001fc40000010214 */
[----:B-1----:R-:W-:-:S03]  /*1510*/  SHF.L.U64.HI R4, R223, 0x1, R22 ;  /* 0x00000001df047819 */ /* 0x002fc60000010216 */
[----:B------:R2:W-:Y:S04]  /*1520*/  STL [R1+0x30], R5 ;  /* 0x0000300501007387 */ /* 0x0005e80000100800 */
[----:B------:R2:W-:Y:S04]  /*1530*/  STL [R1+0x34], R4 ;  /* 0x0000340401007387 */ /* 0x0005e80000100800 */
[----:B------:R2:W-:Y:S02]  /*1540*/  STL [R1+0x54], R3 ;  /* 0x0000540301007387 */ /* 0x0005e40000100800 */
.L_x_4833:
[----:B01234-:R-:W0:Y:S01]  /*1550*/  LDC.64 R4, c[0x0][0xc88] ;  /* 0x00032200ff047b82 */ /* 0x01fe220000000a00 */
        /* <DEDUP_REMOVED lines=21> */
[----:B------:R1:W-:Y:S01]  /*16b0*/  STL [R1+0x3c], R31 ;  /* 0x00003c1f01007387 */ /* 0x0003e20000100800 */
        /* <DEDUP_REMOVED lines=8> */
[----:B------:R-:W-:-:S03]  /*1740*/  @P1 IADD3.X R7, R30, UR9, RZ, P2, !PT ;  /* 0x000000091e071c10 */ /* 0x000fc600097fe4ff */
[----:B------:R1:W-:Y:S01]  /*1750*/  STL [R1+0x38], R26 ;  /* 0x0000381a01007387 */ /* 0x0003e20000100800 */
[----:B------:R-:W-:Y:S01]  /*1760*/  UISETP.NE.U32.AND UP0, UPT, UR4, URZ, UPT ;  /* 0x0000003f0400728c */ /* 0x000fe2000bf05070 */
[----:B------:R-:W-:Y:S02]  /*1770*/  ULDC.64 UR8, c[0x0][0xa20] ;  /* 0x0002880000087ab9 */ /* 0x000fe40000000a00 */
[----:B------:R1:W5:Y:S01]  /*1780*/  @P1 LDG.E R197, desc[UR40][R6.64] ;  /* 0x0000002806c51981 */ /* 0x000362000c1e1900 */
[----:B------:R-:W-:Y:S01]  /*1790*/  UISETP.NE.AND.EX UP0, UPT, UR5, URZ, UPT, UP0 ;  /* 0x0000003f0500728c */ /* 0x000fe2000bf05300 */
[----:B------:R-:W-:Y:S01]  /*17a0*/  ISETP.NE.U32.AND P2, PT, RZ, UR8, PT ;  /* 0x00000008ff007c0c */ /* 0x000fe2000bf45070 */
[----:B------:R-:W-:Y:S01]  /*17b0*/  ULDC UR4, c[0x0][0x424] ;  /* 0x0001090000047ab9 */ /* 0x000fe20000000800 */
[----:B------:R-:W-:Y:S01]  /*17c0*/  ULDC UR5, c[0x0][0x2f0] ;  /* 0x0000bc0000057ab9 */ /* 0x000fe20000000800 */
[----:B------:R-:W-:Y:S01]  /*17d0*/  USEL UR4, UR4, 0x1, UP0 ;  /* 0x0000000104047887 */ /* 0x000fe20008000000 */
[----:B------:R-:W-:Y:S01]  /*17e0*/  ISETP.NE.AND.EX P2, PT, RZ, UR9, PT, P2 ;  /* 0x00000009ff007c0c */ /* 0x000fe2000bf45320 */
[----:B------:R-:W-:-:S02]  /*17f0*/  IMAD.MOV.U32 R38, RZ, RZ, R0 ;  /* 0x000000ffff267224 */ /* 0x000fc400078e0000 */
[----:B------:R-:W-:-:S03]  /*1800*/  UIMAD UR4, UR4, UR5, URZ ;  /* 0x00000005040472a4 */ /* 0x000fc6000f8e023f */
[----:B------:R-:W-:Y:S01]  /*1810*/  ULDC UR5, c[0x0][0x348] ;  /* 0x0000d20000057ab9 */ /* 0x000fe20000000800 */
[----:B-1----:R-:W-:Y:S08]  /*1820*/  @P1 BRA `(.L_x_4688) ;  /* 0x0000000000241947 */ /* 0x002ff00003800000 */
        /* <DEDUP_REMOVED lines=9> */
.L_x_4688:
[----:B------:R-:W-:Y:S02]  /*18c0*/  IMAD.U32 R27, RZ, RZ, UR5 ;  /* 0x00000005ff1b7e24 */ /* 0x000fe4000f8e00ff */
[----:B------:R-:W-:Y:S01]  /*18d0*/  IMAD.U32 R28, RZ, RZ, UR4 ;  /* 0x00000004ff1c7e24 */ /* 0x000fe2000f8e00ff */
[----:B------:R-:W-:Y:S06]  /*18e0*/  @!P2 BRA `(.L_x_4689) ;  /* 0x000000000010a947 */ /* 0x000fec0003800000 */
[----:B------:R-:W-:-:S04]  /*18f0*/  IADD3 R4, P0, R31, UR8, RZ ;  /* 0x000000081f047c10 */ /* 0x000fc8000ff1e0ff */
[----:B------:R-:W-:-:S05]  /*1900*/  IADD3.X R5, R30, UR9, RZ, P0, !PT ;  /* 0x000000091e057c10 */ /* 0x000fca00087fe4ff */
[----:B------:R0:W5:Y:S01]  /*1910*/  LDG.E R28, desc[UR40][R4.64] ;  /* 0x00000028041c7981 */ /* 0x000162000c1e1900 */
[----:B------:R-:W-:Y:S05]  /*1920*/  BRA `(.L_x_4690) ;  /* 0x0000000000107947 */ /* 0x000fea0003800000 */
.L_x_4689:
[----:B------:R-:W-:Y:S05]  /*1930*/  @!P0 BRA `(.L_x_4690) ;  /* 0x00000000000c8947 */ /* 0x000fea0003800000 */
[----:B------:R-:W2:Y:S04]  /*1940*/  LDG.E R5, desc[UR40][R8.64] ;  /* 0x0000002808057981 */ /* 0x000ea8000c1e1900 */
[----:B------:R-:W2:Y:S02]  /*1950*/  LDG.E R28, desc[UR40][R8.64+0x4] ;  /* 0x00000428081c7981 */ /* 0x000ea4000c1e1900 */
[----:B--2---:R-:W-:-:S07]  /*1960*/  IMAD.IADD R28, R28, 0x1, -R5 ;  /* 0x000000011c1c7824 */ /* 0x004fce00078e0a05 */
.L_x_4690:
[----:B------:R-:W-:Y:S01]  /*1970*/  ULDC.64 UR4, c[0x0][0xa10] ;  /* 0x0002840000047ab9 */ /* 0x000fe20000000a00 */
[----:B------:R-:W1:Y:S01]  /*1980*/  LDC R8, c[0x0][0x448] ;  /* 0x00011200ff087b82 */ /* 0x000e620000000800 */
[----:B------:R-:W-:-:S04]  /*1990*/  ISETP.NE.U32.AND P0, PT, RZ, UR4, PT ;  /* 0x00000004ff007c0c */ /* 0x000fc8000bf05070 */
[----:B------:R-:W-:Y:S01]  /*19a0*/  ISETP.NE.AND.EX P0, PT, RZ, UR5, PT, P0 ;  /* 0x00000005ff007c0c */ /* 0x000fe2000bf05300 */
[----:B------:R-:W-:-:S12]  /*19b0*/  ULDC.64 UR4, c[0x0][0xa30] ;  /* 0x00028c0000047ab9 */ /* 0x000fd80000000a00 */
[----:B0-----:R-:W0:Y:S02]  /*19c0*/  @P0 LDC.64 R4, c[0x0][0xa10] ;  /* 0x00028400ff040b82 */ /* 0x001e240000000a00 */
[----:B0-----:R-:W-:-:S05]  /*19d0*/  @P0 IMAD.WIDE R4, R38, 0x4, R4 ;  /* 0x0000000426040825 */ /* 0x001fca00078e0204 */
[----:B------:R-:W2:Y:S04]  /*19e0*/  @P0 LDG.E R0, desc[UR40][R4.64] ;  /* 0x0000002804000981 */ /* 0x000ea8000c1e1900 */
[----:B------:R0:W2:Y:S01]  /*19f0*/  @P0 LDG.E R9, desc[UR40][R4.64+0x4] ;  /* 0x0000042804090981 */ /* 0x0000a2000c1e1900 */
[----:B------:R-:W-:Y:S02]  /*1a00*/  ISETP.NE.U32.AND P1, PT, RZ, UR4, PT ;  /* 0x00000004ff007c0c */ /* 0x000fe4000bf25070 */
[----:B-----5:R-:W-:Y:S02]  /*1a10*/  MOV R24, R28 ;  /* 0x0000001c00187202 */ /* 0x020fe40000000f00 */
[----:B------:R-:W-:-:S13]  /*1a20*/  ISETP.NE.AND.EX P1, PT, RZ, UR5, PT, P1 ;  /* 0x00000005ff007c0c */ /* 0x000fda000bf25310 */
[----:B------:R-:W-:-:S04]  /*1a30*/  @P1 IADD3 R6, P2, R31, UR4, RZ ;  /* 0x000000041f061c10 */ /* 0x000fc8000ff5e0ff */
[----:B------:R-:W-:-:S05]  /*1a40*/  @P1 IADD3.X R7, R30, UR5, RZ, P2, !PT ;  /* 0x000000051e071c10 */ /* 0x000fca00097fe4ff */
[----:B------:R3:W5:Y:S01]  /*1a50*/  @P1 LDG.E R24, desc[UR40][R6.64] ;  /* 0x0000002806181981 */ /* 0x000762000c1e1900 */
[----:B-1----:R-:W-:Y:S01]  /*1a60*/  ISETP.NE.AND P1, PT, R8, 0x1, PT ;  /* 0x000000010800780c */ /* 0x002fe20003f25270 */
[----:B------:R-:W-:Y:S02]  /*1a70*/  IMAD.SHL.U32 R199, R25, 0x40, RZ ;  /* 0x0000004019c77824 */ /* 0x000fe400078e00ff */
[----:B------:R-:W-:Y:S02]  /*1a80*/  IMAD.IADD R8, R28, 0x1, -R3 ;  /* 0x000000011c087824 */ /* 0x000fe400078e0a03 */
[----:B0-----:R-:W-:Y:S02]  /*1a90*/  VIADD R4, R199, 0x3f ;  /* 0x0000003fc7047836 */ /* 0x001fe40000000000 */
[----:B------:R-:W-:-:S05]  /*1aa0*/  IMAD.MOV R39, RZ, RZ, -R8 ;  /* 0x000000ffff277224 */ /* 0x000fca00078e0a08 */
[----:B------:R-:W-:Y:S01]  /*1ab0*/  VIMNMX R39, RZ, R39, !PT ;  /* 0x00000027ff277248 */ /* 0x000fe20007fe0100 */
[----:B------:R-:W0:Y:S08]  /*1ac0*/  @P1 LDC R11, c[0x0][0x44c] ;  /* 0x00011300ff0b1b82 */ /* 0x000e300000000800 */
[----:B------:R-:W1:Y:S01]  /*1ad0*/  @P1 LDC R5, c[0x0][0x450] ;  /* 0x00011400ff051b82 */ /* 0x000e620000000800 */
[----:B--2---:R-:W-:-:S02]  /*1ae0*/  @P0 IMAD.IADD R27, R9, 0x1, -R0 ;  /* 0x00000001091b0824 */ /* 0x004fc400078e0a00 */
[----:B0-----:R-:W-:-:S04]  /*1af0*/  @P1 IMAD.HI.U32 R0, R4, R11, RZ ;  /* 0x0000000b04001227 */ /* 0x001fc800078e00ff */
[----:B------:R-:W-:Y:S01]  /*1b00*/  IMAD.IADD R198, R8, 0x1, R27 ;  /* 0x0000000108c67824 */ /* 0x000fe200078e021b */
[----:B-1----:R-:W-:-:S03]  /*1b10*/  @P1 SHF.R.U32.HI R4, RZ, R5, R0 ;  /* 0x00000005ff041219 */ /* 0x002fc60000011600 */
[C---:B------:R-:W-:Y:S01]  /*1b20*/  VIADD R0, R198.reuse, 0x3f ;  /* 0x0000003fc6007836 */ /* 0x040fe20000000000 */
[----:B------:R-:W-:-:S04]  /*1b30*/  IADD3 R40, R198, 0x40, -R197 ;  /* 0x00000040c6287810 */ /* 0x000fc80007ffe8c5 */
[----:B------:R-:W-:Y:S02]  /*1b40*/  IADD3 R4, R40, R4, RZ ;  /* 0x0000000428047210 */ /* 0x000fe40007ffe0ff */
[----:B------:R-:W-:Y:S02]  /*1b50*/  SHF.R.S32.HI R3, RZ, 0x1f, R0 ;  /* 0x0000001fff037819 */ /* 0x000fe40000011400 */
[----:B------:R-:W-:Y:S02]  /*1b60*/  SHF.R.S32.HI R5, RZ, 0x1f, R4 ;  /* 0x0000001fff057819 */ /* 0x000fe40000011404 */
[----:B------:R-:W-:Y:S02]  /*1b70*/  LEA.HI R3, R3, R0, RZ, 0x6 ;  /* 0x0000000003037211 */ /* 0x000fe400078f30ff */
[----:B------:R-:W-:Y:S02]  /*1b80*/  LEA.HI R5, R5, R4, RZ, 0x6 ;  /* 0x0000000405057211 */ /* 0x000fe400078f30ff */
[----:B------:R-:W-:-:S02]  /*1b90*/  SHF.R.S32.HI R208, RZ, 0x6, R3 ;  /* 0x00000006ffd07819 */ /* 0x000fc40000011403 */
[----:B------:R-:W-:-:S04]  /*1ba0*/  SHF.R.S32.HI R5, RZ, 0x6, R5 ;  /* 0x00000006ff057819 */ /* 0x000fc80000011405 */
[----:B------:R-:W-:-:S05]  /*1bb0*/  VIMNMX R5, R208, R5, PT ;  /* 0x00000005d0057248 */ /* 0x000fca0003fe0100 */
[----:B------:R-:W-:-:S05]  /*1bc0*/  IMAD R0, R5, 0x40, -R8 ;  /* 0x0000004005007824 */ /* 0x000fca00078e0a08 */
[----:B------:R-:W-:-:S04]  /*1bd0*/  VIMNMX R0, R0, R27, PT ;  /* 0x0000001b00007248 */ /* 0x000fc80003fe0100 */
[----:B------:R-:W-:Y:S02]  /*1be0*/  ISETP.GT.AND P0, PT, R0, R39, PT ;  /* 0x000000270000720c */ /* 0x000fe40003f04270 */
[----:B------:R-:W-:-:S05]  /*1bf0*/  SHF.R.U32.HI R39, RZ, 0x6, R39 ;  /* 0x00000006ff277819 */ /* 0x000fca0000011627 */
[----:B------:R-:W-:-:S06]  /*1c00*/  IMAD.MOV.U32 R25, RZ, RZ, R39 ;  /* 0x000000ffff197224 */ /* 0x000fcc00078e0027 */
[----:B------:R-:W-:-:S05]  /*1c10*/  @P0 VIADD R0, R0, 0x3f ;  /* 0x0000003f00000836 */ /* 0x000fca0000000000 */
[----:B------:R-:W-:-:S04]  /*1c20*/  @P0 SHF.R.S32.HI R3, RZ, 0x1f, R0 ;  /* 0x0000001fff030819 */ /* 0x000fc80000011400 */
[----:B------:R-:W-:-:S04]  /*1c30*/  @P0 LEA.HI R3, R3, R0, RZ, 0x6 ;  /* 0x0000000003030211 */ /* 0x000fc800078f30ff */
[----:B------:R-:W-:Y:S02]  /*1c40*/  @P0 SHF.R.S32.HI R25, RZ, 0x6, R3 ;  /* 0x00000006ff190819 */ /* 0x000fe40000011403 */
[----:B------:R-:W-:Y:S02]  /*1c50*/  PLOP3.LUT P0, PT, PT, PT, PT, 0x80, 0x0 ;  /* 0x000000000000781c */ /* 0x000fe40003f0f070 */
[----:B------:R-:W-:-:S13]  /*1c60*/  ISETP.GT.AND P1, PT, R25, R39, PT ;  /* 0x000000271900720c */ /* 0x000fda0003f24270 */
[----:B---3--:R-:W-:Y:S05]  /*1c70*/  @!P1 BRA `(.L_x_4691) ;  /* 0x0000002c00589947 */ /* 0x008fea0003800000 */
        /* <DEDUP_REMOVED lines=19> */
[----:B-1---5:R-:W-:Y:S05]  /*1db0*/  CALL.ABS.NOINC R14 ;  /* 0x000000000e007343 */ /* 0x022fea0003c00000 */
.L_x_4693:
[----:B------:R-:W-:Y:S05]  /*1dc0*/  BSYNC B6 ;  /* 0x0000000000067941 */ /* 0x000fea0003800000 */
.L_x_4692:
        /* <DEDUP_REMOVED lines=20> */
.L_x_4695:
[----:B------:R-:W-:Y:S05]  /*1f10*/  BSYNC B6 ;  /* 0x0000000000067941 */ /* 0x000fea0003800000 */
.L_x_4694:
        /* <DEDUP_REMOVED lines=9> */
[----:B------:R-:W-:Y:S01]  /*1fb0*/  @P0 IADD3.X R7, R30, UR5, RZ, P1, !PT ;  /* 0x000000051e070c10 */ /* 0x000fe20008ffe4ff */
[----:B------:R-:W-:-:S04]  /*1fc0*/  ULDC UR4, c[0x0][0x2f4] ;  /* 0x0000bd0000047ab9 */ /* 0x000fc80000000800 */
[----:B------:R4:W3:Y:S01]  /*1fd0*/  @P0 LDG.E R38, desc[UR40][R6.64] ;  /* 0x0000002806260981 */ /* 0x0008e2000c1e1900 */
[CC--:B0-----:R-:W-:Y:S01]  /*1fe0*/  IMAD R0, R3.reuse, R42.reuse, RZ ;  /* 0x0000002a03007224 */ /* 0x0c1fe200078e02ff */
[----:B------:R-:W-:Y:S01]  /*1ff0*/  SHF.L.U64.HI R41, R42, 0x6, R43 ;  /* 0x000000062a297819 */ /* 0x000fe2000001022b */
[----:B------:R-:W-:Y:S01]  /*2000*/  IMAD.WIDE.U32 R32, R186, R42, R16 ;  /* 0x0000002aba207225 */ /* 0x000fe200078e0010 */
[----:B------:R-:W0:Y:S01]  /*2010*/  S2R R30, SR_TID.X ;  /* 0x00000000001e7919 */ /* 0x000e220000002100 */
[----:B-1----:R-:W-:Y:S02]  /*2020*/  SHF.L.U64.HI R44, R4, 0x6, R5 ;  /* 0x00000006042c7819 */ /* 0x002fe40000010205 */
[-C--:B------:R-:W-:Y:S01]  /*2030*/  IMAD R3, R3, R4.reuse, RZ ;  /* 0x0000000403037224 */ /* 0x080fe200078e02ff */
[----:B------:R-:W-:Y:S01]  /*2040*/  SHF.R.S32.HI R189, RZ, 0x1f, R188 ;  /* 0x0000001fffbd7819 */ /* 0x000fe200000114bc */
[C---:B------:R-:W-:Y:S01]  /*2050*/  IMAD R9, R186.reuse, R43, R0 ;  /* 0x0000002bba097224 */ /* 0x040fe200078e0200 */
[----:B----45:R-:W-:Y:S01]  /*2060*/  SHF.R.S32.HI R7, RZ, 0x1f, R24 ;  /* 0x0000001fff077819 */ /* 0x030fe20000011418 */
[C---:B------:R-:W-:Y:S01]  /*2070*/  IMAD R11, R186.reuse, R5, R3 ;  /* 0x00000005ba0b7224 */ /* 0x040fe200078e0203 */
[----:B------:R-:W-:Y:S01]  /*2080*/  SHF.R.S32.HI R47, RZ, 0x1f, R26 ;  /* 0x0000001fff2f7819 */ /* 0x000fe2000001141a */
[----:B------:R-:W-:Y:S01]  /*2090*/  IMAD.WIDE.U32 R34, R186, R4, R188 ;  /* 0x00000004ba227225 */ /* 0x000fe200078e00bc */
[----:B--2---:R-:W-:-:S02]  /*20a0*/  ISETP.GE.AND P3, PT, R16, R13, PT ;  /* 0x0000000d1000720c */ /* 0x004fc40003f66270 */
[----:B------:R-:W-:Y:S01]  /*20b0*/  ISETP.GE.AND P2, PT, R16, UR4, PT ;  /* 0x0000000410007c0c */ /* 0x000fe2000bf46270 */
[----:B------:R-:W-:Y:S01]  /*20c0*/  IMAD R8, R7, R42, RZ ;  /* 0x0000002a07087224 */ /* 0x000fe200078e02ff */
[----:B------:R-:W-:Y:S01]  /*20d0*/  SEL R3, R13, RZ, P3 ;  /* 0x000000ff0d037207 */ /* 0x000fe20001800000 */
[----:B------:R-:W-:Y:S01]  /*20e0*/  IMAD R7, R7, R4, RZ ;  /* 0x0000000407077224 */ /* 0x000fe200078e02ff */
[----:B------:R-:W-:Y:S01]  /*20f0*/  IADD3 R35, R35, R11, RZ ;  /* 0x0000000b23237210 */ /* 0x000fe20007ffe0ff */
[----:B------:R-:W-:Y:S01]  /*2100*/  IMAD R53, R24, R43, R8 ;  /* 0x0000002b18357224 */ /* 0x000fe200078e0208 */
[----:B------:R-:W-:Y:S01]  /*2110*/  ISETP.GE.AND P1, PT, R23, UR4, PT ;  /* 0x0000000417007c0c */ /* 0x000fe2000bf26270 */
[----:B------:R-:W-:Y:S02]  /*2120*/  IMAD.IADD R3, R16, 0x1, R3 ;  /* 0x0000000110037824 */ /* 0x000fe400078e0203 */
[----:B------:R-:W-:Y:S01]  /*2130*/  IMAD R7, R24, R5, R7 ;  /* 0x0000000518077224 */ /* 0x000fe200078e0207 */
[----:B---3--:R-:W-:Y:S01]  /*2140*/  LEA.HI R49, R49, 0x8, RZ, 0x19 ;  /* 0x0000000831317811 */ /* 0x008fe200078fc8ff */
[----:B------:R-:W-:Y:S01]  /*2150*/  IMAD.WIDE.U32 R20, R186, R42, R188 ;  /* 0x0000002aba147225 */ /* 0x000fe200078e00bc */
[----:B------:R-:W-:-:S03]  /*2160*/  SHF.R.S32.HI R6, RZ, 0x1f, R3 ;  /* 0x0000001fff067819 */ /* 0x000fc60000011403 */
[----:B------:R-:W-:Y:S01]  /*2170*/  IMAD.WIDE.U32 R36, R186, R4, R16 ;  /* 0x00000004ba247225 */ /* 0x000fe200078e0010 */
[----:B------:R-:W-:-:S03]  /*2180*/  LEA.HI R3, R6, R3, RZ, 0x3 ;  /* 0x0000000306037211 */ /* 0x000fc600078f18ff */
[----:B------:R-:W-:Y:S01]  /*2190*/  IMAD.SHL.U32 R6, R191, 0x40, RZ ;  /* 0x00000040bf067824 */ /* 0x000fe200078e00ff */
[----:B------:R-:W-:Y:S01]  /*21a0*/  LOP3.LUT R55, R3, 0xfffffff8, RZ, 0xc0, !PT ;  /* 0xfffffff803377812 */ /* 0x000fe200078ec0ff */
[----:B0-----:R-:W-:Y:S02]  /*21b0*/  VIADD R30, R30, 0xffffff80 ;  /* 0xffffff801e1e7836 */ /* 0x001fe40000000000 */
[----:B------:R-:W-:Y:S01]  /*21c0*/  IMAD.IADD R21, R21, 0x1, R9 ;  /* 0x0000000115157824 */ /* 0x000fe200078e0209 */
[----:B------:R-:W-:Y:S01]  /*21d0*/  LOP3.LUT R43, R6, 0x1c0, RZ, 0xc0, !PT ;  /* 0x000001c0062b7812 */ /* 0x000fe200078ec0ff */
[----:B------:R-:W-:Y:S01]  /*21e0*/  IMAD.IADD R37, R11, 0x1, R37 ;  /* 0x000000010b257824 */ /* 0x000fe200078e0225 */
[----:B------:R-:W-:Y:S01]  /*21f0*/  SHF.R.S32.HI R10, RZ, 0x1f, R30 ;  /* 0x0000001fff0a7819 */ /* 0x000fe2000001141e */
[----:B------:R-:W-:Y:S01]  /*2200*/  IMAD.IADD R33, R9, 0x1, R33 ;  /* 0x0000000109217824 */ /* 0x000fe200078e0221 */
[----:B------:R-:W-:Y:S01]  /*2210*/  SHF.R.U32.HI R46, RZ, 0x3, R43 ;  /* 0x00000003ff2e7819 */ /* 0x000fe2000001162b */
[----:B------:R-:W-:Y:S01]  /*2220*/  IMAD.WIDE.U32 R20, R24, R42, R20 ;  /* 0x0000002a18147225 */ /* 0x000fe200078e0014 */
[----:B------:R-:W-:-:S02]  /*2230*/  LOP3.LUT R5, R43, 0x18, R16, 0xf8, !PT ;  /* 0x000000182b057812 */ /* 0x000fc400078ef810 */
[----:B------:R-:W-:Y:S01]  /*2240*/  LEA.HI R10, R10, R30, RZ, 0x2 ;  /* 0x0000001e0a0a7211 */ /* 0x000fe200078f10ff */
[----:B------:R-:W-:Y:S01]  /*2250*/  IMAD.WIDE.U32 R36, R24, R4, R36 ;  /* 0x0000000418247225 */ /* 0x000fe200078e0024 */
[----:B------:R-:W-:Y:S02]  /*2260*/  LOP3.LUT R5, R5, R46, RZ, 0x3c, !PT ;  /* 0x0000002e05057212 */ /* 0x000fe400078e3cff */
[----:B------:R-:W-:Y:S01]  /*2270*/  LOP3.LUT R10, R10, 0xfffffffc, RZ, 0xc0, !PT ;  /* 0xfffffffc0a0a7812 */ /* 0x000fe200078ec0ff */
[----:B------:R-:W-:Y:S01]  /*2280*/  IMAD.WIDE.U32 R32, R24, R42, R32 ;  /* 0x0000002a18207225 */ /* 0x000fe200078e0020 */
[----:B------:R-:W-:Y:S02]  /*2290*/  IADD3 R58, R7, R37, RZ ;  /* 0x00000025073a7210 */ /* 0x000fe40007ffe0ff */
[----:B------:R-:W-:Y:S01]  /*22a0*/  IADD3 R10, R30, -R10, RZ ;  /* 0x8000000a1e0a7210 */ /* 0x000fe20007ffe0ff */
[----:B------:R-:W-:Y:S01]  /*22b0*/  IMAD R51, R228, 0x200, R5 ;  /* 0x00000200e4337824 */ /* 0x000fe200078e0205 */
[----:B------:R-:W-:Y:S01]  /*22c0*/  LOP3.LUT R5, R43, 0x38, R3, 0xf8, !PT ;  /* 0x000000382b057812 */ /* 0x000fe200078ef803 */
[----:B------:R-:W-:Y:S01]  /*22d0*/  IMAD.WIDE.U32 R34, R24, R4, R34 ;  /* 0x0000000418227225 */ /* 0x000fe200078e0022 */
[----:B------:R-:W-:-:S02]  /*22e0*/  SHF.R.S32.HI R60, RZ, 0x1f, R55 ;  /* 0x0000001fff3c7819 */ /* 0x000fc40000011437 */
[----:B------:R-:W-:Y:S01]  /*22f0*/  LOP3.LUT R5, R5, R46, RZ, 0x3c, !PT ;  /* 0x0000002e05057212 */ /* 0x000fe200078e3cff */
[----:B------:R-:W-:Y:S02]  /*2300*/  IMAD.IADD R52, R21, 0x1, R53 ;  /* 0x0000000115347824 */ /* 0x000fe400078e0235 */
[----:B------:R-:W-:Y:S02]  /*2310*/  IMAD.IADD R0, R29, 0x1, R28 ;  /* 0x000000011d007824 */ /* 0x000fe400078e021c */
[----:B------:R-:W-:Y:S02]  /*2320*/  IMAD.SHL.U32 R42, R42, 0x40, RZ ;  /* 0x000000402a2a7824 */ /* 0x000fe400078e00ff */
[----:B------:R-:W-:Y:S02]  /*2330*/  IMAD.SHL.U32 R45, R4, 0x40, RZ ;  /* 0x00000040042d7824 */ /* 0x000fe400078e00ff */
[----:B------:R-:W-:Y:S02]  /*2340*/  IMAD R48, R10, 0x40, R186 ;  /* 0x000000400a307824 */ /* 0x000fe400078e02ba */
[----:B------:R-:W-:-:S02]  /*2350*/  IMAD.SHL.U32 R50, R13, 0x2, RZ ;  /* 0x000000020d327824 */ /* 0x000fc400078e00ff */
[----:B------:R-:W-:Y:S02]  /*2360*/  IMAD.IADD R53, R53, 0x1, R33 ;  /* 0x0000000135357824 */ /* 0x000fe400078e0221 */
[----:B------:R-:W-:Y:S02]  /*2370*/  IMAD.IADD R54, R35, 0x1, R7 ;  /* 0x0000000123367824 */ /* 0x000fe400078e0207 */
[----:B------:R-:W-:Y:S01]  /*2380*/  IMAD R61, R228, 0x200, R5 ;  /* 0x00000200e43d7824 */ /* 0x000fe200078e0205 */
[----:B------:R-:W-:-:S07]  /*2390*/  SHF.R.S32.HI R59, RZ, 0x1f, R38 ;  /* 0x0000001fff3b7819 */ /* 0x000fce0000011426 */
.L_x_4728:
[----:B0-----:R-:W0:Y:S01]  /*23a0*/  LDC R64, c[0x0][0x430] ;  /* 0x00010c00ff407b82 */ /* 0x001e220000000800 */
[----:B------:R-:W-:Y:S01]  /*23b0*/  VIADD R25, R25, 0xffffffff ;  /* 0xffffffff19197836 */ /* 0x000fe20000000000 */
[----:B------:R-:W-:-:S03]  /*23c0*/  MOV R63, RZ ;  /* 0x000000ff003f7202 */ /* 0x000fc60000000f00 */
        /* <DEDUP_REMOVED lines=53> */
[----:B------:R-:W-:Y:S01]  /*2720*/  IMAD.WIDE.U32 R4, R42, R25, RZ ;  /* 0x000000192a047225 */ /* 0x000fe200078e00ff */
[----:B------:R-:W-:Y:S02]  /*2730*/  LEA R69, P5, R6, UR4, 0x1 ;  /* 0x0000000406457c11 */ /* 0x000fe4000f8a08ff */
[----:B------:R-:W-:Y:S01]  /*2740*/  IADD3 R7, R7, R9, RZ ;  /* 0x0000000907077210 */ /* 0x000fe20007ffe0ff */
[----:B------:R-:W-:-:S03]  /*2750*/  IMAD.IADD R11, R5, 0x1, R11 ;  /* 0x00000001050b7824 */ /* 0x000fc600078e020b */
        /* <DEDUP_REMOVED lines=21> */
[C---:B------:R-:W-:Y:S01]  /*28b0*/  LEA R4, P6, R8.reuse, UR6, 0x1 ;  /* 0x0000000608047c11 */ /* 0x040fe2000f8c08ff */
        /* <DEDUP_REMOVED lines=11> */
.L_x_4700:
[----:B------:R-:W-:Y:S05]  /*2970*/  BSYNC B1 ;  /* 0x0000000000017941 */ /* 0x000fea0003800000 */
.L_x_4699:
[----:B------:R-:W-:Y:S01]  /*2980*/  ISETP.NE.AND P5, PT, R185, 0x3, PT ;  /* 0x00000003b900780c */ /* 0x000fe20003fa5270 */
[----:B0----5:R-:W-:Y:S01]  /*2990*/  IMAD.MOV.U32 R4, RZ, RZ, R8 ;  /* 0x000000ffff047224 */ /* 0x021fe200078e0008 */
[----:B------:R-:W-:Y:S01]  /*29a0*/  MOV R5, R9 ;  /* 0x0000000900057202 */ /* 0x000fe20000000f00 */
        /* <DEDUP_REMOVED lines=12> */
.L_x_4701:
[----:B------:R-:W-:Y:S01]  /*2a70*/  LEA R62, R184, R2, 0x3 ;  /* 0x00000002b83e7211 */ /* 0x000fe200078e18ff */
[----:B------:R-:W-:Y:S01]  /*2a80*/  BSSY B1, `(.L_x_4702) ;  /* 0x0000004000017945 */ /* 0x000fe20003800000 */
[----:B------:R-:W-:-:S04]  /*2a90*/  SHF.L.U32 R73, R190, 0x1f, RZ ;  /* 0x0000001fbe497819 */ /* 0x000fc800000006ff */
[----:B------:R-:W0:Y:S02]  /*2aa0*/  SYNCS.PHASECHK.TRANS64.TRYWAIT P6, [R62+URZ+0x28c90], R73 ;  /* 0x028c90493e0075a7 */ /* 0x000e2400080c017f */
[----:B0-----:R-:W-:Y:S05]  /*2ab0*/  @!P6 BRA `(.L_x_4703) ;  /* 0x0000018400d0e947 */ /* 0x001fea0003800000 */
.L_x_4962:
[----:B------:R-:W-:Y:S05]  /*2ac0*/  BSYNC B1 ;  /* 0x0000000000017941 */ /* 0x000fea0003800000 */
.L_x_4702:
[----:B------:R-:W-:-:S03]  /*2ad0*/  UMOV UR4, 0xffffffff ;  /* 0xffffffff00047882 */ /* 0x000fc60000000000 */
[----:B------:R-:W-:Y:S05]  /*2ae0*/  BRA.DIV UR4, `(.L_x_4704) ;  /* 0x0000018604d87947 */ /* 0x000fea000b800000 */
[----:B------:R1:W2:Y:S04]  /*2af0*/  SHFL.IDX PT, R71, R68, RZ, 0x1c1f ;  /* 0x001c1fff44477589 */ /* 0x0002a800000e0000 */
[----:B------:R1:W3:Y:S02]  /*2b00*/  SHFL.IDX PT, R14, R69, RZ, 0x1c1f ;  /* 0x001c1fff450e7589 */ /* 0x0002e400000e0000 */
.L_x_4966:
        /* <DEDUP_REMOVED lines=50> */
.L_x_4709:
[----:B------:R-:W-:Y:S05]  /*2e30*/  BSYNC B2 ;  /* 0x0000000000027941 */ /* 0x000fea0003800000 */
.L_x_4708:
[----:B0-----:R4:W-:Y:S02]  /*2e40*/  ST.E.128 desc[UR40][R10.64], R4 ;  /* 0x000000040a007985 */ /* 0x0019e4000c101d28 */
.L_x_4707:
[----:B------:R-:W-:Y:S05]  /*2e50*/  BSYNC B1 ;  /* 0x0000000000017941 */ /* 0x000fea0003800000 */
.L_x_4706:
        /* <DEDUP_REMOVED lines=53> */
.L_x_4711:
[----:B------:R-:W-:Y:S05]  /*31b0*/  BSYNC B1 ;  /* 0x0000000000017941 */ /* 0x000fea0003800000 */
.L_x_4710:
[----:B--2---:R2:W-:Y:S01]  /*31c0*/  ST.E.128 desc[UR40][R10.64], R4 ;  /* 0x000000040a007985 */ /* 0x0045e2000c101d28 */
[----:B------:R-:W-:Y:S05]  /*31d0*/  BRA `(.L_x_4705) ;  /* 0x0000000c006c7947 */ /* 0x000fea0003800000 */
.L_x_4698:
[----:B------:R-:W-:Y:S01]  /*31e0*/  IMAD R67, R25, -0x40, R27 ;  /* 0xffffffc019437824 */ /* 0x000fe200078e021b */
[----:B------:R-:W-:-:S04]  /*31f0*/  ISETP.GE.AND P0, PT, R16, R75, PT ;  /* 0x0000004b1000720c */ /* 0x000fc80003f06270 */
[----:B------:R-:W-:-:S04]  /*3200*/  VIMNMX R67, R67, 0x40, PT ;  /* 0x0000004043437848 */ /* 0x000fc80003fe0100 */
[----:B------:R-:W-:-:S13]  /*3210*/  ISETP.GE.OR P5, PT, R186, R67, P0 ;  /* 0x00000043ba00720c */ /* 0x000fda00007a6670 */
[----:B------:R-:W0:Y:S01]  /*3220*/  @!P5 LDC.64 R12, c[0x0][0x3e8] ;  /* 0x0000fa00ff0cdb82 */ /* 0x000e220000000a00 */
[----:B------:R-:W-:Y:S01]  /*3230*/  @!P5 IADD3 R6, P6, R32, R4, RZ ;  /* 0x000000042006d210 */ /* 0x000fe20007fde0ff */
[----:B------:R-:W-:Y:S01]  /*3240*/  @!P5 IMAD R4, R44, R25, RZ ;  /* 0x000000192c04d224 */ /* 0x000fe200078e02ff */
[----:B------:R-:W-:-:S03]  /*3250*/  @!P5 MOV R5, R58 ;  /* 0x0000003a0005d202 */ /* 0x000fc60000000f00 */
        /* <DEDUP_REMOVED lines=27> */
[----:B------:R-:W-:-:S02]  /*3410*/  MOV R8, R31 ;  /* 0x0000001f00087202 */ /* 0x000fc40000000f00 */
[----:B------:R-:W-:Y:S02]  /*3420*/  PRMT R84, R10, 0x5410, R9 ;  /* 0x000054100a547816 */ /* 0x000fe40000000009 */
[----:B------:R-:W-:Y:S02]  /*3430*/  PRMT R79, R8, 0x7610, R79 ;  /* 0x00007610084f7816 */ /* 0x000fe4000000004f */
[----:B------:R-:W-:Y:S01]  /*3440*/  PRMT R74, R11, 0x7610, R74 ;  /* 0x000076100b4a7816 */ /* 0x000fe2000000004a */
[----:B------:R-:W-:Y:S06]  /*3450*/  @!P5 BRA `(.L_x_4712) ;  /* 0x000000000004d947 */ /* 0x000fec0003800000 */
[----:B------:R-:W-:Y:S01]  /*3460*/  BPT.TRAP 0x1 ;  /* 0x000000040000795c */ /* 0x000fe20000300000 */
.L_x_4712:
[----:B------:R-:W-:Y:S01]  /*3470*/  IMAD R62, R184, 0x8, R2 ;  /* 0x00000008b83e7824 */ /* 0x000fe200078e0202 */
[----:B------:R-:W-:Y:S01]  /*3480*/  SHF.L.U32 R73, R190, 0x1f, RZ ;  /* 0x0000001fbe497819 */ /* 0x000fe200000006ff */
[----:B------:R-:W-:Y:S03]  /*3490*/  BSSY B1, `(.L_x_4713) ;  /* 0x0000003000017945 */ /* 0x000fe60003800000 */
[----:B------:R-:W0:Y:S02]  /*34a0*/  SYNCS.PHASECHK.TRANS64.TRYWAIT P6, [R62+URZ+0x28c90], R73 ;  /* 0x028c90493e0075a7 */ /* 0x000e2400080c017f */
[----:B0-----:R-:W-:Y:S05]  /*34b0*/  @!P6 BRA `(.L_x_4714) ;  /* 0x0000017c00ace947 */ /* 0x001fea0003800000 */
.L_x_4967:
[----:B------:R-:W-:Y:S05]  /*34c0*/  BSYNC B1 ;  /* 0x0000000000017941 */ /* 0x000fea0003800000 */
.L_x_4713:
[----:B------:R-:W-:-:S03]  /*34d0*/  UMOV UR4, 0xffffffff ;  /* 0xffffffff00047882 */ /* 0x000fc60000000000 */
[----:B------:R-:W-:Y:S05]  /*34e0*/  BRA.DIV UR4, `(.L_x_4715) ;  /* 0x0000017e04b47947 */ /* 0x000fea000b800000 */
[----:B------:R-:W1:Y:S04]  /*34f0*/  SHFL.IDX PT, R68, R68, RZ, 0x1c1f ;  /* 0x001c1fff44447589 */ /* 0x000e6800000e0000 */
[----:B------:R-:W2:Y:S02]  /*3500*/  SHFL.IDX PT, R69, R69, RZ, 0x1c1f ;  /* 0x001c1fff45457589 */ /* 0x000ea400000e0000 */
.L_x_4971:
        /* <DEDUP_REMOVED lines=15> */
[----:B------:R-:W-:Y:S01]  /*3600*/  IMAD R11, R228, 0x200, R9 ;  /* 0x00000200e40b7824 */ /* 0x000fe200078e0209 */
[----:B------:R-:W-:-:S03]  /*3610*/  IADD3 R9, R61, R70, RZ ;  /* 0x000000463d097210 */ /* 0x000fc60007ffe0ff */
[----:B------:R-:W-:Y:S02]  /*3620*/  IMAD.IADD R11, R70, 0x1, R11 ;  /* 0x00000001460b7824 */ /* 0x000fe400078e020b */
[--C-:B------:R-:W-:Y:S02]  /*3630*/  IMAD R9, R9, 0x2, R2.reuse ;  /* 0x0000000209097824 */ /* 0x100fe400078e0202 */
[----:B------:R-:W-:-:S04]  /*3640*/  IMAD R12, R11, 0x2, R2 ;  /* 0x000000020b0c7824 */ /* 0x000fc800078e0202 */
[----:B------:R-:W1:Y:S04]  /*3650*/  LDS.128 R8, [R9+0x22400] ;  /* 0x0224000009087984 */ /* 0x000e680000000c00 */
[----:B------:R-:W2:Y:S01]  /*3660*/  LDS.128 R12, [R12+0x22400] ;  /* 0x022400000c0c7984 */ /* 0x000ea20000000c00 */
[----:B------:R-:W-:Y:S05]  /*3670*/  @P0 BRA `(.L_x_4717) ;  /* 0x0000000400480947 */ /* 0x000fea0003800000 */
[--C-:B------:R-:W-:Y:S02]  /*3680*/  SHF.R.U64 R82, R28, 0x10, R29.reuse ;  /* 0x000000101c527819 */ /* 0x100fe4000000121d */
[----:B------:R-:W-:Y:S01]  /*3690*/  SHF.R.U32.HI R28, RZ, 0x10, R29 ;  /* 0x00000010ff1c7819 */ /* 0x000fe2000001161d */
[----:B------:R-:W-:Y:S01]  /*36a0*/  HADD2.F32 R29, -RZ, R74.H0_H0 ;  /* 0x2000004aff1d7230 */ /* 0x000fe20000004100 */
[--C-:B------:R-:W-:Y:S02]  /*36b0*/  SHF.R.U64 R83, R4, 0x10, R5.reuse ;  /* 0x0000001004537819 */ /* 0x100fe40000001205 */
[----:B------:R-:W-:Y:S01]  /*36c0*/  SHF.R.U32.HI R70, RZ, 0x10, R5 ;  /* 0x00000010ff467819 */ /* 0x000fe20000011605 */
[----:B-1----:R-:W-:Y:S01]  /*36d0*/  HADD2.F32 R5, -RZ, R9.H0_H0 ;  /* 0x20000009ff057230 */ /* 0x002fe20000004100 */
[----:B------:R-:W-:Y:S01]  /*36e0*/  SHF.R.U64 R4, R6, 0x10, R7 ;  /* 0x0000001006047819 */ /* 0x000fe20000001207 */
[--C-:B--2---:R-:W-:Y:S01]  /*36f0*/  HADD2.F32 R6, -RZ, R13.reuse.H0_H0 ;  /* 0x2000000dff067230 */ /* 0x104fe20000004100 */
[----:B------:R-:W-:Y:S01]  /*3700*/  SHF.R.U64 R77, R30, 0x10, R31 ;  /* 0x000000101e4d7819 */ /* 0x000fe2000000121f */
[----:B------:R-:W-:Y:S01]  /*3710*/  HADD2.F32 R13, -RZ, R13.H1_H1 ;  /* 0x3000000dff0d7230 */ /* 0x000fe20000004100 */
[----:B------:R-:W-:Y:S01]  /*3720*/  SHF.R.U32.HI R78, RZ, 0x10, R7 ;  /* 0x00000010ff4e7819 */ /* 0x000fe20000011607 */
[----:B------:R-:W-:Y:S01]  /*3730*/  HADD2.F32 R30, -RZ, R28.H0_H0 ;  /* 0x2000001cff1e7230 */ /* 0x000fe20000004100 */
[----:B------:R-:W-:Y:S01]  /*3740*/  SHF.R.U32.HI R76, RZ, 0x10, R31 ;  /* 0x00000010ff4c7819 */ /* 0x000fe2000001161f */
[----:B------:R-:W-:-:S02]  /*3750*/  HADD2.F32 R9, -RZ, R9.H1_H1 ;  /* 0x30000009ff097230 */ /* 0x000fc40000004100 */
[----:B------:R-:W-:Y:S02]  /*3760*/  HADD2.F32 R28, -RZ, R70.H0_H0 ;  /* 0x20000046ff1c7230 */ /* 0x000fe40000004100 */
[CC--:B------:R-:W-:Y:S01]  /*3770*/  FMUL.FTZ R70, R6.reuse, R29.reuse ;  /* 0x0000001d06467220 */ /* 0x0c0fe20000410000 */
[----:B------:R-:W-:Y:S02]  /*3780*/  HADD2.F32 R7, -RZ, R74.H1_H1 ;  /* 0x3000004aff077230 */ /* 0x000fe40000004100 */
[----:B------:R-:W-:Y:S01]  /*3790*/  FMUL.FTZ R29, R5, R29 ;  /* 0x0000001d051d7220 */ /* 0x000fe20000410000 */
[-C--:B------:R-:W-:Y:S01]  /*37a0*/  FMUL.FTZ R74, R13, R30.reuse ;  /* 0x0000001e0d4a7220 */ /* 0x080fe20000410000 */
[C---:B------:R-:W-:Y:S02]  /*37b0*/  FMUL.FTZ R30, R9.reuse, R30 ;  /* 0x0000001e091e7220 */ /* 0x040fe40000410000 */
[-C--:B------:R-:W-:Y:S01]  /*37c0*/  FFMA.FTZ R31, R6, R7.reuse, R29 ;  /* 0x00000007061f7223 */ /* 0x080fe2000001001d */
[-C--:B------:R-:W-:Y:S01]  /*37d0*/  FFMA.FTZ R75, R9, R28.reuse, -R74 ;  /* 0x0000001c094b7223 */ /* 0x080fe2000001084a */
[----:B------:R-:W-:Y:S01]  /*37e0*/  FFMA.FTZ R70, R5, R7, -R70 ;  /* 0x0000000705467223 */ /* 0x000fe20000010846 */
[----:B------:R-:W-:Y:S01]  /*37f0*/  FFMA.FTZ R74, R13, R28, R30 ;  /* 0x0000001c0d4a7223 */ /* 0x000fe2000001001e */
[----:B------:R-:W-:-:S02]  /*3800*/  HADD2.F32 R9, -RZ, R79.H0_H0 ;  /* 0x2000004fff097230 */ /* 0x000fc40000004100 */
[--C-:B------:R-:W-:Y:S02]  /*3810*/  HADD2.F32 R6, -RZ, R15.reuse.H0_H0 ;  /* 0x2000000fff067230 */ /* 0x100fe40000004100 */
[----:B------:R-:W-:Y:S01]  /*3820*/  HADD2.F32 R15, -RZ, R15.H1_H1 ;  /* 0x3000000fff0f7230 */ /* 0x000fe20000004100 */
[----:B------:R-:W-:Y:S01]  /*3830*/  F2FP.F16.F32.PACK_AB R31, R74, R31 ;  /* 0x0000001f4a1f723e */ /* 0x000fe200000000ff */
[--C-:B------:R-:W-:Y:S02]  /*3840*/  HADD2.F32 R5, -RZ, R11.reuse.H0_H0 ;  /* 0x2000000bff057230 */ /* 0x100fe40000004100 */
[----:B------:R-:W-:Y:S02]  /*3850*/  HADD2.F32 R30, -RZ, R76.H0_H0 ;  /* 0x2000004cff1e7230 */ /* 0x000fe40000004100 */
[-C--:B------:R-:W-:Y:S01]  /*3860*/  FMUL.FTZ R76, R6, R9.reuse ;  /* 0x00000009064c7220 */ /* 0x080fe20000410000 */
[----:B------:R-:W-:Y:S02]  /*3870*/  HADD2.F32 R11, -RZ, R11.H1_H1 ;  /* 0x3000000bff0b7230 */ /* 0x000fe40000004100 */
[----:B------:R-:W-:Y:S01]  /*3880*/  FMUL.FTZ R9, R5, R9 ;  /* 0x0000000905097220 */ /* 0x000fe20000410000 */
[----:B------:R-:W-:-:S02]  /*3890*/  HADD2.F32 R7, -RZ, R79.H1_H1 ;  /* 0x3000004fff077230 */ /* 0x000fc40000004100 */
[----:B------:R-:W-:Y:S02]  /*38a0*/  HADD2.F32 R28, -RZ, R78.H0_H0 ;  /* 0x2000004eff1c7230 */ /* 0x000fe40000004100 */
[-C--:B------:R-:W-:Y:S01]  /*38b0*/  FMUL.FTZ R78, R15, R30.reuse ;  /* 0x0000001e0f4e7220 */ /* 0x080fe20000410000 */
[----:B------:R-:W-:Y:S01]  /*38c0*/  FMUL.FTZ R80, R11, R30 ;  /* 0x0000001e0b507220 */ /* 0x000fe20000410000 */
[-C--:B------:R-:W-:Y:S01]  /*38d0*/  FFMA.FTZ R30, R6, R7.reuse, R9 ;  /* 0x00000007061e7223 */ /* 0x080fe20000010009 */
[----:B------:R-:W-:Y:S01]  /*38e0*/  FFMA.FTZ R76, R5, R7, -R76 ;  /* 0x00000007054c7223 */ /* 0x000fe2000001084c */
[-C--:B------:R-:W-:Y:S01]  /*38f0*/  FFMA.FTZ R79, R11, R28.reuse, -R78 ;  /* 0x0000001c0b4f7223 */ /* 0x080fe2000001084e */
[----:B------:R-:W-:Y:S02]  /*3900*/  HADD2.F32 R11, -RZ, R84.H1_H1 ;  /* 0x30000054ff0b7230 */ /* 0x000fe40000004100 */
[----:B------:R-:W-:Y:S01]  /*3910*/  FFMA.FTZ R81, R15, R28, R80 ;  /* 0x0000001c0f517223 */ /* 0x000fe20000010050 */
[----:B------:R-:W-:-:S02]  /*3920*/  HADD2.F32 R6, -RZ, R12.H0_H0 ;  /* 0x2000000cff067230 */ /* 0x000fc40000004100 */
[----:B------:R-:W-:Y:S02]  /*3930*/  HADD2.F32 R5, -RZ, R8.H0_H0 ;  /* 0x20000008ff057230 */ /* 0x000fe40000004100 */
[----:B------:R-:W-:Y:S02]  /*3940*/  HADD2.F32 R13, -RZ, R82.H0_H0 ;  /* 0x20000052ff0d7230 */ /* 0x000fe40000004100 */
[-C--:B------:R-:W-:Y:S01]  /*3950*/  FMUL.FTZ R28, R6, R11.reuse ;  /* 0x0000000b061c7220 */ /* 0x080fe20000410000 */
[----:B------:R-:W-:Y:S02]  /*3960*/  HADD2.F32 R12, -RZ, R12.H1_H1 ;  /* 0x3000000cff0c7230 */ /* 0x000fe40000004100 */
[----:B------:R-:W-:Y:S01]  /*3970*/  FMUL.FTZ R11, R5, R11 ;  /* 0x0000000b050b7220 */ /* 0x000fe20000410000 */
[----:B------:R-:W-:Y:S01]  /*3980*/  HADD2.F32 R8, -RZ, R8.H1_H1 ;  /* 0x30000008ff087230 */ /* 0x000fe20000004100 */
[----:B------:R-:W-:Y:S01]  /*3990*/  F2FP.F16.F32.PACK_AB R30, R81, R30 ;  /* 0x0000001e511e723e */ /* 0x000fe200000000ff */
[----:B------:R-:W-:-:S02]  /*39a0*/  HADD2.F32 R7, -RZ, R85.H1_H1 ;  /* 0x30000055ff077230 */ /* 0x000fc40000004100 */
[-C--:B------:R-:W-:Y:S01]  /*39b0*/  FMUL.FTZ R15, R12, R13.reuse ;  /* 0x0000000d0c0f7220 */ /* 0x080fe20000410000 */
[----:B------:R-:W-:Y:S02]  /*39c0*/  HADD2.F32 R9, -RZ, R83.H0_H0 ;  /* 0x20000053ff097230 */ /* 0x000fe40000004100 */
[----:B------:R-:W-:Y:S01]  /*39d0*/  FMUL.FTZ R29, R8, R13 ;  /* 0x0000000d081d7220 */ /* 0x000fe20000410000 */
        /* <DEDUP_REMOVED lines=28> */
.L_x_4717:
[----:B------:R-:W-:Y:S05]  /*3ba0*/  BSYNC B1 ;  /* 0x0000000000017941 */ /* 0x000fea0003800000 */
.L_x_4716:
[----:B-1----:R1:W-:Y:S01]  /*3bb0*/  ST.E.128 desc[UR40][R56.64], R8 ;  /* 0x0000000838007985 */ /* 0x0023e2000c101d28 */
[----:B------:R-:W-:Y:S01]  /*3bc0*/  ISETP.GE.AND P0, PT, R72, R71, PT ;  /* 0x000000474800720c */ /* 0x000fe20003f06270 */
[----:B------:R-:W-:Y:S01]  /*3bd0*/  IMAD.MOV.U32 R4, RZ, RZ, R69 ;  /* 0x000000ffff047224 */ /* 0x000fe200078e0045 */
[----:B------:R-:W-:-:S11]  /*3be0*/  MOV R5, R68 ;  /* 0x0000004400057202 */ /* 0x000fd60000000f00 */
[----:B------:R-:W-:Y:S05]  /*3bf0*/  @P0 BRA `(.L_x_4705) ;  /* 0x0000000000e40947 */ /* 0x000fea0003800000 */
[----:B------:R-:W-:-:S05]  /*3c00*/  IMAD.WIDE R4, R72, 0x2, R4 ;  /* 0x0000000248047825 */ /* 0x000fca00078e0204 */
[----:B--2---:R2:W-:Y:S01]  /*3c10*/  ST.E.128 desc[UR40][R4.64], R12 ;  /* 0x0000000c04007985 */ /* 0x0045e2000c101d28 */
[----:B------:R-:W-:Y:S05]  /*3c20*/  BRA `(.L_x_4705) ;  /* 0x0000000000d87947 */ /* 0x000fea0003800000 */
.L_x_4697:
[----:B------:R-:W-:-:S13]  /*3c30*/  ISETP.NE.AND P5, PT, R185, 0x3, PT ;  /* 0x00000003b900780c */ /* 0x000fda0003fa5270 */
[----:B------:R-:W-:Y:S05]  /*3c40*/  @!P5 BRA `(.L_x_4718) ;  /* 0x000000000004d947 */ /* 0x000fea0003800000 */
[----:B------:R-:W-:Y:S01]  /*3c50*/  BPT.TRAP 0x1 ;  /* 0x000000040000795c */ /* 0x000fe20000300000 */
.L_x_4718:
[----:B------:R-:W-:Y:S01]  /*3c60*/  IMAD R62, R184, 0x8, R2 ;  /* 0x00000008b83e7824 */ /* 0x000fe200078e0202 */
[----:B------:R-:W-:Y:S01]  /*3c70*/  SHF.L.U32 R73, R190, 0x1f, RZ ;  /* 0x0000001fbe497819 */ /* 0x000fe200000006ff */
[----:B------:R-:W-:Y:S01]  /*3c80*/  BSSY B1, `(.L_x_4719) ;  /* 0x0000004000017945 */ /* 0x000fe20003800000 */
[----:B------:R-:W-:Y:S02]  /*3c90*/  SHF.R.S32.HI R66, RZ, 0x1f, R64 ;  /* 0x0000001fff427819 */ /* 0x000fe40000011440 */
[----:B------:R-:W0:Y:S02]  /*3ca0*/  SYNCS.PHASECHK.TRANS64.TRYWAIT P0, [R62+URZ+0x28c90], R73 ;  /* 0x028c90493e0075a7 */ /* 0x000e24000800017f */
[----:B0-----:R-:W-:Y:S05]  /*3cb0*/  @!P0 BRA `(.L_x_4720) ;  /* 0x00000178000c8947 */ /* 0x001fea0003800000 */
.L_x_4972:
[----:B------:R-:W-:Y:S05]  /*3cc0*/  BSYNC B1 ;  /* 0x0000000000017941 */ /* 0x000fea0003800000 */
.L_x_4719:
        /* <DEDUP_REMOVED lines=26> */
.L_x_4976:
        /* <DEDUP_REMOVED lines=18> */
.L_x_4705:
[----:B------:R-:W-:Y:S05]  /*3f90*/  BSYNC B0 ;  /* 0x0000000000007941 */ /* 0x000fea0003800000 */
.L_x_4696:
        /* <DEDUP_REMOVED lines=17> */
.L_x_4723:
[----:B------:R-:W-:Y:S05]  /*40b0*/  BSYNC B0 ;  /* 0x0000000000007941 */ /* 0x000fea0003800000 */
.L_x_4722:
[----:B------:R-:W2:Y:S01]  /*40c0*/  SYNCS.PHASECHK.TRANS64.TRYWAIT P5, [R62+URZ+0x28cb0], R73 ;  /* 0x028cb0493e0075a7 */ /* 0x000ea200080a017f */
[----:B------:R-:W-:Y:S04]  /*40d0*/  BSSY B0, `(.L_x_4724) ;  /* 0x0000002000007945 */ /* 0x000fe80003800000 */
[----:B--2---:R-:W-:Y:S05]  /*40e0*/  @!P5 BRA `(.L_x_4725) ;  /* 0x000001740058d947 */ /* 0x004fea0003800000 */
.L_x_4977:
[----:B------:R-:W-:Y:S05]  /*40f0*/  BSYNC B0 ;  /* 0x0000000000007941 */ /* 0x000fea0003800000 */
.L_x_4724:
        /* <DEDUP_REMOVED lines=21> */
[----:B------:R-:W4:Y:S08]  /*4250*/  SHFL.IDX PT, R11, R11, RZ, 0x1c1f ;  /* 0x001c1fff0b0b7589 */ /* 0x000f3000000e0000 */
[----:B------:R-:W-:Y:S05]  /*4260*/  @!P5 BRA `(.L_x_4727) ;  /* 0x000000040094d947 */ /* 0x000fea0003800000 */
[----:B---3--:R-:W3:Y:S01]  /*4270*/  LDL R14, [R1] ;  /* 0x00000000010e7983 */ /* 0x008ee20000100800 */
[----:B------:R-:W-:-:S03]  /*4280*/  ULDC UR4, c[0x0][0x320] ;  /* 0x0000c80000047ab9 */ /* 0x000fc60000000800 */
[----:B------:R-:W5:Y:S04]  /*4290*/  LDL R31, [R1+0x4] ;  /* 0x00000400011f7983 */ /* 0x000f680000100800 */
[----:B------:R-:W2:Y:S04]  /*42a0*/  LDL R30, [R1+0x8] ;  /* 0x00000800011e7983 */ /* 0x000ea80000100800 */
[----:B------:R-:W2:Y:S01]  /*42b0*/  LDL R29, [R1+0xc] ;  /* 0x00000c00011d7983 */ /* 0x000ea20000100800 */
[----:B------:R-:W-:Y:S01]  /*42c0*/  ISETP.GE.AND P6, PT, R16, UR4, PT ;  /* 0x0000000410007c0c */ /* 0x000fe2000bfc6270 */
[----:B------:R-:W-:-:S02]  /*42d0*/  IMAD R9, R184, 0x8000, R51 ;  /* 0x00008000b8097824 */ /* 0x000fc400078e0233 */
[----:B------:R-:W2:Y:S03]  /*42e0*/  LDL R28, [R1+0x10] ;  /* 0x00001000011c7983 */ /* 0x000ea60000100800 */
[----:B------:R-:W-:Y:S01]  /*42f0*/  LEA R12, R9, R2, 0x1 ;  /* 0x00000002090c7211 */ /* 0x000fe200078e08ff */
[----:B------:R-:W2:Y:S01]  /*4300*/  LDL R15, [R1+0x14] ;  /* 0x00001400010f7983 */ /* 0x000ea20000100800 */
[----:B------:R-:W-:Y:S01]  /*4310*/  LOP3.LUT P5, RZ, R191, 0x4, RZ, 0xc0, !PT ;  /* 0x00000004bfff7812 */ /* 0x000fe200078ac0ff */
[C---:B------:R-:W-:Y:S02]  /*4320*/  VIADD R13, R9.reuse, 0x20 ;  /* 0x00000020090d7836 */ /* 0x040fe40000000000 */
[----:B------:R-:W2:Y:S04]  /*4330*/  LDL R56, [R1+0x1c] ;  /* 0x00001c0001387983 */ /* 0x000ea80000100800 */
[----:B------:R-:W0:Y:S06]  /*4340*/  @!P6 LDS.128 R4, [R12+0x400] ;  /* 0x000400000c04e984 */ /* 0x000e2c0000000c00 */
[----:B------:R-:W-:Y:S01]  /*4350*/  @P5 VIADD R13, R9, 0xffffffe0 ;  /* 0xffffffe0090d5836 */ /* 0x000fe20000000000 */
[----:B-1----:R-:W-:-:S03]  /*4360*/  @!P6 LEA R8, P5, R16, R10, 0x1 ;  /* 0x0000000a1008e211 */ /* 0x002fc600078a08ff */
[----:B------:R-:W-:Y:S01]  /*4370*/  IMAD R13, R13, 0x2, R2 ;  /* 0x000000020d0d7824 */ /* 0x000fe200078e0202 */
[----:B----4-:R-:W-:Y:S02]  /*4380*/  @!P6 LEA.HI.X R9, R16, R11, R17, 0x1, P5 ;  /* 0x0000000b1009e211 */ /* 0x010fe400028f0c11 */
        /* <DEDUP_REMOVED lines=9> */
[----:B---3--:R-:W-:Y:S02]  /*4420*/  @!P6 IMAD.X R9, R11, 0x1, R14, P5 ;  /* 0x000000010b09e824 */ /* 0x008fe400028e060e */
[----:B------:R-:W3:Y:S01]  /*4430*/  LDL R14, [R1+0x18] ;  /* 0x00001800010e7983 */ /* 0x000ee20000100800 */
[----:B------:R-:W-:-:S03]  /*4440*/  ISETP.GE.AND P5, PT, R212, UR4, PT ;  /* 0x00000004d4007c0c */ /* 0x000fc6000bfa6270 */
[----:B-1----:R0:W-:Y:S10]  /*4450*/  @!P6 ST.E.128 desc[UR40][R8.64], R4 ;  /* 0x000000040800e985 */ /* 0x0021f4000c101d28 */
[----:B------:R-:W1:Y:S01]  /*4460*/  @!P5 LDS.128 R4, [R13+0x2400] ;  /* 0x002400000d04d984 */ /* 0x000e620000000c00 */
[----:B0-----:R-:W-:-:S05]  /*4470*/  @!P5 LEA R8, P6, R212, R10, 0x1 ;  /* 0x0000000ad408d211 */ /* 0x001fca00078c08ff */
[----:B-----5:R-:W-:Y:S01]  /*4480*/  @!P5 IMAD.X R9, R11, 0x1, R31, P6 ;  /* 0x000000010b09d824 */ /* 0x020fe200030e061f */
[C---:B------:R-:W-:Y:S01]  /*4490*/  ISETP.GE.AND P6, PT, R211.reuse, UR4, PT ;  /* 0x00000004d3007c0c */ /* 0x040fe2000bfc6270 */
[----:B------:R-:W4:Y:S04]  /*44a0*/  LDL R31, [R1+0x20] ;  /* 0x00002000011f7983 */ /* 0x000f280000100800 */
        /* <DEDUP_REMOVED lines=10> */
[----:B------:R-:W5:Y:S01]  /*4550*/  LDL R29, [R1+0x28] ;  /* 0x00002800011d7983 */ /* 0x000f620000100800 */
[----:B------:R-:W-:-:S03]  /*4560*/  ISETP.GE.AND P6, PT, R207, UR4, PT ;  /* 0x00000004cf007c0c */ /* 0x000fc6000bfc6270 */
[----:B-1----:R0:W-:Y:S10]  /*4570*/  @!P5 ST.E.128 desc[UR40][R8.64], R4 ;  /* 0x000000040800d985 */ /* 0x0021f4000c101d28 */
[----:B------:R-:W1:Y:S01]  /*4580*/  @!P6 LDS.128 R4, [R12+0x6400] ;  /* 0x006400000c04e984 */ /* 0x000e620000000c00 */
[----:B0-----:R-:W-:-:S05]  /*4590*/  @!P6 LEA R8, P5, R207, R10, 0x1 ;  /* 0x0000000acf08e211 */ /* 0x001fca00078a08ff */
[----:B------:R-:W-:Y:S02]  /*45a0*/  @!P6 IMAD.X R9, R11, 0x1, R28, P5 ;  /* 0x000000010b09e824 */ /* 0x000fe400028e061c */
        /* <DEDUP_REMOVED lines=31> */
[----:B0-----:R-:W-:-:S04]  /*47a0*/  @!P6 LEA R8, P5, R201, R10, 0x1 ;  /* 0x0000000ac908e211 */ /* 0x001fc800078a08ff */
[----:B-----5:R-:W-:Y:S02]  /*47b0*/  @!P6 IADD3.X R9, R11, R29, RZ, P5, !PT ;  /* 0x0000001d0b09e210 */ /* 0x020fe40002ffe4ff */
        /* <DEDUP_REMOVED lines=14> */
[----:B---3--:R-:W-:-:S05]  /*48a0*/  @!P5 IMAD.X R9, R11, 0x1, R14, P6 ;  /* 0x000000010b09d824 */ /* 0x008fca00030e060e */
[----:B-1----:R0:W-:Y:S03]  /*48b0*/  @!P5 ST.E.128 desc[UR40][R8.64], R4 ;  /* 0x000000040800d985 */ /* 0x0021e6000c101d28 */
.L_x_4727:
[----:B------:R-:W-:Y:S05]  /*48c0*/  BSYNC B0 ;  /* 0x0000000000007941 */ /* 0x000fea0003800000 */
.L_x_4726:
        /* <DEDUP_REMOVED lines=11> */
[----:B------:R-:W-:Y:S02]  /*4980*/  SEL R5, RZ, 0x1, P5 ;  /* 0x00000001ff057807 */ /* 0x000fe40002800000 */
[----:B------:R-:W-:Y:S02]  /*4990*/  SEL R184, R184, RZ, P5 ;  /* 0x000000ffb8b87207 */ /* 0x000fe40002800000 */
[----:B------:R-:W-:Y:S01]  /*49a0*/  LOP3.LUT R190, R190, R5, RZ, 0x3c, !PT ;  /* 0x00000005bebe7212 */ /* 0x000fe200078e3cff */
[----:B------:R0:W-:Y:S01]  /*49b0*/  @!P0 SYNCS.ARRIVE.TRANS64.RED.A1T0 RZ, [R62+URZ], RZ ;  /* 0x000000ff3eff89a7 */ /* 0x0001e2000810043f */
[----:B------:R-:W-:Y:S01]  /*49c0*/  PLOP3.LUT P0, PT, PT, PT, PT, 0x8, 0x0 ;  /* 0x000000000000781c */ /* 0x000fe20003f0e170 */
[----:B------:R-:W-:-:S12]  /*49d0*/  @P4 BRA `(.L_x_4728) ;  /* 0xffffffd800704947 */ /* 0x000fd8000383ffff */
.L_x_4691:
[----:B------:R-:W2:Y:S01]  /*49e0*/  LDL R4, [R1+0x58] ;  /* 0x0000580001047983 */ /* 0x000ea20000100800 */
[----:B------:R-:W-:Y:S01]  /*49f0*/  BSSY B0, `(.L_x_4729) ;  /* 0x0000005000007945 */ /* 0x000fe20003800000 */
[----:B--2---:R-:W-:-:S03]  /*4a00*/  ISETP.NE.AND P1, PT, R4, 0x1, PT ;  /* 0x000000010400780c */ /* 0x004fc60003f25270 */
[----:B------:R-:W-:Y:S10]  /*4a10*/  @P0 BRA `(.L_x_4730) ;  /* 0x0000000000080947 */ /* 0x000ff40003800000 */
[----:B------:R-:W2:Y:S02]  /*4a20*/  FENCE.VIEW.ASYNC.G ;  /* 0x00000000000073c6 */ /* 0x000ea40000000100 */
[----:B--2---:R-:W-:Y:S06]  /*4a30*/  BAR.ARV 0xc, 0x180 ;  /* 0x0306000000007b1d */ /* 0x004fec0000002000 */
.L_x_4730:
[----:B------:R-:W-:Y:S05]  /*4a40*/  BSYNC B0 ;  /* 0x0000000000007941 */ /* 0x000fea0003800000 */
.L_x_4729:
[----:B------:R-:W-:Y:S04]  /*4a50*/  BSSY B7, `(.L_x_4731) ;  /* 0x0000bef000077945 */ /* 0x000fe80003800000 */
[----:B------:R-:W-:Y:S05]  /*4a60*/  @!P1 BRA `(.L_x_4732) ;  /* 0x0000002000009947 */ /* 0x000fea0003800000 */
[----:B------:R-:W2:Y:S01]  /*4a70*/  LDC R0, c[0x0][0x448] ;  /* 0x00011200ff007b82 */ /* 0x000ea20000000800 */
[----:B------:R-:W-:Y:S01]  /*4a80*/  VIADD R3, R199, 0x3f ;  /* 0x0000003fc7037836 */ /* 0x000fe20000000000 */
        /* <DEDUP_REMOVED lines=22> */
[----:B--2---:R-:W-:Y:S02]  /*4bf0*/  ISETP.NE.AND P0, PT, R0, 0x1, PT ;  /* 0x000000010000780c */ /* 0x004fe40003f05270 */
        /* <DEDUP_REMOVED lines=10> */
[----:B------:R-:W-:-:S02]  /*4ca0*/  CS2R R36, SRZ ;  /* 0x0000000000247805 */ /* 0x000fc4000001ff00 */
[----:B------:R-:W-:Y:S01]  /*4cb0*/  CS2R R88, SRZ ;  /* 0x0000000000587805 */ /* 0x000fe2000001ff00 */
[----:B------:R-:W2:Y:S01]  /*4cc0*/  @P0 LDC R0, c[0x0][0x44c] ;  /* 0x00011300ff000b82 */ /* 0x000ea20000000800 */
[----:B------:R-:W-:Y:S02]  /*4cd0*/  CS2R R86, SRZ ;  /* 0x0000000000567805 */ /* 0x000fe4000001ff00 */
[----:B------:R-:W-:Y:S02]  /*4ce0*/  CS2R R84, SRZ ;  /* 0x0000000000547805 */ /* 0x000fe4000001ff00 */
[----:B------:R-:W-:Y:S02]  /*4cf0*/  MOV R83, RZ ;  /* 0x000000ff00537202 */ /* 0x000fe40000000f00 */
[----:B------:R-:W-:Y:S02]  /*4d00*/  CS2R R32, SRZ ;  /* 0x0000000000207805 */ /* 0x000fe4000001ff00 */
[----:B------:R-:W-:-:S02]  /*4d10*/  CS2R R80, SRZ ;  /* 0x0000000000507805 */ /* 0x000fc4000001ff00 */
[----:B------:R-:W-:Y:S02]  /*4d20*/  CS2R R78, SRZ ;  /* 0x00000000004e7805 */ /* 0x000fe4000001ff00 */
[----:B------:R-:W-:Y:S01]  /*4d30*/  CS2R R76, SRZ ;  /* 0x00000000004c7805 */ /* 0x000fe2000001ff00 */
[----:B------:R-:W1:Y:S01]  /*4d40*/  @P0 LDC R5, c[0x0][0x450] ;  /* 0x00011400ff050b82 */ /* 0x000e620000000800 */
[----:B------:R-:W-:Y:S01]  /*4d50*/  IMAD.MOV.U32 R75, RZ, RZ, RZ ;  /* 0x000000ffff4b7224 */ /* 0x000fe200078e00ff */
[----:B------:R-:W-:Y:S02]  /*4d60*/  CS2R R28, SRZ ;  /* 0x00000000001c7805 */ /* 0x000fe4000001ff00 */
[----:B------:R-:W-:Y:S01]  /*4d70*/  CS2R R72, SRZ ;  /* 0x0000000000487805 */ /* 0x000fe2000001ff00 */
[----:B------:R-:W-:Y:S01]  /*4d80*/  IMAD.MOV.U32 R71, RZ, RZ, RZ ;  /* 0x000000ffff477224 */ /* 0x000fe200078e00ff */
[----:B---3--:R-:W-:Y:S02]  /*4d90*/  CS2R R14, SRZ ;  /* 0x00000000000e7805 */ /* 0x008fe4000001ff00 */
[----:B------:R-:W-:Y:S01]  /*4da0*/  CS2R R68, SRZ ;  /* 0x0000000000447805 */ /* 0x000fe2000001ff00 */
[----:B------:R-:W-:Y:S01]  /*4db0*/  IMAD.MOV.U32 R67, RZ, RZ, RZ ;  /* 0x000000ffff437224 */ /* 0x000fe200078e00ff */
[----:B------:R-:W-:Y:S01]  /*4dc0*/  CS2R R64, SRZ ;  /* 0x0000000000407805 */ /* 0x000fe2000001ff00 */
[----:B------:R-:W-:Y:S01]  /*4dd0*/  IMAD.MOV.U32 R13, RZ, RZ, RZ ;  /* 0x000000ffff0d7224 */ /* 0x000fe200078e00ff */
[----:B0-----:R-:W-:-:S02]  /*4de0*/  CS2R R62, SRZ ;  /* 0x00000000003e7805 */ /* 0x001fc4000001ff00 */
[----:B------:R-:W-:Y:S02]  /*4df0*/  CS2R R158, SRZ ;  /* 0x00000000009e7805 */ /* 0x000fe4000001ff00 */
[----:B------:R-:W-:Y:S02]  /*4e00*/  CS2R R58, SRZ ;  /* 0x00000000003a7805 */ /* 0x000fe4000001ff00 */
[----:B------:R-:W-:Y:S02]  /*4e10*/  CS2R R160, SRZ ;  /* 0x0000000000a07805 */ /* 0x000fe4000001ff00 */
[----:B------:R-:W-:Y:S02]  /*4e20*/  CS2R R54, SRZ ;  /* 0x0000000000367805 */ /* 0x000fe4000001ff00 */
[----:B------:R-:W-:Y:S01]  /*4e30*/  CS2R R162, SRZ ;  /* 0x0000000000a27805 */ /* 0x000fe2000001ff00 */
[----:B--2---:R-:W-:Y:S01]  /*4e40*/  @P0 IMAD.HI.U32 R0, R3, R0, RZ ;  /* 0x0000000003000227 */ /* 0x004fe200078e00ff */
[----:B------:R-:W-:-:S02]  /*4e50*/  CS2R R50, SRZ ;  /* 0x0000000000327805 */ /* 0x000fc4000001ff00 */
[----:B------:R-:W-:Y:S02]  /*4e60*/  CS2R R46, SRZ ;  /* 0x00000000002e7805 */ /* 0x000fe4000001ff00 */
[----:B------:R-:W-:Y:S01]  /*4e70*/  CS2R R152, SRZ ;  /* 0x0000000000987805 */ /* 0x000fe2000001ff00 */
[----:B------:R-:W-:Y:S01]  /*4e80*/  IMAD.MOV.U32 R164, RZ, RZ, RZ ;  /* 0x000000ffffa47224 */ /* 0x000fe200078e00ff */
[----:B------:R-:W-:Y:S02]  /*4e90*/  CS2R R156, SRZ ;  /* 0x00000000009c7805 */ /* 0x000fe4000001ff00 */
[----:B------:R-:W-:Y:S02]  /*4ea0*/  CS2R R42, SRZ ;  /* 0x00000000002a7805 */ /* 0x000fe4000001ff00 */
[----:B------:R-:W-:Y:S02]  /*4eb0*/  CS2R R154, SRZ ;  /* 0x00000000009a7805 */ /* 0x000fe4000001ff00 */
[----:B-1----:R-:W-:Y:S01]  /*4ec0*/  @P0 SHF.R.U32.HI R3, RZ, R5, R0 ;  /* 0x00000005ff030219 */ /* 0x002fe20000011600 */
[----:B------:R-:W-:Y:S01]  /*4ed0*/  IMAD.MOV.U32 R39, RZ, RZ, RZ ;  /* 0x000000ffff277224 */ /* 0x000fe200078e00ff */
[----:B------:R-:W-:-:S02]  /*4ee0*/  PLOP3.LUT P0, PT, PT, PT, PT, 0x80, 0x0 ;  /* 0x000000000000781c */ /* 0x000fc40003f0f070 */
[----:B----4-:R-:W-:Y:S02]  /*4ef0*/  CS2R R10, SRZ ;  /* 0x00000000000a7805 */ /* 0x010fe4000001ff00 */
[----:B------:R-:W-:Y:S02]  /*4f00*/  IADD3 R3, R40, R3, RZ ;  /* 0x0000000328037210 */ /* 0x000fe40007ffe0ff */
[----:B------:R-:W-:Y:S02]  /*4f10*/  CS2R R40, SRZ ;  /* 0x0000000000287805 */ /* 0x000fe4000001ff00 */
[----:B------:R-:W-:Y:S02]  /*4f20*/  MOV R35, RZ ;  /* 0x000000ff00237202 */ /* 0x000fe40000000f00 */
[----:B------:R-:W-:Y:S02]  /*4f30*/  CS2R R8, SRZ ;  /* 0x0000000000087805 */ /* 0x000fe4000001ff00 */
[----:B------:R-:W-:Y:S01]  /*4f40*/  SHF.R.S32.HI R0, RZ, 0x1f, R3 ;  /* 0x0000001fff007819 */ /* 0x000fe20000011403 */
[----:B------:R-:W-:Y:S01]  /*4f50*/  IMAD.MOV.U32 R31, RZ, RZ, RZ ;  /* 0x000000ffff1f7224 */ /* 0x000fe200078e00ff */
[----:B------:R-:W-:-:S02]  /*4f60*/  CS2R R6, SRZ ;  /* 0x0000000000067805 */ /* 0x000fc4000001ff00 */
[----:B------:R-:W-:Y:S01]  /*4f70*/  LEA.HI R0, R0, R3, RZ, 0x6 ;  /* 0x0000000300007211 */ /* 0x000fe200078f30ff */
[----:B------:R-:W-:-:S03]  /*4f80*/  IMAD.MOV.U32 R3, RZ, RZ, RZ ;  /* 0x000000ffff037224 */ /* 0x000fc600078e00ff */
[----:B------:R-:W-:Y:S01]  /*4f90*/  SHF.R.S32.HI R5, RZ, 0x6, R0 ;  /* 0x00000006ff057819 */ /* 0x000fe20000011400 */
[----:B------:R-:W-:-:S03]  /*4fa0*/  IMAD.MOV.U32 R0, RZ, RZ, RZ ;  /* 0x000000ffff007224 */ /* 0x000fc600078e00ff */
[----:B------:R-:W-:Y:S01]  /*4fb0*/  VIMNMX R12, R208, R5, PT ;  /* 0x00000005d00c7248 */ /* 0x000fe20003fe0100 */
[----:B------:R-:W-:-:S03]  /*4fc0*/  IMAD.MOV.U32 R5, RZ, RZ, RZ ;  /* 0x000000ffff057224 */ /* 0x000fc600078e00ff */
[----:B------:R-:W-:-:S13]  /*4fd0*/  ISETP.GE.AND P1, PT, R12, 0x1, PT ;  /* 0x000000010c00780c */ /* 0x000fda0003f26270 */
        /* <DEDUP_REMOVED lines=9> */
[----:B------:R-:W-:-:S05]  /*5070*/  LOP3.LUT R3, R3, 0x1fffe, RZ, 0xc0, !PT ;  /* 0x0001fffe03037812 */ /* 0x000fca00078ec0ff */
[----:B------:R-:W-:-:S04]  /*5080*/  IMAD.IADD R3, R0, 0x1, -R3 ;  /* 0x0000000100037824 */ /* 0x000fc800078e0a03 */
[----:B------:R-:W-:-:S04]  /*5090*/  IMAD R3, R3, 0x8000, R2 ;  /* 0x0000800003037824 */ /* 0x000fc800078e0202 */
[----:B------:R-:W-:-:S05]  /*50a0*/  VIADD R3, R3, 0x400 ;  /* 0x0000040003037836 */ /* 0x000fca0000000000 */
[----:B------:R-:W-:-:S04]  /*50b0*/  SHF.R.U32.HI R3, RZ, 0x4, R3 ;  /* 0x00000004ff037819 */ /* 0x000fc80000011603 */
[----:B------:R-:W-:-:S04]  /*50c0*/  LOP3.LUT R0, R3, 0x3fff, RZ, 0xc0, !PT ;  /* 0x00003fff03007812 */ /* 0x000fc800078ec0ff */
[----:B------:R-:W-:Y:S01]  /*50d0*/  LOP3.LUT R0, R0, 0x2000000, RZ, 0xfc, !PT ;  /* 0x0200000000007812 */ /* 0x000fe200078efcff */
[----:B------:R-:W-:Y:S06]  /*50e0*/  @!P0 BRA `(.L_x_4734) ;  /* 0x0000000000048947 */ /* 0x000fec0003800000 */
[----:B------:R-:W-:Y:S01]  /*50f0*/  BPT.TRAP 0x1 ;  /* 0x000000040000795c */ /* 0x000fe20000300000 */
.L_x_4734:
[----:B------:R-:W-:Y:S01]  /*5100*/  LEA R3, R18, R2, 0x3 ;  /* 0x0000000212037211 */ /* 0x000fe200078e18ff */
[----:B------:R-:W-:Y:S01]  /*5110*/  VIADD R4, R2, 0x26800 ;  /* 0x0002680002047836 */ /* 0x000fe20000000000 */
[----:B------:R-:W-:Y:S01]  /*5120*/  SHF.L.U32 R8, R19, 0x1f, RZ ;  /* 0x0000001f13087819 */ /* 0x000fe200000006ff */
[----:B------:R-:W-:Y:S01]  /*5130*/  BSSY B0, `(.L_x_4735) ;  /* 0x0000008000007945 */ /* 0x000fe20003800000 */
[----:B------:R-:W-:Y:S02]  /*5140*/  IMAD R6, R18, 0x1000, R0 ;  /* 0x0000100012067824 */ /* 0x000fe400078e0200 */
[----:B------:R-:W0:Y:S01]  /*5150*/  SYNCS.PHASECHK.TRANS64.TRYWAIT P1, [R3+URZ+0x28c50], R8 ;  /* 0x028c5008030075a7 */ /* 0x000e22000802017f */
[----:B------:R-:W-:Y:S01]  /*5160*/  SHF.R.U32.HI R4, RZ, 0x4, R4 ;  /* 0x00000004ff047819 */ /* 0x000fe20000011604 */
[----:B------:R-:W-:-:S03]  /*5170*/  IMAD.MOV.U32 R7, RZ, RZ, 0x40000040 ;  /* 0x40000040ff077424 */ /* 0x000fc600078e00ff */
[----:B------:R-:W-:-:S04]  /*5180*/  LOP3.LUT R4, R4, 0x3fff, RZ, 0xc0, !PT ;  /* 0x00003fff04047812 */ /* 0x000fc800078ec0ff */
[----:B------:R-:W-:Y:S01]  /*5190*/  LOP3.LUT R4, R4, 0x10000, RZ, 0xfc, !PT ;  /* 0x0001000004047812 */ /* 0x000fe200078efcff */
[----:B0-----:R-:W-:Y:S06]  /*51a0*/  @!P1 BRA `(.L_x_4736) ;  /* 0x00000164003c9947 */ /* 0x001fec0003800000 */
.L_x_4978:
[----:B------:R-:W-:Y:S05]  /*51b0*/  BSYNC B0 ;  /* 0x0000000000007941 */ /* 0x000fea0003800000 */
.L_x_4735:
[----:B------:R-:W-:Y:S01]  /*51c0*/  BAR.SYNC.DEFER_BLOCKING 0xe, 0x100 ;  /* 0x0384000000007b1d */ /* 0x000fe20000010000 */
[----:B------:R-:W-:Y:S01]  /*51d0*/  IMAD.MOV.U32 R5, RZ, RZ, 0x40000040 ;  /* 0x40000040ff057424 */ /* 0x000fe200078e00ff */
[C---:B------:R-:W-:Y:S01]  /*51e0*/  R2UR UR6, R6.reuse ;  /* 0x00000000060672ca */ /* 0x040fe200000e0000 */
[----:B0-----:R-:W-:Y:S01]  /*51f0*/  VIADD R8, R6, 0x80 ;  /* 0x0000008006087836 */ /* 0x001fe20000000000 */
[----:B------:R-:W-:Y:S01]  /*5200*/  R2UR UR7, R7 ;  /* 0x00000000070772ca */ /* 0x000fe200000e0000 */
[----:B------:R-:W-:Y:S01]  /*5210*/  IMAD.MOV.U32 R9, RZ, RZ, 0x40000040 ;  /* 0x40000040ff097424 */ /* 0x000fe200078e00ff */
[C---:B------:R-:W-:Y:S01]  /*5220*/  R2UR UR4, R4.reuse ;  /* 0x00000000040472ca */ /* 0x040fe200000e0000 */
[----:B------:R-:W-:Y:S01]  /*5230*/  VIADD R10, R4, 0x2 ;  /* 0x00000002040a7836 */ /* 0x000fe20000000000 */
[----:B------:R-:W-:Y:S01]  /*5240*/  R2UR UR5, R5 ;  /* 0x00000000050572ca */ /* 0x000fe200000e0000 */
[----:B------:R-:W-:Y:S02]  /*5250*/  IMAD.MOV.U32 R11, RZ, RZ, 0x40000040 ;  /* 0x40000040ff0b7424 */ /* 0x000fe400078e00ff */
[----:B------:R-:W-:Y:S01]  /*5260*/  IMAD.MOV.U32 R7, RZ, RZ, 0x40000040 ;  /* 0x40000040ff077424 */ /* 0x000fe200078e00ff */
[----:B-----5:R-:W-:-:S09]  /*5270*/  WARPGROUP.ARRIVE ;  /* 0x00000000000079c5 */ /* 0x020fd20000000000 */
[----:B------:R-:W-:Y:S01]  /*5280*/  HGMMA.64x256x16.F32 R24, gdesc[UR4].tnspB, RZ, !UPT, gsb0 ;  /* 0x43e00000041879f0 */ /* 0x000fe2000c0008ff */
[----:B------:R-:W-:Y:S02]  /*5290*/  R2UR UR6, R8 ;  /* 0x00000000080672ca */ /* 0x000fe400000e0000 */
[----:B------:R-:W-:Y:S01]  /*52a0*/  R2UR UR7, R9 ;  /* 0x00000000090772ca */ /* 0x000fe200000e0000 */
[----:B------:R-:W-:Y:S01]  /*52b0*/  IMAD.MOV.U32 R9, RZ, RZ, 0x40000040 ;  /* 0x40000040ff097424 */ /* 0x000fe200078e00ff */
[----:B------:R-:W-:Y:S02]  /*52c0*/  R2UR UR4, R10 ;  /* 0x000000000a0472ca */ /* 0x000fe400000e0000 */
[----:B------:R-:W-:Y:S02]  /*52d0*/  R2UR UR5, R11 ;  /* 0x000000000b0572ca */ /* 0x000fe400000e0000 */
[C---:B------:R-:W-:Y:S01]  /*52e0*/  IADD3 R8, R6.reuse, 0x100, RZ ;  /* 0x0000010006087810 */ /* 0x040fe20007ffe0ff */
[----:B------:R-:W-:Y:S01]  /*52f0*/  VIADD R6, R6, 0x180 ;  /* 0x0000018006067836 */ /* 0x000fe20000000000 */
[----:B------:R-:W-:-:S02]  /*5300*/  R2UR UR11, R9 ;  /* 0x00000000090b72ca */ /* 0x000fc400000e0000 */
[----:B------:R-:W-:Y:S01]  /*5310*/  R2UR UR10, R8 ;  /* 0x00000000080a72ca */ /* 0x000fe200000e0000 */
[----:B------:R-:W-:Y:S01]  /*5320*/  VIADD R8, R4, 0x4 ;  /* 0x0000000404087836 */ /* 0x000fe20000000000 */
[----:B------:R-:W-:-:S04]  /*5330*/  MOV R9, 0x40000040 ;  /* 0x4000004000097802 */ /* 0x000fc80000000f00 */
[----:B------:R-:W-:Y:S02]  /*5340*/  R2UR UR8, R8 ;  /* 0x00000000080872ca */ /* 0x000fe400000e0000 */
[----:B------:R-:W-:Y:S01]  /*5350*/  R2UR UR9, R9 ;  /* 0x00000000090972ca */ /* 0x000fe200000e0000 */
[----:B------:R-:W-:Y:S02]  /*5360*/  WARPGROUP.DEPBAR.LE gsb0, 0x0 ;  /* 0x00008000000079c5 */ /* 0x000fe40000010000 */
[----:B------:R-:W-:-:S06]  /*5370*/  WARPGROUP.ARRIVE ;  /* 0x00000000000079c5 */ /* 0x000fcc0000000000 */
        /* <DEDUP_REMOVED lines=19> */
.L_x_4737:
[----:B------:R-:W-:Y:S01]  /*54b0*/  ISETP.GE.AND P1, PT, R12, 0x2, PT ;  /* 0x000000020c00780c */ /* 0x000fe20003f26270 */
[----:B------:R-:W-:Y:S01]  /*54c0*/  VIADD R14, R3, 0x28c60 ;  /* 0x00028c60030e7836 */ /* 0x000fe20000000000 */
[----:B------:R-:W-:Y:S04]  /*54d0*/  BSSY B0, `(.L_x_4738) ;  /* 0x00000ca000007945 */ /* 0x000fe80003800000 */
[----:B------:R-:W-:-:S04]  /*54e0*/  PRMT R14, R187, 0x654, R14 ;  /* 0x00000654bb0e7816 */ /* 0x000fc8000000000e */
[----:B------:R0:W-:Y:S03]  /*54f0*/  SYNCS.ARRIVE.TRANS64.RED.A1T0 RZ, [R14+URZ], RZ ;  /* 0x000000ff0eff79a7 */ /* 0x0001e6000810043f */
[----:B------:R-:W-:Y:S05]  /*5500*/  @!P1 BRA `(.L_x_4739) ;  /* 0x0000000c00189947 */ /* 0x000fea0003800000 */
[----:B------:R-:W-:-:S07]  /*5510*/  VIADD R3, R12, 0xfffffffe ;  /* 0xfffffffe0c037836 */ /* 0x000fce0000000000 */
.L_x_4746:
[----:B------:R-:W-:Y:S01]  /*5520*/  BAR.SYNC.DEFER_BLOCKING 0xe, 0x100 ;  /* 0x0384000000007b1d */ /* 0x000fe20000010000 */
[C---:B------:R-:W-:Y:S01]  /*5530*/  IMAD R13, R18.reuse, 0x40, R193 ;  /* 0x00000040120d7824 */ /* 0x040fe200078e02c1 */
[----:B------:R-:W-:Y:S02]  /*5540*/  IADD3 R18, R18, 0x1, RZ ;  /* 0x0000000112127810 */ /* 0x000fe40007ffe0ff */
[----:B------:R-:W-:Y:S01]  /*5550*/  ISETP.GT.AND P2, PT, R3, RZ, PT ;  /* 0x000000ff0300720c */ /* 0x000fe20003f44270 */
[----:B------:R-:W-:Y:S01]  /*5560*/  IMAD R12, R13, 0x4, R2 ;  /* 0x000000040d0c7824 */ /* 0x000fe200078e0202 */
[----:B------:R-:W-:Y:S01]  /*5570*/  ISETP.NE.AND P1, PT, R18, 0x2, PT ;  /* 0x000000021200780c */ /* 0x000fe20003f25270 */
[----:B------:R-:W-:-:S03]  /*5580*/  VIADD R3, R3, 0xffffffff ;  /* 0xffffffff03037836 */ /* 0x000fc60000000000 */
[----:B------:R-:W-:Y:S01]  /*5590*/  SEL R18, R18, RZ, P1 ;  /* 0x000000ff12127207 */ /* 0x000fe20000800000 */
[----:B-1----:R-:W1:Y:S04]  /*55a0*/  LDS R13, [R12+0x28800] ;  /* 0x028800000c0d7984 */ /* 0x002e680000000800 */
[----:B------:R-:W2:Y:S01]  /*55b0*/  LDS R12, [R12+0x28820] ;  /* 0x028820000c0c7984 */ /* 0x000ea20000000800 */
[-C--:B-1----:R-:W-:Y:S01]  /*55c0*/  FMUL.FTZ R24, R24, R13.reuse ;  /* 0x0000000d18187220 */ /* 0x082fe20000410000 */
        /* <DEDUP_REMOVED lines=131> */
.L_x_4740:
[----:B------:R-:W-:Y:S01]  /*5e00*/  IMAD R20, R18, 0x8, R2 ;  /* 0x0000000812147824 */ /* 0x000fe200078e0202 */
[----:B------:R-:W-:-:S04]  /*5e10*/  SHF.L.U32 R12, R19, 0x1f, RZ ;  /* 0x0000001f130c7819 */ /* 0x000fc800000006ff */
[----:B------:R1:W2:Y:S01]  /*5e20*/  SYNCS.PHASECHK.TRANS64.TRYWAIT P1, [R20+URZ+0x28c50], R12 ;  /* 0x028c500c140075a7 */ /* 0x0002a2000802017f */
[----:B------:R-:W-:Y:S05]  /*5e30*/  @!P0 BRA `(.L_x_4741) ;  /* 0x0000000000048947 */ /* 0x000fea0003800000 */
[----:B------:R-:W-:Y:S01]  /*5e40*/  BPT.TRAP 0x1 ;  /* 0x000000040000795c */ /* 0x000fe20000300000 */
.L_x_4741:
[----:B------:R-:W-:Y:S04]  /*5e50*/  BSSY B1, `(.L_x_4742) ;  /* 0x0000004000017945 */ /* 0x000fe80003800000 */
[----:B--2---:R-:W-:Y:S05]  /*5e60*/  @P1 BRA `(.L_x_4743) ;  /* 0x0000000000081947 */ /* 0x004fea0003800000 */
[----:B------:R-:W2:Y:S02]  /*5e70*/  SYNCS.PHASECHK.TRANS64.TRYWAIT P1, [R20+URZ+0x28c50], R12 ;  /* 0x028c500c140075a7 */ /* 0x000ea4000802017f */
[----:B--2---:R-:W-:Y:S05]  /*5e80*/  @!P1 BRA `(.L_x_4744) ;  /* 0x0000015800189947 */ /* 0x004fea0003800000 */
.L_x_4743:
[----:B------:R-:W-:Y:S05]  /*5e90*/  BSYNC B1 ;  /* 0x0000000000017941 */ /* 0x000fea0003800000 */
.L_x_4742:
[----:B-12---:R-:W-:Y:S01]  /*5ea0*/  IMAD R12, R18, 0x1000, R0 ;  /* 0x00001000120c7824 */ /* 0x006fe200078e0200 */
[----:B------:R-:W-:Y:S01]  /*5eb0*/  R2UR UR4, R4 ;  /* 0x00000000040472ca */ /* 0x000fe200000e0000 */
[----:B------:R-:W-:Y:S01]  /*5ec0*/  IMAD.MOV.U32 R13, RZ, RZ, 0x40000040 ;  /* 0x40000040ff0d7424 */ /* 0x000fe200078e00ff */
[----:B------:R-:W-:Y:S01]  /*5ed0*/  R2UR UR5, R5 ;  /* 0x00000000050572ca */ /* 0x000fe200000e0000 */
[----:B------:R-:W-:Y:S01]  /*5ee0*/  WARPGROUP.ARRIVE ;  /* 0x00000000000079c5 */ /* 0x000fe20000000000 */
[C---:B------:R-:W-:Y:S01]  /*5ef0*/  R2UR UR6, R12.reuse ;  /* 0x000000000c0672ca */ /* 0x040fe200000e0000 */
[----:B0-----:R-:W-:Y:S01]  /*5f00*/  VIADD R14, R12, 0x80 ;  /* 0x000000800c0e7836 */ /* 0x001fe20000000000 */
[----:B------:R-:W-:Y:S01]  /*5f10*/  R2UR UR7, R13 ;  /* 0x000000000d0772ca */ /* 0x000fe200000e0000 */
[----:B------:R-:W-:Y:S02]  /*5f20*/  IMAD.MOV.U32 R15, RZ, RZ, 0x40000040 ;  /* 0x40000040ff0f7424 */ /* 0x000fe400078e00ff */
[----:B------:R-:W-:-:S10]  /*5f30*/  IMAD.MOV.U32 R13, RZ, RZ, 0x40000040 ;  /* 0x40000040ff0d7424 */ /* 0x000fd400078e00ff */
[----:B------:R-:W-:Y:S01]  /*5f40*/  HGMMA.64x256x16.F32 R24, gdesc[UR4].tnspB, R24, gsb0 ;  /* 0x43e00000041879f0 */ /* 0x000fe20008000818 */
[----:B------:R-:W-:Y:S02]  /*5f50*/  R2UR UR6, R14 ;  /* 0x000000000e0672ca */ /* 0x000fe400000e0000 */
[----:B------:R-:W-:Y:S01]  /*5f60*/  R2UR UR7, R15 ;  /* 0x000000000f0772ca */ /* 0x000fe200000e0000 */
[----:B------:R-:W-:Y:S01]  /*5f70*/  IMAD.MOV.U32 R15, RZ, RZ, 0x40000040 ;  /* 0x40000040ff0f7424 */ /* 0x000fe200078e00ff */
[----:B------:R-:W-:Y:S02]  /*5f80*/  R2UR UR4, R10 ;  /* 0x000000000a0472ca */ /* 0x000fe400000e0000 */
[----:B------:R-:W-:Y:S02]  /*5f90*/  R2UR UR5, R11 ;  /* 0x000000000b0572ca */ /* 0x000fe400000e0000 */
[C---:B------:R-:W-:Y:S01]  /*5fa0*/  IADD3 R14, R12.reuse, 0x100, RZ ;  /* 0x000001000c0e7810 */ /* 0x040fe20007ffe0ff */
[----:B------:R-:W-:Y:S01]  /*5fb0*/  VIADD R12, R12, 0x180 ;  /* 0x000001800c0c7836 */ /* 0x000fe20000000000 */
[----:B------:R-:W-:-:S02]  /*5fc0*/  WARPGROUP.DEPBAR.LE gsb0, 0x0 ;  /* 0x00008000000079c5 */ /* 0x000fc40000010000 */
[----:B------:R-:W-:-:S15]  /*5fd0*/  WARPGROUP.ARRIVE ;  /* 0x00000000000079c5 */ /* 0x000fde0000000000 */
        /* <DEDUP_REMOVED lines=21> */
.L_x_4745:
[----:B------:R-:W-:-:S05]  /*6130*/  VIADD R20, R20, 0x28c60 ;  /* 0x00028c6014147836 */ /* 0x000fca0000000000 */
[----:B------:R-:W-:-:S04]  /*6140*/  PRMT R20, R187, 0x654, R20 ;  /* 0x00000654bb147816 */ /* 0x000fc80000000014 */
[----:B------:R1:W-:Y:S01]  /*6150*/  SYNCS.ARRIVE.TRANS64.RED.A1T0 RZ, [R20+URZ], RZ ;  /* 0x000000ff14ff79a7 */ /* 0x0003e2000810043f */
[----:B------:R-:W-:Y:S05]  /*6160*/  @P2 BRA `(.L_x_4746) ;  /* 0xfffffff000ec2947 */ /* 0x000fea000383ffff */
.L_x_4739:
[----:B------:R-:W-:Y:S05]  /*6170*/  BSYNC B0 ;  /* 0x0000000000007941 */ /* 0x000fea0003800000 */
.L_x_4738:
[----:B------:R-:W-:Y:S01]  /*6180*/  BAR.SYNC.DEFER_BLOCKING 0xe, 0x100 ;  /* 0x0384000000007b1d */ /* 0x000fe20000010000 */
[C---:B------:R-:W-:Y:S01]  /*6190*/  IMAD R3, R18.reuse, 0x40, R193 ;  /* 0x0000004012037824 */ /* 0x040fe200078e02c1 */
[----:B------:R-:W-:Y:S02]  /*61a0*/  IADD3 R18, R18, 0x1, RZ ;  /* 0x0000000112127810 */ /* 0x000fe40007ffe0ff */
[----:B------:R-:W-:Y:S01]  /*61b0*/  PLOP3.LUT P0, PT, PT, PT, PT, 0x8, 0x0 ;  /* 0x000000000000781c */ /* 0x000fe20003f0e170 */
        /* <DEDUP_REMOVED lines=9> */
[-C--:B0-----:R-:W-:Y:S01]  /*6250*/  FMUL.FTZ R14, R33, R2.reuse ;  /* 0x00000002210e7220 */ /* 0x081fe20000410000 */
        /* <DEDUP_REMOVED lines=69> */
[----:B------:R-:W-:Y:S01]  /*66b0*/  FMUL.FTZ R8, R25, R2 ;  /* 0x0000000219087220 */ /* 0x000fe20000410000 */
        /* <DEDUP_REMOVED lines=59> */
.L_x_4732:
[----:B------:R-:W2:Y:S01]  /*6a70*/  LDC R0, c[0x0][0x448] ;  /* 0x00011200ff007b82 */ /* 0x000ea20000000800 */
[----:B------:R-:W-:Y:S01]  /*6a80*/  VIADD R3, R199, 0x3f ;  /* 0x0000003fc7037836 */ /* 0x000fe20000000000 */
        /* <DEDUP_REMOVED lines=22> */
[----:B--2---:R-:W-:-:S02]  /*6bf0*/  ISETP.NE.AND P0, PT, R0, 0x1, PT ;  /* 0x000000010000780c */ /* 0x004fc40003f05270 */
        /* <DEDUP_REMOVED lines=14> */
[----:B------:R-:W-:Y:S01]  /*6ce0*/  CS2R R84, SRZ ;  /* 0x0000000000547805 */ /* 0x000fe2000001ff00 */
[----:B------:R-:W-:Y:S01]  /*6cf0*/  IMAD.MOV.U32 R83, RZ, RZ, RZ ;  /* 0x000000ffff537224 */ /* 0x000fe200078e00ff */
[----:B------:R-:W-:Y:S02]  /*6d00*/  CS2R R32, SRZ ;  /* 0x0000000000207805 */ /* 0x000fe4000001ff00 */
[----:B------:R-:W-:Y:S02]  /*6d10*/  CS2R R80, SRZ ;  /* 0x0000000000507805 */ /* 0x000fe4000001ff00 */
[----:B------:R-:W-:-:S02]  /*6d20*/  CS2R R78, SRZ ;  /* 0x00000000004e7805 */ /* 0x000fc4000001ff00 */
[----:B------:R-:W-:Y:S01]  /*6d30*/  CS2R R76, SRZ ;  /* 0x00000000004c7805 */ /* 0x000fe2000001ff00 */
[----:B------:R-:W1:Y:S01]  /*6d40*/  @P0 LDC R5, c[0x0][0x450] ;  /* 0x00011400ff050b82 */ /* 0x000e620000000800 */
[----:B------:R-:W-:Y:S01]  /*6d50*/  IMAD.MOV.U32 R75, RZ, RZ, RZ ;  /* 0x000000ffff4b7224 */ /* 0x000fe200078e00ff */
[----:B------:R-:W-:Y:S02]  /*6d60*/  CS2R R28, SRZ ;  /* 0x00000000001c7805 */ /* 0x000fe4000001ff00 */
[----:B------:R-:W-:Y:S01]  /*6d70*/  CS2R R72, SRZ ;  /* 0x0000000000487805 */ /* 0x000fe2000001ff00 */
[----:B------:R-:W-:Y:S01]  /*6d80*/  IMAD.MOV.U32 R71, RZ, RZ, RZ ;  /* 0x000000ffff477224 */ /* 0x000fe200078e00ff */
[----:B---3--:R-:W-:Y:S02]  /*6d90*/  CS2R R14, SRZ ;  /* 0x00000000000e7805 */ /* 0x008fe4000001ff00 */
[----:B------:R-:W-:Y:S02]  /*6da0*/  CS2R R68, SRZ ;  /* 0x0000000000447805 */ /* 0x000fe4000001ff00 */
[----:B------:R-:W-:Y:S01]  /*6db0*/  MOV R67, RZ ;  /* 0x000000ff00437202 */ /* 0x000fe20000000f00 */
[----:B------:R-:W-:Y:S01]  /*6dc0*/  IMAD.MOV.U32 R13, RZ, RZ, RZ ;  /* 0x000000ffff0d7224 */ /* 0x000fe200078e00ff */
[----:B------:R-:W-:-:S02]  /*6dd0*/  CS2R R64, SRZ ;  /* 0x0000000000407805 */ /* 0x000fc4000001ff00 */
[----:B0-----:R-:W-:Y:S02]  /*6de0*/  CS2R R62, SRZ ;  /* 0x00000000003e7805 */ /* 0x001fe4000001ff00 */
        /* <DEDUP_REMOVED lines=16> */
[----:B----4-:R-:W-:Y:S01]  /*6ef0*/  CS2R R10, SRZ ;  /* 0x00000000000a7805 */ /* 0x010fe2000001ff00 */
[----:B------:R-:W-:Y:S01]  /*6f00*/  IMAD.MOV.U32 R35, RZ, RZ, RZ ;  /* 0x000000ffff237224 */ /* 0x000fe200078e00ff */
[----:B------:R-:W-:Y:S01]  /*6f10*/  CS2R R8, SRZ ;  /* 0x0000000000087805 */ /* 0x000fe2000001ff00 */
[----:B------:R-:W-:Y:S01]  /*6f20*/  IMAD.IADD R3, R40, 0x1, R3 ;  /* 0x0000000128037824 */ /* 0x000fe200078e0203 */
[----:B------:R-:W-:Y:S01]  /*6f30*/  CS2R R40, SRZ ;  /* 0x0000000000287805 */ /* 0x000fe2000001ff00 */
[----:B------:R-:W-:Y:S01]  /*6f40*/  IMAD.MOV.U32 R31, RZ, RZ, RZ ;  /* 0x000000ffff1f7224 */ /* 0x000fe200078e00ff */
[----:B------:R-:W-:Y:S02]  /*6f50*/  CS2R R6, SRZ ;  /* 0x0000000000067805 */ /* 0x000fe4000001ff00 */
[----:B------:R-:W-:-:S04]  /*6f60*/  SHF.R.S32.HI R0, RZ, 0x1f, R3 ;  /* 0x0000001fff007819 */ /* 0x000fc80000011403 */
        /* <DEDUP_REMOVED lines=9> */
[----:B------:R-:W-:Y:S01]  /*7000*/  BSSY B6, `(.L_x_4747) ;  /* 0x0000020000067945 */ /* 0x000fe20003800000 */
[----:B0-----:R-:W-:-:S04]  /*7010*/  IADD3 R12, R12, -0x80, RZ ;  /* 0xffffff800c0c7810 */ /* 0x001fc80007ffe0ff */
        /* <DEDUP_REMOVED lines=30> */
.L_x_4748:
[----:B------:R-:W-:Y:S05]  /*7200*/  BSYNC B6 ;  /* 0x0000000000067941 */ /* 0x000fea0003800000 */
.L_x_4747:
[----:B------:R-:W-:Y:S02]  /*7210*/  ULDC UR4, c[0x0][0x3f4] ;  /* 0x0000fd0000047ab9 */ /* 0x000fe40000000800 */
[----:B------:R-:W-:-:S13]  /*7220*/  ISETP.LT.AND P0, PT, RZ, UR4, PT ;  /* 0x00000004ff007c0c */ /* 0x000fda000bf01270 */
[----:B------:R-:W-:Y:S05]  /*7230*/  @P0 BRA `(.L_x_4749) ;  /* 0x0000000000400947 */ /* 0x000fea0003800000 */
[----:B------:R-:W2:Y:S02]  /*7240*/  LDL R20, [R1+0x48] ;  /* 0x0000480001147983 */ /* 0x000ea40000100800 */
[----:B--2---:R-:W-:-:S04]  /*7250*/  LEA.HI R0, R20, R20, RZ, 0x1 ;  /* 0x0000001414007211 */ /* 0x004fc800078f08ff */
[----:B------:R-:W-:-:S04]  /*7260*/  LOP3.LUT R0, R0, 0xfffffffe, RZ, 0xc0, !PT ;  /* 0xfffffffe00007812 */ /* 0x000fc800078ec0ff */
[----:B------:R-:W-:-:S04]  /*7270*/  IADD3 R0, R20, -R0, RZ ;  /* 0x8000000014007210 */ /* 0x000fc80007ffe0ff */
[----:B------:R-:W-:-:S04]  /*7280*/  SHF.L.U32 R3, R0, 0x1f, RZ ;  /* 0x0000001f00037819 */ /* 0x000fc800000006ff */
[----:B------:R0:W1:Y:S03]  /*7290*/  SYNCS.PHASECHK.TRANS64.TRYWAIT P0, [R2+URZ+0x28c00], R3 ;  /* 0x028c0003020075a7 */ /* 0x000066000800017f */
[----:B-1----:R-:W-:Y:S05]  /*72a0*/  @!P0 NANOSLEEP.SYNCS 0x989680 ;  /* 0x009896800000895d */ /* 0x002fea0003900000 */
[----:B------:R-:W1:Y:S01]  /*72b0*/  @!P0 SYNCS.PHASECHK.TRANS64 P0, [R2+URZ+0x28c00], R3 ;  /* 0x028c0003020085a7 */ /* 0x000e62000800007f */
[----:B------:R-:W-:Y:S04]  /*72c0*/  BSSY B0, `(.L_x_4750) ;  /* 0x0000006000007945 */ /* 0x000fe80003800000 */
[----:B-1----:R-:W-:Y:S05]  /*72d0*/  @P0 BRA `(.L_x_4751) ;  /* 0x0000000000100947 */ /* 0x002fea0003800000 */
.L_x_4752:
[----:B-1----:R1:W2:Y:S02]  /*72e0*/  SYNCS.PHASECHK.TRANS64.TRYWAIT P0, [R2+URZ+0x28c00], R3 ;  /* 0x028c0003020075a7 */ /* 0x0022a4000800017f */
[----:B--2---:R-:W-:Y:S05]  /*72f0*/  @!P0 NANOSLEEP.SYNCS 0x989680 ;  /* 0x009896800000895d */ /* 0x004fea0003900000 */
[----:B------:R-:W2:Y:S02]  /*7300*/  @!P0 SYNCS.PHASECHK.TRANS64 P0, [R2+URZ+0x28c00], R3 ;  /* 0x028c0003020085a7 */ /* 0x000ea4000800007f */
[----:B--2---:R-:W-:Y:S05]  /*7310*/  @!P0 BRA `(.L_x_4752) ;  /* 0xfffffffc00f08947 */ /* 0x004fea000383ffff */
.L_x_4751:
[----:B------:R-:W-:Y:S05]  /*7320*/  BSYNC B0 ;  /* 0x0000000000007941 */ /* 0x000fea0003800000 */
.L_x_4750:
[----:B------:R-:W-:Y:S05]  /*7330*/  BRA `(.L_x_4753) ;  /* 0x0000002c003c7947 */ /* 0x000fea0003800000 */
.L_x_4749:
        /* <DEDUP_REMOVED lines=31> */
.L_x_4755:
[----:B------:R-:W-:Y:S05]  /*7530*/  BSYNC B6 ;  /* 0x0000000000067941 */ /* 0x000fea0003800000 */
.L_x_4754:
        /* <DEDUP_REMOVED lines=13> */
[----:B0-----:R-:W-:-:S02]  /*7610*/  ISETP.NE.AND P0, PT, R34, 0x1, PT ;  /* 0x000000012200780c */ /* 0x001fc40003f05270 */
[----:B-1----:R-:W-:-:S11]  /*7620*/  IADD3 R21, R21, -0x80, RZ ;  /* 0xffffff8015157810 */ /* 0x002fd60007ffe0ff */
[----:B------:R-:W0:Y:S01]  /*7630*/  @P0 LDC R0, c[0x0][0x44c] ;  /* 0x00011300ff000b82 */ /* 0x000e220000000800 */
[----:B------:R-:W-:-:S04]  /*7640*/  SHF.R.S32.HI R20, RZ, 0x1f, R21 ;  /* 0x0000001fff147819 */ /* 0x000fc80000011415 */
[----:B------:R-:W-:-:S03]  /*7650*/  LEA.HI R20, R20, R21, RZ, 0x2 ;  /* 0x0000001514147211 */ /* 0x000fc600078f10ff */
[----:B------:R-:W1:Y:S01]  /*7660*/  @P0 LDC R5, c[0x0][0x450] ;  /* 0x00011400ff050b82 */ /* 0x000e620000000800 */
[----:B------:R-:W-:-:S05]  /*7670*/  LOP3.LUT R20, R20, 0xfffffffc, RZ, 0xc0, !PT ;  /* 0xfffffffc14147812 */ /* 0x000fca00078ec0ff */
[----:B------:R-:W-:-:S04]  /*7680*/  IMAD.IADD R20, R21, 0x1, -R20 ;  /* 0x0000000115147824 */ /* 0x000fc800078e0a14 */
        /* <DEDUP_REMOVED lines=9> */
[----:B------:R-:W-:Y:S01]  /*7720*/  IMAD.WIDE.U32 R10, R3, UR6, R10 ;  /* 0x00000006030a7c25 */ /* 0x000fe2000f8e000a */
[----:B------:R-:W-:Y:S01]  /*7730*/  LEA R4, P0, R6, UR4, 0x1 ;  /* 0x0000000406047c11 */ /* 0x000fe2000f8008ff */
[----:B------:R-:W-:Y:S01]  /*7740*/  UMOV UR4, 0xffffffff ;  /* 0xffffffff00047882 */ /* 0x000fe20000000000 */
[----:B------:R-:W-:Y:S01]  /*7750*/  IADD3 R5, R7, R5, RZ ;  /* 0x0000000507057210 */ /* 0x000fe20007ffe0ff */
[----:B------:R-:W-:Y:S01]  /*7760*/  IMAD R3, R3, UR7, R0 ;  /* 0x0000000703037c24 */ /* 0x000fe2000f8e0200 */
[----:B------:R-:W-:-:S02]  /*7770*/  ULDC.64 UR6, c[0x0][0x400] ;  /* 0x0001000000067ab9 */ /* 0x000fc40000000a00 */
[----:B------:R-:W-:Y:S01]  /*7780*/  LEA R7, P1, R10, UR6, 0x1 ;  /* 0x000000060a077c11 */ /* 0x000fe2000f8208ff */
[----:B------:R-:W-:Y:S01]  /*7790*/  IMAD.IADD R3, R11, 0x1, R3 ;  /* 0x000000010b037824 */ /* 0x000fe200078e0203 */
[----:B------:R-:W-:-:S04]  /*77a0*/  LEA.HI.X R6, R6, UR5, R5, 0x1, P0 ;  /* 0x0000000506067c11 */ /* 0x000fc800080f0c05 */
[----:B------:R-:W-:Y:S01]  /*77b0*/  LEA.HI.X R10, R10, UR7, R3, 0x1, P1 ;  /* 0x000000070a0a7c11 */ /* 0x000fe200088f0c03 */
[----:B------:R-:W-:Y:S06]  /*77c0*/  BRA.DIV UR4, `(.L_x_4758) ;  /* 0x0000013e04dc7947 */ /* 0x000fec000b800000 */
[----:B------:R0:W1:Y:S04]  /*77d0*/  SHFL.IDX PT, R3, R6, RZ, 0x1c1f ;  /* 0x001c1fff06037589 */ /* 0x00006800000e0000 */
[----:B------:R0:W2:Y:S04]  /*77e0*/  SHFL.IDX PT, R0, R4, RZ, 0x1c1f ;  /* 0x001c1fff04007589 */ /* 0x0000a800000e0000 */
[----:B------:R0:W3:Y:S04]  /*77f0*/  SHFL.IDX PT, R5, R10, RZ, 0x1c1f ;  /* 0x001c1fff0a057589 */ /* 0x0000e800000e0000 */
[----:B------:R0:W4:Y:S02]  /*7800*/  SHFL.IDX PT, R14, R7, RZ, 0x1c1f ;  /* 0x001c1fff070e7589 */ /* 0x00012400000e0000 */
.L_x_4984:
        /* <DEDUP_REMOVED lines=10> */
[----:B--2---:R-:W-:Y:S01]  /*78b0*/  IMAD.MOV.U32 R8, RZ, RZ, R0 ;  /* 0x000000ffff087224 */ /* 0x004fe200078e0000 */
[----:B------:R-:W-:Y:S01]  /*78c0*/  ISETP.GE.AND P3, PT, R195, UR4, PT ;  /* 0x00000004c3007c0c */ /* 0x000fe2000bf66270 */
[----:B-1----:R-:W-:Y:S01]  /*78d0*/  IMAD.MOV.U32 R9, RZ, RZ, R3 ;  /* 0x000000ffff097224 */ /* 0x002fe200078e0003 */
[----:B------:R-:W-:Y:S01]  /*78e0*/  ISETP.GE.AND P2, PT, R188, UR4, PT ;  /* 0x00000004bc007c0c */ /* 0x000fe2000bf46270 */
[----:B---3--:R-:W-:Y:S01]  /*78f0*/  IMAD.MOV.U32 R15, RZ, RZ, R5 ;  /* 0x000000ffff0f7224 */ /* 0x008fe200078e0005 */
[----:B------:R-:W-:-:S09]  /*7900*/  CS2R R28, SRZ ;  /* 0x00000000001c7805 */ /* 0x000fd2000001ff00 */
        /* <DEDUP_REMOVED lines=9> */
[----:B------:R-:W-:-:S04]  /*79a0*/  @!P3 SHF.L.U64.HI R24, R195, 0x1, R11 ;  /* 0x00000001c318b819 */ /* 0x000fc8000001020b */
[----:B------:R-:W-:Y:S01]  /*79b0*/  @!P3 IADD3.X R33, R5, R24, RZ, P1, !PT ;  /* 0x000000180521b210 */ /* 0x000fe20000ffe4ff */
[----:B------:R-:W-:Y:S01]  /*79c0*/  @!P3 IMAD.X R31, R3, 0x1, R24, P0 ;  /* 0x00000001031fb824 */ /* 0x000fe200000e0618 */
[----:B------:R-:W-:-:S04]  /*79d0*/  CS2R R24, SRZ ;  /* 0x0000000000187805 */ /* 0x000fc8000001ff00 */
[----:B------:R1:W5:Y:S04]  /*79e0*/  @!P3 LD.E.64 R20, desc[UR40][R30.64] ;  /* 0x000000281e14b980 */ /* 0x000368000c101b00 */
[----:B------:R1:W5:Y:S02]  /*79f0*/  @!P3 LD.E.64 R24, desc[UR40][R32.64] ;  /* 0x000000282018b980 */ /* 0x000364000c101b00 */
.L_x_4760:
[----:B------:R-:W-:Y:S05]  /*7a00*/  BSYNC B1 ;  /* 0x0000000000017941 */ /* 0x000fea0003800000 */
.L_x_4759:
[----:B-1---5:R-:W-:Y:S01]  /*7a10*/  IMAD.MOV.U32 R8, RZ, RZ, R25 ;  /* 0x000000ffff087224 */ /* 0x022fe200078e0019 */
[----:B------:R-:W-:Y:S01]  /*7a20*/  UMOV UR4, 0xffffffff ;  /* 0xffffffff00047882 */ /* 0x000fe20000000000 */
[----:B--2---:R-:W-:Y:S02]  /*7a30*/  IMAD.MOV.U32 R0, RZ, RZ, R26 ;  /* 0x000000ffff007224 */ /* 0x004fe400078e001a */
[----:B------:R-:W-:Y:S01]  /*7a40*/  IMAD.MOV.U32 R3, RZ, RZ, R27 ;  /* 0x000000ffff037224 */ /* 0x000fe200078e001b */
[----:B------:R-:W-:Y:S01]  /*7a50*/  PRMT R44, R8, 0x7610, R44 ;  /* 0x00007610082c7816 */ /* 0x000fe2000000002c */
[----:B---3--:R-:W-:Y:S01]  /*7a60*/  IMAD.MOV.U32 R5, RZ, RZ, R24 ;  /* 0x000000ffff057224 */ /* 0x008fe200078e0018 */
[----:B------:R-:W-:Y:S01]  /*7a70*/  PRMT R38, R0, 0x7610, R38 ;  /* 0x0000761000267816 */ /* 0x000fe20000000026 */
[----:B------:R-:W-:Y:S02]  /*7a80*/  IMAD.MOV.U32 R8, RZ, RZ, R21 ;  /* 0x000000ffff087224 */ /* 0x000fe400078e0015 */
[----:B------:R-:W-:Y:S01]  /*7a90*/  IMAD.MOV.U32 R0, RZ, RZ, R28 ;  /* 0x000000ffff007224 */ /* 0x000fe200078e001c */
[----:B------:R-:W-:Y:S01]  /*7aa0*/  PRMT R42, R3, 0x5410, R5 ;  /* 0x00005410032a7816 */ /* 0x000fe20000000005 */
[----:B------:R-:W-:Y:S01]  /*7ab0*/  IMAD.MOV.U32 R3, RZ, RZ, R29 ;  /* 0x000000ffff037224 */ /* 0x000fe200078e001d */
[----:B------:R-:W-:-:S02]  /*7ac0*/  MOV R5, R20 ;  /* 0x0000001400057202 */ /* 0x000fc40000000f00 */
[----:B------:R-:W-:Y:S02]  /*7ad0*/  PRMT R38, R38, 0x5410, R0 ;  /* 0x0000541026267816 */ /* 0x000fe40000000000 */
[----:B------:R-:W-:Y:S02]  /*7ae0*/  PRMT R45, R5, 0x5410, R8 ;  /* 0x00005410052d7816 */ /* 0x000fe40000000008 */
[----:B------:R-:W-:Y:S02]  /*7af0*/  CS2R R8, SRZ ;  /* 0x0000000000087805 */ /* 0x000fe4000001ff00 */
[----:B------:R-:W-:Y:S01]  /*7b00*/  PRMT R44, R44, 0x5410, R3 ;  /* 0x000054102c2c7816 */ /* 0x000fe20000000003 */
[----:B------:R-:W-:Y:S06]  /*7b10*/  BRA.DIV UR4, `(.L_x_4761) ;  /* 0x0000013e04787947 */ /* 0x000fec000b800000 */
[----:B------:R1:W2:Y:S04]  /*7b20*/  SHFL.IDX PT, R3, R6, 0x1, 0x1c1f ;  /* 0x003c1f0006037f89 */ /* 0x0002a800000e0000 */
[----:B------:R1:W3:Y:S04]  /*7b30*/  SHFL.IDX PT, R0, R4, 0x1, 0x1c1f ;  /* 0x003c1f0004007f89 */ /* 0x0002e800000e0000 */
[----:B------:R1:W0:Y:S04]  /*7b40*/  SHFL.IDX PT, R5, R10, 0x1, 0x1c1f ;  /* 0x003c1f000a057f89 */ /* 0x00022800000e0000 */
[----:B----4-:R1:W4:Y:S02]  /*7b50*/  SHFL.IDX PT, R14, R7, 0x1, 0x1c1f ;  /* 0x003c1f00070e7f89 */ /* 0x01032400000e0000 */
.L_x_4990:
        /* <DEDUP_REMOVED lines=36> */
.L_x_4763:
[----:B------:R-:W-:Y:S05]  /*7da0*/  BSYNC B1 ;  /* 0x0000000000017941 */ /* 0x000fea0003800000 */
.L_x_4762:
[----:B------:R-:W1:Y:S01]  /*7db0*/  SYNCS.PHASECHK.TRANS64.TRYWAIT P0, [R2+URZ+0x28c00], R35 ;  /* 0x028c0023020075a7 */ /* 0x000e62000800017f */
[----:B--2---:R-:W-:Y:S01]  /*7dc0*/  LOP3.LUT R3, R36, 0x1c0, RZ, 0xc0, !PT ;  /* 0x000001c024037812 */ /* 0x004fe200078ec0ff */
[----:B0----5:R-:W-:Y:S01]  /*7dd0*/  IMAD.MOV.U32 R4, RZ, RZ, R8 ;  /* 0x000000ffff047224 */ /* 0x021fe200078e0008 */
[----:B------:R-:W-:Y:S01]  /*7de0*/  MOV R5, R11 ;  /* 0x0000000b00057202 */ /* 0x000fe20000000f00 */
[----:B------:R-:W-:Y:S01]  /*7df0*/  IMAD.MOV.U32 R6, RZ, RZ, R30 ;  /* 0x000000ffff067224 */ /* 0x000fe200078e001e */
[----:B---3--:R-:W-:Y:S01]  /*7e00*/  LOP3.LUT R0, R3, 0x18, R16, 0xf8, !PT ;  /* 0x0000001803007812 */ /* 0x008fe200078ef810 */
[----:B------:R-:W-:Y:S01]  /*7e10*/  BSSY B1, `(.L_x_4764) ;  /* 0x0000015000017945 */ /* 0x000fe20003800000 */
[----:B------:R-:W-:Y:S02]  /*7e20*/  SHF.R.U32.HI R3, RZ, 0x3, R3 ;  /* 0x00000003ff037819 */ /* 0x000fe40000011603 */
[----:B------:R-:W-:Y:S01]  /*7e30*/  PRMT R15, R15, 0x5410, R4 ;  /* 0x000054100f0f7816 */ /* 0x000fe20000000004 */
[----:B------:R-:W-:Y:S01]  /*7e40*/  IMAD.MOV.U32 R4, RZ, RZ, R10 ;  /* 0x000000ffff047224 */ /* 0x000fe200078e000a */
[----:B------:R-:W-:Y:S01]  /*7e50*/  LOP3.LUT R3, R0, R3, RZ, 0x3c, !PT ;  /* 0x0000000300037212 */ /* 0x000fe200078e3cff */
[----:B------:R-:W-:Y:S01]  /*7e60*/  IMAD.MOV.U32 R0, RZ, RZ, R9 ;  /* 0x000000ffff007224 */ /* 0x000fe200078e0009 */
[----:B------:R-:W-:-:S02]  /*7e70*/  VIADDMNMX R43, R34, -R199, 0x40, PT ;  /* 0x00000040222b7446 */ /* 0x000fc400038009c7 */
[----:B------:R-:W-:Y:S01]  /*7e80*/  PRMT R15, R4, 0x7610, R15 ;  /* 0x00007610040f7816 */ /* 0x000fe2000000000f */
[----:B------:R-:W-:Y:S01]  /*7e90*/  IMAD R3, R228, 0x200, R3 ;  /* 0x00000200e4037824 */ /* 0x000fe200078e0203 */
[----:B------:R-:W-:Y:S01]  /*7ea0*/  PRMT R46, R0, 0x5410, R6 ;  /* 0x00005410002e7816 */ /* 0x000fe20000000006 */
[----:B------:R-:W-:Y:S01]  /*7eb0*/  IMAD.MOV.U32 R0, RZ, RZ, R31 ;  /* 0x000000ffff007224 */ /* 0x000fe200078e001f */
[----:B----4-:R-:W-:Y:S01]  /*7ec0*/  PRMT R14, R5, 0x7610, R14 ;  /* 0x00007610050e7816 */ /* 0x010fe2000000000e */
[----:B------:R-:W-:Y:S01]  /*7ed0*/  IMAD.MOV.U32 R4, RZ, RZ, R12 ;  /* 0x000000ffff047224 */ /* 0x000fe200078e000c */
[----:B------:R-:W-:Y:S01]  /*7ee0*/  LOP3.LUT P2, RZ, R191, 0x4, RZ, 0xc0, !PT ;  /* 0x00000004bfff7812 */ /* 0x000fe2000784c0ff */
[----:B------:R-:W-:Y:S01]  /*7ef0*/  IMAD R3, R3, 0x2, R2 ;  /* 0x0000000203037824 */ /* 0x000fe200078e0202 */
[----:B------:R-:W-:Y:S01]  /*7f00*/  ISETP.GE.AND P1, PT, R186, R43, PT ;  /* 0x0000002bba00720c */ /* 0x000fe20003f26270 */
[----:B------:R-:W-:Y:S01]  /*7f10*/  IMAD.MOV.U32 R5, RZ, RZ, R13 ;  /* 0x000000ffff057224 */ /* 0x000fe200078e000d */
[----:B------:R-:W-:Y:S01]  /*7f20*/  PRMT R47, R0, 0x5410, R4 ;  /* 0x00005410002f7816 */ /* 0x000fe20000000004 */
[C---:B------:R-:W-:Y:S01]  /*7f30*/  VIADD R0, R3.reuse, 0x20440 ;  /* 0x0002044003007836 */ /* 0x040fe20000000000 */
[----:B------:R-:W-:Y:S01]  /*7f40*/  IADD3 R4, R3, 0x20400, RZ ;  /* 0x0002040003047810 */ /* 0x000fe20007ffe0ff */
[----:B-1----:R-:W-:Y:S08]  /*7f50*/  @!P0 BRA `(.L_x_4765) ;  /* 0x0000013800d88947 */ /* 0x002ff00003800000 */
.L_x_4991:
[----:B------:R-:W-:Y:S05]  /*7f60*/  BSYNC B1 ;  /* 0x0000000000017941 */ /* 0x000fea0003800000 */
.L_x_4764:
        /* <DEDUP_REMOVED lines=11> */
[--C-:B------:R-:W-:Y:S01]  /*8020*/  HADD2.F32 R34, -RZ, R38.reuse.H0_H0 ;  /* 0x20000026ff227230 */ /* 0x100fe20000004100 */
[----:B0-----:R-:W-:Y:S01]  /*8030*/  SHF.R.U32.HI R35, RZ, 0x10, R27 ;  /* 0x00000010ff237819 */ /* 0x001fe2000001161b */
[----:B------:R-:W-:Y:S01]  /*8040*/  HADD2.F32 R32, -RZ, R38.H1_H1 ;  /* 0x30000026ff207230 */ /* 0x000fe20000004100 */
[----:B------:R-:W-:Y:S01]  /*8050*/  SHF.R.U64 R41, R28, 0x10, R29 ;  /* 0x000000101c297819 */ /* 0x000fe2000000121d */
[----:B------:R-:W-:Y:S01]  /*8060*/  HADD2.F32 R33, -RZ, R33.H0_H0 ;  /* 0x20000021ff217230 */ /* 0x000fe20000004100 */
[----:B------:R-:W-:Y:S01]  /*8070*/  SHF.R.U64 R39, R26, 0x10, R27 ;  /* 0x000000101a277819 */ /* 0x000fe2000000121b */
[----:B------:R-:W-:Y:S02]  /*8080*/  HADD2.F32 R35, -RZ, R35.H0_H0 ;  /* 0x20000023ff237230 */ /* 0x000fe40000004100 */
[----:B-1----:R-:W-:-:S02]  /*8090*/  HADD2.F32 R28, -RZ, R7.H0_H0 ;  /* 0x20000007ff1c7230 */ /* 0x002fc40000004100 */
        /* <DEDUP_REMOVED lines=13> */
[----:B------:R-:W-:Y:S02]  /*8170*/  HADD2.F32 R32, -RZ, R42.H0_H0 ;  /* 0x2000002aff207230 */ /* 0x000fe40000004100 */
[----:B------:R-:W-:Y:S01]  /*8180*/  FFMA.FTZ R33, R7, R34, R38 ;  /* 0x0000002207217223 */ /* 0x000fe20000010026 */
[----:B------:R-:W-:Y:S02]  /*8190*/  HADD2.F32 R5, -RZ, R5.H1_H1 ;  /* 0x30000005ff057230 */ /* 0x000fe40000004100 */
[----:B------:R-:W-:-:S02]  /*81a0*/  HADD2.F32 R28, -RZ, R44.H1_H1 ;  /* 0x3000002cff1c7230 */ /* 0x000fc40000004100 */
        /* <DEDUP_REMOVED lines=15> */
.L_x_4769:
[----:B------:R-:W-:Y:S05]  /*82a0*/  BSYNC B2 ;  /* 0x0000000000027941 */ /* 0x000fea0003800000 */
.L_x_4768:
[----:B------:R-:W-:Y:S05]  /*82b0*/  @P1 BRA `(.L_x_4767) ;  /* 0x0000000000a81947 */ /* 0x000fea0003800000 */
[----:B-1----:R-:W1:Y:S01]  /*82c0*/  LDS.128 R4, [R0] ;  /* 0x0000000000047984 */ /* 0x002e620000000c00 */
[----:B------:R-:W-:Y:S01]  /*82d0*/  SHF.R.U32.HI R27, RZ, 0x10, R21 ;  /* 0x00000010ff1b7819 */ /* 0x000fe20000011615 */
[----:B------:R-:W-:Y:S01]  /*82e0*/  HADD2.F32 R28, -RZ, R42.H1_H1 ;  /* 0x3000002aff1c7230 */ /* 0x000fe20000004100 */
[--C-:B------:R-:W-:Y:S01]  /*82f0*/  SHF.R.U32.HI R29, RZ, 0x10, R25.reuse ;  /* 0x00000010ff1d7819 */ /* 0x100fe20000011619 */
[----:B------:R-:W-:Y:S01]  /*8300*/  HADD2.F32 R26, -RZ, R45.H0_H0 ;  /* 0x2000002dff1a7230 */ /* 0x000fe20000004100 */
[----:B0-----:R-:W-:Y:S01]  /*8310*/  SHF.R.U64 R35, R24, 0x10, R25 ;  /* 0x0000001018237819 */ /* 0x001fe20000001219 */
        /* <DEDUP_REMOVED lines=35> */
[----:B------:R2:W-:Y:S02]  /*8550*/  STS.128 [R0], R4 ;  /* 0x0000000400007388 */ /* 0x0005e40000000c00 */
.L_x_4767:
[----:B------:R-:W-:Y:S05]  /*8560*/  BSYNC B1 ;  /* 0x0000000000017941 */ /* 0x000fea0003800000 */
.L_x_4766:
        /* <DEDUP_REMOVED lines=10> */
[----:B------:R-:W-:Y:S01]  /*8610*/  HADD2.F32 R26, -RZ, R15.H1_H1 ;  /* 0x3000000fff1a7230 */ /* 0x000fe20000004100 */
[----:B------:R-:W-:Y:S01]  /*8620*/  SHF.R.U32.HI R27, RZ, 0x10, R9 ;  /* 0x00000010ff1b7819 */ /* 0x000fe20000011609 */
        /* <DEDUP_REMOVED lines=38> */
.L_x_4772:
[----:B------:R-:W-:Y:S05]  /*8890*/  BSYNC B1 ;  /* 0x0000000000017941 */ /* 0x000fea0003800000 */
.L_x_4771:
[----:B------:R-:W-:Y:S05]  /*88a0*/  @P1 BRA `(.L_x_4770) ;  /* 0x0000001400bc1947 */ /* 0x000fea0003800000 */
[----:B-1----:R-:W1:Y:S01]  /*88b0*/  LDS.128 R4, [R0+0x1000] ;  /* 0x0010000000047984 */ /* 0x002e620000000c00 */
[--C-:B------:R-:W-:Y:S01]  /*88c0*/  SHF.R.U64 R26, R12, 0x10, R13.reuse ;  /* 0x000000100c1a7819 */ /* 0x100fe2000000120d */
[----:B------:R-:W-:Y:S01]  /*88d0*/  HADD2.F32 R15, -RZ, R15.H0_H0 ;  /* 0x2000000fff0f7230 */ /* 0x000fe20000004100 */
[----:B------:R-:W-:Y:S02]  /*88e0*/  SHF.R.U32.HI R12, RZ, 0x10, R13 ;  /* 0x00000010ff0c7819 */ /* 0x000fe4000001160d */
[--C-:B------:R-:W-:Y:S02]  /*88f0*/  SHF.R.U32.HI R13, RZ, 0x10, R11.reuse ;  /* 0x00000010ff0d7819 */ /* 0x100fe4000001160b */
[----:B------:R-:W-:Y:S01]  /*8900*/  SHF.R.U64 R25, R10, 0x10, R11 ;  /* 0x000000100a197819 */ /* 0x000fe2000000120b */
[----:B------:R-:W-:Y:S02]  /*8910*/  HADD2.F32 R12, -RZ, R12.H0_H0 ;  /* 0x2000000cff0c7230 */ /* 0x000fe40000004100 */
[----:B------:R-:W-:-:S02]  /*8920*/  HADD2.F32 R13, -RZ, R13.H0_H0 ;  /* 0x2000000dff0d7230 */ /* 0x000fc40000004100 */
[----:B------:R-:W-:Y:S02]  /*8930*/  HADD2.F32 R11, -RZ, R47.H1_H1 ;  /* 0x3000002fff0b7230 */ /* 0x000fe40000004100 */
        /* <DEDUP_REMOVED lines=34> */
.L_x_4757:
[----:B------:R-:W0:Y:S01]  /*8b60*/  S2R R0, SR_TID.X ;  /* 0x0000000000007919 */ /* 0x000e220000002100 */
[----:B------:R-:W1:Y:S01]  /*8b70*/  LDC R34, c[0x0][0x448] ;  /* 0x00011200ff227b82 */ /* 0x000e620000000800 */
[----:B------:R-:W-:Y:S01]  /*8b80*/  ULDC.64 UR4, c[0x0][0x3f8] ;  /* 0x0000fe0000047ab9 */ /* 0x000fe20000000a00 */
[----:B------:R-:W-:Y:S01]  /*8b90*/  MOV R27, R29 ;  /* 0x0000001d001b7202 */ /* 0x000fe20000000f00 */
[----:B------:R-:W-:Y:S01]  /*8ba0*/  ULDC.64 UR6, c[0x0][0x408] ;  /* 0x0001020000067ab9 */ /* 0x000fe20000000a00 */
        /* <DEDUP_REMOVED lines=41> */
[----:B--2---:R-:W-:-:S05]  /*8e40*/  @!P1 IMAD.X R7, R0, 0x1, R21, P2 ;  /* 0x0000000100079824 */ /* 0x004fca00010e0615 */
[----:B------:R-:W2:Y:S01]  /*8e50*/  @!P1 LD.E.128 R8, desc[UR40][R6.64] ;  /* 0x0000002806089980 */ /* 0x000ea2000c101d00 */
[----:B---3--:R-:W-:-:S04]  /*8e60*/  @!P1 IADD3 R14, P2, R14, R5, RZ ;  /* 0x000000050e0e9210 */ /* 0x008fc80007f5e0ff */
[----:B----4-:R-:W-:-:S05]  /*8e70*/  @!P1 IADD3.X R3, R4, R21, RZ, P2, !PT ;  /* 0x0000001504039210 */ /* 0x010fca00017fe4ff */
        /* <DEDUP_REMOVED lines=23> */
[----:B------:R-:W-:Y:S01]  /*8ff0*/  @!P1 IMAD.MOV.U32 R29, RZ, RZ, R7 ;  /* 0x000000ffff1d9224 */ /* 0x000fe200078e0007 */
[----:B------:R-:W-:Y:S01]  /*9000*/  MOV R4, R20 ;  /* 0x0000001400047202 */ /* 0x000fe20000000f00 */
[----:B------:R-:W-:Y:S02]  /*9010*/  @!P1 IMAD.MOV.U32 R28, RZ, RZ, R6 ;  /* 0x000000ffff1c9224 */ /* 0x000fe400078e0006 */
[----:B------:R-:W-:Y:S02]  /*9020*/  IMAD.MOV.U32 R5, RZ, RZ, R21 ;  /* 0x000000ffff057224 */ /* 0x000fe400078e0015 */
[----:B------:R-:W-:-:S02]  /*9030*/  IMAD.MOV.U32 R7, RZ, RZ, R29 ;  /* 0x000000ffff077224 */ /* 0x000fc400078e001d */
[----:B------:R-:W-:Y:S01]  /*9040*/  IMAD.MOV.U32 R6, RZ, RZ, R28 ;  /* 0x000000ffff067224 */ /* 0x000fe200078e001c */
[----:B------:R-:W-:Y:S02]  /*9050*/  PRMT R38, R5, 0x7610, R38 ;  /* 0x0000761005267816 */ /* 0x000fe40000000026 */
[----:B------:R-:W-:Y:S02]  /*9060*/  PRMT R44, R4, 0x5410, R7 ;  /* 0x00005410042c7816 */ /* 0x000fe40000000007 */
[----:B------:R-:W-:Y:S02]  /*9070*/  CS2R R4, SRZ ;  /* 0x0000000000047805 */ /* 0x000fe4000001ff00 */
[----:B01--4-:R-:W-:-:S07]  /*9080*/  PRMT R51, R6, 0x7610, R51 ;  /* 0x0000761006337816 */ /* 0x013fce0000000033 */
.L_x_5001:
[----:B------:R-:W4:Y:S01]  /*9090*/  LDL R7, [R1+0x48] ;  /* 0x0000480001077983 */ /* 0x000f220000100800 */
[----:B------:R-:W-:Y:S01]  /*90a0*/  VIADD R37, R37, 0x20 ;  /* 0x0000002025257836 */ /* 0x000fe20000000000 */
[----:B------:R-:W-:Y:S01]  /*90b0*/  BSSY B1, `(.L_x_4774) ;  /* 0x0000016000017945 */ /* 0x000fe20003800000 */
[----:B------:R-:W-:Y:S02]  /*90c0*/  CS2R R8, SRZ ;  /* 0x0000000000087805 */ /* 0x000fe4000001ff00 */
[----:B------:R-:W-:Y:S02]  /*90d0*/  CS2R R10, SRZ ;  /* 0x00000000000a7805 */ /* 0x000fe4000001ff00 */
[----:B------:R-:W-:Y:S02]  /*90e0*/  ISETP.GE.AND P1, PT, R37, R34, PT ;  /* 0x000000222500720c */ /* 0x000fe40003f26270 */
[----:B----4-:R-:W-:-:S04]  /*90f0*/  LEA.HI R6, R7, R7, RZ, 0x1 ;  /* 0x0000000707067211 */ /* 0x010fc800078f08ff */
        /* <DEDUP_REMOVED lines=12> */
[----:B------:R-:W-:Y:S02]  /*91c0*/  IADD3 R4, P2, R14, R4, RZ ;  /* 0x000000040e047210 */ /* 0x000fe40007f5e0ff */
[----:B--2---:R-:W-:-:S03]  /*91d0*/  IADD3.X R9, R0, R5, RZ, P1, !PT ;  /* 0x0000000500097210 */ /* 0x004fc60000ffe4ff */
[----:B------:R-:W-:-:S03]  /*91e0*/  IMAD.X R5, R24, 0x1, R5, P2 ;  /* 0x0000000118057824 */ /* 0x000fc600010e0605 */
[----:B------:R-:W5:Y:S04]  /*91f0*/  LD.E.128 R8, desc[UR40][R8.64] ;  /* 0x0000002808087980 */ /* 0x000f68000c101d00 */
[----:B------:R-:W5:Y:S02]  /*9200*/  LD.E.128 R4, desc[UR40][R4.64] ;  /* 0x0000002804047980 */ /* 0x000f64000c101d00 */
.L_x_4775:
[----:B------:R-:W-:Y:S05]  /*9210*/  BSYNC B1 ;  /* 0x0000000000017941 */ /* 0x000fea0003800000 */
.L_x_4774:
[----:B------:R-:W0:Y:S01]  /*9220*/  SYNCS.PHASECHK.TRANS64.TRYWAIT P1, [R2+URZ+0x28c00], R13 ;  /* 0x028c000d020075a7 */ /* 0x000e22000802017f */
[----:B---3--:R-:W-:Y:S01]  /*9230*/  VIADDMNMX R3, R34, -R199, 0x40, PT ;  /* 0x0000004022037446 */ /* 0x008fe200038009c7 */
[C---:B------:R-:W-:Y:S01]  /*9240*/  VIADD R14, R186.reuse, 0x20 ;  /* 0x00000020ba0e7836 */ /* 0x040fe20000000000 */
[----:B------:R-:W-:Y:S01]  /*9250*/  BSSY B1, `(.L_x_4776) ;  /* 0x000000e000017945 */ /* 0x000fe20003800000 */
[----:B--2--5:R-:W-:Y:S01]  /*9260*/  IMAD.MOV.U32 R0, RZ, RZ, R4 ;  /* 0x000000ffff007224 */ /* 0x024fe200078e0004 */
[-C--:B------:R-:W-:Y:S01]  /*9270*/  ISETP.GE.OR P2, PT, R186, R3.reuse, P0 ;  /* 0x00000003ba00720c */ /* 0x080fe20000746670 */
[----:B------:R-:W-:Y:S01]  /*9280*/  IMAD.MOV.U32 R12, RZ, RZ, R5 ;  /* 0x000000ffff0c7224 */ /* 0x000fe200078e0005 */
[----:B------:R-:W-:Y:S01]  /*9290*/  ISETP.GE.OR P0, PT, R14, R3, P0 ;  /* 0x000000030e00720c */ /* 0x000fe20000706670 */
[----:B------:R-:W-:Y:S02]  /*92a0*/  IMAD.MOV.U32 R3, RZ, RZ, R7 ;  /* 0x000000ffff037224 */ /* 0x000fe400078e0007 */
[----:B------:R-:W-:Y:S01]  /*92b0*/  IMAD.MOV.U32 R14, RZ, RZ, R9 ;  /* 0x000000ffff0e7224 */ /* 0x000fe200078e0009 */
[----:B------:R-:W-:Y:S01]  /*92c0*/  PRMT R52, R0, 0x5410, R12 ;  /* 0x0000541000347816 */ /* 0x000fe2000000000c */
[----:B------:R-:W-:Y:S01]  /*92d0*/  IMAD.MOV.U32 R0, RZ, RZ, R6 ;  /* 0x000000ffff007224 */ /* 0x000fe200078e0006 */
[----:B------:R-:W-:-:S04]  /*92e0*/  MOV R12, R8 ;  /* 0x00000008000c7202 */ /* 0x000fc80000000f00 */
[----:B------:R-:W-:Y:S01]  /*92f0*/  PRMT R0, R3, 0x5410, R0 ;  /* 0x0000541003007816 */ /* 0x000fe20000000000 */
[----:B------:R-:W-:Y:S01]  /*9300*/  IMAD.IADD R3, R16, 0x1, R39 ;  /* 0x0000000110037824 */ /* 0x000fe200078e0227 */
[----:B------:R-:W-:Y:S01]  /*9310*/  PRMT R53, R12, 0x5410, R14 ;  /* 0x000054100c357816 */ /* 0x000fe2000000000e */
[----:B0-----:R-:W-:Y:S06]  /*9320*/  @!P1 BRA `(.L_x_4777) ;  /* 0x0000012c00609947 */ /* 0x001fec0003800000 */
.L_x_5002:
[----:B------:R-:W-:Y:S05]  /*9330*/  BSYNC B1 ;  /* 0x0000000000017941 */ /* 0x000fea0003800000 */
.L_x_4776:
[----:B------:R-:W-:Y:S01]  /*9340*/  BSSY B1, `(.L_x_4778) ;  /* 0x0000063000017945 */ /* 0x000fe20003800000 */
[----:B------:R-:W-:Y:S01]  /*9350*/  IMAD.MOV.U32 R54, RZ, RZ, R10 ;  /* 0x000000ffff367224 */ /* 0x000fe200078e000a */
[----:B------:R-:W-:Y:S01]  /*9360*/  LOP3.LUT R3, R3, 0x38, RZ, 0xc0, !PT ;  /* 0x0000003803037812 */ /* 0x000fe200078ec0ff */
[----:B------:R-:W-:Y:S01]  /*9370*/  IMAD.MOV.U32 R55, RZ, RZ, R11 ;  /* 0x000000ffff377224 */ /* 0x000fe200078e000b */
[----:B------:R-:W-:Y:S06]  /*9380*/  @P2 BRA `(.L_x_4779) ;  /* 0x0000000400782947 */ /* 0x000fec0003800000 */
[----:B------:R-:W-:Y:S01]  /*9390*/  IMAD.SHL.U32 R12, R191, 0x40, RZ ;  /* 0x00000040bf0c7824 */ /* 0x000fe200078e00ff */
[----:B------:R-:W-:Y:S01]  /*93a0*/  SHF.R.U64 R50, R30, 0x10, R31 ;  /* 0x000000101e327819 */ /* 0x000fe2000000121f */
[--C-:B------:R-:W-:Y:S01]  /*93b0*/  HADD2.F32 R39, -RZ, R38.reuse.H0_H0 ;  /* 0x20000026ff277230 */ /* 0x100fe20000004100 */
[--C-:B------:R-:W-:Y:S01]  /*93c0*/  SHF.R.U32.HI R34, RZ, 0x10, R21.reuse ;  /* 0x00000010ff227819 */ /* 0x100fe20000011615 */
[----:B------:R-:W-:Y:S01]  /*93d0*/  HADD2.F32 R37, -RZ, R38.H1_H1 ;  /* 0x30000026ff257230 */ /* 0x000fe20000004100 */
[----:B------:R-:W-:Y:S02]  /*93e0*/  LOP3.LUT R25, R12, 0x1c0, RZ, 0xc0, !PT ;  /* 0x000001c00c197812 */ /* 0x000fe400078ec0ff */
[----:B------:R-:W-:Y:S01]  /*93f0*/  SHF.R.U64 R48, R20, 0x10, R21 ;  /* 0x0000001014307819 */ /* 0x000fe20000001215 */
[----:B------:R-:W-:Y:S01]  /*9400*/  HADD2.F32 R34, -RZ, R34.H0_H0 ;  /* 0x20000022ff227230 */ /* 0x000fe20000004100 */
[----:B------:R-:W-:Y:S02]  /*9410*/  SHF.R.U32.HI R14, RZ, 0x3, R25 ;  /* 0x00000003ff0e7819 */ /* 0x000fe40000011619 */
[----:B------:R-:W-:-:S02]  /*9420*/  LOP3.LUT R12, R25, 0x38, R16, 0xf8, !PT ;  /* 0x00000038190c7812 */ /* 0x000fc400078ef810 */
[----:B------:R-:W-:Y:S02]  /*9430*/  LOP3.LUT R25, R14, R3, R25, 0x1e, !PT ;  /* 0x000000030e197212 */ /* 0x000fe400078e1e19 */
[----:B0-----:R-:W-:Y:S02]  /*9440*/  LOP3.LUT R13, R12, R14, RZ, 0x3c, !PT ;  /* 0x0000000e0c0d7212 */ /* 0x001fe400078e3cff */
[----:B------:R-:W-:Y:S01]  /*9450*/  SHF.R.U32.HI R36, RZ, 0x10, R31 ;  /* 0x00000010ff247819 */ /* 0x000fe2000001161f */
[----:B------:R-:W-:Y:S01]  /*9460*/  IMAD R25, R228, 0x200, R25 ;  /* 0x00000200e4197824 */ /* 0x000fe200078e0219 */
[----:B------:R-:W-:Y:S01]  /*9470*/  SHF.R.U64 R49, R32, 0x10, R33 ;  /* 0x0000001020317819 */ /* 0x000fe20000001221 */
[----:B------:R-:W-:Y:S01]  /*9480*/  IMAD R13, R228, 0x200, R13 ;  /* 0x00000200e40d7824 */ /* 0x000fe200078e020d */
[--C-:B------:R-:W-:Y:S01]  /*9490*/  SHF.R.U32.HI R40, RZ, 0x10, R29.reuse ;  /* 0x00000010ff287819 */ /* 0x100fe2000001161d */
[----:B------:R-:W-:Y:S01]  /*94a0*/  IMAD R46, R25, 0x2, R2 ;  /* 0x00000002192e7824 */ /* 0x000fe200078e0202 */
[----:B------:R-:W-:-:S02]  /*94b0*/  SHF.R.U64 R47, R28, 0x10, R29 ;  /* 0x000000101c2f7819 */ /* 0x000fc4000000121d */
[----:B------:R-:W-:Y:S02]  /*94c0*/  LEA R45, R13, R2, 0x1 ;  /* 0x000000020d2d7211 */ /* 0x000fe400078e08ff */
[----:B------:R-:W0:Y:S01]  /*94d0*/  LDS.128 R24, [R46+0x20400] ;  /* 0x020400002e187984 */ /* 0x000e220000000c00 */
[----:B------:R-:W-:-:S03]  /*94e0*/  SHF.R.U32.HI R42, RZ, 0x10, R33 ;  /* 0x00000010ff2a7819 */ /* 0x000fc60000011621 */
[----:B------:R-:W1:Y:S01]  /*94f0*/  LDS.128 R12, [R45+0x20400] ;  /* 0x020400002d0c7984 */ /* 0x000e620000000c00 */
[--C-:B0-----:R-:W-:Y:S02]  /*9500*/  HADD2.F32 R30, -RZ, R25.reuse.H0_H0 ;  /* 0x20000019ff1e7230 */ /* 0x101fe40000004100 */
[----:B------:R-:W-:Y:S02]  /*9510*/  HADD2.F32 R31, -RZ, R25.H1_H1 ;  /* 0x30000019ff1f7230 */ /* 0x000fe40000004100 */
[--C-:B-1----:R-:W-:Y:S02]  /*9520*/  HADD2.F32 R20, -RZ, R13.reuse.H0_H0 ;  /* 0x2000000dff147230 */ /* 0x102fe40000004100 */
[C---:B------:R-:W-:Y:S01]  /*9530*/  FMUL.FTZ R41, R30.reuse, R39 ;  /* 0x000000271e297220 */ /* 0x040fe20000410000 */
[-C--:B------:R-:W-:Y:S01]  /*9540*/  FMUL.FTZ R43, R30, R37.reuse ;  /* 0x000000251e2b7220 */ /* 0x080fe20000410000 */
[----:B------:R-:W-:Y:S02]  /*9550*/  HADD2.F32 R30, -RZ, R36.H0_H0 ;  /* 0x20000024ff1e7230 */ /* 0x000fe40000004100 */
[----:B------:R-:W-:Y:S01]  /*9560*/  FMUL.FTZ R36, R31, R34 ;  /* 0x000000221f247220 */ /* 0x000fe20000410000 */
[----:B------:R-:W-:Y:S01]  /*9570*/  FFMA.FTZ R38, R20, R37, -R41 ;  /* 0x0000002514267223 */ /* 0x000fe20000010829 */
[----:B------:R-:W-:-:S02]  /*9580*/  HADD2.F32 R21, -RZ, R13.H1_H1 ;  /* 0x3000000dff157230 */ /* 0x000fc40000004100 */
[----:B------:R-:W-:Y:S01]  /*9590*/  FFMA.FTZ R43, R20, R39, R43 ;  /* 0x00000027142b7223 */ /* 0x000fe2000001002b */
[----:B------:R-:W-:Y:S02]  /*95a0*/  HADD2.F32 R32, -RZ, R27.H0_H0 ;  /* 0x2000001bff207230 */ /* 0x000fe40000004100 */
[-C--:B------:R-:W-:Y:S01]  /*95b0*/  FMUL.FTZ R20, R31, R30.reuse ;  /* 0x0000001e1f147220 */ /* 0x080fe20000410000 */
[----:B------:R-:W-:Y:S02]  /*95c0*/  HADD2.F32 R41, -RZ, R44.H1_H1 ;  /* 0x3000002cff297230 */ /* 0x000fe40000004100 */
[----:B------:R-:W-:Y:S01]  /*95d0*/  FFMA.FTZ R39, R21, R30, -R36 ;  /* 0x0000001e15277223 */ /* 0x000fe20000010824 */
[----:B------:R-:W-:Y:S02]  /*95e0*/  HADD2.F32 R37, -RZ, R35.H1_H1 ;  /* 0x30000023ff257230 */ /* 0x000fe40000004100 */
[----:B------:R-:W-:Y:S02]  /*95f0*/  HADD2.F32 R28, -RZ, R15.H0_H0 ;  /* 0x2000000fff1c7230 */ /* 0x000fe40000004100 */
[----:B------:R-:W-:Y:S01]  /*9600*/  FMUL.FTZ R31, R32, R41 ;  /* 0x00000029201f7220 */ /* 0x000fe20000410000 */
[----:B------:R-:W-:-:S02]  /*9610*/  HADD2.F32 R33, -RZ, R27.H1_H1 ;  /* 0x3000001bff217230 */ /* 0x000fc40000004100 */
[-C--:B------:R-:W-:Y:S01]  /*9620*/  FMUL.FTZ R32, R32, R37.reuse ;  /* 0x0000002520207220 */ /* 0x080fe20000410000 */
[----:B------:R-:W-:Y:S02]  /*9630*/  HADD2.F32 R36, -RZ, R40.H0_H0 ;  /* 0x20000028ff247230 */ /* 0x000fe40000004100 */
[C---:B------:R-:W-:Y:S01]  /*9640*/  FFMA.FTZ R37, R28.reuse, R37, -R31 ;  /* 0x000000251c257223 */ /* 0x040fe2000001081f */
[----:B------:R-:W-:Y:S02]  /*9650*/  HADD2.F32 R29, -RZ, R15.H1_H1 ;  /* 0x3000000fff1d7230 */ /* 0x000fe40000004100 */
[----:B------:R-:W-:Y:S01]  /*9660*/  FFMA.FTZ R41, R28, R41, R32 ;  /* 0x000000291c297223 */ /* 0x000fe20000010020 */
[----:B------:R-:W-:Y:S02]  /*9670*/  HADD2.F32 R30, -RZ, R42.H0_H0 ;  /* 0x2000002aff1e7230 */ /* 0x000fe40000004100 */
[----:B------:R-:W-:Y:S01]  /*9680*/  FFMA.FTZ R40, R21, R34, R20 ;  /* 0x0000002215287223 */ /* 0x000fe20000010014 */
[----:B------:R-:W-:-:S02]  /*9690*/  HADD2.F32 R25, -RZ, R24.H0_H0 ;  /* 0x20000018ff197230 */ /* 0x000fc40000004100 */
[C---:B------:R-:W-:Y:S01]  /*96a0*/  FMUL.FTZ R28, R33.reuse, R36 ;  /* 0x00000024211c7220 */ /* 0x040fe20000410000 */
[----:B------:R-:W-:Y:S02]  /*96b0*/  HADD2.F32 R32, -RZ, R44.H0_H0 ;  /* 0x2000002cff207230 */ /* 0x000fe40000004100 */
[-C--:B------:R-:W-:Y:S01]  /*96c0*/  FMUL.FTZ R44, R33, R30.reuse ;  /* 0x0000001e212c7220 */ /* 0x080fe20000410000 */
[----:B------:R-:W-:Y:S02]  /*96d0*/  HADD2.F32 R20, -RZ, R51.H1_H1 ;  /* 0x30000033ff147230 */ /* 0x000fe40000004100 */
[----:B------:R-:W-:Y:S01]  /*96e0*/  FFMA.FTZ R42, R29, R30, -R28 ;  /* 0x0000001e1d2a7223 */ /* 0x000fe2000001081c */
[----:B------:R-:W-:Y:S02]  /*96f0*/  HADD2.F32 R13, -RZ, R12.H0_H0 ;  /* 0x2000000cff0d7230 */ /* 0x000fe40000004100 */
[----:B------:R-:W-:Y:S01]  /*9700*/  FMUL.FTZ R34, R25, R32 ;  /* 0x0000002019227220 */ /* 0x000fe20000410000 */
[----:B------:R-:W-:-:S02]  /*9710*/  HADD2.F32 R27, -RZ, R26.H0_H0 ;  /* 0x2000001aff1b7230 */ /* 0x000fc40000004100 */
[----:B------:R-:W-:Y:S01]  /*9720*/  FMUL.FTZ R25, R25, R20 ;  /* 0x0000001419197220 */ /* 0x000fe20000410000 */
[----:B------:R-:W-:Y:S02]  /*9730*/  HADD2.F32 R30, -RZ, R51.H0_H0 ;  /* 0x20000033ff1e7230 */ /* 0x000fe40000004100 */
[----:B------:R-:W-:Y:S01]  /*9740*/  FFMA.FTZ R44, R29, R36, R44 ;  /* 0x000000241d2c7223 */ /* 0x000fe2000001002c */
[----:B------:R-:W-:Y:S02]  /*9750*/  HADD2.F32 R28, -RZ, R35.H0_H0 ;  /* 0x20000023ff1c7230 */ /* 0x000fe40000004100 */
[----:B------:R-:W-:Y:S01]  /*9760*/  FFMA.FTZ R34, R13, R20, -R34 ;  /* 0x000000140d227223 */ /* 0x000fe20000010822 */
[----:B------:R-:W-:Y:S02]  /*9770*/  HADD2.F32 R15, -RZ, R14.H0_H0 ;  /* 0x2000000eff0f7230 */ /* 0x000fe40000004100 */
[----:B------:R-:W-:Y:S01]  /*9780*/  FMUL.FTZ R36, R27, R30 ;  /* 0x0000001e1b247220 */ /* 0x000fe20000410000 */
[----:B------:R-:W-:Y:S01]  /*9790*/  FFMA.FTZ R32, R13, R32, R25 ;  /* 0x000000200d207223 */ /* 0x000fe20000010019 */
[----:B------:R-:W-:Y:S01]  /*97a0*/  FMUL.FTZ R20, R27, R28 ;  /* 0x0000001c1b147220 */ /* 0x000fe20000410000 */
[----:B------:R-:W-:-:S02]  /*97b0*/  HADD2.F32 R24, -RZ, R24.H1_H1 ;  /* 0x30000018ff187230 */ /* 0x000fc40000004100 */
[C---:B------:R-:W-:Y:S01]  /*97c0*/  FFMA.FTZ R36, R15.reuse, R28, -R36 ;  /* 0x0000001c0f247223 */ /* 0x040fe20000010824 */
[----:B------:R-:W-:Y:S02]  /*97d0*/  HADD2.F32 R26, -RZ, R26.H1_H1 ;  /* 0x3000001aff1a7230 */ /* 0x000fe40000004100 */
[----:B------:R-:W-:Y:S01]  /*97e0*/  FFMA.FTZ R20, R15, R30, R20 ;  /* 0x0000001e0f147223 */ /* 0x000fe20000010014 */
[----:B------:R-:W-:Y:S02]  /*97f0*/  HADD2.F32 R25, -RZ, R48.H0_H0 ;  /* 0x20000030ff197230 */ /* 0x000fe40000004100 */
[----:B------:R-:W-:Y:S02]  /*9800*/  HADD2.F32 R27, -RZ, R47.H0_H0 ;  /* 0x2000002fff1b7230 */ /* 0x000fe40000004100 */
[----:B------:R-:W-:Y:S02]  /*9810*/  HADD2.F32 R13, -RZ, R50.H0_H0 ;  /* 0x20000032ff0d7230 */ /* 0x000fe40000004100 */
[----:B------:R-:W-:Y:S01]  /*9820*/  FMUL.FTZ R15, R24, R25 ;  /* 0x00000019180f7220 */ /* 0x000fe20000410000 */
[----:B------:R-:W-:-:S02]  /*9830*/  HADD2.F32 R21, -RZ, R49.H0_H0 ;  /* 0x20000031ff157230 */ /* 0x000fc40000004100 */
        /* <DEDUP_REMOVED lines=19> */
.L_x_4779:
[----:B------:R-:W-:Y:S05]  /*9970*/  BSYNC B1 ;  /* 0x0000000000017941 */ /* 0x000fea0003800000 */
.L_x_4778:
        /* <DEDUP_REMOVED lines=12> */
[----:B------:R-:W-:Y:S01]  /*9a40*/  HADD2.F32 R28, -RZ, R52.H1_H1 ;  /* 0x30000034ff1c7230 */ /* 0x000fe20000004100 */
        /* <DEDUP_REMOVED lines=23> */
[----:B------:R-:W-:-:S02]  /*9bc0*/  HADD2.F32 R9, -RZ, R52.H0_H0 ;  /* 0x20000034ff097230 */ /* 0x000fc40000004100 */
        /* <DEDUP_REMOVED lines=13> */
[--C-:B------:R-:W-:Y:S02]  /*9ca0*/  HADD2.F32 R21, -RZ, R0.reuse.H1_H1 ;  /* 0x30000000ff157230 */ /* 0x100fe40000004100 */
        /* <DEDUP_REMOVED lines=47> */
.L_x_4770:
[----:B------:R-:W-:Y:S05]  /*9fa0*/  BSYNC B0 ;  /* 0x0000000000007941 */ /* 0x000fea0003800000 */
.L_x_4756:
        /* <DEDUP_REMOVED lines=8> */
.L_x_4753:
[----:B------:R-:W-:-:S13]  /*a030*/  ISETP.NE.AND P0, PT, R185, 0x3, PT ;  /* 0x00000003b900780c */ /* 0x000fda0003f05270 */
[----:B------:R-:W-:Y:S05]  /*a040*/  @!P0 BRA `(.L_x_4780) ;  /* 0x0000000000048947 */ /* 0x000fea0003800000 */
[----:B------:R-:W-:Y:S01]  /*a050*/  BPT.TRAP 0x1 ;  /* 0x000000040000795c */ /* 0x000fe20000300000 */
.L_x_4780:
[----:B------:R-:W-:Y:S01]  /*a060*/  IMAD R21, R18, 0x8, R2 ;  /* 0x0000000812157824 */ /* 0x000fe200078e0202 */
[----:B------:R-:W-:-:S04]  /*a070*/  SHF.L.U32 R58, R19, 0x1f, RZ ;  /* 0x0000001f133a7819 */ /* 0x000fc800000006ff */
[----:B------:R4:W0:Y:S01]  /*a080*/  SYNCS.PHASECHK.TRANS64.TRYWAIT P1, [R21+URZ+0x28c30], R58 ;  /* 0x028c303a150075a7 */ /* 0x000822000802017f */
[----:B------:R-:W-:Y:S05]  /*a090*/  @!P0 BRA `(.L_x_4781) ;  /* 0x0000000000048947 */ /* 0x000fea0003800000 */
[----:B------:R-:W-:Y:S01]  /*a0a0*/  BPT.TRAP 0x1 ;  /* 0x000000040000795c */ /* 0x000fe20000300000 */
.L_x_4781:
[C---:B--2---:R-:W-:Y:S02]  /*a0b0*/  VIADD R0, R2.reuse, 0x22400 ;  /* 0x0002240002007836 */ /* 0x044fe40000000000 */
[----:B01-3--:R-:W-:-:S03]  /*a0c0*/  VIADD R3, R2, 0x20400 ;  /* 0x0002040002037836 */ /* 0x00bfc60000000000 */
        /* <DEDUP_REMOVED lines=8> */
.L_x_4782:
        /* <DEDUP_REMOVED lines=12> */
[----:B------:R-:W-:Y:S01]  /*a210*/  IMAD.MOV.U32 R11, RZ, RZ, 0x40000040 ;  /* 0x40000040ff0b7424 */ /* 0x000fe200078e00ff */
[----:B------:R-:W-:Y:S01]  /*a220*/  MOV R9, 0x40000040 ;  /* 0x4000004000097802 */ /* 0x000fe20000000f00 */
[----:B------:R-:W-:-:S02]  /*a230*/  IMAD.MOV.U32 R7, RZ, RZ, 0x40000040 ;  /* 0x40000040ff077424 */ /* 0x000fc400078e00ff */
[----:B------:R-:W-:Y:S02]  /*a240*/  VIADD R8, R4, 0x4 ;  /* 0x0000000404087836 */ /* 0x000fe40000000000 */
[----:B------:R-:W-:-:S06]  /*a250*/  IMAD.MOV.U32 R15, RZ, RZ, 0x40000040 ;  /* 0x40000040ff0f7424 */ /* 0x000fcc00078e00ff */
[----:B------:R-:W-:Y:S01]  /*a260*/  HGMMA.64x64x16.F32 R24, gdesc[UR4], RZ, !UPT, gsb0 ;  /* 0x00e00000041879f0 */ /* 0x000fe2000c0008ff */
[----:B------:R-:W-:Y:S02]  /*a270*/  R2UR UR4, R10 ;  /* 0x000000000a0472ca */ /* 0x000fe400000e0000 */
[----:B------:R-:W-:Y:S02]  /*a280*/  R2UR UR5, R11 ;  /* 0x000000000b0572ca */ /* 0x000fe400000e0000 */
[----:B------:R-:W-:Y:S01]  /*a290*/  R2UR UR6, R6 ;  /* 0x00000000060672ca */ /* 0x000fe200000e0000 */
[C---:B------:R-:W-:Y:S01]  /*a2a0*/  VIADD R6, R14.reuse, 0x4 ;  /* 0x000000040e067836 */ /* 0x040fe20000000000 */
[----:B------:R-:W-:Y:S01]  /*a2b0*/  R2UR UR7, R7 ;  /* 0x00000000070772ca */ /* 0x000fe200000e0000 */
[----:B------:R-:W-:Y:S02]  /*a2c0*/  IMAD.MOV.U32 R7, RZ, RZ, 0x40000040 ;  /* 0x40000040ff077424 */ /* 0x000fe400078e00ff */
[----:B------:R-:W-:Y:S01]  /*a2d0*/  VIADD R14, R14, 0x6 ;  /* 0x000000060e0e7836 */ /* 0x000fe20000000000 */
[----:B------:R-:W-:-:S02]  /*a2e0*/  WARPGROUP.DEPBAR.LE gsb0, 0x0 ;  /* 0x00008000000079c5 */ /* 0x000fc40000010000 */
[----:B------:R-:W-:-:S07]  /*a2f0*/  WARPGROUP.ARRIVE ;  /* 0x00000000000079c5 */ /* 0x000fce0000000000 */
        /* <DEDUP_REMOVED lines=20> */
.L_x_4784:
[----:B------:R-:W1:Y:S01]  /*a440*/  LDC R3, c[0x0][0x448] ;  /* 0x00011200ff037b82 */ /* 0x000e620000000800 */
[----:B------:R-:W-:Y:S01]  /*a450*/  ULDC UR4, c[0x0][0x9d8] ;  /* 0x0002760000047ab9 */ /* 0x000fe20000000800 */
[----:B------:R-:W-:Y:S01]  /*a460*/  LOP3.LUT R22, R22, 0xfffffffd, RZ, 0xc0, !PT ;  /* 0xfffffffd16167812 */ /* 0x000fe200078ec0ff */
[----:B------:R-:W-:Y:S01]  /*a470*/  FMUL.FTZ R27, R27, UR4 ;  /* 0x000000041b1b7c20 */ /* 0x000fe20008410000 */
[----:B------:R-:W-:Y:S01]  /*a480*/  FMUL.FTZ R26, R26, UR4 ;  /* 0x000000041a1a7c20 */ /* 0x000fe20008410000 */
[----:B------:R-:W-:Y:S01]  /*a490*/  FMUL.FTZ R30, R30, UR4 ;  /* 0x000000041e1e7c20 */ /* 0x000fe20008410000 */
[----:B------:R-:W-:Y:S01]  /*a4a0*/  FMUL.FTZ R0, R24, UR4 ;  /* 0x0000000418007c20 */ /* 0x000fe20008410000 */
[----:B------:R-:W-:Y:S01]  /*a4b0*/  FMUL.FTZ R31, R31, UR4 ;  /* 0x000000041f1f7c20 */ /* 0x000fe20008410000 */
[----:B------:R2:W3:Y:S01]  /*a4c0*/  MUFU.TANH R24, R26 ;  /* 0x0000001a00187308 */ /* 0x0004e20000002400 */
        /* <DEDUP_REMOVED lines=9> */
[----:B------:R-:W-:Y:S01]  /*a560*/  FMUL.FTZ R50, R50, UR4 ;  /* 0x0000000432327c20 */ /* 0x000fe20008410000 */
[----:B------:R-:W-:Y:S01]  /*a570*/  FMUL.FTZ R54, R54, UR4 ;  /* 0x0000000436367c20 */ /* 0x000fe20008410000 */
[----:B------:R-:W-:Y:S01]  /*a580*/  FMUL.FTZ R55, R55, UR4 ;  /* 0x0000000437377c20 */ /* 0x000fe20008410000 */
[----:B------:R-:W-:Y:S01]  /*a590*/  FMUL.FTZ R28, R28, UR4 ;  /* 0x000000041c1c7c20 */ /* 0x000fe20008410000 */
[----:B------:R-:W-:Y:S01]  /*a5a0*/  FMUL.FTZ R32, R32, UR4 ;  /* 0x0000000420207c20 */ /* 0x000fe20008410000 */
[----:B------:R-:W-:Y:S01]  /*a5b0*/  FMUL.FTZ R33, R33, UR4 ;  /* 0x0000000421217c20 */ /* 0x000fe20008410000 */
[----:B-1----:R-:W-:Y:S01]  /*a5c0*/  ISETP.NE.AND P1, PT, R3, 0x1, PT ;  /* 0x000000010300780c */ /* 0x002fe20003f25270 */
[----:B------:R-:W-:Y:S01]  /*a5d0*/  IMAD.IADD R3, R229, 0x1, R199 ;  /* 0x00000001e5037824 */ /* 0x000fe200078e02c7 */
[----:B------:R-:W1:Y:S01]  /*a5e0*/  MUFU.TANH R30, R30 ;  /* 0x0000001e001e7308 */ /* 0x000e620000002400 */
[----:B------:R-:W-:Y:S01]  /*a5f0*/  FMUL.FTZ R36, R36, UR4 ;  /* 0x0000000424247c20 */ /* 0x000fe20008410000 */
[----:B------:R-:W-:Y:S01]  /*a600*/  FMUL.FTZ R37, R37, UR4 ;  /* 0x0000000425257c20 */ /* 0x000fe20008410000 */
[----:B------:R-:W-:Y:S01]  /*a610*/  FMUL.FTZ R41, R41, UR4 ;  /* 0x0000000429297c20 */ /* 0x000fe20008410000 */
[----:B------:R-:W-:Y:S01]  /*a620*/  MOV R20, R3 ;  /* 0x0000000300147202 */ /* 0x000fe20000000f00 */
[----:B------:R-:W-:Y:S01]  /*a630*/  FMUL.FTZ R40, R40, UR4 ;  /* 0x0000000428287c20 */ /* 0x000fe20008410000 */
[----:B------:R-:W-:Y:S01]  /*a640*/  FMUL.FTZ R45, R45, UR4 ;  /* 0x000000042d2d7c20 */ /* 0x000fe20008410000 */
[----:B------:R-:W-:Y:S01]  /*a650*/  FMUL.FTZ R44, R44, UR4 ;  /* 0x000000042c2c7c20 */ /* 0x000fe20008410000 */
[----:B------:R-:W0:Y:S01]  /*a660*/  MUFU.TANH R31, R31 ;  /* 0x0000001f001f7308 */ /* 0x000e220000002400 */
[----:B------:R-:W-:Y:S01]  /*a670*/  FMUL.FTZ R49, R49, UR4 ;  /* 0x0000000431317c20 */ /* 0x000fe20008410000 */
[----:B------:R-:W-:Y:S01]  /*a680*/  FMUL.FTZ R48, R48, UR4 ;  /* 0x0000000430307c20 */ /* 0x000fe20008410000 */
[----:B------:R-:W4:Y:S01]  /*a690*/  @P1 LDC R14, c[0x0][0x44c] ;  /* 0x00011300ff0e1b82 */ /* 0x000f220000000800 */
[----:B------:R-:W-:Y:S01]  /*a6a0*/  @P1 LOP3.LUT R22, R22, 0x2, RZ, 0xfc, !PT ;  /* 0x0000000216161812 */ /* 0x000fe200078efcff */
[----:B------:R-:W-:Y:S01]  /*a6b0*/  FMUL.FTZ R52, R52, UR4 ;  /* 0x0000000434347c20 */ /* 0x000fe20008410000 */
[----:B------:R-:W-:-:S02]  /*a6c0*/  FMUL.FTZ R53, R53, UR4 ;  /* 0x0000000435357c20 */ /* 0x000fc40008410000 */
[----:B------:R-:W0:Y:S03]  /*a6d0*/  MUFU.TANH R34, R34 ;  /* 0x0000002200227308 */ /* 0x000e260000002400 */
[----:B------:R-:W2:Y:S05]  /*a6e0*/  @P1 LDC R15, c[0x0][0x450] ;  /* 0x00011400ff0f1b82 */ /* 0x000eaa0000000800 */
[----:B------:R-:W0:Y:S08]  /*a6f0*/  MUFU.TANH R35, R35 ;  /* 0x0000002300237308 */ /* 0x000e300000002400 */
[----:B------:R-:W0:Y:S01]  /*a700*/  MUFU.TANH R38, R38 ;  /* 0x0000002600267308 */ /* 0x000e220000002400 */
[----:B----4-:R-:W-:-:S04]  /*a710*/  @P1 IMAD.HI.U32 R14, R3, R14, RZ ;  /* 0x0000000e030e1227 */ /* 0x010fc800078e00ff */
[----:B------:R-:W-:-:S03]  /*a720*/  IMAD.MOV.U32 R3, RZ, RZ, -0x40 ;  /* 0xffffffc0ff037424 */ /* 0x000fc600078e00ff */
[----:B------:R-:W4:Y:S01]  /*a730*/  MUFU.TANH R39, R39 ;  /* 0x0000002700277308 */ /* 0x000f220000002400 */
[----:B--2---:R-:W-:Y:S01]  /*a740*/  @P1 SHF.R.U32.HI R20, RZ, R15, R14 ;  /* 0x0000000fff141219 */ /* 0x004fe2000001160e */
[----:B------:R-:W-:-:S04]  /*a750*/  IMAD R3, R208, R3, 0x40 ;  /* 0x00000040d0037424 */ /* 0x000fc800078e0203 */
[----:B------:R-:W2:Y:S01]  /*a760*/  SHFL.IDX PT, R15, R20, 0x1, 0x1c1f ;  /* 0x003c1f00140f7f89 */ /* 0x000ea200000e0000 */
[----:B------:R-:W-:Y:S01]  /*a770*/  IADD3 R14, R198, 0x1, R3 ;  /* 0x00000001c60e7810 */ /* 0x000fe20007ffe003 */
[----:B------:R-:W4:Y:S01]  /*a780*/  MUFU.TANH R42, R42 ;  /* 0x0000002a002a7308 */ /* 0x000f220000002400 */
[----:B------:R-:W-:Y:S01]  /*a790*/  IADD3 R26, -R192, R3, R198 ;  /* 0x00000003c01a7210 */ /* 0x000fe20007ffe1c6 */
[----:B------:R-:W-:Y:S01]  /*a7a0*/  FMUL.FTZ R3, R47, UR4 ;  /* 0x000000042f037c20 */ /* 0x000fe20008410000 */
[----:B------:R-:W-:Y:S01]  /*a7b0*/  IADD3 R65, -R197, R14, -R192 ;  /* 0x0000000ec5417210 */ /* 0x000fe20007ffe9c0 */
[----:B------:R-:W4:Y:S04]  /*a7c0*/  SHFL.IDX PT, R20, R20, RZ, 0x1c1f ;  /* 0x001c1fff14147589 */ /* 0x000f2800000e0000 */
[----:B------:R-:W4:Y:S08]  /*a7d0*/  MUFU.TANH R25, R43 ;  /* 0x0000002b00197308 */ /* 0x000f300000002400 */
[----:B------:R-:W4:Y:S01]  /*a7e0*/  MUFU.TANH R46, R46 ;  /* 0x0000002e002e7308 */ /* 0x000f220000002400 */
[----:B--2---:R-:W-:-:S07]  /*a7f0*/  VIADDMNMX R14, R15, R65, R26, PT ;  /* 0x000000410f0e7246 */ /* 0x004fce000380011a */
[----:B------:R-:W-:Y:S01]  /*a800*/  MUFU.TANH R54, R54 ;  /* 0x0000003600367308 */ /* 0x000fe20000002400 */
[C---:B------:R-:W-:Y:S02]  /*a810*/  ISETP.GT.AND P1, PT, R14.reuse, RZ, PT ;  /* 0x000000ff0e00720c */ /* 0x040fe40003f24270 */
[C---:B------:R-:W-:Y:S02]  /*a820*/  ISETP.GT.AND P2, PT, R14.reuse, 0x1, PT ;  /* 0x000000010e00780c */ /* 0x040fe40003f44270 */
[----:B------:R-:W-:Y:S02]  /*a830*/  ISETP.GT.AND P3, PT, R14, 0x8, PT ;  /* 0x000000080e00780c */ /* 0x000fe40003f64270 */
[----:B---3--:R-:W-:Y:S01]  /*a840*/  FSEL R24, R24, -INF , P1 ;  /* 0xff80000018187808 */ /* 0x008fe20000800000 */
[----:B------:R-:W-:Y:S01]  /*a850*/  MUFU.TANH R55, R55 ;  /* 0x0000003700377308 */ /* 0x000fe20000002400 */
[----:B-----5:R-:W-:Y:S02]  /*a860*/  FSEL R63, R27, -INF , P2 ;  /* 0xff8000001b3f7808 */ /* 0x020fe40001000000 */
[----:B-1----:R-:W-:-:S02]  /*a870*/  FSEL R61, R30, -INF , P3 ;  /* 0xff8000001e3d7808 */ /* 0x002fc40001800000 */
[----:B------:R-:W-:Y:S02]  /*a880*/  ISETP.GT.AND P1, PT, R14, 0x9, PT ;  /* 0x000000090e00780c */ /* 0x000fe40003f24270 */
[----:B------:R-:W-:Y:S01]  /*a890*/  FMNMX.FTZ R30, R24, R63, !PT ;  /* 0x0000003f181e7209 */ /* 0x000fe20007810000 */
[----:B------:R1:W2:Y:S01]  /*a8a0*/  MUFU.TANH R27, R3 ;  /* 0x00000003001b7308 */ /* 0x0002a20000002400 */
[C---:B------:R-:W-:Y:S02]  /*a8b0*/  ISETP.GT.AND P2, PT, R14.reuse, 0x10, PT ;  /* 0x000000100e00780c */ /* 0x040fe40003f44270 */
[----:B0-----:R-:W-:Y:S02]  /*a8c0*/  FSEL R59, R31, -INF , P1 ;  /* 0xff8000001f3b7808 */ /* 0x001fe40000800000 */
[----:B------:R-:W-:Y:S02]  /*a8d0*/  FMNMX.FTZ R30, R61, R30, !PT ;  /* 0x0000001e3d1e7209 */ /* 0x000fe40007810000 */
[----:B------:R-:W-:Y:S01]  /*a8e0*/  ISETP.GT.AND P1, PT, R14, 0x11, PT ;  /* 0x000000110e00780c */ /* 0x000fe20003f24270 */
[----:B------:R-:W0:Y:S01]  /*a8f0*/  MUFU.TANH R31, R50 ;  /* 0x00000032001f7308 */ /* 0x000e220000002400 */
[----:B------:R-:W-:Y:S01]  /*a900*/  FSEL R47, R34, -INF , P2 ;  /* 0xff800000222f7808 */ /* 0x000fe20001000000 */
[----:B-1----:R-:W-:Y:S01]  /*a910*/  FMUL.FTZ R3, R51, UR4 ;  /* 0x0000000433037c20 */ /* 0x002fe20008410000 */
[----:B------:R-:W-:-:S02]  /*a920*/  FMNMX.FTZ R30, R59, R30, !PT ;  /* 0x0000001e3b1e7209 */ /* 0x000fc40007810000 */
[C---:B------:R-:W-:Y:S02]  /*a930*/  ISETP.GT.AND P2, PT, R14.reuse, 0x18, PT ;  /* 0x000000180e00780c */ /* 0x040fe40003f44270 */
[----:B------:R-:W-:Y:S01]  /*a940*/  FSEL R57, R35, -INF , P1 ;  /* 0xff80000023397808 */ /* 0x000fe20000800000 */
[----:B------:R-:W1:Y:S01]  /*a950*/  MUFU.TANH R3, R3 ;  /* 0x0000000300037308 */ /* 0x000e620000002400 */
[----:B------:R-:W-:Y:S02]  /*a960*/  FMNMX.FTZ R30, R47, R30, !PT ;  /* 0x0000001e2f1e7209 */ /* 0x000fe40007810000 */
[----:B------:R-:W-:Y:S02]  /*a970*/  ISETP.GT.AND P1, PT, R14, 0x19, PT ;  /* 0x000000190e00780c */ /* 0x000fe40003f24270 */
[----:B------:R-:W-:Y:S02]  /*a980*/  FSEL R43, R38, -INF , P2 ;  /* 0xff800000262b7808 */ /* 0x000fe40001000000 */
[----:B------:R-:W-:Y:S01]  /*a990*/  FMNMX.FTZ R30, R57, R30, !PT ;  /* 0x0000001e391e7209 */ /* 0x000fe20007810000 */
[----:B------:R-:W3:Y:S01]  /*a9a0*/  MUFU.TANH R0, R0 ;  /* 0x0000000000007308 */ /* 0x000ee20000002400 */
[----:B------:R-:W-:-:S02]  /*a9b0*/  ISETP.GT.AND P2, PT, R14, 0x20, PT ;  /* 0x000000200e00780c */ /* 0x000fc40003f44270 */
[----:B----4-:R-:W-:Y:S02]  /*a9c0*/  FSEL R51, R39, -INF , P1 ;  /* 0xff80000027337808 */ /* 0x010fe40000800000 */
[----:B------:R-:W-:Y:S02]  /*a9d0*/  FMNMX.FTZ R30, R43, R30, !PT ;  /* 0x0000001e2b1e7209 */ /* 0x000fe40007810000 */
[----:B------:R-:W-:Y:S01]  /*a9e0*/  ISETP.GT.AND P1, PT, R14, 0x21, PT ;  /* 0x000000210e00780c */ /* 0x000fe20003f24270 */
[----:B------:R-:W4:Y:S01]  /*a9f0*/  MUFU.TANH R12, R12 ;  /* 0x0000000c000c7308 */ /* 0x000f220000002400 */
        /* <DEDUP_REMOVED lines=9> */
[----:B------:R-:W-:Y:S01]  /*aa90*/  MUFU.TANH R32, R32 ;  /* 0x0000002000207308 */ /* 0x000fe20000002400 */
[----:B------:R-:W-:-:S02]  /*aaa0*/  ISETP.GT.AND P2, PT, R14, 0x30, PT ;  /* 0x000000300e00780c */ /* 0x000fc40003f44270 */
[----:B--2---:R-:W-:Y:S02]  /*aab0*/  FSEL R35, R27, -INF , P1 ;  /* 0xff8000001b237808 */ /* 0x004fe40000800000 */
[----:B------:R-:W-:Y:S02]  /*aac0*/  FMNMX.FTZ R30, R25, R30, !PT ;  /* 0x0000001e191e7209 */ /* 0x000fe40007810000 */
[C---:B------:R-:W-:Y:S01]  /*aad0*/  ISETP.GT.AND P1, PT, R14.reuse, 0x31, PT ;  /* 0x000000310e00780c */ /* 0x040fe20003f24270 */
[----:B------:R3:W-:Y:S01]  /*aae0*/  MUFU.TANH R38, R33 ;  /* 0x0000002100267308 */ /* 0x0007e20000002400 */
[----:B0-----:R-:W-:Y:S02]  /*aaf0*/  FSEL R31, R31, -INF , P2 ;  /* 0xff8000001f1f7808 */ /* 0x001fe40001000000 */
[----:B------:R-:W-:Y:S02]  /*ab00*/  FMNMX.FTZ R30, R35, R30, !PT ;  /* 0x0000001e231e7209 */ /* 0x000fe40007810000 */
[----:B------:R-:W-:-:S02]  /*ab10*/  ISETP.GT.AND P2, PT, R14, 0x38, PT ;  /* 0x000000380e00780c */ /* 0x000fc40003f44270 */
[----:B-1----:R-:W-:Y:S01]  /*ab20*/  FSEL R27, R3, -INF , P1 ;  /* 0xff800000031b7808 */ /* 0x002fe20000800000 */
[----:B------:R-:W-:Y:S01]  /*ab30*/  MUFU.TANH R36, R36 ;  /* 0x0000002400247308 */ /* 0x000fe20000002400 */
[----:B------:R-:W-:Y:S02]  /*ab40*/  FMNMX.FTZ R30, R31, R30, !PT ;  /* 0x0000001e1f1e7209 */ /* 0x000fe40007810000 */
[----:B------:R-:W-:Y:S01]  /*ab50*/  ISETP.GT.AND P1, PT, R14, 0x39, PT ;  /* 0x000000390e00780c */ /* 0x000fe20003f24270 */
[----:B------:R-:W-:Y:S01]  /*ab60*/  FMUL.FTZ R14, R29, UR4 ;  /* 0x000000041d0e7c20 */ /* 0x000fe20008410000 */
[----:B------:R-:W-:Y:S01]  /*ab70*/  FSEL R29, R54, -INF , P2 ;  /* 0xff800000361d7808 */ /* 0x000fe20001000000 */
[----:B------:R-:W-:Y:S01]  /*ab80*/  ULDC UR4, c[0x0][0x988] ;  /* 0x0002620000047ab9 */ /* 0x000fe20000000800 */
[----:B------:R-:W-:Y:S01]  /*ab90*/  FMNMX.FTZ R30, R27, R30, !PT ;  /* 0x0000001e1b1e7209 */ /* 0x000fe20007810000 */
[----:B------:R-:W0:Y:S01]  /*aba0*/  MUFU.TANH R34, R14 ;  /* 0x0000000e00227308 */ /* 0x000e220000002400 */
[----:B------:R-:W-:-:S02]  /*abb0*/  FSEL R3, R55, -INF , P1 ;  /* 0xff80000037037808 */ /* 0x000fc40000800000 */
[----:B------:R-:W-:Y:S02]  /*abc0*/  FMNMX.FTZ R30, R29, R30, !PT ;  /* 0x0000001e1d1e7209 */ /* 0x000fe40007810000 */
[----:B------:R-:W-:Y:S02]  /*abd0*/  VIADDMNMX R26, R20, R65, R26, PT ;  /* 0x00000041141a7246 */ /* 0x000fe4000380011a */
[----:B------:R-:W-:Y:S01]  /*abe0*/  FMNMX.FTZ R30, R3, R30, !PT ;  /* 0x0000001e031e7209 */ /* 0x000fe20007810000 */
[----:B------:R5:W-:Y:S01]  /*abf0*/  MUFU.TANH R42, R37 ;  /* 0x00000025002a7308 */ /* 0x000be20000002400 */
[C---:B------:R-:W-:Y:S02]  /*ac00*/  ISETP.GT.AND P1, PT, R26.reuse, RZ, PT ;  /* 0x000000ff1a00720c */ /* 0x040fe40003f24270 */
[C---:B------:R-:W-:Y:S01]  /*ac10*/  ISETP.GT.AND P2, PT, R26.reuse, 0x1, PT ;  /* 0x000000011a00780c */ /* 0x040fe20003f44270 */
[----:B------:R-:W1:Y:S01]  /*ac20*/  SHFL.BFLY PT, R55, R30, 0x2, 0x1f ;  /* 0x0c401f001e377f89 */ /* 0x000e6200000e0000 */
[----:B------:R-:W-:-:S02]  /*ac30*/  ISETP.GT.AND P3, PT, R26, 0x8, PT ;  /* 0x000000081a00780c */ /* 0x000fc40003f64270 */
[----:B---3--:R-:W-:Y:S01]  /*ac40*/  FSEL R33, R0, -INF , P1 ;  /* 0xff80000000217808 */ /* 0x008fe20000800000 */
[----:B------:R0:W-:Y:S01]  /*ac50*/  MUFU.TANH R69, R41 ;  /* 0x0000002900457308 */ /* 0x0001e20000002400 */
[----:B----4-:R-:W-:Y:S02]  /*ac60*/  FSEL R12, R12, -INF , P2 ;  /* 0xff8000000c0c7808 */ /* 0x010fe40001000000 */
[----:B------:R-:W-:Y:S02]  /*ac70*/  ISETP.GT.AND P1, PT, R26, 0x9, PT ;  /* 0x000000091a00780c */ /* 0x000fe40003f24270 */
[----:B-----5:R-:W-:Y:S02]  /*ac80*/  FSEL R37, R28, -INF , P3 ;  /* 0xff8000001c257808 */ /* 0x020fe40001800000 */
[----:B------:R-:W-:Y:S01]  /*ac90*/  FMNMX.FTZ R0, R33, R12, !PT ;  /* 0x0000000c21007209 */ /* 0x000fe20007810000 */
[----:B------:R-:W2:Y:S01]  /*aca0*/  MUFU.TANH R40, R40 ;  /* 0x0000002800287308 */ /* 0x000ea20000002400 */
[----:B------:R-:W-:-:S02]  /*acb0*/  ISETP.GT.AND P2, PT, R26, 0x10, PT ;  /* 0x000000101a00780c */ /* 0x000fc40003f44270 */
[----:B0-----:R-:W-:Y:S02]  /*acc0*/  FSEL R41, R34, -INF , P1 ;  /* 0xff80000022297808 */ /* 0x001fe40000800000 */
[----:B------:R-:W-:Y:S02]  /*acd0*/  FMNMX.FTZ R0, R37, R0, !PT ;  /* 0x0000000025007209 */ /* 0x000fe40007810000 */
[C---:B------:R-:W-:Y:S01]  /*ace0*/  ISETP.GT.AND P1, PT, R26.reuse, 0x11, PT ;  /* 0x000000111a00780c */ /* 0x040fe20003f24270 */
[----:B------:R-:W0:Y:S01]  /*acf0*/  MUFU.TANH R44, R44 ;  /* 0x0000002c002c7308 */ /* 0x000e220000002400 */
[----:B------:R-:W-:Y:S02]  /*ad00*/  FMNMX.FTZ R0, R41, R0, !PT ;  /* 0x0000000029007209 */ /* 0x000fe40007810000 */
[----:B------:R-:W-:Y:S02]  /*ad10*/  ISETP.GT.AND P3, PT, R26, 0x29, PT ;  /* 0x000000291a00780c */ /* 0x000fe40003f64270 */
[----:B-1----:R-:W-:-:S03]  /*ad20*/  FMNMX.FTZ R55, R30, R55, !PT ;  /* 0x000000371e377209 */ /* 0x002fc60007810000 */
[----:B------:R1:W3:Y:S02]  /*ad30*/  MUFU.TANH R30, R45 ;  /* 0x0000002d001e7308 */ /* 0x0002e40000002400 */
[----:B------:R-:W4:Y:S06]  /*ad40*/  SHFL.BFLY PT, R14, R55, 0x1, 0x1f ;  /* 0x0c201f00370e7f89 */ /* 0x000f2c00000e0000 */
[----:B------:R5:W-:Y:S01]  /*ad50*/  MUFU.TANH R75, R49 ;  /* 0x00000031004b7308 */ /* 0x000be20000002400 */
[----:B-1----:R-:W-:Y:S02]  /*ad60*/  FSEL R45, R32, -INF , P2 ;  /* 0xff800000202d7808 */ /* 0x002fe40001000000 */
[----:B------:R-:W-:-:S02]  /*ad70*/  ISETP.GT.AND P2, PT, R26, 0x18, PT ;  /* 0x000000181a00780c */ /* 0x000fc40003f44270 */
[----:B------:R-:W-:Y:S02]  /*ad80*/  FMNMX.FTZ R0, R45, R0, !PT ;  /* 0x000000002d007209 */ /* 0x000fe40007810000 */
[----:B------:R-:W-:Y:S01]  /*ad90*/  FSEL R65, R36, -INF , P2 ;  /* 0xff80000024417808 */ /* 0x000fe20001000000 */
[----:B------:R-:W1:Y:S01]  /*ada0*/  MUFU.TANH R48, R48 ;  /* 0x0000003000307308 */ /* 0x000e620000002400 */
[----:B------:R-:W-:-:S04]  /*adb0*/  ISETP.GT.AND P2, PT, R26, 0x20, PT ;  /* 0x000000201a00780c */ /* 0x000fc80003f44270 */
[----:B--2---:R-:W-:Y:S02]  /*adc0*/  FSEL R67, R40, -INF , P2 ;  /* 0xff80000028437808 */ /* 0x004fe40001000000 */
[----:B------:R-:W-:Y:S01]  /*add0*/  ISETP.GT.AND P2, PT, R26, 0x28, PT ;  /* 0x000000281a00780c */ /* 0x000fe20003f44270 */
[----:B------:R-:W2:Y:S01]  /*ade0*/  MUFU.TANH R52, R52 ;  /* 0x0000003400347308 */ /* 0x000ea20000002400 */
[----:B----4-:R-:W-:Y:S01]  /*adf0*/  FMNMX.FTZ R20, R55, R14, !PT ;  /* 0x0000000e37147209 */ /* 0x010fe20007810000 */
[----:B------:R-:W-:Y:S01]  /*ae00*/  IMAD.U32 R14, RZ, RZ, UR4 ;  /* 0x00000004ff0e7e24 */ /* 0x000fe2000f8e00ff */
[----:B------:R-:W-:Y:S02]  /*ae10*/  FSEL R55, R38, -INF , P1 ;  /* 0xff80000026377808 */ /* 0x000fe40000800000 */
[----:B------:R-:W-:Y:S01]  /*ae20*/  ISETP.GT.AND P1, PT, R26, 0x19, PT ;  /* 0x000000191a00780c */ /* 0x000fe20003f24270 */
[----:B------:R-:W-:Y:S01]  /*ae30*/  FMUL.FTZ R28, R20, R14 ;  /* 0x0000000e141c7220 */ /* 0x000fe20000410000 */
[----:B------:R-:W-:Y:S01]  /*ae40*/  FMNMX.FTZ R0, R55, R0, !PT ;  /* 0x0000000037007209 */ /* 0x000fe20007810000 */
[----:B------:R3:W4:Y:S01]  /*ae50*/  MUFU.TANH R32, R53 ;  /* 0x0000003500207308 */ /* 0x0007220000002400 */
[----:B-----5:R-:W-:-:S02]  /*ae60*/  FSEL R49, R42, -INF , P1 ;  /* 0xff8000002a317808 */ /* 0x020fc40000800000 */
[----:B------:R-:W-:Y:S02]  /*ae70*/  FMNMX.FTZ R0, R65, R0, !PT ;  /* 0x0000000041007209 */ /* 0x000fe40007810000 */
[----:B------:R-:W-:Y:S02]  /*ae80*/  ISETP.GT.AND P1, PT, R26, 0x21, PT ;  /* 0x000000211a00780c */ /* 0x000fe40003f24270 */
[----:B------:R-:W-:Y:S02]  /*ae90*/  FMNMX.FTZ R0, R49, R0, !PT ;  /* 0x0000000031007209 */ /* 0x000fe40007810000 */
[----:B------:R-:W-:Y:S02]  /*aea0*/  FSEL R69, R69, -INF , P1 ;  /* 0xff80000045457808 */ /* 0x000fe40000800000 */
[----:B------:R-:W-:Y:S02]  /*aeb0*/  FMNMX.FTZ R0, R67, R0, !PT ;  /* 0x0000000043007209 */ /* 0x000fe40007810000 */
[----:B0-----:R-:W-:-:S02]  /*aec0*/  FSEL R71, R44, -INF , P2 ;  /* 0xff8000002c477808 */ /* 0x001fc40001000000 */
[----:B------:R-:W-:Y:S02]  /*aed0*/  FMNMX.FTZ R0, R69, R0, !PT ;  /* 0x0000000045007209 */ /* 0x000fe40007810000 */
[----:B------:R-:W-:Y:S02]  /*aee0*/  ISETP.GT.AND P1, PT, R26, 0x30, PT ;  /* 0x000000301a00780c */ /* 0x000fe40003f24270 */
[----:B---3--:R-:W-:Y:S02]  /*aef0*/  FSEL R53, R30, -INF , P3 ;  /* 0xff8000001e357808 */ /* 0x008fe40001800000 */
[----:B------:R-:W-:Y:S02]  /*af00*/  FMNMX.FTZ R0, R71, R0, !PT ;  /* 0x0000000047007209 */ /* 0x000fe40007810000 */
[----:B------:R-:W-:Y:S02]  /*af10*/  ISETP.GT.AND P2, PT, R26, 0x31, PT ;  /* 0x000000311a00780c */ /* 0x000fe40003f44270 */
[----:B-1----:R-:W-:-:S02]  /*af20*/  FSEL R73, R48, -INF , P1 ;  /* 0xff80000030497808 */ /* 0x002fc40000800000 */
[----:B------:R-:W-:Y:S02]  /*af30*/  FMNMX.FTZ R0, R53, R0, !PT ;  /* 0x0000000035007209 */ /* 0x000fe40007810000 */
[----:B------:R-:W-:Y:S02]  /*af40*/  FSETP.NEU.FTZ.AND P4, PT, R20, -INF , PT ;  /* 0xff8000001400780b */ /* 0x000fe40003f9d000 */
[----:B------:R-:W-:Y:S02]  /*af50*/  ISETP.GT.AND P1, PT, R26, 0x38, PT ;  /* 0x000000381a00780c */ /* 0x000fe40003f24270 */
[----:B------:R-:W-:Y:S02]  /*af60*/  FSEL R75, R75, -INF , P2 ;  /* 0xff8000004b4b7808 */ /* 0x000fe40001000000 */
[----:B------:R-:W-:Y:S02]  /*af70*/  FMNMX.FTZ R0, R73, R0, !PT ;  /* 0x0000000049007209 */ /* 0x000fe40007810000 */
[----:B------:R-:W-:-:S02]  /*af80*/  FSEL R28, R28, RZ, P4 ;  /* 0x000000ff1c1c7208 */ /* 0x000fc40002000000 */
[----:B------:R-:W-:Y:S02]  /*af90*/  ISETP.GT.AND P2, PT, R26, 0x39, PT ;  /* 0x000000391a00780c */ /* 0x000fe40003f44270 */
[----:B--2---:R-:W-:Y:S01]  /*afa0*/  FSEL R77, R52, -INF , P1 ;  /* 0xff800000344d7808 */ /* 0x004fe20000800000 */
[--C-:B------:R-:W-:Y:S01]  /*afb0*/  FFMA.FTZ R26, R63, R14, -R28.reuse ;  /* 0x0000000e3f1a7223 */ /* 0x100fe2000001081c */
[----:B------:R-:W-:Y:S01]  /*afc0*/  FMNMX.FTZ R0, R75, R0, !PT ;  /* 0x000000004b007209 */ /* 0x000fe20007810000 */
[-CC-:B------:R-:W-:Y:S01]  /*afd0*/  FFMA.FTZ R24, R24, R14.reuse, -R28.reuse ;  /* 0x0000000e18187223 */ /* 0x180fe2000001081c */
[----:B----4-:R-:W-:Y:S01]  /*afe0*/  FSEL R63, R32, -INF , P2 ;  /* 0xff800000203f7808 */ /* 0x010fe20001000000 */
[--C-:B------:R-:W-:Y:S01]  /*aff0*/  FFMA.FTZ R61, R61, R14, -R28.reuse ;  /* 0x0000000e3d3d7223 */ /* 0x100fe2000001081c */
[----:B------:R-:W-:Y:S01]  /*b000*/  FMNMX.FTZ R0, R77, R0, !PT ;  /* 0x000000004d007209 */ /* 0x000fe20007810000 */
[----:B------:R0:W-:Y:S01]  /*b010*/  MUFU.EX2 R165, R24 ;  /* 0x0000001800a57308 */ /* 0x0001e20000000800 */
[-CC-:B------:R-:W-:Y:S01]  /*b020*/  FFMA.FTZ R47, R47, R14.reuse, -R28.reuse ;  /* 0x0000000e2f2f7223 */ /* 0x180fe2000001081c */
[--C-:B------:R-:W-:Y:S01]  /*b030*/  FFMA.FTZ R3, R3, R14, -R28.reuse ;  /* 0x0000000e03037223 */ /* 0x100fe2000001081c */
[----:B------:R-:W-:Y:S01]  /*b040*/  FMNMX.FTZ R0, R63, R0, !PT ;  /* 0x000000003f007209 */ /* 0x000fe20007810000 */
[-CC-:B------:R-:W-:Y:S01]  /*b050*/  FFMA.FTZ R57, R57, R14.reuse, -R28.reuse ;  /* 0x0000000e39397223 */ /* 0x180fe2000001081c */
[-CC-:B------:R-:W-:Y:S01]  /*b060*/  FFMA.FTZ R43, R43, R14.reuse, -R28.reuse ;  /* 0x0000000e2b2b7223 */ /* 0x180fe2000001081c */
[-CC-:B------:R-:W-:Y:S01]  /*b070*/  FFMA.FTZ R51, R51, R14.reuse, -R28.reuse ;  /* 0x0000000e33337223 */ /* 0x180fe2000001081c */
[-CC-:B------:R-:W-:Y:S01]  /*b080*/  FFMA.FTZ R39, R39, R14.reuse, -R28.reuse ;  /* 0x0000000e27277223 */ /* 0x180fe2000001081c */
[----:B------:R-:W-:Y:S01]  /*b090*/  MUFU.EX2 R30, R26 ;  /* 0x0000001a001e7308 */ /* 0x000fe20000000800 */
[-CC-:B0-----:R-:W-:Y:S01]  /*b0a0*/  FFMA.FTZ R24, R59, R14.reuse, -R28.reuse ;  /* 0x0000000e3b187223 */ /* 0x181fe2000001081c */
[-CC-:B------:R-:W-:Y:S01]  /*b0b0*/  FFMA.FTZ R25, R25, R14.reuse, -R28.reuse ;  /* 0x0000000e19197223 */ /* 0x180fe2000001081c */
[----:B------:R-:W0:Y:S01]  /*b0c0*/  SHFL.BFLY PT, R59, R0, 0x2, 0x1f ;  /* 0x0c401f00003b7f89 */ /* 0x000e2200000e0000 */
[-CC-:B------:R-:W-:Y:S01]  /*b0d0*/  FFMA.FTZ R35, R35, R14.reuse, -R28.reuse ;  /* 0x0000000e23237223 */ /* 0x180fe2000001081c */
[-CC-:B------:R-:W-:Y:S01]  /*b0e0*/  FFMA.FTZ R31, R31, R14.reuse, -R28.reuse ;  /* 0x0000000e1f1f7223 */ /* 0x180fe2000001081c */
[-CC-:B------:R-:W-:Y:S01]  /*b0f0*/  FFMA.FTZ R27, R27, R14.reuse, -R28.reuse ;  /* 0x0000000e1b1b7223 */ /* 0x180fe2000001081c */
[-CC-:B------:R-:W-:Y:S01]  /*b100*/  FFMA.FTZ R29, R29, R14.reuse, -R28.reuse ;  /* 0x0000000e1d1d7223 */ /* 0x180fe2000001081c */
[----:B------:R1:W-:Y:S08]  /*b110*/  MUFU.EX2 R32, R24 ;  /* 0x0000001800207308 */ /* 0x0003f00000000800 */
[----:B------:R-:W2:Y:S01]  /*b120*/  MUFU.EX2 R61, R61 ;  /* 0x0000003d003d7308 */ /* 0x000ea20000000800 */
[----:B-1----:R-:W-:-:S07]  /*b130*/  FFMA.FTZ R24, R15, R14, -R28 ;  /* 0x0000000e0f187223 */ /* 0x002fce000001081c */
[----:B------:R1:W-:Y:S01]  /*b140*/  MUFU.EX2 R38, R24 ;  /* 0x0000001800267308 */ /* 0x0003e20000000800 */
[----:B0-----:R-:W-:-:S05]  /*b150*/  FMNMX.FTZ R59, R0, R59, !PT ;  /* 0x0000003b003b7209 */ /* 0x001fca0007810000 */
[----:B------:R-:W0:Y:S02]  /*b160*/  SHFL.BFLY PT, R0, R59, 0x1, 0x1f ;  /* 0x0c201f003b007f89 */ /* 0x000e2400000e0000 */
[----:B------:R-:W-:Y:S01]  /*b170*/  MUFU.EX2 R47, R47 ;  /* 0x0000002f002f7308 */ /* 0x000fe20000000800 */
[----:B--2---:R-:W-:-:S07]  /*b180*/  F2FP.F16.F32.PACK_AB R167, R32, R61 ;  /* 0x0000003d20a7723e */ /* 0x004fce00000000ff */
[----:B------:R-:W-:Y:S08]  /*b190*/  MUFU.EX2 R28, R3 ;  /* 0x00000003001c7308 */ /* 0x000ff00000000800 */
[----:B------:R-:W2:Y:S01]  /*b1a0*/  MUFU.EX2 R34, R57 ;  /* 0x0000003900227308 */ /* 0x000ea20000000800 */
[----:B0-----:R-:W-:-:S07]  /*b1b0*/  FMNMX.FTZ R15, R59, R0, !PT ;  /* 0x000000003b0f7209 */ /* 0x001fce0007810000 */
[----:B------:R-:W-:Y:S01]  /*b1c0*/  MUFU.EX2 R43, R43 ;  /* 0x0000002b002b7308 */ /* 0x000fe20000000800 */
[C---:B------:R-:W-:Y:S01]  /*b1d0*/  FSETP.NEU.FTZ.AND P1, PT, R15.reuse, -INF , PT ;  /* 0xff8000000f00780b */ /* 0x040fe20003f3d000 */
[----:B------:R-:W-:-:S06]  /*b1e0*/  FMUL.FTZ R0, R15, R14 ;  /* 0x0000000e0f007220 */ /* 0x000fcc0000410000 */
[----:B------:R-:W0:Y:S01]  /*b1f0*/  MUFU.EX2 R36, R51 ;  /* 0x0000003300247308 */ /* 0x000e220000000800 */
[----:B-1----:R-:W-:Y:S01]  /*b200*/  FSEL R24, R0, RZ, P1 ;  /* 0x000000ff00187208 */ /* 0x002fe20000800000 */
[----:B------:R-:W-:Y:S01]  /*b210*/  FADD.FTZ R0, R165, R30 ;  /* 0x0000001ea5007221 */ /* 0x000fe20000010000 */
[----:B------:R-:W-:Y:S02]  /*b220*/  F2FP.F16.F32.PACK_AB R165, R30, R165 ;  /* 0x000000a51ea5723e */ /* 0x000fe400000000ff */
[----:B--2---:R-:W-:Y:S01]  /*b230*/  F2FP.F16.F32.PACK_AB R161, R34, R47 ;  /* 0x0000002f22a1723e */ /* 0x004fe200000000ff */
        /* <DEDUP_REMOVED lines=8> */
[----:B------:R-:W-:Y:S01]  /*b2c0*/  FADD.FTZ R3, R61, R0 ;  /* 0x000000003d037221 */ /* 0x000fe20000010000 */
[-CC-:B------:R-:W-:Y:S01]  /*b2d0*/  FFMA.FTZ R49, R49, R14.reuse, -R24.reuse ;  /* 0x0000000e31317223 */ /* 0x180fe20000010818 */
[-CC-:B------:R-:W-:Y:S01]  /*b2e0*/  FFMA.FTZ R67, R67, R14.reuse, -R24.reuse ;  /* 0x0000000e43437223 */ /* 0x180fe20000010818 */
[-CC-:B------:R-:W-:Y:S01]  /*b2f0*/  FFMA.FTZ R69, R69, R14.reuse, -R24.reuse ;  /* 0x0000000e45457223 */ /* 0x180fe20000010818 */
[----:B------:R-:W-:Y:S01]  /*b300*/  FADD.FTZ R46, R32, R3 ;  /* 0x00000003202e7221 */ /* 0x000fe20000010000 */
[----:B------:R-:W-:Y:S01]  /*b310*/  FFMA.FTZ R71, R71, R14, -R24 ;  /* 0x0000000e47477223 */ /* 0x000fe20000010818 */
[----:B------:R-:W1:Y:S01]  /*b320*/  MUFU.EX2 R12, R12 ;  /* 0x0000000c000c7308 */ /* 0x000e620000000800 */
[----:B------:R-:W-:-:S02]  /*b330*/  VIADD R0, R21, 0x28c40 ;  /* 0x00028c4015007836 */ /* 0x000fc40000000000 */
[-CC-:B------:R-:W-:Y:S01]  /*b340*/  FFMA.FTZ R53, R53, R14.reuse, -R24.reuse ;  /* 0x0000000e35357223 */ /* 0x180fe20000010818 */
[-CC-:B------:R-:W-:Y:S01]  /*b350*/  FFMA.FTZ R73, R73, R14.reuse, -R24.reuse ;  /* 0x0000000e49497223 */ /* 0x180fe20000010818 */
[-CC-:B------:R-:W-:Y:S01]  /*b360*/  FFMA.FTZ R75, R75, R14.reuse, -R24.reuse ;  /* 0x0000000e4b4b7223 */ /* 0x180fe20000010818 */
[-C--:B------:R-:W-:Y:S01]  /*b370*/  FFMA.FTZ R77, R77, R14.reuse, -R24 ;  /* 0x0000000e4d4d7223 */ /* 0x080fe20000010818 */
[----:B------:R-:W-:Y:S01]  /*b380*/  PRMT R0, R187, 0x654, R0 ;  /* 0x00000654bb007816 */ /* 0x000fe20000000000 */
[----:B------:R-:W-:Y:S01]  /*b390*/  FFMA.FTZ R24, R63, R14, -R24 ;  /* 0x0000000e3f187223 */ /* 0x000fe20000010818 */
[----:B------:R-:W2:Y:S01]  /*b3a0*/  MUFU.EX2 R37, R37 ;  /* 0x0000002500257308 */ /* 0x000ea20000000800 */
[----:B0-----:R-:W-:Y:S01]  /*b3b0*/  F2FP.F16.F32.PACK_AB R163, R36, R43 ;  /* 0x0000002b24a3723e */ /* 0x001fe200000000ff */
[----:B------:R0:W-:Y:S06]  /*b3c0*/  SYNCS.ARRIVE.TRANS64.RED.A1T0 RZ, [R0+URZ], RZ ;  /* 0x000000ff00ff79a7 */ /* 0x0001ec000810043f */
[----:B------:R-:W3:Y:S01]  /*b3d0*/  MUFU.EX2 R166, R41 ;  /* 0x0000002900a67308 */ /* 0x000ee20000000800 */
[----:B-1----:R-:W-:Y:S01]  /*b3e0*/  FADD.FTZ R44, R33, R12 ;  /* 0x0000000c212c7221 */ /* 0x002fe20000010000 */
[----:B------:R-:W-:-:S06]  /*b3f0*/  F2FP.F16.F32.PACK_AB R164, R12, R33 ;  /* 0x000000210ca4723e */ /* 0x000fcc00000000ff */
[----:B------:R-:W1:Y:S01]  /*b400*/  MUFU.EX2 R45, R45 ;  /* 0x0000002d002d7308 */ /* 0x000e620000000800 */
[----:B--2---:R-:W-:-:S07]  /*b410*/  FADD.FTZ R3, R37, R44 ;  /* 0x0000002c25037221 */ /* 0x004fce0000010000 */
[----:B------:R-:W2:Y:S01]  /*b420*/  MUFU.EX2 R160, R55 ;  /* 0x0000003700a07308 */ /* 0x000ea20000000800 */
[C---:B---3--:R-:W-:Y:S01]  /*b430*/  FADD.FTZ R44, R166.reuse, R3 ;  /* 0x00000003a62c7221 */ /* 0x048fe20000010000 */
[----:B------:R-:W-:Y:S01]  /*b440*/  F2FP.F16.F32.PACK_AB R166, R166, R37 ;  /* 0x00000025a6a6723e */ /* 0x000fe200000000ff */
[----:B------:R-:W-:Y:S06]  /*b450*/  BAR.SYNC.DEFER_BLOCKING 0xf, 0x100 ;  /* 0x03c4000000007b1d */ /* 0x000fec0000010000 */
[----:B------:R-:W3:Y:S01]  /*b460*/  MUFU.EX2 R65, R65 ;  /* 0x0000004100417308 */ /* 0x000ee20000000800 */
[----:B-1----:R-:W-:-:S07]  /*b470*/  FADD.FTZ R3, R45, R44 ;  /* 0x0000002c2d037221 */ /* 0x002fce0000010000 */
[----:B------:R-:W1:Y:S01]  /*b480*/  MUFU.EX2 R162, R49 ;  /* 0x0000003100a27308 */ /* 0x000e620000000800 */
[C---:B--2---:R-:W-:Y:S01]  /*b490*/  FADD.FTZ R30, R160.reuse, R3 ;  /* 0x00000003a01e7221 */ /* 0x044fe20000010000 */
[----:B------:R-:W-:-:S06]  /*b4a0*/  F2FP.F16.F32.PACK_AB R160, R160, R45 ;  /* 0x0000002da0a0723e */ /* 0x000fcc00000000ff */
[----:B------:R-:W2:Y:S01]  /*b4b0*/  MUFU.EX2 R39, R39 ;  /* 0x0000002700277308 */ /* 0x000ea20000000800 */
[----:B---3--:R-:W-:Y:S01]  /*b4c0*/  FADD.FTZ R3, R65, R30 ;  /* 0x0000001e41037221 */ /* 0x008fe20000010000 */
[----:B------:R3:W-:Y:S06]  /*b4d0*/  STSM.16.M88.4 [R216+0x26800], R164 ;  /* 0x026800a4d8007844 */ /* 0x0007ec0000000200 */
[----:B------:R4:W-:Y:S01]  /*b4e0*/  MUFU.EX2 R42, R27 ;  /* 0x0000001b002a7308 */ /* 0x0009e20000000800 */
[C---:B-1----:R-:W-:Y:S01]  /*b4f0*/  FADD.FTZ R30, R162.reuse, R3 ;  /* 0x00000003a21e7221 */ /* 0x042fe20000010000 */
[----:B------:R-:W-:-:S05]  /*b500*/  F2FP.F16.F32.PACK_AB R162, R162, R65 ;  /* 0x00000041a2a2723e */ /* 0x000fca00000000ff */
[----:B------:R3:W-:Y:S01]  /*b510*/  STSM.16.M88.4 [R217], R160 ;  /* 0x000000a0d9007844 */ /* 0x0007e20000000200 */
[----:B------:R-:W1:Y:S01]  /*b520*/  MUFU.EX2 R67, R67 ;  /* 0x0000004300437308 */ /* 0x000e620000000800 */
[----:B----4-:R-:W-:Y:S01]  /*b530*/  FADD.FTZ R27, R47, R46 ;  /* 0x0000002e2f1b7221 */ /* 0x010fe20000010000 */
[----:B--2---:R-:W-:-:S03]  /*b540*/  F2FP.F16.F32.PACK_AB R157, R38, R39 ;  /* 0x00000027269d723e */ /* 0x004fc600000000ff */
[----:B------:R-:W-:-:S03]  /*b550*/  FADD.FTZ R46, R34, R27 ;  /* 0x0000001b222e7221 */ /* 0x000fc60000010000 */
[----:B------:R-:W2:Y:S01]  /*b560*/  MUFU.EX2 R156, R69 ;  /* 0x00000045009c7308 */ /* 0x000ea20000000800 */
[----:B------:R-:W-:-:S04]  /*b570*/  FADD.FTZ R27, R43, R46 ;  /* 0x0000002e2b1b7221 */ /* 0x000fc80000010000 */
[----:B------:R-:W-:-:S03]  /*b580*/  FADD.FTZ R44, R36, R27 ;  /* 0x0000001b242c7221 */ /* 0x000fc60000010000 */
[----:B------:R-:W4:Y:S01]  /*b590*/  MUFU.EX2 R25, R25 ;  /* 0x0000001900197308 */ /* 0x000f220000000800 */
[----:B------:R-:W-:Y:S01]  /*b5a0*/  FADD.FTZ R27, R39, R44 ;  /* 0x0000002c271b7221 */ /* 0x000fe20000010000 */
[----:B-1----:R-:W-:-:S03]  /*b5b0*/  FADD.FTZ R3, R67, R30 ;  /* 0x0000001e43037221 */ /* 0x002fc60000010000 */
[----:B------:R-:W-:-:S03]  /*b5c0*/  FADD.FTZ R32, R38, R27 ;  /* 0x0000001b26207221 */ /* 0x000fc60000010000 */
[----:B------:R-:W1:Y:S01]  /*b5d0*/  MUFU.EX2 R71, R71 ;  /* 0x0000004700477308 */ /* 0x000e620000000800 */
[C---:B--2---:R-:W-:Y:S01]  /*b5e0*/  FADD.FTZ R12, R156.reuse, R3 ;  /* 0x000000039c0c7221 */ /* 0x044fe20000010000 */
[----:B------:R-:W-:-:S06]  /*b5f0*/  F2FP.F16.F32.PACK_AB R156, R156, R67 ;  /* 0x000000439c9c723e */ /* 0x000fcc00000000ff */
[----:B------:R-:W2:Y:S01]  /*b600*/  MUFU.EX2 R40, R35 ;  /* 0x0000002300287308 */ /* 0x000ea20000000800 */
[----:B----4-:R-:W-:-:S07]  /*b610*/  FADD.FTZ R27, R25, R32 ;  /* 0x00000020191b7221 */ /* 0x010fce0000010000 */
[----:B------:R-:W4:Y:S01]  /*b620*/  MUFU.EX2 R26, R53 ;  /* 0x00000035001a7308 */ /* 0x000f220000000800 */
[----:B-1----:R-:W-:-:S07]  /*b630*/  FADD.FTZ R3, R71, R12 ;  /* 0x0000000c47037221 */ /* 0x002fce0000010000 */
[----:B------:R-:W1:Y:S01]  /*b640*/  MUFU.EX2 R31, R31 ;  /* 0x0000001f001f7308 */ /* 0x000e620000000800 */
[C---:B--2---:R-:W-:Y:S01]  /*b650*/  F2FP.F16.F32.PACK_AB R159, R40.reuse, R25 ;  /* 0x00000019289f723e */ /* 0x044fe200000000ff */
[----:B------:R-:W-:-:S06]  /*b660*/  FADD.FTZ R40, R40, R27 ;  /* 0x0000001b28287221 */ /* 0x000fcc0000010000 */
[----:B------:R-:W-:Y:S01]  /*b670*/  MUFU.EX2 R73, R73 ;  /* 0x0000004900497308 */ /* 0x000fe20000000800 */
[C---:B----4-:R-:W-:Y:S01]  /*b680*/  F2FP.F16.F32.PACK_AB R158, R26.reuse, R71 ;  /* 0x000000471a9e723e */ /* 0x050fe200000000ff */
[----:B------:R-:W-:-:S04]  /*b690*/  FADD.FTZ R26, R26, R3 ;  /* 0x000000031a1a7221 */ /* 0x000fc80000010000 */
[----:B------:R3:W-:Y:S02]  /*b6a0*/  STSM.16.M88.4 [R222], R156 ;  /* 0x0000009cde007844 */ /* 0x0007e40000000200 */
[----:B0-----:R-:W0:Y:S01]  /*b6b0*/  MUFU.EX2 R0, R75 ;  /* 0x0000004b00007308 */ /* 0x001e220000000800 */
[----:B-1----:R-:W-:Y:S01]  /*b6c0*/  F2FP.F16.F32.PACK_AB R153, R42, R31 ;  /* 0x0000001f2a99723e */ /* 0x002fe200000000ff */
[----:B------:R-:W-:-:S04]  /*b6d0*/  FADD.FTZ R31, R31, R40 ;  /* 0x000000281f1f7221 */ /* 0x000fc80000010000 */
[----:B------:R-:W-:Y:S02]  /*b6e0*/  FADD.FTZ R42, R42, R31 ;  /* 0x0000001f2a2a7221 */ /* 0x000fe40000010000 */
[----:B------:R-:W1:Y:S08]  /*b6f0*/  MUFU.EX2 R29, R29 ;  /* 0x0000001d001d7308 */ /* 0x000e700000000800 */
[----:B------:R-:W-:Y:S01]  /*b700*/  MUFU.EX2 R77, R77 ;  /* 0x0000004d004d7308 */ /* 0x000fe20000000800 */
[----:B0-----:R-:W-:Y:S01]  /*b710*/  F2FP.F16.F32.PACK_AB R152, R0, R73 ;  /* 0x000000490098723e */ /* 0x001fe200000000ff */
[----:B------:R-:W-:-:S04]  /*b720*/  FADD.FTZ R73, R73, R26 ;  /* 0x0000001a49497221 */ /* 0x000fc80000010000 */
[----:B------:R-:W-:Y:S02]  /*b730*/  FADD.FTZ R0, R0, R73 ;  /* 0x0000004900007221 */ /* 0x000fe40000010000 */
[----:B------:R-:W0:Y:S01]  /*b740*/  MUFU.EX2 R24, R24 ;  /* 0x0000001800187308 */ /* 0x000e220000000800 */
[----:B-1----:R-:W-:Y:S01]  /*b750*/  F2FP.F16.F32.PACK_AB R155, R28, R29 ;  /* 0x0000001d1c9b723e */ /* 0x002fe200000000ff */
[----:B------:R-:W-:-:S04]  /*b760*/  FADD.FTZ R3, R29, R42 ;  /* 0x0000002a1d037221 */ /* 0x000fc80000010000 */
[----:B------:R-:W-:Y:S01]  /*b770*/  FADD.FTZ R3, R28, R3 ;  /* 0x000000031c037221 */ /* 0x000fe20000010000 */
[----:B0-----:R-:W-:Y:S01]  /*b780*/  F2FP.F16.F32.PACK_AB R154, R24, R77 ;  /* 0x0000004d189a723e */ /* 0x001fe200000000ff */
[----:B------:R-:W-:-:S04]  /*b790*/  FADD.FTZ R77, R77, R0 ;  /* 0x000000004d4d7221 */ /* 0x000fc80000010000 */
[----:B------:R3:W-:Y:S01]  /*b7a0*/  STSM.16.M88.4 [R221], R152 ;  /* 0x00000098dd007844 */ /* 0x0007e20000000200 */
[----:B------:R-:W-:Y:S01]  /*b7b0*/  FADD.FTZ R0, R24, R77 ;  /* 0x0000004d18007221 */ /* 0x000fe20000010000 */
[----:B------:R-:W-:Y:S06]  /*b7c0*/  @!P0 BRA `(.L_x_4785) ;  /* 0x0000000000048947 */ /* 0x000fec0003800000 */
[----:B------:R-:W-:Y:S01]  /*b7d0*/  BPT.TRAP 0x1 ;  /* 0x000000040000795c */ /* 0x000fe20000300000 */
.L_x_4785:
[----:B------:R0:W1:Y:S01]  /*b7e0*/  SYNCS.PHASECHK.TRANS64.TRYWAIT P1, [R21+URZ+0x28c50], R58 ;  /* 0x028c503a150075a7 */ /* 0x000062000802017f */
[----:B------:R-:W-:Y:S05]  /*b7f0*/  @!P0 BRA `(.L_x_4786) ;  /* 0x0000000000048947 */ /* 0x000fea0003800000 */
[----:B------:R-:W-:Y:S01]  /*b800*/  BPT.TRAP 0x1 ;  /* 0x000000040000795c */ /* 0x000fe20000300000 */
.L_x_4786:
[----:B------:R-:W-:Y:S01]  /*b810*/  LOP3.LUT R12, R56, 0x2000000, RZ, 0xfc, !PT ;  /* 0x02000000380c7812 */ /* 0x000fe200078efcff */
[----:B------:R-:W-:Y:S01]  /*b820*/  ULDC UR38, c[0x0][0x9d8] ;  /* 0x0002760000267ab9 */ /* 0x000fe20000000800 */
[----:B------:R-:W-:Y:S01]  /*b830*/  ULDC UR39, c[0x0][0x9d8] ;  /* 0x0002760000277ab9 */ /* 0x000fe20000000800 */
[----:B------:R-:W-:Y:S01]  /*b840*/  ULDC UR36, c[0x0][0x988] ;  /* 0x0002620000247ab9 */ /* 0x000fe20000000800 */
[----:B------:R-:W-:Y:S01]  /*b850*/  ULDC UR37, c[0x0][0x988] ;  /* 0x0002620000257ab9 */ /* 0x000fe20000000800 */
[----:B------:R-:W-:Y:S01]  /*b860*/  BSSY B0, `(.L_x_4787) ;  /* 0x0000006000007945 */ /* 0x000fe20003800000 */
[----:B------:R-:W-:Y:S02]  /*b870*/  IMAD R28, R18, 0x1000, R12 ;  /* 0x00001000121c7824 */ /* 0x000fe400078e020c */
[----:B------:R-:W-:Y:S01]  /*b880*/  IMAD.MOV.U32 R29, RZ, RZ, 0x40000040 ;  /* 0x40000040ff1d7424 */ /* 0x000fe200078e00ff */
[----:B-1----:R-:W-:Y:S06]  /*b890*/  @P1 BRA `(.L_x_4788) ;  /* 0x0000000000081947 */ /* 0x002fec0003800000 */
[----:B------:R-:W1:Y:S02]  /*b8a0*/  SYNCS.PHASECHK.TRANS64.TRYWAIT P1, [R21+URZ+0x28c50], R58 ;  /* 0x028c503a150075a7 */ /* 0x000e64000802017f */
[----:B-1----:R-:W-:Y:S05]  /*b8b0*/  @!P1 BRA `(.L_x_4789) ;  /* 0x0000010800249947 */ /* 0x002fea0003800000 */
.L_x_4788:
[----:B------:R-:W-:Y:S05]  /*b8c0*/  BSYNC B0 ;  /* 0x0000000000007941 */ /* 0x000fea0003800000 */
.L_x_4787:
        /* <DEDUP_REMOVED lines=14> */
[----:B01----:R-:W-:-:S06]  /*b9b0*/  WARPGROUP.ARRIVE ;  /* 0x00000000000079c5 */ /* 0x003fcc0000000000 */
        /* <DEDUP_REMOVED lines=24> */
.L_x_4790:
[----:B---3--:R-:W0:Y:S01]  /*bb40*/  LDC R152, c[0x0][0x448] ;  /* 0x00011200ff987b82 */ /* 0x008e220000000800 */
[----:B------:R-:W-:Y:S01]  /*bb50*/  VIADD R21, R21, 0x28c60 ;  /* 0x00028c6015157836 */ /* 0x000fe20000000000 */
[----:B------:R-:W-:Y:S01]  /*bb60*/  IADD3 R208, R208, -0x2, RZ ;  /* 0xfffffffed0d07810 */ /* 0x000fe20007ffe0ff */
[----:B------:R-:W-:Y:S01]  /*bb70*/  IMAD.MOV.U32 R153, RZ, RZ, R199 ;  /* 0x000000ffff997224 */ /* 0x000fe200078e00c7 */
[----:B------:R-:W-:Y:S02]  /*bb80*/  BSSY B1, `(.L_x_4791) ;  /* 0x000024a000017945 */ /* 0x000fe40003800000 */
[----:B------:R-:W-:-:S04]  /*bb90*/  PRMT R21, R187, 0x654, R21 ;  /* 0x00000654bb157816 */ /* 0x000fc80000000015 */
[----:B------:R1:W-:Y:S01]  /*bba0*/  SYNCS.ARRIVE.TRANS64.RED.A1T0 RZ, [R21+URZ], RZ ;  /* 0x000000ff15ff79a7 */ /* 0x0003e2000810043f */
[----:B0-----:R-:W-:-:S13]  /*bbb0*/  ISETP.NE.AND P1, PT, R152, 0x1, PT ;  /* 0x000000019800780c */ /* 0x001fda0003f25270 */
[----:B------:R-:W0:Y:S08]  /*bbc0*/  @P1 LDC R152, c[0x0][0x44c] ;  /* 0x00011300ff981b82 */ /* 0x000e300000000800 */
[----:B-1----:R-:W1:Y:S01]  /*bbd0*/  @P1 LDC R21, c[0x0][0x450] ;  /* 0x00011400ff151b82 */ /* 0x002e620000000800 */
[----:B0-----:R-:W-:-:S05]  /*bbe0*/  @P1 IMAD.HI.U32 R152, R199, R152, RZ ;  /* 0x00000098c7981227 */ /* 0x001fca00078e00ff */
[----:B-1----:R-:W-:-:S04]  /*bbf0*/  @P1 SHF.R.U32.HI R153, RZ, R21, R152 ;  /* 0x00000015ff991219 */ /* 0x002fc80000011698 */
[----:B------:R-:W-:-:S04]  /*bc00*/  IADD3 R21, R153, R198, -R197 ;  /* 0x000000c699157210 */ /* 0x000fc80007ffe8c5 */
[----:B------:R-:W-:-:S04]  /*bc10*/  SHF.R.S32.HI R152, RZ, 0x1f, R21 ;  /* 0x0000001fff987819 */ /* 0x000fc80000011415 */
[----:B------:R-:W-:-:S04]  /*bc20*/  LEA.HI R21, R152, R21, RZ, 0x6 ;  /* 0x0000001598157211 */ /* 0x000fc800078f30ff */
[----:B------:R-:W-:-:S04]  /*bc30*/  SHF.R.S32.HI R21, RZ, 0x6, R21 ;  /* 0x00000006ff157819 */ /* 0x000fc80000011415 */
[----:B------:R-:W-:-:S04]  /*bc40*/  VIMNMX R21, RZ, R21, !PT ;  /* 0x00000015ff157248 */ /* 0x000fc80007fe0100 */
[----:B------:R-:W-:-:S13]  /*bc50*/  ISETP.GE.AND P1, PT, R208, R21, PT ;  /* 0x00000015d000720c */ /* 0x000fda0003f26270 */
[----:B------:R-:W-:Y:S05]  /*bc60*/  @!P1 BRA `(.L_x_4792) ;  /* 0x0000002000ec9947 */ /* 0x000fea0003800000 */
[----:B------:R-:W-:Y:S01]  /*bc70*/  BSSY B0, `(.L_x_4792) ;  /* 0x000023a000007945 */ /* 0x000fe20003800000 */
[----:B------:R-:W-:Y:S02]  /*bc80*/  IMAD.MOV.U32 R220, RZ, RZ, R20 ;  /* 0x000000ffffdc7224 */ /* 0x000fe400078e0014 */
[----:B------:R-:W-:Y:S02]  /*bc90*/  IMAD.MOV.U32 R218, RZ, RZ, R15 ;  /* 0x000000ffffda7224 */ /* 0x000fe400078e000f */
[----:B------:R-:W-:-:S07]  /*bca0*/  IMAD.MOV.U32 R219, RZ, RZ, R18 ;  /* 0x000000ffffdb7224 */ /* 0x000fce00078e0012 */
.L_x_4805:
[----:B------:R-:W-:-:S05]  /*bcb0*/  VIADD R18, R219, 0x1 ;  /* 0x00000001db127836 */ /* 0x000fca0000000000 */
[----:B------:R-:W-:-:S04]  /*bcc0*/  ISETP.NE.AND P1, PT, R18, 0x2, PT ;  /* 0x000000021200780c */ /* 0x000fc80003f25270 */
[----:B------:R-:W-:Y:S02]  /*bcd0*/  SEL R14, RZ, 0x1, P1 ;  /* 0x00000001ff0e7807 */ /* 0x000fe40000800000 */
[----:B------:R-:W-:Y:S02]  /*bce0*/  SEL R18, R18, RZ, P1 ;  /* 0x000000ff12127207 */ /* 0x000fe40000800000 */
[----:B------:R-:W-:Y:S01]  /*bcf0*/  LOP3.LUT R19, R19, R14, RZ, 0x3c, !PT ;  /* 0x0000000e13137212 */ /* 0x000fe200078e3cff */
[----:B0-----:R-:W-:Y:S06]  /*bd00*/  @!P0 BRA `(.L_x_4793) ;  /* 0x0000000000048947 */ /* 0x001fec0003800000 */
[----:B------:R-:W-:Y:S01]  /*bd10*/  BPT.TRAP 0x1 ;  /* 0x000000040000795c */ /* 0x000fe20000300000 */
.L_x_4793:
[----:B------:R-:W-:Y:S01]  /*bd20*/  IMAD R209, R18, 0x8, R2 ;  /* 0x0000000812d17824 */ /* 0x000fe200078e0202 */
[----:B------:R-:W-:-:S04]  /*bd30*/  SHF.L.U32 R213, R19, 0x1f, RZ ;  /* 0x0000001f13d57819 */ /* 0x000fc800000006ff */
[----:B------:R0:W1:Y:S01]  /*bd40*/  SYNCS.PHASECHK.TRANS64.TRYWAIT P1, [R209+URZ+0x28c30], R213 ;  /* 0x028c30d5d10075a7 */ /* 0x000062000802017f */
[----:B------:R-:W-:Y:S05]  /*bd50*/  @!P0 BRA `(.L_x_4794) ;  /* 0x0000000000048947 */ /* 0x000fea0003800000 */
[----:B------:R-:W-:Y:S01]  /*bd60*/  BPT.TRAP 0x1 ;  /* 0x000000040000795c */ /* 0x000fe20000300000 */
.L_x_4794:
[----:B------:R-:W-:Y:S01]  /*bd70*/  BSSY B2, `(.L_x_4795) ;  /* 0x0000006000027945 */ /* 0x000fe20003800000 */
[----:B------:R-:W-:Y:S01]  /*bd80*/  IMAD R154, R18, 0x200, R13 ;  /* 0x00000200129a7824 */ /* 0x000fe200078e020d */
[----:B------:R-:W-:Y:S02]  /*bd90*/  MOV R155, 0x40000040 ;  /* 0x40000040009b7802 */ /* 0x000fe40000000f00 */
[----:B-1----:R-:W-:Y:S05]  /*bda0*/  @P1 BRA `(.L_x_4796) ;  /* 0x0000000000081947 */ /* 0x002fea0003800000 */
[----:B------:R-:W1:Y:S02]  /*bdb0*/  SYNCS.PHASECHK.TRANS64.TRYWAIT P1, [R209+URZ+0x28c30], R213 ;  /* 0x028c30d5d10075a7 */ /* 0x000e64000802017f */
[----:B-1----:R-:W-:Y:S05]  /*bdc0*/  @!P1 BRA `(.L_x_4797) ;  /* 0x0000010000f49947 */ /* 0x002fea0003800000 */
.L_x_4796:
[----:B------:R-:W-:Y:S05]  /*bdd0*/  BSYNC B2 ;  /* 0x0000000000027941 */ /* 0x000fea0003800000 */
.L_x_4795:
        /* <DEDUP_REMOVED lines=14> */
[----:B------:R-:W-:Y:S01]  /*bec0*/  WARPGROUP.ARRIVE ;  /* 0x00000000000079c5 */ /* 0x000fe20000000000 */
[----:B------:R-:W-:Y:S02]  /*bed0*/  R2UR UR8, R10 ;  /* 0x000000000a0872ca */ /* 0x000fe400000e0000 */
[----:B------:R-:W-:Y:S02]  /*bee0*/  R2UR UR9, R11 ;  /* 0x000000000b0972ca */ /* 0x000fe400000e0000 */
[----:B------:R-:W-:Y:S01]  /*bef0*/  R2UR UR14, R14 ;  /* 0x000000000e0e72ca */ /* 0x000fe200000e0000 */
[----:B------:R-:W-:Y:S01]  /*bf00*/  HGMMA.64x64x16.F32 R152, gdesc[UR4], RZ, !UPT, gsb0 ;  /* 0x00e00000049879f0 */ /* 0x000fe2000c0008ff */
[----:B------:R-:W-:Y:S02]  /*bf10*/  R2UR UR15, R15 ;  /* 0x000000000f0f72ca */ /* 0x000fe400000e0000 */
[----:B------:R-:W-:-:S02]  /*bf20*/  R2UR UR12, R8 ;  /* 0x00000000080c72ca */ /* 0x000fc400000e0000 */
        /* <DEDUP_REMOVED lines=15> */
.L_x_4798:
[----:B------:R-:W2:Y:S01]  /*c020*/  LDC R14, c[0x0][0x448] ;  /* 0x00011200ff0e7b82 */ /* 0x000ea20000000800 */
        /* <DEDUP_REMOVED lines=17> */
[----:B------:R-:W-:Y:S01]  /*c140*/  MUFU.TANH R224, R224 ;  /* 0x000000e000e07308 */ /* 0x000fe20000002400 */
[----:B------:R-:W-:Y:S01]  /*c150*/  FMUL.FTZ R172, R172, UR39 ;  /* 0x00000027acac7c20 */ /* 0x000fe20008410000 */
[----:B------:R-:W-:Y:S01]  /*c160*/  FMUL.FTZ R173, R173, UR39 ;  /* 0x00000027adad7c20 */ /* 0x000fe20008410000 */
[----:B------:R-:W-:Y:S01]  /*c170*/  FMUL.FTZ R177, R177, UR39 ;  /* 0x00000027b1b17c20 */ /* 0x000fe20008410000 */
[----:B--2---:R-:W-:-:S02]  /*c180*/  ISETP.NE.AND P1, PT, R14, 0x1, PT ;  /* 0x000000010e00780c */ /* 0x004fc40003f25270 */
[----:B------:R-:W-:Y:S02]  /*c190*/  IADD3 R14, R229, R199, RZ ;  /* 0x000000c7e50e7210 */ /* 0x000fe40007ffe0ff */
[----:B------:R-:W-:Y:S08]  /*c1a0*/  MUFU.TANH R169, R169 ;  /* 0x000000a900a97308 */ /* 0x000ff00000002400 */
[----:B------:R-:W-:Y:S01]  /*c1b0*/  MUFU.TANH R173, R173 ;  /* 0x000000ad00ad7308 */ /* 0x000fe20000002400 */
[----:B------:R-:W2:Y:S07]  /*c1c0*/  @P1 LDC R20, c[0x0][0x44c] ;  /* 0x00011300ff141b82 */ /* 0x000eae0000000800 */
[----:B------:R-:W-:Y:S01]  /*c1d0*/  MUFU.TANH R177, R177 ;  /* 0x000000b100b17308 */ /* 0x000fe20000002400 */
[----:B------:R-:W3:Y:S01]  /*c1e0*/  @P1 LDC R15, c[0x0][0x450] ;  /* 0x00011400ff0f1b82 */ /* 0x000ee20000000800 */
[----:B--2---:R-:W-:-:S05]  /*c1f0*/  @P1 IMAD.HI.U32 R20, R14, R20, RZ ;  /* 0x000000140e141227 */ /* 0x004fca00078e00ff */
[----:B---3--:R-:W-:Y:S01]  /*c200*/  @P1 SHF.R.U32.HI R14, RZ, R15, R20 ;  /* 0x0000000fff0e1219 */ /* 0x008fe20000011614 */
[----:B------:R-:W-:Y:S01]  /*c210*/  FMUL.FTZ R15, R152, UR39 ;  /* 0x00000027980f7c20 */ /* 0x000fe20008410000 */
[----:B------:R-:W-:Y:S01]  /*c220*/  FMUL.FTZ R152, R154, UR39 ;  /* 0x000000279a987c20 */ /* 0x000fe20008410000 */
[----:B------:R-:W-:Y:S01]  /*c230*/  FMUL.FTZ R154, R157, UR39 ;  /* 0x000000279d9a7c20 */ /* 0x000fe20008410000 */
[----:B------:R-:W-:Y:S01]  /*c240*/  FMUL.FTZ R157, R161, UR39 ;  /* 0x00000027a19d7c20 */ /* 0x000fe20008410000 */
[----:B------:R-:W-:Y:S01]  /*c250*/  FMUL.FTZ R20, R153, UR39 ;  /* 0x0000002799147c20 */ /* 0x000fe20008410000 */
[----:B------:R-:W2:Y:S01]  /*c260*/  SHFL.IDX PT, R161, R14, RZ, 0x1c1f ;  /* 0x001c1fff0ea17589 */ /* 0x000ea200000e0000 */
[----:B------:R-:W-:Y:S01]  /*c270*/  FMUL.FTZ R153, R156, UR39 ;  /* 0x000000279c997c20 */ /* 0x000fe20008410000 */
[----:B------:R-:W-:Y:S01]  /*c280*/  FMUL.FTZ R156, R160, UR39 ;  /* 0x00000027a09c7c20 */ /* 0x000fe20008410000 */
[----:B------:R-:W-:Y:S01]  /*c290*/  FMUL.FTZ R160, R164, UR39 ;  /* 0x00000027a4a07c20 */ /* 0x000fe20008410000 */
[----:B------:R-:W-:Y:S01]  /*c2a0*/  IMAD.MOV.U32 R164, RZ, RZ, -0x40 ;  /* 0xffffffc0ffa47424 */ /* 0x000fe200078e00ff */
[----:B------:R3:W4:Y:S01]  /*c2b0*/  SHFL.IDX PT, R225, R14, 0x1, 0x1c1f ;  /* 0x003c1f000ee17f89 */ /* 0x00072200000e0000 */
[----:B------:R-:W5:Y:S02]  /*c2c0*/  MUFU.TANH R15, R15 ;  /* 0x0000000f000f7308 */ /* 0x000f640000002400 */
[----:B------:R-:W-:-:S05]  /*c2d0*/  IMAD R164, R208, R164, 0x1 ;  /* 0x00000001d0a47424 */ /* 0x000fca00078e02a4 */
[----:B------:R-:W-:Y:S01]  /*c2e0*/  IADD3 R164, R198, R164, -R192 ;  /* 0x000000a4c6a47210 */ /* 0x000fe20007ffe8c0 */
[----:B------:R-:W0:Y:S01]  /*c2f0*/  MUFU.TANH R153, R153 ;  /* 0x0000009900997308 */ /* 0x000e220000002400 */
[----:B---3--:R-:W-:-:S03]  /*c300*/  FMUL.FTZ R14, R165, UR39 ;  /* 0x00000027a50e7c20 */ /* 0x008fc60008410000 */
[----:B------:R-:W-:-:S04]  /*c310*/  IMAD.IADD R164, R164, 0x1, -R197 ;  /* 0x00000001a4a47824 */ /* 0x000fc800078e0ac5 */
[----:B------:R-:W3:Y:S01]  /*c320*/  MUFU.TANH R152, R152 ;  /* 0x0000009800987308 */ /* 0x000ee20000002400 */
[----:B--2---:R-:W-:-:S05]  /*c330*/  IMAD.IADD R168, R164, 0x1, R161 ;  /* 0x00000001a4a87824 */ /* 0x004fca00078e02a1 */
[----:B------:R-:W-:Y:S01]  /*c340*/  ISETP.GT.AND P5, PT, R168, RZ, PT ;  /* 0x000000ffa800720c */ /* 0x000fe20003fa4270 */
[----:B----4-:R-:W-:Y:S01]  /*c350*/  IMAD.IADD R225, R164, 0x1, R225 ;  /* 0x00000001a4e17824 */ /* 0x010fe200078e02e1 */
[C---:B------:R-:W-:Y:S01]  /*c360*/  ISETP.GT.AND P3, PT, R168.reuse, 0x8, PT ;  /* 0x00000008a800780c */ /* 0x040fe20003f64270 */
[----:B------:R-:W2:Y:S01]  /*c370*/  MUFU.TANH R14, R14 ;  /* 0x0000000e000e7308 */ /* 0x000ea20000002400 */
[----:B-----5:R-:W-:Y:S02]  /*c380*/  FSEL R161, R15, -INF , P5 ;  /* 0xff8000000fa17808 */ /* 0x020fe40002800000 */
[----:B0-----:R-:W-:Y:S02]  /*c390*/  FSEL R165, R153, -INF , P3 ;  /* 0xff80000099a57808 */ /* 0x001fe40001800000 */
[----:B------:R-:W-:Y:S02]  /*c3a0*/  ISETP.GT.AND P6, PT, R225, RZ, PT ;  /* 0x000000ffe100720c */ /* 0x000fe40003fc4270 */
[----:B------:R-:W-:Y:S01]  /*c3b0*/  ISETP.GT.AND P3, PT, R168, 0x19, PT ;  /* 0x00000019a800780c */ /* 0x000fe20003f64270 */
[----:B------:R-:W0:Y:S01]  /*c3c0*/  MUFU.TANH R15, R155 ;  /* 0x0000009b000f7308 */ /* 0x000e220000002400 */
[----:B---3--:R-:W-:-:S02]  /*c3d0*/  FSEL R152, R152, -INF , P6 ;  /* 0xff80000098987808 */ /* 0x008fc40003000000 */
[----:B------:R-:W-:Y:S02]  /*c3e0*/  ISETP.GT.AND P6, PT, R225, 0x1, PT ;  /* 0x00000001e100780c */ /* 0x000fe40003fc4270 */
[C---:B------:R-:W-:Y:S02]  /*c3f0*/  ISETP.GT.AND P4, PT, R168.reuse, 0x1, PT ;  /* 0x00000001a800780c */ /* 0x040fe40003f84270 */
[----:B------:R-:W-:Y:S01]  /*c400*/  ISETP.GT.AND P2, PT, R168, 0x9, PT ;  /* 0x00000009a800780c */ /* 0x000fe20003f44270 */
[----:B------:R-:W3:Y:S01]  /*c410*/  MUFU.TANH R153, R158 ;  /* 0x0000009e00997308 */ /* 0x000ee20000002400 */
[----:B--2---:R-:W-:Y:S02]  /*c420*/  FSEL R226, R14, -INF , P3 ;  /* 0xff8000000ee27808 */ /* 0x004fe40001800000 */
[----:B------:R-:W-:Y:S02]  /*c430*/  FMNMX.FTZ R14, R152, R220, !PT ;  /* 0x000000dc980e7209 */ /* 0x000fe40007810000 */
[----:B------:R-:W-:-:S02]  /*c440*/  ISETP.GT.AND P1, PT, R168, 0x10, PT ;  /* 0x00000010a800780c */ /* 0x000fc40003f24270 */
[C---:B------:R-:W-:Y:S01]  /*c450*/  ISETP.GT.AND P5, PT, R168.reuse, 0x11, PT ;  /* 0x00000011a800780c */ /* 0x040fe20003fa4270 */
[----:B------:R-:W2:Y:S01]  /*c460*/  MUFU.TANH R155, R159 ;  /* 0x0000009f009b7308 */ /* 0x000ea20000002400 */
[----:B0-----:R-:W-:Y:S02]  /*c470*/  FSEL R15, R15, -INF , P6 ;  /* 0xff8000000f0f7808 */ /* 0x001fe40003000000 */
[----:B------:R-:W-:Y:S02]  /*c480*/  ISETP.GT.AND P6, PT, R225, 0x8, PT ;  /* 0x00000008e100780c */ /* 0x000fe40003fc4270 */
[----:B------:R-:W-:Y:S02]  /*c490*/  FMNMX.FTZ R14, R15, R14, !PT ;  /* 0x0000000e0f0e7209 */ /* 0x000fe40007810000 */
[----:B------:R-:W-:Y:S01]  /*c4a0*/  ISETP.GT.AND P3, PT, R168, 0x31, PT ;  /* 0x00000031a800780c */ /* 0x000fe20003f64270 */
[----:B------:R-:W0:Y:S01]  /*c4b0*/  MUFU.TANH R158, R162 ;  /* 0x000000a2009e7308 */ /* 0x000e220000002400 */
[----:B---3--:R-:W-:-:S02]  /*c4c0*/  FSEL R153, R153, -INF , P6 ;  /* 0xff80000099997808 */ /* 0x008fc40003000000 */
[----:B------:R-:W-:Y:S02]  /*c4d0*/  ISETP.GT.AND P6, PT, R225, 0x9, PT ;  /* 0x00000009e100780c */ /* 0x000fe40003fc4270 */
[----:B------:R-:W-:Y:S02]  /*c4e0*/  FMNMX.FTZ R14, R153, R14, !PT ;  /* 0x0000000e990e7209 */ /* 0x000fe40007810000 */
[----:B------:R-:W-:Y:S01]  /*c4f0*/  FSEL R177, R177, -INF , P3 ;  /* 0xff800000b1b17808 */ /* 0x000fe20001800000 */
[----:B------:R-:W3:Y:S01]  /*c500*/  MUFU.TANH R159, R163 ;  /* 0x000000a3009f7308 */ /* 0x000ee20000002400 */
[----:B--2---:R-:W-:Y:S02]  /*c510*/  FSEL R155, R155, -INF , P6 ;  /* 0xff8000009b9b7808 */ /* 0x004fe40003000000 */
[----:B------:R-:W-:Y:S02]  /*c520*/  ISETP.GT.AND P6, PT, R225, 0x10, PT ;  /* 0x00000010e100780c */ /* 0x000fe40003fc4270 */
[----:B------:R-:W-:-:S03]  /*c530*/  FMNMX.FTZ R14, R155, R14, !PT ;  /* 0x0000000e9b0e7209 */ /* 0x000fc60007810000 */
[----:B------:R-:W2:Y:S01]  /*c540*/  MUFU.TANH R162, R166 ;  /* 0x000000a600a27308 */ /* 0x000ea20000002400 */
[----:B0-----:R-:W-:Y:S02]  /*c550*/  FSEL R158, R158, -INF , P6 ;  /* 0xff8000009e9e7808 */ /* 0x001fe40003000000 */
[----:B------:R-:W-:Y:S02]  /*c560*/  ISETP.GT.AND P6, PT, R225, 0x11, PT ;  /* 0x00000011e100780c */ /* 0x000fe40003fc4270 */
[----:B------:R-:W-:-:S03]  /*c570*/  FMNMX.FTZ R14, R158, R14, !PT ;  /* 0x0000000e9e0e7209 */ /* 0x000fc60007810000 */
[----:B------:R-:W0:Y:S01]  /*c580*/  MUFU.TANH R163, R167 ;  /* 0x000000a700a37308 */ /* 0x000e220000002400 */
[----:B---3--:R-:W-:Y:S02]  /*c590*/  FSEL R159, R159, -INF , P6 ;  /* 0xff8000009f9f7808 */ /* 0x008fe40003000000 */
[----:B------:R-:W-:Y:S02]  /*c5a0*/  ISETP.GT.AND P6, PT, R225, 0x18, PT ;  /* 0x00000018e100780c */ /* 0x000fe40003fc4270 */
[----:B------:R-:W-:-:S03]  /*c5b0*/  FMNMX.FTZ R14, R159, R14, !PT ;  /* 0x0000000e9f0e7209 */ /* 0x000fc60007810000 */
        /* <DEDUP_REMOVED lines=37> */
[----:B--2---:R-:W-:-:S04]  /*c810*/  FSEL R179, R179, -INF , P6 ;  /* 0xff800000b3b37808 */ /* 0x004fc80003000000 */
[----:B------:R-:W-:-:S03]  /*c820*/  FMNMX.FTZ R14, R179, R14, !PT ;  /* 0x0000000eb30e7209 */ /* 0x000fc60007810000 */
[----:B------:R-:W2:Y:S01]  /*c830*/  MUFU.TANH R156, R156 ;  /* 0x0000009c009c7308 */ /* 0x000ea20000002400 */
[----:B0-----:R-:W-:Y:S02]  /*c840*/  FSEL R164, R20, -INF , P4 ;  /* 0xff80000014a47808 */ /* 0x001fe40002000000 */
[----:B------:R-:W0:Y:S01]  /*c850*/  SHFL.BFLY PT, R20, R14, 0x2, 0x1f ;  /* 0x0c401f000e147f89 */ /* 0x000e2200000e0000 */
[----:B------:R-:W-:-:S04]  /*c860*/  ISETP.GT.AND P4, PT, R168, 0x18, PT ;  /* 0x00000018a800780c */ /* 0x000fc80003f84270 */
[----:B------:R-:W4:Y:S01]  /*c870*/  MUFU.TANH R157, R157 ;  /* 0x0000009d009d7308 */ /* 0x000f220000002400 */
[----:B---3--:R-:W-:Y:S02]  /*c880*/  FSEL R154, R154, -INF , P2 ;  /* 0xff8000009a9a7808 */ /* 0x008fe40001000000 */
[----:B------:R-:W-:-:S04]  /*c890*/  ISETP.GT.AND P2, PT, R168, 0x20, PT ;  /* 0x00000020a800780c */ /* 0x000fc80003f44270 */
[----:B------:R-:W-:Y:S01]  /*c8a0*/  FSEL R224, R224, -INF , P2 ;  /* 0xff800000e0e07808 */ /* 0x000fe20001000000 */
[----:B------:R-:W3:Y:S01]  /*c8b0*/  MUFU.TANH R160, R160 ;  /* 0x000000a000a07308 */ /* 0x000ee20000002400 */
[----:B--2---:R-:W-:Y:S02]  /*c8c0*/  FSEL R156, R156, -INF , P1 ;  /* 0xff8000009c9c7808 */ /* 0x004fe40000800000 */
[C---:B------:R-:W-:Y:S02]  /*c8d0*/  ISETP.GT.AND P1, PT, R168.reuse, 0x21, PT ;  /* 0x00000021a800780c */ /* 0x040fe40003f24270 */
[----:B------:R-:W-:Y:S02]  /*c8e0*/  ISETP.GT.AND P2, PT, R168, 0x38, PT ;  /* 0x00000038a800780c */ /* 0x000fe40003f44270 */
[----:B------:R-:W-:Y:S02]  /*c8f0*/  FSEL R169, R169, -INF , P1 ;  /* 0xff800000a9a97808 */ /* 0x000fe40000800000 */
[----:B----4-:R-:W-:-:S02]  /*c900*/  FSEL R157, R157, -INF , P5 ;  /* 0xff8000009d9d7808 */ /* 0x010fc40002800000 */
[----:B0-----:R-:W-:Y:S02]  /*c910*/  FMNMX.FTZ R20, R14, R20, !PT ;  /* 0x000000140e147209 */ /* 0x001fe40007810000 */
[C---:B------:R-:W-:Y:S02]  /*c920*/  ISETP.GT.AND P5, PT, R168.reuse, 0x29, PT ;  /* 0x00000029a800780c */ /* 0x040fe40003fa4270 */
[----:B------:R-:W-:Y:S01]  /*c930*/  ISETP.GT.AND P1, PT, R168, 0x39, PT ;  /* 0x00000039a800780c */ /* 0x000fe20003f24270 */
[----:B------:R-:W0:Y:S01]  /*c940*/  SHFL.BFLY PT, R14, R20, 0x1, 0x1f ;  /* 0x0c201f00140e7f89 */ /* 0x000e2200000e0000 */
[----:B---3--:R-:W-:Y:S02]  /*c950*/  FSEL R160, R160, -INF , P4 ;  /* 0xff800000a0a07808 */ /* 0x008fe40002000000 */
[----:B------:R-:W-:Y:S02]  /*c960*/  ISETP.GT.AND P4, PT, R168, 0x30, PT ;  /* 0x00000030a800780c */ /* 0x000fe40003f84270 */
[----:B------:R-:W-:-:S02]  /*c970*/  FSEL R173, R173, -INF , P5 ;  /* 0xff800000adad7808 */ /* 0x000fc40002800000 */
[----:B0-----:R-:W-:Y:S01]  /*c980*/  FMNMX.FTZ R20, R20, R14, !PT ;  /* 0x0000000e14147209 */ /* 0x001fe20007810000 */
[----:B------:R-:W-:-:S03]  /*c990*/  IMAD.U32 R14, RZ, RZ, UR37 ;  /* 0x00000025ff0e7e24 */ /* 0x000fc6000f8e00ff */
[C---:B------:R-:W-:Y:S01]  /*c9a0*/  FSETP.NEU.FTZ.AND P6, PT, R20.reuse, -INF , PT ;  /* 0xff8000001400780b */ /* 0x040fe20003fdd000 */
[----:B------:R-:W-:-:S03]  /*c9b0*/  FMUL.FTZ R182, R20, R14 ;  /* 0x0000000e14b67220 */ /* 0x000fc60000410000 */
[----:B------:R-:W-:Y:S02]  /*c9c0*/  FSEL R183, R20, RZ, P6 ;  /* 0x000000ff14b77208 */ /* 0x000fe40003000000 */
[----:B------:R-:W-:Y:S02]  /*c9d0*/  FSEL R182, R182, RZ, P6 ;  /* 0x000000ffb6b67208 */ /* 0x000fe40003000000 */
[----:B------:R-:W-:Y:S01]  /*c9e0*/  ISETP.GT.AND P6, PT, R168, 0x28, PT ;  /* 0x00000028a800780c */ /* 0x000fe20003fc4270 */
[----:B------:R-:W-:Y:S01]  /*c9f0*/  FADD.FTZ R183, -R183, R220 ;  /* 0x000000dcb7b77221 */ /* 0x000fe20000010100 */
[----:B------:R0:W2:Y:S01]  /*ca00*/  MUFU.TANH R168, R172 ;  /* 0x000000ac00a87308 */ /* 0x0000a20000002400 */
[-CC-:B------:R-:W-:Y:S01]  /*ca10*/  FFMA.FTZ R220, R170, R14.reuse, -R182.reuse ;  /* 0x0000000eaadc7223 */ /* 0x180fe200000108b6 */
[-CC-:B------:R-:W-:Y:S01]  /*ca20*/  FFMA.FTZ R152, R152, R14.reuse, -R182.reuse ;  /* 0x0000000e98987223 */ /* 0x180fe200000108b6 */
[-C--:B------:R-:W-:Y:S01]  /*ca30*/  FMUL.FTZ R170, R183, R14.reuse ;  /* 0x0000000eb7aa7220 */ /* 0x080fe20000410000 */
[-CC-:B------:R-:W-:Y:S01]  /*ca40*/  FFMA.FTZ R15, R15, R14.reuse, -R182.reuse ;  /* 0x0000000e0f0f7223 */ /* 0x180fe200000108b6 */
[-CC-:B------:R-:W-:Y:S01]  /*ca50*/  FFMA.FTZ R155, R155, R14.reuse, -R182.reuse ;  /* 0x0000000e9b9b7223 */ /* 0x180fe200000108b6 */
[-CC-:B------:R-:W-:Y:S01]  /*ca60*/  FFMA.FTZ R163, R163, R14.reuse, -R182.reuse ;  /* 0x0000000ea3a37223 */ /* 0x180fe200000108b6 */
[-CC-:B------:R-:W-:Y:S01]  /*ca70*/  FFMA.FTZ R158, R158, R14.reuse, -R182.reuse ;  /* 0x0000000e9e9e7223 */ /* 0x180fe200000108b6 */
[----:B------:R-:W-:Y:S01]  /*ca80*/  MUFU.EX2 R152, R152 ;  /* 0x0000009800987308 */ /* 0x000fe20000000800 */
[-CC-:B0-----:R-:W-:Y:S01]  /*ca90*/  FFMA.FTZ R172, R153, R14.reuse, -R182.reuse ;  /* 0x0000000e99ac7223 */ /* 0x181fe200000108b6 */
[-CC-:B------:R-:W-:Y:S01]  /*caa0*/  FFMA.FTZ R159, R159, R14.reuse, -R182.reuse ;  /* 0x0000000e9f9f7223 */ /* 0x180fe200000108b6 */
[-CC-:B------:R-:W-:Y:S01]  /*cab0*/  FFMA.FTZ R162, R162, R14.reuse, -R182.reuse ;  /* 0x0000000ea2a27223 */ /* 0x180fe200000108b6 */
[-CC-:B------:R-:W-:Y:S01]  /*cac0*/  FFMA.FTZ R166, R166, R14.reuse, -R182.reuse ;  /* 0x0000000ea6a67223 */ /* 0x180fe200000108b6 */
[-CC-:B------:R-:W-:Y:S01]  /*cad0*/  FFMA.FTZ R167, R167, R14.reuse, -R182.reuse ;  /* 0x0000000ea7a77223 */ /* 0x180fe200000108b6 */
[-CC-:B------:R-:W-:Y:S01]  /*cae0*/  FFMA.FTZ R171, R171, R14.reuse, -R182.reuse ;  /* 0x0000000eabab7223 */ /* 0x180fe200000108b6 */
[-CC-:B------:R-:W-:Y:S01]  /*caf0*/  FFMA.FTZ R174, R174, R14.reuse, -R182.reuse ;  /* 0x0000000eaeae7223 */ /* 0x180fe200000108b6 */
[----:B------:R-:W0:Y:S01]  /*cb00*/  MUFU.EX2 R170, R170 ;  /* 0x000000aa00aa7308 */ /* 0x000e220000000800 */
[----:B--2---:R-:W-:Y:S01]  /*cb10*/  FSEL R168, R168, -INF , P6 ;  /* 0xff800000a8a87808 */ /* 0x004fe20003000000 */
[-CC-:B------:R-:W-:Y:S01]  /*cb20*/  FFMA.FTZ R175, R175, R14.reuse, -R182.reuse ;  /* 0x0000000eafaf7223 */ /* 0x180fe200000108b6 */
[-CC-:B------:R-:W-:Y:S01]  /*cb30*/  FFMA.FTZ R178, R178, R14.reuse, -R182.reuse ;  /* 0x0000000eb2b27223 */ /* 0x180fe200000108b6 */
[----:B------:R-:W-:-:S04]  /*cb40*/  FFMA.FTZ R179, R179, R14, -R182 ;  /* 0x0000000eb3b37223 */ /* 0x000fc800000108b6 */
[----:B------:R-:W2:Y:S08]  /*cb50*/  MUFU.EX2 R15, R15 ;  /* 0x0000000f000f7308 */ /* 0x000eb00000000800 */
[----:B------:R-:W3:Y:S01]  /*cb60*/  MUFU.EX2 R172, R172 ;  /* 0x000000ac00ac7308 */ /* 0x000ee20000000800 */
[----:B0-----:R-:W-:Y:S01]  /*cb70*/  FFMA.FTZ R3, R170, R3, R152 ;  /* 0x00000003aa037223 */ /* 0x001fe20000010098 */
[-C--:B------:R-:W-:Y:S01]  /*cb80*/  FMUL.FTZ R26, R26, R170.reuse ;  /* 0x000000aa1a1a7220 */ /* 0x080fe20000410000 */
        /* <DEDUP_REMOVED lines=8> */
[----:B------:R-:W-:-:S02]  /*cc10*/  VIADD R15, R209, 0x28c40 ;  /* 0x00028c40d10f7836 */ /* 0x000fc40000000000 */
[----:B------:R-:W-:Y:S01]  /*cc20*/  FMUL.FTZ R152, R176, UR39 ;  /* 0x00000027b0987c20 */ /* 0x000fe20008410000 */
[----:B------:R-:W-:Y:S01]  /*cc30*/  FMUL.FTZ R176, R180, UR39 ;  /* 0x00000027b4b07c20 */ /* 0x000fe20008410000 */
[----:B------:R-:W-:Y:S01]  /*cc40*/  FMUL.FTZ R180, R181, UR39 ;  /* 0x00000027b5b47c20 */ /* 0x000fe20008410000 */
[-C--:B------:R-:W-:Y:S01]  /*cc50*/  FMUL.FTZ R38, R38, R170.reuse ;  /* 0x000000aa26267220 */ /* 0x080fe20000410000 */
[----:B------:R-:W-:Y:S01]  /*cc60*/  PRMT R15, R187, 0x654, R15 ;  /* 0x00000654bb0f7816 */ /* 0x000fe2000000000f */
[----:B---3--:R-:W-:Y:S01]  /*cc70*/  FADD.FTZ R3, R172, R3 ;  /* 0x00000003ac037221 */ /* 0x008fe20000010000 */
[----:B------:R-:W2:Y:S01]  /*cc80*/  MUFU.TANH R152, R152 ;  /* 0x0000009800987308 */ /* 0x000ea20000002400 */
[-C--:B------:R-:W-:Y:S01]  /*cc90*/  FMUL.FTZ R39, R39, R170.reuse ;  /* 0x000000aa27277220 */ /* 0x080fe20000410000 */
[----:B------:R3:W-:Y:S01]  /*cca0*/  SYNCS.ARRIVE.TRANS64.RED.A1T0 RZ, [R15+URZ], RZ ;  /* 0x000000ff0fff79a7 */ /* 0x0007e2000810043f */
[-C--:B------:R-:W-:Y:S01]  /*ccb0*/  FMUL.FTZ R42, R42, R170.reuse ;  /* 0x000000aa2a2a7220 */ /* 0x080fe20000410000 */
[-C--:B------:R-:W-:Y:S01]  /*ccc0*/  FMUL.FTZ R43, R43, R170.reuse ;  /* 0x000000aa2b2b7220 */ /* 0x080fe20000410000 */
[-C--:B------:R-:W-:Y:S01]  /*ccd0*/  FMUL.FTZ R46, R46, R170.reuse ;  /* 0x000000aa2e2e7220 */ /* 0x080fe20000410000 */
[----:B------:R-:W-:Y:S01]  /*cce0*/  FMUL.FTZ R47, R47, R170 ;  /* 0x000000aa2f2f7220 */ /* 0x000fe20000410000 */
[C---:B0-----:R-:W-:Y:S01]  /*ccf0*/  FADD.FTZ R3, R155.reuse, R3 ;  /* 0x000000039b037221 */ /* 0x041fe20000010000 */
[----:B------:R-:W0:Y:S01]  /*cd00*/  MUFU.TANH R176, R176 ;  /* 0x000000b000b07308 */ /* 0x000e220000002400 */
[----:B------:R-:W-:Y:S01]  /*cd10*/  F2FP.F16.F32.PACK_AB R155, R155, R172 ;  /* 0x000000ac9b9b723e */ /* 0x000fe200000000ff */
[----:B------:R-:W-:Y:S01]  /*cd20*/  FMUL.FTZ R50, R50, R170 ;  /* 0x000000aa32327220 */ /* 0x000fe20000410000 */
[----:B---3--:R-:W-:Y:S01]  /*cd30*/  FMNMX.FTZ R15, R161, R218, !PT ;  /* 0x000000daa10f7209 */ /* 0x008fe20007810000 */
[-C--:B------:R-:W-:Y:S01]  /*cd40*/  FMUL.FTZ R51, R51, R170.reuse ;  /* 0x000000aa33337220 */ /* 0x080fe20000410000 */
[-C--:B------:R-:W-:Y:S01]  /*cd50*/  FMUL.FTZ R54, R54, R170.reuse ;  /* 0x000000aa36367220 */ /* 0x080fe20000410000 */
[-C--:B------:R-:W-:Y:S01]  /*cd60*/  FMUL.FTZ R55, R55, R170.reuse ;  /* 0x000000aa37377220 */ /* 0x080fe20000410000 */
[----:B------:R-:W-:Y:S01]  /*cd70*/  FMNMX.FTZ R15, R164, R15, !PT ;  /* 0x0000000fa40f7209 */ /* 0x000fe20007810000 */
[----:B------:R-:W3:Y:S01]  /*cd80*/  MUFU.TANH R180, R180 ;  /* 0x000000b400b47308 */ /* 0x000ee20000002400 */
[----:B--2---:R-:W-:Y:S01]  /*cd90*/  FSEL R152, R152, -INF , P4 ;  /* 0xff80000098987808 */ /* 0x004fe20002000000 */
[-C--:B------:R-:W-:Y:S01]  /*cda0*/  FMUL.FTZ R58, R58, R170.reuse ;  /* 0x000000aa3a3a7220 */ /* 0x080fe20000410000 */
[----:B------:R-:W-:Y:S01]  /*cdb0*/  FMNMX.FTZ R15, R165, R15, !PT ;  /* 0x0000000fa50f7209 */ /* 0x000fe20007810000 */
[-C--:B------:R-:W-:Y:S01]  /*cdc0*/  FMUL.FTZ R59, R59, R170.reuse ;  /* 0x000000aa3b3b7220 */ /* 0x080fe20000410000 */
[-C--:B------:R-:W-:Y:S01]  /*cdd0*/  FMUL.FTZ R62, R62, R170.reuse ;  /* 0x000000aa3e3e7220 */ /* 0x080fe20000410000 */
[-C--:B------:R-:W-:Y:S01]  /*cde0*/  FMUL.FTZ R63, R63, R170.reuse ;  /* 0x000000aa3f3f7220 */ /* 0x080fe20000410000 */
[----:B------:R-:W-:Y:S01]  /*cdf0*/  FMNMX.FTZ R15, R154, R15, !PT ;  /* 0x0000000f9a0f7209 */ /* 0x000fe20007810000 */
[----:B------:R-:W-:Y:S01]  /*ce00*/  MUFU.EX2 R181, R163 ;  /* 0x000000a300b57308 */ /* 0x000fe20000000800 */
[----:B0-----:R-:W-:Y:S01]  /*ce10*/  FSEL R176, R176, -INF , P2 ;  /* 0xff800000b0b07808 */ /* 0x001fe20001000000 */
[-C--:B------:R-:W-:Y:S01]  /*ce20*/  FMUL.FTZ R66, R66, R170.reuse ;  /* 0x000000aa42427220 */ /* 0x080fe20000410000 */
[----:B------:R-:W-:Y:S01]  /*ce30*/  FMNMX.FTZ R15, R156, R15, !PT ;  /* 0x0000000f9c0f7209 */ /* 0x000fe20007810000 */
[-C--:B------:R-:W-:Y:S01]  /*ce40*/  FMUL.FTZ R67, R67, R170.reuse ;  /* 0x000000aa43437220 */ /* 0x080fe20000410000 */
[-C--:B------:R-:W-:Y:S01]  /*ce50*/  FMUL.FTZ R70, R70, R170.reuse ;  /* 0x000000aa46467220 */ /* 0x080fe20000410000 */
[-C--:B------:R-:W-:Y:S01]  /*ce60*/  FMUL.FTZ R71, R71, R170.reuse ;  /* 0x000000aa47477220 */ /* 0x080fe20000410000 */
[----:B------:R-:W-:Y:S01]  /*ce70*/  FMNMX.FTZ R15, R157, R15, !PT ;  /* 0x0000000f9d0f7209 */ /* 0x000fe20007810000 */
[----:B------:R-:W0:Y:S01]  /*ce80*/  MUFU.EX2 R158, R158 ;  /* 0x0000009e009e7308 */ /* 0x000e220000000800 */
[----:B---3--:R-:W-:Y:S01]  /*ce90*/  FSEL R180, R180, -INF , P1 ;  /* 0xff800000b4b47808 */ /* 0x008fe20000800000 */
[-C--:B------:R-:W-:Y:S01]  /*cea0*/  FMUL.FTZ R74, R74, R170.reuse ;  /* 0x000000aa4a4a7220 */ /* 0x080fe20000410000 */
[----:B------:R-:W-:Y:S01]  /*ceb0*/  FMNMX.FTZ R15, R160, R15, !PT ;  /* 0x0000000fa00f7209 */ /* 0x000fe20007810000 */
[-C--:B------:R-:W-:Y:S01]  /*cec0*/  FMUL.FTZ R75, R75, R170.reuse ;  /* 0x000000aa4b4b7220 */ /* 0x080fe20000410000 */
[-C--:B------:R-:W-:Y:S01]  /*ced0*/  FMUL.FTZ R78, R78, R170.reuse ;  /* 0x000000aa4e4e7220 */ /* 0x080fe20000410000 */
[-C--:B------:R-:W-:Y:S01]  /*cee0*/  FMUL.FTZ R79, R79, R170.reuse ;  /* 0x000000aa4f4f7220 */ /* 0x080fe20000410000 */
[----:B------:R-:W-:Y:S01]  /*cef0*/  FMNMX.FTZ R15, R226, R15, !PT ;  /* 0x0000000fe20f7209 */ /* 0x000fe20007810000 */
[----:B------:R-:W2:Y:S01]  /*cf00*/  MUFU.EX2 R159, R159 ;  /* 0x0000009f009f7308 */ /* 0x000ea20000000800 */
[-C--:B------:R-:W-:Y:S01]  /*cf10*/  FMUL.FTZ R82, R82, R170.reuse ;  /* 0x000000aa52527220 */ /* 0x080fe20000410000 */
[-C--:B------:R-:W-:Y:S01]  /*cf20*/  FMUL.FTZ R83, R83, R170.reuse ;  /* 0x000000aa53537220 */ /* 0x080fe20000410000 */
[----:B------:R-:W-:Y:S01]  /*cf30*/  FMNMX.FTZ R15, R224, R15, !PT ;  /* 0x0000000fe00f7209 */ /* 0x000fe20007810000 */
[-C--:B------:R-:W-:Y:S01]  /*cf40*/  FMUL.FTZ R86, R86, R170.reuse ;  /* 0x000000aa56567220 */ /* 0x080fe20000410000 */
[-C--:B------:R-:W-:Y:S01]  /*cf50*/  FMUL.FTZ R87, R87, R170.reuse ;  /* 0x000000aa57577220 */ /* 0x080fe20000410000 */
[-C--:B------:R-:W-:Y:S01]  /*cf60*/  FMUL.FTZ R90, R90, R170.reuse ;  /* 0x000000aa5a5a7220 */ /* 0x080fe20000410000 */
[----:B------:R-:W-:Y:S01]  /*cf70*/  FMNMX.FTZ R15, R169, R15, !PT ;  /* 0x0000000fa90f7209 */ /* 0x000fe20007810000 */
[----:B------:R-:W3:Y:S01]  /*cf80*/  MUFU.EX2 R162, R162 ;  /* 0x000000a200a27308 */ /* 0x000ee20000000800 */
[----:B0-----:R-:W-:Y:S01]  /*cf90*/  FADD.FTZ R3, R158, R3 ;  /* 0x000000039e037221 */ /* 0x001fe20000010000 */
[-C--:B------:R-:W-:Y:S01]  /*cfa0*/  FMUL.FTZ R91, R91, R170.reuse ;  /* 0x000000aa5b5b7220 */ /* 0x080fe20000410000 */
[----:B------:R-:W-:Y:S01]  /*cfb0*/  FMNMX.FTZ R15, R168, R15, !PT ;  /* 0x0000000fa80f7209 */ /* 0x000fe20007810000 */
[-C--:B------:R-:W-:Y:S01]  /*cfc0*/  FMUL.FTZ R94, R94, R170.reuse ;  /* 0x000000aa5e5e7220 */ /* 0x080fe20000410000 */
[-C--:B------:R-:W-:Y:S01]  /*cfd0*/  FMUL.FTZ R95, R95, R170.reuse ;  /* 0x000000aa5f5f7220 */ /* 0x080fe20000410000 */
[-C--:B------:R-:W-:Y:S01]  /*cfe0*/  FMUL.FTZ R98, R98, R170.reuse ;  /* 0x000000aa62627220 */ /* 0x080fe20000410000 */
[----:B------:R-:W-:Y:S01]  /*cff0*/  FMNMX.FTZ R15, R173, R15, !PT ;  /* 0x0000000fad0f7209 */ /* 0x000fe20007810000 */
[----:B------:R-:W-:Y:S01]  /*d000*/  MUFU.EX2 R166, R166 ;  /* 0x000000a600a67308 */ /* 0x000fe20000000800 */
[----:B--2---:R-:W-:Y:S01]  /*d010*/  FADD.FTZ R3, R159, R3 ;  /* 0x000000039f037221 */ /* 0x004fe20000010000 */
[-C--:B------:R-:W-:Y:S01]  /*d020*/  FMUL.FTZ R99, R99, R170.reuse ;  /* 0x000000aa63637220 */ /* 0x080fe20000410000 */
[----:B------:R-:W-:Y:S01]  /*d030*/  FMNMX.FTZ R15, R152, R15, !PT ;  /* 0x0000000f980f7209 */ /* 0x000fe20007810000 */
[-C--:B------:R-:W-:Y:S01]  /*d040*/  FMUL.FTZ R102, R102, R170.reuse ;  /* 0x000000aa66667220 */ /* 0x080fe20000410000 */
[-C--:B------:R-:W-:Y:S01]  /*d050*/  FMUL.FTZ R103, R103, R170.reuse ;  /* 0x000000aa67677220 */ /* 0x080fe20000410000 */
[-C--:B------:R-:W-:Y:S01]  /*d060*/  FMUL.FTZ R106, R106, R170.reuse ;  /* 0x000000aa6a6a7220 */ /* 0x080fe20000410000 */
[----:B------:R-:W-:Y:S01]  /*d070*/  FMNMX.FTZ R15, R177, R15, !PT ;  /* 0x0000000fb10f7209 */ /* 0x000fe20007810000 */
[----:B------:R-:W-:Y:S01]  /*d080*/  MUFU.EX2 R167, R167 ;  /* 0x000000a700a77308 */ /* 0x000fe20000000800 */
[----:B---3--:R-:W-:Y:S01]  /*d090*/  FADD.FTZ R3, R162, R3 ;  /* 0x00000003a2037221 */ /* 0x008fe20000010000 */
[-C--:B------:R-:W-:Y:S01]  /*d0a0*/  FMUL.FTZ R107, R107, R170.reuse ;  /* 0x000000aa6b6b7220 */ /* 0x080fe20000410000 */
[----:B------:R-:W-:Y:S01]  /*d0b0*/  FMNMX.FTZ R15, R176, R15, !PT ;  /* 0x0000000fb00f7209 */ /* 0x000fe20007810000 */
[-C--:B------:R-:W-:Y:S01]  /*d0c0*/  FMUL.FTZ R110, R110, R170.reuse ;  /* 0x000000aa6e6e7220 */ /* 0x080fe20000410000 */
[-C--:B------:R-:W-:Y:S01]  /*d0d0*/  FMUL.FTZ R111, R111, R170.reuse ;  /* 0x000000aa6f6f7220 */ /* 0x080fe20000410000 */
[-C--:B------:R-:W-:Y:S01]  /*d0e0*/  FMUL.FTZ R114, R114, R170.reuse ;  /* 0x000000aa72727220 */ /* 0x080fe20000410000 */
[----:B------:R-:W-:Y:S01]  /*d0f0*/  FMNMX.FTZ R15, R180, R15, !PT ;  /* 0x0000000fb40f7209 */ /* 0x000fe20007810000 */
[----:B------:R-:W-:Y:S01]  /*d100*/  MUFU.EX2 R171, R171 ;  /* 0x000000ab00ab7308 */ /* 0x000fe20000000800 */
[-C--:B------:R-:W-:Y:S01]  /*d110*/  FMUL.FTZ R115, R115, R170.reuse ;  /* 0x000000aa73737220 */ /* 0x080fe20000410000 */
[-C--:B------:R-:W-:Y:S01]  /*d120*/  FMUL.FTZ R118, R118, R170.reuse ;  /* 0x000000aa76767220 */ /* 0x080fe20000410000 */
[-C--:B------:R-:W-:Y:S01]  /*d130*/  FMUL.FTZ R119, R119, R170.reuse ;  /* 0x000000aa77777220 */ /* 0x080fe20000410000 */
[----:B------:R-:W0:Y:S01]  /*d140*/  SHFL.BFLY PT, R172, R15, 0x2, 0x1f ;  /* 0x0c401f000fac7f89 */ /* 0x000e2200000e0000 */
        /* <DEDUP_REMOVED lines=17> */
[----:B------:R-:W-:-:S02]  /*d260*/  FMUL.FTZ R151, R151, R170 ;  /* 0x000000aa97977220 */ /* 0x000fc40000410000 */
[----:B------:R-:W-:Y:S01]  /*d270*/  MUFU.EX2 R178, R178 ;  /* 0x000000b200b27308 */ /* 0x000fe20000000800 */
[----:B0-----:R-:W-:-:S05]  /*d280*/  FMNMX.FTZ R15, R15, R172, !PT ;  /* 0x000000ac0f0f7209 */ /* 0x001fca0007810000 */
[----:B------:R-:W0:Y:S02]  /*d290*/  SHFL.BFLY PT, R172, R15, 0x1, 0x1f ;  /* 0x0c201f000fac7f89 */ /* 0x000e2400000e0000 */
[----:B0-----:R-:W-:Y:S02]  /*d2a0*/  FMNMX.FTZ R15, R15, R172, !PT ;  /* 0x000000ac0f0f7209 */ /* 0x001fe40007810000 */
[----:B------:R-:W-:Y:S02]  /*d2b0*/  IADD3 R172, -R215, RZ, RZ ;  /* 0x000000ffd7ac7210 */ /* 0x000fe40007ffe1ff */
[C---:B------:R-:W-:Y:S01]  /*d2c0*/  FSETP.NEU.FTZ.AND P2, PT, R15.reuse, -INF , PT ;  /* 0xff8000000f00780b */ /* 0x040fe20003f5d000 */
[C---:B------:R-:W-:Y:S01]  /*d2d0*/  FMUL.FTZ R183, R15.reuse, R14 ;  /* 0x0000000e0fb77220 */ /* 0x040fe20000410000 */
[----:B------:R-:W-:Y:S02]  /*d2e0*/  ISETP.NE.AND P1, PT, R192, R172, PT ;  /* 0x000000acc000720c */ /* 0x000fe40003f25270 */
[----:B------:R-:W-:-:S02]  /*d2f0*/  FSEL R163, R15, RZ, P2 ;  /* 0x000000ff0fa37208 */ /* 0x000fc40001000000 */
[----:B------:R-:W-:-:S03]  /*d300*/  FSEL R183, R183, RZ, P2 ;  /* 0x000000ffb7b77208 */ /* 0x000fc60001000000 */
[----:B------:R-:W-:Y:S02]  /*d310*/  FADD.FTZ R163, -R163, R218 ;  /* 0x000000daa3a37221 */ /* 0x000fe40000010100 */
[-CC-:B------:R-:W-:Y:S01]  /*d320*/  FFMA.FTZ R161, R161, R14.reuse, -R183.reuse ;  /* 0x0000000ea1a17223 */ /* 0x180fe200000108b7 */
[-CC-:B------:R-:W-:Y:S01]  /*d330*/  FFMA.FTZ R164, R164, R14.reuse, -R183.reuse ;  /* 0x0000000ea4a47223 */ /* 0x180fe200000108b7 */
[-C--:B------:R-:W-:Y:S01]  /*d340*/  FMUL.FTZ R163, R163, R14.reuse ;  /* 0x0000000ea3a37220 */ /* 0x080fe20000410000 */
[-C--:B------:R-:W-:Y:S01]  /*d350*/  FFMA.FTZ R165, R165, R14.reuse, -R183 ;  /* 0x0000000ea5a57223 */ /* 0x080fe200000108b7 */
[----:B------:R-:W-:Y:S02]  /*d360*/  @!P1 IMAD R182, R219, 0x40, R193 ;  /* 0x00000040dbb69824 */ /* 0x000fe400078e02c1 */
[-CC-:B------:R-:W-:Y:S01]  /*d370*/  FFMA.FTZ R154, R154, R14.reuse, -R183.reuse ;  /* 0x0000000e9a9a7223 */ /* 0x180fe200000108b7 */
[----:B------:R-:W0:Y:S01]  /*d380*/  MUFU.EX2 R172, R163 ;  /* 0x000000a300ac7308 */ /* 0x000e220000000800 */
[----:B------:R-:W-:Y:S01]  /*d390*/  FFMA.FTZ R156, R156, R14, -R183 ;  /* 0x0000000e9c9c7223 */ /* 0x000fe200000108b7 */
[----:B------:R-:W-:-:S02]  /*d3a0*/  @!P1 IMAD R182, R182, 0x4, R2 ;  /* 0x00000004b6b69824 */ /* 0x000fc400078e0202 */
[-CC-:B------:R-:W-:Y:S01]  /*d3b0*/  FFMA.FTZ R157, R157, R14.reuse, -R183.reuse ;  /* 0x0000000e9d9d7223 */ /* 0x180fe200000108b7 */
[-CC-:B------:R-:W-:Y:S01]  /*d3c0*/  FFMA.FTZ R160, R160, R14.reuse, -R183.reuse ;  /* 0x0000000ea0a07223 */ /* 0x180fe200000108b7 */
[-CC-:B------:R-:W-:Y:S01]  /*d3d0*/  FFMA.FTZ R226, R226, R14.reuse, -R183.reuse ;  /* 0x0000000ee2e27223 */ /* 0x180fe200000108b7 */
[-CC-:B------:R-:W-:Y:S01]  /*d3e0*/  FFMA.FTZ R224, R224, R14.reuse, -R183.reuse ;  /* 0x0000000ee0e07223 */ /* 0x180fe200000108b7 */
[----:B------:R-:W-:Y:S01]  /*d3f0*/  @!P1 STS [R182+0x28820], R170 ;  /* 0x028820aab6009388 */ /* 0x000fe20000000800 */
[----:B------:R-:W-:Y:S01]  /*d400*/  MUFU.EX2 R164, R164 ;  /* 0x000000a400a47308 */ /* 0x000fe20000000800 */
[-CC-:B------:R-:W-:Y:S01]  /*d410*/  FFMA.FTZ R169, R169, R14.reuse, -R183.reuse ;  /* 0x0000000ea9a97223 */ /* 0x180fe200000108b7 */
[-CC-:B------:R-:W-:Y:S01]  /*d420*/  FFMA.FTZ R168, R168, R14.reuse, -R183.reuse ;  /* 0x0000000ea8a87223 */ /* 0x180fe200000108b7 */
[-CC-:B------:R-:W-:Y:S01]  /*d430*/  FFMA.FTZ R173, R173, R14.reuse, -R183.reuse ;  /* 0x0000000eadad7223 */ /* 0x180fe200000108b7 */
[-CC-:B------:R-:W-:Y:S01]  /*d440*/  FFMA.FTZ R177, R177, R14.reuse, -R183.reuse ;  /* 0x0000000eb1b17223 */ /* 0x180fe200000108b7 */
[-CC-:B------:R-:W-:Y:S01]  /*d450*/  FFMA.FTZ R176, R176, R14.reuse, -R183.reuse ;  /* 0x0000000eb0b07223 */ /* 0x180fe200000108b7 */
[----:B------:R-:W-:-:S02]  /*d460*/  FFMA.FTZ R180, R180, R14, -R183 ;  /* 0x0000000eb4b47223 */ /* 0x000fc400000108b7 */
[----:B------:R-:W-:Y:S01]  /*d470*/  MUFU.EX2 R165, R165 ;  /* 0x000000a500a57308 */ /* 0x000fe20000000800 */
[----:B0-----:R0:W-:Y:S01]  /*d480*/  @!P1 STS [R182+0x28800], R172 ;  /* 0x028800acb6009388 */ /* 0x0011e20000000800 */
        /* <DEDUP_REMOVED lines=8> */
[----:B------:R-:W-:Y:S01]  /*d510*/  FMUL.FTZ R37, R37, R172 ;  /* 0x000000ac25257220 */ /* 0x000fe20000410000 */
[----:B0-----:R-:W-:Y:S01]  /*d520*/  FFMA.FTZ R182, R152, R14, -R183 ;  /* 0x0000000e98b67223 */ /* 0x001fe200000108b7 */
        /* <DEDUP_REMOVED lines=22> */
[----:B0-----:R-:W-:Y:S01]  /*d690*/  FFMA.FTZ R158, R172, R0, R152 ;  /* 0x00000000ac9e7223 */ /* 0x001fe20000010098 */
[C---:B------:R-:W-:Y:S01]  /*d6a0*/  FADD.FTZ R0, R181.reuse, R3 ;  /* 0x00000003b5007221 */ /* 0x040fe20000010000 */
[----:B------:R-:W-:Y:S01]  /*d6b0*/  F2FP.F16.F32.PACK_AB R159, R181, R162 ;  /* 0x000000a2b59f723e */ /* 0x000fe200000000ff */
[----:B------:R-:W-:Y:S01]  /*d6c0*/  FMUL.FTZ R76, R76, R172 ;  /* 0x000000ac4c4c7220 */ /* 0x000fe20000410000 */
[C---:B------:R-:W-:Y:S01]  /*d6d0*/  FADD.FTZ R158, R164.reuse, R158 ;  /* 0x0000009ea49e7221 */ /* 0x040fe20000010000 */
[----:B------:R-:W-:Y:S01]  /*d6e0*/  F2FP.F16.F32.PACK_AB R152, R164, R152 ;  /* 0x00000098a498723e */ /* 0x000fe200000000ff */
[----:B------:R-:W0:Y:S01]  /*d6f0*/  MUFU.EX2 R160, R160 ;  /* 0x000000a000a07308 */ /* 0x000e220000000800 */
[-C--:B------:R-:W-:Y:S01]  /*d700*/  FMUL.FTZ R77, R77, R172.reuse ;  /* 0x000000ac4d4d7220 */ /* 0x080fe20000410000 */
[----:B------:R-:W-:Y:S01]  /*d710*/  FADD.FTZ R158, R165, R158 ;  /* 0x0000009ea59e7221 */ /* 0x000fe20000010000 */
[-C--:B------:R-:W-:Y:S01]  /*d720*/  FMUL.FTZ R80, R80, R172.reuse ;  /* 0x000000ac50507220 */ /* 0x080fe20000410000 */
[-C--:B------:R-:W-:Y:S01]  /*d730*/  FMUL.FTZ R81, R81, R172.reuse ;  /* 0x000000ac51517220 */ /* 0x080fe20000410000 */
[----:B------:R-:W-:Y:S01]  /*d740*/  FMUL.FTZ R84, R84, R172 ;  /* 0x000000ac54547220 */ /* 0x000fe20000410000 */
[C---:B------:R-:W-:Y:S01]  /*d750*/  FADD.FTZ R158, R154.reuse, R158 ;  /* 0x0000009e9a9e7221 */ /* 0x040fe20000010000 */
[----:B------:R-:W-:Y:S01]  /*d760*/  F2FP.F16.F32.PACK_AB R154, R154, R165 ;  /* 0x000000a59a9a723e */ /* 0x000fe200000000ff */
[----:B------:R-:W2:Y:S01]  /*d770*/  MUFU.EX2 R226, R226 ;  /* 0x000000e200e27308 */ /* 0x000ea20000000800 */
[----:B------:R-:W-:Y:S01]  /*d780*/  BAR.SYNC.DEFER_BLOCKING 0xf, 0x100 ;  /* 0x03c4000000007b1d */ /* 0x000fe20000010000 */
[----:B---3--:R-:W-:Y:S01]  /*d790*/  FADD.FTZ R158, R156, R158 ;  /* 0x0000009e9c9e7221 */ /* 0x008fe20000010000 */
[----:B------:R-:W-:Y:S01]  /*d7a0*/  F2FP.F16.F32.PACK_AB R156, R161, R156 ;  /* 0x0000009ca19c723e */ /* 0x000fe200000000ff */
[----:B------:R-:W-:Y:S01]  /*d7b0*/  FMUL.FTZ R85, R85, R172 ;  /* 0x000000ac55557220 */ /* 0x000fe20000410000 */
[----:B------:R-:W-:Y:S01]  /*d7c0*/  F2FP.F16.F32.PACK_AB R165, R175, R174 ;  /* 0x000000aeafa5723e */ /* 0x000fe200000000ff */
[----:B------:R-:W-:Y:S01]  /*d7d0*/  FADD.FTZ R158, R161, R158 ;  /* 0x0000009ea19e7221 */ /* 0x000fe20000010000 */
[----:B------:R-:W-:Y:S01]  /*d7e0*/  F2FP.F16.F32.PACK_AB R161, R167, R166 ;  /* 0x000000a6a7a1723e */ /* 0x000fe200000000ff */
[----:B------:R-:W3:Y:S01]  /*d7f0*/  MUFU.EX2 R224, R224 ;  /* 0x000000e000e07308 */ /* 0x000ee20000000800 */
[-C--:B------:R-:W-:Y:S01]  /*d800*/  FMUL.FTZ R88, R88, R172.reuse ;  /* 0x000000ac58587220 */ /* 0x080fe20000410000 */
[----:B0-----:R-:W-:Y:S01]  /*d810*/  FADD.FTZ R158, R160, R158 ;  /* 0x0000009ea09e7221 */ /* 0x001fe20000010000 */
        /* <DEDUP_REMOVED lines=18> */
[----:B------:R-:W-:Y:S01]  /*d940*/  FMUL.FTZ R112, R112, R172 ;  /* 0x000000ac70707220 */ /* 0x000fe20000410000 */
[----:B------:R-:W-:Y:S01]  /*d950*/  FADD.FTZ R3, R167, R3 ;  /* 0x00000003a7037221 */ /* 0x000fe20000010000 */
[----:B------:R3:W-:Y:S01]  /*d960*/  STSM.16.M88.4 [R217], R156 ;  /* 0x0000009cd9007844 */ /* 0x0007e20000000200 */
[----:B------:R-:W4:Y:S01]  /*d970*/  MUFU.EX2 R168, R168 ;  /* 0x000000a800a87308 */ /* 0x000f220000000800 */
        /* <DEDUP_REMOVED lines=10> */
[-C--:B------:R-:W-:Y:S01]  /*da20*/  FMUL.FTZ R124, R124, R172.reuse ;  /* 0x000000ac7c7c7220 */ /* 0x080fe20000410000 */
[-C--:B------:R-:W-:Y:S01]  /*da30*/  FMUL.FTZ R125, R125, R172.reuse ;  /* 0x000000ac7d7d7220 */ /* 0x080fe20000410000 */
[----:B------:R-:W-:Y:S01]  /*da40*/  FADD.FTZ R3, R171, R3 ;  /* 0x00000003ab037221 */ /* 0x000fe20000010000 */
[-C--:B------:R-:W-:Y:S01]  /*da50*/  FMUL.FTZ R128, R128, R172.reuse ;  /* 0x000000ac80807220 */ /* 0x080fe20000410000 */
[-C--:B------:R-:W-:Y:S01]  /*da60*/  FMUL.FTZ R129, R129, R172.reuse ;  /* 0x000000ac81817220 */ /* 0x080fe20000410000 */
[----:B------:R-:W2:Y:S01]  /*da70*/  MUFU.EX2 R164, R182 ;  /* 0x000000b600a47308 */ /* 0x000ea20000000800 */
[----:B----4-:R-:W-:Y:S01]  /*da80*/  FADD.FTZ R0, R168, R0 ;  /* 0x00000000a8007221 */ /* 0x010fe20000010000 */
[----:B------:R-:W-:Y:S01]  /*da90*/  FADD.FTZ R3, R174, R3 ;  /* 0x00000003ae037221 */ /* 0x000fe20000010000 */
[-C--:B------:R-:W-:Y:S01]  /*daa0*/  FMUL.FTZ R132, R132, R172.reuse ;  /* 0x000000ac84847220 */ /* 0x080fe20000410000 */
[-C--:B------:R-:W-:Y:S01]  /*dab0*/  FMUL.FTZ R133, R133, R172.reuse ;  /* 0x000000ac85857220 */ /* 0x080fe20000410000 */
[-C--:B------:R-:W-:Y:S01]  /*dac0*/  FMUL.FTZ R136, R136, R172.reuse ;  /* 0x000000ac88887220 */ /* 0x080fe20000410000 */
[----:B------:R-:W-:Y:S01]  /*dad0*/  FADD.FTZ R3, R175, R3 ;  /* 0x00000003af037221 */ /* 0x000fe20000010000 */
[----:B------:R-:W-:Y:S01]  /*dae0*/  FMUL.FTZ R137, R137, R172 ;  /* 0x000000ac89897220 */ /* 0x000fe20000410000 */
[----:B------:R-:W4:Y:S01]  /*daf0*/  MUFU.EX2 R177, R177 ;  /* 0x000000b100b17308 */ /* 0x000f220000000800 */
[----:B0-----:R-:W-:Y:S01]  /*db00*/  FADD.FTZ R0, R162, R0 ;  /* 0x00000000a2007221 */ /* 0x001fe20000010000 */
[----:B------:R-:W-:Y:S01]  /*db10*/  FADD.FTZ R3, R178, R3 ;  /* 0x00000003b2037221 */ /* 0x000fe20000010000 */
[----:B------:R-:W-:Y:S01]  /*db20*/  F2FP.F16.F32.PACK_AB R162, R162, R168 ;  /* 0x000000a8a2a2723e */ /* 0x000fe200000000ff */
[-C--:B------:R-:W-:Y:S01]  /*db30*/  FMUL.FTZ R140, R140, R172.reuse ;  /* 0x000000ac8c8c7220 */ /* 0x080fe20000410000 */
[-C--:B------:R-:W-:Y:S01]  /*db40*/  FMUL.FTZ R141, R141, R172.reuse ;  /* 0x000000ac8d8d7220 */ /* 0x080fe20000410000 */
[-C--:B------:R-:W-:Y:S01]  /*db50*/  FMUL.FTZ R144, R144, R172.reuse ;  /* 0x000000ac90907220 */ /* 0x080fe20000410000 */
[-C--:B------:R-:W-:Y:S01]  /*db60*/  FMUL.FTZ R145, R145, R172.reuse ;  /* 0x000000ac91917220 */ /* 0x080fe20000410000 */
[----:B------:R-:W0:Y:S01]  /*db70*/  MUFU.EX2 R176, R176 ;  /* 0x000000b000b07308 */ /* 0x000e220000000800 */
[----:B--2---:R-:W-:Y:S01]  /*db80*/  FADD.FTZ R0, R164, R0 ;  /* 0x00000000a4007221 */ /* 0x004fe20000010000 */
[----:B------:R3:W-:Y:S01]  /*db90*/  STSM.16.M88.4 [R222], R160 ;  /* 0x000000a0de007844 */ /* 0x0007e20000000200 */
[-C--:B------:R-:W-:Y:S01]  /*dba0*/  FMUL.FTZ R148, R148, R172.reuse ;  /* 0x000000ac94947220 */ /* 0x080fe20000410000 */
[----:B------:R-:W-:-:S04]  /*dbb0*/  FMUL.FTZ R149, R149, R172 ;  /* 0x000000ac95957220 */ /* 0x000fc80000410000 */
[----:B------:R-:W2:Y:S01]  /*dbc0*/  MUFU.EX2 R166, R180 ;  /* 0x000000b400a67308 */ /* 0x000ea20000000800 */
[C---:B----4-:R-:W-:Y:S01]  /*dbd0*/  FADD.FTZ R0, R177.reuse, R0 ;  /* 0x00000000b1007221 */ /* 0x050fe20000010000 */
[----:B------:R-:W-:-:S06]  /*dbe0*/  F2FP.F16.F32.PACK_AB R164, R177, R164 ;  /* 0x000000a4b1a4723e */ /* 0x000fcc00000000ff */
[----:B------:R-:W4:Y:S01]  /*dbf0*/  MUFU.EX2 R167, R179 ;  /* 0x000000b300a77308 */ /* 0x000f220000000800 */
[----:B0-----:R-:W-:-:S04]  /*dc00*/  FADD.FTZ R0, R176, R0 ;  /* 0x00000000b0007221 */ /* 0x001fc80000010000 */
[C---:B--2---:R-:W-:Y:S01]  /*dc10*/  FADD.FTZ R0, R166.reuse, R0 ;  /* 0x00000000a6007221 */ /* 0x044fe20000010000 */
[----:B------:R-:W-:Y:S01]  /*dc20*/  F2FP.F16.F32.PACK_AB R166, R166, R176 ;  /* 0x000000b0a6a6723e */ /* 0x000fe200000000ff */
[C---:B----4-:R-:W-:Y:S01]  /*dc30*/  FADD.FTZ R3, R167.reuse, R3 ;  /* 0x00000003a7037221 */ /* 0x050fe20000010000 */
[----:B------:R-:W-:-:S05]  /*dc40*/  F2FP.F16.F32.PACK_AB R167, R167, R178 ;  /* 0x000000b2a7a7723e */ /* 0x000fca00000000ff */
[----:B------:R3:W-:Y:S01]  /*dc50*/  STSM.16.M88.4 [R221], R164 ;  /* 0x000000a4dd007844 */ /* 0x0007e20000000200 */
[----:B------:R-:W-:Y:S05]  /*dc60*/  @!P0 BRA `(.L_x_4799) ;  /* 0x0000000000048947 */ /* 0x000fea0003800000 */
[----:B------:R-:W-:Y:S01]  /*dc70*/  BPT.TRAP 0x1 ;  /* 0x000000040000795c */ /* 0x000fe20000300000 */
.L_x_4799:
[----:B------:R0:W2:Y:S01]  /*dc80*/  SYNCS.PHASECHK.TRANS64.TRYWAIT P1, [R209+URZ+0x28c50], R213 ;  /* 0x028c50d5d10075a7 */ /* 0x0000a2000802017f */
[----:B------:R-:W-:Y:S05]  /*dc90*/  @!P0 BRA `(.L_x_4800) ;  /* 0x0000000000048947 */ /* 0x000fea0003800000 */
[----:B------:R-:W-:Y:S01]  /*dca0*/  BPT.TRAP 0x1 ;  /* 0x000000040000795c */ /* 0x000fe20000300000 */
.L_x_4800:
[----:B------:R-:W-:Y:S04]  /*dcb0*/  BSSY B2, `(.L_x_4801) ;  /* 0x0000004000027945 */ /* 0x000fe80003800000 */
[----:B--2---:R-:W-:Y:S05]  /*dcc0*/  @P1 BRA `(.L_x_4802) ;  /* 0x0000000000081947 */ /* 0x004fea0003800000 */
[----:B------:R-:W2:Y:S02]  /*dcd0*/  SYNCS.PHASECHK.TRANS64.TRYWAIT P1, [R209+URZ+0x28c50], R213 ;  /* 0x028c50d5d10075a7 */ /* 0x000ea4000802017f */
[----:B--2---:R-:W-:Y:S05]  /*dce0*/  @!P1 BRA `(.L_x_4803) ;  /* 0x000000e400409947 */ /* 0x004fea0003800000 */
.L_x_4802:
[----:B------:R-:W-:Y:S05]  /*dcf0*/  BSYNC B2 ;  /* 0x0000000000027941 */ /* 0x000fea0003800000 */
.L_x_4801:
        /* <DEDUP_REMOVED lines=8> */
[----:B---3--:R-:W-:Y:S01]  /*dd80*/  VIADD R152, R168, 0x80 ;  /* 0x00000080a8987836 */ /* 0x008fe20000000000 */
[----:B------:R-:W-:Y:S01]  /*dd90*/  WARPGROUP.ARRIVE ;  /* 0x00000000000079c5 */ /* 0x000fe20000000000 */
[----:B------:R-:W-:-:S03]  /*dda0*/  IMAD.MOV.U32 R153, RZ, RZ, 0x40000040 ;  /* 0x40000040ff997424 */ /* 0x000fc600078e00ff */
[----:B------:R-:W-:Y:S02]  /*ddb0*/  R2UR UR6, R152 ;  /* 0x00000000980672ca */ /* 0x000fe400000e0000 */
[----:B------:R-:W-:Y:S01]  /*ddc0*/  R2UR UR7, R153 ;  /* 0x00000000990772ca */ /* 0x000fe200000e0000 */
[----:B------:R-:W-:Y:S01]  /*ddd0*/  IMAD.MOV.U32 R153, RZ, RZ, 0x40000040 ;  /* 0x40000040ff997424 */ /* 0x000fe200078e00ff */
[C---:B------:R-:W-:Y:S01]  /*dde0*/  IADD3 R152, R168.reuse, 0x100, RZ ;  /* 0x00000100a8987810 */ /* 0x040fe20007ffe0ff */
        /* <DEDUP_REMOVED lines=25> */
.L_x_4804:
        /* <DEDUP_REMOVED lines=10> */
.L_x_4792:
[----:B------:R-:W-:Y:S05]  /*e020*/  BSYNC B1 ;  /* 0x0000000000017941 */ /* 0x000fea0003800000 */
.L_x_4791:
[----:B------:R-:W-:Y:S01]  /*e030*/  ISETP.GE.AND P1, PT, R208, RZ, PT ;  /* 0x000000ffd000720c */ /* 0x000fe20003f26270 */
[----:B------:R-:W-:-:S12]  /*e040*/  BSSY B0, `(.L_x_4806) ;  /* 0x00001e6000007945 */ /* 0x000fd80003800000 */
[----:B------:R-:W-:Y:S05]  /*e050*/  @!P1 BRA `(.L_x_4807) ;  /* 0x0000001c00909947 */ /* 0x000fea0003800000 */
[----:B------:R-:W-:Y:S02]  /*e060*/  IMAD.MOV.U32 R198, RZ, RZ, R20 ;  /* 0x000000ffffc67224 */ /* 0x000fe400078e0014 */
[----:B------:R-:W-:Y:S02]  /*e070*/  IMAD.MOV.U32 R213, RZ, RZ, R15 ;  /* 0x000000ffffd57224 */ /* 0x000fe400078e000f */
[----:B0-----:R-:W-:-:S07]  /*e080*/  IMAD.MOV.U32 R209, RZ, RZ, R18 ;  /* 0x000000ffffd17224 */ /* 0x001fce00078e0012 */
.L_x_4820:
[----:B------:R-:W-:-:S05]  /*e090*/  VIADD R18, R209, 0x1 ;  /* 0x00000001d1127836 */ /* 0x000fca0000000000 */
[----:B------:R-:W-:-:S04]  /*e0a0*/  ISETP.NE.AND P1, PT, R18, 0x2, PT ;  /* 0x000000021200780c */ /* 0x000fc80003f25270 */
[----:B------:R-:W-:Y:S02]  /*e0b0*/  SEL R14, RZ, 0x1, P1 ;  /* 0x00000001ff0e7807 */ /* 0x000fe40000800000 */
[----:B------:R-:W-:Y:S02]  /*e0c0*/  SEL R18, R18, RZ, P1 ;  /* 0x000000ff12127207 */ /* 0x000fe40000800000 */
[----:B------:R-:W-:Y:S01]  /*e0d0*/  LOP3.LUT R19, R19, R14, RZ, 0x3c, !PT ;  /* 0x0000000e13137212 */ /* 0x000fe200078e3cff */
[----:B-1----:R-:W-:Y:S06]  /*e0e0*/  @!P0 BRA `(.L_x_4808) ;  /* 0x0000000000048947 */ /* 0x002fec0003800000 */
[----:B------:R-:W-:Y:S01]  /*e0f0*/  BPT.TRAP 0x1 ;  /* 0x000000040000795c */ /* 0x000fe20000300000 */
.L_x_4808:
[----:B------:R-:W-:Y:S01]  /*e100*/  IMAD R21, R18, 0x8, R2 ;  /* 0x0000000812157824 */ /* 0x000fe200078e0202 */
[----:B------:R-:W-:-:S04]  /*e110*/  SHF.L.U32 R197, R19, 0x1f, RZ ;  /* 0x0000001f13c57819 */ /* 0x000fc800000006ff */
[----:B------:R0:W1:Y:S01]  /*e120*/  SYNCS.PHASECHK.TRANS64.TRYWAIT P1, [R21+URZ+0x28c30], R197 ;  /* 0x028c30c5150075a7 */ /* 0x000062000802017f */
[----:B------:R-:W-:Y:S05]  /*e130*/  @!P0 BRA `(.L_x_4809) ;  /* 0x0000000000048947 */ /* 0x000fea0003800000 */
[----:B------:R-:W-:Y:S01]  /*e140*/  BPT.TRAP 0x1 ;  /* 0x000000040000795c */ /* 0x000fe20000300000 */
.L_x_4809:
[----:B------:R-:W-:Y:S01]  /*e150*/  BSSY B1, `(.L_x_4810) ;  /* 0x0000006000017945 */ /* 0x000fe20003800000 */
[----:B------:R-:W-:Y:S01]  /*e160*/  LEA R154, R18, R13, 0x9 ;  /* 0x0000000d129a7211 */ /* 0x000fe200078e48ff */
[----:B------:R-:W-:Y:S02]  /*e170*/  IMAD.MOV.U32 R155, RZ, RZ, 0x40000040 ;  /* 0x40000040ff9b7424 */ /* 0x000fe400078e00ff */
[----:B-1----:R-:W-:Y:S05]  /*e180*/  @P1 BRA `(.L_x_4811) ;  /* 0x0000000000081947 */ /* 0x002fea0003800000 */
[----:B------:R-:W1:Y:S02]  /*e190*/  SYNCS.PHASECHK.TRANS64.TRYWAIT P1, [R21+URZ+0x28c30], R197 ;  /* 0x028c30c5150075a7 */ /* 0x000e64000802017f */
[----:B-1----:R-:W-:Y:S05]  /*e1a0*/  @!P1 BRA `(.L_x_4812) ;  /* 0x000000e000249947 */ /* 0x002fea0003800000 */
.L_x_4811:
[----:B------:R-:W-:Y:S05]  /*e1b0*/  BSYNC B1 ;  /* 0x0000000000017941 */ /* 0x000fea0003800000 */
.L_x_4810:
        /* <DEDUP_REMOVED lines=36> */
.L_x_4813:
        /* <DEDUP_REMOVED lines=93> */
[----:B---3--:R-:W-:Y:S01]  /*e9d0*/  FFMA.FTZ R154, R173, R0, R20 ;  /* 0x00000000ad9a7223 */ /* 0x008fe20000010014 */
[----:B------:R-:W-:Y:S01]  /*e9e0*/  FMUL.FTZ R0, R163, UR38 ;  /* 0x00000026a3007c20 */ /* 0x000fe20008410000 */
[----:B------:R-:W-:Y:S01]  /*e9f0*/  FMUL.FTZ R163, R170, UR38 ;  /* 0x00000026aaa37c20 */ /* 0x000fe20008410000 */
[----:B------:R-:W-:Y:S01]  /*ea00*/  FMUL.FTZ R170, R175, UR38 ;  /* 0x00000026afaa7c20 */ /* 0x000fe20008410000 */
[----:B------:R-:W-:Y:S01]  /*ea10*/  FMUL.FTZ R175, R182, UR38 ;  /* 0x00000026b6af7c20 */ /* 0x000fe20008410000 */
[-C--:B------:R-:W-:Y:S01]  /*ea20*/  FMUL.FTZ R37, R37, R173.reuse ;  /* 0x000000ad25257220 */ /* 0x080fe20000410000 */
[-C--:B------:R-:W-:Y:S01]  /*ea30*/  FMUL.FTZ R40, R40, R173.reuse ;  /* 0x000000ad28287220 */ /* 0x080fe20000410000 */
        /* <DEDUP_REMOVED lines=28> */
[-C--:B------:R-:W-:Y:S01]  /*ec00*/  FMUL.FTZ R77, R77, R173.reuse ;  /* 0x000000ad4d4d7220 */ /* 0x080fe20000410000 */
        /* <DEDUP_REMOVED lines=26> */
[----:B------:R-:W-:Y:S01]  /*edb0*/  VIADD R160, R21, 0x28c40 ;  /* 0x00028c4015a07836 */ /* 0x000fe20000000000 */
[----:B------:R-:W3:Y:S01]  /*edc0*/  MUFU.TANH R166, R166 ;  /* 0x000000a600a67308 */ /* 0x000ee20000002400 */
[-C--:B------:R-:W-:Y:S01]  /*edd0*/  FMUL.FTZ R108, R108, R173.reuse ;  /* 0x000000ad6c6c7220 */ /* 0x080fe20000410000 */
        /* <DEDUP_REMOVED lines=13> */
[-C--:B------:R-:W-:Y:S01]  /*eeb0*/  FMUL.FTZ R129, R129, R173.reuse ;  /* 0x000000ad81817220 */ /* 0x080fe20000410000 */
[C---:B-----5:R-:W-:Y:S01]  /*eec0*/  FADD.FTZ R160, R213.reuse, R156 ;  /* 0x0000009cd5a07221 */ /* 0x060fe20000010000 */
[----:B------:R-:W-:Y:S01]  /*eed0*/  F2FP.F16.F32.PACK_AB R156, R213, R20 ;  /* 0x00000014d59c723e */ /* 0x000fe200000000ff */
[----:B------:R-:W5:Y:S01]  /*eee0*/  MUFU.TANH R170, R170 ;  /* 0x000000aa00aa7308 */ /* 0x000f620000002400 */
[----:B------:R-:W-:Y:S01]  /*eef0*/  FMNMX.FTZ R20, R177, R198, !PT ;  /* 0x000000c6b1147209 */ /* 0x000fe20007810000 */
[-C--:B------:R-:W-:Y:S01]  /*ef00*/  FMUL.FTZ R132, R132, R173.reuse ;  /* 0x000000ad84847220 */ /* 0x080fe20000410000 */
[-C--:B------:R-:W-:Y:S01]  /*ef10*/  FMUL.FTZ R133, R133, R173.reuse ;  /* 0x000000ad85857220 */ /* 0x080fe20000410000 */
[-C--:B------:R-:W-:Y:S01]  /*ef20*/  FMUL.FTZ R136, R136, R173.reuse ;  /* 0x000000ad88887220 */ /* 0x080fe20000410000 */
[----:B------:R-:W-:Y:S01]  /*ef30*/  FMNMX.FTZ R20, R155, R20, !PT ;  /* 0x000000149b147209 */ /* 0x000fe20007810000 */
[-C--:B------:R-:W-:Y:S01]  /*ef40*/  FMUL.FTZ R137, R137, R173.reuse ;  /* 0x000000ad89897220 */ /* 0x080fe20000410000 */
[-C--:B------:R-:W-:Y:S01]  /*ef50*/  FMUL.FTZ R140, R140, R173.reuse ;  /* 0x000000ad8c8c7220 */ /* 0x080fe20000410000 */
[----:B------:R-:W0:Y:S01]  /*ef60*/  MUFU.TANH R171, R171 ;  /* 0x000000ab00ab7308 */ /* 0x000e220000002400 */
[----:B------:R-:W-:Y:S01]  /*ef70*/  FMNMX.FTZ R20, R158, R20, !PT ;  /* 0x000000149e147209 */ /* 0x000fe20007810000 */
[-C--:B------:R-:W-:Y:S01]  /*ef80*/  FMUL.FTZ R141, R141, R173.reuse ;  /* 0x000000ad8d8d7220 */ /* 0x080fe20000410000 */
[-C--:B------:R-:W-:Y:S01]  /*ef90*/  FMUL.FTZ R144, R144, R173.reuse ;  /* 0x000000ad90907220 */ /* 0x080fe20000410000 */
[-C--:B------:R-:W-:Y:S01]  /*efa0*/  FMUL.FTZ R145, R145, R173.reuse ;  /* 0x000000ad91917220 */ /* 0x080fe20000410000 */
        /* <DEDUP_REMOVED lines=132> */
[----:B------:R-:W-:Y:S01]  /*f7f0*/  FMUL.FTZ R130, R130, R168 ;  /* 0x000000a882827220 */ /* 0x000fe20000410000 */
        /* <DEDUP_REMOVED lines=22> */
[-C--:B------:R-:W-:Y:S01]  /*f960*/  FMUL.FTZ R143, R143, R168.reuse ;  /* 0x000000a88f8f7220 */ /* 0x080fe20000410000 */
[----:B------:R-:W-:Y:S01]  /*f970*/  FADD.FTZ R0, R218, R0 ;  /* 0x00000000da007221 */ /* 0x000fe20000010000 */
[----:B------:R-:W3:Y:S01]  /*f980*/  MUFU.EX2 R171, R171 ;  /* 0x000000ab00ab7308 */ /* 0x000ee20000000800 */
[----:B-1----:R-:W-:Y:S01]  /*f990*/  FADD.FTZ R163, R3, R162 ;  /* 0x000000a203a37221 */ /* 0x002fe20000010000 */
[----:B------:R-:W-:Y:S01]  /*f9a0*/  F2FP.F16.F32.PACK_AB R162, R172, R169 ;  /* 0x000000a9aca2723e */ /* 0x000fe200000000ff */
[----:B------:R-:W-:Y:S01]  /*f9b0*/  FADD.FTZ R0, R180, R0 ;  /* 0x00000000b4007221 */ /* 0x000fe20000010000 */
[-C--:B------:R-:W-:Y:S01]  /*f9c0*/  FMUL.FTZ R146, R146, R168.reuse ;  /* 0x000000a892927220 */ /* 0x080fe20000410000 */
[-C--:B------:R-:W-:Y:S01]  /*f9d0*/  FMUL.FTZ R147, R147, R168.reuse ;  /* 0x000000a893937220 */ /* 0x080fe20000410000 */
[-C--:B------:R-:W-:Y:S01]  /*f9e0*/  FMUL.FTZ R150, R150, R168.reuse ;  /* 0x000000a896967220 */ /* 0x080fe20000410000 */
[----:B------:R-:W-:Y:S01]  /*f9f0*/  FADD.FTZ R0, R181, R0 ;  /* 0x00000000b5007221 */ /* 0x000fe20000010000 */
[----:B------:R-:W1:Y:S01]  /*fa00*/  MUFU.EX2 R174, R174 ;  /* 0x000000ae00ae7308 */ /* 0x000e620000000800 */
[C---:B--2---:R-:W-:Y:S01]  /*fa10*/  FADD.FTZ R164, R170.reuse, R163 ;  /* 0x000000a3aaa47221 */ /* 0x044fe20000010000 */
[----:B------:R-:W-:Y:S01]  /*fa20*/  F2FP.F16.F32.PACK_AB R163, R170, R3 ;  /* 0x00000003aaa3723e */ /* 0x000fe200000000ff */
[----:B------:R-:W-:-:S04]  /*fa30*/  FMUL.FTZ R151, R151, R168 ;  /* 0x000000a897977220 */ /* 0x000fc80000410000 */
[----:B------:R0:W-:Y:S01]  /*fa40*/  STSM.16.M88.4 [R222], R160 ;  /* 0x000000a0de007844 */ /* 0x0001e20000000200 */
[----:B------:R-:W2:Y:S01]  /*fa50*/  MUFU.EX2 R167, R175 ;  /* 0x000000af00a77308 */ /* 0x000ea20000000800 */
[----:B---3--:R-:W-:Y:S01]  /*fa60*/  FADD.FTZ R3, R171, R164 ;  /* 0x000000a4ab037221 */ /* 0x008fe20000010000 */
[----:B------:R-:W-:-:S06]  /*fa70*/  F2FP.F16.F32.PACK_AB R164, R218, R176 ;  /* 0x000000b0daa4723e */ /* 0x000fcc00000000ff */
        /* <DEDUP_REMOVED lines=9> */
.L_x_4814:
[----:B------:R1:W2:Y:S01]  /*fb10*/  SYNCS.PHASECHK.TRANS64.TRYWAIT P1, [R21+URZ+0x28c50], R197 ;  /* 0x028c50c5150075a7 */ /* 0x0002a2000802017f */
[----:B------:R-:W-:Y:S05]  /*fb20*/  @!P0 BRA `(.L_x_4815) ;  /* 0x0000000000048947 */ /* 0x000fea0003800000 */
[----:B------:R-:W-:Y:S01]  /*fb30*/  BPT.TRAP 0x1 ;  /* 0x000000040000795c */ /* 0x000fe20000300000 */
.L_x_4815:
[----:B------:R-:W-:Y:S04]  /*fb40*/  BSSY B1, `(.L_x_4816) ;  /* 0x0000004000017945 */ /* 0x000fe80003800000 */
[----:B--2---:R-:W-:Y:S05]  /*fb50*/  @P1 BRA `(.L_x_4817) ;  /* 0x0000000000081947 */ /* 0x004fea0003800000 */
[----:B------:R-:W2:Y:S02]  /*fb60*/  SYNCS.PHASECHK.TRANS64.TRYWAIT P1, [R21+URZ+0x28c50], R197 ;  /* 0x028c50c5150075a7 */ /* 0x000ea4000802017f */
[----:B--2---:R-:W-:Y:S05]  /*fb70*/  @!P1 BRA `(.L_x_4818) ;  /* 0x000000c400c49947 */ /* 0x004fea0003800000 */
.L_x_4817:
[----:B------:R-:W-:Y:S05]  /*fb80*/  BSYNC B1 ;  /* 0x0000000000017941 */ /* 0x000fea0003800000 */
.L_x_4816:
[----:B------:R-:W-:Y:S01]  /*fb90*/  IMAD R168, R18, 0x1000, R12 ;  /* 0x0000100012a87824 */ /* 0x000fe200078e020c */
[----:B------:R-:W-:Y:S01]  /*fba0*/  MOV R169, 0x40000040 ;  /* 0x4000004000a97802 */ /* 0x000fe20000000f00 */
[----:B------:R-:W-:-:S03]  /*fbb0*/  WARPGROUP.ARRIVE ;  /* 0x00000000000079c5 */ /* 0x000fc60000000000 */
        /* <DEDUP_REMOVED lines=37> */
.L_x_4819:
[C---:B------:R-:W-:Y:S01]  /*fe10*/  ISETP.GT.AND P1, PT, R208.reuse, RZ, PT ;  /* 0x000000ffd000720c */ /* 0x040fe20003f24270 */
[----:B------:R-:W-:Y:S01]  /*fe20*/  VIADD R208, R208, 0xffffffff ;  /* 0xffffffffd0d07836 */ /* 0x000fe20000000000 */
[----:B-12---:R-:W-:Y:S01]  /*fe30*/  IADD3 R21, R21, 0x28c60, RZ ;  /* 0x00028c6015157810 */ /* 0x006fe20007ffe0ff */
[----:B------:R-:W-:Y:S02]  /*fe40*/  IMAD.MOV.U32 R198, RZ, RZ, R20 ;  /* 0x000000ffffc67224 */ /* 0x000fe400078e0014 */
[----:B------:R-:W-:Y:S01]  /*fe50*/  IMAD.MOV.U32 R213, RZ, RZ, R15 ;  /* 0x000000ffffd57224 */ /* 0x000fe200078e000f */
[----:B------:R-:W-:Y:S01]  /*fe60*/  PRMT R21, R187, 0x654, R21 ;  /* 0x00000654bb157816 */ /* 0x000fe20000000015 */
[----:B------:R-:W-:-:S03]  /*fe70*/  IMAD.MOV.U32 R209, RZ, RZ, R18 ;  /* 0x000000ffffd17224 */ /* 0x000fc600078e0012 */
[----:B------:R1:W-:Y:S03]  /*fe80*/  SYNCS.ARRIVE.TRANS64.RED.A1T0 RZ, [R21+URZ], RZ ;  /* 0x000000ff15ff79a7 */ /* 0x0003e6000810043f */
[----:B------:R-:W-:Y:S05]  /*fe90*/  @P1 BRA `(.L_x_4820) ;  /* 0xffffffe0007c1947 */ /* 0x000fea000383ffff */
.L_x_4807:
[----:B------:R-:W-:Y:S05]  /*fea0*/  BSYNC B0 ;  /* 0x0000000000007941 */ /* 0x000fea0003800000 */
.L_x_4806:
[----:B-1----:R-:W2:Y:S04]  /*feb0*/  LDL.LU R21, [R1+0x48] ;  /* 0x0000480001157983 */ /* 0x002ea80000300800 */
[----:B------:R-:W1:Y:S04]  /*fec0*/  SHFL.BFLY PT, R5, R0, 0x2, 0x1f ;  /* 0x0c401f0000057f89 */ /* 0x000e6800000e0000 */
[----:B------:R-:W3:Y:S01]  /*fed0*/  SHFL.BFLY PT, R4, R3, 0x2, 0x1f ;  /* 0x0c401f0003047f89 */ /* 0x000ee200000e0000 */
[----:B-1----:R-:W-:Y:S01]  /*fee0*/  FADD.FTZ R5, R5, R0 ;  /* 0x0000000005057221 */ /* 0x002fe20000010000 */
[----:B------:R-:W-:-:S02]  /*fef0*/  IMAD.MOV.U32 R0, RZ, RZ, -0x800000 ;  /* 0xff800000ff007424 */ /* 0x000fc400078e00ff */
[----:B---3--:R-:W-:Y:S02]  /*ff00*/  FADD.FTZ R4, R4, R3 ;  /* 0x0000000304047221 */ /* 0x008fe40000010000 */
[----:B------:R-:W1:Y:S04]  /*ff10*/  SHFL.BFLY PT, R6, R5, 0x1, 0x1f ;  /* 0x0c201f0005067f89 */ /* 0x000e6800000e0000 */
[----:B------:R-:W3:Y:S01]  /*ff20*/  SHFL.BFLY PT, R7, R4, 0x1, 0x1f ;  /* 0x0c201f0004077f89 */ /* 0x000ee200000e0000 */
[----:B-1----:R-:W-:Y:S01]  /*ff30*/  FADD.FTZ R6, R5, R6 ;  /* 0x0000000605067221 */ /* 0x002fe20000010000 */
[----:B------:R-:W-:Y:S01]  /*ff40*/  IADD3 R5, -R215, RZ, RZ ;  /* 0x000000ffd7057210 */ /* 0x000fe20007ffe1ff */
[----:B---3--:R-:W-:Y:S01]  /*ff50*/  FADD.FTZ R7, R4, R7 ;  /* 0x0000000704077221 */ /* 0x008fe20000010000 */
[----:B------:R-:W-:Y:S08]  /*ff60*/  BAR.ARV 0x8, 0x100 ;  /* 0x0204000000007b1d */ /* 0x000ff00000002000 */
[----:B------:R-:W-:Y:S01]  /*ff70*/  BAR.SYNC.DEFER_BLOCKING 0xf, 0x100 ;  /* 0x03c4000000007b1d */ /* 0x000fe20000010000 */
[----:B------:R-:W-:-:S02]  /*ff80*/  FSETP.NE.FTZ.AND P0, PT, R6, RZ, PT ;  /* 0x000000ff0600720b */ /* 0x000fc40003f15000 */
[----:B------:R-:W-:Y:S02]  /*ff90*/  FSETP.NE.FTZ.AND P1, PT, R7, RZ, PT ;  /* 0x000000ff0700720b */ /* 0x000fe40003f35000 */
[----:B------:R-:W-:Y:S02]  /*ffa0*/  ISETP.NE.AND P2, PT, R192, R5, PT ;  /* 0x00000005c000720c */ /* 0x000fe40003f45270 */
[----:B------:R-:W-:-:S07]  /*ffb0*/  CS2R R4, SRZ ;  /* 0x0000000000047805 */ /* 0x000fce000001ff00 */
[----:B------:R-:W1:Y:S08]  /*ffc0*/  @P0 MUFU.LG2 R8, R6 ;  /* 0x0000000600080308 */ /* 0x000e700000000c00 */
[----:B------:R-:W3:Y:S08]  /*ffd0*/  @P1 MUFU.LG2 R9, R7 ;  /* 0x0000000700091308 */ /* 0x000ef00000000c00 */
[----:B------:R-:W4:Y:S01]  /*ffe0*/  @P0 MUFU.RCP R5, R6 ;  /* 0x0000000600050308 */ /* 0x000f220000001000 */
[----:B-1----:R-:W-:Y:S01]  /*fff0*/  @P0 FMUL.FTZ R3, R8, 0.69314718246459960938 ;  /* 0x3f31721808030820 */ /* 0x002fe20000410000 */
[C---:B------:R-:W-:Y:S01]  /*10000*/  @P0 FMUL.FTZ R8, R14.reuse, 0.69314718246459960938 ;  /* 0x3f3172180e080820 */ /* 0x040fe20000410000 */
[----:B------:R-:W-:-:S03]  /*10010*/  @P1 FMUL.FTZ R14, R14, 0.69314718246459960938 ;  /* 0x3f3172180e0e1820 */ /* 0x000fc60000410000 */
[----:B------:R-:W-:Y:S01]  /*10020*/  @P0 FFMA.FTZ R0, R8, R15, R3 ;  /* 0x0000000f08000223 */ /* 0x000fe20000010003 */
[----:B------:R-:W-:Y:S01]  /*10030*/  IMAD.MOV.U32 R3, RZ, RZ, -0x800000 ;  /* 0xff800000ff037424 */ /* 0x000fe200078e00ff */
[----:B------:R-:W1:Y:S01]  /*10040*/  @P1 MUFU.RCP R4, R7 ;  /* 0x0000000700041308 */ /* 0x000e620000001000 */
[----:B---3--:R-:W-:Y:S01]  /*10050*/  @P1 FMUL.FTZ R9, R9, 0.69314718246459960938 ;  /* 0x3f31721809091820 */ /* 0x008fe20000410000 */
[----:B------:R-:W-:-:S03]  /*10060*/  PLOP3.LUT P0, PT, PT, PT, PT, 0x8, 0x0 ;  /* 0x000000000000781c */ /* 0x000fc60003f0e170 */
[----:B------:R-:W-:Y:S01]  /*10070*/  @P1 FFMA.FTZ R3, R14, R20, R9 ;  /* 0x000000140e031223 */ /* 0x000fe20000010009 */
[C---:B------:R-:W-:Y:S02]  /*10080*/  @!P2 IMAD R9, R18.reuse, 0x40, R193 ;  /* 0x000000401209a824 */ /* 0x040fe400078e02c1 */
[----:B------:R-:W-:Y:S02]  /*10090*/  VIADD R18, R18, 0x1 ;  /* 0x0000000112127836 */ /* 0x000fe40000000000 */
[-C--:B----4-:R-:W-:Y:S01]  /*100a0*/  FMUL.FTZ R154, R28, R5.reuse ;  /* 0x000000051c9a7220 */ /* 0x090fe20000410000 */
[----:B------:R-:W-:Y:S02]  /*100b0*/  @!P2 IMAD R9, R9, 0x4, R2 ;  /* 0x000000040909a824 */ /* 0x000fe400078e0202 */
[-C--:B------:R-:W-:Y:S01]  /*100c0*/  FMUL.FTZ R157, R40, R5.reuse ;  /* 0x00000005289d7220 */ /* 0x080fe20000410000 */
[-C--:B------:R-:W-:Y:S01]  /*100d0*/  FMUL.FTZ R159, R60, R5.reuse ;  /* 0x000000053c9f7220 */ /* 0x080fe20000410000 */
[----:B------:R-:W-:Y:S01]  /*100e0*/  ISETP.NE.AND P1, PT, R18, 0x2, PT ;  /* 0x000000021200780c */ /* 0x000fe20003f25270 */
[-C--:B------:R-:W-:Y:S01]  /*100f0*/  FMUL.FTZ R10, R24, R5.reuse ;  /* 0x00000005180a7220 */ /* 0x080fe20000410000 */
[----:B------:R3:W-:Y:S01]  /*10100*/  @!P2 STS [R9+0x28800], R5 ;  /* 0x028800050900a388 */ /* 0x0007e20000000800 */
[-C--:B------:R-:W-:Y:S01]  /*10110*/  FMUL.FTZ R8, R25, R5.reuse ;  /* 0x0000000519087220 */ /* 0x080fe20000410000 */
[----:B------:R-:W-:Y:S01]  /*10120*/  SEL R2, RZ, 0x1, P1 ;  /* 0x00000001ff027807 */ /* 0x000fe20000800000 */
        /* <DEDUP_REMOVED lines=129> */
.L_x_4733:
[----:B------:R-:W-:Y:S05]  /*10940*/  BSYNC B7 ;  /* 0x0000000000077941 */ /* 0x000fea0003800000 */
.L_x_4731:
[----:B------:R-:W2:Y:S08]  /*10950*/  S2UR UR4, SR_CgaCtaId ;  /* 0x00000000000479c3 */ /* 0x000eb00000008800 */
[----:B------:R-:W-:Y:S01]  /*10960*/  BAR.SYNC.DEFER_BLOCKING 0x5, 0x180 ;  /* 0x0146000000007b1d */ /* 0x000fe20000010000 */
[----:B------:R-:W-:-:S05]  /*10970*/  MOV R2, 0x400 ;  /* 0x0000040000027802 */ /* 0x000fca0000000f00 */
[----:B------:R-:W-:Y:S01]  /*10980*/  BSSY B0, `(.L_x_4821) ;  /* 0x0000323000007945 */ /* 0x000fe20003800000 */
[----:B--2---:R-:W-:-:S05]  /*10990*/  IMAD.U32 R187, RZ, RZ, UR4 ;  /* 0x00000004ffbb7e24 */ /* 0x004fca000f8e00ff */
[----:B------:R-:W-:-:S05]  /*109a0*/  LEA R2, R187, R2, 0x18 ;  /* 0x00000002bb027211 */ /* 0x000fca00078ec0ff */
[----:B-----5:R2:W3:Y:S01]  /*109b0*/  LDS.128 R24, [R2+0x28cd0] ;  /* 0x028cd00002187984 */ /* 0x0204e20000000c00 */
[----:B------:R-:W-:Y:S06]  /*109c0*/  BAR.ARV 0x4, 0x180 ;  /* 0x0106000000007b1d */ /* 0x000fec0000002000 */
[----:B------:R-:W-:Y:S05]  /*109d0*/  @P0 BRA `(.L_x_4822) ;  /* 0x0000002000980947 */ /* 0x000fea0003800000 */
[----:B------:R-:W4:Y:S01]  /*109e0*/  LDL R12, [R1+0x60] ;  /* 0x00006000010c7983 */ /* 0x000f220000100800 */
[----:B------:R-:W0:Y:S01]  /*109f0*/  S2R R45, SR_SWINHI ;  /* 0x00000000002d7919 */ /* 0x000e220000002f00 */
[----:B------:R-:W-:Y:S01]  /*10a00*/  F2FP.F16.F32.PACK_AB R7, R31, R7 ;  /* 0x000000071f07723e */ /* 0x000fe200000000ff */
[----:B------:R-:W-:Y:S01]  /*10a10*/  ULDC.64 UR4, c[0x0][0xc00] ;  /* 0x0003000000047ab9 */ /* 0x000fe20000000a00 */
[----:B------:R-:W-:Y:S01]  /*10a20*/  F2FP.F16.F32.PACK_AB R4, R8, R10 ;  /* 0x0000000a0804723e */ /* 0x000fe200000000ff */
[----:B------:R-:W2:Y:S04]  /*10a30*/  LDL.LU R82, [R1+0x3c] ;  /* 0x00003c0001527983 */ /* 0x000ea80000300800 */
[----:B------:R-:W2:Y:S01]  /*10a40*/  LDL.LU R74, [R1+0x40] ;  /* 0x00004000014a7983 */ /* 0x000ea20000300800 */
[----:B-1----:R-:W-:-:S02]  /*10a50*/  MOV R20, R2 ;  /* 0x0000000200147202 */ /* 0x002fc40000000f00 */
[----:B0-----:R-:W-:Y:S02]  /*10a60*/  MOV R21, R45 ;  /* 0x0000002d00157202 */ /* 0x001fe40000000f00 */
[----:B------:R-:W-:Y:S02]  /*10a70*/  F2FP.F16.F32.PACK_AB R5, R6, R5 ;  /* 0x000000050605723e */ /* 0x000fe400000000ff */
[----:B------:R-:W-:Y:S02]  /*10a80*/  F2FP.F16.F32.PACK_AB R6, R152, R154 ;  /* 0x0000009a9806723e */ /* 0x000fe400000000ff */
[----:B------:R-:W-:Y:S02]  /*10a90*/  F2FP.F16.F32.PACK_AB R8, R14, R32 ;  /* 0x000000200e08723e */ /* 0x000fe400000000ff */
[----:B------:R-:W-:Y:S02]  /*10aa0*/  F2FP.F16.F32.PACK_AB R9, R35, R9 ;  /* 0x000000092309723e */ /* 0x000fe400000000ff */
[----:B------:R-:W-:Y:S01]  /*10ab0*/  F2FP.F16.F32.PACK_AB R11, R39, R11 ;  /* 0x0000000b270b723e */ /* 0x000fe200000000ff */
[----:B------:R-:W0:Y:S01]  /*10ac0*/  S2R R90, SR_TID.X ;  /* 0x00000000005a7919 */ /* 0x000e220000002100 */
        /* <DEDUP_REMOVED lines=12> */
[----:B0-----:R-:W-:-:S05]  /*10b90*/  VIADD R90, R90, 0xffffff80 ;  /* 0xffffff805a5a7836 */ /* 0x001fca0000000000 */
[----:B------:R-:W-:-:S04]  /*10ba0*/  SHF.R.S32.HI R98, RZ, 0x1f, R90 ;  /* 0x0000001fff627819 */ /* 0x000fc8000001145a */
[----:B------:R-:W-:-:S04]  /*10bb0*/  LEA.HI R98, R98, R90, RZ, 0x3 ;  /* 0x0000005a62627211 */ /* 0x000fc800078f18ff */
[----:B------:R-:W-:Y:S01]  /*10bc0*/  SHF.R.S32.HI R98, RZ, 0x3, R98 ;  /* 0x00000003ff627819 */ /* 0x000fe20000011462 */
[----:B------:R-:W-:Y:S01]  /*10bd0*/  IMAD.MOV.U32 R80, RZ, RZ, RZ ;  /* 0x000000ffff507224 */ /* 0x000fe200078e00ff */
[----:B------:R-:W-:Y:S01]  /*10be0*/  BAR.SYNC.DEFER_BLOCKING 0x1, 0x100 ;  /* 0x0044000000007b1d */ /* 0x000fe20000010000 */
[----:B----4-:R-:W-:-:S03]  /*10bf0*/  IMAD.WIDE R44, R12, 0x2, R20 ;  /* 0x000000020c2c7825 */ /* 0x010fc600078e0214 */
[----:B------:R-:W-:Y:S01]  /*10c00*/  LOP3.LUT R49, R44, 0x380, RZ, 0xc0, !PT ;  /* 0x000003802c317812 */ /* 0x000fe200078ec0ff */
[----:B------:R-:W-:-:S03]  /*10c10*/  IMAD.MOV.U32 R31, RZ, RZ, R45 ;  /* 0x000000ffff1f7224 */ /* 0x000fc600078e002d */
[----:B------:R-:W-:-:S04]  /*10c20*/  SHF.R.U64 R49, R49, 0x3, RZ ;  /* 0x0000000331317819 */ /* 0x000fc800000012ff */
[----:B------:R-:W-:-:S04]  /*10c30*/  LOP3.LUT R30, R49, R44, RZ, 0x3c, !PT ;  /* 0x0000002c311e7212 */ /* 0x000fc800078e3cff */
[----:B------:R-:W-:Y:S02]  /*10c40*/  MOV R30, R30 ;  /* 0x0000001e001e7202 */ /* 0x000fe40000000f00 */
[----:B------:R-:W-:-:S04]  /*10c50*/  IADD3 R31, P0, R44, 0x20, RZ ;  /* 0x000000202c1f7810 */ /* 0x000fc80007f1e0ff */
[----:B------:R-:W-:Y:S01]  /*10c60*/  LOP3.LUT R10, R31, 0x380, RZ, 0xc0, !PT ;  /* 0x000003801f0a7812 */ /* 0x000fe200078ec0ff */
[----:B------:R0:W-:Y:S03]  /*10c70*/  STSM.16.M88.4 [R30], R4 ;  /* 0x000000041e007844 */ /* 0x0001e60000000200 */
[----:B------:R-:W-:-:S04]  /*10c80*/  SHF.R.U64 R10, R10, 0x3, RZ ;  /* 0x000000030a0a7819 */ /* 0x000fc800000012ff */
[----:B0-----:R-:W-:Y:S02]  /*10c90*/  LOP3.LUT R4, R10, R31, RZ, 0x3c, !PT ;  /* 0x0000001f0a047212 */ /* 0x001fe400078e3cff */
[----:B------:R-:W-:-:S04]  /*10ca0*/  IADD3.X R5, RZ, R45, RZ, P0, !PT ;  /* 0x0000002dff057210 */ /* 0x000fc800007fe4ff */
[----:B------:R-:W-:Y:S02]  /*10cb0*/  MOV R12, R4 ;  /* 0x00000004000c7202 */ /* 0x000fe40000000f00 */
[----:B------:R-:W-:-:S04]  /*10cc0*/  IADD3 R5, P0, R44, 0x40, RZ ;  /* 0x000000402c057810 */ /* 0x000fc80007f1e0ff */
[----:B------:R-:W-:Y:S02]  /*10cd0*/  LOP3.LUT R4, R5, 0x380, RZ, 0xc0, !PT ;  /* 0x0000038005047812 */ /* 0x000fe400078ec0ff */
[----:B------:R-:W-:Y:S02]  /*10ce0*/  IADD3 R6, P4, R44, 0x60, RZ ;  /* 0x000000602c067810 */ /* 0x000fe40007f9e0ff */
[----:B------:R-:W-:-:S04]  /*10cf0*/  SHF.R.U64 R4, R4, 0x3, RZ ;  /* 0x0000000304047819 */ /* 0x000fc800000012ff */
[----:B------:R-:W-:Y:S02]  /*10d00*/  LOP3.LUT R4, R4, R5, RZ, 0x3c, !PT ;  /* 0x0000000504047212 */ /* 0x000fe400078e3cff */
[----:B------:R-:W-:Y:S02]  /*10d10*/  LOP3.LUT R5, R6, 0x380, RZ, 0xc0, !PT ;  /* 0x0000038006057812 */ /* 0x000fe400078ec0ff */
[----:B------:R-:W-:Y:S02]  /*10d20*/  F2FP.F16.F32.PACK_AB R10, R28, R36 ;  /* 0x000000241c0a723e */ /* 0x000fe400000000ff */
[----:B------:R-:W-:Y:S02]  /*10d30*/  SHF.R.U64 R5, R5, 0x3, RZ ;  /* 0x0000000305057819 */ /* 0x000fe400000012ff */
[----:B------:R-:W-:Y:S01]  /*10d40*/  IADD3 R14, P5, R44, 0x2000, RZ ;  /* 0x000020002c0e7810 */ /* 0x000fe20007fbe0ff */
[----:B------:R0:W-:Y:S03]  /*10d50*/  STSM.16.M88.4 [R12], R8 ;  /* 0x000000080c007844 */ /* 0x0001e60000000200 */
[----:B------:R-:W-:-:S04]  /*10d60*/  LOP3.LUT R7, R14, 0x380, RZ, 0xc0, !PT ;  /* 0x000003800e077812 */ /* 0x000fc800078ec0ff */
[----:B------:R-:W-:Y:S02]  /*10d70*/  SHF.R.U64 R7, R7, 0x3, RZ ;  /* 0x0000000307077819 */ /* 0x000fe400000012ff */
[----:B0-----:R-:W-:Y:S01]  /*10d80*/  LOP3.LUT R8, R5, R6, RZ, 0x3c, !PT ;  /* 0x0000000605087212 */ /* 0x001fe200078e3cff */
[----:B------:R-:W-:Y:S01]  /*10d90*/  IMAD.X R5, RZ, RZ, R45, P0 ;  /* 0x000000ffff057224 */ /* 0x000fe200000e062d */
[----:B------:R-:W-:-:S04]  /*10da0*/  IADD3 R57, P0, R44, 0x2040, RZ ;  /* 0x000020402c397810 */ /* 0x000fc80007f1e0ff */
[----:B------:R-:W-:Y:S02]  /*10db0*/  LOP3.LUT R56, R57, 0x380, RZ, 0xc0, !PT ;  /* 0x0000038039387812 */ /* 0x000fe400078ec0ff */
[----:B------:R-:W-:Y:S02]  /*10dc0*/  LOP3.LUT R10, R7, R14, RZ, 0x3c, !PT ;  /* 0x0000000e070a7212 */ /* 0x000fe400078e3cff */
[----:B------:R-:W-:Y:S02]  /*10dd0*/  MOV R9, R4 ;  /* 0x0000000400097202 */ /* 0x000fe40000000f00 */
[----:B------:R-:W-:Y:S02]  /*10de0*/  F2FP.F16.F32.PACK_AB R4, R155, R157 ;  /* 0x0000009d9b04723e */ /* 0x000fe400000000ff */
[----:B------:R-:W-:Y:S02]  /*10df0*/  IADD3 R31, P6, R44, 0x2020, RZ ;  /* 0x000020202c1f7810 */ /* 0x000fe40007fde0ff */
[----:B------:R-:W-:-:S02]  /*10e00*/  F2FP.F16.F32.PACK_AB R5, R43, R42 ;  /* 0x0000002a2b05723e */ /* 0x000fc400000000ff */
[----:B------:R-:W-:Y:S02]  /*10e10*/  F2FP.F16.F32.PACK_AB R6, R153, R156 ;  /* 0x0000009c9906723e */ /* 0x000fe400000000ff */
[----:B------:R-:W-:Y:S02]  /*10e20*/  F2FP.F16.F32.PACK_AB R7, R47, R46 ;  /* 0x0000002e2f07723e */ /* 0x000fe400000000ff */
[----:B------:R-:W-:Y:S02]  /*10e30*/  SHF.R.U64 R56, R56, 0x3, RZ ;  /* 0x0000000338387819 */ /* 0x000fe400000012ff */
[C---:B------:R-:W-:Y:S02]  /*10e40*/  IADD3 R53, P1, R44.reuse, 0x2060, RZ ;  /* 0x000020602c357810 */ /* 0x040fe40007f3e0ff */
[----:B------:R-:W-:Y:S01]  /*10e50*/  IADD3 R49, P2, R44, 0x4000, RZ ;  /* 0x000040002c317810 */ /* 0x000fe20007f5e0ff */
[----:B------:R0:W-:Y:S01]  /*10e60*/  STSM.16.M88.4 [R9], R4 ;  /* 0x0000000409007844 */ /* 0x0001e20000000200 */
[----:B------:R-:W-:-:S02]  /*10e70*/  LOP3.LUT R30, R31, 0x380, RZ, 0xc0, !PT ;  /* 0x000003801f1e7812 */ /* 0x000fc400078ec0ff */
[----:B------:R-:W-:Y:S01]  /*10e80*/  LOP3.LUT R56, R56, R57, RZ, 0x3c, !PT ;  /* 0x0000003938387212 */ /* 0x000fe200078e3cff */
[----:B------:R-:W-:Y:S01]  /*10e90*/  IMAD.X R57, RZ, RZ, R45, P0 ;  /* 0x000000ffff397224 */ /* 0x000fe200000e062d */
[----:B------:R-:W-:Y:S02]  /*10ea0*/  LOP3.LUT R52, R53, 0x380, RZ, 0xc0, !PT ;  /* 0x0000038035347812 */ /* 0x000fe400078ec0ff */
[----:B------:R-:W-:Y:S02]  /*10eb0*/  LOP3.LUT R48, R49, 0x380, RZ, 0xc0, !PT ;  /* 0x0000038031307812 */ /* 0x000fe400078ec0ff */
[----:B------:R-:W-:Y:S02]  /*10ec0*/  SHF.R.U64 R30, R30, 0x3, RZ ;  /* 0x000000031e1e7819 */ /* 0x000fe400000012ff */
[----:B------:R-:W-:Y:S02]  /*10ed0*/  SHF.R.U64 R52, R52, 0x3, RZ ;  /* 0x0000000334347819 */ /* 0x000fe400000012ff */
[----:B------:R-:W-:-:S02]  /*10ee0*/  SHF.R.U64 R48, R48, 0x3, RZ ;  /* 0x0000000330307819 */ /* 0x000fc400000012ff */
[----:B0-----:R-:W-:Y:S01]  /*10ef0*/  IADD3 R7, P0, R44, 0x6020, RZ ;  /* 0x000060202c077810 */ /* 0x001fe20007f1e0ff */
[--C-:B------:R-:W-:Y:S01]  /*10f00*/  IMAD.X R9, RZ, RZ, R45.reuse, P4 ;  /* 0x000000ffff097224 */ /* 0x100fe200020e062d */
[----:B------:R-:W-:Y:S02]  /*10f10*/  LOP3.LUT R30, R30, R31, RZ, 0x3c, !PT ;  /* 0x0000001f1e1e7212 */ /* 0x000fe400078e3cff */
[----:B------:R-:W-:Y:S01]  /*10f20*/  LOP3.LUT R6, R7, 0x380, RZ, 0xc0, !PT ;  /* 0x0000038007067812 */ /* 0x000fe200078ec0ff */
        /* <DEDUP_REMOVED lines=8> */
[----:B------:R-:W-:Y:S02]  /*10fb0*/  IADD3 R39, P6, R44, 0x6000, RZ ;  /* 0x000060002c277810 */ /* 0x000fe40007fde0ff */
[----:B------:R-:W-:Y:S02]  /*10fc0*/  SHF.R.U64 R6, R6, 0x3, RZ ;  /* 0x0000000306067819 */ /* 0x000fe400000012ff */
[----:B------:R-:W-:Y:S02]  /*10fd0*/  IADD3 R4, P1, R44, 0x6040, RZ ;  /* 0x000060402c047810 */ /* 0x000fe40007f3e0ff */
[----:B------:R-:W-:-:S02]  /*10fe0*/  IADD3.X R49, RZ, R45, RZ, P2, !PT ;  /* 0x0000002dff317210 */ /* 0x000fc400017fe4ff */
[----:B------:R-:W-:Y:S02]  /*10ff0*/  IADD3 R44, P2, R44, 0x6060, RZ ;  /* 0x000060602c2c7810 */ /* 0x000fe40007f5e0ff */
[----:B------:R-:W-:Y:S02]  /*11000*/  LOP3.LUT R46, R47, 0x380, RZ, 0xc0, !PT ;  /* 0x000003802f2e7812 */ /* 0x000fe400078ec0ff */
[----:B------:R-:W-:Y:S02]  /*11010*/  LOP3.LUT R6, R6, R7, RZ, 0x3c, !PT ;  /* 0x0000000706067212 */ /* 0x000fe400078e3cff */
[----:B------:R-:W-:Y:S02]  /*11020*/  LOP3.LUT R7, R4, 0x380, RZ, 0xc0, !PT ;  /* 0x0000038004077812 */ /* 0x000fe400078ec0ff */
[----:B------:R-:W-:Y:S02]  /*11030*/  LOP3.LUT R5, R44, 0x380, RZ, 0xc0, !PT ;  /* 0x000003802c057812 */ /* 0x000fe400078ec0ff */
[----:B------:R-:W-:-:S02]  /*11040*/  SHF.R.U64 R46, R46, 0x3, RZ ;  /* 0x000000032e2e7819 */ /* 0x000fc400000012ff */
[----:B------:R-:W-:Y:S02]  /*11050*/  SHF.R.U64 R7, R7, 0x3, RZ ;  /* 0x0000000307077819 */ /* 0x000fe400000012ff */
[----:B------:R-:W-:Y:S02]  /*11060*/  SHF.R.U64 R5, R5, 0x3, RZ ;  /* 0x0000000305057819 */ /* 0x000fe400000012ff */
[----:B------:R-:W-:Y:S02]  /*11070*/  LOP3.LUT R34, R35, 0x380, RZ, 0xc0, !PT ;  /* 0x0000038023227812 */ /* 0x000fe400078ec0ff */
[----:B------:R-:W-:Y:S02]  /*11080*/  LOP3.LUT R38, R39, 0x380, RZ, 0xc0, !PT ;  /* 0x0000038027267812 */ /* 0x000fe400078ec0ff */
[----:B------:R-:W-:Y:S02]  /*11090*/  LOP3.LUT R42, R43, 0x380, RZ, 0xc0, !PT ;  /* 0x000003802b2a7812 */ /* 0x000fe400078ec0ff */
[----:B------:R-:W-:Y:S01]  /*110a0*/  LOP3.LUT R46, R46, R47, RZ, 0x3c, !PT ;  /* 0x0000002f2e2e7212 */ /* 0x000fe200078e3cff */
[--C-:B------:R-:W-:Y:S01]  /*110b0*/  IMAD.X R47, RZ, RZ, R45.reuse, P4 ;  /* 0x000000ffff2f7224 */ /* 0x100fe200020e062d */
[----:B------:R-:W-:Y:S01]  /*110c0*/  LOP3.LUT R4, R7, R4, RZ, 0x3c, !PT ;  /* 0x0000000407047212 */ /* 0x000fe200078e3cff */
[--C-:B------:R-:W-:Y:S01]  /*110d0*/  IMAD.X R7, RZ, RZ, R45.reuse, P0 ;  /* 0x000000ffff077224 */ /* 0x100fe200000e062d */
[----:B------:R-:W-:Y:S01]  /*110e0*/  LOP3.LUT R44, R5, R44, RZ, 0x3c, !PT ;  /* 0x0000002c052c7212 */ /* 0x000fe200078e3cff */
[----:B------:R-:W-:Y:S01]  /*110f0*/  IMAD.X R5, RZ, RZ, R45, P1 ;  /* 0x000000ffff057224 */ /* 0x000fe200008e062d */
[----:B------:R-:W-:-:S02]  /*11100*/  SHF.R.U64 R34, R34, 0x3, RZ ;  /* 0x0000000322227819 */ /* 0x000fc400000012ff */
[----:B------:R-:W-:Y:S02]  /*11110*/  SHF.R.U64 R38, R38, 0x3, RZ ;  /* 0x0000000326267819 */ /* 0x000fe400000012ff */
[----:B------:R-:W-:Y:S02]  /*11120*/  SHF.R.U64 R42, R42, 0x3, RZ ;  /* 0x000000032a2a7819 */ /* 0x000fe400000012ff */
[----:B------:R-:W-:Y:S01]  /*11130*/  LOP3.LUT R34, R34, R35, RZ, 0x3c, !PT ;  /* 0x0000002322227212 */ /* 0x000fe200078e3cff */
[--C-:B------:R-:W-:Y:S01]  /*11140*/  IMAD.X R35, RZ, RZ, R45.reuse, P3 ;  /* 0x000000ffff237224 */ /* 0x100fe200018e062d */
[----:B------:R-:W-:Y:S02]  /*11150*/  MOV R47, R46 ;  /* 0x0000002e002f7202 */ /* 0x000fe40000000f00 */
[----:B------:R-:W-:Y:S01]  /*11160*/  LOP3.LUT R38, R38, R39, RZ, 0x3c, !PT ;  /* 0x0000002726267212 */ /* 0x000fe200078e3cff */
[----:B------:R-:W-:Y:S01]  /*11170*/  IMAD.X R39, RZ, RZ, R45, P6 ;  /* 0x000000ffff277224 */ /* 0x000fe200030e062d */
[----:B---3--:R-:W-:-:S02]  /*11180*/  MOV R24, R6 ;  /* 0x0000000600187202 */ /* 0x008fc40000000f00 */
[----:B------:R-:W-:Y:S02]  /*11190*/  MOV R46, R4 ;  /* 0x00000004002e7202 */ /* 0x000fe40000000f00 */
[----:B------:R-:W-:Y:S01]  /*111a0*/  LOP3.LUT R42, R42, R43, RZ, 0x3c, !PT ;  /* 0x0000002b2a2a7212 */ /* 0x000fe200078e3cff */
[----:B------:R-:W-:Y:S01]  /*111b0*/  IMAD.X R43, RZ, RZ, R45, P5 ;  /* 0x000000ffff2b7224 */ /* 0x000fe200028e062d */
[----:B------:R-:W-:Y:S02]  /*111c0*/  MOV R36, R8 ;  /* 0x0000000800247202 */ /* 0x000fe40000000f00 */
[----:B------:R-:W-:Y:S02]  /*111d0*/  F2FP.F16.F32.PACK_AB R4, R162, R164 ;  /* 0x000000a4a204723e */ /* 0x000fe400000000ff */
[----:B------:R-:W-:Y:S02]  /*111e0*/  F2FP.F16.F32.PACK_AB R5, R51, R50 ;  /* 0x000000323305723e */ /* 0x000fe400000000ff */
[----:B------:R-:W-:-:S02]  /*111f0*/  F2FP.F16.F32.PACK_AB R6, R160, R163 ;  /* 0x000000a3a006723e */ /* 0x000fc400000000ff */
[----:B------:R-:W-:Y:S02]  /*11200*/  F2FP.F16.F32.PACK_AB R7, R55, R54 ;  /* 0x000000363707723e */ /* 0x000fe400000000ff */
[----:B------:R-:W-:Y:S02]  /*11210*/  MOV R66, R10 ;  /* 0x0000000a00427202 */ /* 0x000fe40000000f00 */
[----:B------:R-:W-:Y:S02]  /*11220*/  F2FP.F16.F32.PACK_AB R8, R158, R161 ;  /* 0x000000a19e08723e */ /* 0x000fe400000000ff */
[----:B------:R-:W-:Y:S02]  /*11230*/  F2FP.F16.F32.PACK_AB R9, R59, R58 ;  /* 0x0000003a3b09723e */ /* 0x000fe400000000ff */
[----:B------:R-:W-:Y:S02]  /*11240*/  F2FP.F16.F32.PACK_AB R10, R61, R159 ;  /* 0x0000009f3d0a723e */ /* 0x000fe400000000ff */
[----:B------:R-:W-:-:S02]  /*11250*/  F2FP.F16.F32.PACK_AB R11, R63, R62 ;  /* 0x0000003e3f0b723e */ /* 0x000fc400000000ff */
[----:B------:R-:W-:Y:S02]  /*11260*/  MOV R70, R30 ;  /* 0x0000001e00467202 */ /* 0x000fe40000000f00 */
[----:B------:R-:W-:Y:S02]  /*11270*/  MOV R56, R56 ;  /* 0x0000003800387202 */ /* 0x000fe40000000f00 */
[----:B------:R-:W-:Y:S02]  /*11280*/  MOV R48, R48 ;  /* 0x0000003000307202 */ /* 0x000fe40000000f00 */
[----:B------:R-:W-:Y:S02]  /*11290*/  F2FP.F16.F32.PACK_AB R12, R65, R64 ;  /* 0x00000040410c723e */ /* 0x000fe400000000ff */
[----:B------:R-:W-:Y:S01]  /*112a0*/  F2FP.F16.F32.PACK_AB R14, R69, R68 ;  /* 0x00000044450e723e */ /* 0x000fe200000000ff */
[----:B------:R0:W-:Y:S01]  /*112b0*/  STSM.16.M88.4 [R36], R4 ;  /* 0x0000000424007844 */ /* 0x0001e20000000200 */
[----:B------:R-:W-:-:S02]  /*112c0*/  MOV R57, R52 ;  /* 0x0000003400397202 */ /* 0x000fc40000000f00 */
[----:B------:R-:W-:Y:S02]  /*112d0*/  MOV R49, R34 ;  /* 0x0000002200317202 */ /* 0x000fe40000000f00 */
[----:B------:R-:W-:Y:S02]  /*112e0*/  F2FP.F16.F32.PACK_AB R28, R73, R72 ;  /* 0x00000048491c723e */ /* 0x000fe400000000ff */
[----:B------:R-:W-:Y:S02]  /*112f0*/  F2FP.F16.F32.PACK_AB R30, R77, R76 ;  /* 0x0000004c4d1e723e */ /* 0x000fe400000000ff */
[----:B------:R-:W-:Y:S02]  /*11300*/  F2FP.F16.F32.PACK_AB R31, R79, R78 ;  /* 0x0000004e4f1f723e */ /* 0x000fe400000000ff */
[----:B------:R-:W-:Y:S02]  /*11310*/  MOV R53, R38 ;  /* 0x0000002600357202 */ /* 0x000fe40000000f00 */
[----:B------:R-:W-:-:S02]  /*11320*/  F2FP.F16.F32.PACK_AB R34, R85, R84 ;  /* 0x000000545522723e */ /* 0x000fc400000000ff */
[----:B------:R-:W-:Y:S01]  /*11330*/  F2FP.F16.F32.PACK_AB R35, R87, R86 ;  /* 0x000000565723723e */ /* 0x000fe200000000ff */
[----:B------:R1:W-:Y:S01]  /*11340*/  STSM.16.M88.4 [R66], R8 ;  /* 0x0000000842007844 */ /* 0x0003e20000000200 */
[----:B------:R-:W-:Y:S02]  /*11350*/  MOV R52, R42 ;  /* 0x0000002a00347202 */ /* 0x000fe40000000f00 */
[----:B0-----:R-:W-:Y:S02]  /*11360*/  F2FP.F16.F32.PACK_AB R36, R89, R88 ;  /* 0x000000585924723e */ /* 0x001fe400000000ff */
[----:B------:R-:W-:Y:S02]  /*11370*/  F2FP.F16.F32.PACK_AB R38, R93, R92 ;  /* 0x0000005c5d26723e */ /* 0x000fe400000000ff */
[----:B------:R-:W-:Y:S01]  /*11380*/  F2FP.F16.F32.PACK_AB R39, R95, R94 ;  /* 0x0000005e5f27723e */ /* 0x000fe200000000ff */
[----:B------:R0:W-:Y:S01]  /*11390*/  STSM.16.M88.4 [R70], R12 ;  /* 0x0000000c46007844 */ /* 0x0001e20000000200 */
[----:B------:R-:W-:-:S02]  /*113a0*/  F2FP.F16.F32.PACK_AB R42, R101, R100 ;  /* 0x00000064652a723e */ /* 0x000fc400000000ff */
[----:B------:R-:W-:Y:S01]  /*113b0*/  F2FP.F16.F32.PACK_AB R43, R103, R102 ;  /* 0x00000066672b723e */ /* 0x000fe200000000ff */
[----:B------:R3:W-:Y:S01]  /*113c0*/  STSM.16.M88.4 [R56], R28 ;  /* 0x0000001c38007844 */ /* 0x0007e20000000200 */
[----:B------:R-:W-:Y:S02]  /*113d0*/  F2FP.F16.F32.PACK_AB R4, R105, R104 ;  /* 0x000000686904723e */ /* 0x000fe400000000ff */
[----:B------:R-:W-:Y:S02]  /*113e0*/  F2FP.F16.F32.PACK_AB R5, R107, R106 ;  /* 0x0000006a6b05723e */ /* 0x000fe400000000ff */
[----:B------:R-:W-:Y:S02]  /*113f0*/  F2FP.F16.F32.PACK_AB R6, R109, R108 ;  /* 0x0000006c6d06723e */ /* 0x000fe400000000ff */
[----:B------:R-:W-:Y:S01]  /*11400*/  F2FP.F16.F32.PACK_AB R7, R111, R110 ;  /* 0x0000006e6f07723e */ /* 0x000fe200000000ff */
[----:B------:R-:W-:Y:S01]  /*11410*/  STSM.16.M88.4 [R57], R32 ;  /* 0x0000002039007844 */ /* 0x000fe20000000200 */
[----:B------:R-:W-:-:S03]  /*11420*/  IADD3.X R45, RZ, R45, RZ, P2, !PT ;  /* 0x0000002dff2d7210 */ /* 0x000fc600017fe4ff */
[----:B------:R-:W-:Y:S01]  /*11430*/  STSM.16.M88.4 [R48], R36 ;  /* 0x0000002430007844 */ /* 0x000fe20000000200 */
[----:B-1----:R-:W-:Y:S02]  /*11440*/  F2FP.F16.F32.PACK_AB R8, R113, R112 ;  /* 0x000000707108723e */ /* 0x002fe400000000ff */
[----:B------:R-:W-:Y:S01]  /*11450*/  F2FP.F16.F32.PACK_AB R9, R115, R114 ;  /* 0x000000727309723e */ /* 0x000fe200000000ff */
[----:B------:R-:W-:Y:S01]  /*11460*/  STSM.16.M88.4 [R49], R40 ;  /* 0x0000002831007844 */ /* 0x000fe20000000200 */
[----:B------:R-:W-:Y:S02]  /*11470*/  F2FP.F16.F32.PACK_AB R10, R117, R116 ;  /* 0x00000074750a723e */ /* 0x000fe400000000ff */
[----:B------:R-:W-:Y:S01]  /*11480*/  F2FP.F16.F32.PACK_AB R11, R119, R118 ;  /* 0x00000076770b723e */ /* 0x000fe200000000ff */
[----:B------:R2:W-:Y:S01]  /*11490*/  STSM.16.M88.4 [R47], R4 ;  /* 0x000000042f007844 */ /* 0x0005e20000000200 */
[----:B0-----:R-:W-:Y:S02]  /*114a0*/  F2FP.F16.F32.PACK_AB R12, R121, R120 ;  /* 0x00000078790c723e */ /* 0x001fe400000000ff */
[----:B------:R-:W-:-:S02]  /*114b0*/  F2FP.F16.F32.PACK_AB R13, R123, R122 ;  /* 0x0000007a7b0d723e */ /* 0x000fc400000000ff */
[----:B------:R-:W-:Y:S02]  /*114c0*/  F2FP.F16.F32.PACK_AB R14, R125, R124 ;  /* 0x0000007c7d0e723e */ /* 0x000fe400000000ff */
[----:B------:R-:W-:Y:S02]  /*114d0*/  F2FP.F16.F32.PACK_AB R15, R127, R126 ;  /* 0x0000007e7f0f723e */ /* 0x000fe400000000ff */
[----:B------:R-:W-:Y:S02]  /*114e0*/  ISETP.NE.U32.AND P0, PT, RZ, UR4, PT ;  /* 0x00000004ff007c0c */ /* 0x000fe4000bf05070 */
[----:B---3--:R-:W-:Y:S02]  /*114f0*/  F2FP.F16.F32.PACK_AB R28, R129, R128 ;  /* 0x00000080811c723e */ /* 0x008fe400000000ff */
[----:B------:R-:W-:Y:S02]  /*11500*/  F2FP.F16.F32.PACK_AB R29, R131, R130 ;  /* 0x00000082831d723e */ /* 0x000fe400000000ff */
[----:B------:R-:W-:-:S02]  /*11510*/  F2FP.F16.F32.PACK_AB R30, R133, R132 ;  /* 0x00000084851e723e */ /* 0x000fc400000000ff */
[----:B--2---:R-:W-:Y:S02]  /*11520*/  IADD3 R4, P1, R82, UR4, RZ ;  /* 0x0000000452047c10 */ /* 0x004fe4000ff3e0ff */
[----:B------:R-:W-:Y:S02]  /*11530*/  F2FP.F16.F32.PACK_AB R31, R135, R134 ;  /* 0x00000086871f723e */ /* 0x000fe400000000ff */
[----:B------:R-:W-:Y:S02]  /*11540*/  F2FP.F16.F32.PACK_AB R32, R137, R136 ;  /* 0x000000888920723e */ /* 0x000fe400000000ff */
[----:B------:R-:W-:Y:S02]  /*11550*/  F2FP.F16.F32.PACK_AB R33, R139, R138 ;  /* 0x0000008a8b21723e */ /* 0x000fe400000000ff */
[----:B------:R-:W-:Y:S02]  /*11560*/  F2FP.F16.F32.PACK_AB R34, R141, R140 ;  /* 0x0000008c8d22723e */ /* 0x000fe400000000ff */
[----:B------:R-:W-:Y:S01]  /*11570*/  F2FP.F16.F32.PACK_AB R35, R143, R142 ;  /* 0x0000008e8f23723e */ /* 0x000fe200000000ff */
[----:B------:R-:W-:Y:S01]  /*11580*/  STSM.16.M88.4 [R52], R8 ;  /* 0x0000000834007844 */ /* 0x000fe20000000200 */
[----:B------:R-:W-:-:S02]  /*11590*/  MOV R44, R44 ;  /* 0x0000002c002c7202 */ /* 0x000fc40000000f00 */
[----:B------:R-:W-:Y:S01]  /*115a0*/  ISETP.NE.AND.EX P0, PT, RZ, UR5, PT, P0 ;  /* 0x00000005ff007c0c */ /* 0x000fe2000bf05300 */
[----:B------:R-:W-:Y:S01]  /*115b0*/  STSM.16.M88.4 [R53], R12 ;  /* 0x0000000c35007844 */ /* 0x000fe20000000200 */
[----:B------:R-:W-:Y:S01]  /*115c0*/  IADD3.X R5, R74, UR5, RZ, P1, !PT ;  /* 0x000000054a057c10 */ /* 0x000fe20008ffe4ff */
[----:B------:R-:W-:Y:S02]  /*115d0*/  ULDC.64 UR4, c[0x0][0xc08] ;  /* 0x0003020000047ab9 */ /* 0x000fe40000000a00 */
[----:B------:R0:W-:Y:S01]  /*115e0*/  STSM.16.M88.4 [R24], R28 ;  /* 0x0000001c18007844 */ /* 0x0001e20000000200 */
[----:B------:R-:W-:-:S03]  /*115f0*/  ISETP.NE.U32.AND P6, PT, RZ, UR4, PT ;  /* 0x00000004ff007c0c */ /* 0x000fc6000bfc5070 */
[----:B------:R1:W-:Y:S01]  /*11600*/  STSM.16.M88.4 [R46], R32 ;  /* 0x000000202e007844 */ /* 0x0003e20000000200 */
[----:B------:R-:W-:-:S03]  /*11610*/  ISETP.NE.AND.EX P6, PT, RZ, UR5, PT, P6 ;  /* 0x00000005ff007c0c */ /* 0x000fc6000bfc5360 */
[----:B------:R2:W-:Y:S01]  /*11620*/  STSM.16.M88.4 [R44], R144 ;  /* 0x000000902c007844 */ /* 0x0005e20000000200 */
[----:B------:R-:W-:Y:S01]  /*11630*/  BAR.SYNC.DEFER_BLOCKING 0x1, 0x100 ;  /* 0x0044000000007b1d */ /* 0x000fe20000010000 */
[----:B------:R-:W-:-:S08]  /*11640*/  IMAD R7, R98, 0x40, R196 ;  /* 0x0000004062077824 */ /* 0x000fd000078e02c4 */
[----:B------:R-:W-:Y:S01]  /*11650*/  @P6 IADD3 R6, P4, R82, UR4, RZ ;  /* 0x0000000452066c10 */ /* 0x000fe2000ff9e0ff */
[----:B------:R-:W-:Y:S01]  /*11660*/  ULDC UR4, c[0x0][0xa88] ;  /* 0x0002a20000047ab9 */ /* 0x000fe20000000800 */
[----:B------:R-:W-:Y:S02]  /*11670*/  IMAD.WIDE R20, R7, 0x2, R20 ;  /* 0x0000000207147825 */ /* 0x000fe400078e0214 */
[----:B------:R-:W-:Y:S02]  /*11680*/  @P6 IADD3.X R7, R74, UR5, RZ, P4, !PT ;  /* 0x000000054a076c10 */ /* 0x000fe4000a7fe4ff */
[----:B0-----:R-:W-:Y:S01]  /*11690*/  IMAD.U32 R24, RZ, RZ, UR4 ;  /* 0x00000004ff187e24 */ /* 0x001fe2000f8e00ff */
[----:B------:R0:W5:Y:S05]  /*116a0*/  @P0 LDG.E R80, desc[UR40][R4.64] ;  /* 0x0000002804500981 */ /* 0x00016a000c1e1900 */
[----:B------:R0:W5:Y:S01]  /*116b0*/  @P6 LDG.E R24, desc[UR40][R6.64] ;  /* 0x0000002806186981 */ /* 0x000162000c1e1900 */
[----:B------:R-:W-:-:S02]  /*116c0*/  IADD3 R9, P1, R20, 0x1000, RZ ;  /* 0x0000100014097810 */ /* 0x000fc40007f3e0ff */
[C---:B------:R-:W-:Y:S02]  /*116d0*/  IADD3 R13, P2, R20.reuse, 0x2000, RZ ;  /* 0x00002000140d7810 */ /* 0x040fe40007f5e0ff */
[C---:B------:R-:W-:Y:S02]  /*116e0*/  IADD3 R29, P3, R20.reuse, 0x3000, RZ ;  /* 0x00003000141d7810 */ /* 0x040fe40007f7e0ff */
[----:B-1----:R-:W-:Y:S02]  /*116f0*/  IADD3 R33, P4, R20, 0x4000, RZ ;  /* 0x0000400014217810 */ /* 0x002fe40007f9e0ff */
        /* <DEDUP_REMOVED lines=8> */
[----:B------:R-:W-:-:S02]  /*11780*/  IADD3 R37, P5, R20, 0x5000, RZ ;  /* 0x0000500014257810 */ /* 0x000fc40007fbe0ff */
[----:B------:R-:W-:Y:S01]  /*11790*/  LOP3.LUT R8, R8, R9, RZ, 0x3c, !PT ;  /* 0x0000000908087212 */ /* 0x000fe200078e3cff */
[--C-:B------:R-:W-:Y:S01]  /*117a0*/  IMAD.X R9, RZ, RZ, R21.reuse, P1 ;  /* 0x000000ffff097224 */ /* 0x100fe200008e0615 */
[----:B------:R-:W-:Y:S01]  /*117b0*/  LOP3.LUT R12, R12, R13, RZ, 0x3c, !PT ;  /* 0x0000000d0c0c7212 */ /* 0x000fe200078e3cff */
[--C-:B------:R-:W-:Y:S01]  /*117c0*/  IMAD.X R13, RZ, RZ, R21.reuse, P2 ;  /* 0x000000ffff0d7224 */ /* 0x100fe200010e0615 */
[----:B------:R-:W-:Y:S01]  /*117d0*/  LOP3.LUT R28, R28, R29, RZ, 0x3c, !PT ;  /* 0x0000001d1c1c7212 */ /* 0x000fe200078e3cff */
[----:B------:R-:W-:Y:S01]  /*117e0*/  IMAD.X R29, RZ, RZ, R21, P3 ;  /* 0x000000ffff1d7224 */ /* 0x000fe200018e0615 */
[----:B------:R-:W-:Y:S02]  /*117f0*/  LOP3.LUT R32, R32, R33, RZ, 0x3c, !PT ;  /* 0x0000002120207212 */ /* 0x000fe400078e3cff */
[----:B------:R-:W-:Y:S02]  /*11800*/  P2R R10, PR, RZ, 0x20 ;  /* 0x00000020ff0a7803 */ /* 0x000fe40000000000 */
[----:B------:R-:W-:-:S02]  /*11810*/  IADD3.X R33, RZ, R21, RZ, P4, !PT ;  /* 0x00000015ff217210 */ /* 0x000fc400027fe4ff */
[C---:B------:R-:W-:Y:S02]  /*11820*/  IADD3 R41, P1, R20.reuse, 0x6000, RZ ;  /* 0x0000600014297810 */ /* 0x040fe40007f3e0ff */
[C---:B------:R-:W-:Y:S02]  /*11830*/  IADD3 R45, P2, R20.reuse, 0x7000, RZ ;  /* 0x00007000142d7810 */ /* 0x040fe40007f5e0ff */
[C---:B------:R-:W-:Y:S02]  /*11840*/  IADD3 R49, P3, R20.reuse, 0x8000, RZ ;  /* 0x0000800014317810 */ /* 0x040fe40007f7e0ff */
[C---:B------:R-:W-:Y:S02]  /*11850*/  IADD3 R53, P4, R20.reuse, 0x9000, RZ ;  /* 0x0000900014357810 */ /* 0x040fe40007f9e0ff */
[----:B------:R-:W-:Y:S02]  /*11860*/  IADD3 R57, P5, R20, 0xa000, RZ ;  /* 0x0000a00014397810 */ /* 0x000fe40007fbe0ff */
[----:B------:R-:W-:-:S02]  /*11870*/  LOP3.LUT R36, R37, 0x380, RZ, 0xc0, !PT ;  /* 0x0000038025247812 */ /* 0x000fc400078ec0ff */
[----:B------:R-:W-:Y:S02]  /*11880*/  LOP3.LUT R40, R41, 0x380, RZ, 0xc0, !PT ;  /* 0x0000038029287812 */ /* 0x000fe400078ec0ff */
[----:B--2---:R-:W-:Y:S02]  /*11890*/  LOP3.LUT R44, R45, 0x380, RZ, 0xc0, !PT ;  /* 0x000003802d2c7812 */ /* 0x004fe400078ec0ff */
        /* <DEDUP_REMOVED lines=20> */
.L_x_4823:
[----:B------:R-:W-:Y:S01]  /*119e0*/  ISETP.NE.AND P6, PT, R10, RZ, PT ;  /* 0x000000ff0a00720c */ /* 0x000fe20003fc5270 */
[----:B------:R-:W2:Y:S04]  /*119f0*/  LDL.LU R11, [R1+0x44] ;  /* 0x00004400010b7983 */ /* 0x000ea80000300800 */
[----:B------:R-:W3:Y:S01]  /*11a00*/  LDL.LU R10, [R1+0x4c] ;  /* 0x00004c00010a7983 */ /* 0x000ee20000300800 */
[----:B------:R-:W0:Y:S01]  /*11a10*/  S2R R5, SR_TID.X ;  /* 0x0000000000057919 */ /* 0x000e220000002100 */
[--C-:B------:R-:W-:Y:S01]  /*11a20*/  IMAD.X R57, RZ, RZ, R21.reuse, P5 ;  /* 0x000000ffff397224 */ /* 0x100fe200028e0615 */
[----:B------:R-:W-:Y:S01]  /*11a30*/  IADD3.X R49, RZ, R21, RZ, P3, !PT ;  /* 0x00000015ff317210 */ /* 0x000fe20001ffe4ff */
[----:B------:R-:W-:Y:S01]  /*11a40*/  IMAD.X R37, RZ, RZ, R21, P6 ;  /* 0x000000ffff257224 */ /* 0x000fe200030e0615 */
[----:B------:R-:W4:Y:S01]  /*11a50*/  LDL R84, [R1+0x38] ;  /* 0x0000380001547983 */ /* 0x000f220000100800 */
[----:B0-----:R-:W-:-:S05]  /*11a60*/  VIADD R5, R5, 0xffffff80 ;  /* 0xffffff8005057836 */ /* 0x001fca0000000000 */
        /* <DEDUP_REMOVED lines=42> */
[----:B------:R-:W0:Y:S01]  /*11d10*/  LDC R35, c[0x0][0xbe8] ;  /* 0x0002fa00ff237b82 */ /* 0x000e220000000800 */
[----:B------:R-:W-:Y:S01]  /*11d20*/  ULDC.64 UR4, c[0x0][0xb90] ;  /* 0x0002e40000047ab9 */ /* 0x000fe20000000a00 */
[----:B------:R-:W-:Y:S02]  /*11d30*/  IMAD.IADD R20, R229, 0x1, R199 ;  /* 0x00000001e5147824 */ /* 0x000fe400078e02c7 */
[----:B------:R-:W-:Y:S02]  /*11d40*/  IMAD R10, R83, UR4, RZ ;  /* 0x00000004530a7c24 */ /* 0x000fe4000f8e02ff */
[----:B------:R-:W-:Y:S02]  /*11d50*/  IMAD.MOV.U32 R6, RZ, RZ, R80 ;  /* 0x000000ffff067224 */ /* 0x000fe400078e0050 */
[----:B------:R-:W-:Y:S02]  /*11d60*/  IMAD R15, R84, UR5, R10 ;  /* 0x00000005540f7c24 */ /* 0x000fe4000f8e020a */
[----:B------:R-:W-:-:S02]  /*11d70*/  IMAD.MOV.U32 R7, RZ, RZ, R21 ;  /* 0x000000ffff077224 */ /* 0x000fc400078e0015 */
[----:B------:R-:W-:Y:S02]  /*11d80*/  IMAD.IADD R30, R193, 0x1, R199 ;  /* 0x00000001c11e7824 */ /* 0x000fe400078e02c7 */
[----:B------:R-:W-:Y:S01]  /*11d90*/  IMAD.WIDE.U32 R6, R84, UR4, R6 ;  /* 0x0000000454067c25 */ /* 0x000fe2000f8e0006 */
[----:B------:R-:W-:-:S03]  /*11da0*/  ULDC.64 UR4, c[0x0][0xb98] ;  /* 0x0002e60000047ab9 */ /* 0x000fc60000000a00 */
[----:B------:R-:W-:Y:S02]  /*11db0*/  IMAD.IADD R7, R7, 0x1, R15 ;  /* 0x0000000107077824 */ /* 0x000fe400078e020f */
[----:B------:R-:W-:Y:S01]  /*11dc0*/  IMAD.WIDE.U32 R6, R81, UR4, R6 ;  /* 0x0000000451067c25 */ /* 0x000fe2000f8e0006 */
[----:B0-----:R-:W-:-:S13]  /*11dd0*/  ISETP.NE.AND P0, PT, R35, 0x1, PT ;  /* 0x000000012300780c */ /* 0x001fda0003f05270 */
[----:B------:R-:W0:Y:S08]  /*11de0*/  @P0 LDC R11, c[0x0][0xbec] ;  /* 0x0002fb00ff0b0b82 */ /* 0x000e300000000800 */
[----:B------:R-:W1:Y:S01]  /*11df0*/  @P0 LDC R31, c[0x0][0xbf0] ;  /* 0x0002fc00ff1f0b82 */ /* 0x000e620000000800 */
[----:B0-----:R-:W-:-:S04]  /*11e00*/  @P0 IMAD.HI.U32 R10, R20, R11, RZ ;  /* 0x0000000b140a0227 */ /* 0x001fc800078e00ff */
[----:B------:R-:W-:Y:S01]  /*11e10*/  IMAD.MOV.U32 R11, RZ, RZ, R20 ;  /* 0x000000ffff0b7224 */ /* 0x000fe200078e0014 */
[----:B-1----:R-:W-:Y:S01]  /*11e20*/  @P0 SHF.R.U32.HI R11, RZ, R31, R10 ;  /* 0x0000001fff0b0219 */ /* 0x002fe2000001160a */
[----:B------:R-:W-:-:S03]  /*11e30*/  IMAD R10, R82, UR4, RZ ;  /* 0x00000004520a7c24 */ /* 0x000fc6000f8e02ff */
[C---:B------:R-:W-:Y:S02]  /*11e40*/  IADD3 R14, -R11.reuse, RZ, RZ ;  /* 0x000000ff0b0e7210 */ /* 0x040fe40007ffe1ff */
[----:B------:R-:W-:Y:S02]  /*11e50*/  SHF.R.S32.HI R31, RZ, 0x1f, R11 ;  /* 0x0000001fff1f7819 */ /* 0x000fe4000001140b */
[----:B------:R-:W-:Y:S01]  /*11e60*/  IADD3 R6, P0, R11, R6, RZ ;  /* 0x000000060b067210 */ /* 0x000fe20007f1e0ff */
[----:B------:R-:W-:Y:S02]  /*11e70*/  IMAD R15, R35, R14, R20 ;  /* 0x0000000e230f7224 */ /* 0x000fe400078e0214 */
[----:B------:R-:W-:Y:S01]  /*11e80*/  IMAD R14, R81, UR5, R10 ;  /* 0x00000005510e7c24 */ /* 0x000fe2000f8e020a */
[----:B------:R-:W-:Y:S01]  /*11e90*/  ULDC.64 UR4, c[0x0][0xb88] ;  /* 0x0002e20000047ab9 */ /* 0x000fe20000000a00 */
[----:B------:R-:W-:Y:S01]  /*11ea0*/  IMAD R35, R24, R35, RZ ;  /* 0x0000002318237224 */ /* 0x000fe200078e02ff */
[----:B------:R-:W-:-:S02]  /*11eb0*/  SHF.R.S32.HI R10, RZ, 0x1f, R15 ;  /* 0x0000001fff0a7819 */ /* 0x000fc4000001140f */
[----:B------:R-:W-:Y:S01]  /*11ec0*/  IADD3.X R7, R31, R7, R14, P0, !PT ;  /* 0x000000071f077210 */ /* 0x000fe200007fe40e */
[----:B------:R-:W-:Y:S02]  /*11ed0*/  IMAD.MOV R31, RZ, RZ, -R215 ;  /* 0x000000ffff1f7224 */ /* 0x000fe400078e0ad7 */
[----:B------:R-:W-:Y:S02]  /*11ee0*/  IMAD R10, R10, UR4, RZ ;  /* 0x000000040a0a7c24 */ /* 0x000fe4000f8e02ff */
        /* <DEDUP_REMOVED lines=16> */
.L_x_4824:
[----:B------:R-:W1:Y:S01]  /*11ff0*/  LDC R87, c[0x0][0xbe8] ;  /* 0x0002fa00ff577b82 */ /* 0x000e620000000800 */
        /* <DEDUP_REMOVED lines=11> */
[----:B-1----:R-:W-:Y:S01]  /*120b0*/  ISETP.NE.AND P1, PT, R87, 0x1, PT ;  /* 0x000000015700780c */ /* 0x002fe20003f25270 */
[----:B------:R-:W-:-:S02]  /*120c0*/  IMAD.IADD R21, R21, 0x1, R3 ;  /* 0x0000000115157824 */ /* 0x000fc400078e0203 */
[----:B------:R-:W5:Y:S01]  /*120d0*/  LD.E.128 R36, desc[UR40][R36.64] ;  /* 0x0000002824247980 */ /* 0x000f62000c101d00 */
[----:B------:R-:W0:Y:S01]  /*120e0*/  LDC R3, c[0x0][0xac8] ;  /* 0x0002b200ff037b82 */ /* 0x000e220000000800 */
[----:B------:R-:W-:Y:S01]  /*120f0*/  LEA.HI R0, R0, R90, RZ, 0x3 ;  /* 0x0000005a00007211 */ /* 0x000fe200078f18ff */
[----:B------:R-:W-:Y:S01]  /*12100*/  IMAD R83, R83, UR4, RZ ;  /* 0x0000000453537c24 */ /* 0x000fe2000f8e02ff */
[----:B------:R-:W5:Y:S04]  /*12110*/  LD.E.128 R40, desc[UR40][R40.64] ;  /* 0x0000002828287980 */ /* 0x000f68000c101d00 */
[----:B------:R-:W5:Y:S02]  /*12120*/  LD.E.128 R44, desc[UR40][R44.64] ;  /* 0x000000282c2c7980 */ /* 0x000f64000c101d00 */
[----:B------:R-:W1:Y:S01]  /*12130*/  @P1 LDC R85, c[0x0][0xbec] ;  /* 0x0002fb00ff551b82 */ /* 0x000e620000000800 */
[----:B------:R-:W-:Y:S01]  /*12140*/  LOP3.LUT R0, R0, 0xfffffff8, RZ, 0xc0, !PT ;  /* 0xfffffff800007812 */ /* 0x000fe200078ec0ff */
[----:B------:R-:W5:Y:S04]  /*12150*/  LD.E.128 R48, desc[UR40][R48.64] ;  /* 0x0000002830307980 */ /* 0x000f68000c101d00 */
[----:B------:R-:W5:Y:S02]  /*12160*/  LD.E.128 R52, desc[UR40][R52.64] ;  /* 0x0000002834347980 */ /* 0x000f64000c101d00 */
[----:B------:R-:W2:Y:S01]  /*12170*/  @P1 LDC R89, c[0x0][0xbf0] ;  /* 0x0002fc00ff591b82 */ /* 0x000ea20000000800 */
        /* <DEDUP_REMOVED lines=12> */
[C---:B------:R-:W-:Y:S02]  /*12240*/  VIADD R99, R196.reuse, 0x40 ;  /* 0x00000040c4637836 */ /* 0x040fe40000000000 */
[----:B------:R-:W-:Y:S01]  /*12250*/  IMAD.IADD R82, R199, 0x1, R0 ;  /* 0x00000001c7527824 */ /* 0x000fe200078e0200 */
[----:B------:R-:W5:Y:S01]  /*12260*/  LD.E.128 R72, desc[UR40][R72.64] ;  /* 0x0000002848487980 */ /* 0x000f62000c101d00 */
[----:B------:R-:W-:Y:S01]  /*12270*/  VIADD R97, R196, 0x80 ;  /* 0x00000080c4617836 */ /* 0x000fe20000000000 */
[----:B0-----:R-:W-:Y:S01]  /*12280*/  ISETP.GE.AND P0, PT, R99, R3, PT ;  /* 0x000000036300720c */ /* 0x001fe20003f06270 */
[----:B-1----:R-:W-:Y:S01]  /*12290*/  @P1 IMAD.HI.U32 R0, R82, R85, RZ ;  /* 0x0000005552001227 */ /* 0x002fe200078e00ff */
[----:B------:R-:W5:Y:S01]  /*122a0*/  LD.E.128 R76, desc[UR40][R76.64] ;  /* 0x000000284c4c7980 */ /* 0x000f62000c101d00 */
[C---:B------:R-:W-:Y:S01]  /*122b0*/  IADD3 R100, R196.reuse, 0x40, RZ ;  /* 0x00000040c4647810 */ /* 0x040fe20007ffe0ff */
[----:B------:R-:W-:Y:S01]  /*122c0*/  BSSY B1, `(.L_x_4825) ;  /* 0x0000071000017945 */ /* 0x000fe20003800000 */
[----:B------:R-:W-:Y:S01]  /*122d0*/  IMAD.WIDE.U32 R20, R81, UR4, R20 ;  /* 0x0000000451147c25 */ /* 0x000fe2000f8e0014 */
[----:B------:R-:W-:Y:S01]  /*122e0*/  SEL R80, RZ, 0xffffffff, P0 ;  /* 0xffffffffff507807 */ /* 0x000fe20000000000 */
[----:B------:R-:W-:Y:S01]  /*122f0*/  ULDC.64 UR4, c[0x0][0xae0] ;  /* 0x0002b80000047ab9 */ /* 0x000fe20000000a00 */
[----:B------:R-:W-:Y:S01]  /*12300*/  ISETP.GE.AND P0, PT, R97, R3, PT ;  /* 0x000000036100720c */ /* 0x000fe20003f06270 */
[----:B------:R-:W-:Y:S01]  /*12310*/  IMAD.MOV.U32 R81, RZ, RZ, R82 ;  /* 0x000000ffff517224 */ /* 0x000fe200078e0052 */
[----:B--2---:R-:W-:Y:S01]  /*12320*/  @P1 SHF.R.U32.HI R81, RZ, R89, R0 ;  /* 0x00000059ff511219 */ /* 0x004fe20000011600 */
[C---:B------:R-:W-:Y:S01]  /*12330*/  VIADD R95, R196.reuse, 0xc0 ;  /* 0x000000c0c45f7836 */ /* 0x040fe20000000000 */
[-C--:B------:R-:W-:Y:S01]  /*12340*/  ISETP.GE.AND P1, PT, R196, R3.reuse, PT ;  /* 0x00000003c400720c */ /* 0x080fe20003f26270 */
[----:B------:R-:W-:Y:S01]  /*12350*/  IMAD.SHL.U32 R85, R80, 0x2, RZ ;  /* 0x0000000250557824 */ /* 0x000fe200078e00ff */
[----:B------:R-:W-:Y:S01]  /*12360*/  SEL R80, RZ, 0xffffffff, P0 ;  /* 0xffffffffff507807 */ /* 0x000fe20000000000 */
[----:B------:R-:W-:Y:S01]  /*12370*/  IMAD.IADD R21, R21, 0x1, R83 ;  /* 0x0000000115157824 */ /* 0x000fe200078e0253 */
[----:B------:R-:W-:Y:S01]  /*12380*/  SEL R0, RZ, 0x1, P1 ;  /* 0x00000001ff007807 */ /* 0x000fe20000800000 */
[C---:B------:R-:W-:Y:S01]  /*12390*/  VIADD R93, R196.reuse, 0x100 ;  /* 0x00000100c45d7836 */ /* 0x040fe20000000000 */
[----:B------:R-:W-:Y:S01]  /*123a0*/  ISETP.GE.AND P0, PT, R95, R3, PT ;  /* 0x000000035f00720c */ /* 0x000fe20003f06270 */
[----:B------:R-:W-:Y:S01]  /*123b0*/  VIADD R91, R196, 0x140 ;  /* 0x00000140c45b7836 */ /* 0x000fe20000000000 */
[----:B------:R-:W-:Y:S01]  /*123c0*/  IADD3 R83, -R81, RZ, RZ ;  /* 0x000000ff51537210 */ /* 0x000fe20007ffe1ff */
        /* <DEDUP_REMOVED lines=9> */
[----:B------:R-:W-:Y:S01]  /*12460*/  IMAD R83, R87, R83, R82 ;  /* 0x0000005357537224 */ /* 0x000fe200078e0252 */
[----:B------:R-:W-:Y:S01]  /*12470*/  ISETP.GE.AND P0, PT, R93, R3, PT ;  /* 0x000000035d00720c */ /* 0x000fe20003f06270 */
[----:B------:R-:W-:Y:S01]  /*12480*/  VIADD R90, R196, 0x180 ;  /* 0x00000180c45a7836 */ /* 0x000fe20000000000 */
[----:B------:R-:W-:Y:S01]  /*12490*/  SHF.R.S32.HI R82, RZ, 0x1f, R81 ;  /* 0x0000001fff527819 */ /* 0x000fe20000011451 */
[----:B------:R-:W-:Y:S01]  /*124a0*/  IMAD.WIDE.U32 R20, R81, UR4, R20 ;  /* 0x0000000451147c25 */ /* 0x000fe2000f8e0014 */
[----:B------:R-:W-:-:S02]  /*124b0*/  LOP3.LUT R0, R85, 0x4, R0, 0xe2, !PT ;  /* 0x0000000455007812 */ /* 0x000fc400078ee200 */
[----:B------:R-:W-:Y:S01]  /*124c0*/  SHF.R.S32.HI R100, RZ, 0x1f, R100 ;  /* 0x0000001fff647819 */ /* 0x000fe20000011464 */
[----:B------:R-:W-:Y:S01]  /*124d0*/  IMAD.SHL.U32 R85, R80, 0x8, RZ ;  /* 0x0000000850557824 */ /* 0x000fe200078e00ff */
[----:B------:R-:W-:Y:S01]  /*124e0*/  SEL R80, RZ, 0xffffffff, P0 ;  /* 0xffffffffff507807 */ /* 0x000fe20000000000 */
[----:B------:R-:W-:Y:S01]  /*124f0*/  IMAD R82, R82, UR4, RZ ;  /* 0x0000000452527c24 */ /* 0x000fe2000f8e02ff */
[----:B------:R-:W-:Y:S01]  /*12500*/  ISETP.GE.AND P0, PT, R91, R3, PT ;  /* 0x000000035b00720c */ /* 0x000fe20003f06270 */
[----:B------:R-:W-:Y:S01]  /*12510*/  IMAD R87, R24, R87, RZ ;  /* 0x0000005718577224 */ /* 0x000fe200078e02ff */
[----:B------:R-:W-:Y:S01]  /*12520*/  SHF.L.U32 R89, R80, 0x4, RZ ;  /* 0x0000000450597819 */ /* 0x000fe200000006ff */
[----:B------:R-:W-:Y:S01]  /*12530*/  IMAD.IADD R199, R98, 0x1, R199 ;  /* 0x0000000162c77824 */ /* 0x000fe200078e02c7 */
[----:B------:R-:W-:Y:S01]  /*12540*/  LOP3.LUT R0, R85, 0x8, R0, 0xe2, !PT ;  /* 0x0000000855007812 */ /* 0x000fe200078ee200 */
[----:B------:R-:W-:Y:S01]  /*12550*/  IMAD R85, R81, UR5, R82 ;  /* 0x0000000551557c24 */ /* 0x000fe2000f8e0252 */
[----:B------:R-:W-:Y:S01]  /*12560*/  SEL R80, RZ, 0xffffffff, P0 ;  /* 0xffffffffff507807 */ /* 0x000fe20000000000 */
[----:B------:R-:W-:Y:S01]  /*12570*/  ULDC.64 UR4, c[0x0][0xad8] ;  /* 0x0002b60000047ab9 */ /* 0x000fe20000000a00 */
[----:B------:R-:W-:Y:S01]  /*12580*/  SHF.R.S32.HI R81, RZ, 0x1f, R83 ;  /* 0x0000001fff517819 */ /* 0x000fe20000011453 */
[----:B------:R-:W-:Y:S01]  /*12590*/  IMAD.IADD R21, R21, 0x1, R85 ;  /* 0x0000000115157824 */ /* 0x000fe200078e0255 */
[----:B------:R-:W-:Y:S01]  /*125a0*/  LOP3.LUT R0, R89, 0x10, R0, 0xe2, !PT ;  /* 0x0000001059007812 */ /* 0x000fe200078ee200 */
[----:B------:R-:W-:Y:S01]  /*125b0*/  IMAD.SHL.U32 R89, R80, 0x20, RZ ;  /* 0x0000002050597824 */ /* 0x000fe200078e00ff */
[----:B------:R-:W-:Y:S01]  /*125c0*/  ISETP.GE.AND P0, PT, R90, R3, PT ;  /* 0x000000035a00720c */ /* 0x000fe20003f06270 */
[----:B------:R-:W-:Y:S01]  /*125d0*/  IMAD R24, R81, UR4, RZ ;  /* 0x0000000451187c24 */ /* 0x000fe2000f8e02ff */
[----:B------:R-:W-:Y:S01]  /*125e0*/  ISETP.GE.AND P1, PT, R199, R87, PT ;  /* 0x00000057c700720c */ /* 0x000fe20003f26270 */
[----:B------:R-:W-:Y:S01]  /*125f0*/  VIADD R86, R196, 0x1c0 ;  /* 0x000001c0c4567836 */ /* 0x000fe20000000000 */
[----:B------:R-:W-:Y:S01]  /*12600*/  LOP3.LUT R0, R89, 0x20, R0, 0xe2, !PT ;  /* 0x0000002059007812 */ /* 0x000fe200078ee200 */
[C---:B------:R-:W-:Y:S01]  /*12610*/  IMAD R85, R83.reuse, UR5, R24 ;  /* 0x0000000553557c24 */ /* 0x040fe2000f8e0218 */
[----:B------:R-:W-:Y:S01]  /*12620*/  SEL R81, RZ, 0x40, P0 ;  /* 0x00000040ff517807 */ /* 0x000fe20000000000 */
[----:B------:R-:W-:Y:S01]  /*12630*/  IMAD.WIDE.U32 R20, R83, UR4, R20 ;  /* 0x0000000453147c25 */ /* 0x000fe2000f8e0014 */
[----:B------:R-:W-:Y:S01]  /*12640*/  ULDC.64 UR4, c[0x0][0xa80] ;  /* 0x0002a00000047ab9 */ /* 0x000fe20000000a00 */
[----:B------:R-:W-:-:S02]  /*12650*/  ISETP.GE.AND P0, PT, R86, R3, PT ;  /* 0x000000035600720c */ /* 0x000fc40003f06270 */
[----:B------:R-:W-:Y:S01]  /*12660*/  LOP3.LUT R24, R0, R81, RZ, 0xfc, !PT ;  /* 0x0000005100187212 */ /* 0x000fe200078efcff */
[----:B------:R-:W-:Y:S01]  /*12670*/  VIADD R0, R2, 0x28c20 ;  /* 0x00028c2002007836 */ /* 0x000fe20000000000 */
[----:B------:R-:W-:Y:S01]  /*12680*/  IADD3 R81, R21, R85, RZ ;  /* 0x0000005515517210 */ /* 0x000fe20007ffe0ff */
[----:B------:R-:W-:Y:S01]  /*12690*/  VIADD R88, R196, 0x1c0 ;  /* 0x000001c0c4587836 */ /* 0x000fe20000000000 */
[----:B------:R-:W-:Y:S01]  /*126a0*/  LEA R84, P2, R20, UR4, 0x1 ;  /* 0x0000000414547c11 */ /* 0x000fe2000f8408ff */
[C---:B------:R-:W-:Y:S01]  /*126b0*/  VIADD R89, R196.reuse, 0x180 ;  /* 0x00000180c4597836 */ /* 0x040fe20000000000 */
[----:B------:R-:W-:Y:S01]  /*126c0*/  PRMT R0, RZ, 0x654, R0 ;  /* 0x00000654ff007816 */ /* 0x000fe20000000000 */
[C---:B------:R-:W-:Y:S01]  /*126d0*/  VIADD R92, R196.reuse, 0x140 ;  /* 0x00000140c45c7836 */ /* 0x040fe20000000000 */
[----:B------:R-:W-:Y:S01]  /*126e0*/  SEL R21, RZ, 0x80, P0 ;  /* 0x00000080ff157807 */ /* 0x000fe20000000000 */
[----:B------:R-:W-:Y:S01]  /*126f0*/  VIADD R94, R196, 0x100 ;  /* 0x00000100c45e7836 */ /* 0x000fe20000000000 */
[----:B------:R-:W-:Y:S01]  /*12700*/  LEA.HI.X R85, R20, UR5, R81, 0x1, P2 ;  /* 0x0000000514557c11 */ /* 0x000fe200090f0c51 */
[----:B0-----:R0:W-:Y:S01]  /*12710*/  SYNCS.ARRIVE.TRANS64.RED.A1T0 RZ, [R0+URZ], RZ ;  /* 0x000000ff00ff79a7 */ /* 0x0011e2000810043f */
[C---:B------:R-:W-:Y:S01]  /*12720*/  VIADD R96, R196.reuse, 0xc0 ;  /* 0x000000c0c4607836 */ /* 0x040fe20000000000 */
[----:B------:R1:W2:Y:S01]  /*12730*/  SHFL.IDX PT, R20, R84, RZ, 0x181f ;  /* 0x00181fff54147589 */ /* 0x0002a200000e0000 */
[----:B------:R-:W-:Y:S01]  /*12740*/  VIADD R98, R196, 0x80 ;  /* 0x00000080c4627836 */ /* 0x000fe20000000000 */
[----:B------:R-:W-:-:S02]  /*12750*/  SHF.R.S32.HI R88, RZ, 0x1f, R88 ;  /* 0x0000001fff587819 */ /* 0x000fc40000011458 */
[----:B------:R-:W-:Y:S02]  /*12760*/  SHF.R.S32.HI R89, RZ, 0x1f, R89 ;  /* 0x0000001fff597819 */ /* 0x000fe40000011459 */
[----:B0-----:R-:W-:Y:S02]  /*12770*/  LOP3.LUT R0, R24, R21, RZ, 0xfc, !PT ;  /* 0x0000001518007212 */ /* 0x001fe400078efcff */
[----:B------:R1:W0:Y:S01]  /*12780*/  SHFL.IDX PT, R21, R85, RZ, 0x181f ;  /* 0x00181fff55157589 */ /* 0x00022200000e0000 */
[----:B------:R-:W-:Y:S02]  /*12790*/  SHF.R.S32.HI R92, RZ, 0x1f, R92 ;  /* 0x0000001fff5c7819 */ /* 0x000fe4000001145c */
[----:B------:R-:W-:Y:S02]  /*127a0*/  SHF.R.S32.HI R94, RZ, 0x1f, R94 ;  /* 0x0000001fff5e7819 */ /* 0x000fe4000001145e */
[----:B------:R-:W-:Y:S02]  /*127b0*/  SHF.R.S32.HI R96, RZ, 0x1f, R96 ;  /* 0x0000001fff607819 */ /* 0x000fe40000011460 */
[----:B------:R-:W-:Y:S01]  /*127c0*/  SHF.R.S32.HI R98, RZ, 0x1f, R98 ;  /* 0x0000001fff627819 */ /* 0x000fe20000011462 */
[----:B-1----:R-:W-:Y:S06]  /*127d0*/  @P1 BRA `(.L_x_4826) ;  /* 0x00000000007c1947 */ /* 0x002fec0003800000 */
[-C--:B------:R-:W-:Y:S02]  /*127e0*/  ISETP.GE.AND P1, PT, R99, R3.reuse, PT ;  /* 0x000000036300720c */ /* 0x080fe40003f26270 */
[-C--:B------:R-:W-:Y:S02]  /*127f0*/  ISETP.GE.AND P0, PT, R196, R3.reuse, PT ;  /* 0x00000003c400720c */ /* 0x080fe40003f06270 */
[-C--:B------:R-:W-:Y:S02]  /*12800*/  ISETP.GE.AND P5, PT, R97, R3.reuse, PT ;  /* 0x000000036100720c */ /* 0x080fe40003fa6270 */
[----:B------:R-:W-:-:S07]  /*12810*/  ISETP.GE.AND P3, PT, R95, R3, PT ;  /* 0x000000035f00720c */ /* 0x000fce0003f66270 */
[C---:B--2---:R-:W-:Y:S02]  /*12820*/  @!P1 LEA R80, P2, R99.reuse, R20, 0x1 ;  /* 0x0000001463509211 */ /* 0x044fe400078408ff */
        /* <DEDUP_REMOVED lines=14> */
[-C--:B-1----:R-:W-:Y:S01]  /*12910*/  @!P1 LEA R12, P6, R91, R20.reuse, 0x1 ;  /* 0x000000145b0c9211 */ /* 0x082fe200078c08ff */
        /* <DEDUP_REMOVED lines=11> */
.L_x_4826:
[----:B------:R-:W-:Y:S05]  /*129d0*/  BSYNC B1 ;  /* 0x0000000000017941 */ /* 0x000fea0003800000 */
.L_x_4825:
[----:B---3-5:R-:W-:Y:S01]  /*129e0*/  VIADD R6, R199, 0x20 ;  /* 0x00000020c7067836 */ /* 0x028fe20000000000 */
[----:B------:R1:W3:Y:S04]  /*129f0*/  SHFL.IDX PT, R5, R85, 0x1, 0x181f ;  /* 0x00381f0055057f89 */ /* 0x0002e800000e0000 */
[----:B------:R-:W-:Y:S01]  /*12a00*/  ISETP.GE.AND P0, PT, R6, R87, PT ;  /* 0x000000570600720c */ /* 0x000fe20003f06270 */
[----:B------:R1:W4:-:S12]  /*12a10*/  SHFL.IDX PT, R4, R84, 0x1, 0x181f ;  /* 0x00381f0054047f89 */ /* 0x00031800000e0000 */
[----:B-1----:R-:W-:Y:S05]  /*12a20*/  @P0 BRA `(.L_x_4827) ;  /* 0x0000001000600947 */ /* 0x002fea0003800000 */
[-C--:B------:R-:W-:Y:S02]  /*12a30*/  ISETP.GE.AND P5, PT, R99, R3.reuse, PT ;  /* 0x000000036300720c */ /* 0x080fe40003fa6270 */
[-C--:B------:R-:W-:Y:S02]  /*12a40*/  ISETP.GE.AND P6, PT, R196, R3.reuse, PT ;  /* 0x00000003c400720c */ /* 0x080fe40003fc6270 */
[-C--:B------:R-:W-:Y:S02]  /*12a50*/  ISETP.GE.AND P3, PT, R97, R3.reuse, PT ;  /* 0x000000036100720c */ /* 0x080fe40003f66270 */
[-C--:B------:R-:W-:Y:S02]  /*12a60*/  ISETP.GE.AND P2, PT, R95, R3.reuse, PT ;  /* 0x000000035f00720c */ /* 0x080fe40003f46270 */
[-C--:B------:R-:W-:Y:S02]  /*12a70*/  ISETP.GE.AND P1, PT, R93, R3.reuse, PT ;  /* 0x000000035d00720c */ /* 0x080fe40003f26270 */
[----:B------:R-:W-:-:S03]  /*12a80*/  ISETP.GE.AND P0, PT, R91, R3, PT ;  /* 0x000000035b00720c */ /* 0x000fc60003f06270 */
[CC--:B----4-:R-:W-:Y:S02]  /*12a90*/  @!P5 LEA R12, P4, R99.reuse, R4.reuse, 0x1 ;  /* 0x00000004630cd211 */ /* 0x0d0fe400078808ff */
[----:B---3--:R-:W-:Y:S02]  /*12aa0*/  @!P6 IMAD.WIDE R6, R196, 0x2, R4 ;  /* 0x00000002c406e825 */ /* 0x008fe400078e0204 */
        /* <DEDUP_REMOVED lines=10> */
[-C--:B0-----:R-:W-:Y:S02]  /*12b50*/  @!P2 LEA.HI.X R21, R95, R5.reuse, R96, 0x1, P5 ;  /* 0x000000055f15a211 */ /* 0x081fe400028f0c60 */
[----:B------:R-:W-:-:S02]  /*12b60*/  @!P1 LEA.HI.X R33, R93, R5, R94, 0x1, P6 ;  /* 0x000000055d219211 */ /* 0x000fc400030f0c5e */
[----:B------:R-:W-:Y:S01]  /*12b70*/  @!P0 LEA.HI.X R35, R91, R5, R92, 0x1, P3 ;  /* 0x000000055b238211 */ /* 0x000fe200018f0c5c */
[----:B------:R3:W-:Y:S01]  /*12b80*/  @!P2 ST.E.128 desc[UR40][R20.64], R44 ;  /* 0x0000002c1400a985 */ /* 0x0007e2000c101d28 */
[----:B-1----:R-:W-:-:S03]  /*12b90*/  @P4 LEA R6, P5, R90, R4, 0x1 ;  /* 0x000000045a064211 */ /* 0x002fc600078a08ff */
        /* <DEDUP_REMOVED lines=10> */
.L_x_4822:
[----:B------:R-:W4:Y:S01]  /*12c40*/  LDL.LU R6, [R1+0x3c] ;  /* 0x00003c0001067983 */ /* 0x000f220000300800 */
[----:B------:R-:W-:Y:S01]  /*12c50*/  ULDC.64 UR4, c[0x0][0xc00] ;  /* 0x0003000000047ab9 */ /* 0x000fe20000000a00 */
[----:B------:R-:W-:Y:S01]  /*12c60*/  IMAD.MOV.U32 R3, RZ, RZ, RZ ;  /* 0x000000ffff037224 */ /* 0x000fe200078e00ff */
[----:B-1----:R-:W1:Y:S01]  /*12c70*/  LDC R21, c[0x0][0xbe8] ;  /* 0x0002fa00ff157b82 */ /* 0x002e620000000800 */
[----:B------:R-:W2:Y:S01]  /*12c80*/  LDL.LU R0, [R1+0x40] ;  /* 0x0000400001007983 */ /* 0x000ea20000300800 */
[----:B------:R-:W-:-:S04]  /*12c90*/  ISETP.NE.U32.AND P0, PT, RZ, UR4, PT ;  /* 0x00000004ff007c0c */ /* 0x000fc8000bf05070 */
[----:B------:R-:W-:Y:S02]  /*12ca0*/  ISETP.NE.AND.EX P0, PT, RZ, UR5, PT, P0 ;  /* 0x00000005ff007c0c */ /* 0x000fe4000bf05300 */
[----:B----4-:R-:W-:-:S04]  /*12cb0*/  IADD3 R4, P1, R6, UR4, RZ ;  /* 0x0000000406047c10 */ /* 0x010fc8000ff3e0ff */
[----:B--2---:R-:W-:Y:S01]  /*12cc0*/  IADD3.X R5, R0, UR5, RZ, P1, !PT ;  /* 0x0000000500057c10 */ /* 0x004fe20008ffe4ff */
[----:B------:R-:W-:Y:S02]  /*12cd0*/  ULDC.64 UR4, c[0x0][0xc08] ;  /* 0x0003020000047ab9 */ /* 0x000fe40000000a00 */
[----:B------:R-:W-:-:S04]  /*12ce0*/  ISETP.NE.U32.AND P1, PT, RZ, UR4, PT ;  /* 0x00000004ff007c0c */ /* 0x000fc8000bf25070 */
[----:B------:R2:W5:Y:S01]  /*12cf0*/  @P0 LDG.E R3, desc[UR40][R4.64] ;  /* 0x0000002804030981 */ /* 0x000562000c1e1900 */
[----:B------:R-:W-:Y:S01]  /*12d00*/  ISETP.NE.AND.EX P1, PT, RZ, UR5, PT, P1 ;  /* 0x00000005ff007c0c */ /* 0x000fe2000bf25310 */
[----:B---3--:R-:W3:-:S12]  /*12d10*/  S2R R24, SR_TID.X ;  /* 0x0000000000187919 */ /* 0x008ed80000002100 */
[----:B------:R-:W-:Y:S01]  /*12d20*/  @P1 IADD3 R6, P2, R6, UR4, RZ ;  /* 0x0000000406061c10 */ /* 0x000fe2000ff5e0ff */
[----:B------:R-:W-:-:S03]  /*12d30*/  ULDC UR4, c[0x0][0xa88] ;  /* 0x0002a20000047ab9 */ /* 0x000fc60000000800 */
[----:B------:R-:W-:Y:S01]  /*12d40*/  @P1 IADD3.X R7, R0, UR5, RZ, P2, !PT ;  /* 0x0000000500071c10 */ /* 0x000fe200097fe4ff */
[----:B------:R-:W-:-:S06]  /*12d50*/  IMAD.U32 R0, RZ, RZ, UR4 ;  /* 0x00000004ff007e24 */ /* 0x000fcc000f8e00ff */
[----:B------:R2:W5:Y:S01]  /*12d60*/  @P1 LDG.E R0, desc[UR40][R6.64] ;  /* 0x0000002806001981 */ /* 0x000562000c1e1900 */
[----:B---3--:R-:W-:-:S05]  /*12d70*/  VIADD R24, R24, 0xffffff80 ;  /* 0xffffff8018187836 */ /* 0x008fca0000000000 */
[----:B------:R-:W-:Y:S01]  /*12d80*/  ISETP.GE.AND P2, PT, R24, 0x40, PT ;  /* 0x000000401800780c */ /* 0x000fe20003f46270 */
[----:B-12---:R-:W-:-:S12]  /*12d90*/  @P1 BRA `(.L_x_4828) ;  /* 0x0000000000101947 */ /* 0x006fd80003800000 */
[----:B------:R-:W-:Y:S05]  /*12da0*/  @!P0 BRA `(.L_x_4828) ;  /* 0x00000000000c8947 */ /* 0x000fea0003800000 */
[----:B------:R-:W2:Y:S04]  /*12db0*/  LDG.E R7, desc[UR40][R4.64] ;  /* 0x0000002804077981 */ /* 0x000ea8000c1e1900 */
[----:B-----5:R-:W2:Y:S02]  /*12dc0*/  LDG.E R0, desc[UR40][R4.64+0x4] ;  /* 0x0000042804007981 */ /* 0x020ea4000c1e1900 */
[----:B--2---:R-:W-:-:S07]  /*12dd0*/  IMAD.IADD R0, R0, 0x1, -R7 ;  /* 0x0000000100007824 */ /* 0x004fce00078e0a07 */
.L_x_4828:
[----:B------:R-:W2:Y:S04]  /*12de0*/  LDL.LU R5, [R1+0x44] ;  /* 0x0000440001057983 */ /* 0x000ea80000300800 */
[----:B------:R-:W3:Y:S04]  /*12df0*/  LDL.LU R4, [R1+0x4c] ;  /* 0x00004c0001047983 */ /* 0x000ee80000300800 */
[----:B------:R-:W4:Y:S01]  /*12e00*/  LDL R28, [R1+0x38] ;  /* 0x00003800011c7983 */ /* 0x000f220000100800 */
[----:B------:R-:W-:Y:S01]  /*12e10*/  BSSY B1, `(.L_x_4829) ;  /* 0x000002d000017945 */ /* 0x000fe20003800000 */
[----:B-----5:R-:W-:-:S02]  /*12e20*/  SHF.R.S32.HI R10, RZ, 0x1f, R3 ;  /* 0x0000001fff0a7819 */ /* 0x020fc40000011403 */
[----:B--2---:R-:W-:Y:S02]  /*12e30*/  SEL R13, R5, RZ, !P0 ;  /* 0x000000ff050d7207 */ /* 0x004fe40004000000 */
[----:B---3--:R-:W-:Y:S02]  /*12e40*/  SEL R14, R4, RZ, !P0 ;  /* 0x000000ff040e7207 */ /* 0x008fe40004000000 */
[----:B----4-:R-:W-:Y:S01]  /*12e50*/  SHF.R.S32.HI R12, RZ, 0x1f, R28 ;  /* 0x0000001fff0c7819 */ /* 0x010fe2000001141c */
[----:B------:R-:W-:Y:S06]  /*12e60*/  @P2 BRA `(.L_x_4830) ;  /* 0x00000000009c2947 */ /* 0x000fec0003800000 */
[----:B------:R-:W1:Y:S01]  /*12e70*/  S2R R6, SR_TID.X ;  /* 0x0000000000067919 */ /* 0x000e620000002100 */
[----:B------:R-:W2:Y:S02]  /*12e80*/  LDC R20, c[0x0][0xbe8] ;  /* 0x0002fa00ff147b82 */ /* 0x000ea40000000800 */
[----:B--2---:R-:W-:Y:S01]  /*12e90*/  IMAD R4, R0, R20, RZ ;  /* 0x0000001400047224 */ /* 0x004fe200078e02ff */
[----:B-1----:R-:W-:-:S04]  /*12ea0*/  IADD3 R11, R199, -0x80, R6 ;  /* 0xffffff80c70b7810 */ /* 0x002fc80007ffe006 */
        /* <DEDUP_REMOVED lines=9> */
[----:B------:R-:W1:Y:S01]  /*12f40*/  @P0 LDC R6, c[0x0][0xbec] ;  /* 0x0002fb00ff060b82 */ /* 0x000e620000000800 */
[----:B------:R-:W-:Y:S01]  /*12f50*/  IMAD R9, R28, UR5, R8 ;  /* 0x000000051c097c24 */ /* 0x000fe2000f8e0208 */
[----:B------:R-:W-:-:S03]  /*12f60*/  ULDC.64 UR4, c[0x0][0xb98] ;  /* 0x0002e60000047ab9 */ /* 0x000fc60000000a00 */
[----:B------:R-:W-:-:S03]  /*12f70*/  IMAD.IADD R5, R5, 0x1, R9 ;  /* 0x0000000105057824 */ /* 0x000fc600078e0209 */
[----:B------:R-:W2:Y:S01]  /*12f80*/  @P0 LDC R15, c[0x0][0xbf0] ;  /* 0x0002fc00ff0f0b82 */ /* 0x000ea20000000800 */
[----:B------:R-:W-:-:S04]  /*12f90*/  IMAD.WIDE.U32 R4, R13, UR4, R4 ;  /* 0x000000040d047c25 */ /* 0x000fc8000f8e0004 */
[----:B-1----:R-:W-:-:S05]  /*12fa0*/  @P0 IMAD.HI.U32 R6, R11, R6, RZ ;  /* 0x000000060b060227 */ /* 0x002fca00078e00ff */
        /* <DEDUP_REMOVED lines=19> */
.L_x_4830:
[----:B------:R-:W-:Y:S05]  /*130e0*/  BSYNC B1 ;  /* 0x0000000000017941 */ /* 0x000fea0003800000 */
.L_x_4829:
[----:B------:R-:W-:Y:S01]  /*130f0*/  ISETP.NE.AND P0, PT, R21, 0x1, PT ;  /* 0x000000011500780c */ /* 0x000fe20003f05270 */
[----:B------:R-:W2:Y:S01]  /*13100*/  LDC R29, c[0x0][0xac8] ;  /* 0x0002b200ff1d7b82 */ /* 0x000ea20000000800 */
[----:B------:R-:W-:Y:S01]  /*13110*/  ULDC.64 UR4, c[0x0][0xaa0] ;  /* 0x0002a80000047ab9 */ /* 0x000fe20000000a00 */
[--C-:B------:R-:W-:Y:S01]  /*13120*/  SHF.R.S32.HI R8, RZ, 0x1f, R24.reuse ;  /* 0x0000001fff087819 */ /* 0x100fe20000011418 */
[----:B-1----:R-:W-:Y:S01]  /*13130*/  IMAD R6, R10, UR4, RZ ;  /* 0x000000040a067c24 */ /* 0x002fe2000f8e02ff */
[----:B------:R-:W-:Y:S01]  /*13140*/  SHF.R.S32.HI R15, RZ, 0x1f, R24 ;  /* 0x0000001fff0f7819 */ /* 0x000fe20000011418 */
[----:B------:R-:W-:Y:S01]  /*13150*/  IMAD.WIDE.U32 R4, R3, UR4, RZ ;  /* 0x0000000403047c25 */ /* 0x000fe2000f8e00ff */
[-C--:B------:R-:W-:Y:S01]  /*13160*/  LEA.HI R8, R8, R24.reuse, RZ, 0x3 ;  /* 0x0000001808087211 */ /* 0x080fe200078f18ff */
[----:B------:R-:W-:Y:S01]  /*13170*/  BSSY B1, `(.L_x_4831) ;  /* 0x000007f000017945 */ /* 0x000fe20003800000 */
[----:B------:R-:W-:Y:S01]  /*13180*/  LEA.HI R15, R15, R24, RZ, 0x3 ;  /* 0x000000180f0f7211 */ /* 0x000fe200078f18ff */
[----:B------:R-:W-:Y:S01]  /*13190*/  IMAD R3, R3, UR5, R6 ;  /* 0x0000000503037c24 */ /* 0x000fe2000f8e0206 */
[----:B------:R-:W-:Y:S01]  /*131a0*/  ULDC.64 UR4, c[0x0][0xae8] ;  /* 0x0002ba0000047ab9 */ /* 0x000fe20000000a00 */
[----:B------:R-:W-:Y:S01]  /*131b0*/  LOP3.LUT R8, R8, 0xfffffff8, RZ, 0xc0, !PT ;  /* 0xfffffff808087812 */ /* 0x000fe200078ec0ff */
[----:B------:R-:W1:Y:S01]  /*131c0*/  @P0 LDC R7, c[0x0][0xbec] ;  /* 0x0002fb00ff070b82 */ /* 0x000e620000000800 */
[----:B------:R-:W-:Y:S01]  /*131d0*/  IMAD.IADD R5, R5, 0x1, R3 ;  /* 0x0000000105057824 */ /* 0x000fe200078e0203 */
[----:B------:R-:W-:Y:S01]  /*131e0*/  SHF.R.S32.HI R15, RZ, 0x3, R15 ;  /* 0x00000003ff0f7819 */ /* 0x000fe2000001140f */
[----:B------:R-:W-:Y:S01]  /*131f0*/  IMAD R3, R12, UR4, RZ ;  /* 0x000000040c037c24 */ /* 0x000fe2000f8e02ff */
[C---:B------:R-:W-:Y:S01]  /*13200*/  IADD3 R41, R196.reuse, 0x80, RZ ;  /* 0x00000080c4297810 */ /* 0x040fe20007ffe0ff */
[C---:B------:R-:W-:Y:S01]  /*13210*/  VIADD R43, R196.reuse, 0x40 ;  /* 0x00000040c42b7836 */ /* 0x040fe20000000000 */
[----:B------:R-:W-:Y:S01]  /*13220*/  IADD3 R35, R196, 0x140, RZ ;  /* 0x00000140c4237810 */ /* 0x000fe20007ffe0ff */
[----:B------:R-:W-:Y:S01]  /*13230*/  IMAD.IADD R8, R24, 0x1, -R8 ;  /* 0x0000000118087824 */ /* 0x000fe200078e0a08 */
[----:B------:R-:W3:Y:S01]  /*13240*/  @P0 LDC R9, c[0x0][0xbf0] ;  /* 0x0002fc00ff090b82 */ /* 0x000ee20000000800 */
[----:B------:R-:W-:Y:S01]  /*13250*/  IMAD R3, R28, UR5, R3 ;  /* 0x000000051c037c24 */ /* 0x000fe2000f8e0203 */
[----:B------:R-:W-:Y:S01]  /*13260*/  IADD3 R44, R196, 0x40, RZ ;  /* 0x00000040c42c7810 */ /* 0x000fe20007ffe0ff */
[----:B------:R-:W-:Y:S01]  /*13270*/  IMAD.WIDE.U32 R4, R28, UR4, R4 ;  /* 0x000000041c047c25 */ /* 0x000fe2000f8e0004 */
[-C--:B--2---:R-:W-:Y:S01]  /*13280*/  ISETP.GE.AND P1, PT, R43, R29.reuse, PT ;  /* 0x0000001d2b00720c */ /* 0x084fe20003f26270 */
[----:B------:R-:W-:Y:S01]  /*13290*/  ULDC.64 UR4, c[0x0][0xaf0] ;  /* 0x0002bc0000047ab9 */ /* 0x000fe20000000a00 */
[----:B------:R-:W-:Y:S01]  /*132a0*/  ISETP.GE.AND P2, PT, R196, R29, PT ;  /* 0x0000001dc400720c */ /* 0x000fe20003f46270 */
[----:B------:R-:W-:Y:S01]  /*132b0*/  IMAD R6, R8, 0x20, R15 ;  /* 0x0000002008067824 */ /* 0x000fe200078e020f */
[----:B------:R-:W-:Y:S01]  /*132c0*/  IADD3 R5, R5, R3, RZ ;  /* 0x0000000305057210 */ /* 0x000fe20007ffe0ff */
[----:B------:R-:W-:Y:S01]  /*132d0*/  IMAD R3, R14, UR4, RZ ;  /* 0x000000040e037c24 */ /* 0x000fe2000f8e02ff */
[----:B------:R-:W-:Y:S01]  /*132e0*/  SEL R10, RZ, 0xffffffff, P1 ;  /* 0xffffffffff0a7807 */ /* 0x000fe20000800000 */
[----:B------:R-:W-:Y:S01]  /*132f0*/  IMAD.IADD R8, R199, 0x1, R6 ;  /* 0x00000001c7087824 */ /* 0x000fe200078e0206 */
[----:B------:R-:W-:Y:S01]  /*13300*/  SHF.R.S32.HI R44, RZ, 0x1f, R44 ;  /* 0x0000001fff2c7819 */ /* 0x000fe2000001142c */
[----:B------:R-:W-:-:S02]  /*13310*/  IMAD R3, R13, UR5, R3 ;  /* 0x000000050d037c24 */ /* 0x000fc4000f8e0203 */
[----:B------:R-:W-:Y:S01]  /*13320*/  IMAD.WIDE.U32 R4, R13, UR4, R4 ;  /* 0x000000040d047c25 */ /* 0x000fe2000f8e0004 */
[----:B------:R-:W-:-:S03]  /*13330*/  ULDC.64 UR4, c[0x0][0xae0] ;  /* 0x0002b80000047ab9 */ /* 0x000fc60000000a00 */
[----:B-1----:R-:W-:Y:S01]  /*13340*/  @P0 IMAD.HI.U32 R6, R8, R7, RZ ;  /* 0x0000000708060227 */ /* 0x002fe200078e00ff */
[----:B------:R-:W-:Y:S02]  /*13350*/  SEL R7, RZ, 0x1, P2 ;  /* 0x00000001ff077807 */ /* 0x000fe40001000000 */
[----:B------:R-:W-:Y:S01]  /*13360*/  ISETP.GE.AND P2, PT, R41, R29, PT ;  /* 0x0000001d2900720c */ /* 0x000fe20003f46270 */
[----:B------:R-:W-:Y:S02]  /*13370*/  IMAD.SHL.U32 R10, R10, 0x2, RZ ;  /* 0x000000020a0a7824 */ /* 0x000fe400078e00ff */
[C---:B------:R-:W-:Y:S02]  /*13380*/  VIADD R39, R196.reuse, 0xc0 ;  /* 0x000000c0c4277836 */ /* 0x040fe40000000000 */
[----:B------:R-:W-:Y:S02]  /*13390*/  IMAD.IADD R5, R5, 0x1, R3 ;  /* 0x0000000105057824 */ /* 0x000fe400078e0203 */
        /* <DEDUP_REMOVED lines=49> */
[----:B------:R-:W-:Y:S01]  /*136b0*/  VIADD R42, R196, 0x80 ;  /* 0x00000080c42a7836 */ /* 0x000fe20000000000 */
[----:B------:R-:W-:Y:S01]  /*136c0*/  SEL R0, RZ, 0x80, P2 ;  /* 0x00000080ff007807 */ /* 0x000fe20001000000 */
        /* <DEDUP_REMOVED lines=41> */
.L_x_4832:
[----:B------:R-:W-:Y:S05]  /*13960*/  BSYNC B1 ;  /* 0x0000000000017941 */ /* 0x000fea0003800000 */
.L_x_4831:
[----:B------:R-:W-:Y:S01]  /*13970*/  VIADD R0, R28, 0x20 ;  /* 0x000000201c007836 */ /* 0x000fe20000000000 */
[----:B---34-:R1:W3:Y:S04]  /*13980*/  SHFL.IDX PT, R7, R3, 0x1, 0x181f ;  /* 0x00381f0003077f89 */ /* 0x0182e800000e0000 */
[----:B------:R-:W-:Y:S01]  /*13990*/  ISETP.GE.AND P0, PT, R0, R31, PT ;  /* 0x0000001f0000720c */ /* 0x000fe20003f06270 */
[----:B--2---:R1:W2:-:S12]  /*139a0*/  SHFL.IDX PT, R6, R20, 0x1, 0x181f ;  /* 0x00381f0014067f89 */ /* 0x00429800000e0000 */
[----:B-1----:R-:W-:Y:S05]  /*139b0*/  @P0 BRA `(.L_x_4827) ;  /* 0x00000000007c0947 */ /* 0x002fea0003800000 */
        /* <DEDUP_REMOVED lines=19> */
[-C--:B-1----:R-:W-:Y:S02]  /*13af0*/  @!P1 LEA R4, P5, R35, R6.reuse, 0x1 ;  /* 0x0000000623049211 */ /* 0x082fe400078a08ff */
        /* <DEDUP_REMOVED lines=11> */
.L_x_4827:
[----:B------:R-:W-:Y:S05]  /*13bb0*/  BSYNC B0 ;  /* 0x0000000000007941 */ /* 0x000fea0003800000 */
.L_x_4821:
[----:B------:R-:W-:Y:S02]  /*13bc0*/  ULDC UR4, c[0x0][0xc3c] ;  /* 0x00030f0000047ab9 */ /* 0x000fe40000000800 */
[----:B------:R-:W-:-:S13]  /*13bd0*/  ISETP.GE.AND P0, PT, R27, UR4, PT ;  /* 0x000000041b007c0c */ /* 0x000fda000bf06270 */
[----:B------:R-:W-:Y:S05]  /*13be0*/  @!P0 BRA `(.L_x_4833) ;  /* 0xfffffed800588947 */ /* 0x000fea000383ffff */
[----:B------:R-:W-:Y:S05]  /*13bf0*/  BRA `(.L_x_4687) ;  /* 0x0000007400787947 */ /* 0x000fea0003800000 */
.L_x_4685:
        /* <DEDUP_REMOVED lines=16> */
.L_x_4834:
        /* <DEDUP_REMOVED lines=29> */
[----:B-1----:R-:W-:-:S04]  /*13ed0*/  SEL R7, R7, RZ, P5 ;  /* 0x000000ff07077207 */ /* 0x002fc80002800000 */
[----:B------:R-:W-:-:S05]  /*13ee0*/  IADD3 R8, R2, R7, RZ ;  /* 0x0000000702087210 */ /* 0x000fca0007ffe0ff */
        /* <DEDUP_REMOVED lines=10> */
.L_x_4840:
        /* <DEDUP_REMOVED lines=12> */
.L_x_4839:
[----:B------:R-:W-:Y:S05]  /*14050*/  BSYNC B0 ;  /* 0x0000000000007941 */ /* 0x000fea0003800000 */
.L_x_4838:
        /* <DEDUP_REMOVED lines=20> */
.L_x_4836:
[----:B------:R-:W-:-:S04]  /*141a0*/  IMAD.IADD R13, R6, 0x1, -R3 ;  /* 0x00000001060d7824 */ /* 0x000fc800078e0a03 */
[----:B------:R-:W-:-:S05]  /*141b0*/  IMAD R2, R8, UR5, R13 ;  /* 0x0000000508027c24 */ /* 0x000fca000f8e020d */
[----:B------:R-:W-:Y:S02]  /*141c0*/  ISETP.GT.AND P0, PT, R2, UR6, PT ;  /* 0x0000000602007c0c */ /* 0x000fe4000bf04270 */
[----:B------:R-:W0:Y:S11]  /*141d0*/  LDC.64 R2, c[0x0][0xc90] ;  /* 0x00032400ff027b82 */ /* 0x000e360000000a00 */
[----:B------:R-:W-:-:S04]  /*141e0*/  VOTE.ANY R9, PT, !P0 ;  /* 0x0000000000097806 */ /* 0x000fc800040e0100 */
[----:B------:R-:W1:Y:S02]  /*141f0*/  POPC R15, R9 ;  /* 0x00000009000f7309 */ /* 0x000e640000000000 */
[----:B-1----:R-:W-:-:S05]  /*14200*/  IADD3 R19, R15, UR4, RZ ;  /* 0x000000040f137c10 */ /* 0x002fca000fffe0ff */
        /* <DEDUP_REMOVED lines=13> */
.L_x_4841:
        /* <DEDUP_REMOVED lines=23> */
[----:B------:R-:W-:Y:S01]  /*14450*/  IMAD R8, R7, R2, RZ ;  /* 0x0000000207087224 */ /* 0x000fe200078e02ff */
[----:B------:R-:W-:-:S03]  /*14460*/  IADD3 R2, -R2, RZ, RZ ;  /* 0x000000ff02027210 */ /* 0x000fc60007ffe1ff */
[----:B------:R-:W-:Y:S02]  /*14470*/  IMAD.MOV R10, RZ, RZ, -R8 ;  /* 0x000000ffff0a7224 */ /* 0x000fe400078e0a08 */
[----:B------:R-:W-:Y:S02]  /*14480*/  IMAD R13, R6, R2, R9 ;  /* 0x00000002060d7224 */ /* 0x000fe400078e0209 */
[----:B------:R-:W-:Y:S01]  /*14490*/  IMAD.MOV.U32 R2, RZ, RZ, RZ ;  /* 0x000000ffff027224 */ /* 0x000fe200078e00ff */
[----:B------:R-:W-:-:S04]  /*144a0*/  VIADDMNMX R18, R10, UR5, R7, PT ;  /* 0x000000050a127c46 */ /* 0x000fc8000b800107 */
[-C--:B------:R-:W-:Y:S02]  /*144b0*/  IABS R10, R18.reuse ;  /* 0x00000012000a7213 */ /* 0x080fe40000000000 */
[----:B------:R-:W-:Y:S02]  /*144c0*/  IABS R6, R18 ;  /* 0x0000001200067213 */ /* 0x000fe40000000000 */
        /* <DEDUP_REMOVED lines=20> */
[----:B------:R-:W-:-:S06]  /*14610*/  @P0 IADD3 R2, R2, 0x1, RZ ;  /* 0x0000000102020810 */ /* 0x000fcc0007ffe0ff */
[----:B------:R-:W-:Y:S01]  /*14620*/  @!P2 IMAD.MOV R2, RZ, RZ, -R2 ;  /* 0x000000ffff02a224 */ /* 0x000fe200078e0a02 */
[----:B------:R-:W-:Y:S01]  /*14630*/  @!P1 LOP3.LUT R2, RZ, R18, RZ, 0x33, !PT ;  /* 0x00000012ff029212 */ /* 0x000fe200078e33ff */
[----:B------:R-:W-:-:S03]  /*14640*/  IMAD.MOV R18, RZ, RZ, -R18 ;  /* 0x000000ffff127224 */ /* 0x000fc600078e0a12 */
[----:B------:R-:W-:Y:S01]  /*14650*/  LOP3.LUT R17, RZ, R2, RZ, 0x33, !PT ;  /* 0x00000002ff117212 */ /* 0x000fe200078e33ff */
[----:B------:R-:W-:-:S04]  /*14660*/  IMAD R18, R2, R18, R3 ;  /* 0x0000001202127224 */ /* 0x000fc800078e0203 */
[----:B------:R-:W-:Y:S01]  /*14670*/  IMAD.IADD R17, R4, 0x1, R17 ;  /* 0x0000000104117824 */ /* 0x000fe200078e0211 */
[----:B------:R-:W-:Y:S06]  /*14680*/  BRA `(.L_x_4842) ;  /* 0x00000000000c7947 */ /* 0x000fec0003800000 */
.L_x_4837:
[----:B------:R-:W-:Y:S01]  /*14690*/  IMAD.MOV.U32 R17, RZ, RZ, RZ ;  /* 0x000000ffff117224 */ /* 0x000fe200078e00ff */
[----:B------:R-:W-:Y:S01]  /*146a0*/  MOV R18, RZ ;  /* 0x000000ff00127202 */ /* 0x000fe20000000f00 */
[----:B------:R-:W-:-:S07]  /*146b0*/  IMAD.U32 R16, RZ, RZ, UR6 ;  /* 0x00000006ff107e24 */ /* 0x000fce000f8e00ff */
.L_x_4842:
[----:B------:R-:W-:-:S13]  /*146c0*/  ISETP.NE.AND P0, PT, R5, RZ, PT ;  /* 0x000000ff0500720c */ /* 0x000fda0003f05270 */
[----:B------:R-:W0:Y:S01]  /*146d0*/  @!P0 S2R R3, SR_CgaCtaId ;  /* 0x0000000000038919 */ /* 0x000e220000008800 */
[----:B------:R-:W-:-:S04]  /*146e0*/  @!P0 MOV R2, 0x400 ;  /* 0x0000040000028802 */ /* 0x000fc80000000f00 */
[----:B0-----:R-:W-:-:S05]  /*146f0*/  @!P0 LEA R2, R3, R2, 0x18 ;  /* 0x0000000203028211 */ /* 0x001fca00078ec0ff */
[----:B------:R1:W-:Y:S01]  /*14700*/  @!P0 STS.128 [R2+0x28cd0], R16 ;  /* 0x028cd01002008388 */ /* 0x0003e20000000c00 */
[----:B------:R-:W-:Y:S06]  /*14710*/  BAR.ARV 0x5, 0x180 ;  /* 0x0146000000007b1d */ /* 0x000fec0000002000 */
.L_x_4835:
        /* <DEDUP_REMOVED lines=16> */
[----:B------:R-:W-:Y:S01]  /*14820*/  LOP3.LUT R4, R3, 0x38, R0, 0x78, !PT ;  /* 0x0000003803047812 */ /* 0x000fe200078e7800 */
[----:B------:R-:W-:Y:S01]  /*14830*/  IMAD.SHL.U32 R0, R0, 0x10, RZ ;  /* 0x0000001000007824 */ /* 0x000fe200078e00ff */
[----:B------:R-:W-:-:S02]  /*14840*/  SHF.R.U32.HI R3, RZ, 0x3, R5 ;  /* 0x00000003ff037819 */ /* 0x000fc40000011605 */
[----:B------:R-:W-:Y:S02]  /*14850*/  CS2R R24, SRZ ;  /* 0x0000000000187805 */ /* 0x000fe4000001ff00 */
[----:B------:R-:W-:Y:S01]  /*14860*/  LOP3.LUT R35, R4, 0x200, R35, 0xf8, !PT ;  /* 0x0000020004237812 */ /* 0x000fe200078ef823 */
[----:B------:R-:W-:Y:S01]  /*14870*/  ULDC.64 UR38, c[0x0][0x198] ;  /* 0x0000660000267ab9 */ /* 0x000fe20000000a00 */
[----:B------:R-:W-:Y:S01]  /*14880*/  LOP3.LUT R0, R3, 0x70, R0, 0xf8, !PT ;  /* 0x0000007003007812 */ /* 0x000fe200078ef800 */
[----:B------:R-:W-:Y:S01]  /*14890*/  ULDC UR36, c[0x0][0xc] ;  /* 0x0000030000247ab9 */ /* 0x000fe20000000800 */
[C---:B------:R-:W-:Y:S02]  /*148a0*/  LOP3.LUT R0, R2.reuse, 0xc0, RZ, 0xfc, !PT ;  /* 0x000000c002007812 */ /* 0x040fe400078efcff */
[C---:B------:R-:W-:Y:S02]  /*148b0*/  LOP3.LUT R0, R2.reuse, 0x140, RZ, 0xfc, !PT ;  /* 0x0000014002007812 */ /* 0x040fe400078efcff */
[----:B------:R-:W-:Y:S01]  /*148c0*/  LOP3.LUT R3, R2, 0x40, RZ, 0xfc, !PT ;  /* 0x0000004002037812 */ /* 0x000fe200078efcff */
[----:B0-----:R-:W-:Y:S01]  /*148d0*/  ULEA UR4, UR5, UR4, 0x18 ;  /* 0x0000000405047291 */ /* 0x001fe2000f8ec03f */
[----:B------:R-:W-:-:S02]  /*148e0*/  LOP3.LUT R4, R37, 0x2, RZ, 0xfc, !PT ;  /* 0x0000000225047812 */ /* 0x000fc400078efcff */
[C---:B------:R-:W-:Y:S02]  /*148f0*/  LOP3.LUT R3, R2.reuse, 0x100, RZ, 0xfc, !PT ;  /* 0x0000010002037812 */ /* 0x040fe400078efcff */
[C---:B------:R-:W-:Y:S01]  /*14900*/  LOP3.LUT R4, R2.reuse, 0x80, RZ, 0xfc, !PT ;  /* 0x0000008002047812 */ /* 0x040fe200078efcff */
[----:B------:R-:W-:Y:S01]  /*14910*/  IMAD.U32 R23, RZ, RZ, UR4 ;  /* 0x00000004ff177e24 */ /* 0x000fe2000f8e00ff */
[C---:B------:R-:W-:Y:S02]  /*14920*/  LOP3.LUT R3, R2.reuse, 0x180, RZ, 0xfc, !PT ;  /* 0x0000018002037812 */ /* 0x040fe400078efcff */
[----:B------:R-:W-:Y:S01]  /*14930*/  MOV R28, 0x1 ;  /* 0x00000001001c7802 */ /* 0x000fe20000000f00 */
[----:B------:R-:W-:Y:S01]  /*14940*/  IMAD R0, R35, 0x2, R23 ;  /* 0x0000000223007824 */ /* 0x000fe200078e0217 */
[----:B------:R-:W-:-:S04]  /*14950*/  LOP3.LUT R2, R2, 0x1c0, RZ, 0xfc, !PT ;  /* 0x000001c002027812 */ /* 0x000fc800078efcff */
[----:B------:R1:W-:Y:S03]  /*14960*/  STL [R1+0x38], R0 ;  /* 0x0000380001007387 */ /* 0x0003e60000100800 */
.L_x_4950:
[----:B------:R-:W0:Y:S02]  /*14970*/  LDC.64 R32, c[0x0][0xc88] ;  /* 0x00032200ff207b82 */ /* 0x000e240000000a00 */
[----:B0-----:R-:W-:-:S06]  /*14980*/  IMAD.WIDE R32, R19, 0x4, R32 ;  /* 0x0000000413207825 */ /* 0x001fcc00078e0220 */
[----:B-1----:R0:W1:Y:S01]  /*14990*/  LDG.E R32, desc[UR40][R32.64] ;  /* 0x0000002820207981 */ /* 0x002062000c1e1900 */
[----:B------:R-:W-:Y:S05]  /*149a0*/  YIELD ;  /* 0x0000000000007946 */ /* 0x000fea0003800000 */
[----:B------:R-:W-:Y:S01]  /*149b0*/  ULDC.64 UR4, c[0x0][0xa28] ;  /* 0x00028a0000047ab9 */ /* 0x000fe20000000a00 */
[----:B--23--:R-:W-:Y:S01]  /*149c0*/  IMAD.MOV.U32 R6, RZ, RZ, RZ ;  /* 0x000000ffff067224 */ /* 0x00cfe200078e00ff */
[----:B------:R-:W-:Y:S01]  /*149d0*/  ISETP.NE.U32.AND P0, PT, RZ, UR4, PT ;  /* 0x00000004ff007c0c */ /* 0x000fe2000bf05070 */
[----:B------:R-:W-:Y:S01]  /*149e0*/  ULDC.64 UR8, c[0x0][0xa18] ;  /* 0x0002860000087ab9 */ /* 0x000fe20000000a00 */
[----:B0-----:R-:W-:Y:S01]  /*149f0*/  IMAD.MOV.U32 R33, RZ, RZ, RZ ;  /* 0x000000ffff217224 */ /* 0x001fe200078e00ff */
[----:B------:R-:W-:Y:S01]  /*14a00*/  ULDC.64 UR6, c[0x0][0xa10] ;  /* 0x0002840000067ab9 */ /* 0x000fe20000000a00 */
[----:B------:R-:W-:-:S02]  /*14a10*/  ISETP.NE.AND.EX P0, PT, RZ, UR5, PT, P0 ;  /* 0x00000005ff007c0c */ /* 0x000fc4000bf05300 */
        /* <DEDUP_REMOVED lines=20> */
[----:B------:R-:W-:Y:S02]  /*14b60*/  IADD3.X R5, R29, UR7, RZ, P4, !PT ;  /* 0x000000071d057c10 */ /* 0x000fe4000a7fe4ff */
[----:B------:R-:W-:Y:S01]  /*14b70*/  MOV R8, UR4 ;  /* 0x0000000400087c02 */ /* 0x000fe20008000f00 */
[----:B------:R-:W-:Y:S02]  /*14b80*/  ULDC.64 UR4, c[0x0][0x418] ;  /* 0x0001060000047ab9 */ /* 0x000fe40000000a00 */
        /* <DEDUP_REMOVED lines=18> */
[----:B0-----:R-:W2:Y:S04]  /*14cb0*/  LDG.E R8, desc[UR40][R2.64] ;  /* 0x0000002802087981 */ /* 0x001ea8000c1e1900 */
[----:B------:R-:W2:Y:S02]  /*14cc0*/  LDG.E R2, desc[UR40][R2.64+0x4] ;  /* 0x0000042802027981 */ /* 0x000ea4000c1e1900 */
[----:B--2---:R-:W-:-:S05]  /*14cd0*/  IMAD.IADD R9, R2, 0x1, -R8 ;  /* 0x0000000102097824 */ /* 0x004fca00078e0a08 */
[----:B------:R1:W-:Y:S02]  /*14ce0*/  STL [R1+0x10], R9 ;  /* 0x0000100901007387 */ /* 0x0003e40000100800 */
.L_x_4844:
        /* <DEDUP_REMOVED lines=9> */
.L_x_4845:
        /* <DEDUP_REMOVED lines=9> */
.L_x_4846:
[----:B--2---:R-:W2:Y:S01]  /*14e10*/  @P1 LDG.E R2, desc[UR40][R4.64] ;  /* 0x0000002804021981 */ /* 0x004ea2000c1e1900 */
[----:B------:R-:W3:Y:S03]  /*14e20*/  LDC R3, c[0x0][0x448] ;  /* 0x00011200ff037b82 */ /* 0x000ee60000000800 */
[----:B------:R4:W2:Y:S01]  /*14e30*/  @P1 LDG.E R5, desc[UR40][R4.64+0x4] ;  /* 0x0000042804051981 */ /* 0x0008a2000c1e1900 */
[----:B-----5:R-:W-:Y:S01]  /*14e40*/  IMAD.IADD R7, R7, 0x1, -R33 ;  /* 0x0000000107077824 */ /* 0x020fe200078e0a21 */
[----:B------:R-:W-:Y:S01]  /*14e50*/  BSSY B0, `(.L_x_4847) ;  /* 0x00001ba000007945 */ /* 0x000fe20003800000 */
[----:B---3--:R-:W-:-:S13]  /*14e60*/  ISETP.NE.AND P0, PT, R3, 0x1, PT ;  /* 0x000000010300780c */ /* 0x008fda0003f05270 */
[----:B----4-:R-:W3:Y:S08]  /*14e70*/  @P0 LDC R4, c[0x0][0x44c] ;  /* 0x00011300ff040b82 */ /* 0x010ef00000000800 */
[----:B------:R-:W4:Y:S01]  /*14e80*/  @P0 LDC R3, c[0x0][0x450] ;  /* 0x00011400ff030b82 */ /* 0x000f220000000800 */
[----:B--2---:R-:W-:Y:S01]  /*14e90*/  @P1 IADD3 R6, -R2, R5, RZ ;  /* 0x0000000502061210 */ /* 0x004fe20007ffe1ff */
[----:B------:R-:W-:-:S04]  /*14ea0*/  IMAD.SHL.U32 R2, R17, 0x40, RZ ;  /* 0x0000004011027824 */ /* 0x000fc800078e00ff */
[----:B------:R-:W-:Y:S02]  /*14eb0*/  VIADD R2, R2, 0x3f ;  /* 0x0000003f02027836 */ /* 0x000fe40000000000 */
[----:B------:R-:W-:Y:S02]  /*14ec0*/  IMAD.IADD R31, R7, 0x1, R6 ;  /* 0x00000001071f7824 */ /* 0x000fe400078e0206 */
[----:B---3--:R-:W-:-:S04]  /*14ed0*/  @P0 IMAD.HI.U32 R4, R2, R4, RZ ;  /* 0x0000000402040227 */ /* 0x008fc800078e00ff */
[C---:B------:R-:W-:Y:S01]  /*14ee0*/  VIADD R5, R31.reuse, 0x3f ;  /* 0x0000003f1f057836 */ /* 0x040fe20000000000 */
[----:B----4-:R-:W-:Y:S02]  /*14ef0*/  @P0 SHF.R.U32.HI R2, RZ, R3, R4 ;  /* 0x00000003ff020219 */ /* 0x010fe40000011604 */
[----:B------:R-:W-:Y:S02]  /*14f00*/  IADD3 R4, R31, 0x40, -R9 ;  /* 0x000000401f047810 */ /* 0x000fe40007ffe809 */
[----:B------:R-:W-:-:S03]  /*14f10*/  SHF.R.S32.HI R3, RZ, 0x1f, R5 ;  /* 0x0000001fff037819 */ /* 0x000fc60000011405 */
[----:B------:R-:W-:Y:S01]  /*14f20*/  IMAD.IADD R2, R4, 0x1, R2 ;  /* 0x0000000104027824 */ /* 0x000fe200078e0202 */
[----:B------:R-:W-:-:S04]  /*14f30*/  LEA.HI R5, R3, R5, RZ, 0x6 ;  /* 0x0000000503057211 */ /* 0x000fc800078f30ff */
[----:B------:R-:W-:Y:S02]  /*14f40*/  SHF.R.S32.HI R3, RZ, 0x1f, R2 ;  /* 0x0000001fff037819 */ /* 0x000fe40000011402 */
[----:B------:R-:W-:Y:S02]  /*14f50*/  SHF.R.S32.HI R5, RZ, 0x6, R5 ;  /* 0x00000006ff057819 */ /* 0x000fe40000011405 */
[----:B------:R-:W-:-:S04]  /*14f60*/  LEA.HI R3, R3, R2, RZ, 0x6 ;  /* 0x0000000203037211 */ /* 0x000fc800078f30ff */
[----:B------:R-:W-:-:S04]  /*14f70*/  SHF.R.S32.HI R3, RZ, 0x6, R3 ;  /* 0x00000006ff037819 */ /* 0x000fc80000011403 */
[----:B------:R-:W-:-:S04]  /*14f80*/  VIMNMX R2, R5, R3, PT ;  /* 0x0000000305027248 */ /* 0x000fc80003fe0100 */
[----:B------:R-:W-:Y:S01]  /*14f90*/  LEA R2, R2, -R7, 0x6 ;  /* 0x8000000702027211 */ /* 0x000fe200078e30ff */
[----:B------:R-:W-:-:S03]  /*14fa0*/  IMAD.MOV R7, RZ, RZ, -R7 ;  /* 0x000000ffff077224 */ /* 0x000fc600078e0a07 */
[----:B------:R-:W-:Y:S02]  /*14fb0*/  VIMNMX R2, R2, R6, PT ;  /* 0x0000000602027248 */ /* 0x000fe40003fe0100 */
[----:B------:R-:W-:-:S04]  /*14fc0*/  VIMNMX R7, RZ, R7, !PT ;  /* 0x00000007ff077248 */ /* 0x000fc80007fe0100 */
        /* <DEDUP_REMOVED lines=13> */
[----:B------:R-:W2:Y:S02]  /*150a0*/  S2R R3, SR_TID.X ;  /* 0x0000000000037919 */ /* 0x000ea40000002100 */
[----:B--2---:R-:W-:-:S04]  /*150b0*/  SHF.R.U32.HI R3, RZ, 0x5, R3 ;  /* 0x00000005ff037819 */ /* 0x004fc80000011603 */
[----:B------:R-:W-:-:S05]  /*150c0*/  LOP3.LUT R3, R3, 0x3, RZ, 0xc0, !PT ;  /* 0x0000000303037812 */ /* 0x000fca00078ec0ff */
[----:B------:R2:W3:Y:S02]  /*150d0*/  SHFL.IDX PT, R14, R3, RZ, 0x1f ;  /* 0x00001fff030e7589 */ /* 0x0004e400000e0000 */
.L_x_5005:
[----:B---3--:R-:W-:Y:S02]  /*150e0*/  ISETP.NE.AND P0, PT, R14, RZ, PT ;  /* 0x000000ff0e00720c */ /* 0x008fe40003f05270 */
[----:B------:R-:W-:-:S11]  /*150f0*/  PLOP3.LUT P6, PT, PT, PT, PT, 0x8, 0x0 ;  /* 0x000000000000781c */ /* 0x000fd60003fce170 */
[----:B------:R-:W-:Y:S05]  /*15100*/  @P0 BRA `(.L_x_4850) ;  /* 0x00000000000c0947 */ /* 0x000fea0003800000 */
[----:B------:R-:W-:-:S03]  /*15110*/  UMOV UR4, 0xffffffff ;  /* 0xffffffff00047882 */ /* 0x000fc60000000000 */
[----:B------:R-:W-:Y:S05]  /*15120*/  BRA.DIV UR4, `(.L_x_4851) ;  /* 0x0000007204a07947 */ /* 0x000fea000b800000 */
[----:B------:R-:W-:-:S13]  /*15130*/  ELECT P6, URZ, PT ;  /* 0x00000000003f782f */ /* 0x000fda00038c0000 */
.L_x_4850:
[----:B--2---:R-:W2:Y:S01]  /*15140*/  LDL R3, [R1+0x20] ;  /* 0x0000200001037983 */ /* 0x004ea20000100800 */
[----:B------:R-:W-:Y:S01]  /*15150*/  BSSY B1, `(.L_x_4852) ;  /* 0x0000008000017945 */ /* 0x000fe20003800000 */
[----:B--2---:R-:W-:-:S05]  /*15160*/  VIADD R3, R3, 0x1 ;  /* 0x0000000103037836 */ /* 0x004fca0000000000 */
[----:B0-----:R-:W-:-:S04]  /*15170*/  LEA.HI R8, R3, R3, RZ, 0x1 ;  /* 0x0000000303087211 */ /* 0x001fc800078f08ff */
[----:B------:R-:W-:-:S05]  /*15180*/  LOP3.LUT R8, R8, 0xfffffffe, RZ, 0xc0, !PT ;  /* 0xfffffffe08087812 */ /* 0x000fca00078ec0ff */
[----:B------:R-:W-:-:S05]  /*15190*/  IMAD.IADD R3, R3, 0x1, -R8 ;  /* 0x0000000103037824 */ /* 0x000fca00078e0a08 */
[----:B------:R-:W-:-:S04]  /*151a0*/  SHF.L.U32 R3, R3, 0x1f, RZ ;  /* 0x0000001f03037819 */ /* 0x000fc800000006ff */
[----:B------:R-:W0:Y:S02]  /*151b0*/  SYNCS.PHASECHK.TRANS64.TRYWAIT P0, [R23+URZ+0x28c20], R3 ;  /* 0x028c2003170075a7 */ /* 0x000e24000800017f */
[----:B0-----:R-:W-:Y:S05]  /*151c0*/  @!P0 BRA `(.L_x_4853) ;  /* 0x0000007000988947 */ /* 0x001fea0003800000 */
.L_x_5008:
[----:B------:R-:W-:Y:S05]  /*151d0*/  BSYNC B1 ;  /* 0x0000000000017941 */ /* 0x000fea0003800000 */
.L_x_4852:
[----:B------:R-:W-:Y:S04]  /*151e0*/  BSSY B1, `(.L_x_4854) ;  /* 0x00000b7000017945 */ /* 0x000fe80003800000 */
[----:B------:R-:W-:Y:S05]  /*151f0*/  @!P6 BRA `(.L_x_4855) ;  /* 0x0000000800d4e947 */ /* 0x000fea0003800000 */
[----:B0-----:R-:W-:Y:S01]  /*15200*/  IMAD R3, R24, 0x8, R23 ;  /* 0x0000000818037824 */ /* 0x001fe200078e0217 */
[----:B------:R-:W-:Y:S01]  /*15210*/  SHF.L.U32 R8, R28, 0x1f, RZ ;  /* 0x0000001f1c087819 */ /* 0x000fe200000006ff */
[----:B-1----:R-:W0:Y:S01]  /*15220*/  S2R R9, SR_TID.X ;  /* 0x0000000000097919 */ /* 0x002e220000002100 */
[----:B------:R-:W-:Y:S02]  /*15230*/  BSSY B2, `(.L_x_4856) ;  /* 0x0000005000027945 */ /* 0x000fe40003800000 */
[----:B------:R-:W1:Y:S01]  /*15240*/  SYNCS.PHASECHK.TRANS64.TRYWAIT P0, [R3+URZ+0x28ca0], R8 ;  /* 0x028ca008030075a7 */ /* 0x000e62000800017f */
[----:B0-----:R-:W-:-:S04]  /*15250*/  LOP3.LUT R9, R9, 0x7f, RZ, 0xc0, !PT ;  /* 0x0000007f09097812 */ /* 0x001fc800078ec0ff */
[----:B------:R-:W-:Y:S01]  /*15260*/  ISETP.NE.AND P1, PT, R9, RZ, PT ;  /* 0x000000ff0900720c */ /* 0x000fe20003f25270 */
[----:B-1----:R-:W-:-:S12]  /*15270*/  @!P0 BRA `(.L_x_4857) ;  /* 0x0000007000808947 */ /* 0x002fd80003800000 */
.L_x_5009:
[----:B------:R-:W-:Y:S05]  /*15280*/  BSYNC B2 ;  /* 0x0000000000027941 */ /* 0x000fea0003800000 */
.L_x_4856:
[----:B------:R-:W-:Y:S04]  /*15290*/  BSSY B2, `(.L_x_4858) ;  /* 0x0000009000027945 */ /* 0x000fe80003800000 */
[----:B------:R-:W-:Y:S05]  /*152a0*/  @P1 BRA `(.L_x_4859) ;  /* 0x00000000001c1947 */ /* 0x000fea0003800000 */
[----:B------:R-:W1:Y:S01]  /*152b0*/  S2R R10, SR_TID.X ;  /* 0x00000000000a7919 */ /* 0x000e620000002100 */
[----:B------:R-:W-:-:S04]  /*152c0*/  MOV R9, 0x2000 ;  /* 0x0000200000097802 */ /* 0x000fc80000000f00 */
[----:B------:R2:W-:Y:S01]  /*152d0*/  SYNCS.ARRIVE.TRANS64 RZ, [R3+URZ+0x28c90], R9 ;  /* 0x028c900903ff79a7 */ /* 0x0005e2000800003f */
[----:B-1----:R-:W-:-:S04]  /*152e0*/  LOP3.LUT R10, R10, 0x1f, RZ, 0xc0, !PT ;  /* 0x0000001f0a0a7812 */ /* 0x002fc800078ec0ff */
[----:B------:R-:W-:-:S13]  /*152f0*/  ISETP.NE.AND P0, PT, R10, RZ, PT ;  /* 0x000000ff0a00720c */ /* 0x000fda0003f05270 */
[----:B--2---:R-:W-:Y:S05]  /*15300*/  @!P0 BRA `(.L_x_4859) ;  /* 0x0000000000048947 */ /* 0x004fea0003800000 */
[----:B------:R-:W-:Y:S01]  /*15310*/  BPT.TRAP 0x1 ;  /* 0x000000040000795c */ /* 0x000fe20000300000 */
.L_x_4859:
[----:B------:R-:W-:Y:S05]  /*15320*/  BSYNC B2 ;  /* 0x0000000000027941 */ /* 0x000fea0003800000 */
.L_x_4858:
        /* <DEDUP_REMOVED lines=12> */
.L_x_4860:
        /* <DEDUP_REMOVED lines=13> */
.L_x_5010:
[----:B------:R-:W-:Y:S05]  /*154c0*/  BSYNC B2 ;  /* 0x0000000000027941 */ /* 0x000fea0003800000 */
.L_x_4861:
[----:B------:R-:W-:Y:S01]  /*154d0*/  BSSY B2, `(.L_x_4863) ;  /* 0x000000b000027945 */ /* 0x000fe20003800000 */
[----:B------:R-:W-:Y:S01]  /*154e0*/  MOV R12, 0x0 ;  /* 0x00000000000c7802 */ /* 0x000fe20000000f00 */
[----:B------:R-:W-:Y:S02]  /*154f0*/  IMAD.MOV.U32 R13, RZ, RZ, 0x12f00000 ;  /* 0x12f00000ff0d7424 */ /* 0x000fe400078e00ff */
[----:B------:R-:W-:Y:S05]  /*15500*/  @P1 BRA `(.L_x_4864) ;  /* 0x00000000001c1947 */ /* 0x000fea0003800000 */
[----:B------:R-:W2:Y:S01]  /*15510*/  S2R R10, SR_TID.X ;  /* 0x00000000000a7919 */ /* 0x000ea20000002100 */
[----:B01----:R-:W-:-:S04]  /*15520*/  IMAD.MOV.U32 R8, RZ, RZ, 0x10000 ;  /* 0x00010000ff087424 */ /* 0x003fc800078e00ff */
[----:B------:R3:W-:Y:S01]  /*15530*/  SYNCS.ARRIVE.TRANS64 RZ, [R3+URZ+0x28cb0], R8 ;  /* 0x028cb00803ff79a7 */ /* 0x0007e2000800003f */
[----:B--2---:R-:W-:-:S04]  /*15540*/  LOP3.LUT R10, R10, 0x1f, RZ, 0xc0, !PT ;  /* 0x0000001f0a0a7812 */ /* 0x004fc800078ec0ff */
[----:B------:R-:W-:-:S13]  /*15550*/  ISETP.NE.AND P0, PT, R10, RZ, PT ;  /* 0x000000ff0a00720c */ /* 0x000fda0003f05270 */
[----:B---3--:R-:W-:Y:S05]  /*15560*/  @!P0 BRA `(.L_x_4864) ;  /* 0x0000000000048947 */ /* 0x008fea0003800000 */
[----:B------:R-:W-:Y:S01]  /*15570*/  BPT.TRAP 0x1 ;  /* 0x000000040000795c */ /* 0x000fe20000300000 */
.L_x_4864:
[----:B------:R-:W-:Y:S05]  /*15580*/  BSYNC B2 ;  /* 0x0000000000027941 */ /* 0x000fea0003800000 */
.L_x_4863:
        /* <DEDUP_REMOVED lines=9> */
.L_x_4865:
        /* <DEDUP_REMOVED lines=15> */
.L_x_4866:
        /* <DEDUP_REMOVED lines=15> */
.L_x_4867:
        /* <DEDUP_REMOVED lines=15> */
.L_x_4868:
        /* <DEDUP_REMOVED lines=15> */
.L_x_4869:
        /* <DEDUP_REMOVED lines=15> */
.L_x_4870:
        /* <DEDUP_REMOVED lines=15> */
.L_x_4871:
        /* <DEDUP_REMOVED lines=15> */
.L_x_4872:
        /* <DEDUP_REMOVED lines=10> */
.L_x_4855:
[----:B------:R-:W-:Y:S05]  /*15d50*/  BSYNC B1 ;  /* 0x0000000000017941 */ /* 0x000fea0003800000 */
.L_x_4854:
[----:B------:R-:W-:Y:S01]  /*15d60*/  IADD3 R11, R2, -0x2, RZ ;  /* 0xfffffffe020b7810 */ /* 0x000fe20007ffe0ff */
[----:B------:R-:W-:Y:S01]  /*15d70*/  VIADD R24, R24, 0x1 ;  /* 0x0000000118187836 */ /* 0x000fe20000000000 */
[----:B------:R-:W-:Y:S02]  /*15d80*/  PLOP3.LUT P0, PT, PT, PT, PT, 0x8, 0x0 ;  /* 0x000000000000781c */ /* 0x000fe40003f0e170 */
[----:B------:R-:W-:Y:S02]  /*15d90*/  ISETP.GE.AND P2, PT, R11, R7, PT ;  /* 0x000000070b00720c */ /* 0x000fe40003f46270 */
[----:B------:R-:W-:-:S04]  /*15da0*/  ISETP.NE.AND P1, PT, R24, 0x2, PT ;  /* 0x000000021800780c */ /* 0x000fc80003f25270 */
[----:B------:R-:W-:Y:S02]  /*15db0*/  SEL R2, RZ, 0x1, P1 ;  /* 0x00000001ff027807 */ /* 0x000fe40000800000 */
[----:B------:R-:W-:Y:S02]  /*15dc0*/  SEL R24, R24, RZ, P1 ;  /* 0x000000ff18187207 */ /* 0x000fe40000800000 */
[----:B------:R-:W-:-:S03]  /*15dd0*/  LOP3.LUT R28, R28, R2, RZ, 0x3c, !PT ;  /* 0x000000021c1c7212 */ /* 0x000fc600078e3cff */
[----:B------:R-:W-:Y:S05]  /*15de0*/  @!P2 BRA `(.L_x_4848) ;  /* 0x0000000c0000a947 */ /* 0x000fea0003800000 */
.L_x_4892:
[----:B------:R-:W-:Y:S05]  /*15df0*/  YIELD ;  /* 0x0000000000007946 */ /* 0x000fea0003800000 */
[----:B------:R-:W-:Y:S04]  /*15e00*/  BSSY B1, `(.L_x_4873) ;  /* 0x00000b6000017945 */ /* 0x000fe80003800000 */
[----:B------:R-:W-:Y:S05]  /*15e10*/  @!P6 BRA `(.L_x_4874) ;  /* 0x0000000800d0e947 */ /* 0x000fea0003800000 */
[----:B------:R-:W-:Y:S01]  /*15e20*/  IMAD R8, R24, 0x8, R23 ;  /* 0x0000000818087824 */ /* 0x000fe200078e0217 */
[----:B------:R-:W-:Y:S01]  /*15e30*/  SHF.L.U32 R2, R28, 0x1f, RZ ;  /* 0x0000001f1c027819 */ /* 0x000fe200000006ff */
[----:B0-----:R-:W0:Y:S01]  /*15e40*/  S2R R3, SR_TID.X ;  /* 0x0000000000037919 */ /* 0x001e220000002100 */
[----:B------:R-:W-:Y:S02]  /*15e50*/  BSSY B2, `(.L_x_4875) ;  /* 0x0000005000027945 */ /* 0x000fe40003800000 */
[----:B------:R-:W2:Y:S01]  /*15e60*/  SYNCS.PHASECHK.TRANS64.TRYWAIT P1, [R8+URZ+0x28ca0], R2 ;  /* 0x028ca002080075a7 */ /* 0x000ea2000802017f */
[----:B0-----:R-:W-:-:S04]  /*15e70*/  LOP3.LUT R3, R3, 0x7f, RZ, 0xc0, !PT ;  /* 0x0000007f03037812 */ /* 0x001fc800078ec0ff */
[----:B------:R-:W-:Y:S01]  /*15e80*/  ISETP.NE.AND P2, PT, R3, RZ, PT ;  /* 0x000000ff0300720c */ /* 0x000fe20003f45270 */
[----:B--2---:R-:W-:-:S12]  /*15e90*/  @!P1 BRA `(.L_x_4876) ;  /* 0x0000006400a09947 */ /* 0x004fd80003800000 */
.L_x_5011:
[----:B------:R-:W-:Y:S05]  /*15ea0*/  BSYNC B2 ;  /* 0x0000000000027941 */ /* 0x000fea0003800000 */
.L_x_4875:
[----:B------:R-:W-:Y:S04]  /*15eb0*/  BSSY B2, `(.L_x_4877) ;  /* 0x0000009000027945 */ /* 0x000fe80003800000 */
[----:B------:R-:W-:Y:S05]  /*15ec0*/  @P2 BRA `(.L_x_4878) ;  /* 0x00000000001c2947 */ /* 0x000fea0003800000 */
[----:B-1----:R-:W1:Y:S01]  /*15ed0*/  S2R R9, SR_TID.X ;  /* 0x0000000000097919 */ /* 0x002e620000002100 */
[----:B------:R-:W-:-:S04]  /*15ee0*/  IMAD.MOV.U32 R3, RZ, RZ, 0x2000 ;  /* 0x00002000ff037424 */ /* 0x000fc800078e00ff */
[----:B------:R2:W-:Y:S01]  /*15ef0*/  SYNCS.ARRIVE.TRANS64 RZ, [R8+URZ+0x28c90], R3 ;  /* 0x028c900308ff79a7 */ /* 0x0005e2000800003f */
[----:B-1----:R-:W-:-:S04]  /*15f00*/  LOP3.LUT R9, R9, 0x1f, RZ, 0xc0, !PT ;  /* 0x0000001f09097812 */ /* 0x002fc800078ec0ff */
[----:B------:R-:W-:-:S13]  /*15f10*/  ISETP.NE.AND P1, PT, R9, RZ, PT ;  /* 0x000000ff0900720c */ /* 0x000fda0003f25270 */
[----:B--2---:R-:W-:Y:S05]  /*15f20*/  @!P1 BRA `(.L_x_4878) ;  /* 0x0000000000049947 */ /* 0x004fea0003800000 */
[----:B------:R-:W-:Y:S01]  /*15f30*/  BPT.TRAP 0x1 ;  /* 0x000000040000795c */ /* 0x000fe20000300000 */
.L_x_4878:
[----:B------:R-:W-:Y:S05]  /*15f40*/  BSYNC B2 ;  /* 0x0000000000027941 */ /* 0x000fea0003800000 */
.L_x_4877:
[----:B------:R-:W-:Y:S01]  /*15f50*/  IMAD.MOV.U32 R12, RZ, RZ, RZ ;  /* 0x000000ffff0c7224 */ /* 0x000fe200078e00ff */
[----:B------:R-:W-:Y:S01]  /*15f60*/  UIADD3 UR4, UP0, UR38, 0x570, URZ ;  /* 0x0000057026047890 */ /* 0x000fe2000ff1e03f */
[----:B------:R-:W-:Y:S01]  /*15f70*/  IMAD R3, R24, 0x2000, R23 ;  /* 0x0000200018037824 */ /* 0x000fe200078e0217 */
[----:B------:R-:W-:Y:S01]  /*15f80*/  PLOP3.LUT P1, PT, PT, PT, PT, 0x80, 0x0 ;  /* 0x000000000000781c */ /* 0x000fe20003f2f070 */
[----:B------:R-:W-:Y:S01]  /*15f90*/  IMAD R10, R11, 0x40, R0 ;  /* 0x000000400b0a7824 */ /* 0x000fe200078e0200 */
[----:B------:R-:W-:Y:S01]  /*15fa0*/  R2UR UR10, R12 ;  /* 0x000000000c0a72ca */ /* 0x000fe200000e0000 */
[----:B------:R-:W-:Y:S01]  /*15fb0*/  VIADD R3, R3, 0x22400 ;  /* 0x0002240003037836 */ /* 0x000fe20000000000 */
[----:B-1----:R-:W-:Y:S01]  /*15fc0*/  IADD3 R9, R8, 0x28c90, RZ ;  /* 0x00028c9008097810 */ /* 0x002fe20007ffe0ff */
[----:B------:R-:W-:Y:S01]  /*15fd0*/  UIADD3.X UR5, URZ, UR39, URZ, UP0, !UPT ;  /* 0x000000273f057290 */ /* 0x000fe200087fe43f */
[----:B------:R-:W-:Y:S01]  /*15fe0*/  UMOV UR6, 0x0 ;  /* 0x0000000000067882 */ /* 0x000fe20000000000 */
[----:B------:R-:W-:-:S10]  /*15ff0*/  UMOV UR7, 0x12f00000 ;  /* 0x12f0000000077882 */ /* 0x000fd40000000000 */
.L_x_4879:
        /* <DEDUP_REMOVED lines=13> */
.L_x_5012:
[----:B------:R-:W-:Y:S05]  /*160d0*/  BSYNC B2 ;  /* 0x0000000000027941 */ /* 0x000fea0003800000 */
.L_x_4880:
        /* <DEDUP_REMOVED lines=11> */
.L_x_4883:
[----:B------:R-:W-:Y:S05]  /*16190*/  BSYNC B2 ;  /* 0x0000000000027941 */ /* 0x000fea0003800000 */
.L_x_4882:
        /* <DEDUP_REMOVED lines=9> */
.L_x_4884:
        /* <DEDUP_REMOVED lines=15> */
.L_x_4885:
        /* <DEDUP_REMOVED lines=15> */
.L_x_4886:
        /* <DEDUP_REMOVED lines=15> */
.L_x_4887:
        /* <DEDUP_REMOVED lines=15> */
.L_x_4888:
        /* <DEDUP_REMOVED lines=15> */
.L_x_4889:
        /* <DEDUP_REMOVED lines=15> */
.L_x_4890:
        /* <DEDUP_REMOVED lines=15> */
.L_x_4891:
        /* <DEDUP_REMOVED lines=10> */
.L_x_4874:
[----:B------:R-:W-:Y:S05]  /*16960*/  BSYNC B1 ;  /* 0x0000000000017941 */ /* 0x000fea0003800000 */
.L_x_4873:
[C---:B------:R-:W-:Y:S01]  /*16970*/  ISETP.GT.AND P2, PT, R11.reuse, R7, PT ;  /* 0x000000070b00720c */ /* 0x040fe20003f44270 */
[----:B------:R-:W-:Y:S01]  /*16980*/  VIADD R11, R11, 0xffffffff ;  /* 0xffffffff0b0b7836 */ /* 0x000fe20000000000 */
[----:B------:R-:W-:-:S04]  /*16990*/  IADD3 R24, R24, 0x1, RZ ;  /* 0x0000000118187810 */ /* 0x000fc80007ffe0ff */
[----:B------:R-:W-:-:S04]  /*169a0*/  ISETP.NE.AND P1, PT, R24, 0x2, PT ;  /* 0x000000021800780c */ /* 0x000fc80003f25270 */
[----:B------:R-:W-:Y:S02]  /*169b0*/  SEL R2, RZ, 0x1, P1 ;  /* 0x00000001ff027807 */ /* 0x000fe40000800000 */
[----:B------:R-:W-:Y:S02]  /*169c0*/  SEL R24, R24, RZ, P1 ;  /* 0x000000ff18187207 */ /* 0x000fe40000800000 */
[----:B------:R-:W-:Y:S01]  /*169d0*/  LOP3.LUT R28, R28, R2, RZ, 0x3c, !PT ;  /* 0x000000021c1c7212 */ /* 0x000fe200078e3cff */
[----:B------:R-:W-:Y:S06]  /*169e0*/  @P2 BRA `(.L_x_4892) ;  /* 0xfffffff400002947 */ /* 0x000fec000383ffff */
.L_x_4848:
[----:B------:R-:W-:Y:S05]  /*169f0*/  BSYNC B0 ;  /* 0x0000000000007941 */ /* 0x000fea0003800000 */
.L_x_4847:
[----:B------:R-:W2:Y:S01]  /*16a00*/  LDC R0, c[0x0][0x448] ;  /* 0x00011200ff007b82 */ /* 0x000ea20000000800 */
[----:B------:R-:W-:Y:S01]  /*16a10*/  LEA R2, R17, 0x3f, 0x6 ;  /* 0x0000003f11027811 */ /* 0x000fe200078e30ff */
[----:B------:R-:W-:Y:S05]  /*16a20*/  @!P0 WARPSYNC.ALL ;  /* 0x0000000000008948 */ /* 0x000fea0003800000 */
[----:B------:R-:W-:Y:S01]  /*16a30*/  BSSY B7, `(.L_x_4893) ;  /* 0x0000382000077945 */ /* 0x000fe20003800000 */
[----:B------:R-:W-:Y:S01]  /*16a40*/  @!P0 BAR.SYNC.DEFER_BLOCKING 0xc, 0x180 ;  /* 0x0306000000008b1d */ /* 0x000fe20000010000 */
[----:B--2---:R-:W-:-:S13]  /*16a50*/  ISETP.NE.AND P1, PT, R0, 0x1, PT ;  /* 0x000000010000780c */ /* 0x004fda0003f25270 */
[----:B0-----:R-:W0:Y:S08]  /*16a60*/  @P1 LDC R3, c[0x0][0x44c] ;  /* 0x00011300ff031b82 */ /* 0x001e300000000800 */
[----:B------:R-:W2:Y:S01]  /*16a70*/  @P1 LDC R0, c[0x0][0x450] ;  /* 0x00011400ff001b82 */ /* 0x000ea20000000800 */
[----:B0-----:R-:W-:-:S05]  /*16a80*/  @P1 IMAD.HI.U32 R3, R2, R3, RZ ;  /* 0x0000000302031227 */ /* 0x001fca00078e00ff */
[----:B--2---:R-:W-:-:S05]  /*16a90*/  @P1 SHF.R.U32.HI R2, RZ, R0, R3 ;  /* 0x00000000ff021219 */ /* 0x004fca0000011603 */
[----:B------:R-:W-:-:S05]  /*16aa0*/  IMAD.IADD R2, R4, 0x1, R2 ;  /* 0x0000000104027824 */ /* 0x000fca00078e0202 */
        /* <DEDUP_REMOVED lines=13> */
[----:B------:R-:W2:Y:S01]  /*16b80*/  LDC.64 R2, c[0x0][0xc60] ;  /* 0x00031800ff027b82 */ /* 0x000ea20000000a00 */
[----:B------:R-:W0:Y:S02]  /*16b90*/  FLO.U32 R0, UR4 ;  /* 0x0000000400007d00 */ /* 0x000e2400080e0000 */
[----:B0-----:R-:W-:-:S06]  /*16ba0*/  ISETP.EQ.U32.AND P0, PT, R0, R5, PT ;  /* 0x000000050000720c */ /* 0x001fcc0003f02070 */
        /* <DEDUP_REMOVED lines=8> */
.L_x_4894:
        /* <DEDUP_REMOVED lines=20> */
.L_x_4897:
[----:B------:R-:W-:Y:S05]  /*16d70*/  BSYNC B6 ;  /* 0x0000000000067941 */ /* 0x000fea0003800000 */
.L_x_4896:
        /* <DEDUP_REMOVED lines=9> */
[----:B------:R-:W-:Y:S01]  /*16e10*/  MOV R4, UR6 ;  /* 0x0000000600047c02 */ /* 0x000fe20008000f00 */
[----:B------:R-:W-:Y:S01]  /*16e20*/  IMAD.U32 R5, RZ, RZ, UR7 ;  /* 0x00000007ff057e24 */ /* 0x000fe2000f8e00ff */
[----:B------:R-:W-:Y:S01]  /*16e30*/  MOV R12, 0x1 ;  /* 0x00000001000c7802 */ /* 0x000fe20000000f00 */
[----:B------:R-:W-:Y:S02]  /*16e40*/  IMAD.U32 R6, RZ, RZ, UR8 ;  /* 0x00000008ff067e24 */ /* 0x000fe4000f8e00ff */
[----:B------:R-:W-:-:S02]  /*16e50*/  IMAD.U32 R7, RZ, RZ, UR9 ;  /* 0x00000009ff077e24 */ /* 0x000fc4000f8e00ff */
[----:B------:R-:W-:Y:S02]  /*16e60*/  IMAD.U32 R10, RZ, RZ, UR4 ;  /* 0x00000004ff0a7e24 */ /* 0x000fe4000f8e00ff */
[----:B------:R-:W-:Y:S02]  /*16e70*/  IMAD.U32 R11, RZ, RZ, UR5 ;  /* 0x00000005ff0b7e24 */ /* 0x000fe4000f8e00ff */
[----:B------:R-:W-:Y:S02]  /*16e80*/  IMAD.MOV.U32 R8, RZ, RZ, 0x70 ;  /* 0x00000070ff087424 */ /* 0x000fe400078e00ff */
[----:B0-----:R-:W-:-:S07]  /*16e90*/  IMAD.MOV.U32 R13, RZ, RZ, RZ ;  /* 0x000000ffff0d7224 */ /* 0x001fce00078e00ff */
[----:B------:R-:W-:-:S07]  /*16ea0*/  LEPC R20, `(.L_x_4900) ;  /* 0x000000001014794e */ /* 0x000fce0000000000 */
[----:B-12---:R-:W-:Y:S05]  /*16eb0*/  CALL.ABS.NOINC R2 ;  /* 0x0000000002007343 */ /* 0x006fea0003c00000 */
.L_x_4900:
        /* <DEDUP_REMOVED lines=15> */
.L_x_4899:
[----:B------:R-:W-:Y:S05]  /*16fb0*/  BSYNC B6 ;  /* 0x0000000000067941 */ /* 0x000fea0003800000 */
.L_x_4898:
[----:B------:R-:W2:Y:S01]  /*16fc0*/  LDL R21, [R1+0x14] ;  /* 0x0000140001157983 */ /* 0x000ea20000100800 */
[----:B------:R-:W-:Y:S01]  /*16fd0*/  ULDC.64 UR4, c[0x0][0x9f8] ;  /* 0x00027e0000047ab9 */ /* 0x000fe20000000a00 */
[----:B------:R-:W0:Y:S01]  /*16fe0*/  LDC R10, c[0x0][0x430] ;  /* 0x00010c00ff0a7b82 */ /* 0x000e220000000800 */
[----:B------:R-:W-:Y:S01]  /*16ff0*/  ISETP.NE.U32.AND P0, PT, RZ, UR4, PT ;  /* 0x00000004ff007c0c */ /* 0x000fe2000bf05070 */
[----:B------:R-:W3:Y:S03]  /*17000*/  S2R R20, SR_TID.X ;  /* 0x0000000000147919 */ /* 0x000ee60000002100 */
[----:B------:R-:W-:-:S13]  /*17010*/  ISETP.NE.AND.EX P0, PT, RZ, UR5, PT, P0 ;  /* 0x00000005ff007c0c */ /* 0x000fda000bf05300 */
[----:B------:R-:W-:Y:S01]  /*17020*/  @P0 IADD3 R2, P1, R27, UR4, RZ ;  /* 0x000000041b020c10 */ /* 0x000fe2000ff3e0ff */
[----:B------:R-:W4:Y:S01]  /*17030*/  S2R R11, SR_TID.X ;  /* 0x00000000000b7919 */ /* 0x000f220000002100 */
[----:B------:R-:W-:Y:S02]  /*17040*/  ULDC UR4, c[0x0][0x320] ;  /* 0x0000c80000047ab9 */ /* 0x000fe40000000800 */
[----:B------:R-:W-:-:S05]  /*17050*/  @P0 IADD3.X R3, R29, UR5, RZ, P1, !PT ;  /* 0x000000051d030c10 */ /* 0x000fca0008ffe4ff */
[----:B------:R1:W2:Y:S01]  /*17060*/  @P0 LDG.E R30, desc[UR40][R2.64] ;  /* 0x00000028021e0981 */ /* 0x0002a2000c1e1900 */
[----:B---3--:R-:W-:-:S04]  /*17070*/  LOP3.LUT R20, R20, 0x7f, RZ, 0xc0, !PT ;  /* 0x0000007f14147812 */ /* 0x008fc800078ec0ff */
[----:B------:R-:W-:Y:S02]  /*17080*/  SHF.R.U32.HI R34, RZ, 0x3, R20 ;  /* 0x00000003ff227819 */ /* 0x000fe40000011614 */
[----:B------:R-:W3:Y:S01]  /*17090*/  S2R R20, SR_TID.X ;  /* 0x0000000000147919 */ /* 0x000ee20000002100 */
[----:B0-----:R-:W-:-:S13]  /*170a0*/  ISETP.NE.AND P1, PT, R10, 0x1, PT ;  /* 0x000000010a00780c */ /* 0x001fda0003f25270 */
[----:B-1----:R-:W0:Y:S08]  /*170b0*/  @P1 LDC R3, c[0x0][0x434] ;  /* 0x00010d00ff031b82 */ /* 0x002e300000000800 */
[----:B------:R-:W1:Y:S01]  /*170c0*/  @P1 LDC R2, c[0x0][0x438] ;  /* 0x00010e00ff021b82 */ /* 0x000e620000000800 */
[----:B---3--:R-:W-:-:S05]  /*170d0*/  IMAD.SHL.U32 R20, R20, 0x10, RZ ;  /* 0x0000001014147824 */ /* 0x008fca00078e00ff */
[----:B------:R-:W-:Y:S01]  /*170e0*/  LOP3.LUT R20, R34, 0x70, R20, 0xf8, !PT ;  /* 0x0000007022147812 */ /* 0x000fe200078ef814 */
[----:B----4-:R-:W-:-:S05]  /*170f0*/  IMAD.SHL.U32 R11, R11, 0x8, RZ ;  /* 0x000000080b0b7824 */ /* 0x010fca00078e00ff */
[----:B------:R-:W-:Y:S02]  /*17100*/  LOP3.LUT R11, R11, 0x38, RZ, 0xc0, !PT ;  /* 0x000000380b0b7812 */ /* 0x000fe400078ec0ff */
[----:B------:R-:W-:Y:S01]  /*17110*/  LOP3.LUT R22, R22, 0xffffffbf, RZ, 0xc0, !PT ;  /* 0xffffffbf16167812 */ /* 0x000fe200078ec0ff */
[----:B------:R-:W-:Y:S01]  /*17120*/  IMAD.MOV.U32 R36, RZ, RZ, RZ ;  /* 0x000000ffff247224 */ /* 0x000fe200078e00ff */
[----:B------:R-:W-:Y:S02]  /*17130*/  LOP3.LUT R13, R11, 0x1c0, RZ, 0xfc, !PT ;  /* 0x000001c00b0d7812 */ /* 0x000fe400078efcff */
[----:B--2---:R-:W-:Y:S02]  /*17140*/  LEA R27, R21, 0xffffffc0, 0x6 ;  /* 0xffffffc0151b7811 */ /* 0x004fe400078e30ff */
[----:B------:R-:W2:Y:S02]  /*17150*/  S2R R21, SR_TID.X ;  /* 0x0000000000157919 */ /* 0x000ea40000002100 */
[----:B--2---:R-:W-:-:S04]  /*17160*/  SHF.L.U32 R21, R21, 0x3, RZ ;  /* 0x0000000315157819 */ /* 0x004fc800000006ff */
[----:B------:R-:W-:-:S04]  /*17170*/  LOP3.LUT R21, R21, 0x38, RZ, 0xc0, !PT ;  /* 0x0000003815157812 */ /* 0x000fc800078ec0ff */
[----:B------:R-:W-:-:S04]  /*17180*/  LOP3.LUT R21, R21, 0x40, RZ, 0xfc, !PT ;  /* 0x0000004015157812 */ /* 0x000fc800078efcff */
[----:B------:R-:W-:Y:S02]  /*17190*/  ISETP.GE.AND P2, PT, R21, UR4, PT ;  /* 0x0000000415007c0c */ /* 0x000fe4000bf46270 */
[----:B------:R-:W2:Y:S01]  /*171a0*/  S2R R21, SR_TID.X ;  /* 0x0000000000157919 */ /* 0x000ea20000002100 */
[----:B------:R-:W-:-:S04]  /*171b0*/  IMAD.IADD R4, R20, 0x1, R27 ;  /* 0x0000000114047824 */ /* 0x000fc800078e021b */
[----:B------:R-:W-:-:S04]  /*171c0*/  IMAD.IADD R0, R4, 0x1, R33 ;  /* 0x0000000104007824 */ /* 0x000fc800078e0221 */
[----:B0-----:R-:W-:Y:S01]  /*171d0*/  @P1 IMAD.HI.U32 R3, R0, R3, RZ ;  /* 0x0000000300031227 */ /* 0x001fe200078e00ff */
[----:B------:R-:W-:-:S03]  /*171e0*/  ISETP.GE.AND P0, PT, R4, R31, PT ;  /* 0x0000001f0400720c */ /* 0x000fc60003f06270 */
[----:B------:R-:W-:Y:S01]  /*171f0*/  IMAD.MOV.U32 R8, RZ, RZ, R0 ;  /* 0x000000ffff087224 */ /* 0x000fe200078e0000 */
[----:B-1----:R-:W-:Y:S02]  /*17200*/  @P1 SHF.R.U32.HI R8, RZ, R2, R3 ;  /* 0x00000002ff081219 */ /* 0x002fe40000011603 */
[----:B------:R-:W-:Y:S02]  /*17210*/  ISETP.GE.AND P1, PT, R11, UR4, PT ;  /* 0x000000040b007c0c */ /* 0x000fe4000bf26270 */
[----:B------:R-:W-:Y:S02]  /*17220*/  ISETP.GT.U32.OR P0, PT, R20, 0x3f, P0 ;  /* 0x0000003f1400780c */ /* 0x000fe40000704470 */
[----:B------:R-:W-:Y:S01]  /*17230*/  @P2 LOP3.LUT R22, R22, 0x40, RZ, 0xfc, !PT ;  /* 0x0000004016162812 */ /* 0x000fe200078efcff */
[----:B--2---:R-:W-:Y:S01]  /*17240*/  IMAD.SHL.U32 R21, R21, 0x8, RZ ;  /* 0x0000000815157824 */ /* 0x004fe200078e00ff */
[----:B------:R-:W-:-:S09]  /*17250*/  SEL R4, RZ, 0x1, P1 ;  /* 0x00000001ff047807 */ /* 0x000fd20000800000 */
[----:B------:R-:W0:Y:S01]  /*17260*/  @!P0 LDC.64 R2, c[0x0][0x428] ;  /* 0x00010a00ff028b82 */ /* 0x000e220000000a00 */
[----:B------:R-:W-:Y:S02]  /*17270*/  LOP3.LUT R21, R21, 0x38, RZ, 0xc0, !PT ;  /* 0x0000003815157812 */ /* 0x000fe400078ec0ff */
[----:B------:R-:W-:Y:S02]  /*17280*/  LOP3.LUT R22, R22, 0xffffff7f, RZ, 0xc0, !PT ;  /* 0xffffff7f16167812 */ /* 0x000fe400078ec0ff */
[C---:B------:R-:W-:Y:S02]  /*17290*/  LOP3.LUT R34, R21.reuse, 0x80, RZ, 0xfc, !PT ;  /* 0x0000008015227812 */ /* 0x040fe400078efcff */
[----:B------:R-:W-:Y:S02]  /*172a0*/  LOP3.LUT R21, R21, 0xc0, RZ, 0xfc, !PT ;  /* 0x000000c015157812 */ /* 0x000fe400078efcff */
[----:B------:R-:W-:Y:S02]  /*172b0*/  @P1 LOP3.LUT R22, R22, 0x80, RZ, 0xfc, !PT ;  /* 0x0000008016161812 */ /* 0x000fe400078efcff */
[----:B------:R-:W-:-:S02]  /*172c0*/  ISETP.GE.AND P1, PT, R21, UR4, PT ;  /* 0x0000000415007c0c */ /* 0x000fc4000bf26270 */
[----:B------:R-:W-:Y:S01]  /*172d0*/  SEL R9, RZ, 0xffffffff, P2 ;  /* 0xffffffffff097807 */ /* 0x000fe20001000000 */
[----:B------:R-:W1:Y:S04]  /*172e0*/  S2R R21, SR_TID.X ;  /* 0x0000000000157919 */ /* 0x000e680000002100 */
[----:B------:R-:W-:Y:S01]  /*172f0*/  IMAD.SHL.U32 R9, R9, 0x2, RZ ;  /* 0x0000000209097824 */ /* 0x000fe200078e00ff */
[----:B------:R-:W-:-:S04]  /*17300*/  ISETP.GE.AND P2, PT, R34, UR4, PT ;  /* 0x0000000422007c0c */ /* 0x000fc8000bf46270 */
[----:B------:R-:W-:Y:S02]  /*17310*/  LOP3.LUT R9, R9, 0x2, R4, 0xe2, !PT ;  /* 0x0000000209097812 */ /* 0x000fe400078ee204 */
[----:B------:R-:W2:Y:S01]  /*17320*/  @!P0 LDC.64 R4, c[0x0][0x418] ;  /* 0x00010600ff048b82 */ /* 0x000ea20000000a00 */
[----:B------:R-:W-:Y:S02]  /*17330*/  SEL R6, RZ, 0x4, P2 ;  /* 0x00000004ff067807 */ /* 0x000fe40001000000 */
[----:B------:R-:W-:Y:S02]  /*17340*/  SEL R7, RZ, 0x8, P1 ;  /* 0x00000008ff077807 */ /* 0x000fe40000800000 */
[----:B------:R-:W-:Y:S02]  /*17350*/  SHF.R.S32.HI R34, RZ, 0x1f, R30 ;  /* 0x0000001fff227819 */ /* 0x000fe4000001141e */
[----:B------:R-:W-:Y:S01]  /*17360*/  LOP3.LUT R9, R7, R9, R6, 0xfe, !PT ;  /* 0x0000000907097212 */ /* 0x000fe200078efe06 */
[--C-:B------:R-:W-:Y:S01]  /*17370*/  @!P0 IMAD.MOV.U32 R6, RZ, RZ, R8.reuse ;  /* 0x000000ffff068224 */ /* 0x100fe200078e0008 */
[----:B------:R-:W-:-:S02]  /*17380*/  @!P0 SHF.R.S32.HI R7, RZ, 0x1f, R8 ;  /* 0x0000001fff078819 */ /* 0x000fc40000011408 */
[----:B------:R-:W-:Y:S01]  /*17390*/  LOP3.LUT R22, R22, 0xffffffdf, RZ, 0xc0, !PT ;  /* 0xffffffdf16167812 */ /* 0x000fe200078ec0ff */
[----:B0-----:R-:W-:-:S03]  /*173a0*/  @!P0 IMAD.WIDE.U32 R6, R30, R2, R6 ;  /* 0x000000021e068225 */ /* 0x001fc600078e0006 */
[----:B------:R-:W-:Y:S01]  /*173b0*/  @P2 LOP3.LUT R22, R22, 0x20, RZ, 0xfc, !PT ;  /* 0x0000002016162812 */ /* 0x000fe200078efcff */
[----:B------:R-:W-:-:S03]  /*173c0*/  @!P0 IMAD R2, R34, R2, RZ ;  /* 0x0000000222028224 */ /* 0x000fc600078e02ff */
[----:B------:R-:W-:Y:S01]  /*173d0*/  LOP3.LUT R22, R22, 0xffffffef, RZ, 0xc0, !PT ;  /* 0xffffffef16167812 */ /* 0x000fe200078ec0ff */
[----:B------:R-:W-:Y:S02]  /*173e0*/  @!P0 IMAD R3, R30, R3, R2 ;  /* 0x000000031e038224 */ /* 0x000fe400078e0202 */
[----:B-1----:R-:W-:Y:S01]  /*173f0*/  IMAD.SHL.U32 R21, R21, 0x8, RZ ;  /* 0x0000000815157824 */ /* 0x002fe200078e00ff */
[----:B------:R-:W-:Y:S02]  /*17400*/  @P1 LOP3.LUT R22, R22, 0x10, RZ, 0xfc, !PT ;  /* 0x0000001016161812 */ /* 0x000fe400078efcff */
[----:B--2---:R-:W-:Y:S02]  /*17410*/  @!P0 LEA R4, P1, R6, R4, 0x2 ;  /* 0x0000000406048211 */ /* 0x004fe400078210ff */
[----:B------:R-:W-:Y:S02]  /*17420*/  @!P0 IADD3 R3, R7, R3, RZ ;  /* 0x0000000307038210 */ /* 0x000fe40007ffe0ff */
[----:B------:R-:W-:-:S02]  /*17430*/  LOP3.LUT R21, R21, 0x38, RZ, 0xc0, !PT ;  /* 0x0000003815157812 */ /* 0x000fc400078ec0ff */
        /* <DEDUP_REMOVED lines=11> */
[----:B------:R-:W-:-:S04]  /*174f0*/  LOP3.LUT R4, R5, R9, R4, 0xfe, !PT ;  /* 0x0000000905047212 */ /* 0x000fc800078efe04 */
[----:B------:R-:W-:Y:S01]  /*17500*/  LOP3.LUT R6, R4, R3, RZ, 0xfc, !PT ;  /* 0x0000000304067212 */ /* 0x000fe200078efcff */
[----:B------:R-:W-:-:S04]  /*17510*/  IMAD.MOV R3, RZ, RZ, -R8 ;  /* 0x000000ffff037224 */ /* 0x000fc800078e0a08 */
[----:B------:R-:W-:Y:S01]  /*17520*/  IMAD R0, R10, R3, R0 ;  /* 0x000000030a007224 */ /* 0x000fe200078e0200 */
        /* <DEDUP_REMOVED lines=10> */
.L_x_5015:
        /* <DEDUP_REMOVED lines=12> */
.L_x_4902:
[----:B------:R-:W0:Y:S01]  /*17690*/  S2R R0, SR_TID.X ;  /* 0x0000000000007919 */ /* 0x000e220000002100 */
[----:B------:R-:W-:Y:S01]  /*176a0*/  BSSY B0, `(.L_x_4903) ;  /* 0x0000008000007945 */ /* 0x000fe20003800000 */
[----:B0-----:R-:W-:-:S04]  /*176b0*/  LOP3.LUT R0, R0, 0x7f, RZ, 0xc0, !PT ;  /* 0x0000007f00007812 */ /* 0x001fc800078ec0ff */
[----:B------:R-:W-:-:S04]  /*176c0*/  SHF.R.U32.HI R0, RZ, 0x3, R0 ;  /* 0x00000003ff007819 */ /* 0x000fc80000011600 */
[----:B------:R-:W-:Y:S01]  /*176d0*/  IADD3 R27, -R0, R31, -R27 ;  /* 0x0000001f001b7210 */ /* 0x000fe20007ffe91b */
[----:B------:R-:W-:Y:S01]  /*176e0*/  IMAD R31, R25, 0x8, R23 ;  /* 0x00000008191f7824 */ /* 0x000fe200078e0217 */
[----:B------:R-:W-:-:S04]  /*176f0*/  SHF.L.U32 R0, R26, 0x1f, RZ ;  /* 0x0000001f1a007819 */ /* 0x000fc800000006ff */
[----:B------:R-:W0:Y:S02]  /*17700*/  SYNCS.PHASECHK.TRANS64.TRYWAIT P0, [R31+URZ+0x28c40], R0 ;  /* 0x028c40001f0075a7 */ /* 0x000e24000800017f */
[----:B0-----:R-:W-:Y:S05]  /*17710*/  @!P0 BRA `(.L_x_4904) ;  /* 0x0000004c00dc8947 */ /* 0x001fea0003800000 */
.L_x_5016:
[----:B------:R-:W-:Y:S05]  /*17720*/  BSYNC B0 ;  /* 0x0000000000007941 */ /* 0x000fea0003800000 */
.L_x_4903:
        /* <DEDUP_REMOVED lines=56> */
[----:B------:R-:W-:Y:S01]  /*17ab0*/  @P0 LEA R6, R5, R23, 0x1 ;  /* 0x0000001705060211 */ /* 0x000fe200078e08ff */
        /* <DEDUP_REMOVED lines=9> */
.L_x_5026:
        /* <DEDUP_REMOVED lines=10> */
.L_x_4906:
        /* <DEDUP_REMOVED lines=11> */
.L_x_4907:
        /* <DEDUP_REMOVED lines=20> */
[----:B0-----:R-:W-:-:S04]  /*17de0*/  IMAD.WIDE.U32 R4, R4, UR4, RZ ;  /* 0x0000000404047c25 */ /* 0x001fc8000f8e00ff */
[----:B------:R-:W-:Y:S01]  /*17df0*/  IMAD.IADD R0, R5, 0x1, R0 ;  /* 0x0000000105007824 */ /* 0x000fe200078e0200 */
[----:B------:R0:W-:Y:S01]  /*17e00*/  STL.64 [R1+0x18], R4 ;  /* 0x0000180401007387 */ /* 0x0001e20000100a00 */
[----:B--2---:R-:W-:-:S03]  /*17e10*/  VIADD R2, R23, 0x20400 ;  /* 0x0002040017027836 */ /* 0x004fc60000000000 */
[----:B------:R0:W-:Y:S02]  /*17e20*/  STL [R1+0x8], R0 ;  /* 0x0000080001007387 */ /* 0x0001e40000100800 */
[----:B------:R-:W-:-:S13]  /*17e30*/  LOP3.LUT P0, RZ, R2, 0x3ff, RZ, 0xc0, !PT ;  /* 0x000003ff02ff7812 */ /* 0x000fda000780c0ff */
        /* <DEDUP_REMOVED lines=17> */
.L_x_4909:
[----:B------:R-:W-:Y:S05]  /*17f50*/  BSYNC B6 ;  /* 0x0000000000067941 */ /* 0x000fea0003800000 */
.L_x_4908:
        /* <DEDUP_REMOVED lines=10> */
[----:B--2---:R-:W-:Y:S01]  /*18000*/  MOV R3, R0 ;  /* 0x0000000000037202 */ /* 0x004fe20000000f00 */
        /* <DEDUP_REMOVED lines=81> */
.L_x_5035:
        /* <DEDUP_REMOVED lines=10> */
.L_x_4911:
        /* <DEDUP_REMOVED lines=18> */
.L_x_5036:
[----:B------:R-:W-:Y:S05]  /*186e0*/  BSYNC B0 ;  /* 0x0000000000007941 */ /* 0x000fea0003800000 */
.L_x_4912:
[----:B------:R-:W-:-:S04]  /*186f0*/  LOP3.LUT R2, R37, 0x2, RZ, 0xfc, !PT ;  /* 0x0000000225027812 */ /* 0x000fc800078efcff */
[----:B------:R-:W-:-:S13]  /*18700*/  ISETP.NE.AND P0, PT, R2, 0x3, PT ;  /* 0x000000030200780c */ /* 0x000fda0003f05270 */
[----:B------:R-:W-:Y:S05]  /*18710*/  @!P0 BRA `(.L_x_4914) ;  /* 0x0000000000048947 */ /* 0x000fea0003800000 */
[----:B------:R-:W-:Y:S01]  /*18720*/  BPT.TRAP 0x1 ;  /* 0x000000040000795c */ /* 0x000fe20000300000 */
.L_x_4914:
[----:B0-----:R-:W-:Y:S01]  /*18730*/  SHF.L.U32 R0, R26, 0x1f, RZ ;  /* 0x0000001f1a007819 */ /* 0x001fe200000006ff */
[----:B------:R-:W-:Y:S03]  /*18740*/  BSSY B0, `(.L_x_4915) ;  /* 0x0000003000007945 */ /* 0x000fe60003800000 */
[----:B------:R-:W0:Y:S02]  /*18750*/  SYNCS.PHASECHK.TRANS64.TRYWAIT P0, [R31+URZ+0x28c60], R0 ;  /* 0x028c60001f0075a7 */ /* 0x000e24000800017f */
[----:B0-----:R-:W-:Y:S05]  /*18760*/  @!P0 BRA `(.L_x_4916) ;  /* 0x0000004800848947 */ /* 0x001fea0003800000 */
.L_x_5037:
[----:B------:R-:W-:Y:S05]  /*18770*/  BSYNC B0 ;  /* 0x0000000000007941 */ /* 0x000fea0003800000 */
.L_x_4915:
        /* <DEDUP_REMOVED lines=13> */
[----:B------:R-:W-:-:S03]  /*18850*/  IMAD R4, R25, 0x8000, R35 ;  /* 0x0000800019047824 */ /* 0x000fc600078e0223 */
        /* <DEDUP_REMOVED lines=10> */
[----:B------:R-:W2:Y:S01]  /*18900*/  LDL R3, [R1+0xc] ;  /* 0x00000c0001037983 */ /* 0x000ea20000100800 */
[----:B------:R-:W-:Y:S02]  /*18910*/  LEA R4, R4, R23, 0x1 ;  /* 0x0000001704047211 */ /* 0x000fe400078e08ff */
        /* <DEDUP_REMOVED lines=86> */
.L_x_5047:
        /* <DEDUP_REMOVED lines=34> */
.L_x_4918:
        /* <DEDUP_REMOVED lines=11> */
.L_x_4919:
[----:B------:R-:W2:Y:S01]  /*19150*/  LDL R2, [R1+0x14] ;  /* 0x0000140001027983 */ /* 0x000ea20000100800 */
[----:B------:R1:W-:Y:S01]  /*19160*/  SYNCS.ARRIVE.TRANS64.A1T0 RZ, [R31+URZ+0x28c50], RZ ;  /* 0x028c50ff1fff79a7 */ /* 0x0003e2000810003f */
[----:B------:R-:W-:Y:S01]  /*19170*/  BSSY B0, `(.L_x_4920) ;  /* 0x00000f6000007945 */ /* 0x000fe20003800000 */
[----:B--2---:R-:W-:-:S13]  /*19180*/  ISETP.GE.AND P0, PT, R2, 0x2, PT ;  /* 0x000000020200780c */ /* 0x004fda0003f06270 */
[----:B-1----:R-:W-:Y:S05]  /*19190*/  @!P0 BRA `(.L_x_4921) ;  /* 0x0000000c00cc8947 */ /* 0x002fea0003800000 */
[----:B------:R-:W2:Y:S04]  /*191a0*/  LDL.LU R4, [R1+0x34] ;  /* 0x0000340001047983 */ /* 0x000ea80000300800 */
[----:B------:R-:W3:Y:S01]  /*191b0*/  LDL.LU R3, [R1+0xc] ;  /* 0x00000c0001037983 */ /* 0x000ee20000300800 */
[----:B------:R-:W-:Y:S01]  /*191c0*/  VIADD R7, R2, 0xfffffffe ;  /* 0xfffffffe02077836 */ /* 0x000fe20000000000 */
[----:B--2---:R-:W-:Y:S02]  /*191d0*/  LOP3.LUT R32, R4, 0x40, RZ, 0xc0, !PT ;  /* 0x0000004004207812 */ /* 0x004fe400078ec0ff */
[----:B---3--:R-:W-:Y:S02]  /*191e0*/  LOP3.LUT R31, R3, 0x80, RZ, 0xc0, !PT ;  /* 0x00000080031f7812 */ /* 0x008fe400078ec0ff */
[----:B------:R-:W-:-:S02]  /*191f0*/  SHF.R.U32.HI R32, RZ, 0x2, R32 ;  /* 0x00000002ff207819 */ /* 0x000fc40000011620 */
[----:B------:R-:W-:-:S07]  /*19200*/  SHF.R.U32.HI R31, RZ, 0x3, R31 ;  /* 0x00000003ff1f7819 */ /* 0x000fce000001161f */
.L_x_4934:
[----:B-1----:R-:W1:Y:S01]  /*19210*/  S2R R2, SR_TID.X ;  /* 0x0000000000027919 */ /* 0x002e620000002100 */
[----:B0-----:R-:W0:Y:S01]  /*19220*/  LDC R5, c[0x0][0x430] ;  /* 0x00010c00ff057b82 */ /* 0x001e220000000800 */
[----:B------:R-:W-:Y:S01]  /*19230*/  IMAD R4, R7, 0x40, R33 ;  /* 0x0000004007047824 */ /* 0x000fe200078e0221 */
[----:B------:R-:W-:Y:S01]  /*19240*/  LOP3.LUT R10, R37, 0x2, RZ, 0xfc, !PT ;  /* 0x00000002250a7812 */ /* 0x000fe200078efcff */
[----:B--2---:R-:W2:Y:S01]  /*19250*/  S2R R8, SR_TID.X ;  /* 0x0000000000087919 */ /* 0x004ea20000002100 */
        /* <DEDUP_REMOVED lines=9> */
[----:B------:R-:W-:-:S05]  /*192f0*/  IADD3 R4, R8, R4, RZ ;  /* 0x0000000408047210 */ /* 0x000fca0007ffe0ff */
[----:B------:R-:W-:-:S04]  /*19300*/  IMAD.MOV.U32 R2, RZ, RZ, R4 ;  /* 0x000000ffff027224 */ /* 0x000fc800078e0004 */
        /* <DEDUP_REMOVED lines=21> */
[----:B------:R-:W-:-:S02]  /*19460*/  SEL R25, R25, RZ, P0 ;  /* 0x000000ff19197207 */ /* 0x000fc40000000000 */
[----:B------:R-:W-:Y:S02]  /*19470*/  IADD3 R7, R7, -0x1, RZ ;  /* 0xffffffff07077810 */ /* 0x000fe40007ffe0ff */
[----:B------:R-:W-:Y:S01]  /*19480*/  ISETP.GT.AND P3, PT, R2, RZ, PT ;  /* 0x000000ff0200720c */ /* 0x000fe20003f64270 */
[----:B0-----:R-:W-:-:S12]  /*19490*/  @!P1 BRA `(.L_x_4922) ;  /* 0x0000000000049947 */ /* 0x001fd80003800000 */
[----:B------:R-:W-:Y:S01]  /*194a0*/  BPT.TRAP 0x1 ;  /* 0x000000040000795c */ /* 0x000fe20000300000 */
.L_x_4922:
[----:B------:R-:W-:Y:S01]  /*194b0*/  IMAD R6, R25, 0x8, R23 ;  /* 0x0000000819067824 */ /* 0x000fe200078e0217 */
[----:B------:R-:W-:Y:S01]  /*194c0*/  SHF.L.U32 R17, R26, 0x1f, RZ ;  /* 0x0000001f1a117819 */ /* 0x000fe200000006ff */
[----:B------:R-:W-:Y:S01]  /*194d0*/  BSSY B1, `(.L_x_4923) ;  /* 0x0000004000017945 */ /* 0x000fe20003800000 */
[----:B------:R-:W-:Y:S02]  /*194e0*/  SHF.R.S32.HI R9, RZ, 0x1f, R5 ;  /* 0x0000001fff097819 */ /* 0x000fe40000011405 */
[----:B------:R-:W0:Y:S02]  /*194f0*/  SYNCS.PHASECHK.TRANS64.TRYWAIT P0, [R6+URZ+0x28c40], R17 ;  /* 0x028c4011060075a7 */ /* 0x000e24000800017f */
[----:B0-----:R-:W-:Y:S05]  /*19500*/  @!P0 BRA `(.L_x_4924) ;  /* 0x00000044005c8947 */ /* 0x001fea0003800000 */
.L_x_5048:
[----:B------:R-:W-:Y:S05]  /*19510*/  BSYNC B1 ;  /* 0x0000000000017941 */ /* 0x000fea0003800000 */
.L_x_4923:
        /* <DEDUP_REMOVED lines=24> */
[----:B------:R-:W-:-:S03]  /*196a0*/  LEA R21, R8, R23, 0x1 ;  /* 0x0000001708157211 */ /* 0x000fc600078e08ff */
        /* <DEDUP_REMOVED lines=17> */
.L_x_5058:
        /* <DEDUP_REMOVED lines=8> */
.L_x_4926:
        /* <DEDUP_REMOVED lines=11> */
.L_x_4927:
[----:B------:R2:W-:Y:S01]  /*198f0*/  SYNCS.ARRIVE.TRANS64.A1T0 RZ, [R6+URZ+0x28c30], RZ ;  /* 0x028c30ff06ff79a7 */ /* 0x0005e2000810003f */
[----:B------:R-:W-:Y:S05]  /*19900*/  @!P2 BRA `(.L_x_4928) ;  /* 0x000000000004a947 */ /* 0x000fea0003800000 */
[----:B------:R-:W-:Y:S01]  /*19910*/  BPT.TRAP 0x1 ;  /* 0x000000040000795c */ /* 0x000fe20000300000 */
.L_x_4928:
[----:B------:R-:W3:Y:S01]  /*19920*/  SYNCS.PHASECHK.TRANS64.TRYWAIT P0, [R6+URZ+0x28c60], R17 ;  /* 0x028c6011060075a7 */ /* 0x000ee2000800017f */
[----:B------:R-:W-:Y:S04]  /*19930*/  BSSY B1, `(.L_x_4929) ;  /* 0x0000002000017945 */ /* 0x000fe80003800000 */
[----:B---3--:R-:W-:Y:S05]  /*19940*/  @!P0 BRA `(.L_x_4930) ;  /* 0x00000044007c8947 */ /* 0x008fea0003800000 */
.L_x_5059:
[----:B------:R-:W-:Y:S05]  /*19950*/  BSYNC B1 ;  /* 0x0000000000017941 */ /* 0x000fea0003800000 */
.L_x_4929:
        /* <DEDUP_REMOVED lines=81> */
.L_x_5069:
        /* <DEDUP_REMOVED lines=25> */
.L_x_4932:
        /* <DEDUP_REMOVED lines=11> */
.L_x_4933:
[----:B------:R3:W-:Y:S01]  /*1a0b0*/  SYNCS.ARRIVE.TRANS64.A1T0 RZ, [R6+URZ+0x28c50], RZ ;  /* 0x028c50ff06ff79a7 */ /* 0x0007e2000810003f */
[----:B------:R-:W-:Y:S05]  /*1a0c0*/  @P3 BRA `(.L_x_4934) ;  /* 0xfffffff000503947 */ /* 0x000fea000383ffff */
.L_x_4921:
[----:B------:R-:W-:Y:S05]  /*1a0d0*/  BSYNC B0 ;  /* 0x0000000000007941 */ /* 0x000fea0003800000 */
.L_x_4920:
        /* <DEDUP_REMOVED lines=21> */
.L_x_4936:
[----:B------:R-:W-:Y:S05]  /*1a230*/  BSYNC B0 ;  /* 0x0000000000007941 */ /* 0x000fea0003800000 */
.L_x_4935:
[----:B------:R-:W-:-:S07]  /*1a240*/  SEL R25, R25, RZ, P0 ;  /* 0x000000ff19197207 */ /* 0x000fce0000000000 */
.L_x_4895:
[----:B------:R-:W-:Y:S05]  /*1a250*/  BSYNC B7 ;  /* 0x0000000000077941 */ /* 0x000fea0003800000 */
.L_x_4893:
        /* <DEDUP_REMOVED lines=11> */
.L_x_4937:
        /* <DEDUP_REMOVED lines=36> */
.L_x_5079:
[----:B------:R-:W-:Y:S02]  /*1a550*/  ULDC UR4, c[0x0][0xc38] ;  /* 0x00030e0000047ab9 */ /* 0x000fe40000000800 */
[----:B------:R-:W-:-:S04]  /*1a560*/  IMAD.U32 R4, RZ, RZ, UR4 ;  /* 0x00000004ff047e24 */ /* 0x000fc8000f8e00ff */
[----:B--2---:R-:W-:-:S04]  /*1a570*/  IMAD R5, R14, R4, RZ ;  /* 0x000000040e057224 */ /* 0x004fc800078e02ff */
[----:B------:R-:W-:-:S05]  /*1a580*/  IMAD.IADD R16, R16, 0x1, R5 ;  /* 0x0000000110107824 */ /* 0x000fca00078e0205 */
[----:B------:R-:W-:-:S13]  /*1a590*/  ISETP.GT.AND P6, PT, R16, R0, PT ;  /* 0x000000001000720c */ /* 0x000fda0003fc4270 */
[----:B------:R-:W-:Y:S05]  /*1a5a0*/  @P6 BRA `(.L_x_4940) ;  /* 0x00000000009c6947 */ /* 0x000fea0003800000 */
.L_x_4945:
[----:B------:R-:W2:Y:S01]  /*1a5b0*/  LDC R4, c[0x0][0xc3c] ;  /* 0x00030f00ff047b82 */ /* 0x000ea20000000800 */
[----:B------:R-:W-:-:S05]  /*1a5c0*/  VIADD R19, R19, 0x1f ;  /* 0x0000001f13137836 */ /* 0x000fca0000000000 */
[----:B--2---:R-:W-:-:S13]  /*1a5d0*/  ISETP.GE.AND P6, PT, R19, R4, PT ;  /* 0x000000041300720c */ /* 0x004fda0003fc6270 */
[----:B------:R-:W-:Y:S05]  /*1a5e0*/  @P6 BRA `(.L_x_4941) ;  /* 0x0000000400d06947 */ /* 0x000fea0003800000 */
[----:B------:R-:W2:Y:S01]  /*1a5f0*/  S2R R2, SR_TID.X ;  /* 0x0000000000027919 */ /* 0x000ea20000002100 */
[----:B------:R-:W-:Y:S01]  /*1a600*/  BSSY B0, `(.L_x_4942) ;  /* 0x0000009000007945 */ /* 0x000fe20003800000 */
[----:B--2---:R-:W-:-:S05]  /*1a610*/  LOP3.LUT R2, R2, 0x1f, RZ, 0xc0, !PT ;  /* 0x0000001f02027812 */ /* 0x004fca00078ec0ff */
[----:B------:R-:W-:Y:S02]  /*1a620*/  IMAD.IADD R5, R19, 0x1, R2 ;  /* 0x0000000113057824 */ /* 0x000fe400078e0202 */
[----:B------:R-:W-:-:S03]  /*1a630*/  IMAD.MOV.U32 R2, RZ, RZ, RZ ;  /* 0x000000ffff027224 */ /* 0x000fc600078e00ff */
[----:B------:R-:W-:-:S13]  /*1a640*/  ISETP.GE.OR P6, PT, R5, R4, !P0 ;  /* 0x000000040500720c */ /* 0x000fda00047c6670 */
[----:B------:R-:W-:Y:S05]  /*1a650*/  @P6 BRA `(.L_x_4943) ;  /* 0x00000000000c6947 */ /* 0x000fea0003800000 */
[----:B0-----:R-:W0:Y:S02]  /*1a660*/  LDC.64 R2, c[0x0][0xc80] ;  /* 0x00032000ff027b82 */ /* 0x001e240000000a00 */
[----:B0-----:R-:W-:-:S06]  /*1a670*/  IMAD.WIDE R2, R5, 0x4, R2 ;  /* 0x0000000405027825 */ /* 0x001fcc00078e0202 */
[----:B------:R2:W5:Y:S02]  /*1a680*/  LDG.E R2, desc[UR40][R2.64] ;  /* 0x0000002802027981 */ /* 0x000564000c1e1900 */
.L_x_4943:
[----:B------:R-:W-:Y:S05]  /*1a690*/  BSYNC B0 ;  /* 0x0000000000007941 */ /* 0x000fea0003800000 */
.L_x_4942:
[----:B------:R-:W-:-:S03]  /*1a6a0*/  UMOV UR4, 0xffffffff ;  /* 0xffffffff00047882 */ /* 0x000fc60000000000 */
[----:B------:R-:W-:Y:S05]  /*1a6b0*/  BRA.DIV UR4, `(.L_x_4944) ;  /* 0x0000004604347947 */ /* 0x000fea000b800000 */
[----:B-----5:R-:W3:Y:S02]  /*1a6c0*/  SHFL.UP PT, R14, R2, 0x1, RZ ;  /* 0x04200000020e7989 */ /* 0x020ee400000e00ff */
[----:B---3--:R-:W-:-:S05]  /*1a6d0*/  SEL R13, R14, RZ, P1 ;  /* 0x000000ff0e0d7207 */ /* 0x008fca0000800000 */
[----:B------:R-:W-:-:S05]  /*1a6e0*/  IMAD.IADD R13, R2, 0x1, R13 ;  /* 0x00000001020d7824 */ /* 0x000fca00078e020d */
[----:B------:R-:W3:Y:S02]  /*1a6f0*/  SHFL.UP PT, R14, R13, 0x2, RZ ;  /* 0x044000000d0e7989 */ /* 0x000ee400000e00ff */
[----:B---3--:R-:W-:-:S04]  /*1a700*/  SEL R14, R14, RZ, P2 ;  /* 0x000000ff0e0e7207 */ /* 0x008fc80001000000 */
[----:B0-2---:R-:W-:-:S05]  /*1a710*/  IADD3 R3, R13, R14, RZ ;  /* 0x0000000e0d037210 */ /* 0x005fca0007ffe0ff */
        /* <DEDUP_REMOVED lines=10> */
.L_x_5087:
[----:B------:R-:W-:Y:S02]  /*1a7c0*/  ULDC UR4, c[0x0][0xc38] ;  /* 0x00030e0000047ab9 */ /* 0x000fe40000000800 */
[----:B------:R-:W-:-:S04]  /*1a7d0*/  IMAD.U32 R4, RZ, RZ, UR4 ;  /* 0x00000004ff047e24 */ /* 0x000fc8000f8e00ff */
[----:B--2---:R-:W-:-:S04]  /*1a7e0*/  IMAD R5, R14, R4, RZ ;  /* 0x000000040e057224 */ /* 0x004fc800078e02ff */
[----:B------:R-:W-:-:S05]  /*1a7f0*/  IMAD.IADD R16, R5, 0x1, R16 ;  /* 0x0000000105107824 */ /* 0x000fca00078e0210 */
[----:B------:R-:W-:-:S13]  /*1a800*/  ISETP.GT.AND P6, PT, R16, R0, PT ;  /* 0x000000001000720c */ /* 0x000fda0003fc4270 */
[----:B------:R-:W-:Y:S05]  /*1a810*/  @!P6 BRA `(.L_x_4945) ;  /* 0xfffffffc0064e947 */ /* 0x000fea000383ffff */
.L_x_4940:
[----:B------:R-:W-:Y:S01]  /*1a820*/  IADD3 R16, -R5, R16, RZ ;  /* 0x0000001005107210 */ /* 0x000fe20007ffe1ff */
[----:B------:R-:W-:-:S04]  /*1a830*/  UMOV UR4, 0xffffffff ;  /* 0xffffffff00047882 */ /* 0x000fc80000000000 */
[----:B------:R-:W-:-:S05]  /*1a840*/  IMAD R5, R3, R4, R16 ;  /* 0x0000000403057224 */ /* 0x000fca00078e0210 */
[----:B------:R-:W-:Y:S01]  /*1a850*/  ISETP.GT.AND P6, PT, R5, R0, PT ;  /* 0x000000000500720c */ /* 0x000fe20003fc4270 */
[----:B------:R-:W-:-:S12]  /*1a860*/  BRA.DIV UR4, `(.L_x_4946) ;  /* 0x0000004604847947 */ /* 0x000fd8000b800000 */
[----:B------:R-:W-:-:S04]  /*1a870*/  VOTE.ANY R6, PT, !P6 ;  /* 0x0000000000067806 */ /* 0x000fc800070e0100 */
[----:B------:R-:W2:Y:S02]  /*1a880*/  POPC R5, R6 ;  /* 0x0000000600057309 */ /* 0x000ea40000000000 */
[----:B--2---:R2:W3:Y:S02]  /*1a890*/  SHFL.IDX PT, R17, R2, R5, 0x1f ;  /* 0x00001f0502117589 */ /* 0x0044e400000e0000 */
.L_x_5091:
[----:B------:R-:W-:Y:S01]  /*1a8a0*/  ISETP.NE.AND P0, PT, R6, RZ, PT ;  /* 0x000000ff0600720c */ /* 0x000fe20003f05270 */
[----:B------:R-:W-:-:S12]  /*1a8b0*/  IMAD.MOV.U32 R6, RZ, RZ, RZ ;  /* 0x000000ffff067224 */ /* 0x000fd800078e00ff */
[----:B------:R-:W-:Y:S05]  /*1a8c0*/  @!P0 BRA `(.L_x_4947) ;  /* 0x0000000000108947 */ /* 0x000fea0003800000 */
[----:B------:R-:W-:Y:S01]  /*1a8d0*/  UMOV UR4, 0xffffffff ;  /* 0xffffffff00047882 */ /* 0x000fe20000000000 */
[----:B------:R-:W-:Y:S02]  /*1a8e0*/  VIADD R12, R5, 0xffffffff ;  /* 0xffffffff050c7836 */ /* 0x000fe40000000000 */
[----:B------:R-:W-:Y:S05]  /*1a8f0*/  BRA.DIV UR4, `(.L_x_4948) ;  /* 0x0000004604a87947 */ /* 0x000fea000b800000 */
[----:B------:R4:W0:Y:S02]  /*1a900*/  SHFL.IDX PT, R6, R3, R12, 0x1f ;  /* 0x00001f0c03067589 */ /* 0x00082400000e0000 */
.L_x_4947:
[----:B0-2-4-:R-:W0:Y:S01]  /*1a910*/  LDC.64 R2, c[0x0][0xc90] ;  /* 0x00032400ff027b82 */ /* 0x015e220000000a00 */
[----:B------:R-:W-:-:S04]  /*1a920*/  IMAD.IADD R19, R5, 0x1, R19 ;  /* 0x0000000105137824 */ /* 0x000fc800078e0213 */
[----:B0-----:R-:W-:-:S05]  /*1a930*/  IMAD.WIDE R2, R19, 0x4, R2 ;  /* 0x0000000413027825 */ /* 0x001fca00078e0202 */
[----:B------:R0:W3:Y:S01]  /*1a940*/  LDG.E R7, desc[UR40][R2.64] ;  /* 0x0000002802077981 */ /* 0x0000e2000c1e1900 */
[----:B------:R-:W-:-:S04]  /*1a950*/  IMAD R16, R6, R4, R16 ;  /* 0x0000000406107224 */ /* 0x000fc800078e0210 */
[----:B------:R-:W-:Y:S01]  /*1a960*/  IMAD.IADD R0, R0, 0x1, -R16 ;  /* 0x0000000100007824 */ /* 0x000fe200078e0a10 */
[----:B0-----:R-:W-:Y:S01]  /*1a970*/  MOV R2, RZ ;  /* 0x000000ff00027202 */ /* 0x001fe20000000f00 */
[----:B---3--:R-:W-:-:S05]  /*1a980*/  IMAD R5, R17, R7, RZ ;  /* 0x0000000711057224 */ /* 0x008fca00078e02ff */
[-C--:B------:R-:W-:Y:S02]  /*1a990*/  IABS R8, R5.reuse ;  /* 0x0000000500087213 */ /* 0x080fe40000000000 */
[----:B------:R-:W-:Y:S02]  /*1a9a0*/  IABS R6, R5 ;  /* 0x0000000500067213 */ /* 0x000fe40000000000 */
[----:B-1----:R-:W0:Y:S03]  /*1a9b0*/  I2F.RP R9, R8 ;  /* 0x0000000800097306 */ /* 0x002e260000209400 */
[----:B------:R-:W-:-:S05]  /*1a9c0*/  IMAD.MOV R6, RZ, RZ, -R6 ;  /* 0x000000ffff067224 */ /* 0x000fca00078e0a06 */
[----:B0-----:R-:W0:Y:S02]  /*1a9d0*/  MUFU.RCP R9, R9 ;  /* 0x0000000900097308 */ /* 0x001e240000001000 */
[----:B0-----:R-:W-:-:S06]  /*1a9e0*/  VIADD R10, R9, 0xffffffe ;  /* 0x0ffffffe090a7836 */ /* 0x001fcc0000000000 */
[----:B------:R-:W0:Y:S02]  /*1a9f0*/  F2I.FTZ.U32.TRUNC.NTZ R3, R10 ;  /* 0x0000000a00037305 */ /* 0x000e24000021f000 */
        /* <DEDUP_REMOVED lines=19> */
[----:B------:R-:W-:Y:S02]  /*1ab30*/  IMAD R5, R5, R2, R0 ;  /* 0x0000000205057224 */ /* 0x000fe400078e0200 */
[----:B------:R-:W-:Y:S01]  /*1ab40*/  IMAD.MOV.U32 R2, RZ, RZ, RZ ;  /* 0x000000ffff027224 */ /* 0x000fe200078e00ff */
[----:B------:R-:W-:-:S04]  /*1ab50*/  VIADDMNMX R4, R3, R4, R7, PT ;  /* 0x0000000403047246 */ /* 0x000fc80003800107 */
[----:B------:R-:W-:-:S04]  /*1ab60*/  IABS R7, R4 ;  /* 0x0000000400077213 */ /* 0x000fc80000000000 */
[----:B------:R-:W0:Y:S08]  /*1ab70*/  I2F.RP R8, R7 ;  /* 0x0000000700087306 */ /* 0x000e300000209400 */
[----:B0-----:R-:W0:Y:S02]  /*1ab80*/  MUFU.RCP R8, R8 ;  /* 0x0000000800087308 */ /* 0x001e240000001000 */
[----:B0-----:R-:W-:-:S06]  /*1ab90*/  VIADD R3, R8, 0xffffffe ;  /* 0x0ffffffe08037836 */ /* 0x001fcc0000000000 */
[----:B------:R-:W0:Y:S02]  /*1aba0*/  F2I.FTZ.U32.TRUNC.NTZ R3, R3 ;  /* 0x0000000300037305 */ /* 0x000e24000021f000 */
[----:B0-----:R-:W-:-:S04]  /*1abb0*/  IMAD.MOV R0, RZ, RZ, -R3 ;  /* 0x000000ffff007224 */ /* 0x001fc800078e0a03 */
[----:B------:R-:W-:Y:S01]  /*1abc0*/  IMAD R9, R0, R7, RZ ;  /* 0x0000000700097224 */ /* 0x000fe200078e02ff */
[----:B------:R-:W-:-:S03]  /*1abd0*/  IABS R0, R4 ;  /* 0x0000000400007213 */ /* 0x000fc60000000000 */
[----:B------:R-:W-:Y:S01]  /*1abe0*/  IMAD.HI.U32 R2, R3, R9, R2 ;  /* 0x0000000903027227 */ /* 0x000fe200078e0002 */
[----:B------:R-:W-:Y:S02]  /*1abf0*/  IABS R9, R5 ;  /* 0x0000000500097213 */ /* 0x000fe40000000000 */
[----:B------:R-:W-:-:S03]  /*1ac00*/  IADD3 R0, RZ, -R0, RZ ;  /* 0x80000000ff007210 */ /* 0x000fc60007ffe0ff */
[----:B------:R-:W-:-:S04]  /*1ac10*/  IMAD.HI.U32 R2, R2, R9, RZ ;  /* 0x0000000902027227 */ /* 0x000fc800078e00ff */
[----:B------:R-:W-:-:S05]  /*1ac20*/  IMAD R0, R2, R0, R9 ;  /* 0x0000000002007224 */ /* 0x000fca00078e0209 */
[----:B------:R-:W-:-:S13]  /*1ac30*/  ISETP.GT.U32.AND P1, PT, R7, R0, PT ;  /* 0x000000000700720c */ /* 0x000fda0003f24070 */
[----:B------:R-:W-:Y:S02]  /*1ac40*/  @!P1 IMAD.IADD R0, R0, 0x1, -R7 ;  /* 0x0000000100009824 */ /* 0x000fe400078e0a07 */
[----:B------:R-:W-:Y:S01]  /*1ac50*/  @!P1 VIADD R2, R2, 0x1 ;  /* 0x0000000102029836 */ /* 0x000fe20000000000 */
[----:B------:R-:W-:Y:S02]  /*1ac60*/  ISETP.NE.AND P1, PT, R4, RZ, PT ;  /* 0x000000ff0400720c */ /* 0x000fe40003f25270 */
[----:B------:R-:W-:Y:S02]  /*1ac70*/  ISETP.GE.U32.AND P0, PT, R0, R7, PT ;  /* 0x000000070000720c */ /* 0x000fe40003f06070 */
[C---:B------:R-:W-:Y:S01]  /*1ac80*/  LOP3.LUT R0, R5.reuse, R4, RZ, 0x3c, !PT ;  /* 0x0000000405007212 */ /* 0x040fe200078e3cff */
[----:B------:R-:W-:-:S03]  /*1ac90*/  IMAD.IADD R5, R5, 0x1, R6 ;  /* 0x0000000105057824 */ /* 0x000fc600078e0206 */
[----:B------:R-:W-:-:S07]  /*1aca0*/  ISETP.GE.AND P2, PT, R0, RZ, PT ;  /* 0x000000ff0000720c */ /* 0x000fce0003f46270 */
[----:B------:R-:W-:-:S06]  /*1acb0*/  @P0 VIADD R2, R2, 0x1 ;  /* 0x0000000102020836 */ /* 0x000fcc0000000000 */
[----:B------:R-:W-:Y:S01]  /*1acc0*/  @!P2 IMAD.MOV R2, RZ, RZ, -R2 ;  /* 0x000000ffff02a224 */ /* 0x000fe200078e0a02 */
[----:B------:R-:W-:Y:S02]  /*1acd0*/  @!P1 LOP3.LUT R2, RZ, R4, RZ, 0x33, !PT ;  /* 0x00000004ff029212 */ /* 0x000fe400078e33ff */
[----:B------:R-:W-:-:S05]  /*1ace0*/  IADD3 R4, -R4, RZ, RZ ;  /* 0x000000ff04047210 */ /* 0x000fca0007ffe1ff */
[----:B------:R-:W-:Y:S01]  /*1acf0*/  IMAD R18, R2, R4, R5 ;  /* 0x0000000402127224 */ /* 0x000fe200078e0205 */
[----:B------:R-:W-:-:S05]  /*1ad00*/  LOP3.LUT R2, RZ, R2, RZ, 0x33, !PT ;  /* 0x00000002ff027212 */ /* 0x000fca00078e33ff */
[----:B------:R-:W-:Y:S01]  /*1ad10*/  IMAD.IADD R17, R17, 0x1, R2 ;  /* 0x0000000111117824 */ /* 0x000fe200078e0202 */
[----:B------:R-:W-:Y:S06]  /*1ad20*/  BRA `(.L_x_4949) ;  /* 0x00000000001c7947 */ /* 0x000fec0003800000 */
.L_x_4941:
[----:B------:R-:W-:Y:S01]  /*1ad30*/  UMOV UR4, URZ ;  /* 0x0000003f00047c82 */ /* 0x000fe20008000000 */
[----:B------:R-:W-:Y:S01]  /*1ad40*/  UMOV UR5, URZ ;  /* 0x0000003f00057c82 */ /* 0x000fe20008000000 */
[----:B------:R-:W-:Y:S01]  /*1ad50*/  ULDC UR6, c[0x0][0xc3c] ;  /* 0x00030f0000067ab9 */ /* 0x000fe20000000800 */
[----:B------:R-:W-:Y:S02]  /*1ad60*/  IMAD.MOV.U32 R16, RZ, RZ, R0 ;  /* 0x000000ffff107224 */ /* 0x000fe400078e0000 */
[----:B------:R-:W-:Y:S02]  /*1ad70*/  IMAD.U32 R17, RZ, RZ, UR4 ;  /* 0x00000004ff117e24 */ /* 0x000fe4000f8e00ff */
[----:B------:R-:W-:Y:S02]  /*1ad80*/  IMAD.U32 R18, RZ, RZ, UR5 ;  /* 0x00000005ff127e24 */ /* 0x000fe4000f8e00ff */
[----:B------:R-:W-:-:S07]  /*1ad90*/  IMAD.U32 R19, RZ, RZ, UR6 ;  /* 0x00000006ff137e24 */ /* 0x000fce000f8e00ff */
.L_x_4949:
        /* <DEDUP_REMOVED lines=10> */
.L_x_4938:
[----:B------:R-:W-:Y:S02]  /*1ae40*/  ULDC UR4, c[0x0][0xc3c] ;  /* 0x00030f0000047ab9 */ /* 0x000fe40000000800 */
[----:B0-----:R-:W-:-:S13]  /*1ae50*/  ISETP.GE.AND P0, PT, R19, UR4, PT ;  /* 0x0000000413007c0c */ /* 0x001fda000bf06270 */
[----:B------:R-:W-:Y:S05]  /*1ae60*/  @!P0 BRA `(.L_x_4950) ;  /* 0xffffff9800c08947 */ /* 0x000fea000383ffff */
[----:B------:R-:W-:Y:S05]  /*1ae70*/  BSYNC B8 ;  /* 0x0000000000087941 */ /* 0x000fea0003800000 */
.L_x_4843:
[----:B------:R-:W5:Y:S01]  /*1ae80*/  LDL.LU R0, [R1+0x20] ;  /* 0x0000200001007983 */ /* 0x000f620000300800 */
[----:B------:R-:W-:Y:S01]  /*1ae90*/  BSSY B0, `(.L_x_4951) ;  /* 0x000000b000007945 */ /* 0x000fe20003800000 */
[----:B------:R-:W0:Y:S01]  /*1aea0*/  S2R R5, SR_CgaCtaId ;  /* 0x0000000000057919 */ /* 0x000e220000008800 */
[----:B-----5:R-:W-:-:S04]  /*1aeb0*/  IADD3 R0, R0, 0x1, RZ ;  /* 0x0000000100007810 */ /* 0x020fc80007ffe0ff */
        /* <DEDUP_REMOVED lines=8> */
.L_x_5094:
[----:B------:R-:W-:Y:S05]  /*1af40*/  BSYNC B0 ;  /* 0x0000000000007941 */ /* 0x000fea0003800000 */
.L_x_4951:
[----:B------:R-:W-:-:S03]  /*1af50*/  UMOV UR4, 0xffffffff ;  /* 0xffffffff00047882 */ /* 0x000fc60000000000 */
[----:B------:R-:W-:Y:S05]  /*1af60*/  BRA.DIV UR4, `(.L_x_4953) ;  /* 0x0000004204487947 */ /* 0x000fea000b800000 */
[----:B0-----:R-:W0:Y:S02]  /*1af70*/  S2R R0, SR_TID.X ;  /* 0x0000000000007919 */ /* 0x001e240000002100 */
[----:B0-----:R-:W-:-:S04]  /*1af80*/  SHF.R.U32.HI R0, RZ, 0x5, R0 ;  /* 0x00000005ff007819 */ /* 0x001fc80000011600 */
[----:B------:R-:W-:-:S05]  /*1af90*/  LOP3.LUT R0, R0, 0x3, RZ, 0xc0, !PT ;  /* 0x0000000300007812 */ /* 0x000fca00078ec0ff */
[----:B------:R0:W1:Y:S02]  /*1afa0*/  SHFL.IDX PT, R14, R0, RZ, 0x1f ;  /* 0x00001fff000e7589 */ /* 0x00006400000e0000 */
.L_x_5097:
[----:B-1----:R-:W-:-:S13]  /*1afb0*/  ISETP.NE.AND P0, PT, R14, RZ, PT ;  /* 0x000000ff0e00720c */ /* 0x002fda0003f05270 */
[----:B------:R-:W-:Y:S05]  /*1afc0*/  @P0 BRA `(.L_x_4687) ;  /* 0x0000000000840947 */ /* 0x000fea0003800000 */
[----:B------:R-:W-:-:S03]  /*1afd0*/  UMOV UR4, 0xffffffff ;  /* 0xffffffff00047882 */ /* 0x000fc60000000000 */
[----:B------:R-:W-:Y:S05]  /*1afe0*/  BRA.DIV UR4, `(.L_x_4954) ;  /* 0x00000042045c7947 */ /* 0x000fea000b800000 */
[----:B------:R-:W-:-:S13]  /*1aff0*/  ELECT P6, URZ, PT ;  /* 0x00000000003f782f */ /* 0x000fda00038c0000 */
.L_x_5100:
[----:B------:R-:W-:Y:S05]  /*1b000*/  @!P6 BRA `(.L_x_4687) ;  /* 0x000000000074e947 */ /* 0x000fea0003800000 */
[----:B------:R-:W-:-:S04]  /*1b010*/  LOP3.LUT R37, R37, 0x2, RZ, 0xfc, !PT ;  /* 0x0000000225257812 */ /* 0x000fc800078efcff */
[----:B------:R-:W-:-:S13]  /*1b020*/  ISETP.NE.AND P0, PT, R37, 0x3, PT ;  /* 0x000000032500780c */ /* 0x000fda0003f05270 */
[----:B------:R-:W-:Y:S05]  /*1b030*/  @!P0 BRA `(.L_x_4955) ;  /* 0x0000000000048947 */ /* 0x000fea0003800000 */
[----:B------:R-:W-:Y:S01]  /*1b040*/  BPT.TRAP 0x1 ;  /* 0x000000040000795c */ /* 0x000fe20000300000 */
.L_x_4955:
[C---:B------:R-:W-:Y:S01]  /*1b050*/  IMAD R5, R25.reuse, 0x8, R4 ;  /* 0x0000000819057824 */ /* 0x040fe200078e0204 */
[----:B0-----:R-:W-:Y:S01]  /*1b060*/  SHF.L.U32 R0, R26, 0x1f, RZ ;  /* 0x0000001f1a007819 */ /* 0x001fe200000006ff */
[----:B------:R-:W-:-:S03]  /*1b070*/  VIADD R25, R25, 0x1 ;  /* 0x0000000119197836 */ /* 0x000fc60000000000 */
[----:B------:R-:W0:Y:S02]  /*1b080*/  SYNCS.PHASECHK.TRANS64.TRYWAIT P1, [R5+URZ+0x28c40], R0 ;  /* 0x028c4000050075a7 */ /* 0x000e24000802017f */
[----:B------:R-:W-:-:S04]  /*1b090*/  ISETP.NE.AND P2, PT, R25, 0x2, PT ;  /* 0x000000021900780c */ /* 0x000fc80003f45270 */
[----:B------:R-:W-:Y:S01]  /*1b0a0*/  SEL R3, RZ, 0x1, P2 ;  /* 0x00000001ff037807 */ /* 0x000fe20001000000 */
[----:B0-----:R-:W-:Y:S08]  /*1b0b0*/  @!P1 BRA `(.L_x_4956) ;  /* 0x0000004000489947 */ /* 0x001ff00003800000 */
.L_x_5101:
[----:B------:R-:W-:Y:S02]  /*1b0c0*/  SEL R25, R25, RZ, P2 ;  /* 0x000000ff19197207 */ /* 0x000fe40001000000 */
[----:B------:R-:W-:Y:S01]  /*1b0d0*/  LOP3.LUT R2, R26, R3, RZ, 0x3c, !PT ;  /* 0x000000031a027212 */ /* 0x000fe200078e3cff */
[----:B------:R-:W-:Y:S06]  /*1b0e0*/  @!P0 BRA `(.L_x_4957) ;  /* 0x0000000000048947 */ /* 0x000fec0003800000 */
[----:B------:R-:W-:Y:S01]  /*1b0f0*/  BPT.TRAP 0x1 ;  /* 0x000000040000795c */ /* 0x000fe20000300000 */
.L_x_4957:
[----:B------:R-:W-:Y:S01]  /*1b100*/  IMAD R25, R25, 0x8, R4 ;  /* 0x0000000819197824 */ /* 0x000fe200078e0204 */
[----:B------:R-:W-:-:S04]  /*1b110*/  SHF.L.U32 R2, R2, 0x1f, RZ ;  /* 0x0000001f02027819 */ /* 0x000fc800000006ff */
[----:B------:R-:W1:Y:S02]  /*1b120*/  SYNCS.PHASECHK.TRANS64.TRYWAIT P1, [R25+URZ+0x28c40], R2 ;  /* 0x028c4002190075a7 */ /* 0x000e64000802017f */
[----:B-1----:R-:W-:Y:S05]  /*1b130*/  @!P1 BRA `(.L_x_4958) ;  /* 0x00000040003c9947 */ /* 0x002fea0003800000 */
.L_x_5102:
[----:B------:R-:W-:Y:S05]  /*1b140*/  @!P0 BRA `(.L_x_4959) ;  /* 0x0000000000048947 */ /* 0x000fea0003800000 */
[----:B------:R-:W-:Y:S01]  /*1b150*/  BPT.TRAP 0x1 ;  /* 0x000000040000795c */ /* 0x000fe20000300000 */
.L_x_4959:
[----:B------:R-:W5:Y:S02]  /*1b160*/  SYNCS.PHASECHK.TRANS64.TRYWAIT P1, [R5+URZ+0x28c60], R0 ;  /* 0x028c6000050075a7 */ /* 0x000f64000802017f */
[----:B-----5:R-:W-:Y:S05]  /*1b170*/  @!P1 BRA `(.L_x_4960) ;  /* 0x0000004000409947 */ /* 0x020fea0003800000 */
.L_x_5103:
[----:B------:R-:W-:Y:S05]  /*1b180*/  @!P0 BRA `(.L_x_4961) ;  /* 0x0000000000048947 */ /* 0x000fea0003800000 */
[----:B------:R-:W-:Y:S01]  /*1b190*/  BPT.TRAP 0x1 ;  /* 0x000000040000795c */ /* 0x000fe20000300000 */
.L_x_4961:
[----:B------:R0:W0:Y:S02]  /*1b1a0*/  SYNCS.PHASECHK.TRANS64.TRYWAIT P0, [R25+URZ+0x28c60], R2 ;  /* 0x028c6002190075a7 */ /* 0x000024000800017f */
[----:B0-----:R-:W-:Y:S05]  /*1b1b0*/  @!P0 NANOSLEEP.SYNCS 0x989680 ;  /* 0x009896800000895d */ /* 0x001fea0003900000 */
[----:B------:R-:W0:Y:S02]  /*1b1c0*/  @!P0 SYNCS.PHASECHK.TRANS64 P0, [R25+URZ+0x28c60], R2 ;  /* 0x028c6002190085a7 */ /* 0x000e24000800007f */
[----:B0-----:R-:W-:Y:S05]  /*1b1d0*/  @!P0 BRA `(.L_x_4961) ;  /* 0xfffffffc00f08947 */ /* 0x001fea000383ffff */
.L_x_4687:
[----:B------:R-:W-:Y:S05]  /*1b1e0*/  BSYNC B9 ;  /* 0x0000000000097941 */ /* 0x000fea0003800000 */
.L_x_4684:
[----:B------:R-:W-:Y:S05]  /*1b1f0*/  EXIT ;  /* 0x000000000000794d */ /* 0x000fea0003800000 */
.L_x_4703:
[----:B0-----:R0:W1:Y:S02]  /*1b200*/  SYNCS.PHASECHK.TRANS64.TRYWAIT P6, [R62+URZ+0x28c90], R73 ;  /* 0x028c90493e0075a7 */ /* 0x00106400080c017f */
[----:B-1----:R-:W-:Y:S05]  /*1b210*/  @!P6 NANOSLEEP.SYNCS 0x989680 ;  /* 0x009896800000e95d */ /* 0x002fea0003900000 */
[----:B------:R-:W1:Y:S02]  /*1b220*/  @!P6 SYNCS.PHASECHK.TRANS64 P6, [R62+URZ+0x28c90], R73 ;  /* 0x028c90493e00e5a7 */ /* 0x000e6400080c007f */
[----:B-1----:R-:W-:Y:S05]  /*1b230*/  @!P6 BRA `(.L_x_4703) ;  /* 0xfffffffc00f0e947 */ /* 0x002fea000383ffff */
[----:B------:R-:W-:Y:S05]  /*1b240*/  BRA `(.L_x_4962) ;  /* 0xfffffe78001c7947 */ /* 0x000fea000383ffff */
.L_x_4704:
        /* <DEDUP_REMOVED lines=8> */
.L_x_4964:
[----:B------:R-:W-:Y:S05]  /*1b2d0*/  BSYNC B1 ;  /* 0x0000000000017941 */ /* 0x000fea0003800000 */
.L_x_4963:
        /* <DEDUP_REMOVED lines=8> */
.L_x_4965:
[----:B------:R-:W-:Y:S05]  /*1b360*/  BRA `(.L_x_4966) ;  /* 0xfffffe7400e87947 */ /* 0x000fea000383ffff */
.L_x_4714:
[----:B0-----:R0:W1:Y:S02]  /*1b370*/  SYNCS.PHASECHK.TRANS64.TRYWAIT P6, [R62+URZ+0x28c90], R73 ;  /* 0x028c90493e0075a7 */ /* 0x00106400080c017f */
[----:B-1----:R-:W-:Y:S05]  /*1b380*/  @!P6 NANOSLEEP.SYNCS 0x989680 ;  /* 0x009896800000e95d */ /* 0x002fea0003900000 */
[----:B------:R-:W1:Y:S02]  /*1b390*/  @!P6 SYNCS.PHASECHK.TRANS64 P6, [R62+URZ+0x28c90], R73 ;  /* 0x028c90493e00e5a7 */ /* 0x000e6400080c007f */
[----:B-1----:R-:W-:Y:S05]  /*1b3a0*/  @!P6 BRA `(.L_x_4714) ;  /* 0xfffffffc00f0e947 */ /* 0x002fea000383ffff */
[----:B------:R-:W-:Y:S05]  /*1b3b0*/  BRA `(.L_x_4967) ;  /* 0xfffffe8000407947 */ /* 0x000fea000383ffff */
.L_x_4715:
        /* <DEDUP_REMOVED lines=8> */
.L_x_4969:
[----:B------:R-:W-:Y:S05]  /*1b440*/  BSYNC B1 ;  /* 0x0000000000017941 */ /* 0x000fea0003800000 */
.L_x_4968:
        /* <DEDUP_REMOVED lines=8> */
.L_x_4970:
[----:B------:R-:W-:Y:S01]  /*1b4d0*/  IMAD.MOV.U32 R69, RZ, RZ, R14 ;  /* 0x000000ffff457224 */ /* 0x000fe200078e000e */
[----:B------:R-:W-:Y:S06]  /*1b4e0*/  BRA `(.L_x_4971) ;  /* 0xfffffe8000087947 */ /* 0x000fec000383ffff */
.L_x_4720:
[----:B0-----:R0:W1:Y:S02]  /*1b4f0*/  SYNCS.PHASECHK.TRANS64.TRYWAIT P0, [R62+URZ+0x28c90], R73 ;  /* 0x028c90493e0075a7 */ /* 0x001064000800017f */
[----:B-1----:R-:W-:Y:S05]  /*1b500*/  @!P0 NANOSLEEP.SYNCS 0x989680 ;  /* 0x009896800000895d */ /* 0x002fea0003900000 */
[----:B------:R-:W1:Y:S02]  /*1b510*/  @!P0 SYNCS.PHASECHK.TRANS64 P0, [R62+URZ+0x28c90], R73 ;  /* 0x028c90493e0085a7 */ /* 0x000e64000800007f */
[----:B-1----:R-:W-:Y:S05]  /*1b520*/  @!P0 BRA `(.L_x_4720) ;  /* 0xfffffffc00f08947 */ /* 0x002fea000383ffff */
[----:B------:R-:W-:Y:S05]  /*1b530*/  BRA `(.L_x_4972) ;  /* 0xfffffe8400e07947 */ /* 0x000fea000383ffff */
.L_x_4721:
[----:B------:R-:W-:Y:S01]  /*1b540*/  BSSY B1, `(.L_x_4973) ;  /* 0x0000007000017945 */ /* 0x000fe20003800000 */
[----:B------:R-:W-:Y:S01]  /*1b550*/  MOV R12, RZ ;  /* 0x000000ff000c7202 */ /* 0x000fe20000000f00 */
[----:B------:R-:W-:Y:S02]  /*1b560*/  IMAD.MOV.U32 R11, RZ, RZ, 0x1c1f ;  /* 0x00001c1fff0b7424 */ /* 0x000fe400078e00ff */
[----:B------:R-:W-:-:S07]  /*1b570*/  IMAD.MOV.U32 R15, RZ, RZ, -0x1 ;  /* 0xffffffffff0f7424 */ /* 0x000fce00078e00ff */
[----:B0-----:R-:W-:Y:S05]  /*1b580*/  WARPSYNC.COLLECTIVE R15, `(.L_x_4974) ;  /* 0x000000000f087348 */ /* 0x001fea0003c00000 */
[----:B------:R1:W2:Y:S02]  /*1b590*/  SHFL.IDX P6, R14, R13, R12, R11 ;  /* 0x0000000c0d0e7389 */ /* 0x0002a400000c000b */
[----:B012---:R-:W-:Y:S01]  /*1b5a0*/  ENDCOLLECTIVE ;  /* 0x000000000000791b */ /* 0x007fe20003800000 */
.L_x_4974:
[----:B------:R-:W-:Y:S05]  /*1b5b0*/  BSYNC B1 ;  /* 0x0000000000017941 */ /* 0x000fea0003800000 */
.L_x_4973:
        /* <DEDUP_REMOVED lines=8> */
.L_x_4975:
[----:B------:R-:W-:Y:S05]  /*1b640*/  BRA `(.L_x_4976) ;  /* 0xfffffe8800087947 */ /* 0x000fea000383ffff */
.L_x_4725:
[----:B--2---:R2:W4:Y:S02]  /*1b650*/  SYNCS.PHASECHK.TRANS64.TRYWAIT P5, [R62+URZ+0x28cb0], R73 ;  /* 0x028cb0493e0075a7 */ /* 0x00452400080a017f */
[----:B----4-:R-:W-:Y:S05]  /*1b660*/  @!P5 NANOSLEEP.SYNCS 0x989680 ;  /* 0x009896800000d95d */ /* 0x010fea0003900000 */
[----:B------:R-:W4:Y:S02]  /*1b670*/  @!P5 SYNCS.PHASECHK.TRANS64 P5, [R62+URZ+0x28cb0], R73 ;  /* 0x028cb0493e00d5a7 */ /* 0x000f2400080a007f */
[----:B----4-:R-:W-:Y:S05]  /*1b680*/  @!P5 BRA `(.L_x_4725) ;  /* 0xfffffffc00f0d947 */ /* 0x010fea000383ffff */
[----:B------:R-:W-:Y:S05]  /*1b690*/  BRA `(.L_x_4977) ;  /* 0xfffffe8800947947 */ /* 0x000fea000383ffff */
.L_x_4736:
[----:B0-----:R0:W1:Y:S02]  /*1b6a0*/  SYNCS.PHASECHK.TRANS64.TRYWAIT P1, [R3+URZ+0x28c50], R8 ;  /* 0x028c5008030075a7 */ /* 0x001064000802017f */
[----:B-1----:R-:W-:Y:S05]  /*1b6b0*/  @!P1 NANOSLEEP.SYNCS 0x989680 ;  /* 0x009896800000995d */ /* 0x002fea0003900000 */
[----:B------:R-:W1:Y:S02]  /*1b6c0*/  @!P1 SYNCS.PHASECHK.TRANS64 P1, [R3+URZ+0x28c50], R8 ;  /* 0x028c5008030095a7 */ /* 0x000e64000802007f */
[----:B-1----:R-:W-:Y:S05]  /*1b6d0*/  @!P1 BRA `(.L_x_4736) ;  /* 0xfffffffc00f09947 */ /* 0x002fea000383ffff */
[----:B------:R-:W-:Y:S05]  /*1b6e0*/  BRA `(.L_x_4978) ;  /* 0xfffffe9800b07947 */ /* 0x000fea000383ffff */
.L_x_4744:
[----:B--2---:R2:W3:Y:S02]  /*1b6f0*/  SYNCS.PHASECHK.TRANS64.TRYWAIT P1, [R20+URZ+0x28c50], R12 ;  /* 0x028c500c140075a7 */ /* 0x0044e4000802017f */
[----:B---3--:R-:W-:Y:S05]  /*1b700*/  @!P1 NANOSLEEP.SYNCS 0x989680 ;  /* 0x009896800000995d */ /* 0x008fea0003900000 */
[----:B------:R-:W3:Y:S02]  /*1b710*/  @!P1 SYNCS.PHASECHK.TRANS64 P1, [R20+URZ+0x28c50], R12 ;  /* 0x028c500c140095a7 */ /* 0x000ee4000802007f */
[----:B---3--:R-:W-:Y:S05]  /*1b720*/  @!P1 BRA `(.L_x_4744) ;  /* 0xfffffffc00f09947 */ /* 0x008fea000383ffff */
[----:B------:R-:W-:Y:S05]  /*1b730*/  BRA `(.L_x_4743) ;  /* 0xfffffea400d47947 */ /* 0x000fea000383ffff */
.L_x_4758:
        /* <DEDUP_REMOVED lines=8> */
.L_x_4980:
[----:B------:R-:W-:Y:S05]  /*1b7c0*/  BSYNC B1 ;  /* 0x0000000000017941 */ /* 0x000fea0003800000 */
.L_x_4979:
        /* <DEDUP_REMOVED lines=8> */
.L_x_4981:
[----:B------:R-:W-:Y:S01]  /*1b850*/  MOV R13, R10 ;  /* 0x0000000a000d7202 */ /* 0x000fe20000000f00 */
[----:B------:R-:W-:-:S07]  /*1b860*/  IMAD.MOV.U32 R0, RZ, RZ, R14 ;  /* 0x000000ffff007224 */ /* 0x000fce00078e000e */
[----:B------:R-:W-:Y:S05]  /*1b870*/  WARPSYNC.COLLECTIVE R15, `(.L_x_4982) ;  /* 0x000000000f087348 */ /* 0x000fea0003c00000 */
[----:B------:R0:W1:Y:S02]  /*1b880*/  SHFL.IDX P6, R14, R13, R12, R11 ;  /* 0x0000000c0d0e7389 */ /* 0x00006400000c000b */
[----:B01----:R-:W-:Y:S01]  /*1b890*/  ENDCOLLECTIVE ;  /* 0x000000000000791b */ /* 0x003fe20003800000 */
.L_x_4982:
[----:B------:R-:W-:Y:S02]  /*1b8a0*/  IMAD.MOV.U32 R13, RZ, RZ, R7 ;  /* 0x000000ffff0d7224 */ /* 0x000fe400078e0007 */
[----:B------:R-:W-:-:S07]  /*1b8b0*/  IMAD.MOV.U32 R5, RZ, RZ, R14 ;  /* 0x000000ffff057224 */ /* 0x000fce00078e000e */
[----:B------:R-:W-:Y:S05]  /*1b8c0*/  WARPSYNC.COLLECTIVE R15, `(.L_x_4983) ;  /* 0x000000000f087348 */ /* 0x000fea0003c00000 */
[----:B------:R0:W1:Y:S02]  /*1b8d0*/  SHFL.IDX P6, R14, R13, R12, R11 ;  /* 0x0000000c0d0e7389 */ /* 0x00006400000c000b */
[----:B01----:R-:W-:Y:S01]  /*1b8e0*/  ENDCOLLECTIVE ;  /* 0x000000000000791b */ /* 0x003fe20003800000 */
.L_x_4983:
[----:B------:R-:W-:Y:S05]  /*1b8f0*/  BRA `(.L_x_4984) ;  /* 0xfffffebc00c47947 */ /* 0x000fea000383ffff */
.L_x_4761:
[----:B------:R-:W-:Y:S01]  /*1b900*/  BSSY B1, `(.L_x_4985) ;  /* 0x0000008000017945 */ /* 0x000fe20003800000 */
[----:B------:R-:W-:Y:S01]  /*1b910*/  IMAD.MOV.U32 R13, RZ, RZ, R6 ;  /* 0x000000ffff0d7224 */ /* 0x000fe200078e0006 */
[----:B------:R-:W-:Y:S01]  /*1b920*/  MOV R15, 0xffffffff ;  /* 0xffffffff000f7802 */ /* 0x000fe20000000f00 */
[----:B------:R-:W-:Y:S02]  /*1b930*/  IMAD.MOV.U32 R12, RZ, RZ, 0x1 ;  /* 0x00000001ff0c7424 */ /* 0x000fe400078e00ff */
[----:B------:R-:W-:-:S07]  /*1b940*/  IMAD.MOV.U32 R11, RZ, RZ, 0x1c1f ;  /* 0x00001c1fff0b7424 */ /* 0x000fce00078e00ff */
[----:B0---4-:R-:W-:Y:S05]  /*1b950*/  WARPSYNC.COLLECTIVE R15, `(.L_x_4986) ;  /* 0x000000000f087348 */ /* 0x011fea0003c00000 */
[----:B----4-:R1:W2:Y:S02]  /*1b960*/  SHFL.IDX P6, R14, R13, R12, R11 ;  /* 0x0000000c0d0e7389 */ /* 0x0102a400000c000b */
[----:B012---:R-:W-:Y:S01]  /*1b970*/  ENDCOLLECTIVE ;  /* 0x000000000000791b */ /* 0x007fe20003800000 */
.L_x_4986:
[----:B------:R-:W-:Y:S05]  /*1b980*/  BSYNC B1 ;  /* 0x0000000000017941 */ /* 0x000fea0003800000 */
.L_x_4985:
        /* <DEDUP_REMOVED lines=8> */
.L_x_4987:
[----:B------:R-:W-:Y:S01]  /*1ba10*/  IMAD.MOV.U32 R13, RZ, RZ, R10 ;  /* 0x000000ffff0d7224 */ /* 0x000fe200078e000a */
[----:B------:R-:W-:-:S07]  /*1ba20*/  MOV R0, R14 ;  /* 0x0000000e00007202 */ /* 0x000fce0000000f00 */
[----:B------:R-:W-:Y:S05]  /*1ba30*/  WARPSYNC.COLLECTIVE R15, `(.L_x_4988) ;  /* 0x000000000f087348 */ /* 0x000fea0003c00000 */
[----:B------:R0:W1:Y:S02]  /*1ba40*/  SHFL.IDX P6, R14, R13, R12, R11 ;  /* 0x0000000c0d0e7389 */ /* 0x00006400000c000b */
[----:B01----:R-:W-:Y:S01]  /*1ba50*/  ENDCOLLECTIVE ;  /* 0x000000000000791b */ /* 0x003fe20003800000 */
.L_x_4988:
[----:B------:R-:W-:Y:S02]  /*1ba60*/  IMAD.MOV.U32 R13, RZ, RZ, R7 ;  /* 0x000000ffff0d7224 */ /* 0x000fe400078e0007 */
[----:B------:R-:W-:-:S07]  /*1ba70*/  IMAD.MOV.U32 R5, RZ, RZ, R14 ;  /* 0x000000ffff057224 */ /* 0x000fce00078e000e */
[----:B------:R-:W-:Y:S05]  /*1ba80*/  WARPSYNC.COLLECTIVE R15, `(.L_x_4989) ;  /* 0x000000000f087348 */ /* 0x000fea0003c00000 */
[----:B------:R0:W1:Y:S02]  /*1ba90*/  SHFL.IDX P6, R14, R13, R12, R11 ;  /* 0x0000000c0d0e7389 */ /* 0x00006400000c000b */
[----:B01----:R-:W-:Y:S01]  /*1baa0*/  ENDCOLLECTIVE ;  /* 0x000000000000791b */ /* 0x003fe20003800000 */
.L_x_4989:
[----:B------:R-:W-:Y:S05]  /*1bab0*/  BRA `(.L_x_4990) ;  /* 0xfffffec000287947 */ /* 0x000fea000383ffff */
.L_x_4765:
[----:B0-----:R0:W1:Y:S02]  /*1bac0*/  SYNCS.PHASECHK.TRANS64.TRYWAIT P0, [R2+URZ+0x28c00], R35 ;  /* 0x028c0023020075a7 */ /* 0x001064000800017f */
[----:B-1----:R-:W-:Y:S05]  /*1bad0*/  @!P0 NANOSLEEP.SYNCS 0x989680 ;  /* 0x009896800000895d */ /* 0x002fea0003900000 */
[----:B------:R-:W1:Y:S02]  /*1bae0*/  @!P0 SYNCS.PHASECHK.TRANS64 P0, [R2+URZ+0x28c00], R35 ;  /* 0x028c0023020085a7 */ /* 0x000e64000800007f */
[----:B-1----:R-:W-:Y:S05]  /*1baf0*/  @!P0 BRA `(.L_x_4765) ;  /* 0xfffffffc00f08947 */ /* 0x002fea000383ffff */
[----:B------:R-:W-:Y:S05]  /*1bb00*/  BRA `(.L_x_4991) ;  /* 0xfffffec400147947 */ /* 0x000fea000383ffff */
.L_x_4773:
[----:B------:R-:W0:Y:S01]  /*1bb10*/  LDC R39, c[0x0][0x3f4] ;  /* 0x0000fd00ff277b82 */ /* 0x000e220000000800 */
        /* <DEDUP_REMOVED lines=8> */
.L_x_4993:
[----:B------:R-:W-:Y:S05]  /*1bba0*/  BSYNC B1 ;  /* 0x0000000000017941 */ /* 0x000fea0003800000 */
.L_x_4992:
[----:B------:R-:W-:Y:S01]  /*1bbb0*/  IMAD.MOV.U32 R13, RZ, RZ, R25 ;  /* 0x000000ffff0d7224 */ /* 0x000fe200078e0019 */
[----:B------:R-:W-:Y:S01]  /*1bbc0*/  MOV R15, 0xffffffff ;  /* 0xffffffff000f7802 */ /* 0x000fe20000000f00 */
[----:B------:R-:W-:Y:S01]  /*1bbd0*/  IMAD.MOV.U32 R12, RZ, RZ, RZ ;  /* 0x000000ffff0c7224 */ /* 0x000fe200078e00ff */
[----:B------:R-:W-:Y:S01]  /*1bbe0*/  ISETP.GE.AND P0, PT, R16, R39, PT ;  /* 0x000000271000720c */ /* 0x000fe20003f06270 */
[----:B------:R-:W-:Y:S02]  /*1bbf0*/  IMAD.MOV.U32 R11, RZ, RZ, 0x1c1f ;  /* 0x00001c1fff0b7424 */ /* 0x000fe400078e00ff */
[----:B------:R-:W-:Y:S02]  /*1bc00*/  IMAD.MOV.U32 R0, RZ, RZ, R14 ;  /* 0x000000ffff007224 */ /* 0x000fe400078e000e */
[----:B------:R-:W-:-:S08]  /*1bc10*/  IMAD R34, R197, R34, RZ ;  /* 0x00000022c5227224 */ /* 0x000fd000078e02ff */
[----:B------:R-:W-:Y:S05]  /*1bc20*/  WARPSYNC.COLLECTIVE R15, `(.L_x_4994) ;  /* 0x000000000f087348 */ /* 0x000fea0003c00000 */
[----:B------:R0:W1:Y:S02]  /*1bc30*/  SHFL.IDX P6, R14, R13, R12, R11 ;  /* 0x0000000c0d0e7389 */ /* 0x00006400000c000b */
[----:B01----:R-:W-:Y:S01]  /*1bc40*/  ENDCOLLECTIVE ;  /* 0x000000000000791b */ /* 0x003fe20003800000 */
.L_x_4994:
        /* <DEDUP_REMOVED lines=8> */
.L_x_4995:
[----:B------:R-:W-:-:S04]  /*1bcd0*/  @!P1 IADD3 R6, P2, R3, R5, RZ ;  /* 0x0000000503069210 */ /* 0x000fc80007f5e0ff */
[----:B------:R-:W-:Y:S01]  /*1bce0*/  @!P1 IADD3.X R7, R0, R21, RZ, P2, !PT ;  /* 0x0000001500079210 */ /* 0x000fe200017fe4ff */
[----:B------:R-:W-:Y:S02]  /*1bcf0*/  IMAD.MOV.U32 R13, RZ, RZ, R27 ;  /* 0x000000ffff0d7224 */ /* 0x000fe400078e001b */
[----:B------:R-:W-:-:S07]  /*1bd00*/  IMAD.MOV.U32 R4, RZ, RZ, R14 ;  /* 0x000000ffff047224 */ /* 0x000fce00078e000e */
[----:B------:R-:W-:Y:S05]  /*1bd10*/  WARPSYNC.COLLECTIVE R15, `(.L_x_4996) ;  /* 0x000000000f087348 */ /* 0x000fea0003c00000 */
[----:B------:R0:W1:Y:S02]  /*1bd20*/  SHFL.IDX P6, R14, R13, R12, R11 ;  /* 0x0000000c0d0e7389 */ /* 0x00006400000c000b */
[----:B01----:R-:W-:Y:S01]  /*1bd30*/  ENDCOLLECTIVE ;  /* 0x000000000000791b */ /* 0x003fe20003800000 */
.L_x_4996:
        /* <DEDUP_REMOVED lines=10> */
[----:B------:R-:W-:Y:S02]  /*1bde0*/  CS2R R20, SRZ ;  /* 0x0000000000147805 */ /* 0x000fe4000001ff00 */
[----:B0-----:R-:W-:Y:S01]  /*1bdf0*/  MOV R15, 0xffffffff ;  /* 0xffffffff000f7802 */ /* 0x001fe20000000f00 */
[----:B--2---:R-:W-:-:S02]  /*1be00*/  @!P1 IMAD.MOV.U32 R33, RZ, RZ, R11 ;  /* 0x000000ffff219224 */ /* 0x004fc400078e000b */
[----:B------:R-:W-:Y:S02]  /*1be10*/  IMAD.MOV.U32 R11, RZ, RZ, 0x1c1f ;  /* 0x00001c1fff0b7424 */ /* 0x000fe400078e00ff */
[----:B------:R-:W-:Y:S02]  /*1be20*/  @!P1 IMAD.MOV.U32 R30, RZ, RZ, R8 ;  /* 0x000000ffff1e9224 */ /* 0x000fe400078e0008 */
[----:B------:R-:W-:-:S07]  /*1be30*/  @!P1 IMAD.MOV.U32 R31, RZ, RZ, R9 ;  /* 0x000000ffff1f9224 */ /* 0x000fce00078e0009 */
[----:B-----5:R-:W-:Y:S05]  /*1be40*/  WARPSYNC.COLLECTIVE R15, `(.L_x_4997) ;  /* 0x000000000f087348 */ /* 0x020fea0003c00000 */
[----:B------:R0:W1:Y:S02]  /*1be50*/  SHFL.IDX P6, R14, R13, R12, R11 ;  /* 0x0000000c0d0e7389 */ /* 0x00006400000c000b */
[----:B01---5:R-:W-:Y:S01]  /*1be60*/  ENDCOLLECTIVE ;  /* 0x000000000000791b */ /* 0x023fe20003800000 */
.L_x_4997:
[----:B------:R-:W-:Y:S02]  /*1be70*/  IMAD.MOV.U32 R0, RZ, RZ, R30 ;  /* 0x000000ffff007224 */ /* 0x000fe400078e001e */
[----:B------:R-:W-:Y:S01]  /*1be80*/  @!P1 IMAD.MOV.U32 R32, RZ, RZ, R10 ;  /* 0x000000ffff209224 */ /* 0x000fe200078e000a */
[----:B------:R-:W-:Y:S01]  /*1be90*/  MOV R3, R31 ;  /* 0x0000001f00037202 */ /* 0x000fe20000000f00 */
[----:B------:R-:W-:Y:S01]  /*1bea0*/  IMAD.MOV.U32 R9, RZ, RZ, R33 ;  /* 0x000000ffff097224 */ /* 0x000fe200078e0021 */
[----:B------:R-:W-:Y:S01]  /*1beb0*/  PRMT R51, R51, 0x5410, R0 ;  /* 0x0000541033337816 */ /* 0x000fe20000000000 */
[----:B------:R-:W-:Y:S01]  /*1bec0*/  IMAD.MOV.U32 R8, RZ, RZ, R32 ;  /* 0x000000ffff087224 */ /* 0x000fe200078e0020 */
[----:B------:R-:W-:-:S04]  /*1bed0*/  PRMT R38, R38, 0x5410, R3 ;  /* 0x0000541026267816 */ /* 0x000fc80000000003 */
[----:B------:R-:W-:Y:S01]  /*1bee0*/  PRMT R35, R8, 0x5410, R9 ;  /* 0x0000541008237816 */ /* 0x000fe20000000009 */
[----:B------:R-:W-:Y:S01]  /*1bef0*/  IMAD.MOV.U32 R13, RZ, RZ, R25 ;  /* 0x000000ffff0d7224 */ /* 0x000fe200078e0019 */
[----:B------:R-:W-:Y:S01]  /*1bf00*/  @!P1 MOV R29, R7 ;  /* 0x00000007001d9202 */ /* 0x000fe20000000f00 */
[----:B------:R-:W-:Y:S02]  /*1bf10*/  @!P1 IMAD.MOV.U32 R20, RZ, RZ, R4 ;  /* 0x000000ffff149224 */ /* 0x000fe400078e0004 */
[----:B------:R-:W-:Y:S02]  /*1bf20*/  @!P1 IMAD.MOV.U32 R21, RZ, RZ, R5 ;  /* 0x000000ffff159224 */ /* 0x000fe400078e0005 */
[----:B------:R-:W-:Y:S02]  /*1bf30*/  @!P1 IMAD.MOV.U32 R28, RZ, RZ, R6 ;  /* 0x000000ffff1c9224 */ /* 0x000fe400078e0006 */
[----:B------:R-:W-:-:S07]  /*1bf40*/  IMAD.MOV.U32 R0, RZ, RZ, R14 ;  /* 0x000000ffff007224 */ /* 0x000fce00078e000e */
[----:B------:R-:W-:Y:S05]  /*1bf50*/  WARPSYNC.COLLECTIVE R15, `(.L_x_4998) ;  /* 0x000000000f087348 */ /* 0x000fea0003c00000 */
[----:B------:R0:W1:Y:S02]  /*1bf60*/  SHFL.IDX P6, R14, R13, R12, R11 ;  /* 0x0000000c0d0e7389 */ /* 0x00006400000c000b */
[----:B01----:R-:W-:Y:S01]  /*1bf70*/  ENDCOLLECTIVE ;  /* 0x000000000000791b */ /* 0x003fe20003800000 */
.L_x_4998:
[----:B------:R-:W-:Y:S02]  /*1bf80*/  IMAD.MOV.U32 R4, RZ, RZ, R20 ;  /* 0x000000ffff047224 */ /* 0x000fe400078e0014 */
[----:B------:R-:W-:Y:S02]  /*1bf90*/  IMAD.MOV.U32 R5, RZ, RZ, R21 ;  /* 0x000000ffff057224 */ /* 0x000fe400078e0015 */
[----:B------:R-:W-:Y:S02]  /*1bfa0*/  IMAD.MOV.U32 R7, RZ, RZ, R29 ;  /* 0x000000ffff077224 */ /* 0x000fe400078e001d */
[----:B------:R-:W-:Y:S01]  /*1bfb0*/  IMAD.MOV.U32 R6, RZ, RZ, R28 ;  /* 0x000000ffff067224 */ /* 0x000fe200078e001c */
[----:B------:R-:W-:Y:S02]  /*1bfc0*/  PRMT R38, R5, 0x7610, R38 ;  /* 0x0000761005267816 */ /* 0x000fe40000000026 */
[----:B------:R-:W-:Y:S02]  /*1bfd0*/  PRMT R44, R4, 0x5410, R7 ;  /* 0x00005410042c7816 */ /* 0x000fe40000000007 */
[----:B------:R-:W-:-:S02]  /*1bfe0*/  CS2R R4, SRZ ;  /* 0x0000000000047805 */ /* 0x000fc4000001ff00 */
[----:B------:R-:W-:Y:S01]  /*1bff0*/  PRMT R51, R6, 0x7610, R51 ;  /* 0x0000761006337816 */ /* 0x000fe20000000033 */
[----:B------:R-:W-:Y:S02]  /*1c000*/  IMAD.MOV.U32 R13, RZ, RZ, R24 ;  /* 0x000000ffff0d7224 */ /* 0x000fe400078e0018 */
[----:B------:R-:W-:-:S07]  /*1c010*/  IMAD.MOV.U32 R3, RZ, RZ, R14 ;  /* 0x000000ffff037224 */ /* 0x000fce00078e000e */
[----:B------:R-:W-:Y:S05]  /*1c020*/  WARPSYNC.COLLECTIVE R15, `(.L_x_4999) ;  /* 0x000000000f087348 */ /* 0x000fea0003c00000 */
[----:B------:R0:W1:Y:S02]  /*1c030*/  SHFL.IDX P6, R14, R13, R12, R11 ;  /* 0x0000000c0d0e7389 */ /* 0x00006400000c000b */
[----:B01----:R-:W-:Y:S01]  /*1c040*/  ENDCOLLECTIVE ;  /* 0x000000000000791b */ /* 0x003fe20003800000 */
.L_x_4999:
[----:B------:R-:W-:Y:S01]  /*1c050*/  MOV R13, R27 ;  /* 0x0000001b000d7202 */ /* 0x000fe20000000f00 */
[----:B------:R-:W-:-:S07]  /*1c060*/  IMAD.MOV.U32 R24, RZ, RZ, R14 ;  /* 0x000000ffff187224 */ /* 0x000fce00078e000e */
[----:B------:R-:W-:Y:S05]  /*1c070*/  WARPSYNC.COLLECTIVE R15, `(.L_x_5000) ;  /* 0x000000000f087348 */ /* 0x000fea0003c00000 */
[----:B------:R0:W1:Y:S02]  /*1c080*/  SHFL.IDX P6, R14, R13, R12, R11 ;  /* 0x0000000c0d0e7389 */ /* 0x00006400000c000b */
[----:B01----:R-:W-:Y:S01]  /*1c090*/  ENDCOLLECTIVE ;  /* 0x000000000000791b */ /* 0x003fe20003800000 */
.L_x_5000:
[----:B------:R-:W-:Y:S05]  /*1c0a0*/  BRA `(.L_x_5001) ;  /* 0xfffffecc00f87947 */ /* 0x000fea000383ffff */
.L_x_4777:
[----:B0-----:R0:W1:Y:S02]  /*1c0b0*/  SYNCS.PHASECHK.TRANS64.TRYWAIT P1, [R2+URZ+0x28c00], R13 ;  /* 0x028c000d020075a7 */ /* 0x001064000802017f */
[----:B-1----:R-:W-:Y:S05]  /*1c0c0*/  @!P1 NANOSLEEP.SYNCS 0x989680 ;  /* 0x009896800000995d */ /* 0x002fea0003900000 */
[----:B------:R-:W1:Y:S02]  /*1c0d0*/  @!P1 SYNCS.PHASECHK.TRANS64 P1, [R2+URZ+0x28c00], R13 ;  /* 0x028c000d020095a7 */ /* 0x000e64000802007f */
[----:B-1----:R-:W-:Y:S05]  /*1c0e0*/  @!P1 BRA `(.L_x_4777) ;  /* 0xfffffffc00f09947 */ /* 0x002fea000383ffff */
[----:B------:R-:W-:Y:S05]  /*1c0f0*/  BRA `(.L_x_5002) ;  /* 0xfffffed0008c7947 */ /* 0x000fea000383ffff */
.L_x_4783:
[----:B0-----:R0:W1:Y:S02]  /*1c100*/  SYNCS.PHASECHK.TRANS64.TRYWAIT P1, [R21+URZ+0x28c30], R58 ;  /* 0x028c303a150075a7 */ /* 0x001064000802017f */
[----:B-1----:R-:W-:Y:S05]  /*1c110*/  @!P1 NANOSLEEP.SYNCS 0x989680 ;  /* 0x009896800000995d */ /* 0x002fea0003900000 */
[----:B------:R-:W1:Y:S02]  /*1c120*/  @!P1 SYNCS.PHASECHK.TRANS64 P1, [R21+URZ+0x28c30], R58 ;  /* 0x028c303a150095a7 */ /* 0x000e64000802007f */
[----:B-1----:R-:W-:Y:S05]  /*1c130*/  @!P1 BRA `(.L_x_4783) ;  /* 0xfffffffc00f09947 */ /* 0x002fea000383ffff */
[----:B------:R-:W-:Y:S05]  /*1c140*/  BRA `(.L_x_4782) ;  /* 0xfffffee000007947 */ /* 0x000fea000383ffff */
.L_x_4789:
[----:B-1----:R1:W2:Y:S02]  /*1c150*/  SYNCS.PHASECHK.TRANS64.TRYWAIT P1, [R21+URZ+0x28c50], R58 ;  /* 0x028c503a150075a7 */ /* 0x0022a4000802017f */
[----:B--2---:R-:W-:Y:S05]  /*1c160*/  @!P1 NANOSLEEP.SYNCS 0x989680 ;  /* 0x009896800000995d */ /* 0x004fea0003900000 */
[----:B------:R-:W2:Y:S02]  /*1c170*/  @!P1 SYNCS.PHASECHK.TRANS64 P1, [R21+URZ+0x28c50], R58 ;  /* 0x028c503a150095a7 */ /* 0x000ea4000802007f */
[----:B--2---:R-:W-:Y:S05]  /*1c180*/  @!P1 BRA `(.L_x_4789) ;  /* 0xfffffffc00f09947 */ /* 0x004fea000383ffff */
[----:B------:R-:W-:Y:S05]  /*1c190*/  BRA `(.L_x_4788) ;  /* 0xfffffef400c87947 */ /* 0x000fea000383ffff */
.L_x_4797:
[----:B-1----:R1:W2:Y:S02]  /*1c1a0*/  SYNCS.PHASECHK.TRANS64.TRYWAIT P1, [R209+URZ+0x28c30], R213 ;  /* 0x028c30d5d10075a7 */ /* 0x0022a4000802017f */
[----:B--2---:R-:W-:Y:S05]  /*1c1b0*/  @!P1 NANOSLEEP.SYNCS 0x989680 ;  /* 0x009896800000995d */ /* 0x004fea0003900000 */
[----:B------:R-:W2:Y:S02]  /*1c1c0*/  @!P1 SYNCS.PHASECHK.TRANS64 P1, [R209+URZ+0x28c30], R213 ;  /* 0x028c30d5d10095a7 */ /* 0x000ea4000802007f */
[----:B--2---:R-:W-:Y:S05]  /*1c1d0*/  @!P1 BRA `(.L_x_4797) ;  /* 0xfffffffc00f09947 */ /* 0x004fea000383ffff */
[----:B------:R-:W-:Y:S05]  /*1c1e0*/  BRA `(.L_x_4796) ;  /* 0xfffffef800f87947 */ /* 0x000fea000383ffff */
.L_x_4803:
[----:B--2---:R2:W4:Y:S02]  /*1c1f0*/  SYNCS.PHASECHK.TRANS64.TRYWAIT P1, [R209+URZ+0x28c50], R213 ;  /* 0x028c50d5d10075a7 */ /* 0x004524000802017f */
[----:B----4-:R-:W-:Y:S05]  /*1c200*/  @!P1 NANOSLEEP.SYNCS 0x989680 ;  /* 0x009896800000995d */ /* 0x010fea0003900000 */
[----:B------:R-:W4:Y:S02]  /*1c210*/  @!P1 SYNCS.PHASECHK.TRANS64 P1, [R209+URZ+0x28c50], R213 ;  /* 0x028c50d5d10095a7 */ /* 0x000f24000802007f */
[----:B----4-:R-:W-:Y:S05]  /*1c220*/  @!P1 BRA `(.L_x_4803) ;  /* 0xfffffffc00f09947 */ /* 0x010fea000383ffff */
[----:B------:R-:W-:Y:S05]  /*1c230*/  BRA `(.L_x_4802) ;  /* 0xffffff1800ac7947 */ /* 0x000fea000383ffff */
.L_x_4812:
[----:B-1----:R1:W2:Y:S02]  /*1c240*/  SYNCS.PHASECHK.TRANS64.TRYWAIT P1, [R21+URZ+0x28c30], R197 ;  /* 0x028c30c5150075a7 */ /* 0x0022a4000802017f */
[----:B--2---:R-:W-:Y:S05]  /*1c250*/  @!P1 NANOSLEEP.SYNCS 0x989680 ;  /* 0x009896800000995d */ /* 0x004fea0003900000 */
[----:B------:R-:W2:Y:S02]  /*1c260*/  @!P1 SYNCS.PHASECHK.TRANS64 P1, [R21+URZ+0x28c30], R197 ;  /* 0x028c30c5150095a7 */ /* 0x000ea4000802007f */
[----:B--2---:R-:W-:Y:S05]  /*1c270*/  @!P1 BRA `(.L_x_4812) ;  /* 0xfffffffc00f09947 */ /* 0x004fea000383ffff */
[----:B------:R-:W-:Y:S05]  /*1c280*/  BRA `(.L_x_4811) ;  /* 0xffffff1c00c87947 */ /* 0x000fea000383ffff */
.L_x_4818:
[----:B--2---:R2:W3:Y:S02]  /*1c290*/  SYNCS.PHASECHK.TRANS64.TRYWAIT P1, [R21+URZ+0x28c50], R197 ;  /* 0x028c50c5150075a7 */ /* 0x0044e4000802017f */
[----:B---3--:R-:W-:Y:S05]  /*1c2a0*/  @!P1 NANOSLEEP.SYNCS 0x989680 ;  /* 0x009896800000995d */ /* 0x008fea0003900000 */
[----:B------:R-:W3:Y:S02]  /*1c2b0*/  @!P1 SYNCS.PHASECHK.TRANS64 P1, [R21+URZ+0x28c50], R197 ;  /* 0x028c50c5150095a7 */ /* 0x000ee4000802007f */
[----:B---3--:R-:W-:Y:S05]  /*1c2c0*/  @!P1 BRA `(.L_x_4818) ;  /* 0xfffffffc00f09947 */ /* 0x008fea000383ffff */
[----:B------:R-:W-:Y:S05]  /*1c2d0*/  BRA `(.L_x_4817) ;  /* 0xffffff3800287947 */ /* 0x000fea000383ffff */
.L_x_4849:
[----:B0-----:R-:W0:Y:S01]  /*1c2e0*/  S2R R8, SR_TID.X ;  /* 0x0000000000087919 */ /* 0x001e220000002100 */
[----:B------:R-:W-:Y:S01]  /*1c2f0*/  BSSY B1, `(.L_x_5003) ;  /* 0x000000a000017945 */ /* 0x000fe20003800000 */
[----:B------:R-:W-:Y:S01]  /*1c300*/  MOV R12, RZ ;  /* 0x000000ff000c7202 */ /* 0x000fe20000000f00 */
[----:B------:R-:W-:Y:S02]  /*1c310*/  IMAD.MOV.U32 R11, RZ, RZ, 0x1f ;  /* 0x0000001fff0b7424 */ /* 0x000fe400078e00ff */
[----:B------:R-:W-:Y:S01]  /*1c320*/  IMAD.MOV.U32 R15, RZ, RZ, -0x1 ;  /* 0xffffffffff0f7424 */ /* 0x000fe200078e00ff */
[----:B0-----:R-:W-:-:S04]  /*1c330*/  SHF.R.U32.HI R8, RZ, 0x5, R8 ;  /* 0x00000005ff087819 */ /* 0x001fc80000011608 */
[----:B------:R-:W-:-:S05]  /*1c340*/  LOP3.LUT R8, R8, 0x3, RZ, 0xc0, !PT ;  /* 0x0000000308087812 */ /* 0x000fca00078ec0ff */
[----:B------:R-:W-:-:S07]  /*1c350*/  IMAD.MOV.U32 R13, RZ, RZ, R8 ;  /* 0x000000ffff0d7224 */ /* 0x000fce00078e0008 */
[----:B-1----:R-:W-:Y:S05]  /*1c360*/  WARPSYNC.COLLECTIVE R15, `(.L_x_5004) ;  /* 0x000000000f087348 */ /* 0x002fea0003c00000 */
[----:B------:R0:W2:Y:S02]  /*1c370*/  SHFL.IDX P6, R14, R13, R12, R11 ;  /* 0x0000000c0d0e7389 */ /* 0x0000a400000c000b */
[----:B012---:R-:W-:Y:S01]  /*1c380*/  ENDCOLLECTIVE ;  /* 0x000000000000791b */ /* 0x007fe20003800000 */
.L_x_5004:
[----:B------:R-:W-:Y:S05]  /*1c390*/  BSYNC B1 ;  /* 0x0000000000017941 */ /* 0x000fea0003800000 */
.L_x_5003:
[----:B------:R-:W-:Y:S05]  /*1c3a0*/  BRA `(.L_x_5005) ;  /* 0xffffff8c004c7947 */ /* 0x000fea000383ffff */
.L_x_4851:
[----:B------:R-:W-:Y:S01]  /*1c3b0*/  BSSY B1, `(.L_x_5006) ;  /* 0x0000006000017945 */ /* 0x000fe20003800000 */
[----:B------:R-:W-:-:S07]  /*1c3c0*/  IMAD.MOV.U32 R15, RZ, RZ, -0x1 ;  /* 0xffffffffff0f7424 */ /* 0x000fce00078e00ff */
[----:B012---:R-:W-:Y:S05]  /*1c3d0*/  WARPSYNC.COLLECTIVE R15, `(.L_x_5007) ;  /* 0x000000000f0c7348 */ /* 0x007fea0003c00000 */
[----:B------:R-:W-:Y:S02]  /*1c3e0*/  ELECT P6, UR62, PT ;  /* 0x00000000003e782f */ /* 0x000fe400038c0000 */
[----:B------:R-:W-:Y:S01]  /*1c3f0*/  MOV R14, UR62 ;  /* 0x0000003e000e7c02 */ /* 0x000fe20008000f00 */
[----:B012---:R-:W-:Y:S10]  /*1c400*/  ENDCOLLECTIVE ;  /* 0x000000000000791b */ /* 0x007ff40003800000 */
.L_x_5007:
[----:B------:R-:W-:Y:S05]  /*1c410*/  BSYNC B1 ;  /* 0x0000000000017941 */ /* 0x000fea0003800000 */
.L_x_5006:
[----:B------:R-:W-:Y:S05]  /*1c420*/  BRA `(.L_x_4850) ;  /* 0xffffff8c00447947 */ /* 0x000fea000383ffff */
.L_x_4853:
[----:B0-----:R0:W2:Y:S02]  /*1c430*/  SYNCS.PHASECHK.TRANS64.TRYWAIT P0, [R23+URZ+0x28c20], R3 ;  /* 0x028c2003170075a7 */ /* 0x0010a4000800017f */
[----:B--2---:R-:W-:Y:S05]  /*1c440*/  @!P0 NANOSLEEP.SYNCS 0x989680 ;  /* 0x009896800000895d */ /* 0x004fea0003900000 */
[----:B------:R-:W2:Y:S02]  /*1c450*/  @!P0 SYNCS.PHASECHK.TRANS64 P0, [R23+URZ+0x28c20], R3 ;  /* 0x028c2003170085a7 */ /* 0x000ea4000800007f */
[----:B--2---:R-:W-:Y:S05]  /*1c460*/  @!P0 BRA `(.L_x_4853) ;  /* 0xfffffffc00f08947 */ /* 0x004fea000383ffff */
[----:B------:R-:W-:Y:S05]  /*1c470*/  BRA `(.L_x_5008) ;  /* 0xffffff8c00547947 */ /* 0x000fea000383ffff */
.L_x_4857:
[----:B0-----:R0:W1:Y:S02]  /*1c480*/  SYNCS.PHASECHK.TRANS64.TRYWAIT P0, [R3+URZ+0x28ca0], R8 ;  /* 0x028ca008030075a7 */ /* 0x001064000800017f */
[----:B-1----:R-:W-:Y:S05]  /*1c490*/  @!P0 NANOSLEEP.SYNCS 0x989680 ;  /* 0x009896800000895d */ /* 0x002fea0003900000 */
[----:B------:R-:W1:Y:S02]  /*1c4a0*/  @!P0 SYNCS.PHASECHK.TRANS64 P0, [R3+URZ+0x28ca0], R8 ;  /* 0x028ca008030085a7 */ /* 0x000e64000800007f */
[----:B-1----:R-:W-:Y:S05]  /*1c4b0*/  @!P0 BRA `(.L_x_4857) ;  /* 0xfffffffc00f08947 */ /* 0x002fea000383ffff */
[----:B------:R-:W-:Y:S05]  /*1c4c0*/  BRA `(.L_x_5009) ;  /* 0xffffff8c006c7947 */ /* 0x000fea000383ffff */
.L_x_4862:
[----:B-1----:R1:W2:Y:S02]  /*1c4d0*/  SYNCS.PHASECHK.TRANS64.TRYWAIT P0, [R3+URZ+0x28cc0], R8 ;  /* 0x028cc008030075a7 */ /* 0x0022a4000800017f */
[----:B--2---:R-:W-:Y:S05]  /*1c4e0*/  @!P0 NANOSLEEP.SYNCS 0x989680 ;  /* 0x009896800000895d */ /* 0x004fea0003900000 */
[----:B------:R-:W2:Y:S02]  /*1c4f0*/  @!P0 SYNCS.PHASECHK.TRANS64 P0, [R3+URZ+0x28cc0], R8 ;  /* 0x028cc008030085a7 */ /* 0x000ea4000800007f */
[----:B--2---:R-:W-:Y:S05]  /*1c500*/  @!P0 BRA `(.L_x_4862) ;  /* 0xfffffffc00f08947 */ /* 0x004fea000383ffff */
[----:B------:R-:W-:Y:S05]  /*1c510*/  BRA `(.L_x_5010) ;  /* 0xffffff8c00e87947 */ /* 0x000fea000383ffff */
.L_x_4876:
[----:B0-----:R0:W2:Y:S02]  /*1c520*/  SYNCS.PHASECHK.TRANS64.TRYWAIT P1, [R8+URZ+0x28ca0], R2 ;  /* 0x028ca002080075a7 */ /* 0x0010a4000802017f */
[----:B--2---:R-:W-:Y:S05]  /*1c530*/  @!P1 NANOSLEEP.SYNCS 0x989680 ;  /* 0x009896800000995d */ /* 0x004fea0003900000 */
[----:B------:R-:W2:Y:S02]  /*1c540*/  @!P1 SYNCS.PHASECHK.TRANS64 P1, [R8+URZ+0x28ca0], R2 ;  /* 0x028ca002080095a7 */ /* 0x000ea4000802007f */
[----:B--2---:R-:W-:Y:S05]  /*1c550*/  @!P1 BRA `(.L_x_4876) ;  /* 0xfffffffc00f09947 */ /* 0x004fea000383ffff */
[----:B------:R-:W-:Y:S05]  /*1c560*/  BRA `(.L_x_5011) ;  /* 0xffffff98004c7947 */ /* 0x000fea000383ffff */
.L_x_4881:
[----:B-1----:R1:W2:Y:S02]  /*1c570*/  SYNCS.PHASECHK.TRANS64.TRYWAIT P1, [R8+URZ+0x28cc0], R2 ;  /* 0x028cc002080075a7 */ /* 0x0022a4000802017f */
[----:B--2---:R-:W-:Y:S05]  /*1c580*/  @!P1 NANOSLEEP.SYNCS 0x989680 ;  /* 0x009896800000995d */ /* 0x004fea0003900000 */
[----:B------:R-:W2:Y:S02]  /*1c590*/  @!P1 SYNCS.PHASECHK.TRANS64 P1, [R8+URZ+0x28cc0], R2 ;  /* 0x028cc002080095a7 */ /* 0x000ea4000802007f */
[----:B--2---:R-:W-:Y:S05]  /*1c5a0*/  @!P1 BRA `(.L_x_4881) ;  /* 0xfffffffc00f09947 */ /* 0x004fea000383ffff */
[----:B------:R-:W-:Y:S05]  /*1c5b0*/  BRA `(.L_x_5012) ;  /* 0xffffff9800c47947 */ /* 0x000fea000383ffff */
.L_x_4901:
[----:B------:R-:W0:Y:S01]  /*1c5c0*/  S2R R11, SR_TID.X ;  /* 0x00000000000b7919 */ /* 0x000e220000002100 */
[----:B------:R-:W-:Y:S01]  /*1c5d0*/  BSSY B0, `(.L_x_5013) ;  /* 0x000000a000007945 */ /* 0x000fe20003800000 */
[----:B------:R-:W-:Y:S02]  /*1c5e0*/  IMAD.MOV.U32 R12, RZ, RZ, RZ ;  /* 0x000000ffff0c7224 */ /* 0x000fe400078e00ff */
[----:B------:R-:W-:Y:S01]  /*1c5f0*/  IMAD.MOV.U32 R15, RZ, RZ, -0x1 ;  /* 0xffffffffff0f7424 */ /* 0x000fe200078e00ff */
[----:B0-----:R-:W-:-:S04]  /*1c600*/  SHF.R.U32.HI R11, RZ, 0x5, R11 ;  /* 0x00000005ff0b7819 */ /* 0x001fc8000001160b */
[----:B------:R-:W-:-:S05]  /*1c610*/  LOP3.LUT R11, R11, 0x3, RZ, 0xc0, !PT ;  /* 0x000000030b0b7812 */ /* 0x000fca00078ec0ff */
[----:B------:R-:W-:Y:S01]  /*1c620*/  IMAD.MOV.U32 R13, RZ, RZ, R11 ;  /* 0x000000ffff0d7224 */ /* 0x000fe200078e000b */
[----:B------:R-:W-:-:S07]  /*1c630*/  MOV R11, 0x1f ;  /* 0x0000001f000b7802 */ /* 0x000fce0000000f00 */
[----:B-----5:R-:W-:Y:S05]  /*1c640*/  WARPSYNC.COLLECTIVE R15, `(.L_x_5014) ;  /* 0x000000000f087348 */ /* 0x020fea0003c00000 */
[----:B------:R0:W1:Y:S02]  /*1c650*/  SHFL.IDX P6, R14, R13, R12, R11 ;  /* 0x0000000c0d0e7389 */ /* 0x00006400000c000b */
[----:B01---5:R-:W-:Y:S01]  /*1c660*/  ENDCOLLECTIVE ;  /* 0x000000000000791b */ /* 0x023fe20003800000 */
.L_x_5014:
[----:B------:R-:W-:Y:S05]  /*1c670*/  BSYNC B0 ;  /* 0x0000000000007941 */ /* 0x000fea0003800000 */
.L_x_5013:
[----:B------:R-:W-:Y:S05]  /*1c680*/  BRA `(.L_x_5015) ;  /* 0xffffffac00d07947 */ /* 0x000fea000383ffff */
.L_x_4904:
[----:B0-----:R0:W1:Y:S02]  /*1c690*/  SYNCS.PHASECHK.TRANS64.TRYWAIT P0, [R31+URZ+0x28c40], R0 ;  /* 0x028c40001f0075a7 */ /* 0x001064000800017f */
[----:B-1----:R-:W-:Y:S05]  /*1c6a0*/  @!P0 NANOSLEEP.SYNCS 0x989680 ;  /* 0x009896800000895d */ /* 0x002fea0003900000 */
[----:B------:R-:W1:Y:S02]  /*1c6b0*/  @!P0 SYNCS.PHASECHK.TRANS64 P0, [R31+URZ+0x28c40], R0 ;  /* 0x028c40001f0085a7 */ /* 0x000e64000800007f */
[----:B-1----:R-:W-:Y:S05]  /*1c6c0*/  @!P0 BRA `(.L_x_4904) ;  /* 0xfffffffc00f08947 */ /* 0x002fea000383ffff */
[----:B------:R-:W-:Y:S05]  /*1c6d0*/  BRA `(.L_x_5016) ;  /* 0xffffffb000107947 */ /* 0x000fea000383ffff */
.L_x_4905:
        /* <DEDUP_REMOVED lines=8> */
.L_x_5018:
[----:B------:R-:W-:Y:S05]  /*1c760*/  BSYNC B0 ;  /* 0x0000000000007941 */ /* 0x000fea0003800000 */
.L_x_5017:
[----:B------:R-:W-:Y:S01]  /*1c770*/  IMAD.MOV.U32 R13, RZ, RZ, R0 ;  /* 0x000000ffff0d7224 */ /* 0x000fe200078e0000 */
[----:B------:R-:W-:Y:S01]  /*1c780*/  MOV R2, R14 ;  /* 0x0000000e00027202 */ /* 0x000fe20000000f00 */
[----:B------:R-:W-:Y:S02]  /*1c790*/  IMAD.MOV.U32 R12, RZ, RZ, RZ ;  /* 0x000000ffff0c7224 */ /* 0x000fe400078e00ff */
[----:B------:R-:W-:Y:S02]  /*1c7a0*/  IMAD.MOV.U32 R11, RZ, RZ, 0x181f ;  /* 0x0000181fff0b7424 */ /* 0x000fe400078e00ff */
[----:B------:R-:W-:Y:S02]  /*1c7b0*/  IMAD.MOV.U32 R15, RZ, RZ, -0x1 ;  /* 0xffffffffff0f7424 */ /* 0x000fe400078e00ff */
[----:B------:R-:W-:-:S07]  /*1c7c0*/  @P0 IMAD R6, R5, 0x2, R23 ;  /* 0x0000000205060824 */ /* 0x000fce00078e0217 */
[----:B------:R-:W-:Y:S05]  /*1c7d0*/  WARPSYNC.COLLECTIVE R15, `(.L_x_5019) ;  /* 0x000000000f087348 */ /* 0x000fea0003c00000 */
[----:B------:R0:W1:Y:S02]  /*1c7e0*/  SHFL.IDX P6, R14, R13, R12, R11 ;  /* 0x0000000c0d0e7389 */ /* 0x00006400000c000b */
[----:B01----:R-:W-:Y:S01]  /*1c7f0*/  ENDCOLLECTIVE ;  /* 0x000000000000791b */ /* 0x003fe20003800000 */
.L_x_5019:
[----:B------:R-:W-:Y:S02]  /*1c800*/  IMAD.MOV.U32 R13, RZ, RZ, R4 ;  /* 0x000000ffff0d7224 */ /* 0x000fe400078e0004 */
[----:B------:R-:W-:Y:S02]  /*1c810*/  IMAD.MOV.U32 R12, RZ, RZ, 0x1 ;  /* 0x00000001ff0c7424 */ /* 0x000fe400078e00ff */
[----:B------:R-:W-:-:S07]  /*1c820*/  IMAD.MOV.U32 R3, RZ, RZ, R14 ;  /* 0x000000ffff037224 */ /* 0x000fce00078e000e */
[----:B------:R-:W-:Y:S05]  /*1c830*/  WARPSYNC.COLLECTIVE R15, `(.L_x_5020) ;  /* 0x000000000f087348 */ /* 0x000fea0003c00000 */
[----:B------:R0:W1:Y:S02]  /*1c840*/  SHFL.IDX P6, R14, R13, R12, R11 ;  /* 0x0000000c0d0e7389 */ /* 0x00006400000c000b */
[----:B01----:R-:W-:Y:S01]  /*1c850*/  ENDCOLLECTIVE ;  /* 0x000000000000791b */ /* 0x003fe20003800000 */
.L_x_5020:
        /* <DEDUP_REMOVED lines=15> */
.L_x_5021:
[----:B------:R-:W-:Y:S02]  /*1c950*/  @P0 IMAD R6, R5, 0x2, R23 ;  /* 0x0000000205060824 */ /* 0x000fe400078e0217 */
[----:B------:R-:W-:Y:S02]  /*1c960*/  IMAD.MOV.U32 R13, RZ, RZ, R4 ;  /* 0x000000ffff0d7224 */ /* 0x000fe400078e0004 */
[----:B------:R-:W-:Y:S01]  /*1c970*/  IMAD.MOV.U32 R12, RZ, RZ, 0x2 ;  /* 0x00000002ff0c7424 */ /* 0x000fe200078e00ff */
[----:B------:R-:W-:-:S07]  /*1c980*/  MOV R3, R14 ;  /* 0x0000000e00037202 */ /* 0x000fce0000000f00 */
[----:B------:R-:W-:Y:S05]  /*1c990*/  WARPSYNC.COLLECTIVE R15, `(.L_x_5022) ;  /* 0x000000000f087348 */ /* 0x000fea0003c00000 */
[----:B------:R0:W1:Y:S02]  /*1c9a0*/  SHFL.IDX P6, R14, R13, R12, R11 ;  /* 0x0000000c0d0e7389 */ /* 0x00006400000c000b */
[----:B01----:R-:W-:Y:S01]  /*1c9b0*/  ENDCOLLECTIVE ;  /* 0x000000000000791b */ /* 0x003fe20003800000 */
.L_x_5022:
        /* <DEDUP_REMOVED lines=15> */
.L_x_5023:
[----:B------:R-:W-:Y:S02]  /*1cab0*/  @P0 IMAD R6, R5, 0x2, R23 ;  /* 0x0000000205060824 */ /* 0x000fe400078e0217 */
[----:B------:R-:W-:Y:S02]  /*1cac0*/  IMAD.MOV.U32 R13, RZ, RZ, R4 ;  /* 0x000000ffff0d7224 */ /* 0x000fe400078e0004 */
[----:B------:R-:W-:Y:S02]  /*1cad0*/  IMAD.MOV.U32 R12, RZ, RZ, 0x3 ;  /* 0x00000003ff0c7424 */ /* 0x000fe400078e00ff */
[----:B------:R-:W-:-:S07]  /*1cae0*/  IMAD.MOV.U32 R3, RZ, RZ, R14 ;  /* 0x000000ffff037224 */ /* 0x000fce00078e000e */
[----:B------:R-:W-:Y:S05]  /*1caf0*/  WARPSYNC.COLLECTIVE R15, `(.L_x_5024) ;  /* 0x000000000f087348 */ /* 0x000fea0003c00000 */
[----:B------:R0:W1:Y:S02]  /*1cb00*/  SHFL.IDX P6, R14, R13, R12, R11 ;  /* 0x0000000c0d0e7389 */ /* 0x00006400000c000b */
[----:B01----:R-:W-:Y:S01]  /*1cb10*/  ENDCOLLECTIVE ;  /* 0x000000000000791b */ /* 0x003fe20003800000 */
.L_x_5024:
[----:B------:R-:W-:-:S05]  /*1cb20*/  @P0 LEA R3, P1, R7, R3, 0x1 ;  /* 0x0000000307030211 */ /* 0x000fca00078208ff */
[----:B------:R-:W-:-:S05]  /*1cb30*/  @P0 IMAD.X R2, RZ, RZ, R2, P1 ;  /* 0x000000ffff020224 */ /* 0x000fca00008e0602 */
[----:B------:R-:W-:Y:S01]  /*1cb40*/  @P0 LOP3.LUT R3, R3, R2, RZ, 0x3c, !PT ;  /* 0x0000000203030212 */ /* 0x000fe200078e3cff */
[----:B------:R-:W-:-:S03]  /*1cb50*/  IMAD.MOV.U32 R13, RZ, RZ, R0 ;  /* 0x000000ffff0d7224 */ /* 0x000fc600078e0000 */
[----:B------:R-:W-:-:S04]  /*1cb60*/  @P0 LOP3.LUT R2, R3, R2, RZ, 0x3c, !PT ;  /* 0x0000000203020212 */ /* 0x000fc800078e3cff */
[----:B------:R-:W-:Y:S02]  /*1cb70*/  @P0 LOP3.LUT R3, R3, R2, RZ, 0x3c, !PT ;  /* 0x0000000203030212 */ /* 0x000fe400078e3cff */
[----:B------:R-:W-:-:S07]  /*1cb80*/  MOV R4, R14 ;  /* 0x0000000e00047202 */ /* 0x000fce0000000f00 */
[----:B------:R-:W-:Y:S05]  /*1cb90*/  WARPSYNC.COLLECTIVE R15, `(.L_x_5025) ;  /* 0x000000000f087348 */ /* 0x000fea0003c00000 */
[----:B------:R0:W1:Y:S02]  /*1cba0*/  SHFL.IDX P6, R14, R13, R12, R11 ;  /* 0x0000000c0d0e7389 */ /* 0x00006400000c000b */
[----:B01----:R-:W-:Y:S01]  /*1cbb0*/  ENDCOLLECTIVE ;  /* 0x000000000000791b */ /* 0x003fe20003800000 */
.L_x_5025:
[----:B------:R-:W-:Y:S01]  /*1cbc0*/  @!PT LDS RZ, [RZ] ;  /* 0x00000000fffff984 */ /* 0x000fe20000000800 */
[----:B------:R-:W-:Y:S01]  /*1cbd0*/  @!PT LDS RZ, [RZ] ;  /* 0x00000000fffff984 */ /* 0x000fe20000000800 */
[----:B------:R-:W-:Y:S01]  /*1cbe0*/  @!PT LDS RZ, [RZ] ;  /* 0x00000000fffff984 */ /* 0x000fe20000000800 */
[----:B------:R1:W-:Y:S01]  /*1cbf0*/  @P0 LDGSTS.E.BYPASS.LTC128B.128 [R6+0x23400], desc[UR40][R2.64], !P2 ;  /* 0x2340000002060fae */ /* 0x0003e2000d101d68 */
[----:B------:R-:W-:Y:S01]  /*1cc00*/  IMAD.MOV.U32 R0, RZ, RZ, R14 ;  /* 0x000000ffff007224 */ /* 0x000fe200078e000e */
[----:B------:R-:W-:Y:S06]  /*1cc10*/  BRA `(.L_x_5026) ;  /* 0xffffffac00cc7947 */ /* 0x000fec000383ffff */
.L_x_4910:
        /* <DEDUP_REMOVED lines=9> */
.L_x_5027:
[C---:B------:R-:W-:Y:S02]  /*1ccb0*/  ISETP.GE.AND P0, PT, R17.reuse, R3, PT ;  /* 0x000000031100720c */ /* 0x040fe40003f06270 */
[----:B------:R-:W-:Y:S01]  /*1ccc0*/  IADD3 R6, R17, 0x10, RZ ;  /* 0x0000001011067810 */ /* 0x000fe20007ffe0ff */
[----:B------:R-:W-:Y:S02]  /*1ccd0*/  IMAD.MOV.U32 R13, RZ, RZ, R0 ;  /* 0x000000ffff0d7224 */ /* 0x000fe400078e0000 */
[----:B------:R-:W-:-:S08]  /*1cce0*/  IMAD.MOV.U32 R4, RZ, RZ, R14 ;  /* 0x000000ffff047224 */ /* 0x000fd000078e000e */
[----:B------:R-:W-:Y:S05]  /*1ccf0*/  WARPSYNC.COLLECTIVE R15, `(.L_x_5028) ;  /* 0x000000000f087348 */ /* 0x000fea0003c00000 */
[----:B------:R0:W1:Y:S02]  /*1cd00*/  SHFL.IDX P6, R14, R13, R12, R11 ;  /* 0x0000000c0d0e7389 */ /* 0x00006400000c000b */
[----:B01----:R-:W-:Y:S01]  /*1cd10*/  ENDCOLLECTIVE ;  /* 0x000000000000791b */ /* 0x003fe20003800000 */
.L_x_5028:
[----:B------:R-:W-:Y:S02]  /*1cd20*/  IMAD.MOV.U32 R13, RZ, RZ, R2 ;  /* 0x000000ffff0d7224 */ /* 0x000fe400078e0002 */
[----:B------:R-:W-:Y:S02]  /*1cd30*/  IMAD.MOV.U32 R12, RZ, RZ, 0x1 ;  /* 0x00000001ff0c7424 */ /* 0x000fe400078e00ff */
[----:B------:R-:W-:-:S07]  /*1cd40*/  IMAD.MOV.U32 R5, RZ, RZ, R14 ;  /* 0x000000ffff057224 */ /* 0x000fce00078e000e */
[----:B------:R-:W-:Y:S05]  /*1cd50*/  WARPSYNC.COLLECTIVE R15, `(.L_x_5029) ;  /* 0x000000000f087348 */ /* 0x000fea0003c00000 */
[----:B------:R0:W1:Y:S02]  /*1cd60*/  SHFL.IDX P6, R14, R13, R12, R11 ;  /* 0x0000000c0d0e7389 */ /* 0x00006400000c000b */
[----:B01----:R-:W-:Y:S01]  /*1cd70*/  ENDCOLLECTIVE ;  /* 0x000000000000791b */ /* 0x003fe20003800000 */
.L_x_5029:
        /* <DEDUP_REMOVED lines=15> */
.L_x_5030:
[----:B------:R-:W-:Y:S02]  /*1ce70*/  IMAD.MOV.U32 R13, RZ, RZ, R2 ;  /* 0x000000ffff0d7224 */ /* 0x000fe400078e0002 */
[----:B------:R-:W-:Y:S02]  /*1ce80*/  IMAD.MOV.U32 R12, RZ, RZ, 0x2 ;  /* 0x00000002ff0c7424 */ /* 0x000fe400078e00ff */
[----:B------:R-:W-:-:S07]  /*1ce90*/  IMAD.MOV.U32 R5, RZ, RZ, R14 ;  /* 0x000000ffff057224 */ /* 0x000fce00078e000e */
[----:B------:R-:W-:Y:S05]  /*1cea0*/  WARPSYNC.COLLECTIVE R15, `(.L_x_5031) ;  /* 0x000000000f087348 */ /* 0x000fea0003c00000 */
[----:B------:R0:W1:Y:S02]  /*1ceb0*/  SHFL.IDX P6, R14, R13, R12, R11 ;  /* 0x0000000c0d0e7389 */ /* 0x00006400000c000b */
[----:B01----:R-:W-:Y:S01]  /*1cec0*/  ENDCOLLECTIVE ;  /* 0x000000000000791b */ /* 0x003fe20003800000 */
.L_x_5031:
        /* <DEDUP_REMOVED lines=16> */
.L_x_5032:
[----:B------:R-:W-:Y:S02]  /*1cfd0*/  IMAD.MOV.U32 R13, RZ, RZ, R2 ;  /* 0x000000ffff0d7224 */ /* 0x000fe400078e0002 */
[----:B------:R-:W-:Y:S01]  /*1cfe0*/  IMAD.MOV.U32 R12, RZ, RZ, 0x3 ;  /* 0x00000003ff0c7424 */ /* 0x000fe200078e00ff */
[----:B------:R-:W-:-:S07]  /*1cff0*/  MOV R5, R14 ;  /* 0x0000000e00057202 */ /* 0x000fce0000000f00 */
[----:B------:R-:W-:Y:S05]  /*1d000*/  WARPSYNC.COLLECTIVE R15, `(.L_x_5033) ;  /* 0x000000000f087348 */ /* 0x000fea0003c00000 */
[----:B------:R0:W1:Y:S02]  /*1d010*/  SHFL.IDX P6, R14, R13, R12, R11 ;  /* 0x0000000c0d0e7389 */ /* 0x00006400000c000b */
[----:B01----:R-:W-:Y:S01]  /*1d020*/  ENDCOLLECTIVE ;  /* 0x000000000000791b */ /* 0x003fe20003800000 */
.L_x_5033:
        /* <DEDUP_REMOVED lines=14> */
.L_x_5034:
[----:B------:R-:W-:Y:S01]  /*1d110*/  MOV R0, R14 ;  /* 0x0000000e00007202 */ /* 0x000fe20000000f00 */
[----:B------:R-:W-:Y:S06]  /*1d120*/  BRA `(.L_x_5035) ;  /* 0xffffffb000fc7947 */ /* 0x000fec000383ffff */
.L_x_4913:
[----:B0-----:R0:W1:Y:S02]  /*1d130*/  SYNCS.PHASECHK.TRANS64.TRYWAIT P0, [R23+URZ+0x28c20], R0 ;  /* 0x028c2000170075a7 */ /* 0x001064000800017f */
[----:B-1----:R-:W-:Y:S05]  /*1d140*/  @!P0 NANOSLEEP.SYNCS 0x989680 ;  /* 0x009896800000895d */ /* 0x002fea0003900000 */
[----:B------:R-:W1:Y:S02]  /*1d150*/  @!P0 SYNCS.PHASECHK.TRANS64 P0, [R23+URZ+0x28c20], R0 ;  /* 0x028c2000170085a7 */ /* 0x000e64000800007f */
[----:B-1----:R-:W-:Y:S05]  /*1d160*/  @!P0 BRA `(.L_x_4913) ;  /* 0xfffffffc00f08947 */ /* 0x002fea000383ffff */
[----:B------:R-:W-:Y:S05]  /*1d170*/  BRA `(.L_x_5036) ;  /* 0xffffffb400587947 */ /* 0x000fea000383ffff */
.L_x_4916:
[----:B0-----:R0:W1:Y:S02]  /*1d180*/  SYNCS.PHASECHK.TRANS64.TRYWAIT P0, [R31+URZ+0x28c60], R0 ;  /* 0x028c60001f0075a7 */ /* 0x001064000800017f */
[----:B-1----:R-:W-:Y:S05]  /*1d190*/  @!P0 NANOSLEEP.SYNCS 0x989680 ;  /* 0x009896800000895d */ /* 0x002fea0003900000 */
[----:B------:R-:W1:Y:S02]  /*1d1a0*/  @!P0 SYNCS.PHASECHK.TRANS64 P0, [R31+URZ+0x28c60], R0 ;  /* 0x028c60001f0085a7 */ /* 0x000e64000800007f */
[----:B-1----:R-:W-:Y:S05]  /*1d1b0*/  @!P0 BRA `(.L_x_4916) ;  /* 0xfffffffc00f08947 */ /* 0x002fea000383ffff */
[----:B------:R-:W-:Y:S05]  /*1d1c0*/  BRA `(.L_x_5037) ;  /* 0xffffffb400687947 */ /* 0x000fea000383ffff */
.L_x_4917:
        /* <DEDUP_REMOVED lines=8> */
.L_x_5039:
[----:B------:R-:W-:Y:S05]  /*1d250*/  BSYNC B0 ;  /* 0x0000000000007941 */ /* 0x000fea0003800000 */
.L_x_5038:
[----:B------:R0:W5:Y:S01]  /*1d260*/  LDL R8, [R1+0xc] ;  /* 0x00000c0001087983 */ /* 0x0001620000100800 */
[----:B------:R-:W-:Y:S01]  /*1d270*/  MOV R13, R5 ;  /* 0x00000005000d7202 */ /* 0x000fe20000000f00 */
[----:B------:R-:W-:Y:S01]  /*1d280*/  IMAD.MOV.U32 R12, RZ, RZ, RZ ;  /* 0x000000ffff0c7224 */ /* 0x000fe200078e00ff */
[C---:B------:R-:W-:Y:S01]  /*1d290*/  LOP3.LUT P5, RZ, R32.reuse, 0x2, RZ, 0xc0, !PT ;  /* 0x0000000220ff7812 */ /* 0x040fe200078ac0ff */
        /* <DEDUP_REMOVED lines=11> */
.L_x_5040:
[----:B------:R-:W-:Y:S01]  /*1d350*/  LOP3.LUT P2, RZ, R32, 0x10, RZ, 0xc0, !PT ;  /* 0x0000001020ff7812 */ /* 0x000fe2000784c0ff */
[----:B------:R-:W-:Y:S02]  /*1d360*/  IMAD.MOV.U32 R13, RZ, RZ, R6 ;  /* 0x000000ffff0d7224 */ /* 0x000fe400078e0006 */
[----:B------:R-:W-:Y:S02]  /*1d370*/  IMAD.MOV.U32 R12, RZ, RZ, 0x1 ;  /* 0x00000001ff0c7424 */ /* 0x000fe400078e00ff */
[----:B------:R-:W-:Y:S02]  /*1d380*/  IMAD.SHL.U32 R7, R7, 0x8, RZ ;  /* 0x0000000807077824 */ /* 0x000fe400078e00ff */
[----:B------:R-:W-:-:S03]  /*1d390*/  IMAD.MOV.U32 R2, RZ, RZ, R14 ;  /* 0x000000ffff027224 */ /* 0x000fc600078e000e */
[----:B------:R-:W-:-:S04]  /*1d3a0*/  LOP3.LUT R7, R7, 0x38, RZ, 0xc0, !PT ;  /* 0x0000003807077812 */ /* 0x000fc800078ec0ff */
[----:B------:R-:W-:Y:S02]  /*1d3b0*/  SHF.L.U32 R0, R7, 0x1, RZ ;  /* 0x0000000107007819 */ /* 0x000fe400000006ff */
[----:B------:R-:W-:Y:S02]  /*1d3c0*/  LOP3.LUT R7, R32, 0x1, RZ, 0xc0, !PT ;  /* 0x0000000120077812 */ /* 0x000fe400078ec0ff */
        /* <DEDUP_REMOVED lines=32> */
.L_x_5041:
[----:B------:R-:W-:Y:S01]  /*1d5d0*/  MOV R13, R5 ;  /* 0x00000005000d7202 */ /* 0x000fe20000000f00 */
[----:B------:R-:W-:-:S07]  /*1d5e0*/  IMAD.MOV.U32 R3, RZ, RZ, R14 ;  /* 0x000000ffff037224 */ /* 0x000fce00078e000e */
[----:B------:R-:W-:Y:S05]  /*1d5f0*/  WARPSYNC.COLLECTIVE R15, `(.L_x_5042) ;  /* 0x000000000f087348 */ /* 0x000fea0003c00000 */
[----:B------:R0:W1:Y:S02]  /*1d600*/  SHFL.IDX P6, R14, R13, R12, R11 ;  /* 0x0000000c0d0e7389 */ /* 0x00006400000c000b */
[----:B01----:R-:W-:Y:S01]  /*1d610*/  ENDCOLLECTIVE ;  /* 0x000000000000791b */ /* 0x003fe20003800000 */
.L_x_5042:
        /* <DEDUP_REMOVED lines=29> */
.L_x_5043:
[----:B------:R-:W-:Y:S01]  /*1d7f0*/  MOV R13, R5 ;  /* 0x00000005000d7202 */ /* 0x000fe20000000f00 */
[----:B------:R-:W-:-:S07]  /*1d800*/  IMAD.MOV.U32 R7, RZ, RZ, R14 ;  /* 0x000000ffff077224 */ /* 0x000fce00078e000e */
[----:B------:R-:W-:Y:S05]  /*1d810*/  WARPSYNC.COLLECTIVE R15, `(.L_x_5044) ;  /* 0x000000000f087348 */ /* 0x000fea0003c00000 */
[----:B------:R0:W1:Y:S02]  /*1d820*/  SHFL.IDX P6, R14, R13, R12, R11 ;  /* 0x0000000c0d0e7389 */ /* 0x00006400000c000b */
[----:B01----:R-:W-:Y:S01]  /*1d830*/  ENDCOLLECTIVE ;  /* 0x000000000000791b */ /* 0x003fe20003800000 */
.L_x_5044:
        /* <DEDUP_REMOVED lines=29> */
.L_x_5045:
[----:B------:R-:W-:Y:S01]  /*1da10*/  MOV R13, R5 ;  /* 0x00000005000d7202 */ /* 0x000fe20000000f00 */
[----:B------:R-:W-:-:S07]  /*1da20*/  IMAD.MOV.U32 R6, RZ, RZ, R14 ;  /* 0x000000ffff067224 */ /* 0x000fce00078e000e */
[----:B------:R-:W-:Y:S05]  /*1da30*/  WARPSYNC.COLLECTIVE R15, `(.L_x_5046) ;  /* 0x000000000f087348 */ /* 0x000fea0003c00000 */
[----:B------:R0:W1:Y:S02]  /*1da40*/  SHFL.IDX P6, R14, R13, R12, R11 ;  /* 0x0000000c0d0e7389 */ /* 0x00006400000c000b */
[----:B01----:R-:W-:Y:S01]  /*1da50*/  ENDCOLLECTIVE ;  /* 0x000000000000791b */ /* 0x003fe20003800000 */
.L_x_5046:
[----:B------:R-:W-:Y:S01]  /*1da60*/  IMAD.MOV.U32 R2, RZ, RZ, R14 ;  /* 0x000000ffff027224 */ /* 0x000fe200078e000e */
[----:B------:R-:W-:Y:S06]  /*1da70*/  BRA `(.L_x_5047) ;  /* 0xffffffb400007947 */ /* 0x000fec000383ffff */
.L_x_4924:
[----:B0-----:R0:W1:Y:S02]  /*1da80*/  SYNCS.PHASECHK.TRANS64.TRYWAIT P0, [R6+URZ+0x28c40], R17 ;  /* 0x028c4011060075a7 */ /* 0x001064000800017f */
[----:B-1----:R-:W-:Y:S05]  /*1da90*/  @!P0 NANOSLEEP.SYNCS 0x989680 ;  /* 0x009896800000895d */ /* 0x002fea0003900000 */
[----:B------:R-:W1:Y:S02]  /*1daa0*/  @!P0 SYNCS.PHASECHK.TRANS64 P0, [R6+URZ+0x28c40], R17 ;  /* 0x028c4011060085a7 */ /* 0x000e64000800007f */
[----:B-1----:R-:W-:Y:S05]  /*1dab0*/  @!P0 BRA `(.L_x_4924) ;  /* 0xfffffffc00f08947 */ /* 0x002fea000383ffff */
[----:B------:R-:W-:Y:S05]  /*1dac0*/  BRA `(.L_x_5048) ;  /* 0xffffffb800907947 */ /* 0x000fea000383ffff */
.L_x_4925:
        /* <DEDUP_REMOVED lines=8> */
.L_x_5050:
[----:B------:R-:W-:Y:S05]  /*1db50*/  BSYNC B1 ;  /* 0x0000000000017941 */ /* 0x000fea0003800000 */
.L_x_5049:
        /* <DEDUP_REMOVED lines=9> */
.L_x_5051:
[----:B------:R-:W-:Y:S02]  /*1dbf0*/  IMAD.MOV.U32 R13, RZ, RZ, R27 ;  /* 0x000000ffff0d7224 */ /* 0x000fe400078e001b */
[----:B------:R-:W-:Y:S02]  /*1dc00*/  IMAD.MOV.U32 R12, RZ, RZ, 0x1 ;  /* 0x00000001ff0c7424 */ /* 0x000fe400078e00ff */
[----:B------:R-:W-:-:S07]  /*1dc10*/  IMAD.MOV.U32 R2, RZ, RZ, R14 ;  /* 0x000000ffff027224 */ /* 0x000fce00078e000e */
[----:B------:R-:W-:Y:S05]  /*1dc20*/  WARPSYNC.COLLECTIVE R15, `(.L_x_5052) ;  /* 0x000000000f087348 */ /* 0x000fea0003c00000 */
[----:B------:R0:W1:Y:S02]  /*1dc30*/  SHFL.IDX P6, R14, R13, R12, R11 ;  /* 0x0000000c0d0e7389 */ /* 0x00006400000c000b */
[----:B01----:R-:W-:Y:S01]  /*1dc40*/  ENDCOLLECTIVE ;  /* 0x000000000000791b */ /* 0x003fe20003800000 */
.L_x_5052:
[----:B------:R-:W-:-:S04]  /*1dc50*/  IADD3 R2, P0, R2, R0, RZ ;  /* 0x0000000002027210 */ /* 0x000fc80007f1e0ff */
[----:B------:R-:W-:-:S05]  /*1dc60*/  IADD3.X R3, RZ, R3, RZ, P0, !PT ;  /* 0x00000003ff037210 */ /* 0x000fca00007fe4ff */
        /* <DEDUP_REMOVED lines=9> */
.L_x_5053:
[----:B------:R-:W-:Y:S02]  /*1dd00*/  IMAD.MOV.U32 R13, RZ, RZ, R27 ;  /* 0x000000ffff0d7224 */ /* 0x000fe400078e001b */
[----:B------:R-:W-:Y:S01]  /*1dd10*/  IMAD.MOV.U32 R12, RZ, RZ, 0x2 ;  /* 0x00000002ff0c7424 */ /* 0x000fe200078e00ff */
[----:B------:R-:W-:-:S07]  /*1dd20*/  MOV R2, R14 ;  /* 0x0000000e00027202 */ /* 0x000fce0000000f00 */
[----:B------:R-:W-:Y:S05]  /*1dd30*/  WARPSYNC.COLLECTIVE R15, `(.L_x_5054) ;  /* 0x000000000f087348 */ /* 0x000fea0003c00000 */
[----:B------:R0:W1:Y:S02]  /*1dd40*/  SHFL.IDX P6, R14, R13, R12, R11 ;  /* 0x0000000c0d0e7389 */ /* 0x00006400000c000b */
[----:B01----:R-:W-:Y:S01]  /*1dd50*/  ENDCOLLECTIVE ;  /* 0x000000000000791b */ /* 0x003fe20003800000 */
.L_x_5054:
        /* <DEDUP_REMOVED lines=11> */
.L_x_5055:
[----:B------:R-:W-:Y:S02]  /*1de10*/  IMAD.MOV.U32 R13, RZ, RZ, R27 ;  /* 0x000000ffff0d7224 */ /* 0x000fe400078e001b */
[----:B------:R-:W-:Y:S01]  /*1de20*/  IMAD.MOV.U32 R12, RZ, RZ, 0x3 ;  /* 0x00000003ff0c7424 */ /* 0x000fe200078e00ff */
[----:B------:R-:W-:-:S07]  /*1de30*/  MOV R2, R14 ;  /* 0x0000000e00027202 */ /* 0x000fce0000000f00 */
[----:B------:R-:W-:Y:S05]  /*1de40*/  WARPSYNC.COLLECTIVE R15, `(.L_x_5056) ;  /* 0x000000000f087348 */ /* 0x000fea0003c00000 */
[----:B------:R0:W1:Y:S02]  /*1de50*/  SHFL.IDX P6, R14, R13, R12, R11 ;  /* 0x0000000c0d0e7389 */ /* 0x00006400000c000b */
[----:B01----:R-:W-:Y:S01]  /*1de60*/  ENDCOLLECTIVE ;  /* 0x000000000000791b */ /* 0x003fe20003800000 */
.L_x_5056:
        /* <DEDUP_REMOVED lines=11> */
.L_x_5057:
[----:B------:R-:W-:Y:S01]  /*1df20*/  MOV R2, R14 ;  /* 0x0000000e00027202 */ /* 0x000fe20000000f00 */
[----:B------:R-:W-:Y:S06]  /*1df30*/  BRA `(.L_x_5058) ;  /* 0xffffffb800207947 */ /* 0x000fec000383ffff */
.L_x_4930:
[----:B---3--:R3:W4:Y:S02]  /*1df40*/  SYNCS.PHASECHK.TRANS64.TRYWAIT P0, [R6+URZ+0x28c60], R17 ;  /* 0x028c6011060075a7 */ /* 0x008724000800017f */
[----:B----4-:R-:W-:Y:S05]  /*1df50*/  @!P0 NANOSLEEP.SYNCS 0x989680 ;  /* 0x009896800000895d */ /* 0x010fea0003900000 */
[----:B------:R-:W4:Y:S02]  /*1df60*/  @!P0 SYNCS.PHASECHK.TRANS64 P0, [R6+URZ+0x28c60], R17 ;  /* 0x028c6011060085a7 */ /* 0x000f24000800007f */
[----:B----4-:R-:W-:Y:S05]  /*1df70*/  @!P0 BRA `(.L_x_4930) ;  /* 0xfffffffc00f08947 */ /* 0x010fea000383ffff */
[----:B------:R-:W-:Y:S05]  /*1df80*/  BRA `(.L_x_5059) ;  /* 0xffffffb800707947 */ /* 0x000fea000383ffff */
.L_x_4931:
        /* <DEDUP_REMOVED lines=8> */
.L_x_5061:
[----:B------:R-:W-:Y:S05]  /*1e010*/  BSYNC B1 ;  /* 0x0000000000017941 */ /* 0x000fea0003800000 */
.L_x_5060:
[----:B------:R-:W-:Y:S01]  /*1e020*/  MOV R13, R9 ;  /* 0x00000009000d7202 */ /* 0x000fe20000000f00 */
[----:B------:R-:W-:Y:S01]  /*1e030*/  IMAD.MOV.U32 R12, RZ, RZ, RZ ;  /* 0x000000ffff0c7224 */ /* 0x000fe200078e00ff */
[C---:B------:R-:W-:Y:S01]  /*1e040*/  LOP3.LUT P2, RZ, R22.reuse, 0x40, RZ, 0xc0, !PT ;  /* 0x0000004016ff7812 */ /* 0x040fe2000784c0ff */
[----:B------:R-:W-:Y:S01]  /*1e050*/  IMAD.MOV.U32 R11, RZ, RZ, 0x181f ;  /* 0x0000181fff0b7424 */ /* 0x000fe200078e00ff */
[C---:B------:R-:W-:Y:S01]  /*1e060*/  LOP3.LUT P1, RZ, R22.reuse, 0x20, RZ, 0xc0, !PT ;  /* 0x0000002016ff7812 */ /* 0x040fe2000782c0ff */
[----:B------:R-:W-:Y:S01]  /*1e070*/  IMAD.MOV.U32 R15, RZ, RZ, -0x1 ;  /* 0xffffffffff0f7424 */ /* 0x000fe200078e00ff */
[----:B------:R-:W-:Y:S01]  /*1e080*/  LOP3.LUT R22, R22, 0xffffdfff, RZ, 0xc0, !PT ;  /* 0xffffdfff16167812 */ /* 0x000fe200078ec0ff */
[----:B------:R-:W-:Y:S01]  /*1e090*/  IMAD.MOV.U32 R3, RZ, RZ, R14 ;  /* 0x000000ffff037224 */ /* 0x000fe200078e000e */
[----:B------:R-:W-:-:S09]  /*1e0a0*/  LEA R17, R17, R23, 0x1 ;  /* 0x0000001711117211 */ /* 0x000fd200078e08ff */
[----:B------:R-:W-:Y:S05]  /*1e0b0*/  WARPSYNC.COLLECTIVE R15, `(.L_x_5062) ;  /* 0x000000000f087348 */ /* 0x000fea0003c00000 */
[----:B------:R0:W1:Y:S02]  /*1e0c0*/  SHFL.IDX P6, R14, R13, R12, R11 ;  /* 0x0000000c0d0e7389 */ /* 0x00006400000c000b */
[----:B01----:R-:W-:Y:S01]  /*1e0d0*/  ENDCOLLECTIVE ;  /* 0x000000000000791b */ /* 0x003fe20003800000 */
.L_x_5062:
        /* <DEDUP_REMOVED lines=18> */
.L_x_5063:
        /* <DEDUP_REMOVED lines=16> */
.L_x_5064:
        /* <DEDUP_REMOVED lines=19> */
.L_x_5065:
        /* <DEDUP_REMOVED lines=14> */
.L_x_5066:
[----:B------:R-:W-:Y:S01]  /*1e510*/  IMAD.MOV.U32 R13, RZ, RZ, R10 ;  /* 0x000000ffff0d7224 */ /* 0x000fe200078e000a */
[----:B------:R-:W-:Y:S02]  /*1e520*/  MOV R12, 0x3 ;  /* 0x00000003000c7802 */ /* 0x000fe40000000f00 */
        /* <DEDUP_REMOVED lines=14> */
.L_x_5067:
        /* <DEDUP_REMOVED lines=14> */
.L_x_5068:
[----:B------:R-:W-:Y:S05]  /*1e6f0*/  BRA `(.L_x_5069) ;  /* 0xffffffb400dc7947 */ /* 0x000fea000383ffff */
.L_x_4939:
[----:B------:R-:W-:Y:S01]  /*1e700*/  BSSY B0, `(.L_x_5070) ;  /* 0x0000008000007945 */ /* 0x000fe20003800000 */
[----:B------:R-:W-:Y:S01]  /*1e710*/  IMAD.MOV.U32 R13, RZ, RZ, R16 ;  /* 0x000000ffff0d7224 */ /* 0x000fe200078e0010 */
[----:B------:R-:W-:Y:S01]  /*1e720*/  MOV R15, 0xffffffff ;  /* 0xffffffff000f7802 */ /* 0x000fe20000000f00 */
[----:B------:R-:W-:Y:S02]  /*1e730*/  IMAD.MOV.U32 R12, RZ, RZ, RZ ;  /* 0x000000ffff0c7224 */ /* 0x000fe400078e00ff */
[----:B------:R-:W-:-:S07]  /*1e740*/  IMAD.MOV.U32 R11, RZ, RZ, 0x1f ;  /* 0x0000001fff0b7424 */ /* 0x000fce00078e00ff */
[----:B0123--:R-:W-:Y:S05]  /*1e750*/  WARPSYNC.COLLECTIVE R15, `(.L_x_5071) ;  /* 0x000000000f087348 */ /* 0x00ffea0003c00000 */
[----:B------:R4:W0:Y:S02]  /*1e760*/  SHFL.IDX P6, R14, R13, R12, R11 ;  /* 0x0000000c0d0e7389 */ /* 0x00082400000c000b */
[----:B01234-:R-:W-:Y:S01]  /*1e770*/  ENDCOLLECTIVE ;  /* 0x000000000000791b */ /* 0x01ffe20003800000 */
.L_x_5071:
[----:B------:R-:W-:Y:S05]  /*1e780*/  BSYNC B0 ;  /* 0x0000000000007941 */ /* 0x000fea0003800000 */
.L_x_5070:
        /* <DEDUP_REMOVED lines=9> */
.L_x_5072:
[----:B------:R-:W-:Y:S02]  /*1e820*/  ULDC UR4, c[0x0][0xc3c] ;  /* 0x00030f0000047ab9 */ /* 0x000fe40000000800 */
[----:B------:R-:W-:-:S13]  /*1e830*/  ISETP.GE.OR P1, PT, R5, UR4, !P0 ;  /* 0x0000000405007c0c */ /* 0x000fda000c726670 */
[----:B------:R-:W0:Y:S01]  /*1e840*/  @!P1 LDC.64 R2, c[0x0][0xc80] ;  /* 0x00032000ff029b82 */ /* 0x000e220000000a00 */
[----:B------:R-:W-:Y:S01]  /*1e850*/  IMAD.MOV.U32 R11, RZ, RZ, RZ ;  /* 0x000000ffff0b7224 */ /* 0x000fe200078e00ff */
[----:B------:R-:W-:Y:S01]  /*1e860*/  MOV R16, R14 ;  /* 0x0000000e00107202 */ /* 0x000fe20000000f00 */
        /* <DEDUP_REMOVED lines=13> */
.L_x_5073:
[----:B------:R-:W-:Y:S01]  /*1e940*/  IMAD.MOV.U32 R12, RZ, RZ, 0x2 ;  /* 0x00000002ff0c7424 */ /* 0x000fe200078e00ff */
[----:B------:R-:W-:-:S04]  /*1e950*/  SEL R5, R14, RZ, P1 ;  /* 0x000000ff0e057207 */ /* 0x000fc80000800000 */
[----:B------:R-:W-:-:S05]  /*1e960*/  IADD3 R4, R2, R5, RZ ;  /* 0x0000000502047210 */ /* 0x000fca0007ffe0ff */
[----:B------:R-:W-:-:S07]  /*1e970*/  IMAD.MOV.U32 R13, RZ, RZ, R4 ;  /* 0x000000ffff0d7224 */ /* 0x000fce00078e0004 */
[----:B------:R-:W-:Y:S05]  /*1e980*/  WARPSYNC.COLLECTIVE R15, `(.L_x_5074) ;  /* 0x000000000f087348 */ /* 0x000fea0003c00000 */
[----:B------:R0:W1:Y:S02]  /*1e990*/  SHFL.UP P6, R14, R13, R12, R11 ;  /* 0x0400000c0d0e7389 */ /* 0x00006400000c000b */
[----:B01----:R-:W-:Y:S01]  /*1e9a0*/  ENDCOLLECTIVE ;  /* 0x000000000000791b */ /* 0x003fe20003800000 */
.L_x_5074:
[----:B------:R-:W-:Y:S01]  /*1e9b0*/  IMAD.MOV.U32 R12, RZ, RZ, 0x4 ;  /* 0x00000004ff0c7424 */ /* 0x000fe200078e00ff */
[----:B------:R-:W-:-:S05]  /*1e9c0*/  SEL R5, R14, RZ, P2 ;  /* 0x000000ff0e057207 */ /* 0x000fca0001000000 */
[----:B------:R-:W-:-:S04]  /*1e9d0*/  IMAD.IADD R5, R4, 0x1, R5 ;  /* 0x0000000104057824 */ /* 0x000fc800078e0205 */
[----:B------:R-:W-:-:S07]  /*1e9e0*/  IMAD.MOV.U32 R13, RZ, RZ, R5 ;  /* 0x000000ffff0d7224 */ /* 0x000fce00078e0005 */
[----:B------:R-:W-:Y:S05]  /*1e9f0*/  WARPSYNC.COLLECTIVE R15, `(.L_x_5075) ;  /* 0x000000000f087348 */ /* 0x000fea0003c00000 */
[----:B------:R0:W1:Y:S02]  /*1ea00*/  SHFL.UP P6, R14, R13, R12, R11 ;  /* 0x0400000c0d0e7389 */ /* 0x00006400000c000b */
[----:B01----:R-:W-:Y:S01]  /*1ea10*/  ENDCOLLECTIVE ;  /* 0x000000000000791b */ /* 0x003fe20003800000 */
.L_x_5075:
[----:B------:R-:W-:Y:S01]  /*1ea20*/  IMAD.MOV.U32 R12, RZ, RZ, 0x8 ;  /* 0x00000008ff0c7424 */ /* 0x000fe200078e00ff */
[----:B------:R-:W-:-:S04]  /*1ea30*/  SEL R6, R14, RZ, P3 ;  /* 0x000000ff0e067207 */ /* 0x000fc80001800000 */
[----:B------:R-:W-:-:S05]  /*1ea40*/  IADD3 R6, R5, R6, RZ ;  /* 0x0000000605067210 */ /* 0x000fca0007ffe0ff */
[----:B------:R-:W-:-:S07]  /*1ea50*/  IMAD.MOV.U32 R13, RZ, RZ, R6 ;  /* 0x000000ffff0d7224 */ /* 0x000fce00078e0006 */
[----:B------:R-:W-:Y:S05]  /*1ea60*/  WARPSYNC.COLLECTIVE R15, `(.L_x_5076) ;  /* 0x000000000f087348 */ /* 0x000fea0003c00000 */
[----:B------:R0:W1:Y:S02]  /*1ea70*/  SHFL.UP P6, R14, R13, R12, R11 ;  /* 0x0400000c0d0e7389 */ /* 0x00006400000c000b */
[----:B01----:R-:W-:Y:S01]  /*1ea80*/  ENDCOLLECTIVE ;  /* 0x000000000000791b */ /* 0x003fe20003800000 */
.L_x_5076:
[----:B------:R-:W-:Y:S01]  /*1ea90*/  IMAD.MOV.U32 R12, RZ, RZ, 0x10 ;  /* 0x00000010ff0c7424 */ /* 0x000fe200078e00ff */
[----:B------:R-:W-:-:S05]  /*1eaa0*/  SEL R3, R14, RZ, P4 ;  /* 0x000000ff0e037207 */ /* 0x000fca0002000000 */
[----:B------:R-:W-:-:S04]  /*1eab0*/  IMAD.IADD R4, R6, 0x1, R3 ;  /* 0x0000000106047824 */ /* 0x000fc800078e0203 */
[----:B------:R-:W-:-:S07]  /*1eac0*/  IMAD.MOV.U32 R13, RZ, RZ, R4 ;  /* 0x000000ffff0d7224 */ /* 0x000fce00078e0004 */
[----:B------:R-:W-:Y:S05]  /*1ead0*/  WARPSYNC.COLLECTIVE R15, `(.L_x_5077) ;  /* 0x000000000f087348 */ /* 0x000fea0003c00000 */
[----:B------:R0:W1:Y:S02]  /*1eae0*/  SHFL.UP P6, R14, R13, R12, R11 ;  /* 0x0400000c0d0e7389 */ /* 0x00006400000c000b */
[----:B01----:R-:W-:Y:S01]  /*1eaf0*/  ENDCOLLECTIVE ;  /* 0x000000000000791b */ /* 0x003fe20003800000 */
.L_x_5077:
[----:B------:R-:W-:Y:S02]  /*1eb00*/  IMAD.MOV.U32 R12, RZ, RZ, 0x1f ;  /* 0x0000001fff0c7424 */ /* 0x000fe400078e00ff */
[----:B------:R-:W-:Y:S01]  /*1eb10*/  IMAD.MOV.U32 R11, RZ, RZ, 0x1f ;  /* 0x0000001fff0b7424 */ /* 0x000fe200078e00ff */
[----:B------:R-:W-:-:S04]  /*1eb20*/  SEL R3, R14, RZ, P5 ;  /* 0x000000ff0e037207 */ /* 0x000fc80002800000 */
[----:B------:R-:W-:-:S05]  /*1eb30*/  IADD3 R3, R4, R3, RZ ;  /* 0x0000000304037210 */ /* 0x000fca0007ffe0ff */
[----:B------:R-:W-:-:S07]  /*1eb40*/  IMAD.MOV.U32 R13, RZ, RZ, R3 ;  /* 0x000000ffff0d7224 */ /* 0x000fce00078e0003 */
[----:B------:R-:W-:Y:S05]  /*1eb50*/  WARPSYNC.COLLECTIVE R15, `(.L_x_5078) ;  /* 0x000000000f087348 */ /* 0x000fea0003c00000 */
[----:B------:R0:W1:Y:S02]  /*1eb60*/  SHFL.IDX P6, R14, R13, R12, R11 ;  /* 0x0000000c0d0e7389 */ /* 0x00006400000c000b */
[----:B01----:R-:W-:Y:S01]  /*1eb70*/  ENDCOLLECTIVE ;  /* 0x000000000000791b */ /* 0x003fe20003800000 */
.L_x_5078:
[----:B------:R-:W-:Y:S05]  /*1eb80*/  BRA `(.L_x_5079) ;  /* 0xffffffb800707947 */ /* 0x000fea000383ffff */
.L_x_4944:
[----:B------:R-:W-:Y:S01]  /*1eb90*/  BSSY B0, `(.L_x_5080) ;  /* 0x0000008000007945 */ /* 0x000fe20003800000 */
[----:B-----5:R-:W-:Y:S01]  /*1eba0*/  IMAD.MOV.U32 R13, RZ, RZ, R2 ;  /* 0x000000ffff0d7224 */ /* 0x020fe200078e0002 */
[----:B------:R-:W-:Y:S01]  /*1ebb0*/  MOV R11, RZ ;  /* 0x000000ff000b7202 */ /* 0x000fe20000000f00 */
[----:B------:R-:W-:Y:S02]  /*1ebc0*/  IMAD.MOV.U32 R12, RZ, RZ, 0x1 ;  /* 0x00000001ff0c7424 */ /* 0x000fe400078e00ff */
[----:B------:R-:W-:-:S07]  /*1ebd0*/  IMAD.MOV.U32 R15, RZ, RZ, -0x1 ;  /* 0xffffffffff0f7424 */ /* 0x000fce00078e00ff */
[----:B012---:R-:W-:Y:S05]  /*1ebe0*/  WARPSYNC.COLLECTIVE R15, `(.L_x_5081) ;  /* 0x000000000f087348 */ /* 0x007fea0003c00000 */
[----:B------:R3:W4:Y:S02]  /*1ebf0*/  SHFL.UP P6, R14, R13, R12, R11 ;  /* 0x0400000c0d0e7389 */ /* 0x00072400000c000b */
[----:B01234-:R-:W-:Y:S01]  /*1ec00*/  ENDCOLLECTIVE ;  /* 0x000000000000791b */ /* 0x01ffe20003800000 */
.L_x_5081:
[----:B------:R-:W-:Y:S05]  /*1ec10*/  BSYNC B0 ;  /* 0x0000000000007941 */ /* 0x000fea0003800000 */
.L_x_5080:
        /* <DEDUP_REMOVED lines=8> */
.L_x_5082:
[----:B------:R-:W-:Y:S01]  /*1eca0*/  IMAD.MOV.U32 R12, RZ, RZ, 0x4 ;  /* 0x00000004ff0c7424 */ /* 0x000fe200078e00ff */
[----:B------:R-:W-:-:S04]  /*1ecb0*/  SEL R14, R14, RZ, P2 ;  /* 0x000000ff0e0e7207 */ /* 0x000fc80001000000 */
[----:B------:R-:W-:-:S05]  /*1ecc0*/  IADD3 R3, R13, R14, RZ ;  /* 0x0000000e0d037210 */ /* 0x000fca0007ffe0ff */
[----:B------:R-:W-:-:S07]  /*1ecd0*/  IMAD.MOV.U32 R13, RZ, RZ, R3 ;  /* 0x000000ffff0d7224 */ /* 0x000fce00078e0003 */
[----:B------:R-:W-:Y:S05]  /*1ece0*/  WARPSYNC.COLLECTIVE R15, `(.L_x_5083) ;  /* 0x000000000f087348 */ /* 0x000fea0003c00000 */
[----:B------:R0:W1:Y:S02]  /*1ecf0*/  SHFL.UP P6, R14, R13, R12, R11 ;  /* 0x0400000c0d0e7389 */ /* 0x00006400000c000b */
[----:B01----:R-:W-:Y:S01]  /*1ed00*/  ENDCOLLECTIVE ;  /* 0x000000000000791b */ /* 0x003fe20003800000 */
.L_x_5083:
[----:B------:R-:W-:Y:S01]  /*1ed10*/  IMAD.MOV.U32 R12, RZ, RZ, 0x8 ;  /* 0x00000008ff0c7424 */ /* 0x000fe200078e00ff */
[----:B------:R-:W-:-:S05]  /*1ed20*/  SEL R4, R14, RZ, P3 ;  /* 0x000000ff0e047207 */ /* 0x000fca0001800000 */
[----:B------:R-:W-:-:S04]  /*1ed30*/  IMAD.IADD R4, R3, 0x1, R4 ;  /* 0x0000000103047824 */ /* 0x000fc800078e0204 */
[----:B------:R-:W-:-:S07]  /*1ed40*/  IMAD.MOV.U32 R13, RZ, RZ, R4 ;  /* 0x000000ffff0d7224 */ /* 0x000fce00078e0004 */
[----:B------:R-:W-:Y:S05]  /*1ed50*/  WARPSYNC.COLLECTIVE R15, `(.L_x_5084) ;  /* 0x000000000f087348 */ /* 0x000fea0003c00000 */
[----:B------:R0:W1:Y:S02]  /*1ed60*/  SHFL.UP P6, R14, R13, R12, R11 ;  /* 0x0400000c0d0e7389 */ /* 0x00006400000c000b */
[----:B01----:R-:W-:Y:S01]  /*1ed70*/  ENDCOLLECTIVE ;  /* 0x000000000000791b */ /* 0x003fe20003800000 */
.L_x_5084:
[----:B------:R-:W-:Y:S01]  /*1ed80*/  IMAD.MOV.U32 R12, RZ, RZ, 0x10 ;  /* 0x00000010ff0c7424 */ /* 0x000fe200078e00ff */
[----:B------:R-:W-:-:S04]  /*1ed90*/  SEL R5, R14, RZ, P4 ;  /* 0x000000ff0e057207 */ /* 0x000fc80002000000 */
[----:B------:R-:W-:-:S05]  /*1eda0*/  IADD3 R5, R4, R5, RZ ;  /* 0x0000000504057210 */ /* 0x000fca0007ffe0ff */
[----:B------:R-:W-:-:S07]  /*1edb0*/  IMAD.MOV.U32 R13, RZ, RZ, R5 ;  /* 0x000000ffff0d7224 */ /* 0x000fce00078e0005 */
[----:B------:R-:W-:Y:S05]  /*1edc0*/  WARPSYNC.COLLECTIVE R15, `(.L_x_5085) ;  /* 0x000000000f087348 */ /* 0x000fea0003c00000 */
[----:B------:R0:W1:Y:S02]  /*1edd0*/  SHFL.UP P6, R14, R13, R12, R11 ;  /* 0x0400000c0d0e7389 */ /* 0x00006400000c000b */
[----:B01----:R-:W-:Y:S01]  /*1ede0*/  ENDCOLLECTIVE ;  /* 0x000000000000791b */ /* 0x003fe20003800000 */
.L_x_5085:
        /* <DEDUP_REMOVED lines=8> */
.L_x_5086:
[----:B------:R-:W-:Y:S05]  /*1ee70*/  BRA `(.L_x_5087) ;  /* 0xffffffb800507947 */ /* 0x000fea000383ffff */
.L_x_4946:
[----:B------:R-:W-:Y:S01]  /*1ee80*/  BSSY B0, `(.L_x_5088) ;  /* 0x0000006000007945 */ /* 0x000fe20003800000 */
[----:B------:R-:W-:Y:S01]  /*1ee90*/  PLOP3.LUT P6, PT, P6, PT, PT, 0x8, 0x0 ;  /* 0x000000000000781c */ /* 0x000fe200037ce170 */
[----:B------:R-:W-:-:S12]  /*1eea0*/  IMAD.MOV.U32 R15, RZ, RZ, -0x1 ;  /* 0xffffffffff0f7424 */ /* 0x000fd800078e00ff */
[----:B01----:R-:W-:Y:S05]  /*1eeb0*/  WARPSYNC.COLLECTIVE R15, `(.L_x_5089) ;  /* 0x000000000f087348 */ /* 0x003fea0003c00000 */
[----:B------:R-:W-:Y:S01]  /*1eec0*/  VOTE.ANY R14, PT, P6 ;  /* 0x00000000000e7806 */ /* 0x000fe200030e0100 */
[----:B01----:R-:W-:Y:S06]  /*1eed0*/  ENDCOLLECTIVE ;  /* 0x000000000000791b */ /* 0x003fec0003800000 */
.L_x_5089:
[----:B------:R-:W-:Y:S05]  /*1eee0*/  BSYNC B0 ;  /* 0x0000000000007941 */ /* 0x000fea0003800000 */
.L_x_5088:
[----:B------:R-:W-:Y:S01]  /*1eef0*/  IMAD.MOV.U32 R6, RZ, RZ, R14 ;  /* 0x000000ffff067224 */ /* 0x000fe200078e000e */
[----:B------:R-:W-:Y:S01]  /*1ef00*/  MOV R15, 0xffffffff ;  /* 0xffffffff000f7802 */ /* 0x000fe20000000f00 */
[----:B------:R-:W-:Y:S02]  /*1ef10*/  IMAD.MOV.U32 R13, RZ, RZ, R2 ;  /* 0x000000ffff0d7224 */ /* 0x000fe400078e0002 */
[----:B------:R-:W0:Y:S01]  /*1ef20*/  POPC R5, R6 ;  /* 0x0000000600057309 */ /* 0x000e220000000000 */
[----:B------:R-:W-:Y:S02]  /*1ef30*/  IMAD.MOV.U32 R11, RZ, RZ, 0x1f ;  /* 0x0000001fff0b7424 */ /* 0x000fe400078e00ff */
[----:B0-----:R-:W-:-:S07]  /*1ef40*/  IMAD.MOV.U32 R12, RZ, RZ, R5 ;  /* 0x000000ffff0c7224 */ /* 0x001fce00078e0005 */
[----:B------:R-:W-:Y:S05]  /*1ef50*/  WARPSYNC.COLLECTIVE R15, `(.L_x_5090) ;  /* 0x000000000f087348 */ /* 0x000fea0003c00000 */
[----:B------:R0:W1:Y:S02]  /*1ef60*/  SHFL.IDX P6, R14, R13, R12, R11 ;  /* 0x0000000c0d0e7389 */ /* 0x00006400000c000b */
[----:B01----:R-:W-:Y:S01]  /*1ef70*/  ENDCOLLECTIVE ;  /* 0x000000000000791b */ /* 0x003fe20003800000 */
.L_x_5090:
[----:B------:R-:W-:Y:S01]  /*1ef80*/  IMAD.MOV.U32 R17, RZ, RZ, R14 ;  /* 0x000000ffff117224 */ /* 0x000fe200078e000e */
[----:B------:R-:W-:Y:S06]  /*1ef90*/  BRA `(.L_x_5091) ;  /* 0xffffffb800407947 */ /* 0x000fec000383ffff */
.L_x_4948:
[----:B------:R-:W-:Y:S01]  /*1efa0*/  BSSY B0, `(.L_x_5092) ;  /* 0x0000007000007945 */ /* 0x000fe20003800000 */
[----:B------:R-:W-:Y:S02]  /*1efb0*/  IMAD.MOV.U32 R13, RZ, RZ, R3 ;  /* 0x000000ffff0d7224 */ /* 0x000fe400078e0003 */
[----:B------:R-:W-:Y:S02]  /*1efc0*/  IMAD.MOV.U32 R11, RZ, RZ, 0x1f ;  /* 0x0000001fff0b7424 */ /* 0x000fe400078e00ff */
[----:B------:R-:W-:-:S07]  /*1efd0*/  IMAD.MOV.U32 R15, RZ, RZ, -0x1 ;  /* 0xffffffffff0f7424 */ /* 0x000fce00078e00ff */
[----:B0123--:R-:W-:Y:S05]  /*1efe0*/  WARPSYNC.COLLECTIVE R15, `(.L_x_5093) ;  /* 0x000000000f087348 */ /* 0x00ffea0003c00000 */
[----:B------:R4:W0:Y:S02]  /*1eff0*/  SHFL.IDX P6, R14, R13, R12, R11 ;  /* 0x0000000c0d0e7389 */ /* 0x00082400000c000b */
[----:B01234-:R-:W-:Y:S01]  /*1f000*/  ENDCOLLECTIVE ;  /* 0x000000000000791b */ /* 0x01ffe20003800000 */
.L_x_5093:
[----:B------:R-:W-:Y:S05]  /*1f010*/  BSYNC B0 ;  /* 0x0000000000007941 */ /* 0x000fea0003800000 */
.L_x_5092:
[----:B------:R-:W-:Y:S01]  /*1f020*/  IMAD.MOV.U32 R6, RZ, RZ, R14 ;  /* 0x000000ffff067224 */ /* 0x000fe200078e000e */
[----:B------:R-:W-:Y:S06]  /*1f030*/  BRA `(.L_x_4947) ;  /* 0xffffffb800347947 */ /* 0x000fec000383ffff */
.L_x_4952:
[----:B0-----:R0:W1:Y:S02]  /*1f040*/  SYNCS.PHASECHK.TRANS64.TRYWAIT P0, [R4+URZ+0x28c20], R0 ;  /* 0x028c2000040075a7 */ /* 0x001064000800017f */
[----:B-1----:R-:W-:Y:S05]  /*1f050*/  @!P0 NANOSLEEP.SYNCS 0x989680 ;  /* 0x009896800000895d */ /* 0x002fea0003900000 */
[----:B------:R-:W1:Y:S02]  /*1f060*/  @!P0 SYNCS.PHASECHK.TRANS64 P0, [R4+URZ+0x28c20], R0 ;  /* 0x028c2000040085a7 */ /* 0x000e64000800007f */
[----:B-1----:R-:W-:Y:S05]  /*1f070*/  @!P0 BRA `(.L_x_4952) ;  /* 0xfffffffc00f08947 */ /* 0x002fea000383ffff */
[----:B------:R-:W-:Y:S05]  /*1f080*/  BRA `(.L_x_5094) ;  /* 0xffffffbc00ac7947 */ /* 0x000fea000383ffff */
.L_x_4953:
        /* <DEDUP_REMOVED lines=11> */
.L_x_5096:
[----:B------:R-:W-:Y:S05]  /*1f140*/  BSYNC B0 ;  /* 0x0000000000007941 */ /* 0x000fea0003800000 */
.L_x_5095:
[----:B------:R-:W-:Y:S05]  /*1f150*/  BRA `(.L_x_5097) ;  /* 0xffffffbc00947947 */ /* 0x000fea000383ffff */
.L_x_4954:
[----:B------:R-:W-:Y:S01]  /*1f160*/  BSSY B0, `(.L_x_5098) ;  /* 0x0000006000007945 */ /* 0x000fe20003800000 */
[----:B------:R-:W-:-:S07]  /*1f170*/  IMAD.MOV.U32 R15, RZ, RZ, -0x1 ;  /* 0xffffffffff0f7424 */ /* 0x000fce00078e00ff */
[----:B0-234-:R-:W-:Y:S05]  /*1f180*/  WARPSYNC.COLLECTIVE R15, `(.L_x_5099) ;  /* 0x000000000f0c7348 */ /* 0x01dfea0003c00000 */
[----:B------:R-:W-:Y:S02]  /*1f190*/  ELECT P6, UR62, PT ;  /* 0x00000000003e782f */ /* 0x000fe400038c0000 */
[----:B------:R-:W-:Y:S01]  /*1f1a0*/  MOV R14, UR62 ;  /* 0x0000003e000e7c02 */ /* 0x000fe20008000f00 */
[----:B0-234-:R-:W-:Y:S10]  /*1f1b0*/  ENDCOLLECTIVE ;  /* 0x000000000000791b */ /* 0x01dff40003800000 */
.L_x_5099:
[----:B------:R-:W-:Y:S05]  /*1f1c0*/  BSYNC B0 ;  /* 0x0000000000007941 */ /* 0x000fea0003800000 */
.L_x_5098:
[----:B------:R-:W-:Y:S05]  /*1f1d0*/  BRA `(.L_x_5100) ;  /* 0xffffffbc00887947 */ /* 0x000fea000383ffff */
.L_x_4956:
[----:B0-----:R0:W1:Y:S02]  /*1f1e0*/  SYNCS.PHASECHK.TRANS64.TRYWAIT P1, [R5+URZ+0x28c40], R0 ;  /* 0x028c4000050075a7 */ /* 0x001064000802017f */
[----:B-1----:R-:W-:Y:S05]  /*1f1f0*/  @!P1 NANOSLEEP.SYNCS 0x989680 ;  /* 0x009896800000995d */ /* 0x002fea0003900000 */
[----:B------:R-:W1:Y:S02]  /*1f200*/  @!P1 SYNCS.PHASECHK.TRANS64 P1, [R5+URZ+0x28c40], R0 ;  /* 0x028c4000050095a7 */ /* 0x000e64000802007f */
[----:B-1----:R-:W-:Y:S05]  /*1f210*/  @!P1 BRA `(.L_x_4956) ;  /* 0xfffffffc00f09947 */ /* 0x002fea000383ffff */
[----:B------:R-:W-:Y:S05]  /*1f220*/  BRA `(.L_x_5101) ;  /* 0xffffffbc00a47947 */ /* 0x000fea000383ffff */
.L_x_4958:
[----:B-1----:R1:W0:Y:S02]  /*1f230*/  SYNCS.PHASECHK.TRANS64.TRYWAIT P1, [R25+URZ+0x28c40], R2 ;  /* 0x028c4002190075a7 */ /* 0x002224000802017f */
[----:B0-----:R-:W-:Y:S05]  /*1f240*/  @!P1 NANOSLEEP.SYNCS 0x989680 ;  /* 0x009896800000995d */ /* 0x001fea0003900000 */
[----:B------:R-:W0:Y:S02]  /*1f250*/  @!P1 SYNCS.PHASECHK.TRANS64 P1, [R25+URZ+0x28c40], R2 ;  /* 0x028c4002190095a7 */ /* 0x000e24000802007f */
[----:B0-----:R-:W-:Y:S05]  /*1f260*/  @!P1 BRA `(.L_x_4958) ;  /* 0xfffffffc00f09947 */ /* 0x001fea000383ffff */
[----:B------:R-:W-:Y:S05]  /*1f270*/  BRA `(.L_x_5102) ;  /* 0xffffffbc00b07947 */ /* 0x000fea000383ffff */
.L_x_4960:
[----:B------:R0:W0:Y:S02]  /*1f280*/  SYNCS.PHASECHK.TRANS64.TRYWAIT P1, [R5+URZ+0x28c60], R0 ;  /* 0x028c6000050075a7 */ /* 0x000024000802017f */
[----:B0-----:R-:W-:Y:S05]  /*1f290*/  @!P1 NANOSLEEP.SYNCS 0x989680 ;  /* 0x009896800000995d */ /* 0x001fea0003900000 */
[----:B------:R-:W0:Y:S02]  /*1f2a0*/  @!P1 SYNCS.PHASECHK.TRANS64 P1, [R5+URZ+0x28c60], R0 ;  /* 0x028c6000050095a7 */ /* 0x000e24000802007f */
[----:B0-----:R-:W-:Y:S05]  /*1f2b0*/  @!P1 BRA `(.L_x_4960) ;  /* 0xfffffffc00f09947 */ /* 0x001fea000383ffff */
[----:B------:R-:W-:Y:S05]  /*1f2c0*/  BRA `(.L_x_5103) ;  /* 0xffffffbc00ac7947 */ /* 0x000fea000383ffff */
.L_x_5104:
        /* <DEDUP_REMOVED lines=11> */
.L_x_5820:


//--------------------- .text._ZN7cutlass13device_kernelIN5flash11enable_sm90INS1_16FlashAttnFwdSm90INS1_25CollectiveMainloopFwdSm90ILi2EN4cute5tupleIJNS5_1CILi1EEES8_S8_EEENS6_IJNS7_ILi64EEESA_SA_EEELi512ENS_6half_tEfNS_4arch4Sm90ELb1ELb0ELb1ELb1ELb1ELb0ELb1ELb0ELb0ELb1ELb0ELb0EEENS1_21CollectiveEpilogueFwdINS6_IJSA_NS7_ILi512EEESA_EEES9_SC_SE_Li256ELb1ELb1ELb0ELb0EEENS1_36VarlenDynamicPersistentTileSchedulerILi64ELi64ELi256ELi128ELb0ELb1ELb1ELb1ELb1ELb1EEEEEEEEEvNT_6ParamsE --------------------------
	.section	.text._ZN7cutlass13device_kernelIN5flash11enable_sm90INS1_16FlashAttnFwdSm90INS1_25CollectiveMainloopFwdSm90ILi2EN4cute5tupleIJNS5_1CILi1EEES8_S8_EEENS6_IJNS7_ILi64EEESA_SA_EEELi512ENS_6half_tEfNS_4arch4Sm90ELb1ELb0ELb1ELb1ELb1ELb0ELb1ELb0ELb0ELb1ELb0ELb0EEENS1_21CollectiveEpilogueFwdINS6_IJSA_NS7_ILi512EEESA_EEES9_SC_SE_Li256ELb1ELb1ELb0ELb0EEENS1_36VarlenDynamicPersistentTileSchedulerILi64ELi64ELi256ELi128ELb0ELb1ELb1ELb1ELb1ELb1EEEEEEEEEvNT_6ParamsE,"ax",@progbits
	.align	128
.text._ZN7cutlass13device_kernelIN5flash11enable_sm90INS1_16FlashAttnFwdSm90INS1_25CollectiveMainloopFwdSm90ILi2EN4cute5tupleIJNS5_1CILi1EEES8_S8_EEENS6_IJNS7_ILi64EEESA_SA_EEELi512ENS_6half_tEfNS_4arch4Sm90ELb1ELb0ELb1ELb1ELb1ELb0ELb1ELb0ELb0ELb1ELb0ELb0EEENS1_21CollectiveEpilogueFwdINS6_IJSA_NS7_ILi512EEESA_EEES9_SC_SE_Li256ELb1ELb1ELb0ELb0EEENS1_36VarlenDynamicPersistentTileSchedulerILi64ELi64ELi256ELi128ELb0ELb1ELb1ELb1ELb1ELb1EEEEEEEEEvNT_6ParamsE:
        .type           _ZN7cutlass13device_kernelIN5flash11enable_sm90INS1_16FlashAttnFwdSm90INS1_25CollectiveMainloopFwdSm90ILi2EN4cute5tupleIJNS5_1CILi1EEES8_S8_EEENS6_IJNS7_ILi64EEESA_SA_EEELi512ENS_6half_tEfNS_4arch4Sm90ELb1ELb0ELb1ELb1ELb1ELb0ELb1ELb0ELb0ELb1ELb0ELb0EEENS1_21CollectiveEpilogueFwdINS6_IJSA_NS7_ILi512EEESA_EEES9_SC_SE_Li256ELb1ELb1ELb0ELb0EEENS1_36VarlenDynamicPersistentTileSchedulerILi64ELi64ELi256ELi128ELb0ELb1ELb1ELb1ELb1ELb1EEEEEEEEEvNT_6ParamsE,@function
        .size           _ZN7cutlass13device_kernelIN5flash11enable_sm90INS1_16FlashAttnFwdSm90INS1_25CollectiveMainloopFwdSm90ILi2EN4cute5tupleIJNS5_1CILi1EEES8_S8_EEENS6_IJNS7_ILi64EEESA_SA_EEELi512ENS_6half_tEfNS_4arch4Sm90ELb1ELb0ELb1ELb1ELb1ELb0ELb1ELb0ELb0ELb1ELb0ELb0EEENS1_21CollectiveEpilogueFwdINS6_IJSA_NS7_ILi512EEESA_EEES9_SC_SE_Li256ELb1ELb1ELb0ELb0EEENS1_36VarlenDynamicPersistentTileSchedulerILi64ELi64ELi256ELi128ELb0ELb1ELb1ELb1ELb1ELb1EEEEEEEEEvNT_6ParamsE,(.L_x_5821 - _ZN7cutlass13device_kernelIN5flash11enable_sm90INS1_16FlashAttnFwdSm90INS1_25CollectiveMainloopFwdSm90ILi2EN4cute5tupleIJNS5_1CILi1EEES8_S8_EEENS6_IJNS7_ILi64EEESA_SA_EEELi512ENS_6half_tEfNS_4arch4Sm90ELb1ELb0ELb1ELb1ELb1ELb0ELb1ELb0ELb0ELb1ELb0ELb0EEENS1_21CollectiveEpilogueFwdINS6_IJSA_NS7_ILi512EEESA_EEES9_SC_SE_Li256ELb1ELb1ELb0ELb0EEENS1_36VarlenDynamicPersistentTileSchedulerILi64ELi64ELi256ELi128ELb0ELb1ELb1ELb1ELb1ELb1EEEEEEEEEvNT_6ParamsE)
        .other          _ZN7cutlass13device_kernelIN5flash11enable_sm90INS1_16FlashAttnFwdSm90INS1_25CollectiveMainloopFwdSm90ILi2EN4cute5tupleIJNS5_1CILi1EEES8_S8_EEENS6_IJNS7_ILi64EEESA_SA_EEELi512ENS_6half_tEfNS_4arch4Sm90ELb1ELb0ELb1ELb1ELb1ELb0ELb1ELb0ELb0ELb1ELb0ELb0EEENS1_21CollectiveEpilogueFwdINS6_IJSA_NS7_ILi512EEESA_EEES9_SC_SE_Li256ELb1ELb1ELb0ELb0EEENS1_36VarlenDynamicPersistentTileSchedulerILi64ELi64ELi256ELi128ELb0ELb1ELb1ELb1ELb1ELb1EEEEEEEEEvNT_6ParamsE,@"STO_CUDA_ENTRY STV_DEFAULT"
_ZN7cutlass13device_kernelIN5flash11enable_sm90INS1_16FlashAttnFwdSm90INS1_25CollectiveMainloopFwdSm90ILi2EN4cute5tupleIJNS5_1CILi1EEES8_S8_EEENS6_IJNS7_ILi64EEESA_SA_EEELi512ENS_6half_tEfNS_4arch4Sm90ELb1ELb0ELb1ELb1ELb1ELb0ELb1ELb0ELb0ELb1ELb0ELb0EEENS1_21CollectiveEpilogueFwdINS6_IJSA_NS7_ILi512EEESA_EEES9_SC_SE_Li256ELb1ELb1ELb0ELb0EEENS1_36VarlenDynamicPersistentTileSchedulerILi64ELi64ELi256ELi128ELb0ELb1ELb1ELb1ELb1ELb1EEEEEEEEEvNT_6ParamsE:
        /* <DEDUP_REMOVED lines=43> */
.L_x_5105:
        /* <DEDUP_REMOVED lines=22> */
.L_x_5106:
        /* <DEDUP_REMOVED lines=18> */
.L_x_5107:
        /* <DEDUP_REMOVED lines=22> */
.L_x_5108:
        /* <DEDUP_REMOVED lines=23> */
.L_x_5109:
        /* <DEDUP_REMOVED lines=8> */
.L_x_5111:
[----:B------:R-:W-:-:S08]  /*0880*/  NOP ;  /* 0x0000000000007918 */ /* 0x000fd00000000000 */
[----:B------:R-:W0:Y:S02]  /*0890*/  USETMAXREG.TRY_ALLOC.CTAPOOL UP0, 0xe8 ;  /* 0x000000e8000079c8 */ /* 0x000e240008000600 */
[----:B0-----:R-:W-:-:S13]  /*08a0*/  PLOP3.LUT P0, PT, PT, PT, UP0, 0x80, 0x0 ;  /* 0x000000000000781c */ /* 0x001fda0003f0f008 */
[----:B------:R-:W-:Y:S05]  /*08b0*/  @!P0 BRA `(.L_x_5111) ;  /* 0xfffffffc00f08947 */ /* 0x000fea000383ffff */
[----:B------:R-:W0:Y:S01]  /*08c0*/  S2R R2, SR_TID.X ;  /* 0x0000000000027919 */ /* 0x000e220000002100 */
[----:B------:R-:W-:Y:S01]  /*08d0*/  MOV R17, 0x400 ;  /* 0x0000040000117802 */ /* 0x000fe20000000f00 */
[----:B------:R-:W-:Y:S01]  /*08e0*/  ULDC UR4, c[0x0][0xd3c] ;  /* 0x00034f0000047ab9 */ /* 0x000fe20000000800 */
[----:B------:R-:W1:Y:S01]  /*08f0*/  S2R R202, SR_CgaCtaId ;  /* 0x0000000000ca7919 */ /* 0x000e620000008800 */
[----:B0-----:R-:W-:-:S04]  /*0900*/  LOP3.LUT R0, R2, 0xffffff80, RZ, 0xc0, !PT ;  /* 0xffffff8002007812 */ /* 0x001fc800078ec0ff */
[----:B------:R-:W-:Y:S02]  /*0910*/  ISETP.NE.AND P0, PT, R0, 0x80, PT ;  /* 0x000000800000780c */ /* 0x000fe40003f05270 */
[----:B-1----:R-:W-:-:S11]  /*0920*/  LEA R17, R202, R17, 0x18 ;  /* 0x00000011ca117211 */ /* 0x002fd600078ec0ff */
[----:B------:R-:W-:Y:S06]  /*0930*/  @!P0 BAR.ARV 0x8, 0x100 ;  /* 0x0204000000008b1d */ /* 0x000fec0000002000 */
[----:B------:R-:W-:-:S13]  /*0940*/  ISETP.GE.U32.AND P0, PT, R2, 0x100, PT ;  /* 0x000001000200780c */ /* 0x000fda0003f06070 */
[----:B------:R-:W-:Y:S08]  /*0950*/  @P0 BAR.ARV 0xf, 0x100 ;  /* 0x03c4000000000b1d */ /* 0x000ff00000002000 */
[----:B------:R-:W-:Y:S06]  /*0960*/  BAR.SYNC.DEFER_BLOCKING 0x5, 0x180 ;  /* 0x0146000000007b1d */ /* 0x000fec0000010000 */
[----:B------:R-:W0:Y:S02]  /*0970*/  LDS.128 R12, [R17+0x388d0] ;  /* 0x0388d000110c7984 */ /* 0x000e240000000c00 */
[----:B------:R-:W-:Y:S06]  /*0980*/  BAR.ARV 0x4, 0x180 ;  /* 0x0106000000007b1d */ /* 0x000fec0000002000 */
[----:B0-----:R-:W-:-:S13]  /*0990*/  ISETP.GE.AND P0, PT, R15, UR4, PT ;  /* 0x000000040f007c0c */ /* 0x001fda000bf06270 */
[----:B------:R-:W-:Y:S05]  /*09a0*/  @P0 EXIT ;  /* 0x000000000000094d */ /* 0x000fea0003800000 */
[----:B------:R-:W-:Y:S01]  /*09b0*/  VIADD R205, R2, 0xffffff80 ;  /* 0xffffff8002cd7836 */ /* 0x000fe20000000000 */
[----:B------:R-:W-:Y:S01]  /*09c0*/  R2UR UR6, R14 ;  /* 0x000000000e0672ca */ /* 0x000fe200000e0000 */
[----:B------:R-:W-:Y:S01]  /*09d0*/  IMAD.MOV.U32 R189, RZ, RZ, 0x40 ;  /* 0x00000040ffbd7424 */ /* 0x000fe200078e00ff */
[----:B------:R-:W-:Y:S01]  /*09e0*/  R2UR UR5, R13 ;  /* 0x000000000d0572ca */ /* 0x000fe200000e0000 */
[----:B------:R-:W-:Y:S01]  /*09f0*/  IMAD.MOV.U32 R16, RZ, RZ, RZ ;  /* 0x000000ffff107224 */ /* 0x000fe200078e00ff */
[----:B------:R-:W-:Y:S01]  /*0a00*/  SHF.R.S32.HI R0, RZ, 0x1f, R205 ;  /* 0x0000001fff007819 */ /* 0x000fe200000114cd */
[----:B------:R-:W-:Y:S01]  /*0a10*/  ULOP3.LUT UR41, UR42, 0x1, URZ, 0xfc, !UPT ;  /* 0x000000012a297892 */ /* 0x000fe2000f8efc3f */
[----:B------:R-:W-:Y:S02]  /*0a20*/  UMOV UR36, URZ ;  /* 0x0000003f00247c82 */ /* 0x000fe40008000000 */
[CC--:B------:R-:W-:Y:S02]  /*0a30*/  LEA.HI R3, R0.reuse, R205.reuse, RZ, 0x4 ;  /* 0x000000cd00037211 */ /* 0x0c0fe400078f20ff */
[----:B------:R-:W-:-:S02]  /*0a40*/  LEA.HI R198, R0, R205, RZ, 0x3 ;  /* 0x000000cd00c67211 */ /* 0x000fc400078f18ff */
[----:B------:R-:W-:Y:S02]  /*0a50*/  SHF.R.S32.HI R2, RZ, 0x4, R3 ;  /* 0x00000004ff027819 */ /* 0x000fe40000011403 */
[C---:B------:R-:W-:Y:S02]  /*0a60*/  LOP3.LUT R6, R3.reuse, 0xfffffff0, RZ, 0xc0, !PT ;  /* 0xfffffff003067812 */ /* 0x040fe400078ec0ff */
[----:B------:R-:W-:-:S03]  /*0a70*/  LEA.HI R4, R3, R2, RZ, 0x1 ;  /* 0x0000000203047211 */ /* 0x000fc600078f08ff */
[----:B------:R-:W-:Y:S01]  /*0a80*/  IMAD.IADD R6, R205, 0x1, -R6 ;  /* 0x00000001cd067824 */ /* 0x000fe200078e0a06 */
[----:B------:R-:W-:Y:S02]  /*0a90*/  LOP3.LUT R5, R4, 0x1ffffffe, RZ, 0xc0, !PT ;  /* 0x1ffffffe04057812 */ /* 0x000fe400078ec0ff */
[----:B------:R-:W-:-:S03]  /*0aa0*/  LEA.HI R4, R0, R205, RZ, 0x5 ;  /* 0x000000cd00047211 */ /* 0x000fc600078f28ff */
[----:B------:R-:W-:Y:S01]  /*0ab0*/  IMAD.IADD R8, R2, 0x1, -R5 ;  /* 0x0000000102087824 */ /* 0x000fe200078e0a05 */
[-C--:B------:R-:W-:Y:S02]  /*0ac0*/  LEA.HI R2, R0, R205.reuse, RZ, 0x7 ;  /* 0x000000cd00027211 */ /* 0x080fe400078f38ff */
[--C-:B------:R-:W-:Y:S01]  /*0ad0*/  SHF.R.S32.HI R10, RZ, 0x5, R4.reuse ;  /* 0x00000005ff0a7819 */ /* 0x100fe20000011404 */
[----:B------:R-:W-:Y:S01]  /*0ae0*/  IMAD.SHL.U32 R8, R8, 0x8, RZ ;  /* 0x0000000808087824 */ /* 0x000fe200078e00ff */
[----:B------:R-:W-:Y:S02]  /*0af0*/  SHF.R.S32.HI R3, RZ, 0x1f, R4 ;  /* 0x0000001fff037819 */ /* 0x000fe40000011404 */
        /* <DEDUP_REMOVED lines=13> */
[-C--:B------:R-:W-:Y:S01]  /*0bd0*/  LEA.HI R5, R3, R4.reuse, RZ, 0x2 ;  /* 0x0000000403057211 */ /* 0x080fe200078f10ff */
[----:B------:R-:W-:Y:S01]  /*0be0*/  IMAD R203, R11, 0x10, R14 ;  /* 0x000000100bcb7824 */ /* 0x000fe200078e020e */
[C---:B------:R-:W-:Y:S01]  /*0bf0*/  LOP3.LUT R9, R7.reuse, 0xfffffff8, RZ, 0xc0, !PT ;  /* 0xfffffff807097812 */ /* 0x040fe200078ec0ff */
[----:B------:R-:W-:Y:S01]  /*0c00*/  IMAD.SHL.U32 R7, R7, 0x40, RZ ;  /* 0x0000004007077824 */ /* 0x000fe200078e00ff */
[----:B------:R-:W-:Y:S01]  /*0c10*/  LOP3.LUT R11, R5, 0x7ffffffc, RZ, 0xc0, !PT ;  /* 0x7ffffffc050b7812 */ /* 0x000fe200078ec0ff */
[----:B------:R-:W-:Y:S01]  /*0c20*/  IMAD.U32 R203, R203, 0x40, R8 ;  /* 0x00000040cbcb7824 */ /* 0x000fe200078e0008 */
[----:B------:R-:W-:Y:S01]  /*0c30*/  LOP3.LUT R0, R198, 0xfffffff8, RZ, 0xc0, !PT ;  /* 0xfffffff8c6007812 */ /* 0x000fe200078ec0ff */
[----:B------:R-:W-:Y:S01]  /*0c40*/  IMAD.IADD R9, R6, 0x1, -R9 ;  /* 0x0000000106097824 */ /* 0x000fe200078e0a09 */
[----:B------:R-:W-:Y:S01]  /*0c50*/  LEA.HI R6, R3, R4, RZ, 0x5 ;  /* 0x0000000403067211 */ /* 0x000fe200078f28ff */
[----:B------:R-:W-:Y:S01]  /*0c60*/  IMAD.IADD R11, R4, 0x1, -R11 ;  /* 0x00000001040b7824 */ /* 0x000fe200078e0a0b */
[--C-:B------:R-:W-:Y:S01]  /*0c70*/  SHF.R.S32.HI R3, RZ, 0x2, R5.reuse ;  /* 0x00000002ff037819 */ /* 0x100fe20000011405 */
[----:B------:R-:W-:Y:S01]  /*0c80*/  IMAD.IADD R197, R205, 0x1, -R0 ;  /* 0x00000001cdc57824 */ /* 0x000fe200078e0a00 */
[----:B------:R-:W-:Y:S01]  /*0c90*/  SHF.R.S32.HI R4, RZ, 0x1f, R5 ;  /* 0x0000001fff047819 */ /* 0x000fe20000011405 */
[----:B------:R-:W-:Y:S01]  /*0ca0*/  IMAD.SHL.U32 R5, R9, 0x40, RZ ;  /* 0x0000004009057824 */ /* 0x000fe200078e00ff */
[----:B------:R-:W-:Y:S01]  /*0cb0*/  LOP3.LUT R7, R7, 0x7ffffe00, RZ, 0xc0, !PT ;  /* 0x7ffffe0007077812 */ /* 0x000fe200078ec0ff */
[----:B------:R-:W-:Y:S01]  /*0cc0*/  IMAD.SHL.U32 R23, R197, 0x8, RZ ;  /* 0x00000008c5177824 */ /* 0x000fe200078e00ff */
[----:B------:R-:W-:Y:S01]  /*0cd0*/  LEA.HI R4, R4, R3, RZ, 0x3 ;  /* 0x0000000304047211 */ /* 0x000fe200078f18ff */
[----:B------:R-:W-:Y:S01]  /*0ce0*/  IMAD.SHL.U32 R18, R11, 0x2, RZ ;  /* 0x000000020b127824 */ /* 0x000fe200078e00ff */
[----:B------:R-:W-:Y:S01]  /*0cf0*/  LOP3.LUT R5, R5, 0x1c0, RZ, 0xc0, !PT ;  /* 0x000001c005057812 */ /* 0x000fe200078ec0ff */
[----:B------:R-:W-:Y:S01]  /*0d00*/  IMAD R7, R10, 0x400, R7 ;  /* 0x000004000a077824 */ /* 0x000fe200078e0207 */
[----:B------:R-:W-:Y:S01]  /*0d10*/  R2P PR, R9, 0x6 ;  /* 0x0000000609007804 */ /* 0x000fe20000000000 */
[----:B------:R-:W-:Y:S01]  /*0d20*/  VIADD R196, R23, 0x40 ;  /* 0x0000004017c47836 */ /* 0x000fe20000000000 */
[----:B------:R-:W-:Y:S01]  /*0d30*/  LOP3.LUT R8, R5, 0x8, R8, 0xf8, !PT ;  /* 0x0000000805087812 */ /* 0x000fe200078ef808 */
[C---:B------:R-:W-:Y:S01]  /*0d40*/  VIADD R195, R23.reuse, 0x80 ;  /* 0x0000008017c37836 */ /* 0x040fe20000000000 */
[----:B------:R-:W-:Y:S01]  /*0d50*/  SHF.R.U32.HI R5, RZ, 0x3, R5 ;  /* 0x00000003ff057819 */ /* 0x000fe20000011605 */
[C---:B------:R-:W-:Y:S01]  /*0d60*/  VIADD R194, R23.reuse, 0xc0 ;  /* 0x000000c017c27836 */ /* 0x040fe20000000000 */
[----:B------:R-:W-:Y:S01]  /*0d70*/  LEA.HI R13, R12, R12, RZ, 0x1 ;  /* 0x0000000c0c0d7211 */ /* 0x000fe200078f08ff */
[C---:B------:R-:W-:Y:S01]  /*0d80*/  VIADD R193, R23.reuse, 0x100 ;  /* 0x0000010017c17836 */ /* 0x040fe20000000000 */
[----:B------:R-:W-:Y:S01]  /*0d90*/  LOP3.LUT R8, R8, R5, RZ, 0x3c, !PT ;  /* 0x0000000508087212 */ /* 0x000fe200078e3cff */
[C---:B------:R-:W-:Y:S01]  /*0da0*/  VIADD R192, R23.reuse, 0x140 ;  /* 0x0000014017c07836 */ /* 0x040fe20000000000 */
[----:B------:R-:W-:Y:S01]  /*0db0*/  LOP3.LUT R4, R4, 0xfffffff8, RZ, 0xc0, !PT ;  /* 0xfffffff804047812 */ /* 0x000fe200078ec0ff */
[----:B------:R-:W-:Y:S01]  /*0dc0*/  VIADD R201, R23, 0x180 ;  /* 0x0000018017c97836 */ /* 0x000fe20000000000 */
[----:B------:R-:W-:Y:S01]  /*0dd0*/  LEA.HI R2, R2, R199, RZ, 0x1 ;  /* 0x000000c702027211 */ /* 0x000fe200078f08ff */
[----:B------:R-:W-:Y:S01]  /*0de0*/  IMAD.IADD R8, R7, 0x1, R8 ;  /* 0x0000000107087824 */ /* 0x000fe200078e0208 */
[----:B------:R-:W-:Y:S01]  /*0df0*/  LOP3.LUT R13, R13, 0x1ffffffe, RZ, 0xc0, !PT ;  /* 0x1ffffffe0d0d7812 */ /* 0x000fe200078ec0ff */
[----:B------:R-:W-:Y:S01]  /*0e00*/  IMAD.IADD R3, R3, 0x1, -R4 ;  /* 0x0000000103037824 */ /* 0x000fe200078e0a04 */
[----:B------:R-:W-:Y:S01]  /*0e10*/  SHF.R.S32.HI R6, RZ, 0x5, R6 ;  /* 0x00000005ff067819 */ /* 0x000fe20000011406 */
[----:B------:R-:W-:Y:S01]  /*0e20*/  IMAD R185, R8, 0x2, R17 ;  /* 0x0000000208b97824 */ /* 0x000fe200078e0211 */
[----:B------:R-:W-:Y:S01]  /*0e30*/  LOP3.LUT R0, R2, 0xfffffe, RZ, 0xc0, !PT ;  /* 0x00fffffe02007812 */ /* 0x000fe200078ec0ff */
[----:B------:R-:W-:Y:S01]  /*0e40*/  VIADD R200, R23, 0x1c0 ;  /* 0x000001c017c87836 */ /* 0x000fe20000000000 */
[----:B------:R-:W-:Y:S01]  /*0e50*/  SEL R189, R189, 0xffffffc0, !P2 ;  /* 0xffffffc0bdbd7807 */ /* 0x000fe20005000000 */
        /* <DEDUP_REMOVED lines=8> */
[----:B------:R-:W-:Y:S01]  /*0ee0*/  IMAD.IADD R0, R199, 0x1, -R0 ;  /* 0x00000001c7007824 */ /* 0x000fe200078e0a00 */
[----:B------:R-:W-:Y:S01]  /*0ef0*/  SHF.R.S32.HI R209, RZ, 0x1f, R193 ;  /* 0x0000001fffd17819 */ /* 0x000fe200000114c1 */
[C---:B------:R-:W-:Y:S01]  /*0f00*/  @P1 VIADD R188, R190.reuse, 0xffffffe0 ;  /* 0xffffffe0bebc1836 */ /* 0x040fe20000000000 */
[----:B------:R-:W-:Y:S01]  /*0f10*/  SHF.R.S32.HI R208, RZ, 0x1f, R192 ;  /* 0x0000001fffd07819 */ /* 0x000fe200000114c0 */
[----:B------:R-:W-:Y:S01]  /*0f20*/  IMAD.IADD R190, R190, 0x1, R189 ;  /* 0x00000001bebe7824 */ /* 0x000fe200078e02bd */
[----:B------:R-:W-:Y:S01]  /*0f30*/  SHF.R.S32.HI R207, RZ, 0x1f, R201 ;  /* 0x0000001fffcf7819 */ /* 0x000fe200000114c9 */
[----:B------:R-:W-:Y:S01]  /*0f40*/  IMAD.MOV.U32 R7, RZ, RZ, R15 ;  /* 0x000000ffff077224 */ /* 0x000fe200078e000f */
[----:B------:R-:W-:Y:S01]  /*0f50*/  SHF.R.S32.HI R206, RZ, 0x1f, R200 ;  /* 0x0000001fffce7819 */ /* 0x000fe200000114c8 */
[----:B------:R-:W-:-:S02]  /*0f60*/  IMAD.MOV.U32 R2, RZ, RZ, RZ ;  /* 0x000000ffff027224 */ /* 0x000fc400078e00ff */
[----:B------:R-:W-:Y:S02]  /*0f70*/  IMAD.SHL.U32 R184, R0, 0x100, RZ ;  /* 0x0000010000b87824 */ /* 0x000fe400078e00ff */
[----:B------:R-:W-:Y:S02]  /*0f80*/  IMAD R191, R13, 0x8, R22 ;  /* 0x000000080dbf7824 */ /* 0x000fe400078e0216 */
[----:B------:R-:W-:-:S07]  /*0f90*/  IMAD.IADD R189, R189, 0x1, R188 ;  /* 0x00000001bdbd7824 */ /* 0x000fce00078e02bc */
.L_x_5170:
[----:B0-2-4-:R-:W0:Y:S01]  /*0fa0*/  LDC.64 R4, c[0x0][0xd88] ;  /* 0x00036200ff047b82 */ /* 0x015e220000000a00 */
[----:B------:R-:W-:Y:S01]  /*0fb0*/  ULDC.64 UR8, c[0x0][0xb20] ;  /* 0x0002c80000087ab9 */ /* 0x000fe20000000a00 */
[----:B------:R-:W-:-:S06]  /*0fc0*/  ULDC.64 UR10, c[0x0][0xb10] ;  /* 0x0002c400000a7ab9 */ /* 0x000fcc0000000a00 */
[----:B-1-3--:R-:W1:Y:S08]  /*0fd0*/  LDC.64 R8, c[0x0][0x418] ;  /* 0x00010600ff087b82 */ /* 0x00ae700000000a00 */
[----:B------:R-:W2:Y:S01]  /*0fe0*/  LDC R0, c[0x0][0x424] ;  /* 0x00010900ff007b82 */ /* 0x000ea20000000800 */
[----:B0-----:R-:W-:Y:S01]  /*0ff0*/  IMAD.WIDE R4, R7, 0x4, R4 ;  /* 0x0000000407047825 */ /* 0x001fe200078e0204 */
[----:B------:R-:W-:-:S06]  /*1000*/  UISETP.NE.U32.AND UP0, UPT, UR8, URZ, UPT ;  /* 0x0000003f0800728c */ /* 0x000fcc000bf05070 */
[----:B------:R-:W0:Y:S01]  /*1010*/  LDC R7, c[0x0][0x2f0] ;  /* 0x0000bc00ff077b82 */ /* 0x000e220000000800 */
[----:B------:R-:W3:Y:S01]  /*1020*/  LDG.E R4, desc[UR44][R4.64] ;  /* 0x0000002c04047981 */ /* 0x000ee2000c1e1900 */
[----:B------:R-:W-:Y:S01]  /*1030*/  UISETP.NE.AND.EX UP0, UPT, UR9, URZ, UPT, UP0 ;  /* 0x0000003f0900728c */ /* 0x000fe2000bf05300 */
[----:B------:R-:W-:Y:S01]  /*1040*/  IMAD.MOV.U32 R6, RZ, RZ, RZ ;  /* 0x000000ffff067224 */ /* 0x000fe200078e00ff */
[----:B------:R-:W-:-:S04]  /*1050*/  UISETP.NE.U32.AND UP1, UPT, UR10, URZ, UPT ;  /* 0x0000003f0a00728c */ /* 0x000fc8000bf25070 */
[----:B------:R-:W-:Y:S01]  /*1060*/  UISETP.NE.AND.EX UP1, UPT, UR11, URZ, UPT, UP1 ;  /* 0x0000003f0b00728c */ /* 0x000fe2000bf25310 */
[----:B------:R-:W-:-:S05]  /*1070*/  PLOP3.LUT P0, PT, PT, PT, UP0, 0x80, 0x0 ;  /* 0x000000000000781c */ /* 0x000fca0003f0f008 */
[----:B------:R-:W-:Y:S02]  /*1080*/  PLOP3.LUT P2, PT, PT, PT, UP1, 0x80, 0x0 ;  /* 0x000000000000781c */ /* 0x000fe40003f4f018 */
[----:B---3--:R-:W-:-:S13]  /*1090*/  R2UR UR40, R4 ;  /* 0x00000000042872ca */ /* 0x008fda00000e0000 */
[----:B------:R-:W-:Y:S02]  /*10a0*/  USHF.R.S32.HI UR39, URZ, 0x1f, UR40 ;  /* 0x0000001f3f277899 */ /* 0x000fe40008011428 */
[----:B------:R-:W-:-:S04]  /*10b0*/  @UP0 ULEA UR8, UP2, UR40, UR8, 0x2 ;  /* 0x0000000828080291 */ /* 0x000fc8000f84103f */
[----:B------:R-:W-:Y:S02]  /*10c0*/  @UP0 ULEA.HI.X UR9, UR40, UR9, UR39, 0x2, UP2 ;  /* 0x0000000928090291 */ /* 0x000fe400090f1427 */
[----:B------:R-:W-:Y:S01]  /*10d0*/  @UP1 ULEA UR10, UP0, UR40, UR10, 0x2 ;  /* 0x0000000a280a1291 */ /* 0x000fe2000f80103f */
[----:B------:R-:W-:-:S03]  /*10e0*/  IMAD.U32 R4, RZ, RZ, UR8 ;  /* 0x00000008ff047e24 */ /* 0x000fc6000f8e00ff */
[----:B------:R-:W-:Y:S01]  /*10f0*/  @UP1 ULEA.HI.X UR11, UR40, UR11, UR39, 0x2, UP0 ;  /* 0x0000000b280b1291 */ /* 0x000fe200080f1427 */
[----:B------:R-:W-:Y:S01]  /*1100*/  IMAD.U32 R5, RZ, RZ, UR9 ;  /* 0x00000009ff057e24 */ /* 0x000fe2000f8e00ff */
[----:B------:R-:W-:Y:S01]  /*1110*/  ULDC.64 UR8, c[0x0][0xb18] ;  /* 0x0002c60000087ab9 */ /* 0x000fe20000000a00 */
[----:B------:R-:W-:-:S03]  /*1120*/  IMAD.U32 R186, RZ, RZ, UR10 ;  /* 0x0000000affba7e24 */ /* 0x000fc6000f8e00ff */
[----:B------:R-:W-:Y:S01]  /*1130*/  IMAD.U32 R187, RZ, RZ, UR11 ;  /* 0x0000000bffbb7e24 */ /* 0x000fe2000f8e00ff */
[----:B------:R3:W5:Y:S04]  /*1140*/  @P0 LDG.E R6, desc[UR44][R4.64] ;  /* 0x0000002c04060981 */ /* 0x000768000c1e1900 */
[----:B------:R3:W5:Y:S01]  /*1150*/  @P2 LDG.E R186, desc[UR44][R186.64] ;  /* 0x0000002cbaba2981 */ /* 0x000762000c1e1900 */
[----:B-1----:R-:W-:Y:S01]  /*1160*/  ISETP.NE.U32.AND P0, PT, R8, RZ, PT ;  /* 0x000000ff0800720c */ /* 0x002fe20003f05070 */
[----:B------:R-:W-:Y:S01]  /*1170*/  UMOV UR38, UR6 ;  /* 0x0000000600267c82 */ /* 0x000fe20008000000 */
[----:B------:R-:W-:Y:S02]  /*1180*/  ISETP.NE.U32.AND P1, PT, RZ, UR8, PT ;  /* 0x00000008ff007c0c */ /* 0x000fe4000bf25070 */
[----:B------:R-:W-:-:S02]  /*1190*/  ISETP.NE.AND.EX P0, PT, R9, RZ, PT, P0 ;  /* 0x000000ff0900720c */ /* 0x000fc40003f05300 */
[----:B------:R-:W-:Y:S02]  /*11a0*/  ISETP.NE.AND.EX P1, PT, RZ, UR9, PT, P1 ;  /* 0x00000009ff007c0c */ /* 0x000fe4000bf25310 */
[----:B--2---:R-:W-:Y:S01]  /*11b0*/  SEL R0, R0, 0x1, P0 ;  /* 0x0000000100007807 */ /* 0x004fe20000000000 */
[----:B0--3--:R-:W-:Y:S10]  /*11c0*/  @P2 BRA `(.L_x_5112) ;  /* 0x0000000000302947 */ /* 0x009ff40003800000 */
[----:B------:R-:W-:Y:S01]  /*11d0*/  ULDC.64 UR6, c[0x0][0xaf8] ;  /* 0x0002be0000067ab9 */ /* 0x000fe20000000a00 */
[----:B-----5:R-:W0:Y:S01]  /*11e0*/  LDC R186, c[0x0][0x288] ;  /* 0x0000a200ffba7b82 */ /* 0x020e220000000800 */
[----:B------:R-:W-:-:S04]  /*11f0*/  ISETP.NE.U32.AND P0, PT, RZ, UR6, PT ;  /* 0x00000006ff007c0c */ /* 0x000fc8000bf05070 */
[----:B------:R-:W-:-:S13]  /*1200*/  ISETP.NE.AND.EX P0, PT, RZ, UR7, PT, P0 ;  /* 0x00000007ff007c0c */ /* 0x000fda000bf05300 */
[----:B------:R-:W-:Y:S05]  /*1210*/  @!P0 BRA `(.L_x_5112) ;  /* 0x00000000001c8947 */ /* 0x000fea0003800000 */
[----:B------:R-:W-:Y:S02]  /*1220*/  ULDC.64 UR6, c[0x0][0xaf8] ;  /* 0x0002be0000067ab9 */ /* 0x000fe40000000a00 */
[----:B------:R-:W-:-:S06]  /*1230*/  UIMAD.WIDE UR6, UR40, 0x4, UR6 ;  /* 0x00000004280678a5 */ /* 0x000fcc000f8e0206 */
[----:B------:R-:W-:Y:S02]  /*1240*/  IMAD.U32 R4, RZ, RZ, UR6 ;  /* 0x00000006ff047e24 */ /* 0x000fe4000f8e00ff */
[----:B------:R-:W-:-:S05]  /*1250*/  IMAD.U32 R5, RZ, RZ, UR7 ;  /* 0x00000007ff057e24 */ /* 0x000fca000f8e00ff */
[----:B0-----:R-:W2:Y:S04]  /*1260*/  LDG.E R186, desc[UR44][R4.64] ;  /* 0x0000002c04ba7981 */ /* 0x001ea8000c1e1900 */
[----:B------:R-:W2:Y:S02]  /*1270*/  LDG.E R3, desc[UR44][R4.64+0x4] ;  /* 0x0000042c04037981 */ /* 0x000ea4000c1e1900 */
[----:B--2---:R-:W-:-:S07]  /*1280*/  IMAD.IADD R186, R3, 0x1, -R186 ;  /* 0x0000000103ba7824 */ /* 0x004fce00078e0aba */
.L_x_5112:
[----:B------:R-:W-:Y:S01]  /*1290*/  IMAD R187, R0, R7, RZ ;  /* 0x0000000700bb7224 */ /* 0x000fe200078e02ff */
[----:B------:R-:W-:Y:S06]  /*12a0*/  @!P1 BRA `(.L_x_5113) ;  /* 0x0000000000189947 */ /* 0x000fec0003800000 */
[----:B------:R-:W-:-:S04]  /*12b0*/  ULEA UR4, UP0, UR40, UR8, 0x2 ;  /* 0x0000000828047291 */ /* 0x000fc8000f80103f */
[----:B------:R-:W-:Y:S02]  /*12c0*/  ULEA.HI.X UR6, UR40, UR9, UR39, 0x2, UP0 ;  /* 0x0000000928067291 */ /* 0x000fe400080f1427 */
[----:B------:R-:W-:-:S04]  /*12d0*/  IMAD.U32 R4, RZ, RZ, UR4 ;  /* 0x00000004ff047e24 */ /* 0x000fc8000f8e00ff */
[----:B------:R-:W-:-:S05]  /*12e0*/  IMAD.U32 R5, RZ, RZ, UR6 ;  /* 0x00000006ff057e24 */ /* 0x000fca000f8e00ff */
[----:B------:R1:W5:Y:S01]  /*12f0*/  LDG.E R187, desc[UR44][R4.64] ;  /* 0x0000002c04bb7981 */ /* 0x000362000c1e1900 */
[----:B------:R-:W-:Y:S05]  /*1300*/  BRA `(.L_x_5114) ;  /* 0x00000000002c7947 */ /* 0x000fea0003800000 */
.L_x_5113:
        /* <DEDUP_REMOVED lines=9> */
[----:B------:R-:W2:Y:S02]  /*13a0*/  LDG.E R0, desc[UR44][R4.64+0x4] ;  /* 0x0000042c04007981 */ /* 0x000ea4000c1e1900 */
[----:B--2---:R-:W-:-:S07]  /*13b0*/  IMAD.IADD R187, R0, 0x1, -R187 ;  /* 0x0000000100bb7824 */ /* 0x004fce00078e0abb */
.L_x_5114:
[----:B------:R-:W-:Y:S01]  /*13c0*/  UISETP.NE.AND UP0, UPT, UR43, 0x1, UPT ;  /* 0x000000012b00788c */ /* 0x000fe2000bf05270 */
[----:B-----5:R-:W-:Y:S01]  /*13d0*/  IMAD.IADD R187, R187, 0x1, -R6 ;  /* 0x00000001bbbb7824 */ /* 0x020fe200078e0a06 */
[----:B------:R-:W-:-:S03]  /*13e0*/  USHF.L.U32 UR37, UR5, 0x6, URZ ;  /* 0x0000000605257899 */ /* 0x000fc6000800063f */
[----:B------:R-:W-:Y:S01]  /*13f0*/  VIADD R0, R187, 0x3f ;  /* 0x0000003fbb007836 */ /* 0x000fe20000000000 */
[----:B------:R-:W-:-:S04]  /*1400*/  PLOP3.LUT P0, PT, PT, PT, UP0, 0x80, 0x0 ;  /* 0x000000000000781c */ /* 0x000fc80003f0f008 */
[----:B------:R-:W-:-:S04]  /*1410*/  SHF.R.S32.HI R3, RZ, 0x1f, R0 ;  /* 0x0000001fff037819 */ /* 0x000fc80000011400 */
[----:B------:R-:W-:-:S04]  /*1420*/  LEA.HI R3, R3, R0, RZ, 0x6 ;  /* 0x0000000003037211 */ /* 0x000fc800078f30ff */
[----:B------:R-:W-:Y:S01]  /*1430*/  SHF.R.S32.HI R168, RZ, 0x6, R3 ;  /* 0x00000006ffa87819 */ /* 0x000fe20000011403 */
[----:B------:R-:W-:Y:S06]  /*1440*/  @!P0 BRA `(.L_x_5115) ;  /* 0x0000001c00508947 */ /* 0x000fec0003800000 */
[----:B------:R-:W2:Y:S01]  /*1450*/  LDC R0, c[0x0][0x448] ;  /* 0x00011200ff007b82 */ /* 0x000ea20000000800 */
[----:B------:R-:W-:Y:S01]  /*1460*/  UIADD3 UR4, UR37, 0x3f, URZ ;  /* 0x0000003f25047890 */ /* 0x000fe2000fffe03f */
[----:B0-----:R-:W-:Y:S02]  /*1470*/  IADD3 R187, R187, 0x40, -R186 ;  /* 0x00000040bbbb7810 */ /* 0x001fe40007ffe8ba */
        /* <DEDUP_REMOVED lines=21> */
[----:B--2---:R-:W-:Y:S01]  /*15d0*/  ISETP.NE.AND P0, PT, R0, 0x1, PT ;  /* 0x000000010000780c */ /* 0x004fe20003f05270 */
        /* <DEDUP_REMOVED lines=15> */
[----:B------:R-:W-:Y:S01]  /*16d0*/  CS2R R92, SRZ ;  /* 0x00000000005c7805 */ /* 0x000fe2000001ff00 */
[----:B------:R-:W-:Y:S01]  /*16e0*/  IMAD.MOV.U32 R19, RZ, RZ, RZ ;  /* 0x000000ffff137224 */ /* 0x000fe200078e00ff */
[----:B------:R-:W-:Y:S02]  /*16f0*/  CS2R R88, SRZ ;  /* 0x0000000000587805 */ /* 0x000fe4000001ff00 */
[----:B------:R-:W-:Y:S02]  /*1700*/  CS2R R86, SRZ ;  /* 0x0000000000567805 */ /* 0x000fe4000001ff00 */
[----:B------:R-:W-:Y:S01]  /*1710*/  CS2R R84, SRZ ;  /* 0x0000000000547805 */ /* 0x000fe2000001ff00 */
[----:B-1----:R-:W1:Y:S01]  /*1720*/  @P0 LDC R4, c[0x0][0x450] ;  /* 0x00011400ff040b82 */ /* 0x002e620000000800 */
        /* <DEDUP_REMOVED lines=15> */
[----:B0-----:R-:W-:Y:S01]  /*1820*/  @P0 IMAD.HI.U32 R3, R3, UR4, RZ ;  /* 0x0000000403030c27 */ /* 0x001fe2000f8e00ff */
[----:B------:R-:W-:Y:S02]  /*1830*/  CS2R R14, SRZ ;  /* 0x00000000000e7805 */ /* 0x000fe4000001ff00 */
[----:B------:R-:W-:Y:S02]  /*1840*/  CS2R R12, SRZ ;  /* 0x00000000000c7805 */ /* 0x000fe4000001ff00 */
[----:B------:R-:W-:Y:S02]  /*1850*/  CS2R R170, SRZ ;  /* 0x0000000000aa7805 */ /* 0x000fe4000001ff00 */
[----:B------:R-:W-:Y:S01]  /*1860*/  CS2R R38, SRZ ;  /* 0x0000000000267805 */ /* 0x000fe2000001ff00 */
[----:B------:R-:W-:Y:S01]  /*1870*/  IMAD.MOV.U32 R169, RZ, RZ, RZ ;  /* 0x000000ffffa97224 */ /* 0x000fe200078e00ff */
[----:B------:R-:W-:-:S02]  /*1880*/  CS2R R172, SRZ ;  /* 0x0000000000ac7805 */ /* 0x000fc4000001ff00 */
[----:B------:R-:W-:Y:S02]  /*1890*/  CS2R R34, SRZ ;  /* 0x0000000000227805 */ /* 0x000fe4000001ff00 */
[----:B-1----:R-:W-:Y:S02]  /*18a0*/  @P0 SHF.R.U32.HI R0, RZ, R4, R3 ;  /* 0x00000004ff000219 */ /* 0x002fe40000011603 */
[----:B------:R-:W-:Y:S02]  /*18b0*/  CS2R R10, SRZ ;  /* 0x00000000000a7805 */ /* 0x000fe4000001ff00 */
[----:B------:R-:W-:Y:S02]  /*18c0*/  PLOP3.LUT P0, PT, PT, PT, PT, 0x80, 0x0 ;  /* 0x000000000000781c */ /* 0x000fe40003f0f070 */
[----:B------:R-:W-:Y:S02]  /*18d0*/  CS2R R174, SRZ ;  /* 0x0000000000ae7805 */ /* 0x000fe4000001ff00 */
[----:B------:R-:W-:Y:S01]  /*18e0*/  MOV R31, RZ ;  /* 0x000000ff001f7202 */ /* 0x000fe20000000f00 */
[----:B------:R-:W-:-:S02]  /*18f0*/  IMAD.IADD R0, R187, 0x1, R0 ;  /* 0x00000001bb007824 */ /* 0x000fc400078e0200 */
[----:B------:R-:W-:Y:S02]  /*1900*/  IMAD.MOV.U32 R27, RZ, RZ, RZ ;  /* 0x000000ffff1b7224 */ /* 0x000fe400078e00ff */
[----:B------:R-:W-:Y:S01]  /*1910*/  IMAD.MOV.U32 R9, RZ, RZ, RZ ;  /* 0x000000ffff097224 */ /* 0x000fe200078e00ff */
[----:B------:R-:W-:Y:S01]  /*1920*/  SHF.R.S32.HI R3, RZ, 0x1f, R0 ;  /* 0x0000001fff037819 */ /* 0x000fe20000011400 */
[----:B------:R-:W-:-:S03]  /*1930*/  IMAD.MOV.U32 R20, RZ, RZ, RZ ;  /* 0x000000ffff147224 */ /* 0x000fc600078e00ff */
        /* <DEDUP_REMOVED lines=35> */
[----:B------:R-:W-:Y:S02]  /*1b70*/  IMAD R0, R2, 0x1000, R7 ;  /* 0x0000100002007824 */ /* 0x000fe400078e0207 */
[C---:B------:R-:W-:Y:S02]  /*1b80*/  VIADD R6, R3.reuse, 0x4 ;  /* 0x0000000403067836 */ /* 0x040fe40000000000 */
[C---:B------:R-:W-:Y:S01]  /*1b90*/  VIADD R5, R0.reuse, 0x80 ;  /* 0x0000008000057836 */ /* 0x040fe20000000000 */
[----:B------:R-:W-:Y:S01]  /*1ba0*/  R2UR UR14, R0 ;  /* 0x00000000000e72ca */ /* 0x000fe200000e0000 */
[----:B------:R-:W-:Y:S01]  /*1bb0*/  VIADD R3, R3, 0x6 ;  /* 0x0000000603037836 */ /* 0x000fe20000000000 */
        /* <DEDUP_REMOVED lines=24> */
.L_x_5117:
[----:B------:R-:W-:Y:S01]  /*1d40*/  IMAD R0, R2, 0x8, R17 ;  /* 0x0000000802007824 */ /* 0x000fe200078e0211 */
[----:B------:R-:W-:-:S03]  /*1d50*/  ISETP.GE.AND P0, PT, R4, 0x2, PT ;  /* 0x000000020400780c */ /* 0x000fc60003f06270 */
[----:B------:R-:W-:-:S05]  /*1d60*/  VIADD R3, R0, 0x38860 ;  /* 0x0003886000037836 */ /* 0x000fca0000000000 */
[----:B------:R-:W-:-:S04]  /*1d70*/  PRMT R3, R202, 0x654, R3 ;  /* 0x00000654ca037816 */ /* 0x000fc80000000003 */
[----:B------:R0:W-:Y:S01]  /*1d80*/  SYNCS.ARRIVE.TRANS64.RED.A1T0 RZ, [R3+URZ], RZ ;  /* 0x000000ff03ff79a7 */ /* 0x0001e2000810043f */
[----:B------:R-:W-:Y:S05]  /*1d90*/  @!P0 BRA `(.L_x_5118) ;  /* 0x0000000800c08947 */ /* 0x000fea0003800000 */
[----:B------:R-:W-:-:S07]  /*1da0*/  VIADD R4, R4, 0xfffffffe ;  /* 0xfffffffe04047836 */ /* 0x000fce0000000000 */
.L_x_5120:
[----:B------:R-:W-:Y:S01]  /*1db0*/  BAR.SYNC.DEFER_BLOCKING 0xe, 0x100 ;  /* 0x0384000000007b1d */ /* 0x000fe20000010000 */
[----:B------:R-:W-:Y:S01]  /*1dc0*/  IMAD R0, R2, 0x40, R22 ;  /* 0x0000004002007824 */ /* 0x000fe200078e0216 */
        /* <DEDUP_REMOVED lines=10> */
[----:B01----:R-:W0:Y:S04]  /*1e70*/  LDS R3, [R0+0x38400] ;  /* 0x0384000000037984 */ /* 0x003e280000000800 */
        /* <DEDUP_REMOVED lines=157> */
.L_x_5119:
[----:B------:R-:W-:-:S04]  /*2850*/  IMAD R0, R2, 0x8, R17 ;  /* 0x0000000802007824 */ /* 0x000fc800078e0211 */
[----:B------:R-:W-:-:S05]  /*2860*/  VIADD R3, R0, 0x38860 ;  /* 0x0003886000037836 */ /* 0x000fca0000000000 */
[----:B------:R-:W-:-:S04]  /*2870*/  PRMT R3, R202, 0x654, R3 ;  /* 0x00000654ca037816 */ /* 0x000fc80000000003 */
[----:B------:R1:W-:Y:S01]  /*2880*/  SYNCS.ARRIVE.TRANS64.RED.A1T0 RZ, [R3+URZ], RZ ;  /* 0x000000ff03ff79a7 */ /* 0x0003e2000810043f */
[----:B------:R-:W-:Y:S05]  /*2890*/  @P1 BRA `(.L_x_5120) ;  /* 0xfffffff400441947 */ /* 0x000fea000383ffff */
.L_x_5118:
        /* <DEDUP_REMOVED lines=9> */
[----:B01----:R-:W0:Y:S04]  /*2930*/  LDS R3, [R17+0x38400] ;  /* 0x0384000011037984 */ /* 0x003e280000000800 */
        /* <DEDUP_REMOVED lines=133> */
.L_x_5115:
[----:B------:R-:W2:Y:S01]  /*3190*/  LDC R204, c[0x0][0x448] ;  /* 0x00011200ffcc7b82 */ /* 0x000ea20000000800 */
[----:B------:R-:W-:Y:S01]  /*31a0*/  UIADD3 UR4, UR37, 0x3f, URZ ;  /* 0x0000003f25047890 */ /* 0x000fe2000fffe03f */
[----:B01----:R-:W-:Y:S02]  /*31b0*/  IADD3 R5, R187, 0x40, -R186 ;  /* 0x00000040bb057810 */ /* 0x003fe40007ffe8ba */
        /* <DEDUP_REMOVED lines=34> */
[----:B------:R-:W0:Y:S01]  /*33e0*/  @P0 LDC R0, c[0x0][0x44c] ;  /* 0x00011300ff000b82 */ /* 0x000e220000000800 */
[----:B------:R-:W-:-:S02]  /*33f0*/  CS2R R90, SRZ ;  /* 0x00000000005a7805 */ /* 0x000fc4000001ff00 */
[----:B------:R-:W-:Y:S01]  /*3400*/  CS2R R92, SRZ ;  /* 0x00000000005c7805 */ /* 0x000fe2000001ff00 */
[----:B------:R-:W-:Y:S01]  /*3410*/  IMAD.MOV.U32 R19, RZ, RZ, RZ ;  /* 0x000000ffff137224 */ /* 0x000fe200078e00ff */
        /* <DEDUP_REMOVED lines=23> */
[----:B------:R-:W-:Y:S01]  /*3590*/  CS2R R38, SRZ ;  /* 0x0000000000267805 */ /* 0x000fe2000001ff00 */
[----:B------:R-:W-:Y:S01]  /*35a0*/  IMAD.U32 R0, RZ, RZ, UR4 ;  /* 0x00000004ff007e24 */ /* 0x000fe2000f8e00ff */
[----:B------:R-:W-:Y:S01]  /*35b0*/  CS2R R172, SRZ ;  /* 0x0000000000ac7805 */ /* 0x000fe2000001ff00 */
[----:B------:R-:W-:Y:S01]  /*35c0*/  IMAD.MOV.U32 R169, RZ, RZ, RZ ;  /* 0x000000ffffa97224 */ /* 0x000fe200078e00ff */
[----:B------:R-:W-:-:S02]  /*35d0*/  CS2R R34, SRZ ;  /* 0x0000000000227805 */ /* 0x000fc4000001ff00 */
[----:B-1----:R-:W-:Y:S01]  /*35e0*/  @P0 SHF.R.U32.HI R0, RZ, R4, R3 ;  /* 0x00000004ff000219 */ /* 0x002fe20000011603 */
[----:B------:R-:W-:Y:S01]  /*35f0*/  IMAD.MOV.U32 R31, RZ, RZ, RZ ;  /* 0x000000ffff1f7224 */ /* 0x000fe200078e00ff */
[----:B------:R-:W-:Y:S02]  /*3600*/  PLOP3.LUT P0, PT, PT, PT, PT, 0x80, 0x0 ;  /* 0x000000000000781c */ /* 0x000fe40003f0f070 */
[----:B------:R-:W-:Y:S02]  /*3610*/  CS2R R10, SRZ ;  /* 0x00000000000a7805 */ /* 0x000fe4000001ff00 */
[----:B------:R-:W-:Y:S01]  /*3620*/  CS2R R174, SRZ ;  /* 0x0000000000ae7805 */ /* 0x000fe2000001ff00 */
[----:B------:R-:W-:Y:S02]  /*3630*/  IMAD.IADD R0, R5, 0x1, R0 ;  /* 0x0000000105007824 */ /* 0x000fe400078e0200 */
        /* <DEDUP_REMOVED lines=39> */
.L_x_5121:
        /* <DEDUP_REMOVED lines=9> */
.L_x_5261:
[----:B------:R-:W-:Y:S05]  /*3940*/  @!P0 BRA `(.L_x_5123) ;  /* 0x0000000000048947 */ /* 0x000fea0003800000 */
[----:B------:R-:W-:Y:S01]  /*3950*/  BPT.TRAP 0x1 ;  /* 0x000000040000795c */ /* 0x000fe20000300000 */
.L_x_5123:
[----:B------:R-:W-:Y:S01]  /*3960*/  IMAD R9, R2, 0x8, R17 ;  /* 0x0000000802097824 */ /* 0x000fe200078e0211 */
[----:B------:R-:W-:-:S04]  /*3970*/  SHF.L.U32 R6, R16, 0x1f, RZ ;  /* 0x0000001f10067819 */ /* 0x000fc800000006ff */
[----:B------:R1:W2:Y:S01]  /*3980*/  SYNCS.PHASECHK.TRANS64.TRYWAIT P1, [R9+URZ+0x38830], R6 ;  /* 0x03883006090075a7 */ /* 0x0002a2000802017f */
[----:B------:R-:W-:Y:S05]  /*3990*/  @!P0 BRA `(.L_x_5124) ;  /* 0x0000000000048947 */ /* 0x000fea0003800000 */
[----:B------:R-:W-:Y:S01]  /*39a0*/  BPT.TRAP 0x1 ;  /* 0x000000040000795c */ /* 0x000fe20000300000 */
.L_x_5124:
[----:B------:R-:W-:-:S05]  /*39b0*/  VIADD R0, R17, 0x22400 ;  /* 0x0002240011007836 */ /* 0x000fca0000000000 */
[----:B------:R-:W-:-:S04]  /*39c0*/  SHF.R.U32.HI R0, RZ, 0x4, R0 ;  /* 0x00000004ff007819 */ /* 0x000fc80000011600 */
[----:B------:R-:W-:Y:S01]  /*39d0*/  LOP3.LUT R0, R0, 0x3fff, RZ, 0xc0, !PT ;  /* 0x00003fff00007812 */ /* 0x000fe200078ec0ff */
[----:B--2---:R-:W-:Y:S06]  /*39e0*/  @P1 BRA `(.L_x_5125) ;  /* 0x0000000000081947 */ /* 0x004fec0003800000 */
[----:B------:R-:W2:Y:S02]  /*39f0*/  SYNCS.PHASECHK.TRANS64.TRYWAIT P1, [R9+URZ+0x38830], R6 ;  /* 0x03883006090075a7 */ /* 0x000ea4000802017f */
[----:B--2---:R-:W-:Y:S05]  /*3a00*/  @!P1 BRA `(.L_x_5126) ;  /* 0x00000138002c9947 */ /* 0x004fea0003800000 */
.L_x_5125:
[----:B------:R-:W-:Y:S05]  /*3a10*/  WARPSYNC.ALL ;  /* 0x0000000000007948 */ /* 0x000fea0003800000 */
[----:B------:R-:W-:Y:S01]  /*3a20*/  LOP3.LUT R0, R0, 0x10000, RZ, 0xfc, !PT ;  /* 0x0001000000007812 */ /* 0x000fe200078efcff */
[----:B------:R-:W-:-:S03]  /*3a30*/  VIADD R3, R17, 0x20400 ;  /* 0x0002040011037836 */ /* 0x000fc60000000000 */
[----:B------:R-:W-:Y:S01]  /*3a40*/  LEA R5, R2, R0, 0x9 ;  /* 0x0000000002057211 */ /* 0x000fe200078e48ff */
[----:B------:R-:W-:Y:S01]  /*3a50*/  WARPGROUP.ARRIVE ;  /* 0x00000000000079c5 */ /* 0x000fe20000000000 */
        /* <DEDUP_REMOVED lines=35> */
.L_x_5262:
[----:B------:R-:W-:Y:S05]  /*3c90*/  @!P0 BRA `(.L_x_5128) ;  /* 0x0000000000048947 */ /* 0x000fea0003800000 */
[----:B------:R-:W-:Y:S01]  /*3ca0*/  BPT.TRAP 0x1 ;  /* 0x000000040000795c */ /* 0x000fe20000300000 */
.L_x_5128:
[----:B------:R4:W0:Y:S01]  /*3cb0*/  SYNCS.PHASECHK.TRANS64.TRYWAIT P1, [R9+URZ+0x38850], R6 ;  /* 0x03885006090075a7 */ /* 0x000822000802017f */
[----:B------:R-:W-:Y:S05]  /*3cc0*/  @!P0 BRA `(.L_x_5129) ;  /* 0x0000000000048947 */ /* 0x000fea0003800000 */
[----:B------:R-:W-:Y:S01]  /*3cd0*/  BPT.TRAP 0x1 ;  /* 0x000000040000795c */ /* 0x000fe20000300000 */
.L_x_5129:
        /* <DEDUP_REMOVED lines=12> */
.L_x_5130:
        /* <DEDUP_REMOVED lines=16> */
[----:B------:R-:W-:Y:S01]  /*3ea0*/  IMAD.MOV.U32 R15, RZ, RZ, 0x40 ;  /* 0x00000040ff0f7424 */ /* 0x000fe200078e00ff */
        /* <DEDUP_REMOVED lines=311> */
.L_x_5132:
[----:B------:R-:W-:Y:S01]  /*5220*/  ISETP.NE.AND P5, PT, R204, 0x1, PT ;  /* 0x00000001cc00780c */ /* 0x000fe20003fa5270 */
[----:B------:R-:W-:Y:S01]  /*5230*/  VIADD R5, R191, UR37 ;  /* 0x00000025bf057c36 */ /* 0x000fe20008000000 */
[----:B------:R-:W-:Y:S01]  /*5240*/  ULDC UR6, c[0x0][0xad0] ;  /* 0x0002b40000067ab9 */ /* 0x000fe20000000800 */
[----:B------:R-:W-:Y:S01]  /*5250*/  ULDC UR28, c[0x0][0xa80] ;  /* 0x0002a000001c7ab9 */ /* 0x000fe20000000800 */
        /* <DEDUP_REMOVED lines=9> */
[----:B------:R-:W1:Y:S01]  /*52f0*/  @P5 LDC R6, c[0x0][0x44c] ;  /* 0x00011300ff065b82 */ /* 0x000e620000000800 */
[----:B------:R-:W-:Y:S01]  /*5300*/  FMUL.FTZ R40, R40, UR6 ;  /* 0x0000000628287c20 */ /* 0x000fe20008410000 */
[----:B------:R-:W-:Y:S01]  /*5310*/  FMUL.FTZ R41, R41, UR6 ;  /* 0x0000000629297c20 */ /* 0x000fe20008410000 */
[----:B------:R-:W2:Y:S01]  /*5320*/  MUFU.TANH R11, R25 ;  /* 0x00000019000b7308 */ /* 0x000ea20000002400 */
[----:B------:R-:W-:Y:S01]  /*5330*/  FMUL.FTZ R44, R44, UR6 ;  /* 0x000000062c2c7c20 */ /* 0x000fe20008410000 */
[----:B------:R-:W-:Y:S01]  /*5340*/  FMUL.FTZ R45, R45, UR6 ;  /* 0x000000062d2d7c20 */ /* 0x000fe20008410000 */
[----:B------:R-:W-:Y:S01]  /*5350*/  FMUL.FTZ R26, R26, UR6 ;  /* 0x000000061a1a7c20 */ /* 0x000fe20008410000 */
[----:B------:R-:W-:Y:S01]  /*5360*/  FMUL.FTZ R48, R48, UR6 ;  /* 0x0000000630307c20 */ /* 0x000fe20008410000 */
[----:B------:R-:W3:Y:S01]  /*5370*/  @P5 LDC R7, c[0x0][0x450] ;  /* 0x00011400ff075b82 */ /* 0x000ee20000000800 */
        /* <DEDUP_REMOVED lines=15> */
[----:B-1----:R-:W-:-:S04]  /*5470*/  @P5 IMAD.HI.U32 R6, R5, R6, RZ ;  /* 0x0000000605065227 */ /* 0x002fc800078e00ff */
[----:B------:R-:W-:Y:S01]  /*5480*/  FMUL.FTZ R47, R47, UR6 ;  /* 0x000000062f2f7c20 */ /* 0x000fe20008410000 */
[----:B------:R-:W-:Y:S01]  /*5490*/  FMUL.FTZ R50, R50, UR6 ;  /* 0x0000000632327c20 */ /* 0x000fe20008410000 */
[----:B------:R-:W1:Y:S01]  /*54a0*/  MUFU.TANH R14, R32 ;  /* 0x00000020000e7308 */ /* 0x000e620000002400 */
[----:B------:R-:W-:Y:S01]  /*54b0*/  FMUL.FTZ R51, R51, UR6 ;  /* 0x0000000633337c20 */ /* 0x000fe20008410000 */
[----:B------:R-:W-:Y:S01]  /*54c0*/  FMUL.FTZ R54, R54, UR6 ;  /* 0x0000000636367c20 */ /* 0x000fe20008410000 */
[----:B------:R-:W-:Y:S01]  /*54d0*/  FMUL.FTZ R55, R55, UR6 ;  /* 0x0000000637377c20 */ /* 0x000fe20008410000 */
[----:B------:R-:W-:Y:S01]  /*54e0*/  IMAD R217, R2, 0x1000, R19 ;  /* 0x0000100002d97824 */ /* 0x000fe200078e0213 */
[----:B---3--:R-:W-:Y:S01]  /*54f0*/  @P5 SHF.R.U32.HI R5, RZ, R7, R6 ;  /* 0x00000007ff055219 */ /* 0x008fe20000011606 */
[----:B------:R-:W-:Y:S01]  /*5500*/  IMAD R6, R168, -0x40, R15 ;  /* 0xffffffc0a8067824 */ /* 0x000fe200078e020f */
[----:B------:R-:W-:Y:S01]  /*5510*/  UMOV UR7, 0x40000040 ;  /* 0x4000004000077882 */ /* 0x000fe20000000000 */
[----:B------:R-:W3:Y:S01]  /*5520*/  MUFU.TANH R33, R33 ;  /* 0x0000002100217308 */ /* 0x000ee20000002400 */
[----:B------:R-:W-:Y:S01]  /*5530*/  R2UR UR6, R217 ;  /* 0x00000000d90672ca */ /* 0x000fe200000e0000 */
[----:B------:R-:W0:Y:S01]  /*5540*/  SHFL.IDX PT, R8, R5, RZ, 0x1c1f ;  /* 0x001c1fff05087589 */ /* 0x000e2200000e0000 */
[----:B------:R-:W-:Y:S01]  /*5550*/  IADD3 R7, R187, 0x1, R6 ;  /* 0x00000001bb077810 */ /* 0x000fe20007ffe006 */
[----:B------:R-:W-:Y:S01]  /*5560*/  VIADD R221, R217, 0x80 ;  /* 0x00000080d9dd7836 */ /* 0x000fe20000000000 */
[----:B------:R-:W-:Y:S01]  /*5570*/  IADD3 R6, -R18, R6, R187 ;  /* 0x0000000612067210 */ /* 0x000fe20007ffe1bb */
[----:B------:R-:W3:Y:S01]  /*5580*/  SHFL.IDX PT, R5, R5, 0x1, 0x1c1f ;  /* 0x003c1f0005057f89 */ /* 0x000ee200000e0000 */
[----:B------:R-:W-:Y:S01]  /*5590*/  IADD3 R7, -R186, R7, -R18 ;  /* 0x00000007ba077210 */ /* 0x000fe20007ffe912 */
[----:B------:R-:W3:Y:S08]  /*55a0*/  MUFU.TANH R36, R36 ;  /* 0x0000002400247308 */ /* 0x000ef00000002400 */
[----:B------:R-:W3:Y:S08]  /*55b0*/  MUFU.TANH R37, R37 ;  /* 0x0000002500257308 */ /* 0x000ef00000002400 */
[----:B------:R-:W3:Y:S01]  /*55c0*/  MUFU.TANH R40, R40 ;  /* 0x0000002800287308 */ /* 0x000ee20000002400 */
[----:B0-----:R-:W-:-:S04]  /*55d0*/  VIADDMNMX R8, R8, R7, R6, PT ;  /* 0x0000000708087246 */ /* 0x001fc80003800106 */
[C---:B------:R-:W-:Y:S02]  /*55e0*/  ISETP.GT.AND P1, PT, R8.reuse, RZ, PT ;  /* 0x000000ff0800720c */ /* 0x040fe40003f24270 */
[C---:B------:R-:W-:Y:S01]  /*55f0*/  ISETP.GT.AND P2, PT, R8.reuse, 0x1, PT ;  /* 0x000000010800780c */ /* 0x040fe20003f44270 */
[----:B------:R-:W0:Y:S01]  /*5600*/  MUFU.TANH R41, R41 ;  /* 0x0000002900297308 */ /* 0x000e220000002400 */
[----:B------:R-:W-:Y:S02]  /*5610*/  ISETP.GT.AND P3, PT, R8, 0x8, PT ;  /* 0x000000080800780c */ /* 0x000fe40003f64270 */
[----:B------:R-:W-:Y:S02]  /*5620*/  FSEL R10, R10, -INF , P1 ;  /* 0xff8000000a0a7808 */ /* 0x000fe40000800000 */
[----:B--2---:R-:W-:Y:S02]  /*5630*/  FSEL R11, R11, -INF , P2 ;  /* 0xff8000000b0b7808 */ /* 0x004fe40001000000 */
[----:B------:R-:W-:Y:S01]  /*5640*/  ISETP.GT.AND P1, PT, R8, 0x9, PT ;  /* 0x000000090800780c */ /* 0x000fe20003f24270 */
[----:B------:R-:W2:Y:S01]  /*5650*/  MUFU.TANH R44, R44 ;  /* 0x0000002c002c7308 */ /* 0x000ea20000002400 */
[----:B----4-:R-:W-:-:S02]  /*5660*/  FSEL R12, R12, -INF , P3 ;  /* 0xff8000000c0c7808 */ /* 0x010fc40001800000 */
[----:B------:R-:W-:Y:S02]  /*5670*/  FMNMX.FTZ R15, R10, R11, !PT ;  /* 0x0000000b0a0f7209 */ /* 0x000fe40007810000 */
[----:B------:R-:W-:Y:S02]  /*5680*/  ISETP.GT.AND P2, PT, R8, 0x10, PT ;  /* 0x000000100800780c */ /* 0x000fe40003f44270 */
[----:B-----5:R-:W-:Y:S01]  /*5690*/  FSEL R13, R13, -INF , P1 ;  /* 0xff8000000d0d7808 */ /* 0x020fe20000800000 */
[----:B------:R4:W-:Y:S01]  /*56a0*/  MUFU.TANH R56, R26 ;  /* 0x0000001a00387308 */ /* 0x0009e20000002400 */
[----:B------:R-:W-:Y:S02]  /*56b0*/  FMNMX.FTZ R20, R12, R15, !PT ;  /* 0x0000000f0c147209 */ /* 0x000fe40007810000 */
[----:B------:R-:W-:Y:S02]  /*56c0*/  ISETP.GT.AND P1, PT, R8, 0x11, PT ;  /* 0x000000110800780c */ /* 0x000fe40003f24270 */
[----:B-1----:R-:W-:-:S02]  /*56d0*/  FSEL R14, R14, -INF , P2 ;  /* 0xff8000000e0e7808 */ /* 0x002fc40001000000 */
[----:B------:R-:W-:Y:S01]  /*56e0*/  FMNMX.FTZ R21, R13, R20, !PT ;  /* 0x000000140d157209 */ /* 0x000fe20007810000 */
[----:B------:R-:W1:Y:S01]  /*56f0*/  MUFU.TANH R45, R45 ;  /* 0x0000002d002d7308 */ /* 0x000e620000002400 */
[----:B------:R-:W-:Y:S02]  /*5700*/  ISETP.GT.AND P2, PT, R8, 0x18, PT ;  /* 0x000000180800780c */ /* 0x000fe40003f44270 */
[----:B---3--:R-:W-:Y:S02]  /*5710*/  FSEL R15, R33, -INF , P1 ;  /* 0xff800000210f7808 */ /* 0x008fe40000800000 */
[----:B------:R-:W-:Y:S02]  /*5720*/  FMNMX.FTZ R24, R14, R21, !PT ;  /* 0x000000150e187209 */ /* 0x000fe40007810000 */
[----:B------:R-:W-:Y:S01]  /*5730*/  ISETP.GT.AND P1, PT, R8, 0x19, PT ;  /* 0x000000190800780c */ /* 0x000fe20003f24270 */
[----:B------:R3:W-:Y:S01]  /*5740*/  MUFU.TANH R57, R27 ;  /* 0x0000001b00397308 */ /* 0x0007e20000002400 */
[----:B------:R-:W-:-:S02]  /*5750*/  FSEL R20, R36, -INF , P2 ;  /* 0xff80000024147808 */ /* 0x000fc40001000000 */
[----:B------:R-:W-:Y:S02]  /*5760*/  FMNMX.FTZ R25, R15, R24, !PT ;  /* 0x000000180f197209 */ /* 0x000fe40007810000 */
[----:B------:R-:W-:Y:S02]  /*5770*/  ISETP.GT.AND P2, PT, R8, 0x20, PT ;  /* 0x000000200800780c */ /* 0x000fe40003f44270 */
[----:B------:R-:W-:Y:S01]  /*5780*/  FSEL R21, R37, -INF , P1 ;  /* 0xff80000025157808 */ /* 0x000fe20000800000 */
[----:B------:R-:W5:Y:S01]  /*5790*/  MUFU.TANH R48, R48 ;  /* 0x0000003000307308 */ /* 0x000f620000002400 */
[----:B----4-:R-:W-:Y:S02]  /*57a0*/  FMNMX.FTZ R26, R20, R25, !PT ;  /* 0x00000019141a7209 */ /* 0x010fe40007810000 */
[----:B------:R-:W-:Y:S02]  /*57b0*/  ISETP.GT.AND P1, PT, R8, 0x21, PT ;  /* 0x000000210800780c */ /* 0x000fe40003f24270 */
[----:B------:R-:W-:-:S02]  /*57c0*/  FSEL R24, R40, -INF , P2 ;  /* 0xff80000028187808 */ /* 0x000fc40001000000 */
[----:B---3--:R-:W-:Y:S01]  /*57d0*/  FMNMX.FTZ R27, R21, R26, !PT ;  /* 0x0000001a151b7209 */ /* 0x008fe20007810000 */
[----:B------:R-:W3:Y:S01]  /*57e0*/  MUFU.TANH R49, R49 ;  /* 0x0000003100317308 */ /* 0x000ee20000002400 */
[----:B------:R-:W-:Y:S02]  /*57f0*/  ISETP.GT.AND P2, PT, R8, 0x28, PT ;  /* 0x000000280800780c */ /* 0x000fe40003f44270 */
[----:B0-----:R-:W-:Y:S02]  /*5800*/  FSEL R25, R41, -INF , P1 ;  /* 0xff80000029197808 */ /* 0x001fe40000800000 */
[----:B------:R-:W-:Y:S02]  /*5810*/  FMNMX.FTZ R28, R24, R27, !PT ;  /* 0x0000001b181c7209 */ /* 0x000fe40007810000 */
[----:B------:R-:W-:Y:S01]  /*5820*/  ISETP.GT.AND P1, PT, R8, 0x29, PT ;  /* 0x000000290800780c */ /* 0x000fe20003f24270 */
[----:B------:R-:W0:Y:S01]  /*5830*/  MUFU.TANH R52, R52 ;  /* 0x0000003400347308 */ /* 0x000e220000002400 */
[----:B--2---:R-:W-:-:S02]  /*5840*/  FSEL R26, R44, -INF , P2 ;  /* 0xff8000002c1a7808 */ /* 0x004fc40001000000 */
[----:B------:R-:W-:Y:S02]  /*5850*/  FMNMX.FTZ R29, R25, R28, !PT ;  /* 0x0000001c191d7209 */ /* 0x000fe40007810000 */
[C---:B------:R-:W-:Y:S02]  /*5860*/  ISETP.GT.AND P2, PT, R8.reuse, 0x30, PT ;  /* 0x000000300800780c */ /* 0x040fe40003f44270 */
[----:B-1----:R-:W-:Y:S01]  /*5870*/  FSEL R27, R45, -INF , P1 ;  /* 0xff8000002d1b7808 */ /* 0x002fe20000800000 */
[----:B------:R1:W-:Y:S01]  /*5880*/  MUFU.TANH R58, R30 ;  /* 0x0000001e003a7308 */ /* 0x0003e20000002400 */
[----:B------:R-:W-:Y:S02]  /*5890*/  ISETP.GT.AND P1, PT, R8, 0x31, PT ;  /* 0x000000310800780c */ /* 0x000fe40003f24270 */
[----:B-----5:R-:W-:Y:S02]  /*58a0*/  FSEL R28, R48, -INF , P2 ;  /* 0xff800000301c7808 */ /* 0x020fe40001000000 */
[----:B------:R-:W-:-:S02]  /*58b0*/  ISETP.GT.AND P2, PT, R8, 0x38, PT ;  /* 0x000000380800780c */ /* 0x000fc40003f44270 */
[----:B------:R-:W-:Y:S01]  /*58c0*/  VIADDMNMX R6, R5, R7, R6, PT ;  /* 0x0000000705067246 */ /* 0x000fe20003800106 */
[----:B------:R-:W2:Y:S01]  /*58d0*/  MUFU.TANH R53, R53 ;  /* 0x0000003500357308 */ /* 0x000ea20000002400 */
[----:B-1----:R-:W-:Y:S02]  /*58e0*/  FMNMX.FTZ R30, R26, R29, !PT ;  /* 0x0000001d1a1e7209 */ /* 0x002fe40007810000 */
[----:B---3--:R-:W-:Y:S02]  /*58f0*/  FSEL R29, R49, -INF , P1 ;  /* 0xff800000311d7808 */ /* 0x008fe40000800000 */
[----:B------:R-:W-:Y:S02]  /*5900*/  FMNMX.FTZ R33, R27, R30, !PT ;  /* 0x0000001e1b217209 */ /* 0x000fe40007810000 */
[----:B------:R-:W-:Y:S01]  /*5910*/  ISETP.GT.AND P1, PT, R8, 0x39, PT ;  /* 0x000000390800780c */ /* 0x000fe20003f24270 */
[----:B------:R-:W-:Y:S01]  /*5920*/  MUFU.TANH R44, R38 ;  /* 0x00000026002c7308 */ /* 0x000fe20000002400 */
[----:B------:R-:W-:-:S02]  /*5930*/  FMNMX.FTZ R32, R28, R33, !PT ;  /* 0x000000211c207209 */ /* 0x000fc40007810000 */
[----:B0-----:R-:W-:Y:S02]  /*5940*/  FSEL R30, R52, -INF , P2 ;  /* 0xff800000341e7808 */ /* 0x001fe40001000000 */
[----:B------:R-:W-:Y:S02]  /*5950*/  FMNMX.FTZ R33, R29, R32, !PT ;  /* 0x000000201d217209 */ /* 0x000fe40007810000 */
[----:B------:R-:W-:Y:S01]  /*5960*/  ISETP.GT.AND P2, PT, R6, 0x1, PT ;  /* 0x000000010600780c */ /* 0x000fe20003f44270 */
[----:B------:R0:W1:Y:S01]  /*5970*/  MUFU.TANH R36, R31 ;  /* 0x0000001f00247308 */ /* 0x0000620000002400 */
[----:B--2---:R-:W-:Y:S02]  /*5980*/  FSEL R32, R53, -INF , P1 ;  /* 0xff80000035207808 */ /* 0x004fe40000800000 */
[----:B------:R-:W-:Y:S02]  /*5990*/  FMNMX.FTZ R33, R30, R33, !PT ;  /* 0x000000211e217209 */ /* 0x000fe40007810000 */
[----:B------:R-:W-:-:S02]  /*59a0*/  ISETP.GT.AND P1, PT, R6, RZ, PT ;  /* 0x000000ff0600720c */ /* 0x000fc40003f24270 */
[----:B------:R-:W-:Y:S01]  /*59b0*/  FMNMX.FTZ R33, R32, R33, !PT ;  /* 0x0000002120217209 */ /* 0x000fe20007810000 */
[----:B------:R2:W3:Y:S01]  /*59c0*/  MUFU.TANH R40, R34 ;  /* 0x0000002200287308 */ /* 0x0004e20000002400 */
[----:B------:R-:W-:Y:S02]  /*59d0*/  ISETP.GT.AND P3, PT, R6, 0x8, PT ;  /* 0x000000080600780c */ /* 0x000fe40003f64270 */
[----:B0-----:R-:W-:Y:S01]  /*59e0*/  FSEL R31, R56, -INF , P1 ;  /* 0xff800000381f7808 */ /* 0x001fe20000800000 */
[----:B------:R-:W0:Y:S01]  /*59f0*/  SHFL.BFLY PT, R8, R33, 0x2, 0x1f ;  /* 0x0c401f0021087f89 */ /* 0x000e2200000e0000 */
[----:B------:R-:W-:-:S03]  /*5a00*/  ISETP.GT.AND P1, PT, R6, 0x9, PT ;  /* 0x000000090600780c */ /* 0x000fc60003f24270 */
[----:B------:R1:W4:Y:S01]  /*5a10*/  MUFU.TANH R41, R35 ;  /* 0x0000002300297308 */ /* 0x0003220000002400 */
[----:B--2---:R-:W-:Y:S02]  /*5a20*/  FSEL R34, R57, -INF , P2 ;  /* 0xff80000039227808 */ /* 0x004fe40001000000 */
[----:B------:R-:W-:-:S05]  /*5a30*/  ISETP.GT.AND P2, PT, R6, 0x10, PT ;  /* 0x000000100600780c */ /* 0x000fca0003f44270 */
[----:B------:R-:W2:Y:S01]  /*5a40*/  MUFU.TANH R39, R39 ;  /* 0x0000002700277308 */ /* 0x000ea20000002400 */
[----:B-1----:R-:W-:Y:S02]  /*5a50*/  FSEL R35, R36, -INF , P1 ;  /* 0xff80000024237808 */ /* 0x002fe40000800000 */
[----:B------:R-:W-:Y:S02]  /*5a60*/  ISETP.GT.AND P1, PT, R6, 0x11, PT ;  /* 0x000000110600780c */ /* 0x000fe40003f24270 */
[----:B---3--:R-:W-:Y:S02]  /*5a70*/  FSEL R36, R40, -INF , P2 ;  /* 0xff80000028247808 */ /* 0x008fe40001000000 */
[----:B------:R-:W-:Y:S01]  /*5a80*/  ISETP.GT.AND P2, PT, R6, 0x18, PT ;  /* 0x000000180600780c */ /* 0x000fe20003f44270 */
[----:B------:R-:W1:Y:S01]  /*5a90*/  MUFU.TANH R42, R42 ;  /* 0x0000002a002a7308 */ /* 0x000e620000002400 */
[----:B0-----:R-:W-:Y:S02]  /*5aa0*/  FMNMX.FTZ R37, R33, R8, !PT ;  /* 0x0000000821257209 */ /* 0x001fe40007810000 */
[----:B------:R-:W-:-:S02]  /*5ab0*/  FSEL R33, R58, -INF , P3 ;  /* 0xff8000003a217808 */ /* 0x000fc40001800000 */
[----:B------:R-:W-:Y:S01]  /*5ac0*/  FMNMX.FTZ R8, R31, R34, !PT ;  /* 0x000000221f087209 */ /* 0x000fe20007810000 */
[----:B------:R-:W0:Y:S02]  /*5ad0*/  SHFL.BFLY PT, R38, R37, 0x1, 0x1f ;  /* 0x0c201f0025267f89 */ /* 0x000e2400000e0000 */
[----:B------:R-:W3:Y:S01]  /*5ae0*/  MUFU.TANH R43, R43 ;  /* 0x0000002b002b7308 */ /* 0x000ee20000002400 */
[----:B------:R-:W-:Y:S02]  /*5af0*/  ISETP.GT.AND P3, PT, R6, 0x29, PT ;  /* 0x000000290600780c */ /* 0x000fe40003f64270 */
[----:B------:R-:W-:-:S04]  /*5b00*/  FMNMX.FTZ R8, R33, R8, !PT ;  /* 0x0000000821087209 */ /* 0x000fc80007810000 */
[----:B------:R-:W-:Y:S01]  /*5b10*/  FMNMX.FTZ R5, R35, R8, !PT ;  /* 0x0000000823057209 */ /* 0x000fe20007810000 */
[----:B------:R-:W5:Y:S03]  /*5b20*/  MUFU.TANH R46, R46 ;  /* 0x0000002e002e7308 */ /* 0x000f660000002400 */
[----:B------:R-:W-:-:S05]  /*5b30*/  FMNMX.FTZ R8, R36, R5, !PT ;  /* 0x0000000524087209 */ /* 0x000fca0007810000 */
[----:B------:R-:W5:Y:S01]  /*5b40*/  MUFU.TANH R47, R47 ;  /* 0x0000002f002f7308 */ /* 0x000f620000002400 */
[----:B0-----:R-:W-:-:S07]  /*5b50*/  FMNMX.FTZ R7, R37, R38, !PT ;  /* 0x0000002625077209 */ /* 0x001fce0007810000 */
[----:B------:R-:W0:Y:S01]  /*5b60*/  MUFU.TANH R50, R50 ;  /* 0x0000003200327308 */ /* 0x000e220000002400 */
[----:B----4-:R-:W-:Y:S02]  /*5b70*/  FSEL R37, R41, -INF , P1 ;  /* 0xff80000029257808 */ /* 0x010fe40000800000 */
[----:B------:R-:W-:Y:S02]  /*5b80*/  ISETP.GT.AND P1, PT, R6, 0x19, PT ;  /* 0x000000190600780c */ /* 0x000fe40003f24270 */
[----:B------:R-:W-:Y:S02]  /*5b90*/  FSEL R38, R44, -INF , P2 ;  /* 0xff8000002c267808 */ /* 0x000fe40001000000 */
[----:B------:R-:W-:Y:S01]  /*5ba0*/  FMNMX.FTZ R5, R37, R8, !PT ;  /* 0x0000000825057209 */ /* 0x000fe20007810000 */
[----:B------:R4:W0:Y:S01]  /*5bb0*/  MUFU.TANH R45, R51 ;  /* 0x00000033002d7308 */ /* 0x0008220000002400 */
[----:B------:R-:W-:Y:S02]  /*5bc0*/  ISETP.GT.AND P2, PT, R6, 0x20, PT ;  /* 0x000000200600780c */ /* 0x000fe40003f44270 */
[----:B--2---:R-:W-:-:S02]  /*5bd0*/  FSEL R39, R39, -INF , P1 ;  /* 0xff80000027277808 */ /* 0x004fc40000800000 */
[----:B------:R-:W-:Y:S02]  /*5be0*/  FMNMX.FTZ R8, R38, R5, !PT ;  /* 0x0000000526087209 */ /* 0x000fe40007810000 */
[----:B------:R-:W-:Y:S01]  /*5bf0*/  ISETP.GT.AND P1, PT, R6, 0x21, PT ;  /* 0x000000210600780c */ /* 0x000fe20003f24270 */
[----:B------:R-:W2:Y:S01]  /*5c00*/  MUFU.TANH R54, R54 ;  /* 0x0000003600367308 */ /* 0x000ea20000002400 */
[----:B-1----:R-:W-:Y:S02]  /*5c10*/  FSEL R40, R42, -INF , P2 ;  /* 0xff8000002a287808 */ /* 0x002fe40001000000 */
[----:B------:R-:W-:Y:S02]  /*5c20*/  FMNMX.FTZ R5, R39, R8, !PT ;  /* 0x0000000827057209 */ /* 0x000fe40007810000 */
[----:B------:R-:W-:Y:S02]  /*5c30*/  ISETP.GT.AND P2, PT, R6, 0x28, PT ;  /* 0x000000280600780c */ /* 0x000fe40003f44270 */
[----:B---3--:R-:W-:Y:S01]  /*5c40*/  FSEL R41, R43, -INF , P1 ;  /* 0xff8000002b297808 */ /* 0x008fe20000800000 */
[C---:B------:R-:W-:Y:S01]  /*5c50*/  FMUL.FTZ R43, R7.reuse, UR28 ;  /* 0x0000001c072b7c20 */ /* 0x040fe20008410000 */
[----:B------:R-:W-:Y:S01]  /*5c60*/  FMNMX.FTZ R8, R40, R5, !PT ;  /* 0x0000000528087209 */ /* 0x000fe20007810000 */
[----:B------:R-:W1:Y:S01]  /*5c70*/  MUFU.TANH R55, R55 ;  /* 0x0000003700377308 */ /* 0x000e620000002400 */
[----:B------:R-:W-:-:S02]  /*5c80*/  FSETP.NEU.FTZ.AND P4, PT, R7, -INF , PT ;  /* 0xff8000000700780b */ /* 0x000fc40003f9d000 */
[----:B-----5:R-:W-:Y:S02]  /*5c90*/  FSEL R42, R46, -INF , P2 ;  /* 0xff8000002e2a7808 */ /* 0x020fe40001000000 */
[----:B------:R-:W-:Y:S02]  /*5ca0*/  FMNMX.FTZ R5, R41, R8, !PT ;  /* 0x0000000829057209 */ /* 0x000fe40007810000 */
[----:B----4-:R-:W-:Y:S02]  /*5cb0*/  FSEL R51, R43, RZ, P4 ;  /* 0x000000ff2b337208 */ /* 0x010fe40002000000 */
[----:B------:R-:W-:Y:S02]  /*5cc0*/  ISETP.GT.AND P1, PT, R6, 0x30, PT ;  /* 0x000000300600780c */ /* 0x000fe40003f24270 */
[----:B------:R-:W-:Y:S01]  /*5cd0*/  FSEL R43, R47, -INF , P3 ;  /* 0xff8000002f2b7808 */ /* 0x000fe20001800000 */
[--C-:B------:R-:W-:Y:S01]  /*5ce0*/  FFMA.FTZ R169, R26, UR28, -R51.reuse ;  /* 0x0000001c1aa97c23 */ /* 0x100fe20008010833 */
[----:B------:R-:W-:Y:S01]  /*5cf0*/  FMNMX.FTZ R8, R42, R5, !PT ;  /* 0x000000052a087209 */ /* 0x000fe20007810000 */
[--C-:B------:R-:W-:Y:S01]  /*5d00*/  FFMA.FTZ R5, R10, UR28, -R51.reuse ;  /* 0x0000001c0a057c23 */ /* 0x100fe20008010833 */
[----:B------:R-:W-:Y:S01]  /*5d10*/  ISETP.GT.AND P2, PT, R6, 0x31, PT ;  /* 0x000000310600780c */ /* 0x000fe20003f44270 */
[--C-:B------:R-:W-:Y:S01]  /*5d20*/  FFMA.FTZ R10, R12, UR28, -R51.reuse ;  /* 0x0000001c0c0a7c23 */ /* 0x100fe20008010833 */
[----:B0-----:R-:W-:Y:S01]  /*5d30*/  FSEL R44, R50, -INF , P1 ;  /* 0xff800000322c7808 */ /* 0x001fe20000800000 */
[--C-:B------:R-:W-:Y:S01]  /*5d40*/  FFMA.FTZ R12, R14, UR28, -R51.reuse ;  /* 0x0000001c0e0c7c23 */ /* 0x100fe20008010833 */
[----:B------:R-:W-:Y:S01]  /*5d50*/  FMNMX.FTZ R47, R43, R8, !PT ;  /* 0x000000082b2f7209 */ /* 0x000fe20007810000 */
[--C-:B------:R-:W-:Y:S01]  /*5d60*/  FFMA.FTZ R14, R20, UR28, -R51.reuse ;  /* 0x0000001c140e7c23 */ /* 0x100fe20008010833 */
[----:B------:R-:W-:Y:S01]  /*5d70*/  ISETP.GT.AND P1, PT, R6, 0x38, PT ;  /* 0x000000380600780c */ /* 0x000fe20003f24270 */
[--C-:B------:R-:W-:Y:S01]  /*5d80*/  FFMA.FTZ R20, R24, UR28, -R51.reuse ;  /* 0x0000001c18147c23 */ /* 0x100fe20008010833 */
[----:B------:R-:W-:Y:S01]  /*5d90*/  FSEL R45, R45, -INF , P2 ;  /* 0xff8000002d2d7808 */ /* 0x000fe20001000000 */
[--C-:B------:R-:W-:Y:S01]  /*5da0*/  FFMA.FTZ R170, R27, UR28, -R51.reuse ;  /* 0x0000001c1baa7c23 */ /* 0x100fe20008010833 */
[----:B------:R-:W-:Y:S01]  /*5db0*/  FMNMX.FTZ R8, R44, R47, !PT ;  /* 0x0000002f2c087209 */ /* 0x000fe20007810000 */
[--C-:B------:R-:W-:Y:S01]  /*5dc0*/  FFMA.FTZ R171, R28, UR28, -R51.reuse ;  /* 0x0000001c1cab7c23 */ /* 0x100fe20008010833 */
[----:B------:R-:W-:Y:S01]  /*5dd0*/  ISETP.GT.AND P2, PT, R6, 0x39, PT ;  /* 0x000000390600780c */ /* 0x000fe20003f44270 */
[--C-:B------:R-:W-:Y:S01]  /*5de0*/  FFMA.FTZ R6, R11, UR28, -R51.reuse ;  /* 0x0000001c0b067c23 */ /* 0x100fe20008010833 */
[----:B--2---:R-:W-:Y:S01]  /*5df0*/  FSEL R46, R54, -INF , P1 ;  /* 0xff800000362e7808 */ /* 0x004fe20000800000 */
[--C-:B------:R-:W-:Y:S01]  /*5e00*/  FFMA.FTZ R172, R29, UR28, -R51.reuse ;  /* 0x0000001c1dac7c23 */ /* 0x100fe20008010833 */
[----:B------:R-:W-:Y:S01]  /*5e10*/  FMNMX.FTZ R11, R45, R8, !PT ;  /* 0x000000082d0b7209 */ /* 0x000fe20007810000 */
[--C-:B------:R-:W-:Y:S01]  /*5e20*/  FFMA.FTZ R173, R30, UR28, -R51.reuse ;  /* 0x0000001c1ead7c23 */ /* 0x100fe20008010833 */
[----:B-1----:R-:W-:Y:S01]  /*5e30*/  FSEL R47, R55, -INF , P2 ;  /* 0xff800000372f7808 */ /* 0x002fe20001000000 */
[--C-:B------:R-:W-:Y:S01]  /*5e40*/  FFMA.FTZ R174, R32, UR28, -R51.reuse ;  /* 0x0000001c20ae7c23 */ /* 0x100fe20008010833 */
[----:B------:R-:W-:Y:S01]  /*5e50*/  FMNMX.FTZ R8, R46, R11, !PT ;  /* 0x0000000b2e087209 */ /* 0x000fe20007810000 */
[--C-:B------:R-:W-:Y:S01]  /*5e60*/  FFMA.FTZ R11, R13, UR28, -R51.reuse ;  /* 0x0000001c0d0b7c23 */ /* 0x100fe20008010833 */
[--C-:B------:R-:W-:Y:S01]  /*5e70*/  FFMA.FTZ R13, R15, UR28, -R51.reuse ;  /* 0x0000001c0f0d7c23 */ /* 0x100fe20008010833 */
[--C-:B------:R-:W-:Y:S01]  /*5e80*/  FFMA.FTZ R15, R21, UR28, -R51.reuse ;  /* 0x0000001c150f7c23 */ /* 0x100fe20008010833 */
[----:B------:R-:W-:Y:S01]  /*5e90*/  FMNMX.FTZ R8, R47, R8, !PT ;  /* 0x000000082f087209 */ /* 0x000fe20007810000 */
[----:B------:R-:W-:Y:S01]  /*5ea0*/  FFMA.FTZ R21, R25, UR28, -R51 ;  /* 0x0000001c19157c23 */ /* 0x000fe20008010833 */
[----:B------:R-:W-:Y:S01]  /*5eb0*/  VIADD R25, R9, 0x38840 ;  /* 0x0003884009197836 */ /* 0x000fe20000000000 */
[----:B------:R-:W-:Y:S02]  /*5ec0*/  MUFU.EX2 R5, R5 ;  /* 0x0000000500057308 */ /* 0x000fe40000000800 */
[----:B------:R-:W0:Y:S02]  /*5ed0*/  SHFL.BFLY PT, R49, R8, 0x2, 0x1f ;  /* 0x0c401f0008317f89 */ /* 0x000e2400000e0000 */
[----:B------:R-:W-:-:S04]  /*5ee0*/  PRMT R25, R202, 0x654, R25 ;  /* 0x00000654ca197816 */ /* 0x000fc80000000019 */
[----:B------:R1:W-:Y:S01]  /*5ef0*/  SYNCS.ARRIVE.TRANS64.RED.A1T0 RZ, [R25+URZ], RZ ;  /* 0x000000ff19ff79a7 */ /* 0x0003e2000810043f */
[----:B------:R-:W2:Y:S08]  /*5f00*/  MUFU.EX2 R6, R6 ;  /* 0x0000000600067308 */ /* 0x000eb00000000800 */
[----:B------:R-:W-:Y:S08]  /*5f10*/  MUFU.EX2 R10, R10 ;  /* 0x0000000a000a7308 */ /* 0x000ff00000000800 */
[----:B------:R-:W3:Y:S01]  /*5f20*/  MUFU.EX2 R11, R11 ;  /* 0x0000000b000b7308 */ /* 0x000ee20000000800 */
[----:B0-----:R-:W-:-:S02]  /*5f30*/  FMNMX.FTZ R49, R8, R49, !PT ;  /* 0x0000003108317209 */ /* 0x001fc40007810000 */
[----:B--2---:R-:W-:Y:S01]  /*5f40*/  F2FP.F16.F32.PACK_AB R152, R6, R5 ;  /* 0x000000050698723e */ /* 0x004fe200000000ff */
[----:B------:R-:W-:Y:S02]  /*5f50*/  FADD.FTZ R5, R5, R6 ;  /* 0x0000000605057221 */ /* 0x000fe40000010000 */
[----:B------:R-:W0:Y:S02]  /*5f60*/  SHFL.BFLY PT, R8, R49, 0x1, 0x1f ;  /* 0x0c201f0031087f89 */ /* 0x000e2400000e0000 */
[----:B------:R-:W-:Y:S08]  /*5f70*/  MUFU.EX2 R12, R12 ;  /* 0x0000000c000c7308 */ /* 0x000ff00000000800 */
[----:B------:R-:W2:Y:S01]  /*5f80*/  MUFU.EX2 R13, R13 ;  /* 0x0000000d000d7308 */ /* 0x000ea20000000800 */
[----:B---3--:R-:W-:Y:S01]  /*5f90*/  F2FP.F16.F32.PACK_AB R154, R11, R10 ;  /* 0x0000000a0b9a723e */ /* 0x008fe200000000ff */
[----:B------:R-:W-:-:S04]  /*5fa0*/  FADD.FTZ R10, R10, R5 ;  /* 0x000000050a0a7221 */ /* 0x000fc80000010000 */
[----:B------:R-:W-:Y:S02]  /*5fb0*/  FADD.FTZ R11, R11, R10 ;  /* 0x0000000a0b0b7221 */ /* 0x000fe40000010000 */
[----:B------:R-:W-:Y:S01]  /*5fc0*/  MUFU.EX2 R14, R14 ;  /* 0x0000000e000e7308 */ /* 0x000fe20000000800 */
[----:B0-----:R-:W-:-:S07]  /*5fd0*/  FMNMX.FTZ R8, R49, R8, !PT ;  /* 0x0000000831087209 */ /* 0x001fce0007810000 */
[----:B------:R-:W0:Y:S01]  /*5fe0*/  MUFU.EX2 R15, R15 ;  /* 0x0000000f000f7308 */ /* 0x000e220000000800 */
[C---:B--2---:R-:W-:Y:S01]  /*5ff0*/  F2FP.F16.F32.PACK_AB R156, R13.reuse, R12 ;  /* 0x0000000c0d9c723e */ /* 0x044fe200000000ff */
[----:B------:R-:W-:Y:S01]  /*6000*/  FADD.FTZ R12, R12, R11 ;  /* 0x0000000b0c0c7221 */ /* 0x000fe20000010000 */
[C---:B------:R-:W-:Y:S01]  /*6010*/  FMUL.FTZ R24, R8.reuse, UR28 ;  /* 0x0000001c08187c20 */ /* 0x040fe20008410000 */
[----:B------:R-:W-:Y:S02]  /*6020*/  FSETP.NEU.FTZ.AND P1, PT, R8, -INF , PT ;  /* 0xff8000000800780b */ /* 0x000fe40003f3d000 */
[----:B------:R-:W-:Y:S02]  /*6030*/  FADD.FTZ R13, R13, R12 ;  /* 0x0000000c0d0d7221 */ /* 0x000fe40000010000 */
[----:B------:R-:W-:Y:S01]  /*6040*/  FSEL R24, R24, RZ, P1 ;  /* 0x000000ff18187208 */ /* 0x000fe20000800000 */
[----:B------:R-:W-:Y:S04]  /*6050*/  MUFU.EX2 R20, R20 ;  /* 0x0000001400147308 */ /* 0x000fe80000000800 */
        /* <DEDUP_REMOVED lines=63> */
[----:B------:R-:W2:Y:S08]  /*6450*/  MUFU.EX2 R173, R173 ;  /* 0x000000ad00ad7308 */ /* 0x000eb00000000800 */
[----:B------:R-:W4:Y:S01]  /*6460*/  MUFU.EX2 R174, R174 ;  /* 0x000000ae00ae7308 */ /* 0x000f220000000800 */
[----:B0-----:R-:W-:Y:S01]  /*6470*/  F2FP.F16.F32.PACK_AB R164, R172, R171 ;  /* 0x000000abaca4723e */ /* 0x001fe200000000ff */
[----:B------:R-:W-:-:S04]  /*6480*/  FADD.FTZ R171, R171, R170 ;  /* 0x000000aaabab7221 */ /* 0x000fc80000010000 */
[----:B------:R-:W-:Y:S02]  /*6490*/  FADD.FTZ R172, R172, R171 ;  /* 0x000000abacac7221 */ /* 0x000fe40000010000 */
[----:B------:R-:W-:Y:S02]  /*64a0*/  MUFU.EX2 R215, R215 ;  /* 0x000000d700d77308 */ /* 0x000fe40000000800 */
[----:B--2---:R-:W-:-:S06]  /*64b0*/  FADD.FTZ R5, R173, R172 ;  /* 0x000000acad057221 */ /* 0x004fcc0000010000 */
[----:B------:R-:W0:Y:S01]  /*64c0*/  MUFU.EX2 R218, R218 ;  /* 0x000000da00da7308 */ /* 0x000e220000000800 */
[C---:B----4-:R-:W-:Y:S01]  /*64d0*/  F2FP.F16.F32.PACK_AB R166, R174.reuse, R173 ;  /* 0x000000adaea6723e */ /* 0x050fe200000000ff */
[----:B------:R-:W-:-:S06]  /*64e0*/  FADD.FTZ R5, R174, R5 ;  /* 0x00000005ae057221 */ /* 0x000fcc0000010000 */
        /* <DEDUP_REMOVED lines=8> */
[----:B-1----:R-:W-:Y:S01]  /*6570*/  WARPGROUP.ARRIVE ;  /* 0x00000000000079c5 */ /* 0x002fe20000000000 */
[----:B------:R-:W-:-:S05]  /*6580*/  FADD.FTZ R6, R220, R219 ;  /* 0x000000dbdc067221 */ /* 0x000fca0000010000 */
[----:B------:R-:W-:Y:S01]  /*6590*/  HGMMA.64x256x16.F32 R24, R152, gdesc[UR4].tnspB, RZ, !UPT, gsb0 ;  /* 0x43e0000498187df0 */ /* 0x000fe2000c0008ff */
        /* <DEDUP_REMOVED lines=31> */
.L_x_5133:
[----:B------:R-:W0:Y:S01]  /*6790*/  @P5 LDC R11, c[0x0][0x44c] ;  /* 0x00011300ff0b5b82 */ /* 0x000e220000000800 */
[----:B------:R-:W-:Y:S02]  /*67a0*/  IMAD.U32 R10, RZ, RZ, UR37 ;  /* 0x00000025ff0a7e24 */ /* 0x000fe4000f8e00ff */
[----:B------:R-:W-:Y:S02]  /*67b0*/  VIADD R168, R168, 0xfffffffe ;  /* 0xfffffffea8a87836 */ /* 0x000fe40000000000 */
[----:B------:R-:W-:-:S03]  /*67c0*/  VIADD R9, R9, 0x38860 ;  /* 0x0003886009097836 */ /* 0x000fc60000000000 */
[----:B------:R-:W1:Y:S01]  /*67d0*/  @P5 LDC R12, c[0x0][0x450] ;  /* 0x00011400ff0c5b82 */ /* 0x000e620000000800 */
[----:B------:R-:W-:Y:S02]  /*67e0*/  R2UR UR31, R168 ;  /* 0x00000000a81f72ca */ /* 0x000fe400000e0000 */
[----:B------:R-:W-:-:S04]  /*67f0*/  PRMT R9, R202, 0x654, R9 ;  /* 0x00000654ca097816 */ /* 0x000fc80000000009 */
[----:B------:R2:W-:Y:S01]  /*6800*/  SYNCS.ARRIVE.TRANS64.RED.A1T0 RZ, [R9+URZ], RZ ;  /* 0x000000ff09ff79a7 */ /* 0x0005e2000810043f */
[----:B0-----:R-:W-:-:S05]  /*6810*/  @P5 IMAD.HI.U32 R11, R11, UR37, RZ ;  /* 0x000000250b0b5c27 */ /* 0x001fca000f8e00ff */
[----:B-1----:R-:W-:-:S04]  /*6820*/  @P5 SHF.R.U32.HI R10, RZ, R12, R11 ;  /* 0x0000000cff0a5219 */ /* 0x002fc8000001160b */
[----:B------:R-:W-:-:S04]  /*6830*/  IADD3 R10, R10, R187, -R186 ;  /* 0x000000bb0a0a7210 */ /* 0x000fc80007ffe8ba */
[----:B------:R-:W-:-:S04]  /*6840*/  SHF.R.S32.HI R11, RZ, 0x1f, R10 ;  /* 0x0000001fff0b7819 */ /* 0x000fc8000001140a */
[----:B------:R-:W-:-:S04]  /*6850*/  LEA.HI R11, R11, R10, RZ, 0x6 ;  /* 0x0000000a0b0b7211 */ /* 0x000fc800078f30ff */
[----:B------:R-:W-:-:S04]  /*6860*/  SHF.R.S32.HI R11, RZ, 0x6, R11 ;  /* 0x00000006ff0b7819 */ /* 0x000fc8000001140b */
[----:B------:R-:W-:-:S13]  /*6870*/  R2UR UR30, R11 ;  /* 0x000000000b1e72ca */ /* 0x000fda00000e0000 */
[----:B------:R-:W-:-:S04]  /*6880*/  UISETP.LT.AND UP0, UPT, URZ, UR30, UPT ;  /* 0x0000001e3f00728c */ /* 0x000fc8000bf01270 */
[----:B------:R-:W-:-:S04]  /*6890*/  USEL UR30, URZ, UR30, !UP0 ;  /* 0x0000001e3f1e7287 */ /* 0x000fc8000c000000 */
[----:B------:R-:W-:-:S06]  /*68a0*/  UISETP.GE.AND UP0, UPT, UR31, UR30, UPT ;  /* 0x0000001e1f00728c */ /* 0x000fcc000bf06270 */
[----:B------:R-:W-:-:S13]  /*68b0*/  PLOP3.LUT P1, PT, PT, PT, UP0, 0x80, 0x0 ;  /* 0x000000000000781c */ /* 0x000fda0003f2f008 */
[----:B--2---:R-:W-:Y:S05]  /*68c0*/  @!P1 BRA `(.L_x_5134) ;  /* 0x0000003400a09947 */ /* 0x004fea0003800000 */
[----:B------:R-:W-:Y:S01]  /*68d0*/  IMAD.MOV.U32 R11, RZ, RZ, R8 ;  /* 0x000000ffff0b7224 */ /* 0x000fe200078e0008 */
[----:B------:R-:W-:Y:S01]  /*68e0*/  ULDC UR29, c[0x0][0xad0] ;  /* 0x0002b400001d7ab9 */ /* 0x000fe20000000800 */
[----:B------:R-:W-:Y:S01]  /*68f0*/  IMAD.MOV.U32 R10, RZ, RZ, R7 ;  /* 0x000000ffff0a7224 */ /* 0x000fe200078e0007 */
[----:B------:R-:W-:Y:S01]  /*6900*/  ULDC UR28, c[0x0][0xa80] ;  /* 0x0002a000001c7ab9 */ /* 0x000fe20000000800 */
[----:B------:R-:W-:-:S07]  /*6910*/  IMAD.MOV.U32 R13, RZ, RZ, R2 ;  /* 0x000000ffff0d7224 */ /* 0x000fce00078e0002 */
.L_x_5145:
[----:B------:R-:W-:-:S05]  /*6920*/  VIADD R2, R13, 0x1 ;  /* 0x000000010d027836 */ /* 0x000fca0000000000 */
[----:B------:R-:W-:-:S04]  /*6930*/  ISETP.NE.AND P1, PT, R2, 0x2, PT ;  /* 0x000000020200780c */ /* 0x000fc80003f25270 */
[----:B------:R-:W-:Y:S02]  /*6940*/  SEL R7, RZ, 0x1, P1 ;  /* 0x00000001ff077807 */ /* 0x000fe40000800000 */
[----:B------:R-:W-:Y:S02]  /*6950*/  SEL R2, R2, RZ, P1 ;  /* 0x000000ff02027207 */ /* 0x000fe40000800000 */
[----:B------:R-:W-:Y:S01]  /*6960*/  LOP3.LUT R16, R16, R7, RZ, 0x3c, !PT ;  /* 0x0000000710107212 */ /* 0x000fe200078e3cff */
[----:B0-----:R-:W-:Y:S06]  /*6970*/  @!P0 BRA `(.L_x_5135) ;  /* 0x0000000000048947 */ /* 0x001fec0003800000 */
[----:B------:R-:W-:Y:S01]  /*6980*/  BPT.TRAP 0x1 ;  /* 0x000000040000795c */ /* 0x000fe20000300000 */
.L_x_5135:
[----:B------:R-:W-:Y:S01]  /*6990*/  IMAD R9, R2, 0x8, R17 ;  /* 0x0000000802097824 */ /* 0x000fe200078e0211 */
[----:B------:R-:W-:-:S04]  /*69a0*/  SHF.L.U32 R8, R16, 0x1f, RZ ;  /* 0x0000001f10087819 */ /* 0x000fc800000006ff */
[----:B------:R0:W1:Y:S01]  /*69b0*/  SYNCS.PHASECHK.TRANS64.TRYWAIT P1, [R9+URZ+0x38830], R8 ;  /* 0x03883008090075a7 */ /* 0x000062000802017f */
[----:B------:R-:W-:Y:S05]  /*69c0*/  @!P0 BRA `(.L_x_5136) ;  /* 0x0000000000048947 */ /* 0x000fea0003800000 */
[----:B------:R-:W-:Y:S01]  /*69d0*/  BPT.TRAP 0x1 ;  /* 0x000000040000795c */ /* 0x000fe20000300000 */
.L_x_5136:
[----:B------:R-:W-:Y:S01]  /*69e0*/  IMAD R7, R2, 0x200, R0 ;  /* 0x0000020002077824 */ /* 0x000fe200078e0200 */
[----:B-1----:R-:W-:Y:S06]  /*69f0*/  @P1 BRA `(.L_x_5137) ;  /* 0x0000000000081947 */ /* 0x002fec0003800000 */
[----:B------:R-:W1:Y:S02]  /*6a00*/  SYNCS.PHASECHK.TRANS64.TRYWAIT P1, [R9+URZ+0x38830], R8 ;  /* 0x03883008090075a7 */ /* 0x000e64000802017f */
[----:B-1----:R-:W-:Y:S05]  /*6a10*/  @!P1 BRA `(.L_x_5138) ;  /* 0x0000010800649947 */ /* 0x002fea0003800000 */
.L_x_5137:
        /* <DEDUP_REMOVED lines=22> */
.L_x_5139:
[----:B------:R2:W3:Y:S01]  /*6b80*/  SYNCS.PHASECHK.TRANS64.TRYWAIT P1, [R9+URZ+0x38850], R8 ;  /* 0x03885008090075a7 */ /* 0x0004e2000802017f */
[----:B------:R-:W-:Y:S05]  /*6b90*/  @!P0 BRA `(.L_x_5140) ;  /* 0x0000000000048947 */ /* 0x000fea0003800000 */
[----:B------:R-:W-:Y:S01]  /*6ba0*/  BPT.TRAP 0x1 ;  /* 0x000000040000795c */ /* 0x000fe20000300000 */
.L_x_5140:
[----:B------:R-:W-:Y:S01]  /*6bb0*/  IMAD R7, R2, 0x1000, R4 ;  /* 0x0000100002077824 */ /* 0x000fe200078e0204 */
[----:B---3--:R-:W-:Y:S06]  /*6bc0*/  @P1 BRA `(.L_x_5141) ;  /* 0x0000000000081947 */ /* 0x008fec0003800000 */
[----:B------:R-:W3:Y:S02]  /*6bd0*/  SYNCS.PHASECHK.TRANS64.TRYWAIT P1, [R9+URZ+0x38850], R8 ;  /* 0x03885008090075a7 */ /* 0x000ee4000802017f */
[----:B---3--:R-:W-:Y:S05]  /*6be0*/  @!P1 BRA `(.L_x_5142) ;  /* 0x0000010800049947 */ /* 0x008fea0003800000 */
.L_x_5141:
        /* <DEDUP_REMOVED lines=190> */
[----:B------:R-:W-:Y:S02]  /*77d0*/  WARPGROUP.DEPBAR.LE gsb0, 0x0 ;  /* 0x00008000000079c5 */ /* 0x000fe40000010000 */
[----:B------:R-:W-:-:S08]  /*77e0*/  WARPGROUP.ARRIVE ;  /* 0x00000000000079c5 */ /* 0x000fd00000000000 */
[----:B------:R-:W-:Y:S01]  /*77f0*/  HGMMA.64x64x16.F32 R152, gdesc[UR24], R152, gsb0 ;  /* 0x00e00000189879f0 */ /* 0x000fe20008000898 */
[----:B------:R-:W-:Y:S01]  /*7800*/  R2UR UR24, R15 ;  /* 0x000000000f1872ca */ /* 0x000fe200000e0000 */
[----:B------:R-:W-:Y:S01]  /*7810*/  VIADD R15, R7, 0xa00 ;  /* 0x00000a00070f7836 */ /* 0x000fe20000000000 */
[----:B------:R-:W-:Y:S01]  /*7820*/  UMOV UR25, 0x40000040 ;  /* 0x4000004000197882 */ /* 0x000fe20000000000 */
[----:B------:R-:W-:Y:S02]  /*7830*/  UMOV UR27, 0x40000040 ;  /* 0x40000040001b7882 */ /* 0x000fe40000000000 */
[----:B------:R-:W-:-:S05]  /*7840*/  IMAD.IADD R20, R8, 0x1, R15 ;  /* 0x0000000108147824 */ /* 0x000fca00078e020f */
        /* <DEDUP_REMOVED lines=128> */
.L_x_5143:
[----:B------:R-:W-:Y:S01]  /*8050*/  ISETP.NE.AND P1, PT, R204, 0x1, PT ;  /* 0x00000001cc00780c */ /* 0x000fe20003f25270 */
[----:B------:R-:W-:Y:S01]  /*8060*/  FMUL.FTZ R12, R155, UR29 ;  /* 0x0000001d9b0c7c20 */ /* 0x000fe20008410000 */
[----:B------:R-:W-:Y:S01]  /*8070*/  FMUL.FTZ R7, R154, UR29 ;  /* 0x0000001d9a077c20 */ /* 0x000fe20008410000 */
[----:B------:R-:W-:Y:S02]  /*8080*/  VIADD R154, R191, UR37 ;  /* 0x00000025bf9a7c36 */ /* 0x000fe40008000000 */
[----:B------:R-:W-:Y:S01]  /*8090*/  FMUL.FTZ R8, R152, UR29 ;  /* 0x0000001d98087c20 */ /* 0x000fe20008410000 */
[----:B------:R-:W-:Y:S01]  /*80a0*/  UMOV UR6, 0xffffffc0 ;  /* 0xffffffc000067882 */ /* 0x000fe20000000000 */
[----:B------:R-:W-:Y:S01]  /*80b0*/  FMUL.FTZ R14, R158, UR29 ;  /* 0x0000001d9e0e7c20 */ /* 0x000fe20008410000 */
[----:B------:R-:W-:Y:S01]  /*80c0*/  UIMAD UR6, UR31, UR6, 0x1 ;  /* 0x000000011f0674a4 */ /* 0x000fe2000f8e0206 */
        /* <DEDUP_REMOVED lines=21> */
[----:B------:R-:W-:Y:S01]  /*8220*/  IMAD R221, R2, 0x1000, R19 ;  /* 0x0000100002dd7824 */ /* 0x000fe200078e0213 */
[----:B------:R-:W-:-:S02]  /*8230*/  UMOV UR7, 0x40000040 ;  /* 0x4000004000077882 */ /* 0x000fc40000000000 */
[----:B------:R-:W5:Y:S01]  /*8240*/  MUFU.TANH R21, R21 ;  /* 0x0000001500157308 */ /* 0x000f620000002400 */
[----:B------:R-:W-:Y:S02]  /*8250*/  VIADD R223, R221, 0x80 ;  /* 0x00000080dddf7836 */ /* 0x000fe40000000000 */
[----:B-1----:R-:W-:Y:S01]  /*8260*/  @P1 IMAD.HI.U32 R152, R154, R155, RZ ;  /* 0x0000009b9a981227 */ /* 0x002fe200078e00ff */
[----:B------:R-:W-:-:S04]  /*8270*/  IADD3 R155, R187, UR6, -R18 ;  /* 0x00000006bb9b7c10 */ /* 0x000fc8000fffe812 */
[----:B------:R-:W1:Y:S01]  /*8280*/  MUFU.TANH R20, R20 ;  /* 0x0000001400147308 */ /* 0x000e620000002400 */
[----:B------:R-:W-:Y:S01]  /*8290*/  R2UR UR6, R221 ;  /* 0x00000000dd0672ca */ /* 0x000fe200000e0000 */
[----:B------:R-:W-:Y:S01]  /*82a0*/  IMAD.IADD R155, R155, 0x1, -R186 ;  /* 0x000000019b9b7824 */ /* 0x000fe200078e0aba */
[----:B---3--:R-:W-:-:S05]  /*82b0*/  @P1 SHF.R.U32.HI R154, RZ, R215, R152 ;  /* 0x000000d7ff9a1219 */ /* 0x008fca0000011698 */
[----:B------:R-:W3:Y:S01]  /*82c0*/  MUFU.TANH R153, R153 ;  /* 0x0000009900997308 */ /* 0x000ee20000002400 */
[----:B------:R-:W0:Y:S04]  /*82d0*/  SHFL.IDX PT, R152, R154, 0x1, 0x1c1f ;  /* 0x003c1f009a987f89 */ /* 0x000e2800000e0000 */
[----:B------:R-:W-:Y:S03]  /*82e0*/  SHFL.IDX PT, R154, R154, RZ, 0x1c1f ;  /* 0x001c1fff9a9a7589 */ /* 0x000fe600000e0000 */
[----:B------:R-:W3:Y:S08]  /*82f0*/  MUFU.TANH R156, R156 ;  /* 0x0000009c009c7308 */ /* 0x000ef00000002400 */
[----:B------:R-:W3:Y:S08]  /*8300*/  MUFU.TANH R159, R159 ;  /* 0x0000009f009f7308 */ /* 0x000ef00000002400 */
[----:B------:R-:W3:Y:S01]  /*8310*/  MUFU.TANH R170, R170 ;  /* 0x000000aa00aa7308 */ /* 0x000ee20000002400 */
[----:B0-----:R-:W-:-:S05]  /*8320*/  IMAD.IADD R152, R155, 0x1, R152 ;  /* 0x000000019b987824 */ /* 0x001fca00078e0298 */
[C---:B------:R-:W-:Y:S02]  /*8330*/  ISETP.GT.AND P1, PT, R152.reuse, RZ, PT ;  /* 0x000000ff9800720c */ /* 0x040fe40003f24270 */
[----:B------:R-:W0:Y:S01]  /*8340*/  MUFU.TANH R162, R162 ;  /* 0x000000a200a27308 */ /* 0x000e220000002400 */
[C---:B------:R-:W-:Y:S02]  /*8350*/  ISETP.GT.AND P2, PT, R152.reuse, 0x1, PT ;  /* 0x000000019800780c */ /* 0x040fe40003f44270 */
[----:B------:R-:W-:Y:S02]  /*8360*/  FSEL R158, R7, -INF , P1 ;  /* 0xff800000079e7808 */ /* 0x000fe40000800000 */
[----:B------:R-:W-:Y:S02]  /*8370*/  ISETP.GT.AND P1, PT, R152, 0x8, PT ;  /* 0x000000089800780c */ /* 0x000fe40003f24270 */
[----:B--2---:R-:W-:Y:S01]  /*8380*/  FSEL R12, R12, -INF , P2 ;  /* 0xff8000000c0c7808 */ /* 0x004fe20001000000 */
[----:B------:R-:W2:Y:S01]  /*8390*/  MUFU.TANH R166, R166 ;  /* 0x000000a600a67308 */ /* 0x000ea20000002400 */
[----:B------:R-:W-:-:S02]  /*83a0*/  FMNMX.FTZ R7, R158, R11, !PT ;  /* 0x0000000b9e077209 */ /* 0x000fc40007810000 */
[----:B------:R-:W-:Y:S02]  /*83b0*/  ISETP.GT.AND P2, PT, R152, 0x9, PT ;  /* 0x000000099800780c */ /* 0x000fe40003f44270 */
[----:B----4-:R-:W-:Y:S02]  /*83c0*/  FSEL R14, R14, -INF , P1 ;  /* 0xff8000000e0e7808 */ /* 0x010fe40000800000 */
[----:B------:R-:W-:Y:S01]  /*83d0*/  FMNMX.FTZ R163, R12, R7, !PT ;  /* 0x000000070ca37209 */ /* 0x000fe20007810000 */
[----:B------:R-:W-:Y:S01]  /*83e0*/  FMUL.FTZ R7, R178, UR29 ;  /* 0x0000001db2077c20 */ /* 0x000fe20008410000 */
[----:B------:R-:W-:Y:S01]  /*83f0*/  ISETP.GT.AND P1, PT, R152, 0x10, PT ;  /* 0x000000109800780c */ /* 0x000fe20003f24270 */
[----:B------:R-:W4:Y:S01]  /*8400*/  MUFU.TANH R167, R167 ;  /* 0x000000a700a77308 */ /* 0x000f220000002400 */
[----:B-----5:R-:W-:Y:S02]  /*8410*/  FSEL R21, R21, -INF , P2 ;  /* 0xff80000015157808 */ /* 0x020fe40001000000 */
[----:B------:R-:W-:-:S02]  /*8420*/  FMNMX.FTZ R174, R14, R163, !PT ;  /* 0x000000a30eae7209 */ /* 0x000fc40007810000 */
[----:B------:R-:W-:Y:S02]  /*8430*/  ISETP.GT.AND P2, PT, R152, 0x11, PT ;  /* 0x000000119800780c */ /* 0x000fe40003f44270 */
[----:B-1----:R-:W-:Y:S01]  /*8440*/  FSEL R20, R20, -INF , P1 ;  /* 0xff80000014147808 */ /* 0x002fe20000800000 */
[----:B------:R-:W1:Y:S01]  /*8450*/  MUFU.TANH R7, R7 ;  /* 0x0000000700077308 */ /* 0x000e620000002400 */
[----:B------:R-:W-:Y:S02]  /*8460*/  FMNMX.FTZ R163, R21, R174, !PT ;  /* 0x000000ae15a37209 */ /* 0x000fe40007810000 */
[----:B------:R-:W-:Y:S02]  /*8470*/  ISETP.GT.AND P1, PT, R152, 0x18, PT ;  /* 0x000000189800780c */ /* 0x000fe40003f24270 */
[----:B---3--:R-:W-:Y:S02]  /*8480*/  FSEL R178, R153, -INF , P2 ;  /* 0xff80000099b27808 */ /* 0x008fe40001000000 */
[----:B------:R-:W-:Y:S01]  /*8490*/  FMNMX.FTZ R163, R20, R163, !PT ;  /* 0x000000a314a37209 */ /* 0x000fe20007810000 */
[----:B------:R-:W3:Y:S01]  /*84a0*/  MUFU.TANH R153, R179 ;  /* 0x000000b300997308 */ /* 0x000ee20000002400 */
[----:B------:R-:W-:-:S02]  /*84b0*/  ISETP.GT.AND P2, PT, R152, 0x19, PT ;  /* 0x000000199800780c */ /* 0x000fc40003f44270 */
[----:B------:R-:W-:Y:S01]  /*84c0*/  FSEL R171, R156, -INF , P1 ;  /* 0xff8000009cab7808 */ /* 0x000fe20000800000 */
[----:B------:R-:W-:Y:S01]  /*84d0*/  FMUL.FTZ R156, R182, UR29 ;  /* 0x0000001db69c7c20 */ /* 0x000fe20008410000 */
[----:B------:R-:W-:Y:S02]  /*84e0*/  FMNMX.FTZ R174, R178, R163, !PT ;  /* 0x000000a3b2ae7209 */ /* 0x000fe40007810000 */
[C---:B------:R-:W-:Y:S01]  /*84f0*/  ISETP.GT.AND P1, PT, R152.reuse, 0x20, PT ;  /* 0x000000209800780c */ /* 0x040fe20003f24270 */
[----:B------:R5:W-:Y:S01]  /*8500*/  MUFU.TANH R163, R183 ;  /* 0x000000b700a37308 */ /* 0x000be20000002400 */
[----:B------:R-:W-:Y:S02]  /*8510*/  FSEL R175, R159, -INF , P2 ;  /* 0xff8000009faf7808 */ /* 0x000fe40001000000 */
[----:B------:R-:W-:Y:S02]  /*8520*/  FMNMX.FTZ R174, R171, R174, !PT ;  /* 0x000000aeabae7209 */ /* 0x000fe40007810000 */
[----:B------:R-:W-:-:S02]  /*8530*/  ISETP.GT.AND P2, PT, R152, 0x21, PT ;  /* 0x000000219800780c */ /* 0x000fc40003f44270 */
[----:B------:R-:W-:Y:S01]  /*8540*/  FSEL R170, R170, -INF , P1 ;  /* 0xff800000aaaa7808 */ /* 0x000fe20000800000 */
[----:B------:R-:W3:Y:S01]  /*8550*/  MUFU.TANH R156, R156 ;  /* 0x0000009c009c7308 */ /* 0x000ee20000002400 */
[----:B------:R-:W-:Y:S01]  /*8560*/  FMNMX.FTZ R159, R175, R174, !PT ;  /* 0x000000aeaf9f7209 */ /* 0x000fe20007810000 */
[----:B-----5:R-:W-:Y:S01]  /*8570*/  FMUL.FTZ R183, R160, UR29 ;  /* 0x0000001da0b77c20 */ /* 0x020fe20008410000 */
[----:B------:R-:W-:Y:S02]  /*8580*/  ISETP.GT.AND P1, PT, R152, 0x28, PT ;  /* 0x000000289800780c */ /* 0x000fe40003f24270 */
[----:B0-----:R-:W-:Y:S02]  /*8590*/  FSEL R174, R162, -INF , P2 ;  /* 0xff800000a2ae7808 */ /* 0x001fe40001000000 */
[----:B------:R-:W-:Y:S01]  /*85a0*/  FMNMX.FTZ R159, R170, R159, !PT ;  /* 0x0000009faa9f7209 */ /* 0x000fe20007810000 */
[----:B------:R-:W0:Y:S01]  /*85b0*/  MUFU.TANH R8, R8 ;  /* 0x0000000800087308 */ /* 0x000e220000002400 */
[----:B------:R-:W-:-:S02]  /*85c0*/  ISETP.GT.AND P2, PT, R152, 0x29, PT ;  /* 0x000000299800780c */ /* 0x000fc40003f44270 */
[----:B--2---:R-:W-:Y:S02]  /*85d0*/  FSEL R166, R166, -INF , P1 ;  /* 0xff800000a6a67808 */ /* 0x004fe40000800000 */
[----:B------:R-:W-:Y:S02]  /*85e0*/  FMNMX.FTZ R159, R174, R159, !PT ;  /* 0x0000009fae9f7209 */ /* 0x000fe40007810000 */
[----:B------:R-:W-:Y:S01]  /*85f0*/  ISETP.GT.AND P1, PT, R152, 0x30, PT ;  /* 0x000000309800780c */ /* 0x000fe20003f24270 */
[----:B------:R-:W2:Y:S01]  /*8600*/  MUFU.TANH R15, R15 ;  /* 0x0000000f000f7308 */ /* 0x000ea20000002400 */
[----:B----4-:R-:W-:Y:S02]  /*8610*/  FSEL R167, R167, -INF , P2 ;  /* 0xff800000a7a77808 */ /* 0x010fe40001000000 */
[----:B------:R-:W-:Y:S02]  /*8620*/  FMNMX.FTZ R162, R166, R159, !PT ;  /* 0x0000009fa6a27209 */ /* 0x000fe40007810000 */
[----:B------:R-:W-:-:S02]  /*8630*/  ISETP.GT.AND P2, PT, R152, 0x31, PT ;  /* 0x000000319800780c */ /* 0x000fc40003f44270 */
[----:B-1----:R-:W-:Y:S01]  /*8640*/  FSEL R7, R7, -INF , P1 ;  /* 0xff80000007077808 */ /* 0x002fe20000800000 */
[----:B------:R-:W1:Y:S01]  /*8650*/  MUFU.TANH R213, R213 ;  /* 0x000000d500d57308 */ /* 0x000e620000002400 */
[----:B------:R-:W-:Y:S02]  /*8660*/  FMNMX.FTZ R182, R167, R162, !PT ;  /* 0x000000a2a7b67209 */ /* 0x000fe40007810000 */
[----:B---3--:R-:W-:Y:S02]  /*8670*/  FSEL R162, R153, -INF , P2 ;  /* 0xff80000099a27808 */ /* 0x008fe40001000000 */
[C---:B------:R-:W-:Y:S02]  /*8680*/  ISETP.GT.AND P1, PT, R152.reuse, 0x38, PT ;  /* 0x000000389800780c */ /* 0x040fe40003f24270 */
[----:B------:R-:W-:Y:S01]  /*8690*/  FMNMX.FTZ R153, R7, R182, !PT ;  /* 0x000000b607997209 */ /* 0x000fe20007810000 */
[----:B------:R-:W3:Y:S01]  /*86a0*/  MUFU.TANH R214, R214 ;  /* 0x000000d600d67308 */ /* 0x000ee20000002400 */
[----:B------:R-:W-:-:S02]  /*86b0*/  ISETP.GT.AND P2, PT, R152, 0x39, PT ;  /* 0x000000399800780c */ /* 0x000fc40003f44270 */
[----:B------:R-:W-:Y:S01]  /*86c0*/  FSEL R152, R156, -INF , P1 ;  /* 0xff8000009c987808 */ /* 0x000fe20000800000 */
[----:B------:R-:W-:Y:S01]  /*86d0*/  FMUL.FTZ R156, R161, UR29 ;  /* 0x0000001da19c7c20 */ /* 0x000fe20008410000 */
[----:B------:R-:W-:Y:S01]  /*86e0*/  FMNMX.FTZ R157, R162, R153, !PT ;  /* 0x00000099a29d7209 */ /* 0x000fe20007810000 */
[----:B------:R-:W-:Y:S01]  /*86f0*/  FMUL.FTZ R161, R168, UR29 ;  /* 0x0000001da8a17c20 */ /* 0x000fe20008410000 */
[----:B------:R-:W-:Y:S01]  /*8700*/  FSEL R153, R163, -INF , P2 ;  /* 0xff800000a3997808 */ /* 0x000fe20001000000 */
[----:B------:R-:W-:Y:S01]  /*8710*/  FMUL.FTZ R163, R165, UR29 ;  /* 0x0000001da5a37c20 */ /* 0x000fe20008410000 */
[----:B------:R-:W-:Y:S01]  /*8720*/  FMNMX.FTZ R160, R152, R157, !PT ;  /* 0x0000009d98a07209 */ /* 0x000fe20007810000 */
[----:B------:R-:W4:Y:S01]  /*8730*/  MUFU.TANH R183, R183 ;  /* 0x000000b700b77308 */ /* 0x000f220000002400 */
[----:B------:R-:W-:Y:S01]  /*8740*/  FMUL.FTZ R157, R169, UR29 ;  /* 0x0000001da99d7c20 */ /* 0x000fe20008410000 */
[----:B------:R-:W-:Y:S01]  /*8750*/  FMUL.FTZ R168, R173, UR29 ;  /* 0x0000001dada87c20 */ /* 0x000fe20008410000 */
[----:B------:R-:W-:Y:S01]  /*8760*/  FMNMX.FTZ R159, R153, R160, !PT ;  /* 0x000000a0999f7209 */ /* 0x000fe20007810000 */
[----:B------:R-:W-:Y:S01]  /*8770*/  FMUL.FTZ R160, R172, UR29 ;  /* 0x0000001daca07c20 */ /* 0x000fe20008410000 */
[----:B------:R-:W-:Y:S01]  /*8780*/  FMUL.FTZ R172, R180, UR29 ;  /* 0x0000001db4ac7c20 */ /* 0x000fe20008410000 */
[----:B------:R-:W-:Y:S01]  /*8790*/  FMUL.FTZ R169, R177, UR29 ;  /* 0x0000001db1a97c20 */ /* 0x000fe20008410000 */
[----:B------:R-:W-:Y:S01]  /*87a0*/  FMUL.FTZ R173, R181, UR29 ;  /* 0x0000001db5ad7c20 */ /* 0x000fe20008410000 */
[----:B------:R-:W5:Y:S01]  /*87b0*/  SHFL.BFLY PT, R182, R159, 0x2, 0x1f ;  /* 0x0c401f009fb67f89 */ /* 0x000f6200000e0000 */
[----:B------:R-:W4:Y:S08]  /*87c0*/  MUFU.TANH R156, R156 ;  /* 0x0000009c009c7308 */ /* 0x000f300000002400 */
[----:B------:R-:W4:Y:S08]  /*87d0*/  MUFU.TANH R164, R164 ;  /* 0x000000a400a47308 */ /* 0x000f300000002400 */
[----:B------:R-:W4:Y:S01]  /*87e0*/  MUFU.TANH R163, R163 ;  /* 0x000000a300a37308 */ /* 0x000f220000002400 */
[----:B-----5:R-:W-:Y:S01]  /*87f0*/  FMNMX.FTZ R165, R159, R182, !PT ;  /* 0x000000b69fa57209 */ /* 0x020fe20007810000 */
[----:B------:R-:W-:-:S06]  /*8800*/  IMAD.IADD R159, R155, 0x1, R154 ;  /* 0x000000019b9f7824 */ /* 0x000fcc00078e029a */
[----:B------:R-:W5:Y:S01]  /*8810*/  MUFU.TANH R161, R161 ;  /* 0x000000a100a17308 */ /* 0x000f620000002400 */
[----:B------:R-:W5:Y:S01]  /*8820*/  SHFL.BFLY PT, R182, R165, 0x1, 0x1f ;  /* 0x0c201f00a5b67f89 */ /* 0x000f6200000e0000 */
[C---:B------:R-:W-:Y:S02]  /*8830*/  ISETP.GT.AND P1, PT, R159.reuse, RZ, PT ;  /* 0x000000ff9f00720c */ /* 0x040fe40003f24270 */
[C---:B------:R-:W-:Y:S02]  /*8840*/  ISETP.GT.AND P2, PT, R159.reuse, 0x1, PT ;  /* 0x000000019f00780c */ /* 0x040fe40003f44270 */
[----:B0-----:R-:W-:Y:S02]  /*8850*/  FSEL R179, R8, -INF , P1 ;  /* 0xff80000008b37808 */ /* 0x001fe40000800000 */
[----:B------:R-:W0:Y:S01]  /*8860*/  MUFU.TANH R157, R157 ;  /* 0x0000009d009d7308 */ /* 0x000e220000002400 */
        /* <DEDUP_REMOVED lines=9> */
[----:B------:R-:W1:Y:S01]  /*8900*/  MUFU.TANH R168, R168 ;  /* 0x000000a800a87308 */ /* 0x000e620000002400 */
[----:B------:R-:W-:-:S02]  /*8910*/  FMNMX.FTZ R155, R213, R8, !PT ;  /* 0x00000008d59b7209 */ /* 0x000fc40007810000 */
[----:B------:R-:W-:Y:S02]  /*8920*/  ISETP.GT.AND P2, PT, R159, 0x11, PT ;  /* 0x000000119f00780c */ /* 0x000fe40003f44270 */
[----:B----4-:R-:W-:Y:S02]  /*8930*/  FSEL R183, R183, -INF , P1 ;  /* 0xff800000b7b77808 */ /* 0x010fe40000800000 */
[----:B------:R-:W-:Y:S01]  /*8940*/  FMNMX.FTZ R154, R214, R155, !PT ;  /* 0x0000009bd69a7209 */ /* 0x000fe20007810000 */
[----:B------:R-:W3:Y:S01]  /*8950*/  MUFU.TANH R15, R176 ;  /* 0x000000b0000f7308 */ /* 0x000ee20000002400 */
[----:B-----5:R-:W-:Y:S02]  /*8960*/  FMNMX.FTZ R8, R165, R182, !PT ;  /* 0x000000b6a5087209 */ /* 0x020fe40007810000 */
[----:B------:R-:W-:Y:S02]  /*8970*/  ISETP.GT.AND P1, PT, R159, 0x18, PT ;  /* 0x000000189f00780c */ /* 0x000fe40003f24270 */
[----:B------:R-:W-:Y:S01]  /*8980*/  FSEL R165, R156, -INF , P2 ;  /* 0xff8000009ca57808 */ /* 0x000fe20001000000 */
[----:B------:R-:W-:Y:S01]  /*8990*/  FMUL.FTZ R181, R8, UR28 ;  /* 0x0000001c08b57c20 */ /* 0x000fe20008410000 */
[----:B------:R-:W-:Y:S01]  /*89a0*/  FMNMX.FTZ R154, R183, R154, !PT ;  /* 0x0000009ab79a7209 */ /* 0x000fe20007810000 */
[----:B------:R-:W4:Y:S01]  /*89b0*/  MUFU.TANH R169, R169 ;  /* 0x000000a900a97308 */ /* 0x000f220000002400 */
[----:B------:R-:W-:-:S02]  /*89c0*/  ISETP.GT.AND P2, PT, R159, 0x19, PT ;  /* 0x000000199f00780c */ /* 0x000fc40003f44270 */
[----:B------:R-:W-:Y:S02]  /*89d0*/  FSEL R164, R164, -INF , P1 ;  /* 0xff800000a4a47808 */ /* 0x000fe40000800000 */
[----:B------:R-:W-:Y:S02]  /*89e0*/  FMNMX.FTZ R155, R165, R154, !PT ;  /* 0x0000009aa59b7209 */ /* 0x000fe40007810000 */
[----:B------:R-:W-:Y:S01]  /*89f0*/  ISETP.GT.AND P1, PT, R159, 0x20, PT ;  /* 0x000000209f00780c */ /* 0x000fe20003f24270 */
[----:B------:R-:W5:Y:S01]  /*8a00*/  MUFU.TANH R172, R172 ;  /* 0x000000ac00ac7308 */ /* 0x000f620000002400 */
[----:B------:R-:W-:Y:S02]  /*8a10*/  FSEL R163, R163, -INF , P2 ;  /* 0xff800000a3a37808 */ /* 0x000fe40001000000 */
[----:B------:R-:W-:Y:S02]  /*8a20*/  FMNMX.FTZ R154, R164, R155, !PT ;  /* 0x0000009ba49a7209 */ /* 0x000fe40007810000 */
[----:B------:R-:W-:-:S02]  /*8a30*/  ISETP.GT.AND P2, PT, R159, 0x21, PT ;  /* 0x000000219f00780c */ /* 0x000fc40003f44270 */
[----:B------:R-:W-:Y:S01]  /*8a40*/  FSEL R161, R161, -INF , P1 ;  /* 0xff800000a1a17808 */ /* 0x000fe20000800000 */
[----:B------:R-:W5:Y:S01]  /*8a50*/  MUFU.TANH R173, R173 ;  /* 0x000000ad00ad7308 */ /* 0x000f620000002400 */
[----:B------:R-:W-:Y:S02]  /*8a60*/  FMNMX.FTZ R156, R163, R154, !PT ;  /* 0x0000009aa39c7209 */ /* 0x000fe40007810000 */
[----:B------:R-:W-:Y:S02]  /*8a70*/  ISETP.GT.AND P3, PT, R159, 0x28, PT ;  /* 0x000000289f00780c */ /* 0x000fe40003f64270 */
[----:B0-----:R-:W-:Y:S02]  /*8a80*/  FSEL R154, R157, -INF , P2 ;  /* 0xff8000009d9a7808 */ /* 0x001fe40001000000 */
[----:B------:R-:W-:Y:S02]  /*8a90*/  FMNMX.FTZ R157, R161, R156, !PT ;  /* 0x0000009ca19d7209 */ /* 0x000fe40007810000 */
[----:B--2---:R-:W-:-:S02]  /*8aa0*/  FSEL R155, R160, -INF , P3 ;  /* 0xff800000a09b7808 */ /* 0x004fc40001800000 */
[C---:B------:R-:W-:Y:S02]  /*8ab0*/  ISETP.GT.AND P4, PT, R159.reuse, 0x29, PT ;  /* 0x000000299f00780c */ /* 0x040fe40003f84270 */
[----:B------:R-:W-:Y:S02]  /*8ac0*/  FMNMX.FTZ R160, R154, R157, !PT ;  /* 0x0000009d9aa07209 */ /* 0x000fe40007810000 */
[----:B------:R-:W-:Y:S02]  /*8ad0*/  FSETP.NEU.FTZ.AND P1, PT, R8, -INF , PT ;  /* 0xff8000000800780b */ /* 0x000fe40003f3d000 */
[----:B------:R-:W-:Y:S02]  /*8ae0*/  ISETP.GT.AND P2, PT, R159, 0x30, PT ;  /* 0x000000309f00780c */ /* 0x000fe40003f44270 */
[----:B-1----:R-:W-:Y:S02]  /*8af0*/  FSEL R156, R168, -INF , P4 ;  /* 0xff800000a89c7808 */ /* 0x002fe40002000000 */
[----:B------:R-:W-:-:S02]  /*8b00*/  FMNMX.FTZ R177, R155, R160, !PT ;  /* 0x000000a09bb17209 */ /* 0x000fc40007810000 */
[----:B------:R-:W-:Y:S02]  /*8b10*/  FSEL R181, R181, RZ, P1 ;  /* 0x000000ffb5b57208 */ /* 0x000fe40000800000 */
[----:B------:R-:W-:Y:S02]  /*8b20*/  ISETP.GT.AND P3, PT, R159, 0x31, PT ;  /* 0x000000319f00780c */ /* 0x000fe40003f64270 */
[----:B---3--:R-:W-:Y:S01]  /*8b30*/  FSEL R157, R15, -INF , P2 ;  /* 0xff8000000f9d7808 */ /* 0x008fe20001000000 */
[--C-:B------:R-:W-:Y:S01]  /*8b40*/  FFMA.FTZ R15, R158, UR28, -R181.reuse ;  /* 0x0000001c9e0f7c23 */ /* 0x100fe200080108b5 */
[----:B------:R-:W-:Y:S01]  /*8b50*/  FMNMX.FTZ R160, R156, R177, !PT ;  /* 0x000000b19ca07209 */ /* 0x000fe20007810000 */
[--C-:B------:R-:W-:Y:S01]  /*8b60*/  FFMA.FTZ R12, R12, UR28, -R181.reuse ;  /* 0x0000001c0c0c7c23 */ /* 0x100fe200080108b5 */
[----:B----4-:R-:W-:Y:S01]  /*8b70*/  FSEL R158, R169, -INF , P3 ;  /* 0xff800000a99e7808 */ /* 0x010fe20001800000 */
[--C-:B------:R-:W-:Y:S01]  /*8b80*/  FFMA.FTZ R14, R14, UR28, -R181.reuse ;  /* 0x0000001c0e0e7c23 */ /* 0x100fe200080108b5 */
[----:B------:R-:W-:Y:S01]  /*8b90*/  ISETP.GT.AND P2, PT, R159, 0x38, PT ;  /* 0x000000389f00780c */ /* 0x000fe20003f44270 */
[--C-:B------:R-:W-:Y:S01]  /*8ba0*/  FFMA.FTZ R21, R21, UR28, -R181.reuse ;  /* 0x0000001c15157c23 */ /* 0x100fe200080108b5 */
[----:B------:R-:W-:Y:S01]  /*8bb0*/  FMNMX.FTZ R169, R157, R160, !PT ;  /* 0x000000a09da97209 */ /* 0x000fe20007810000 */
[--C-:B------:R-:W-:Y:S01]  /*8bc0*/  FFMA.FTZ R20, R20, UR28, -R181.reuse ;  /* 0x0000001c14147c23 */ /* 0x100fe200080108b5 */
[----:B------:R-:W-:Y:S01]  /*8bd0*/  ISETP.GT.AND P3, PT, R159, 0x39, PT ;  /* 0x000000399f00780c */ /* 0x000fe20003f64270 */
[--C-:B------:R-:W-:Y:S01]  /*8be0*/  FFMA.FTZ R170, R170, UR28, -R181.reuse ;  /* 0x0000001caaaa7c23 */ /* 0x100fe200080108b5 */
[----:B-----5:R-:W-:Y:S01]  /*8bf0*/  FSEL R159, R172, -INF , P2 ;  /* 0xff800000ac9f7808 */ /* 0x020fe20001000000 */
[----:B------:R-:W-:Y:S01]  /*8c00*/  FFMA.FTZ R162, R162, UR28, -R181 ;  /* 0x0000001ca2a27c23 */ /* 0x000fe200080108b5 */
[----:B------:R-:W-:Y:S01]  /*8c10*/  FMNMX.FTZ R168, R158, R169, !PT ;  /* 0x000000a99ea87209 */ /* 0x000fe20007810000 */
[----:B------:R-:W-:Y:S01]  /*8c20*/  MUFU.EX2 R15, R15 ;  /* 0x0000000f000f7308 */ /* 0x000fe20000000800 */
[----:B------:R-:W-:-:S02]  /*8c30*/  FSEL R160, R173, -INF , P3 ;  /* 0xff800000ada07808 */ /* 0x000fc40001800000 */
[----:B------:R-:W-:Y:S01]  /*8c40*/  FMNMX.FTZ R169, R159, R168, !PT ;  /* 0x000000a89fa97209 */ /* 0x000fe20007810000 */
[--C-:B------:R-:W-:Y:S01]  /*8c50*/  FFMA.FTZ R168, R171, UR28, -R181.reuse ;  /* 0x0000001caba87c23 */ /* 0x100fe200080108b5 */
[--C-:B------:R-:W-:Y:S01]  /*8c60*/  FFMA.FTZ R171, R175, UR28, -R181.reuse ;  /* 0x0000001cafab7c23 */ /* 0x100fe200080108b5 */
[--C-:B------:R-:W-:Y:S01]  /*8c70*/  FFMA.FTZ R175, R167, UR28, -R181.reuse ;  /* 0x0000001ca7af7c23 */ /* 0x100fe200080108b5 */
[----:B------:R-:W-:Y:S01]  /*8c80*/  FMNMX.FTZ R172, R160, R169, !PT ;  /* 0x000000a9a0ac7209 */ /* 0x000fe20007810000 */
[--C-:B------:R-:W-:Y:S01]  /*8c90*/  FFMA.FTZ R169, R178, UR28, -R181.reuse ;  /* 0x0000001cb2a97c23 */ /* 0x100fe200080108b5 */
[----:B------:R-:W-:Y:S03]  /*8ca0*/  MUFU.EX2 R12, R12 ;  /* 0x0000000c000c7308 */ /* 0x000fe60000000800 */
[----:B------:R-:W0:Y:S05]  /*8cb0*/  SHFL.BFLY PT, R173, R172, 0x2, 0x1f ;  /* 0x0c401f00acad7f89 */ /* 0x000e2a00000e0000 */
[----:B------:R-:W-:Y:S08]  /*8cc0*/  MUFU.EX2 R14, R14 ;  /* 0x0000000e000e7308 */ /* 0x000ff00000000800 */
[----:B------:R-:W-:Y:S08]  /*8cd0*/  MUFU.EX2 R21, R21 ;  /* 0x0000001500157308 */ /* 0x000ff00000000800 */
[----:B------:R-:W-:Y:S01]  /*8ce0*/  MUFU.EX2 R20, R20 ;  /* 0x0000001400147308 */ /* 0x000fe20000000800 */
[----:B0-----:R-:W-:Y:S01]  /*8cf0*/  FMNMX.FTZ R176, R172, R173, !PT ;  /* 0x000000adacb07209 */ /* 0x001fe20007810000 */
[--C-:B------:R-:W-:Y:S01]  /*8d00*/  FFMA.FTZ R173, R174, UR28, -R181.reuse ;  /* 0x0000001caead7c23 */ /* 0x100fe200080108b5 */
[--C-:B------:R-:W-:Y:S01]  /*8d10*/  FFMA.FTZ R174, R7, UR28, -R181.reuse ;  /* 0x0000001c07ae7c23 */ /* 0x100fe200080108b5 */
[----:B------:R-:W-:-:S02]  /*8d20*/  FFMA.FTZ R172, R166, UR28, -R181 ;  /* 0x0000001ca6ac7c23 */ /* 0x000fc400080108b5 */
[----:B------:R-:W0:Y:S02]  /*8d30*/  SHFL.BFLY PT, R177, R176, 0x1, 0x1f ;  /* 0x0c201f00b0b17f89 */ /* 0x000e2400000e0000 */
[----:B------:R-:W-:Y:S08]  /*8d40*/  MUFU.EX2 R169, R169 ;  /* 0x000000a900a97308 */ /* 0x000ff00000000800 */
[----:B------:R-:W-:Y:S08]  /*8d50*/  MUFU.EX2 R168, R168 ;  /* 0x000000a800a87308 */ /* 0x000ff00000000800 */
[----:B------:R-:W-:Y:S01]  /*8d60*/  MUFU.EX2 R171, R171 ;  /* 0x000000ab00ab7308 */ /* 0x000fe20000000800 */
[----:B0-----:R-:W-:Y:S01]  /*8d70*/  FMNMX.FTZ R7, R176, R177, !PT ;  /* 0x000000b1b0077209 */ /* 0x001fe20007810000 */
[--C-:B------:R-:W-:Y:S01]  /*8d80*/  FFMA.FTZ R176, R152, UR28, -R181.reuse ;  /* 0x0000001c98b07c23 */ /* 0x100fe200080108b5 */
[----:B------:R-:W-:-:S05]  /*8d90*/  FFMA.FTZ R181, R153, UR28, -R181 ;  /* 0x0000001c99b57c23 */ /* 0x000fca00080108b5 */
[----:B------:R-:W-:Y:S01]  /*8da0*/  MUFU.EX2 R170, R170 ;  /* 0x000000aa00aa7308 */ /* 0x000fe20000000800 */
[C---:B------:R-:W-:Y:S01]  /*8db0*/  FSETP.NEU.FTZ.AND P2, PT, R7.reuse, -INF , PT ;  /* 0xff8000000700780b */ /* 0x040fe20003f5d000 */
[----:B------:R-:W-:-:S03]  /*8dc0*/  FMUL.FTZ R152, R7, UR28 ;  /* 0x0000001c07987c20 */ /* 0x000fc60008410000 */
[----:B------:R-:W-:Y:S02]  /*8dd0*/  FSEL R153, R7, RZ, P2 ;  /* 0x000000ff07997208 */ /* 0x000fe40001000000 */
[----:B------:R-:W-:Y:S01]  /*8de0*/  FSEL R152, R152, RZ, P2 ;  /* 0x000000ff98987208 */ /* 0x000fe20001000000 */
[----:B------:R-:W-:Y:S02]  /*8df0*/  MUFU.EX2 R173, R173 ;  /* 0x000000ad00ad7308 */ /* 0x000fe40000000800 */
[----:B------:R-:W-:Y:S02]  /*8e00*/  FADD.FTZ R153, -R153, R10 ;  /* 0x0000000a99997221 */ /* 0x000fe40000010100 */
[--C-:B------:R-:W-:Y:S01]  /*8e10*/  FFMA.FTZ R218, R154, UR28, -R152.reuse ;  /* 0x0000001c9ada7c23 */ /* 0x100fe20008010898 */
[----:B------:R-:W-:Y:S01]  /*8e20*/  FSEL R154, R8, RZ, P1 ;  /* 0x000000ff089a7208 */ /* 0x000fe20000800000 */
[----:B------:R-:W-:Y:S01]  /*8e30*/  FFMA.FTZ R217, R155, UR28, -R152 ;  /* 0x0000001c9bd97c23 */ /* 0x000fe20008010898 */
[----:B------:R-:W-:-:S02]  /*8e40*/  IMAD.MOV R155, RZ, RZ, -R184 ;  /* 0x000000ffff9b7224 */ /* 0x000fc400078e0ab8 */
[----:B------:R-:W-:Y:S01]  /*8e50*/  FMUL.FTZ R219, R153, UR28 ;  /* 0x0000001c99db7c20 */ /* 0x000fe20008410000 */
[--C-:B------:R-:W-:Y:S01]  /*8e60*/  FFMA.FTZ R220, R156, UR28, -R152.reuse ;  /* 0x0000001c9cdc7c23 */ /* 0x100fe20008010898 */
[----:B------:R-:W-:Y:S01]  /*8e70*/  FADD.FTZ R154, -R154, R11 ;  /* 0x0000000b9a9a7221 */ /* 0x000fe20000010100 */
[----:B------:R-:W-:Y:S01]  /*8e80*/  VIADD R153, R9, 0x38840 ;  /* 0x0003884009997836 */ /* 0x000fe20000000000 */
[----:B------:R-:W-:Y:S01]  /*8e90*/  ISETP.NE.AND P1, PT, R18, R155, PT ;  /* 0x0000009b1200720c */ /* 0x000fe20003f25270 */
[--C-:B------:R-:W-:Y:S01]  /*8ea0*/  FFMA.FTZ R182, R179, UR28, -R152.reuse ;  /* 0x0000001cb3b67c23 */ /* 0x100fe20008010898 */
[----:B------:R-:W-:Y:S01]  /*8eb0*/  FMUL.FTZ R154, R154, UR28 ;  /* 0x0000001c9a9a7c20 */ /* 0x000fe20008410000 */
[----:B------:R-:W0:Y:S01]  /*8ec0*/  MUFU.EX2 R219, R219 ;  /* 0x000000db00db7308 */ /* 0x000e220000000800 */
[----:B------:R-:W-:Y:S01]  /*8ed0*/  PRMT R153, R202, 0x654, R153 ;  /* 0x00000654ca997816 */ /* 0x000fe20000000099 */
[--C-:B------:R-:W-:Y:S01]  /*8ee0*/  FFMA.FTZ R178, R180, UR28, -R152.reuse ;  /* 0x0000001cb4b27c23 */ /* 0x100fe20008010898 */
[--C-:B------:R-:W-:Y:S01]  /*8ef0*/  FFMA.FTZ R179, R213, UR28, -R152.reuse ;  /* 0x0000001cd5b37c23 */ /* 0x100fe20008010898 */
[--C-:B------:R-:W-:Y:S01]  /*8f00*/  FFMA.FTZ R180, R214, UR28, -R152.reuse ;  /* 0x0000001cd6b47c23 */ /* 0x100fe20008010898 */
[--C-:B------:R-:W-:Y:S01]  /*8f10*/  FFMA.FTZ R183, R183, UR28, -R152.reuse ;  /* 0x0000001cb7b77c23 */ /* 0x100fe20008010898 */
[--C-:B------:R-:W-:Y:S01]  /*8f20*/  FFMA.FTZ R214, R165, UR28, -R152.reuse ;  /* 0x0000001ca5d67c23 */ /* 0x100fe20008010898 */
[--C-:B------:R-:W-:Y:S01]  /*8f30*/  FFMA.FTZ R213, R164, UR28, -R152.reuse ;  /* 0x0000001ca4d57c23 */ /* 0x100fe20008010898 */
[----:B------:R-:W1:Y:S01]  /*8f40*/  MUFU.EX2 R10, R154 ;  /* 0x0000009a000a7308 */ /* 0x000e620000000800 */
[----:B------:R-:W-:Y:S01]  /*8f50*/  FFMA.FTZ R216, R163, UR28, -R152 ;  /* 0x0000001ca3d87c23 */ /* 0x000fe20008010898 */
[----:B------:R-:W-:-:S02]  /*8f60*/  @!P1 IMAD R156, R13, 0x40, R22 ;  /* 0x000000400d9c9824 */ /* 0x000fc400078e0216 */
[--C-:B------:R-:W-:Y:S01]  /*8f70*/  FFMA.FTZ R215, R161, UR28, -R152.reuse ;  /* 0x0000001ca1d77c23 */ /* 0x100fe20008010898 */
[----:B------:R2:W-:Y:S01]  /*8f80*/  SYNCS.ARRIVE.TRANS64.RED.A1T0 RZ, [R153+URZ], RZ ;  /* 0x000000ff99ff79a7 */ /* 0x0005e2000810043f */
[--C-:B------:R-:W-:Y:S01]  /*8f90*/  FFMA.FTZ R222, R158, UR28, -R152.reuse ;  /* 0x0000001c9ede7c23 */ /* 0x100fe20008010898 */
[----:B------:R-:W-:Y:S02]  /*8fa0*/  @!P1 IMAD R156, R156, 0x4, R17 ;  /* 0x000000049c9c9824 */ /* 0x000fe400078e0211 */
[--C-:B------:R-:W-:Y:S01]  /*8fb0*/  FFMA.FTZ R13, R159, UR28, -R152.reuse ;  /* 0x0000001c9f0d7c23 */ /* 0x100fe20008010898 */
[--C-:B------:R-:W-:Y:S01]  /*8fc0*/  FFMA.FTZ R224, R160, UR28, -R152.reuse ;  /* 0x0000001ca0e07c23 */ /* 0x100fe20008010898 */
[----:B------:R-:W-:Y:S01]  /*8fd0*/  FFMA.FTZ R157, R157, UR28, -R152 ;  /* 0x0000001c9d9d7c23 */ /* 0x000fe20008010898 */
[----:B------:R-:W-:Y:S01]  /*8fe0*/  MUFU.EX2 R182, R182 ;  /* 0x000000b600b67308 */ /* 0x000fe20000000800 */
[----:B0-----:R-:W-:Y:S01]  /*8ff0*/  @!P1 STS [R156+0x38400], R219 ;  /* 0x038400db9c009388 */ /* 0x001fe20000000800 */
[----:B--2---:R-:W-:Y:S01]  /*9000*/  F2FP.F16.F32.PACK_AB R153, R12, R15 ;  /* 0x0000000f0c99723e */ /* 0x004fe200000000ff */
[-C--:B------:R-:W-:Y:S01]  /*9010*/  FMUL.FTZ R24, R24, R219.reuse ;  /* 0x000000db18187220 */ /* 0x080fe20000410000 */
[----:B------:R-:W-:Y:S01]  /*9020*/  F2FP.F16.F32.PACK_AB R155, R21, R14 ;  /* 0x0000000e159b723e */ /* 0x000fe200000000ff */
[-C--:B------:R-:W-:Y:S01]  /*9030*/  FMUL.FTZ R25, R25, R219.reuse ;  /* 0x000000db19197220 */ /* 0x080fe20000410000 */
[----:B------:R-:W-:Y:S01]  /*9040*/  F2FP.F16.F32.PACK_AB R159, R171, R168 ;  /* 0x000000a8ab9f723e */ /* 0x000fe200000000ff */
[----:B-1----:R0:W-:Y:S01]  /*9050*/  @!P1 STS [R156+0x38420], R10 ;  /* 0x0384200a9c009388 */ /* 0x0021e20000000800 */
[----:B------:R-:W1:Y:S01]  /*9060*/  MUFU.EX2 R178, R178 ;  /* 0x000000b200b27308 */ /* 0x000e620000000800 */
        /* <DEDUP_REMOVED lines=31> */
[----:B------:R-:W0:Y:S01]  /*9260*/  MUFU.EX2 R214, R214 ;  /* 0x000000d600d67308 */ /* 0x000e220000000800 */
[----:B--2---:R-:W-:Y:S01]  /*9270*/  F2FP.F16.F32.PACK_AB R154, R180, R179 ;  /* 0x000000b3b49a723e */ /* 0x004fe200000000ff */
        /* <DEDUP_REMOVED lines=120> */
[-C--:B------:R-:W-:Y:S01]  /*9a00*/  FMUL.FTZ R150, R150, R10.reuse ;  /* 0x0000000a96967220 */ /* 0x080fe20000410000 */
[----:B------:R-:W-:Y:S01]  /*9a10*/  FMUL.FTZ R151, R151, R10 ;  /* 0x0000000a97977220 */ /* 0x000fe20000410000 */
[----:B-1----:R-:W-:Y:S01]  /*9a20*/  F2FP.F16.F32.PACK_AB R165, R177, R174 ;  /* 0x000000aeb1a5723e */ /* 0x002fe200000000ff */
[----:B------:R1:W-:Y:S01]  /*9a30*/  STSM.16.M88.4 [R185+0x36400], R152 ;  /* 0x03640098b9007844 */ /* 0x0003e20000000200 */
[----:B0-----:R-:W-:Y:S01]  /*9a40*/  F2FP.F16.F32.PACK_AB R167, R181, R176 ;  /* 0x000000b0b5a7723e */ /* 0x001fe200000000ff */
[----:B------:R-:W-:Y:S01]  /*9a50*/  FFMA.FTZ R15, R10, R6, R15 ;  /* 0x000000060a0f7223 */ /* 0x000fe2000001000f */
[----:B------:R-:W0:Y:S01]  /*9a60*/  MUFU.EX2 R224, R224 ;  /* 0x000000e000e07308 */ /* 0x000e220000000800 */
[----:B---3--:R-:W-:Y:S01]  /*9a70*/  F2FP.F16.F32.PACK_AB R164, R222, R11 ;  /* 0x0000000bdea4723e */ /* 0x008fe200000000ff */
[----:B------:R1:W-:Y:S01]  /*9a80*/  STSM.16.M88.4 [R188], R156 ;  /* 0x0000009cbc007844 */ /* 0x0003e20000000200 */
[----:B------:R-:W-:Y:S01]  /*9a90*/  FFMA.FTZ R5, R219, R5, R182 ;  /* 0x00000005db057223 */ /* 0x000fe200000100b6 */
        /* <DEDUP_REMOVED lines=19> */
[----:B------:R-:W-:Y:S02]  /*9bd0*/  VIADD R223, R221, 0x100 ;  /* 0x00000100dddf7836 */ /* 0x000fe40000000000 */
        /* <DEDUP_REMOVED lines=45> */
.L_x_5144:
[----:B------:R-:W-:Y:S01]  /*9eb0*/  UISETP.GT.AND UP0, UPT, UR31, UR30, UPT ;  /* 0x0000001e1f00728c */ /* 0x000fe2000bf04270 */
[----:B------:R-:W-:Y:S01]  /*9ec0*/  VIADD R9, R9, 0x38860 ;  /* 0x0003886009097836 */ /* 0x000fe20000000000 */
[----:B------:R-:W-:Y:S01]  /*9ed0*/  UIADD3 UR31, UR31, -0x1, URZ ;  /* 0xffffffff1f1f7890 */ /* 0x000fe2000fffe03f */
[----:B------:R-:W-:Y:S02]  /*9ee0*/  IMAD.MOV.U32 R11, RZ, RZ, R8 ;  /* 0x000000ffff0b7224 */ /* 0x000fe400078e0008 */
[----:B------:R-:W-:Y:S01]  /*9ef0*/  IMAD.MOV.U32 R10, RZ, RZ, R7 ;  /* 0x000000ffff0a7224 */ /* 0x000fe200078e0007 */
[----:B------:R-:W-:Y:S01]  /*9f00*/  PLOP3.LUT P1, PT, PT, PT, UP0, 0x80, 0x0 ;  /* 0x000000000000781c */ /* 0x000fe20003f2f008 */
[----:B------:R-:W-:Y:S01]  /*9f10*/  IMAD.MOV.U32 R13, RZ, RZ, R2 ;  /* 0x000000ffff0d7224 */ /* 0x000fe200078e0002 */
[----:B------:R-:W-:-:S04]  /*9f20*/  PRMT R9, R202, 0x654, R9 ;  /* 0x00000654ca097816 */ /* 0x000fc80000000009 */
[----:B------:R0:W-:Y:S07]  /*9f30*/  SYNCS.ARRIVE.TRANS64.RED.A1T0 RZ, [R9+URZ], RZ ;  /* 0x000000ff09ff79a7 */ /* 0x0001ee000810043f */
[----:B------:R-:W-:Y:S05]  /*9f40*/  @P1 BRA `(.L_x_5145) ;  /* 0xffffffc800741947 */ /* 0x000fea000383ffff */
.L_x_5134:
[----:B------:R-:W-:-:S13]  /*9f50*/  ISETP.LE.AND P1, PT, RZ, UR31, PT ;  /* 0x0000001fff007c0c */ /* 0x000fda000bf23270 */
[----:B------:R-:W-:Y:S05]  /*9f60*/  @!P1 BRA `(.L_x_5146) ;  /* 0x0000003000509947 */ /* 0x000fea0003800000 */
[----:B------:R-:W-:Y:S01]  /*9f70*/  IMAD.MOV.U32 R13, RZ, RZ, R8 ;  /* 0x000000ffff0d7224 */ /* 0x000fe200078e0008 */
[----:B------:R-:W-:Y:S01]  /*9f80*/  MOV R11, R2 ;  /* 0x00000002000b7202 */ /* 0x000fe20000000f00 */
[----:B------:R-:W-:Y:S01]  /*9f90*/  IMAD.MOV.U32 R14, RZ, RZ, R7 ;  /* 0x000000ffff0e7224 */ /* 0x000fe200078e0007 */
[----:B------:R-:W-:Y:S01]  /*9fa0*/  ULDC UR29, c[0x0][0xad0] ;  /* 0x0002b400001d7ab9 */ /* 0x000fe20000000800 */
[----:B------:R-:W-:-:S05]  /*9fb0*/  ULDC UR28, c[0x0][0xa80] ;  /* 0x0002a000001c7ab9 */ /* 0x000fca0000000800 */
.L_x_5157:
[----:B------:R-:W-:-:S05]  /*9fc0*/  VIADD R2, R11, 0x1 ;  /* 0x000000010b027836 */ /* 0x000fca0000000000 */
[----:B------:R-:W-:-:S04]  /*9fd0*/  ISETP.NE.AND P1, PT, R2, 0x2, PT ;  /* 0x000000020200780c */ /* 0x000fc80003f25270 */
[----:B------:R-:W-:Y:S02]  /*9fe0*/  SEL R7, RZ, 0x1, P1 ;  /* 0x00000001ff077807 */ /* 0x000fe40000800000 */
[----:B------:R-:W-:Y:S02]  /*9ff0*/  SEL R2, R2, RZ, P1 ;  /* 0x000000ff02027207 */ /* 0x000fe40000800000 */
[----:B------:R-:W-:Y:S01]  /*a000*/  LOP3.LUT R16, R16, R7, RZ, 0x3c, !PT ;  /* 0x0000000710107212 */ /* 0x000fe200078e3cff */
[----:B-1----:R-:W-:Y:S06]  /*a010*/  @!P0 BRA `(.L_x_5147) ;  /* 0x0000000000048947 */ /* 0x002fec0003800000 */
[----:B------:R-:W-:Y:S01]  /*a020*/  BPT.TRAP 0x1 ;  /* 0x000000040000795c */ /* 0x000fe20000300000 */
.L_x_5147:
[----:B0-----:R-:W-:Y:S01]  /*a030*/  IMAD R9, R2, 0x8, R17 ;  /* 0x0000000802097824 */ /* 0x001fe200078e0211 */
[----:B------:R-:W-:-:S04]  /*a040*/  SHF.L.U32 R8, R16, 0x1f, RZ ;  /* 0x0000001f10087819 */ /* 0x000fc800000006ff */
[----:B------:R0:W1:Y:S01]  /*a050*/  SYNCS.PHASECHK.TRANS64.TRYWAIT P1, [R9+URZ+0x38830], R8 ;  /* 0x03883008090075a7 */ /* 0x000062000802017f */
[----:B------:R-:W-:Y:S05]  /*a060*/  @!P0 BRA `(.L_x_5148) ;  /* 0x0000000000048947 */ /* 0x000fea0003800000 */
[----:B------:R-:W-:Y:S01]  /*a070*/  BPT.TRAP 0x1 ;  /* 0x000000040000795c */ /* 0x000fe20000300000 */
.L_x_5148:
[----:B------:R-:W-:Y:S01]  /*a080*/  IMAD R7, R2, 0x200, R0 ;  /* 0x0000020002077824 */ /* 0x000fe200078e0200 */
[----:B-1----:R-:W-:Y:S06]  /*a090*/  @P1 BRA `(.L_x_5149) ;  /* 0x0000000000081947 */ /* 0x002fec0003800000 */
[----:B------:R-:W1:Y:S02]  /*a0a0*/  SYNCS.PHASECHK.TRANS64.TRYWAIT P1, [R9+URZ+0x38830], R8 ;  /* 0x03883008090075a7 */ /* 0x000e64000802017f */
[----:B-1----:R-:W-:Y:S05]  /*a0b0*/  @!P1 BRA `(.L_x_5150) ;  /* 0x000000d000e49947 */ /* 0x002fea0003800000 */
.L_x_5149:
        /* <DEDUP_REMOVED lines=22> */
.L_x_5151:
[----:B------:R2:W3:Y:S01]  /*a220*/  SYNCS.PHASECHK.TRANS64.TRYWAIT P1, [R9+URZ+0x38850], R8 ;  /* 0x03885008090075a7 */ /* 0x0004e2000802017f */
[----:B------:R-:W-:Y:S05]  /*a230*/  @!P0 BRA `(.L_x_5152) ;  /* 0x0000000000048947 */ /* 0x000fea0003800000 */
[----:B------:R-:W-:Y:S01]  /*a240*/  BPT.TRAP 0x1 ;  /* 0x000000040000795c */ /* 0x000fe20000300000 */
.L_x_5152:
[----:B------:R-:W-:Y:S01]  /*a250*/  IMAD R7, R2, 0x1000, R4 ;  /* 0x0000100002077824 */ /* 0x000fe200078e0204 */
[----:B---3--:R-:W-:Y:S06]  /*a260*/  @P1 BRA `(.L_x_5153) ;  /* 0x0000000000081947 */ /* 0x008fec0003800000 */
[----:B------:R-:W3:Y:S02]  /*a270*/  SYNCS.PHASECHK.TRANS64.TRYWAIT P1, [R9+URZ+0x38850], R8 ;  /* 0x03885008090075a7 */ /* 0x000ee4000802017f */
[----:B---3--:R-:W-:Y:S05]  /*a280*/  @!P1 BRA `(.L_x_5154) ;  /* 0x000000d000849947 */ /* 0x008fea0003800000 */
.L_x_5153:
        /* <DEDUP_REMOVED lines=326> */
.L_x_5155:
        /* <DEDUP_REMOVED lines=40> */
[----:B------:R-:W-:-:S06]  /*b970*/  UMOV UR7, 0x40000040 ;  /* 0x4000004000077882 */ /* 0x000fcc0000000000 */
        /* <DEDUP_REMOVED lines=69> */
[----:B--2---:R-:W-:Y:S01]  /*bdd0*/  FMNMX.FTZ R8, R186, R169, !PT ;  /* 0x000000a9ba087209 */ /* 0x004fe20007810000 */
[----:B------:R-:W-:-:S06]  /*bde0*/  FFMA.FTZ R169, R152, UR28, -R217 ;  /* 0x0000001c98a97c23 */ /* 0x000fcc00080108d9 */
[----:B------:R-:W2:Y:S01]  /*bdf0*/  MUFU.TANH R215, R215 ;  /* 0x000000d700d77308 */ /* 0x000ea20000002400 */
[----:B0-----:R-:W-:-:S07]  /*be00*/  FMNMX.FTZ R8, R187, R8, !PT ;  /* 0x00000008bb087209 */ /* 0x001fce0007810000 */
[----:B------:R-:W0:Y:S01]  /*be10*/  MUFU.TANH R216, R216 ;  /* 0x000000d800d87308 */ /* 0x000e220000002400 */
[----:B-1----:R-:W-:-:S07]  /*be20*/  FMNMX.FTZ R8, R213, R8, !PT ;  /* 0x00000008d5087209 */ /* 0x002fce0007810000 */
[----:B------:R1:W3:Y:S01]  /*be30*/  MUFU.EX2 R14, R170 ;  /* 0x000000aa000e7308 */ /* 0x0002e20000000800 */
[----:B--2---:R-:W-:-:S07]  /*be40*/  FMNMX.FTZ R171, R215, R8, !PT ;  /* 0x00000008d7ab7209 */ /* 0x004fce0007810000 */
[----:B------:R-:W-:Y:S01]  /*be50*/  MUFU.EX2 R21, R21 ;  /* 0x0000001500157308 */ /* 0x000fe20000000800 */
[----:B0-----:R-:W-:Y:S01]  /*be60*/  FMNMX.FTZ R8, R216, R171, !PT ;  /* 0x000000abd8087209 */ /* 0x001fe20007810000 */
[--C-:B-1----:R-:W-:Y:S01]  /*be70*/  FFMA.FTZ R170, R153, UR28, -R217.reuse ;  /* 0x0000001c99aa7c23 */ /* 0x102fe200080108d9 */
[----:B------:R-:W-:Y:S01]  /*be80*/  FFMA.FTZ R171, R155, UR28, -R217 ;  /* 0x0000001c9bab7c23 */ /* 0x000fe200080108d9 */
[----:B------:R-:W-:Y:S02]  /*be90*/  IMAD.MOV R155, RZ, RZ, -R184 ;  /* 0x000000ffff9b7224 */ /* 0x000fe400078e0ab8 */
[----:B------:R-:W0:Y:S02]  /*bea0*/  SHFL.BFLY PT, R153, R8, 0x2, 0x1f ;  /* 0x0c401f0008997f89 */ /* 0x000e2400000e0000 */
[----:B------:R-:W-:Y:S01]  /*beb0*/  MUFU.EX2 R168, R168 ;  /* 0x000000a800a87308 */ /* 0x000fe20000000800 */
[----:B------:R-:W-:Y:S01]  /*bec0*/  ISETP.NE.AND P1, PT, R18, R155, PT ;  /* 0x0000009b1200720c */ /* 0x000fe20003f25270 */
[----:B------:R-:W-:-:S02]  /*bed0*/  VIADD R155, R9, 0x38840 ;  /* 0x00038840099b7836 */ /* 0x000fc40000000000 */
[-C--:B---3--:R-:W-:Y:S01]  /*bee0*/  FMUL.FTZ R24, R24, R14.reuse ;  /* 0x0000000e18187220 */ /* 0x088fe20000410000 */
[-C--:B------:R-:W-:Y:S01]  /*bef0*/  FMUL.FTZ R25, R25, R14.reuse ;  /* 0x0000000e19197220 */ /* 0x080fe20000410000 */
[-C--:B------:R-:W-:Y:S01]  /*bf00*/  FMUL.FTZ R28, R28, R14.reuse ;  /* 0x0000000e1c1c7220 */ /* 0x080fe20000410000 */
[-C--:B------:R-:W-:Y:S01]  /*bf10*/  FMUL.FTZ R29, R29, R14.reuse ;  /* 0x0000000e1d1d7220 */ /* 0x080fe20000410000 */
[----:B------:R-:W-:Y:S01]  /*bf20*/  PRMT R155, R202, 0x654, R155 ;  /* 0x00000654ca9b7816 */ /* 0x000fe2000000009b */
[----:B------:R-:W-:Y:S01]  /*bf30*/  MUFU.EX2 R169, R169 ;  /* 0x000000a900a97308 */ /* 0x000fe20000000800 */
[-C--:B------:R-:W-:Y:S01]  /*bf40*/  FMUL.FTZ R32, R32, R14.reuse ;  /* 0x0000000e20207220 */ /* 0x080fe20000410000 */
[-C--:B------:R-:W-:Y:S01]  /*bf50*/  FMUL.FTZ R33, R33, R14.reuse ;  /* 0x0000000e21217220 */ /* 0x080fe20000410000 */
[----:B------:R1:W-:Y:S01]  /*bf60*/  SYNCS.ARRIVE.TRANS64.RED.A1T0 RZ, [R155+URZ], RZ ;  /* 0x000000ff9bff79a7 */ /* 0x0003e2000810043f */
[-C--:B------:R-:W-:Y:S01]  /*bf70*/  FMUL.FTZ R36, R36, R14.reuse ;  /* 0x0000000e24247220 */ /* 0x080fe20000410000 */
[----:B------:R-:W-:Y:S01]  /*bf80*/  FMUL.FTZ R37, R37, R14 ;  /* 0x0000000e25257220 */ /* 0x000fe20000410000 */
[----:B------:R-:W-:-:S02]  /*bf90*/  @!P1 IMAD R152, R11, 0x40, R22 ;  /* 0x000000400b989824 */ /* 0x000fc400078e0216 */
[-C--:B------:R-:W-:Y:S01]  /*bfa0*/  FMUL.FTZ R40, R40, R14.reuse ;  /* 0x0000000e28287220 */ /* 0x080fe20000410000 */
[----:B------:R-:W2:Y:S01]  /*bfb0*/  MUFU.EX2 R170, R170 ;  /* 0x000000aa00aa7308 */ /* 0x000ea20000000800 */
[-C--:B------:R-:W-:Y:S01]  /*bfc0*/  FMUL.FTZ R41, R41, R14.reuse ;  /* 0x0000000e29297220 */ /* 0x080fe20000410000 */
[----:B------:R-:W-:Y:S02]  /*bfd0*/  @!P1 IMAD R152, R152, 0x4, R17 ;  /* 0x0000000498989824 */ /* 0x000fe400078e0211 */
[-C--:B------:R-:W-:Y:S01]  /*bfe0*/  FMUL.FTZ R44, R44, R14.reuse ;  /* 0x0000000e2c2c7220 */ /* 0x080fe20000410000 */
[-C--:B------:R-:W-:Y:S01]  /*bff0*/  FMUL.FTZ R45, R45, R14.reuse ;  /* 0x0000000e2d2d7220 */ /* 0x080fe20000410000 */
[-C--:B------:R-:W-:Y:S01]  /*c000*/  FMUL.FTZ R48, R48, R14.reuse ;  /* 0x0000000e30307220 */ /* 0x080fe20000410000 */
[----:B0-----:R-:W-:Y:S01]  /*c010*/  FMNMX.FTZ R153, R8, R153, !PT ;  /* 0x0000009908997209 */ /* 0x001fe20007810000 */
[----:B------:R-:W-:Y:S01]  /*c020*/  @!P1 STS [R152+0x38400], R14 ;  /* 0x0384000e98009388 */ /* 0x000fe20000000800 */
        /* <DEDUP_REMOVED lines=25> */
[----:B---3--:R-:W-:Y:S01]  /*c1c0*/  F2FP.F16.F32.PACK_AB R156, R174, R171 ;  /* 0x000000abae9c723e */ /* 0x008fe200000000ff */
        /* <DEDUP_REMOVED lines=36> */
[----:B------:R-:W2:Y:S01]  /*c410*/  MUFU.EX2 R217, R217 ;  /* 0x000000d900d97308 */ /* 0x000ea20000000800 */
        /* <DEDUP_REMOVED lines=106> */
[----:B------:R-:W-:Y:S01]  /*cac0*/  FMUL.FTZ R149, R149, R14 ;  /* 0x0000000e95957220 */ /* 0x000fe20000410000 */
[-C--:B------:R-:W-:Y:S01]  /*cad0*/  FMUL.FTZ R150, R150, R13.reuse ;  /* 0x0000000d96967220 */ /* 0x080fe20000410000 */
[----:B------:R-:W-:Y:S01]  /*cae0*/  FMUL.FTZ R151, R151, R13 ;  /* 0x0000000d97977220 */ /* 0x000fe20000410000 */
[----:B------:R0:W-:Y:S01]  /*caf0*/  STSM.16.M88.4 [R185+0x36400], R152 ;  /* 0x03640098b9007844 */ /* 0x0001e20000000200 */
[----:B------:R-:W-:Y:S01]  /*cb00*/  VIADD R215, R187, 0x80 ;  /* 0x00000080bbd77836 */ /* 0x000fe20000000000 */
[----:B------:R-:W-:Y:S01]  /*cb10*/  MUFU.EX2 R183, R183 ;  /* 0x000000b700b77308 */ /* 0x000fe20000000800 */
[----:B------:R-:W-:Y:S01]  /*cb20*/  FFMA.FTZ R5, R14, R5, R21 ;  /* 0x000000050e057223 */ /* 0x000fe20000010015 */
[----:B------:R0:W-:Y:S01]  /*cb30*/  STSM.16.M88.4 [R188], R156 ;  /* 0x0000009cbc007844 */ /* 0x0001e20000000200 */
[----:B------:R-:W-:-:S02]  /*cb40*/  FFMA.FTZ R6, R13, R6, R10 ;  /* 0x000000060d067223 */ /* 0x000fc4000001000a */
[----:B------:R-:W-:Y:S02]  /*cb50*/  FADD.FTZ R168, R168, R5 ;  /* 0x00000005a8a87221 */ /* 0x000fe40000010000 */
[----:B------:R-:W-:Y:S01]  /*cb60*/  FADD.FTZ R217, R217, R6 ;  /* 0x00000006d9d97221 */ /* 0x000fe20000010000 */
[----:B------:R-:W2:Y:S01]  /*cb70*/  MUFU.EX2 R214, R214 ;  /* 0x000000d600d67308 */ /* 0x000ea20000000800 */
[----:B-1----:R-:W-:Y:S01]  /*cb80*/  F2FP.F16.F32.PACK_AB R163, R181, R180 ;  /* 0x000000b4b5a3723e */ /* 0x002fe200000000ff */
        /* <DEDUP_REMOVED lines=9> */
[----:B------:R-:W1:Y:S01]  /*cc20*/  MUFU.EX2 R173, R173 ;  /* 0x000000ad00ad7308 */ /* 0x000e620000000800 */
        /* <DEDUP_REMOVED lines=11> */
[----:B-1----:R-:W-:Y:S01]  /*cce0*/  F2FP.F16.F32.PACK_AB R166, R173, R172 ;  /* 0x000000acada6723e */ /* 0x002fe200000000ff */
[----:B------:R-:W-:Y:S01]  /*ccf0*/  FADD.FTZ R223, R223, R176 ;  /* 0x000000b0dfdf7221 */ /* 0x000fe20000010000 */
[----:B------:R-:W-:-:S03]  /*cd00*/  FADD.FTZ R179, R179, R182 ;  /* 0x000000b6b3b37221 */ /* 0x000fc60000010000 */
[----:B------:R-:W-:Y:S01]  /*cd10*/  FADD.FTZ R180, R180, R223 ;  /* 0x000000dfb4b47221 */ /* 0x000fe20000010000 */
[----:B------:R-:W-:Y:S01]  /*cd20*/  FADD.FTZ R204, R204, R179 ;  /* 0x000000b3cccc7221 */ /* 0x000fe20000010000 */
[----:B------:R-:W-:Y:S02]  /*cd30*/  MUFU.EX2 R11, R11 ;  /* 0x0000000b000b7308 */ /* 0x000fe40000000800 */
[----:B------:R-:W-:Y:S01]  /*cd40*/  FADD.FTZ R181, R181, R180 ;  /* 0x000000b4b5b57221 */ /* 0x000fe20000010000 */
[----:B------:R-:W-:-:S04]  /*cd50*/  FADD.FTZ R183, R183, R204 ;  /* 0x000000ccb7b77221 */ /* 0x000fc80000010000 */
[----:B------:R-:W-:Y:S01]  /*cd60*/  FADD.FTZ R183, R214, R183 ;  /* 0x000000b7d6b77221 */ /* 0x000fe20000010000 */
[----:B------:R-:W1:Y:S01]  /*cd70*/  MUFU.EX2 R216, R216 ;  /* 0x000000d800d87308 */ /* 0x000e620000000800 */
[----:B--2---:R-:W-:Y:S01]  /*cd80*/  F2FP.F16.F32.PACK_AB R165, R213, R186 ;  /* 0x000000bad5a5723e */ /* 0x004fe200000000ff */
[----:B------:R-:W-:Y:S01]  /*cd90*/  FADD.FTZ R186, R186, R181 ;  /* 0x000000b5baba7221 */ /* 0x000fe20000010000 */
[----:B------:R-:W-:-:S03]  /*cda0*/  FADD.FTZ R172, R172, R183 ;  /* 0x000000b7acac7221 */ /* 0x000fc60000010000 */
[----:B------:R-:W-:Y:S01]  /*cdb0*/  FADD.FTZ R186, R213, R186 ;  /* 0x000000bad5ba7221 */ /* 0x000fe20000010000 */
[----:B------:R-:W-:Y:S01]  /*cdc0*/  FADD.FTZ R5, R173, R172 ;  /* 0x000000acad057221 */ /* 0x000fe20000010000 */
[----:B-1----:R-:W-:Y:S02]  /*cdd0*/  F2FP.F16.F32.PACK_AB R167, R216, R11 ;  /* 0x0000000bd8a7723e */ /* 0x002fe400000000ff */
[----:B------:R-:W-:-:S03]  /*cde0*/  FADD.FTZ R11, R11, R186 ;  /* 0x000000ba0b0b7221 */ /* 0x000fc60000010000 */
        /* <DEDUP_REMOVED lines=35> */
.L_x_5156:
        /* <DEDUP_REMOVED lines=9> */
.L_x_5146:
[----:B------:R-:W2:Y:S01]  /*d0b0*/  SHFL.BFLY PT, R0, R5, 0x2, 0x1f ;  /* 0x0c401f0005007f89 */ /* 0x000ea200000e0000 */
[----:B------:R-:W-:-:S03]  /*d0c0*/  UIADD3 UR36, UR36, 0x1, URZ ;  /* 0x0000000124247890 */ /* 0x000fc6000fffe03f */
[----:B01----:R-:W0:Y:S01]  /*d0d0*/  SHFL.BFLY PT, R9, R6, 0x2, 0x1f ;  /* 0x0c401f0006097f89 */ /* 0x003e2200000e0000 */
[----:B------:R-:W-:Y:S08]  /*d0e0*/  BAR.ARV 0x8, 0x100 ;  /* 0x0204000000007b1d */ /* 0x000ff00000002000 */
[----:B------:R-:W-:Y:S01]  /*d0f0*/  BAR.SYNC.DEFER_BLOCKING 0xf, 0x100 ;  /* 0x03c4000000007b1d */ /* 0x000fe20000010000 */
[----:B--2---:R-:W-:Y:S01]  /*d100*/  FADD.FTZ R4, R0, R5 ;  /* 0x0000000500047221 */ /* 0x004fe20000010000 */
[----:B------:R-:W-:-:S02]  /*d110*/  VIADD R5, R2, 0x1 ;  /* 0x0000000102057836 */ /* 0x000fc40000000000 */
[----:B0-----:R-:W-:Y:S02]  /*d120*/  FADD.FTZ R9, R9, R6 ;  /* 0x0000000609097221 */ /* 0x001fe40000010000 */
[----:B------:R-:W0:Y:S01]  /*d130*/  SHFL.BFLY PT, R3, R4, 0x1, 0x1f ;  /* 0x0c201f0004037f89 */ /* 0x000e2200000e0000 */
[----:B------:R-:W-:-:S03]  /*d140*/  ISETP.NE.AND P1, PT, R5, 0x2, PT ;  /* 0x000000020500780c */ /* 0x000fc60003f25270 */
[----:B------:R-:W1:Y:S01]  /*d150*/  SHFL.BFLY PT, R10, R9, 0x1, 0x1f ;  /* 0x0c201f00090a7f89 */ /* 0x000e6200000e0000 */
[----:B0-----:R-:W-:Y:S01]  /*d160*/  FADD.FTZ R0, R4, R3 ;  /* 0x0000000304007221 */ /* 0x001fe20000010000 */
[----:B------:R-:W-:Y:S02]  /*d170*/  IMAD.MOV R3, RZ, RZ, -R184 ;  /* 0x000000ffff037224 */ /* 0x000fe400078e0ab8 */
[----:B------:R-:W-:Y:S02]  /*d180*/  IMAD.MOV.U32 R4, RZ, RZ, RZ ;  /* 0x000000ffff047224 */ /* 0x000fe400078e00ff */
[----:B-1----:R-:W-:Y:S01]  /*d190*/  FADD.FTZ R6, R9, R10 ;  /* 0x0000000a09067221 */ /* 0x002fe20000010000 */
[----:B------:R-:W-:Y:S02]  /*d1a0*/  FSETP.NE.FTZ.AND P2, PT, R0, RZ, PT ;  /* 0x000000ff0000720b */ /* 0x000fe40003f55000 */
[----:B------:R-:W-:Y:S01]  /*d1b0*/  ISETP.NE.AND P0, PT, R18, R3, PT ;  /* 0x000000031200720c */ /* 0x000fe20003f05270 */
[----:B------:R-:W-:Y:S01]  /*d1c0*/  IMAD.MOV.U32 R3, RZ, RZ, RZ ;  /* 0x000000ffff037224 */ /* 0x000fe200078e00ff */
[----:B------:R-:W-:-:S02]  /*d1d0*/  FSETP.NE.FTZ.AND P3, PT, R6, RZ, PT ;  /* 0x000000ff0600720b */ /* 0x000fc40003f75000 */
[----:B------:R-:W-:-:S04]  /*d1e0*/  SEL R9, RZ, 0x1, P1 ;  /* 0x00000001ff097807 */ /* 0x000fc80000800000 */
[----:B------:R-:W-:Y:S01]  /*d1f0*/  LOP3.LUT R16, R16, R9, RZ, 0x3c, !PT ;  /* 0x0000000910107212 */ /* 0x000fe200078e3cff */
[----:B------:R-:W-:Y:S02]  /*d200*/  IMAD.U32 R9, RZ, RZ, UR28 ;  /* 0x0000001cff097e24 */ /* 0x000fe4000f8e00ff */
[----:B------:R-:W0:Y:S02]  /*d210*/  @P2 MUFU.RCP R3, R0 ;  /* 0x0000000000032308 */ /* 0x000e240000001000 */
[----:B------:R-:W-:-:S04]  /*d220*/  @!P0 IMAD R2, R2, 0x40, R22 ;  /* 0x0000004002028824 */ /* 0x000fc800078e0216 */
[----:B------:R-:W-:Y:S02]  /*d230*/  @!P0 IMAD R2, R2, 0x4, R17 ;  /* 0x0000000402028824 */ /* 0x000fe400078e0211 */
        /* <DEDUP_REMOVED lines=75> */
[-C--:B------:R-:W-:Y:S01]  /*d6f0*/  FMUL.FTZ R19, R91, R4.reuse ;  /* 0x000000045b137220 */ /* 0x080fe20000410000 */
[----:B------:R-:W-:Y:S02]  /*d700*/  IMAD.MOV.U32 R0, RZ, RZ, -0x800000 ;  /* 0xff800000ff007424 */ /* 0x000fe400078e00ff */
[-C--:B------:R-:W-:Y:S01]  /*d710*/  FMUL.FTZ R13, R42, R4.reuse ;  /* 0x000000042a0d7220 */ /* 0x080fe20000410000 */
[-C--:B------:R-:W-:Y:S01]  /*d720*/  FMUL.FTZ R15, R46, R4.reuse ;  /* 0x000000042e0f7220 */ /* 0x080fe20000410000 */
[-C--:B------:R-:W-:Y:S01]  /*d730*/  FMUL.FTZ R25, R50, R4.reuse ;  /* 0x0000000432197220 */ /* 0x080fe20000410000 */
[-C--:B------:R-:W-:Y:S01]  /*d740*/  FMUL.FTZ R33, R58, R4.reuse ;  /* 0x000000043a217220 */ /* 0x080fe20000410000 */
[-C--:B------:R-:W-:Y:S01]  /*d750*/  FMUL.FTZ R29, R66, R4.reuse ;  /* 0x00000004421d7220 */ /* 0x080fe20000410000 */
[-C--:B------:R-:W-:Y:S01]  /*d760*/  FMUL.FTZ R91, R94, R4.reuse ;  /* 0x000000045e5b7220 */ /* 0x080fe20000410000 */
[----:B------:R-:W-:Y:S01]  /*d770*/  @P2 FFMA.FTZ R3, R2, R7, R17 ;  /* 0x0000000702032223 */ /* 0x000fe20000010011 */
        /* <DEDUP_REMOVED lines=61> */
.L_x_5116:
[----:B------:R-:W0:Y:S01]  /*db50*/  S2R R202, SR_CgaCtaId ;  /* 0x0000000000ca7919 */ /* 0x000e220000008800 */
[----:B------:R-:W-:Y:S01]  /*db60*/  MOV R17, 0x400 ;  /* 0x0000040000117802 */ /* 0x000fe20000000f00 */
[----:B------:R-:W-:Y:S01]  /*db70*/  BSSY B0, `(.L_x_5158) ;  /* 0x00002f1000007945 */ /* 0x000fe20003800000 */
[----:B------:R-:W-:Y:S02]  /*db80*/  BAR.SYNC.DEFER_BLOCKING 0x5, 0x180 ;  /* 0x0146000000007b1d */ /* 0x000fe40000010000 */
[----:B0-----:R-:W-:-:S05]  /*db90*/  LEA R17, R202, R17, 0x18 ;  /* 0x00000011ca117211 */ /* 0x001fca00078ec0ff */
[----:B------:R-:W0:Y:S02]  /*dba0*/  LDS.128 R4, [R17+0x388d0] ;  /* 0x0388d00011047984 */ /* 0x000e240000000c00 */
[----:B0-----:R-:W-:Y:S02]  /*dbb0*/  R2UR UR5, R5 ;  /* 0x00000000050572ca */ /* 0x001fe400000e0000 */
[----:B------:R-:W-:Y:S01]  /*dbc0*/  R2UR UR6, R6 ;  /* 0x00000000060672ca */ /* 0x000fe200000e0000 */
[----:B------:R-:W-:Y:S06]  /*dbd0*/  BAR.ARV 0x4, 0x180 ;  /* 0x0106000000007b1d */ /* 0x000fec0000002000 */
[----:B------:R-:W-:Y:S08]  /*dbe0*/  @P0 BRA `(.L_x_5159) ;  /* 0x0000002000240947 */ /* 0x000ff00003800000 */
[----:B------:R-:W0:Y:S01]  /*dbf0*/  S2R R6, SR_SWINHI ;  /* 0x0000000000067919 */ /* 0x000e220000002f00 */
[----:B------:R-:W-:Y:S01]  /*dc00*/  F2FP.F16.F32.PACK_AB R9, R27, R9 ;  /* 0x000000091b09723e */ /* 0x000fe200000000ff */
[----:B------:R-:W-:Y:S01]  /*dc10*/  USHF.L.U32 UR10, UR40, 0x2, URZ ;  /* 0x00000002280a7899 */ /* 0x000fe2000800063f */
[----:B------:R-:W-:Y:S01]  /*dc20*/  F2FP.F16.F32.PACK_AB R10, R10, R174 ;  /* 0x000000ae0a0a723e */ /* 0x000fe200000000ff */
[----:B------:R-:W-:Y:S01]  /*dc30*/  BAR.SYNC.DEFER_BLOCKING 0x1, 0x100 ;  /* 0x0044000000007b1d */ /* 0x000fe20000010000 */
[----:B------:R-:W-:Y:S01]  /*dc40*/  F2FP.F16.F32.PACK_AB R11, R31, R11 ;  /* 0x0000000b1f0b723e */ /* 0x000fe200000000ff */
[----:B------:R-:W-:Y:S01]  /*dc50*/  USHF.L.U64.HI UR11, UR40, 0x2, UR39 ;  /* 0x00000002280b7899 */ /* 0x000fe20008010227 */
[----:B------:R-:W-:Y:S02]  /*dc60*/  F2FP.F16.F32.PACK_AB R12, R12, R170 ;  /* 0x000000aa0c0c723e */ /* 0x000fe400000000ff */
[----:B------:R-:W-:Y:S01]  /*dc70*/  F2FP.F16.F32.PACK_AB R13, R43, R13 ;  /* 0x0000000d2b0d723e */ /* 0x000fe200000000ff */
[----:B------:R-:W-:Y:S01]  /*dc80*/  ULDC.64 UR8, c[0x0][0xd00] ;  /* 0x0003400000087ab9 */ /* 0x000fe20000000a00 */
[----:B------:R-:W-:Y:S01]  /*dc90*/  F2FP.F16.F32.PACK_AB R14, R14, R167 ;  /* 0x000000a70e0e723e */ /* 0x000fe200000000ff */
[----:B------:R-:W-:Y:S01]  /*dca0*/  UISETP.NE.U32.AND UP0, UPT, UR8, URZ, UPT ;  /* 0x0000003f0800728c */ /* 0x000fe2000bf05070 */
[----:B------:R-:W-:Y:S01]  /*dcb0*/  F2FP.F16.F32.PACK_AB R15, R47, R15 ;  /* 0x0000000f2f0f723e */ /* 0x000fe200000000ff */
[----:B------:R-:W-:Y:S01]  /*dcc0*/  UIADD3 UR4, UP1, UR10, UR8, URZ ;  /* 0x000000080a047290 */ /* 0x000fe2000ff3e03f */
[----:B------:R-:W-:Y:S01]  /*dcd0*/  F2FP.F16.F32.PACK_AB R24, R24, R166 ;  /* 0x000000a61818723e */ /* 0x000fe200000000ff */
[----:B------:R-:W-:Y:S01]  /*dce0*/  UISETP.NE.AND.EX UP0, UPT, UR9, URZ, UPT, UP0 ;  /* 0x0000003f0900728c */ /* 0x000fe2000bf05300 */
[----:B------:R-:W-:Y:S01]  /*dcf0*/  F2FP.F16.F32.PACK_AB R25, R51, R25 ;  /* 0x000000193319723e */ /* 0x000fe200000000ff */
[----:B------:R-:W-:Y:S01]  /*dd00*/  UIADD3.X UR7, UR11, UR9, URZ, UP1, !UPT ;  /* 0x000000090b077290 */ /* 0x000fe20008ffe43f */
[----:B------:R-:W-:-:S02]  /*dd10*/  F2FP.F16.F32.PACK_AB R32, R32, R164 ;  /* 0x000000a42020723e */ /* 0x000fc400000000ff */
[----:B------:R-:W-:Y:S01]  /*dd20*/  F2FP.F16.F32.PACK_AB R33, R59, R33 ;  /* 0x000000213b21723e */ /* 0x000fe200000000ff */
[----:B------:R-:W-:Y:S01]  /*dd30*/  ULDC.64 UR8, c[0x0][0xd08] ;  /* 0x0003420000087ab9 */ /* 0x000fe20000000a00 */
[----:B------:R-:W-:Y:S02]  /*dd40*/  F2FP.F16.F32.PACK_AB R28, R28, R161 ;  /* 0x000000a11c1c723e */ /* 0x000fe400000000ff */
[----:B------:R-:W-:Y:S02]  /*dd50*/  F2FP.F16.F32.PACK_AB R29, R67, R29 ;  /* 0x0000001d431d723e */ /* 0x000fe400000000ff */
[----:B------:R-:W-:Y:S02]  /*dd60*/  F2FP.F16.F32.PACK_AB R31, R71, R70 ;  /* 0x00000046471f723e */ /* 0x000fe400000000ff */
[----:B------:R-:W-:Y:S02]  /*dd70*/  F2FP.F16.F32.PACK_AB R80, R81, R80 ;  /* 0x000000505150723e */ /* 0x000fe400000000ff */
[----:B------:R-:W-:-:S02]  /*dd80*/  F2FP.F16.F32.PACK_AB R81, R83, R82 ;  /* 0x000000525351723e */ /* 0x000fc400000000ff */
[----:B------:R-:W-:Y:S02]  /*dd90*/  MOV R4, R17 ;  /* 0x0000001100047202 */ /* 0x000fe40000000f00 */
[----:B0-----:R-:W-:Y:S02]  /*dda0*/  MOV R5, R6 ;  /* 0x0000000600057202 */ /* 0x001fe40000000f00 */
[----:B------:R-:W-:Y:S02]  /*ddb0*/  F2FP.F16.F32.PACK_AB R88, R89, R88 ;  /* 0x000000585958723e */ /* 0x000fe400000000ff */
[----:B------:R-:W-:Y:S01]  /*ddc0*/  F2FP.F16.F32.PACK_AB R82, R85, R84 ;  /* 0x000000545552723e */ /* 0x000fe200000000ff */
[----:B------:R-:W-:Y:S01]  /*ddd0*/  IMAD.WIDE R122, R203, 0x2, R4 ;  /* 0x00000002cb7a7825 */ /* 0x000fe200078e0204 */
[----:B------:R-:W-:Y:S02]  /*dde0*/  F2FP.F16.F32.PACK_AB R83, R87, R86 ;  /* 0x000000565753723e */ /* 0x000fe400000000ff */
[----:B------:R-:W-:-:S02]  /*ddf0*/  F2FP.F16.F32.PACK_AB R89, R19, R90 ;  /* 0x0000005a1359723e */ /* 0x000fc400000000ff */
[C---:B------:R-:W-:Y:S02]  /*de00*/  IADD3 R177, P1, R122.reuse, 0x20, RZ ;  /* 0x000000207ab17810 */ /* 0x040fe40007f3e0ff */
[C---:B------:R-:W-:Y:S02]  /*de10*/  IADD3 R52, P6, R122.reuse, 0x2020, RZ ;  /* 0x000020207a347810 */ /* 0x040fe40007fde0ff */
[----:B------:R-:W-:Y:S01]  /*de20*/  LOP3.LUT R36, R177, 0x380, RZ, 0xc0, !PT ;  /* 0x00000380b1247812 */ /* 0x000fe200078ec0ff */
[--C-:B------:R-:W-:Y:S01]  /*de30*/  IMAD.X R37, RZ, RZ, R123.reuse, P1 ;  /* 0x000000ffff257224 */ /* 0x100fe200008e067b */
[----:B------:R-:W-:Y:S01]  /*de40*/  IADD3 R179, P0, R122, 0x40, RZ ;  /* 0x000000407ab37810 */ /* 0x000fe20007f1e0ff */
[--C-:B------:R-:W-:Y:S01]  /*de50*/  IMAD.X R53, RZ, RZ, R123.reuse, P6 ;  /* 0x000000ffff357224 */ /* 0x100fe200030e067b */
[----:B------:R-:W-:Y:S02]  /*de60*/  SHF.R.U64 R36, R36, 0x3, RZ ;  /* 0x0000000324247819 */ /* 0x000fe400000012ff */
[----:B------:R-:W-:Y:S01]  /*de70*/  IADD3 R181, P4, R122, 0x60, RZ ;  /* 0x000000607ab57810 */ /* 0x000fe20007f9e0ff */
[----:B------:R-:W-:Y:S01]  /*de80*/  IMAD.X R41, RZ, RZ, R123, P0 ;  /* 0x000000ffff297224 */ /* 0x000fe200000e067b */
[----:B------:R-:W-:-:S02]  /*de90*/  LOP3.LUT R36, R36, R177, RZ, 0x3c, !PT ;  /* 0x000000b124247212 */ /* 0x000fc400078e3cff */
[----:B------:R-:W-:Y:S01]  /*dea0*/  LOP3.LUT R177, R52, 0x380, RZ, 0xc0, !PT ;  /* 0x0000038034b17812 */ /* 0x000fe200078ec0ff */
[--C-:B------:R-:W-:Y:S01]  /*deb0*/  IMAD.X R45, RZ, RZ, R123.reuse, P4 ;  /* 0x000000ffff2d7224 */ /* 0x100fe200020e067b */
[C---:B------:R-:W-:Y:S02]  /*dec0*/  IADD3 R183, P3, R122.reuse, 0x2000, RZ ;  /* 0x000020007ab77810 */ /* 0x040fe40007f7e0ff */
[----:B------:R-:W-:Y:S02]  /*ded0*/  LOP3.LUT R44, R181, 0x380, RZ, 0xc0, !PT ;  /* 0x00000380b52c7812 */ /* 0x000fe400078ec0ff */
[----:B------:R-:W-:Y:S01]  /*dee0*/  SHF.R.U64 R177, R177, 0x3, RZ ;  /* 0x00000003b1b17819 */ /* 0x000fe200000012ff */
[----:B------:R-:W-:Y:S01]  /*def0*/  IMAD.X R49, RZ, RZ, R123, P3 ;  /* 0x000000ffff317224 */ /* 0x000fe200018e067b */
[----:B------:R-:W-:Y:S02]  /*df00*/  IADD3 R8, P0, R122, 0x4020, RZ ;  /* 0x000040207a087810 */ /* 0x000fe40007f1e0ff */
[----:B------:R-:W-:-:S02]  /*df10*/  LOP3.LUT R40, R179, 0x380, RZ, 0xc0, !PT ;  /* 0x00000380b3287812 */ /* 0x000fc400078ec0ff */
[C---:B------:R-:W-:Y:S01]  /*df20*/  LOP3.LUT R21, R122.reuse, 0x380, RZ, 0xc0, !PT ;  /* 0x000003807a157812 */ /* 0x040fe200078ec0ff */
[--C-:B------:R-:W-:Y:S01]  /*df30*/  IMAD.X R69, RZ, RZ, R123.reuse, P0 ;  /* 0x000000ffff457224 */ /* 0x100fe200000e067b */
[----:B------:R-:W-:Y:S02]  /*df40*/  LOP3.LUT R48, R183, 0x380, RZ, 0xc0, !PT ;  /* 0x00000380b7307812 */ /* 0x000fe400078ec0ff */
[C---:B------:R-:W-:Y:S02]  /*df50*/  IADD3 R56, P5, R122.reuse, 0x2040, RZ ;  /* 0x000020407a387810 */ /* 0x040fe40007fbe0ff */
[C---:B------:R-:W-:Y:S02]  /*df60*/  IADD3 R60, P2, R122.reuse, 0x2060, RZ ;  /* 0x000020607a3c7810 */ /* 0x040fe40007f5e0ff */
[----:B------:R-:W-:Y:S01]  /*df70*/  IADD3 R64, P1, R122, 0x4000, RZ ;  /* 0x000040007a407810 */ /* 0x000fe20007f3e0ff */
[--C-:B------:R-:W-:Y:S01]  /*df80*/  IMAD.X R57, RZ, RZ, R123.reuse, P5 ;  /* 0x000000ffff397224 */ /* 0x100fe200028e067b */
[----:B------:R-:W-:Y:S01]  /*df90*/  SHF.R.U64 R44, R44, 0x3, RZ ;  /* 0x000000032c2c7819 */ /* 0x000fe200000012ff */
[--C-:B------:R-:W-:Y:S01]  /*dfa0*/  IMAD.X R61, RZ, RZ, R123.reuse, P2 ;  /* 0x000000ffff3d7224 */ /* 0x100fe200010e067b */
[----:B------:R-:W-:Y:S01]  /*dfb0*/  LOP3.LUT R52, R177, R52, RZ, 0x3c, !PT ;  /* 0x00000034b1347212 */ /* 0x000fe200078e3cff */
[----:B------:R-:W-:Y:S01]  /*dfc0*/  IMAD.X R65, RZ, RZ, R123, P1 ;  /* 0x000000ffff417224 */ /* 0x000fe200008e067b */
[----:B------:R-:W-:-:S02]  /*dfd0*/  SHF.R.U64 R40, R40, 0x3, RZ ;  /* 0x0000000328287819 */ /* 0x000fc400000012ff */
[----:B------:R-:W-:Y:S02]  /*dfe0*/  LOP3.LUT R177, R8, 0x380, RZ, 0xc0, !PT ;  /* 0x0000038008b17812 */ /* 0x000fe400078ec0ff */
[----:B------:R-:W-:Y:S02]  /*dff0*/  SHF.R.U64 R21, R21, 0x3, RZ ;  /* 0x0000000315157819 */ /* 0x000fe400000012ff */
[----:B------:R-:W-:Y:S02]  /*e000*/  SHF.R.U64 R48, R48, 0x3, RZ ;  /* 0x0000000330307819 */ /* 0x000fe400000012ff */
[----:B------:R-:W-:Y:S02]  /*e010*/  LOP3.LUT R44, R44, R181, RZ, 0x3c, !PT ;  /* 0x000000b52c2c7212 */ /* 0x000fe400078e3cff */
[----:B------:R-:W-:Y:S02]  /*e020*/  LOP3.LUT R40, R40, R179, RZ, 0x3c, !PT ;  /* 0x000000b328287212 */ /* 0x000fe400078e3cff */
[----:B------:R-:W-:-:S02]  /*e030*/  LOP3.LUT R181, R60, 0x380, RZ, 0xc0, !PT ;  /* 0x000003803cb57812 */ /* 0x000fc400078ec0ff */
[----:B------:R-:W-:Y:S02]  /*e040*/  SHF.R.U64 R177, R177, 0x3, RZ ;  /* 0x00000003b1b17819 */ /* 0x000fe400000012ff */
[C---:B------:R-:W-:Y:S02]  /*e050*/  IADD3 R102, P4, R122.reuse, 0x4040, RZ ;  /* 0x000040407a667810 */ /* 0x040fe40007f9e0ff */
        /* <DEDUP_REMOVED lines=11> */
[----:B------:R-:W-:Y:S01]  /*e110*/  LOP3.LUT R122, R21, R122, RZ, 0x3c, !PT ;  /* 0x0000007a157a7212 */ /* 0x000fe200078e3cff */
[----:B------:R-:W-:Y:S01]  /*e120*/  IMAD.X R21, RZ, RZ, R123, P1 ;  /* 0x000000ffff157224 */ /* 0x000fe200008e067b */
[----:B------:R-:W-:-:S02]  /*e130*/  LOP3.LUT R48, R48, R183, RZ, 0x3c, !PT ;  /* 0x000000b730307212 */ /* 0x000fc400078e3cff */
[----:B------:R-:W-:Y:S02]  /*e140*/  LOP3.LUT R183, R64, 0x380, RZ, 0xc0, !PT ;  /* 0x0000038040b77812 */ /* 0x000fe400078ec0ff */
[----:B------:R-:W-:Y:S02]  /*e150*/  SHF.R.U64 R181, R181, 0x3, RZ ;  /* 0x00000003b5b57819 */ /* 0x000fe400000012ff */
[----:B------:R-:W-:Y:S02]  /*e160*/  LOP3.LUT R68, R177, R8, RZ, 0x3c, !PT ;  /* 0x00000008b1447212 */ /* 0x000fe400078e3cff */
[----:B------:R-:W-:Y:S02]  /*e170*/  SHF.R.U64 R179, R179, 0x3, RZ ;  /* 0x00000003b3b37819 */ /* 0x000fe400000012ff */
[----:B------:R-:W-:Y:S02]  /*e180*/  F2FP.F16.F32.PACK_AB R8, R20, R175 ;  /* 0x000000af1408723e */ /* 0x000fe400000000ff */
[----:B------:R-:W-:-:S02]  /*e190*/  MOV R122, R122 ;  /* 0x0000007a007a7202 */ /* 0x000fc40000000f00 */
[----:B------:R-:W-:Y:S02]  /*e1a0*/  LOP3.LUT R27, R6, 0x380, RZ, 0xc0, !PT ;  /* 0x00000380061b7812 */ /* 0x000fe400078ec0ff */
[----:B------:R-:W-:Y:S01]  /*e1b0*/  LOP3.LUT R175, R26, 0x380, RZ, 0xc0, !PT ;  /* 0x000003801aaf7812 */ /* 0x000fe200078ec0ff */
[----:B------:R0:W-:Y:S01]  /*e1c0*/  STSM.16.M88.4 [R122], R8 ;  /* 0x000000087a007844 */ /* 0x0001e20000000200 */
[----:B------:R-:W-:Y:S02]  /*e1d0*/  SHF.R.U64 R183, R183, 0x3, RZ ;  /* 0x00000003b7b77819 */ /* 0x000fe400000012ff */
[----:B------:R-:W-:Y:S02]  /*e1e0*/  LOP3.LUT R60, R181, R60, RZ, 0x3c, !PT ;  /* 0x0000003cb53c7212 */ /* 0x000fe400078e3cff */
[----:B------:R-:W-:Y:S02]  /*e1f0*/  LOP3.LUT R123, R30, 0x380, RZ, 0xc0, !PT ;  /* 0x000003801e7b7812 */ /* 0x000fe400078ec0ff */
[----:B------:R-:W-:-:S02]  /*e200*/  LOP3.LUT R56, R179, R56, RZ, 0x3c, !PT ;  /* 0x00000038b3387212 */ /* 0x000fc400078e3cff */
[----:B------:R-:W-:Y:S02]  /*e210*/  LOP3.LUT R181, R106, 0x380, RZ, 0xc0, !PT ;  /* 0x000003806ab57812 */ /* 0x000fe400078ec0ff */
[----:B------:R-:W-:Y:S02]  /*e220*/  LOP3.LUT R179, R102, 0x380, RZ, 0xc0, !PT ;  /* 0x0000038066b37812 */ /* 0x000fe400078ec0ff */
[----:B------:R-:W-:Y:S02]  /*e230*/  SHF.R.U64 R27, R27, 0x3, RZ ;  /* 0x000000031b1b7819 */ /* 0x000fe400000012ff */
[----:B------:R-:W-:Y:S02]  /*e240*/  SHF.R.U64 R175, R175, 0x3, RZ ;  /* 0x00000003afaf7819 */ /* 0x000fe400000012ff */
[----:B------:R-:W-:Y:S02]  /*e250*/  LOP3.LUT R64, R183, R64, RZ, 0x3c, !PT ;  /* 0x00000040b7407212 */ /* 0x000fe400078e3cff */
[----:B------:R-:W-:-:S02]  /*e260*/  LOP3.LUT R183, R110, 0x380, RZ, 0xc0, !PT ;  /* 0x000003806eb77812 */ /* 0x000fc400078ec0ff */
[----:B------:R-:W-:Y:S02]  /*e270*/  SHF.R.U64 R123, R123, 0x3, RZ ;  /* 0x000000037b7b7819 */ /* 0x000fe400000012ff */
[----:B------:R-:W-:Y:S02]  /*e280*/  MOV R36, R36 ;  /* 0x0000002400247202 */ /* 0x000fe40000000f00 */
[----:B0-----:R-:W-:Y:S02]  /*e290*/  F2FP.F16.F32.PACK_AB R8, R171, R173 ;  /* 0x000000adab08723e */ /* 0x001fe400000000ff */
[----:B------:R-:W-:Y:S02]  /*e2a0*/  F2FP.F16.F32.PACK_AB R9, R35, R34 ;  /* 0x000000222309723e */ /* 0x000fe400000000ff */
[----:B------:R-:W-:Y:S02]  /*e2b0*/  F2FP.F16.F32.PACK_AB R10, R169, R172 ;  /* 0x000000aca90a723e */ /* 0x000fe400000000ff */
[----:B------:R-:W-:-:S02]  /*e2c0*/  F2FP.F16.F32.PACK_AB R11, R39, R38 ;  /* 0x00000026270b723e */ /* 0x000fc400000000ff */
[----:B------:R-:W-:Y:S02]  /*e2d0*/  SHF.R.U64 R181, R181, 0x3, RZ ;  /* 0x00000003b5b57819 */ /* 0x000fe400000012ff */
[----:B------:R-:W-:Y:S01]  /*e2e0*/  SHF.R.U64 R179, R179, 0x3, RZ ;  /* 0x00000003b3b37819 */ /* 0x000fe200000012ff */
[----:B------:R0:W-:Y:S01]  /*e2f0*/  STSM.16.M88.4 [R36], R8 ;  /* 0x0000000824007844 */ /* 0x0001e20000000200 */
[----:B------:R-:W-:Y:S02]  /*e300*/  LOP3.LUT R114, R27, R6, RZ, 0x3c, !PT ;  /* 0x000000061b727212 */ /* 0x000fe400078e3cff */
[----:B------:R-:W-:Y:S02]  /*e310*/  LOP3.LUT R20, R175, R26, RZ, 0x3c, !PT ;  /* 0x0000001aaf147212 */ /* 0x000fe400078e3cff */
[----:B------:R-:W-:Y:S02]  /*e320*/  MOV R40, R40 ;  /* 0x0000002800287202 */ /* 0x000fe40000000f00 */
[----:B------:R-:W-:-:S02]  /*e330*/  MOV R44, R44 ;  /* 0x0000002c002c7202 */ /* 0x000fc40000000f00 */
[----:B------:R-:W-:Y:S01]  /*e340*/  F2FP.F16.F32.PACK_AB R26, R163, R165 ;  /* 0x000000a5a31a723e */ /* 0x000fe200000000ff */
[----:B------:R-:W-:Y:S01]  /*e350*/  STSM.16.M88.4 [R40], R12 ;  /* 0x0000000c28007844 */ /* 0x000fe20000000200 */
[----:B------:R-:W-:Y:S02]  /*e360*/  F2FP.F16.F32.PACK_AB R27, R55, R54 ;  /* 0x00000036371b723e */ /* 0x000fe400000000ff */
[----:B------:R-:W-:Y:S02]  /*e370*/  SHF.R.U64 R183, R183, 0x3, RZ ;  /* 0x00000003b7b77819 */ /* 0x000fe400000012ff */
[----:B------:R-:W-:Y:S01]  /*e380*/  LOP3.LUT R118, R123, R30, RZ, 0x3c, !PT ;  /* 0x0000001e7b767212 */ /* 0x000fe200078e3cff */
[----:B------:R-:W-:Y:S01]  /*e390*/  STSM.16.M88.4 [R44], R24 ;  /* 0x000000182c007844 */ /* 0x000fe20000000200 */
[----:B------:R-:W-:Y:S02]  /*e3a0*/  MOV R48, R48 ;  /* 0x0000003000307202 */ /* 0x000fe40000000f00 */
[----:B------:R-:W-:-:S02]  /*e3b0*/  F2FP.F16.F32.PACK_AB R34, R160, R162 ;  /* 0x000000a2a022723e */ /* 0x000fc400000000ff */
[----:B------:R-:W-:Y:S02]  /*e3c0*/  F2FP.F16.F32.PACK_AB R35, R63, R62 ;  /* 0x0000003e3f23723e */ /* 0x000fe400000000ff */
[----:B------:R-:W-:Y:S02]  /*e3d0*/  LOP3.LUT R106, R181, R106, RZ, 0x3c, !PT ;  /* 0x0000006ab56a7212 */ /* 0x000fe400078e3cff */
[----:B------:R-:W-:Y:S01]  /*e3e0*/  MOV R52, R52 ;  /* 0x0000003400347202 */ /* 0x000fe20000000f00 */
[----:B------:R-:W-:Y:S01]  /*e3f0*/  STSM.16.M88.4 [R48], R32 ;  /* 0x0000002030007844 */ /* 0x000fe20000000200 */
[----:B------:R-:W-:Y:S02]  /*e400*/  F2FP.F16.F32.PACK_AB R30, R152, R159 ;  /* 0x0000009f981e723e */ /* 0x000fe400000000ff */
[----:B------:R-:W-:Y:S02]  /*e410*/  LOP3.LUT R102, R179, R102, RZ, 0x3c, !PT ;  /* 0x00000066b3667212 */ /* 0x000fe400078e3cff */
[----:B------:R-:W-:Y:S01]  /*e420*/  MOV R56, R56 ;  /* 0x0000003800387202 */ /* 0x000fe20000000f00 */
[----:B------:R-:W-:Y:S01]  /*e430*/  STSM.16.M88.4 [R52], R28 ;  /* 0x0000001c34007844 */ /* 0x000fe20000000200 */
[----:B0-----:R-:W-:-:S02]  /*e440*/  F2FP.F16.F32.PACK_AB R8, R73, R154 ;  /* 0x0000009a4908723e */ /* 0x001fc400000000ff */
[----:B------:R-:W-:Y:S02]  /*e450*/  F2FP.F16.F32.PACK_AB R9, R75, R74 ;  /* 0x0000004a4b09723e */ /* 0x000fe400000000ff */
[----:B------:R-:W-:Y:S02]  /*e460*/  F2FP.F16.F32.PACK_AB R10, R77, R76 ;  /* 0x0000004c4d0a723e */ /* 0x000fe400000000ff */
[----:B------:R-:W-:Y:S02]  /*e470*/  F2FP.F16.F32.PACK_AB R11, R79, R78 ;  /* 0x0000004e4f0b723e */ /* 0x000fe400000000ff */
[----:B------:R-:W-:Y:S02]  /*e480*/  MOV R60, R60 ;  /* 0x0000003c003c7202 */ /* 0x000fe40000000f00 */
[----:B------:R-:W-:Y:S01]  /*e490*/  F2FP.F16.F32.PACK_AB R96, R97, R96 ;  /* 0x000000606160723e */ /* 0x000fe200000000ff */
[----:B------:R0:W-:Y:S01]  /*e4a0*/  STSM.16.M88.4 [R56], R8 ;  /* 0x0000000838007844 */ /* 0x0001e20000000200 */
[----:B------:R-:W-:-:S02]  /*e4b0*/  LOP3.LUT R110, R183, R110, RZ, 0x3c, !PT ;  /* 0x0000006eb76e7212 */ /* 0x000fc400078e3cff */
[----:B------:R-:W-:Y:S01]  /*e4c0*/  MOV R64, R64 ;  /* 0x0000004000407202 */ /* 0x000fe20000000f00 */
[----:B------:R-:W-:Y:S01]  /*e4d0*/  STSM.16.M88.4 [R60], R80 ;  /* 0x000000503c007844 */ /* 0x000fe20000000200 */
[----:B------:R-:W-:Y:S02]  /*e4e0*/  F2FP.F16.F32.PACK_AB R90, R93, R92 ;  /* 0x0000005c5d5a723e */ /* 0x000fe400000000ff */
        /* <DEDUP_REMOVED lines=13> */
[----:B------:R-:W-:Y:S01]  /*e5c0*/  UISETP.NE.U32.AND UP1, UPT, UR8, URZ, UPT ;  /* 0x0000003f0800728c */ /* 0x000fe2000bf25070 */
[----:B------:R-:W-:Y:S01]  /*e5d0*/  F2FP.F16.F32.PACK_AB R99, R46, R42 ;  /* 0x0000002a2e63723e */ /* 0x000fe200000000ff */
[----:B0-----:R-:W-:Y:S01]  /*e5e0*/  IMAD.U32 R10, RZ, RZ, UR4 ;  /* 0x00000004ff0a7e24 */ /* 0x001fe2000f8e00ff */
[----:B------:R-:W-:Y:S01]  /*e5f0*/  MOV R102, R102 ;  /* 0x0000006600667202 */ /* 0x000fe20000000f00 */
[----:B------:R-:W-:Y:S01]  /*e600*/  IMAD.U32 R11, RZ, RZ, UR7 ;  /* 0x00000007ff0b7e24 */ /* 0x000fe2000f8e00ff */
[----:B------:R-:W-:Y:S01]  /*e610*/  F2FP.F16.F32.PACK_AB R105, R58, R50 ;  /* 0x000000323a69723e */ /* 0x000fe200000000ff */
[----:B------:R-:W-:Y:S01]  /*e620*/  STSM.16.M88.4 [R68], R96 ;  /* 0x0000006044007844 */ /* 0x000fe20000000200 */
[----:B------:R-:W-:-:S02]  /*e630*/  F2FP.F16.F32.PACK_AB R106, R109, R108 ;  /* 0x0000006c6d6a723e */ /* 0x000fc400000000ff */
[----:B------:R-:W-:Y:S02]  /*e640*/  F2FP.F16.F32.PACK_AB R107, R72, R66 ;  /* 0x00000042486b723e */ /* 0x000fe400000000ff */
[----:B------:R-:W-:Y:S02]  /*e650*/  F2FP.F16.F32.PACK_AB R152, R113, R112 ;  /* 0x000000707198723e */ /* 0x000fe400000000ff */
[----:B------:R-:W-:Y:S01]  /*e660*/  F2FP.F16.F32.PACK_AB R154, R117, R116 ;  /* 0x00000074759a723e */ /* 0x000fe200000000ff */
[----:B------:R-:W-:Y:S01]  /*e670*/  STSM.16.M88.4 [R102], R104 ;  /* 0x0000006866007844 */ /* 0x000fe20000000200 */
[----:B------:R-:W-:Y:S02]  /*e680*/  MOV R110, R110 ;  /* 0x0000006e006e7202 */ /* 0x000fe40000000f00 */
[----:B------:R-:W-:Y:S01]  /*e690*/  F2FP.F16.F32.PACK_AB R121, R158, R157 ;  /* 0x0000009d9e79723e */ /* 0x000fe200000000ff */
[----:B------:R0:W-:Y:S01]  /*e6a0*/  STSM.16.M88.4 [R6], R152 ;  /* 0x0000009806007844 */ /* 0x0001e20000000200 */
        /* <DEDUP_REMOVED lines=17> */
[----:B------:R-:W-:-:S03]  /*e7c0*/  PLOP3.LUT P0, PT, PT, PT, UP0, 0x80, 0x0 ;  /* 0x000000000000781c */ /* 0x000fc60003f0f008 */
[----:B------:R1:W-:Y:S01]  /*e7d0*/  STSM.16.M88.4 [R20], R144 ;  /* 0x0000009014007844 */ /* 0x0003e20000000200 */
[----:B------:R-:W-:Y:S01]  /*e7e0*/  BAR.SYNC.DEFER_BLOCKING 0x1, 0x100 ;  /* 0x0044000000007b1d */ /* 0x000fe20000010000 */
[----:B------:R-:W-:Y:S01]  /*e7f0*/  UISETP.NE.AND.EX UP1, UPT, UR9, URZ, UPT, UP1 ;  /* 0x0000003f0900728c */ /* 0x000fe2000bf25310 */
[----:B------:R-:W-:-:S05]  /*e800*/  IMAD R9, R198, 0x40, R23 ;  /* 0x00000040c6097824 */ /* 0x000fca00078e0217 */
[----:B------:R-:W-:-:S05]  /*e810*/  PLOP3.LUT P6, PT, PT, PT, UP1, 0x80, 0x0 ;  /* 0x000000000000781c */ /* 0x000fca0003fcf018 */
[----:B------:R-:W-:-:S04]  /*e820*/  @UP1 UIADD3 UR8, UP2, UR10, UR8, URZ ;  /* 0x000000080a081290 */ /* 0x000fc8000ff5e03f */
[----:B------:R-:W-:Y:S01]  /*e830*/  @UP1 UIADD3.X UR9, UR11, UR9, URZ, UP2, !UPT ;  /* 0x000000090b091290 */ /* 0x000fe200097fe43f */
[----:B------:R-:W-:Y:S01]  /*e840*/  IMAD.WIDE R8, R9, 0x2, R4 ;  /* 0x0000000209087825 */ /* 0x000fe200078e0204 */
[----:B------:R-:W-:-:S03]  /*e850*/  ULDC UR4, c[0x0][0xb88] ;  /* 0x0002e20000047ab9 */ /* 0x000fc60000000800 */
[----:B------:R-:W-:Y:S01]  /*e860*/  IMAD.U32 R4, RZ, RZ, UR4 ;  /* 0x00000004ff047e24 */ /* 0x000fe2000f8e00ff */
[----:B0-----:R-:W2:Y:S01]  /*e870*/  @P0 LDG.E R6, desc[UR44][R10.64] ;  /* 0x0000002c0a060981 */ /* 0x001ea2000c1e1900 */
[----:B-1----:R-:W-:Y:S01]  /*e880*/  IMAD.U32 R20, RZ, RZ, UR8 ;  /* 0x00000008ff147e24 */ /* 0x002fe2000f8e00ff */
[C---:B------:R-:W-:Y:S01]  /*e890*/  IADD3 R13, P2, R8.reuse, 0x1000, RZ ;  /* 0x00001000080d7810 */ /* 0x040fe20007f5e0ff */
[----:B------:R-:W-:Y:S01]  /*e8a0*/  IMAD.U32 R21, RZ, RZ, UR9 ;  /* 0x00000009ff157e24 */ /* 0x000fe2000f8e00ff */
[C---:B------:R-:W-:Y:S02]  /*e8b0*/  IADD3 R25, P1, R8.reuse, 0x2000, RZ ;  /* 0x0000200008197810 */ /* 0x040fe40007f3e0ff */
[----:B------:R-:W-:Y:S02]  /*e8c0*/  P2R R14, PR, RZ, 0x4 ;  /* 0x00000004ff0e7803 */ /* 0x000fe40000000000 */
[----:B------:R0:W5:Y:S01]  /*e8d0*/  @P6 LDG.E R4, desc[UR44][R20.64] ;  /* 0x0000002c14046981 */ /* 0x000162000c1e1900 */
[----:B------:R-:W-:-:S02]  /*e8e0*/  IADD3 R29, P2, R8, 0x3000, RZ ;  /* 0x00003000081d7810 */ /* 0x000fc40007f5e0ff */
[C---:B------:R-:W-:Y:S02]  /*e8f0*/  IADD3 R33, P3, R8.reuse, 0x4000, RZ ;  /* 0x0000400008217810 */ /* 0x040fe40007f7e0ff */
[C---:B------:R-:W-:Y:S02]  /*e900*/  IADD3 R37, P4, R8.reuse, 0x5000, RZ ;  /* 0x0000500008257810 */ /* 0x040fe40007f9e0ff */
[----:B------:R-:W-:Y:S02]  /*e910*/  IADD3 R41, P5, R8, 0x6000, RZ ;  /* 0x0000600008297810 */ /* 0x000fe40007fbe0ff */
[----:B------:R-:W-:Y:S02]  /*e920*/  LOP3.LUT R12, R13, 0x380, RZ, 0xc0, !PT ;  /* 0x000003800d0c7812 */ /* 0x000fe400078ec0ff */
[----:B------:R-:W-:Y:S02]  /*e930*/  LOP3.LUT R24, R25, 0x380, RZ, 0xc0, !PT ;  /* 0x0000038019187812 */ /* 0x000fe400078ec0ff */
[----:B------:R-:W-:-:S02]  /*e940*/  LOP3.LUT R28, R29, 0x380, RZ, 0xc0, !PT ;  /* 0x000003801d1c7812 */ /* 0x000fc400078ec0ff */
[----:B------:R-:W-:Y:S02]  /*e950*/  LOP3.LUT R32, R33, 0x380, RZ, 0xc0, !PT ;  /* 0x0000038021207812 */ /* 0x000fe400078ec0ff */
[----:B------:R-:W-:Y:S02]  /*e960*/  LOP3.LUT R36, R37, 0x380, RZ, 0xc0, !PT ;  /* 0x0000038025247812 */ /* 0x000fe400078ec0ff */
[----:B------:R-:W-:Y:S01]  /*e970*/  LOP3.LUT R40, R41, 0x380, RZ, 0xc0, !PT ;  /* 0x0000038029287812 */ /* 0x000fe200078ec0ff */
[----:B------:R-:W-:Y:S01]  /*e980*/  UMOV UR4, URZ ;  /* 0x0000003f00047c82 */ /* 0x000fe20008000000 */
[----:B------:R-:W-:Y:S02]  /*e990*/  SHF.R.U64 R12, R12, 0x3, RZ ;  /* 0x000000030c0c7819 */ /* 0x000fe400000012ff */
[----:B------:R-:W-:Y:S02]  /*e9a0*/  SHF.R.U64 R24, R24, 0x3, RZ ;  /* 0x0000000318187819 */ /* 0x000fe400000012ff */
[----:B------:R-:W-:-:S02]  /*e9b0*/  SHF.R.U64 R28, R28, 0x3, RZ ;  /* 0x000000031c1c7819 */ /* 0x000fc400000012ff */
[----:B------:R-:W-:Y:S02]  /*e9c0*/  SHF.R.U64 R32, R32, 0x3, RZ ;  /* 0x0000000320207819 */ /* 0x000fe400000012ff */
[----:B------:R-:W-:Y:S02]  /*e9d0*/  SHF.R.U64 R36, R36, 0x3, RZ ;  /* 0x0000000324247819 */ /* 0x000fe400000012ff */
[----:B------:R-:W-:Y:S02]  /*e9e0*/  SHF.R.U64 R40, R40, 0x3, RZ ;  /* 0x0000000328287819 */ /* 0x000fe400000012ff */
[----:B------:R-:W-:Y:S02]  /*e9f0*/  LOP3.LUT R12, R12, R13, RZ, 0x3c, !PT ;  /* 0x0000000d0c0c7212 */ /* 0x000fe400078e3cff */
[----:B------:R-:W-:Y:S02]  /*ea00*/  LOP3.LUT R24, R24, R25, RZ, 0x3c, !PT ;  /* 0x0000001918187212 */ /* 0x000fe400078e3cff */
[----:B------:R-:W-:-:S02]  /*ea10*/  LOP3.LUT R28, R28, R29, RZ, 0x3c, !PT ;  /* 0x0000001d1c1c7212 */ /* 0x000fc400078e3cff */
[----:B------:R-:W-:Y:S02]  /*ea20*/  LOP3.LUT R32, R32, R33, RZ, 0x3c, !PT ;  /* 0x0000002120207212 */ /* 0x000fe400078e3cff */
[----:B------:R-:W-:Y:S02]  /*ea30*/  LOP3.LUT R36, R36, R37, RZ, 0x3c, !PT ;  /* 0x0000002524247212 */ /* 0x000fe400078e3cff */
[----:B------:R-:W-:Y:S02]  /*ea40*/  LOP3.LUT R40, R40, R41, RZ, 0x3c, !PT ;  /* 0x0000002928287212 */ /* 0x000fe400078e3cff */
[----:B--2---:R-:W-:Y:S01]  /*ea50*/  @P0 R2UR UR4, R6 ;  /* 0x00000000060402ca */ /* 0x004fe200000e0000 */
[----:B0-----:R-:W-:-:S14]  /*ea60*/  @P6 BRA `(.L_x_5160) ;  /* 0x0000000000106947 */ /* 0x001fdc0003800000 */
[----:B------:R-:W-:Y:S05]  /*ea70*/  @!P0 BRA `(.L_x_5160) ;  /* 0x00000000000c8947 */ /* 0x000fea0003800000 */
[----:B------:R-:W2:Y:S04]  /*ea80*/  LDG.E R5, desc[UR44][R10.64] ;  /* 0x0000002c0a057981 */ /* 0x000ea8000c1e1900 */
[----:B-----5:R-:W2:Y:S02]  /*ea90*/  LDG.E R4, desc[UR44][R10.64+0x4] ;  /* 0x0000042c0a047981 */ /* 0x020ea4000c1e1900 */
[----:B--2---:R-:W-:-:S07]  /*eaa0*/  IMAD.IADD R4, R4, 0x1, -R5 ;  /* 0x0000000104047824 */ /* 0x004fce00078e0a05 */
.L_x_5160:
        /* <DEDUP_REMOVED lines=25> */
[----:B------:R-:W-:Y:S02]  /*ec40*/  IADD3.X R29, RZ, R9, RZ, P2, !PT ;  /* 0x00000009ff1d7210 */ /* 0x000fe400017fe4ff */
        /* <DEDUP_REMOVED lines=44> */
[----:B------:R-:W-:Y:S01]  /*ef10*/  ULDC.64 UR12, c[0x0][0xc98] ;  /* 0x00032600000c7ab9 */ /* 0x000fe20000000a00 */
[----:B------:R-:W-:Y:S01]  /*ef20*/  UIMAD.WIDE.U32 UR8, UR38, UR10, UR8 ;  /* 0x0000000a260872a5 */ /* 0x000fe2000f8e0008 */
[----:B------:R-:W-:Y:S01]  /*ef30*/  VIADD R21, R22, UR37 ;  /* 0x0000002516157c36 */ /* 0x000fe20008000000 */
[----:B------:R-:W-:-:S02]  /*ef40*/  UIMAD UR7, UR38, UR11, UR7 ;  /* 0x0000000b260772a4 */ /* 0x000fc4000f8e0207 */
[----:B------:R-:W-:Y:S02]  /*ef50*/  UIMAD UR10, UR39, UR12, URZ ;  /* 0x0000000c270a72a4 */ /* 0x000fe4000f8e023f */
[----:B------:R-:W-:Y:S02]  /*ef60*/  UIADD3 UR9, UR9, UR7, URZ ;  /* 0x0000000709097290 */ /* 0x000fe4000fffe03f */
[----:B------:R-:W-:Y:S02]  /*ef70*/  UIMAD UR10, UR40, UR13, UR10 ;  /* 0x0000000d280a72a4 */ /* 0x000fe4000f8e020a */
[----:B------:R-:W-:Y:S01]  /*ef80*/  UIMAD.WIDE.U32 UR8, UR40, UR12, UR8 ;  /* 0x0000000c280872a5 */ /* 0x000fe2000f8e0008 */
        /* <DEDUP_REMOVED lines=10> */
[----:B------:R-:W-:-:S03]  /*f030*/  IMAD.U32 R14, RZ, RZ, UR10 ;  /* 0x0000000aff0e7e24 */ /* 0x000fc6000f8e00ff */
        /* <DEDUP_REMOVED lines=11> */
[----:B------:R-:W-:Y:S02]  /*f0f0*/  IMAD.MOV R5, RZ, RZ, -R184 ;  /* 0x000000ffff057224 */ /* 0x000fe400078e0ab8 */
[----:B------:R-:W-:Y:S03]  /*f100*/  SHFL.IDX PT, R8, R6, RZ, 0x1c1f ;  /* 0x001c1fff06087589 */ /* 0x000fe600000e0000 */
[----:B------:R-:W-:Y:S01]  /*f110*/  ISETP.NE.AND P0, PT, R18, R5, PT ;  /* 0x000000051200720c */ /* 0x000fe20003f05270 */
[----:B------:R-:W0:Y:S01]  /*f120*/  SHFL.IDX PT, R9, R20, RZ, 0x1c1f ;  /* 0x001c1fff14097589 */ /* 0x000e2200000e0000 */
[C---:B------:R-:W-:Y:S02]  /*f130*/  VIADD R5, R21.reuse, 0x8 ;  /* 0x0000000815057836 */ /* 0x040fe40000000000 */
[-C--:B------:R-:W-:Y:S01]  /*f140*/  ISETP.GE.OR P1, PT, R21, R26.reuse, P0 ;  /* 0x0000001a1500720c */ /* 0x080fe20000726670 */
[----:B------:R-:W1:Y:S02]  /*f150*/  SHFL.IDX PT, R15, R20, 0x1, 0x1c1f ;  /* 0x003c1f00140f7f89 */ /* 0x000e6400000e0000 */
[----:B------:R-:W-:-:S10]  /*f160*/  ISETP.GE.OR P0, PT, R5, R26, P0 ;  /* 0x0000001a0500720c */ /* 0x000fd40000706670 */
[----:B0-----:R0:W-:Y:S04]  /*f170*/  @!P1 ST.E desc[UR44][R8.64], R3 ;  /* 0x0000000308009985 */ /* 0x0011e8000c10192c */
[----:B-1----:R0:W-:Y:S02]  /*f180*/  @!P0 ST.E desc[UR44][R14.64], R0 ;  /* 0x000000000e008985 */ /* 0x0021e4000c10192c */
.L_x_5161:
[----:B------:R-:W1:Y:S01]  /*f190*/  LDC R81, c[0x0][0xce8] ;  /* 0x00033a00ff517b82 */ /* 0x000e620000000800 */
[----:B------:R-:W-:Y:S01]  /*f1a0*/  ULDC UR12, c[0x0][0xbc8] ;  /* 0x0002f200000c7ab9 */ /* 0x000fe20000000800 */
[----:B------:R-:W-:Y:S01]  /*f1b0*/  ULDC.64 UR10, c[0x0][0xba0] ;  /* 0x0002e800000a7ab9 */ /* 0x000fe20000000a00 */
[----:B------:R-:W-:Y:S01]  /*f1c0*/  ISETP.GE.AND P0, PT, R196, UR12, PT ;  /* 0x0000000cc4007c0c */ /* 0x000fe2000bf06270 */
[----:B0-----:R-:W5:Y:S01]  /*f1d0*/  LD.E.128 R8, desc[UR44][R10.64] ;  /* 0x0000002c0a087980 */ /* 0x001f62000c101d00 */
[----:B------:R-:W-:Y:S02]  /*f1e0*/  ISETP.GE.AND P1, PT, R23, UR12, PT ;  /* 0x0000000c17007c0c */ /* 0x000fe4000bf26270 */
[----:B------:R-:W-:Y:S01]  /*f1f0*/  SEL R3, RZ, 0xffffffff, P0 ;  /* 0xffffffffff037807 */ /* 0x000fe20000000000 */
        /* <DEDUP_REMOVED lines=10> */
[----:B------:R-:W-:-:S03]  /*f2a0*/  SEL R3, RZ, 0xffffffff, P0 ;  /* 0xffffffffff037807 */ /* 0x000fc60000000000 */
[----:B------:R-:W5:Y:S04]  /*f2b0*/  LD.E.128 R40, desc[UR44][R40.64] ;  /* 0x0000002c28287980 */ /* 0x000f68000c101d00 */
[----:B------:R-:W5:Y:S02]  /*f2c0*/  LD.E.128 R44, desc[UR44][R44.64] ;  /* 0x0000002c2c2c7980 */ /* 0x000f64000c101d00 */
[----:B------:R-:W0:Y:S01]  /*f2d0*/  @P2 LDC R19, c[0x0][0xcec] ;  /* 0x00033b00ff132b82 */ /* 0x000e220000000800 */
[----:B------:R-:W-:Y:S01]  /*f2e0*/  IMAD.SHL.U32 R3, R3, 0x4, RZ ;  /* 0x0000000403037824 */ /* 0x000fe200078e00ff */
[----:B------:R-:W-:Y:S01]  /*f2f0*/  ISETP.GE.AND P0, PT, R194, UR12, PT ;  /* 0x0000000cc2007c0c */ /* 0x000fe2000bf06270 */
[----:B------:R-:W-:Y:S01]  /*f300*/  UIMAD UR7, UR14, UR10, URZ ;  /* 0x0000000a0e0772a4 */ /* 0x000fe2000f8e023f */
[----:B------:R-:W5:Y:S04]  /*f310*/  LD.E.128 R48, desc[UR44][R48.64] ;  /* 0x0000002c30307980 */ /* 0x000f68000c101d00 */
[----:B------:R-:W1:Y:S01]  /*f320*/  @P2 LDC R21, c[0x0][0xcf0] ;  /* 0x00033c00ff152b82 */ /* 0x000e620000000800 */
[----:B------:R-:W-:Y:S01]  /*f330*/  LOP3.LUT R3, R3, 0x4, R0, 0xe2, !PT ;  /* 0x0000000403037812 */ /* 0x000fe200078ee200 */
[----:B------:R-:W-:Y:S01]  /*f340*/  UIMAD.WIDE.U32 UR8, UR4, UR10, URZ ;  /* 0x0000000a040872a5 */ /* 0x000fe2000f8e003f */
[----:B------:R-:W-:Y:S01]  /*f350*/  SEL R5, RZ, 0xffffffff, P0 ;  /* 0xffffffffff057807 */ /* 0x000fe20000000000 */
[----:B------:R-:W-:Y:S01]  /*f360*/  UIMAD UR7, UR4, UR11, UR7 ;  /* 0x0000000b040772a4 */ /* 0x000fe2000f8e0207 */
[----:B------:R-:W-:Y:S01]  /*f370*/  IMAD R0, R197, 0x20, R198 ;  /* 0x00000020c5007824 */ /* 0x000fe200078e02c6 */
[----:B------:R-:W-:Y:S01]  /*f380*/  ISETP.GE.AND P0, PT, R193, UR12, PT ;  /* 0x0000000cc1007c0c */ /* 0x000fe2000bf06270 */
[----:B------:R-:W-:Y:S01]  /*f390*/  ULDC.64 UR10, c[0x0][0xbe8] ;  /* 0x0002fa00000a7ab9 */ /* 0x000fe20000000a00 */
[----:B------:R-:W-:Y:S01]  /*f3a0*/  UIADD3 UR9, UR9, UR7, URZ ;  /* 0x0000000709097290 */ /* 0x000fe2000fffe03f */
[----:B------:R-:W-:Y:S01]  /*f3b0*/  IMAD.SHL.U32 R6, R5, 0x8, RZ ;  /* 0x0000000805067824 */ /* 0x000fe200078e00ff */
[----:B------:R-:W-:Y:S01]  /*f3c0*/  UIMAD UR4, UR15, UR10, URZ ;  /* 0x0000000a0f0472a4 */ /* 0x000fe2000f8e023f */
[----:B------:R-:W-:Y:S01]  /*f3d0*/  VIADD R82, R0, UR37 ;  /* 0x0000002500527c36 */ /* 0x000fe20008000000 */
[----:B------:R-:W-:Y:S01]  /*f3e0*/  SEL R0, RZ, 0xffffffff, P0 ;  /* 0xffffffffff007807 */ /* 0x000fe20000000000 */
[----:B------:R-:W-:Y:S01]  /*f3f0*/  UIMAD.WIDE.U32 UR8, UR38, UR10, UR8 ;  /* 0x0000000a260872a5 */ /* 0x000fe2000f8e0008 */
[----:B------:R-:W-:Y:S01]  /*f400*/  LOP3.LUT R5, R6, 0x8, R3, 0xe2, !PT ;  /* 0x0000000806057812 */ /* 0x000fe200078ee203 */
[----:B------:R-:W-:Y:S01]  /*f410*/  UIMAD UR4, UR38, UR11, UR4 ;  /* 0x0000000b260472a4 */ /* 0x000fe2000f8e0204 */
[----:B------:R-:W5:Y:S01]  /*f420*/  LD.E.128 R52, desc[UR44][R52.64] ;  /* 0x0000002c34347980 */ /* 0x000f62000c101d00 */
[----:B------:R-:W-:Y:S01]  /*f430*/  IMAD.SHL.U32 R6, R0, 0x10, RZ ;  /* 0x0000001000067824 */ /* 0x000fe200078e00ff */
[----:B------:R-:W-:Y:S01]  /*f440*/  ULDC.64 UR10, c[0x0][0xbf0] ;  /* 0x0002fc00000a7ab9 */ /* 0x000fe20000000a00 */
[----:B0-----:R-:W-:Y:S01]  /*f450*/  @P2 IMAD.HI.U32 R0, R82, R19, RZ ;  /* 0x0000001352002227 */ /* 0x001fe200078e00ff */
[----:B------:R-:W-:Y:S01]  /*f460*/  UIADD3 UR9, UR9, UR4, URZ ;  /* 0x0000000409097290 */ /* 0x000fe2000fffe03f */
[----:B------:R-:W5:Y:S01]  /*f470*/  LD.E.128 R56, desc[UR44][R56.64] ;  /* 0x0000002c38387980 */ /* 0x000f62000c101d00 */
[----:B------:R-:W-:Y:S01]  /*f480*/  UIMAD UR4, UR39, UR10, URZ ;  /* 0x0000000a270472a4 */ /* 0x000fe2000f8e023f */
[----:B------:R-:W-:Y:S01]  /*f490*/  IMAD.MOV.U32 R3, RZ, RZ, R82 ;  /* 0x000000ffff037224 */ /* 0x000fe200078e0052 */
[----:B------:R-:W-:Y:S01]  /*f4a0*/  UIMAD.WIDE.U32 UR8, UR40, UR10, UR8 ;  /* 0x0000000a280872a5 */ /* 0x000fe2000f8e0008 */
[----:B-1----:R-:W-:Y:S01]  /*f4b0*/  @P2 SHF.R.U32.HI R3, RZ, R21, R0 ;  /* 0x00000015ff032219 */ /* 0x002fe20000011600 */
[----:B------:R-:W-:Y:S01]  /*f4c0*/  UIMAD UR4, UR40, UR11, UR4 ;  /* 0x0000000b280472a4 */ /* 0x000fe2000f8e0204 */
[----:B------:R-:W-:Y:S01]  /*f4d0*/  LOP3.LUT R6, R6, 0x10, R5, 0xe2, !PT ;  /* 0x0000001006067812 */ /* 0x000fe200078ee205 */
[----:B------:R-:W5:Y:S01]  /*f4e0*/  LD.E.128 R60, desc[UR44][R60.64] ;  /* 0x0000002c3c3c7980 */ /* 0x000f62000c101d00 */
        /* <DEDUP_REMOVED lines=17> */
[----:B------:R-:W-:Y:S01]  /*f600*/  IMAD R19, R3, UR9, R80 ;  /* 0x0000000903137c24 */ /* 0x000fe2000f8e0250 */
[----:B------:R-:W-:Y:S01]  /*f610*/  ISETP.GE.AND P0, PT, R201, UR12, PT ;  /* 0x0000000cc9007c0c */ /* 0x000fe2000bf06270 */
[----:B------:R-:W-:Y:S01]  /*f620*/  IMAD.WIDE.U32 R20, R3, UR8, R20 ;  /* 0x0000000803147c25 */ /* 0x000fe2000f8e0014 */
[----:B------:R-:W-:Y:S01]  /*f630*/  @!PT LDS RZ, [RZ] ;  /* 0x00000000fffff984 */ /* 0x000fe20000000800 */
[----:B------:R-:W-:Y:S01]  /*f640*/  @!PT LDS RZ, [RZ] ;  /* 0x00000000fffff984 */ /* 0x000fe20000000800 */
[----:B------:R-:W-:Y:S01]  /*f650*/  @!PT LDS RZ, [RZ] ;  /* 0x00000000fffff984 */ /* 0x000fe20000000800 */
[----:B------:R-:W-:Y:S01]  /*f660*/  @!PT LDS RZ, [RZ] ;  /* 0x00000000fffff984 */ /* 0x000fe20000000800 */
[----:B------:R0:W-:Y:S06]  /*f670*/  MEMBAR.ALL.CTA ;  /* 0x0000000000007992 */ /* 0x0001ec0000008000 */
[----:B0-----:R-:W0:Y:S01]  /*f680*/  FENCE.VIEW.ASYNC.S ;  /* 0x00000000000073c6 */ /* 0x001e220000000000 */
[----:B------:R-:W-:Y:S01]  /*f690*/  ULDC.64 UR8, c[0x0][0xbd8] ;  /* 0x0002f60000087ab9 */ /* 0x000fe20000000a00 */
[----:B------:R-:W-:Y:S01]  /*f6a0*/  LOP3.LUT R6, R83, 0x20, R6, 0xe2, !PT ;  /* 0x0000002053067812 */ /* 0x000fe200078ee206 */
[----:B------:R-:W-:Y:S01]  /*f6b0*/  IMAD R0, R0, UR8, RZ ;  /* 0x0000000800007c24 */ /* 0x000fe2000f8e02ff */
[----:B------:R-:W-:Y:S01]  /*f6c0*/  SEL R3, RZ, 0x40, P0 ;  /* 0x00000040ff037807 */ /* 0x000fe20000000000 */
[----:B------:R-:W-:Y:S01]  /*f6d0*/  IMAD.IADD R21, R21, 0x1, R19 ;  /* 0x0000000115157824 */ /* 0x000fe200078e0213 */
[----:B------:R-:W-:Y:S01]  /*f6e0*/  ISETP.GE.AND P0, PT, R200, UR12, PT ;  /* 0x0000000cc8007c0c */ /* 0x000fe2000bf06270 */
[----:B-----5:R-:W-:Y:S01]  /*f6f0*/  IMAD R88, R4, R81, RZ ;  /* 0x0000005104587224 */ /* 0x020fe200078e02ff */
[----:B------:R-:W-:Y:S01]  /*f700*/  LOP3.LUT R3, R6, R3, RZ, 0xfc, !PT ;  /* 0x0000000306037212 */ /* 0x000fe200078efcff */
[----:B------:R-:W-:Y:S01]  /*f710*/  VIADD R87, R198, UR37 ;  /* 0x00000025c6577c36 */ /* 0x000fe20008000000 */
[----:B------:R-:W-:Y:S01]  /*f720*/  SEL R6, RZ, 0x80, P0 ;  /* 0x00000080ff067807 */ /* 0x000fe20000000000 */
[C---:B------:R-:W-:Y:S01]  /*f730*/  IMAD R19, R5.reuse, UR9, R0 ;  /* 0x0000000905137c24 */ /* 0x040fe2000f8e0200 */
[----:B------:R-:W-:Y:S01]  /*f740*/  BSSY B1, `(.L_x_5162) ;  /* 0x000002d000017945 */ /* 0x000fe20003800000 */
[----:B------:R-:W-:Y:S01]  /*f750*/  IMAD.WIDE.U32 R4, R5, UR8, R20 ;  /* 0x0000000805047c25 */ /* 0x000fe2000f8e0014 */
[----:B------:R-:W-:Y:S01]  /*f760*/  ISETP.GE.AND P1, PT, R87, R88, PT ;  /* 0x000000585700720c */ /* 0x000fe20003f26270 */
[----:B------:R-:W-:Y:S01]  /*f770*/  ULDC.64 UR8, c[0x0][0xb80] ;  /* 0x0002e00000087ab9 */ /* 0x000fe20000000a00 */
[----:B------:R-:W-:Y:S01]  /*f780*/  LOP3.LUT R6, R3, R6, RZ, 0xfc, !PT ;  /* 0x0000000603067212 */ /* 0x000fe200078efcff */
[----:B------:R-:W-:Y:S01]  /*f790*/  IMAD.IADD R5, R5, 0x1, R19 ;  /* 0x0000000105057824 */ /* 0x000fe200078e0213 */
[----:B------:R-:W-:Y:S01]  /*f7a0*/  LEA R19, P2, R4, UR8, 0x1 ;  /* 0x0000000804137c11 */ /* 0x000fe2000f8408ff */
[----:B------:R-:W-:-:S03]  /*f7b0*/  VIADD R0, R17, 0x38820 ;  /* 0x0003882011007836 */ /* 0x000fc60000000000 */
[----:B------:R-:W-:Y:S01]  /*f7c0*/  LEA.HI.X R86, R4, UR9, R5, 0x1, P2 ;  /* 0x0000000904567c11 */ /* 0x000fe200090f0c05 */
[----:B0-----:R0:W1:Y:S01]  /*f7d0*/  SHFL.IDX PT, R20, R19, RZ, 0x181f ;  /* 0x00181fff13147589 */ /* 0x00106200000e0000 */
[----:B------:R-:W-:-:S03]  /*f7e0*/  PRMT R0, RZ, 0x654, R0 ;  /* 0x00000654ff007816 */ /* 0x000fc60000000000 */
[----:B------:R0:W2:Y:S01]  /*f7f0*/  SHFL.IDX PT, R21, R86, RZ, 0x181f ;  /* 0x00181fff56157589 */ /* 0x0000a200000e0000 */
[----:B------:R0:W-:Y:S01]  /*f800*/  SYNCS.ARRIVE.TRANS64.RED.A1T0 RZ, [R0+URZ], RZ ;  /* 0x000000ff00ff79a7 */ /* 0x0001e2000810043f */
        /* <DEDUP_REMOVED lines=32> */
.L_x_5163:
[----:B------:R-:W-:Y:S05]  /*fa10*/  BSYNC B1 ;  /* 0x0000000000017941 */ /* 0x000fea0003800000 */
.L_x_5162:
[----:B0-----:R-:W-:Y:S01]  /*fa20*/  VIADD R0, R87, 0x20 ;  /* 0x0000002057007836 */ /* 0x001fe20000000000 */
[----:B---3--:R4:W0:Y:S04]  /*fa30*/  SHFL.IDX PT, R9, R86, 0x1, 0x181f ;  /* 0x00381f0056097f89 */ /* 0x00882800000e0000 */
[----:B------:R-:W-:Y:S01]  /*fa40*/  ISETP.GE.AND P0, PT, R0, R88, PT ;  /* 0x000000580000720c */ /* 0x000fe20003f06270 */
[----:B------:R4:W3:-:S12]  /*fa50*/  SHFL.IDX PT, R8, R19, 0x1, 0x181f ;  /* 0x00381f0013087f89 */ /* 0x0008d800000e0000 */
        /* <DEDUP_REMOVED lines=34> */
.L_x_5159:
        /* <DEDUP_REMOVED lines=31> */
.L_x_5165:
        /* <DEDUP_REMOVED lines=45> */
.L_x_5167:
[----:B------:R-:W-:Y:S05]  /*10140*/  BSYNC B1 ;  /* 0x0000000000017941 */ /* 0x000fea0003800000 */
.L_x_5166:
        /* <DEDUP_REMOVED lines=28> */
[----:B------:R-:W-:Y:S01]  /*10310*/  UIADD3 UR9, UR9, UR4, URZ ;  /* 0x0000000409097290 */ /* 0x000fe2000fffe03f */
[----:B------:R-:W-:Y:S01]  /*10320*/  IMAD.MOV.U32 R3, RZ, RZ, R8 ;  /* 0x000000ffff037224 */ /* 0x000fe200078e0008 */
[----:B------:R-:W-:Y:S01]  /*10330*/  UIMAD UR4, UR39, UR10, URZ ;  /* 0x0000000a270472a4 */ /* 0x000fe2000f8e023f */
[----:B------:R-:W-:Y:S01]  /*10340*/  LOP3.LUT R10, R15, 0x4, R4, 0xe2, !PT ;  /* 0x000000040f0a7812 */ /* 0x000fe200078ee204 */
[----:B------:R-:W-:Y:S01]  /*10350*/  UIMAD.WIDE.U32 UR8, UR40, UR10, UR8 ;  /* 0x0000000a280872a5 */ /* 0x000fe2000f8e0008 */
[----:B------:R-:W-:Y:S01]  /*10360*/  IMAD.SHL.U32 R11, R11, 0x8, RZ ;  /* 0x000000080b0b7824 */ /* 0x000fe200078e00ff */
[----:B------:R-:W-:Y:S01]  /*10370*/  UIMAD UR4, UR40, UR11, UR4 ;  /* 0x0000000b280472a4 */ /* 0x000fe2000f8e0204 */
[----:B------:R-:W-:Y:S01]  /*10380*/  VIADD R26, R198, UR37 ;  /* 0x00000025c61a7c36 */ /* 0x000fe20008000000 */
[----:B------:R-:W-:Y:S01]  /*10390*/  ISETP.GE.AND P2, PT, R200, UR14, PT ;  /* 0x0000000ec8007c0c */ /* 0x000fe2000bf46270 */
[----:B0-----:R-:W-:Y:S01]  /*103a0*/  @P0 IMAD.HI.U32 R6, R8, R5, RZ ;  /* 0x0000000508060227 */ /* 0x001fe200078e00ff */
[----:B------:R-:W-:Y:S01]  /*103b0*/  UIADD3 UR4, UR9, UR4, URZ ;  /* 0x0000000409047290 */ /* 0x000fe2000fffe03f */
[----:B------:R-:W-:Y:S01]  /*103c0*/  LOP3.LUT R10, R11, 0x8, R10, 0xe2, !PT ;  /* 0x000000080b0a7812 */ /* 0x000fe200078ee20a */
[----:B------:R-:W-:Y:S01]  /*103d0*/  BSSY B1, `(.L_x_5168) ;  /* 0x0000046000017945 */ /* 0x000fe20003800000 */
[----:B------:R-:W-:Y:S01]  /*103e0*/  IMAD.U32 R4, RZ, RZ, UR8 ;  /* 0x00000008ff047e24 */ /* 0x000fe2000f8e00ff */
[----:B------:R-:W-:Y:S01]  /*103f0*/  SEL R0, RZ, 0x80, P2 ;  /* 0x00000080ff007807 */ /* 0x000fe20001000000 */
[----:B------:R-:W-:Y:S01]  /*10400*/  IMAD.U32 R5, RZ, RZ, UR9 ;  /* 0x00000009ff057e24 */ /* 0x000fe2000f8e00ff */
[----:B------:R-:W-:Y:S01]  /*10410*/  ULDC.64 UR8, c[0x0][0xbe0] ;  /* 0x0002f80000087ab9 */ /* 0x000fe20000000a00 */
[----:B-1----:R-:W-:Y:S01]  /*10420*/  @P0 SHF.R.U32.HI R3, RZ, R9, R6 ;  /* 0x00000009ff030219 */ /* 0x002fe20000011606 */
[----:B------:R-:W-:Y:S01]  /*10430*/  IMAD.U32 R5, RZ, RZ, UR4 ;  /* 0x00000004ff057e24 */ /* 0x000fe2000f8e00ff */
[----:B------:R-:W-:-:S02]  /*10440*/  ISETP.GE.AND P0, PT, R193, UR14, PT ;  /* 0x0000000ec1007c0c */ /* 0x000fc4000bf06270 */
[--C-:B------:R-:W-:Y:S01]  /*10450*/  SHF.R.S32.HI R6, RZ, 0x1f, R3.reuse ;  /* 0x0000001fff067819 */ /* 0x100fe20000011403 */
[----:B------:R-:W-:Y:S01]  /*10460*/  IMAD.MOV R9, RZ, RZ, -R3 ;  /* 0x000000ffff097224 */ /* 0x000fe200078e0a03 */
[----:B------:R-:W-:Y:S01]  /*10470*/  SEL R11, RZ, 0xffffffff, P0 ;  /* 0xffffffffff0b7807 */ /* 0x000fe20000000000 */
[----:B------:R-:W-:Y:S01]  /*10480*/  IMAD.WIDE.U32 R4, R3, UR8, R4 ;  /* 0x0000000803047c25 */ /* 0x000fe2000f8e0004 */
[----:B------:R-:W-:Y:S02]  /*10490*/  ISETP.GE.AND P0, PT, R192, UR14, PT ;  /* 0x0000000ec0007c0c */ /* 0x000fe4000bf06270 */
[----:B------:R-:W-:Y:S01]  /*104a0*/  SHF.L.U32 R15, R11, 0x4, RZ ;  /* 0x000000040b0f7819 */ /* 0x000fe200000006ff */
[----:B------:R-:W-:Y:S02]  /*104b0*/  IMAD R6, R6, UR8, RZ ;  /* 0x0000000806067c24 */ /* 0x000fe4000f8e02ff */
[----:B------:R-:W-:Y:S01]  /*104c0*/  IMAD R9, R13, R9, R8 ;  /* 0x000000090d097224 */ /* 0x000fe200078e0208 */
[----:B------:R-:W-:Y:S01]  /*104d0*/  SEL R8, RZ, 0xffffffff, P0 ;  /* 0xffffffffff087807 */ /* 0x000fe20000000000 */
[----:B------:R-:W-:Y:S01]  /*104e0*/  IMAD R11, R3, UR9, R6 ;  /* 0x00000009030b7c24 */ /* 0x000fe2000f8e0206 */
[----:B------:R-:W-:Y:S01]  /*104f0*/  ULDC.64 UR8, c[0x0][0xbd8] ;  /* 0x0002f60000087ab9 */ /* 0x000fe20000000a00 */
[----:B------:R-:W-:-:S02]  /*10500*/  ISETP.GE.AND P0, PT, R201, UR14, PT ;  /* 0x0000000ec9007c0c */ /* 0x000fc4000bf06270 */
[----:B------:R-:W-:Y:S01]  /*10510*/  SHF.R.S32.HI R3, RZ, 0x1f, R9 ;  /* 0x0000001fff037819 */ /* 0x000fe20000011409 */
[----:B------:R-:W-:Y:S01]  /*10520*/  IMAD.IADD R5, R5, 0x1, R11 ;  /* 0x0000000105057824 */ /* 0x000fe200078e020b */
[----:B------:R-:W-:Y:S01]  /*10530*/  LOP3.LUT R10, R15, 0x10, R10, 0xe2, !PT ;  /* 0x000000100f0a7812 */ /* 0x000fe200078ee20a */
[----:B------:R-:W-:Y:S02]  /*10540*/  IMAD.SHL.U32 R15, R8, 0x20, RZ ;  /* 0x00000020080f7824 */ /* 0x000fe400078e00ff */
        /* <DEDUP_REMOVED lines=46> */
.L_x_5169:
[----:B------:R-:W-:Y:S05]  /*10830*/  BSYNC B1 ;  /* 0x0000000000017941 */ /* 0x000fea0003800000 */
.L_x_5168:
        /* <DEDUP_REMOVED lines=36> */
.L_x_5164:
[----:B------:R-:W-:Y:S05]  /*10a80*/  BSYNC B0 ;  /* 0x0000000000007941 */ /* 0x000fea0003800000 */
.L_x_5158:
[----:B------:R-:W-:Y:S02]  /*10a90*/  ULDC UR4, c[0x0][0xd3c] ;  /* 0x00034f0000047ab9 */ /* 0x000fe40000000800 */
[----:B------:R-:W-:-:S13]  /*10aa0*/  ISETP.GE.AND P0, PT, R7, UR4, PT ;  /* 0x0000000407007c0c */ /* 0x000fda000bf06270 */
[----:B------:R-:W-:Y:S05]  /*10ab0*/  @!P0 BRA `(.L_x_5170) ;  /* 0xffffff0400388947 */ /* 0x000fea000383ffff */
[----:B------:R-:W-:Y:S05]  /*10ac0*/  EXIT ;  /* 0x000000000000794d */ /* 0x000fea0003800000 */
.L_x_5110:
        /* <DEDUP_REMOVED lines=16> */
.L_x_5171:
        /* <DEDUP_REMOVED lines=40> */
.L_x_5177:
        /* <DEDUP_REMOVED lines=12> */
.L_x_5176:
[----:B------:R-:W-:Y:S05]  /*10f10*/  BSYNC B0 ;  /* 0x0000000000007941 */ /* 0x000fea0003800000 */
.L_x_5175:
        /* <DEDUP_REMOVED lines=20> */
.L_x_5173:
        /* <DEDUP_REMOVED lines=20> */
.L_x_5178:
        /* <DEDUP_REMOVED lines=59> */
.L_x_5174:
[----:B------:R-:W-:Y:S01]  /*11550*/  ULDC UR4, c[0x0][0xd3c] ;  /* 0x00034f0000047ab9 */ /* 0x000fe20000000800 */
[----:B------:R-:W-:Y:S02]  /*11560*/  IMAD.MOV.U32 R17, RZ, RZ, RZ ;  /* 0x000000ffff117224 */ /* 0x000fe400078e00ff */
[----:B------:R-:W-:Y:S02]  /*11570*/  IMAD.U32 R16, RZ, RZ, UR6 ;  /* 0x00000006ff107e24 */ /* 0x000fe4000f8e00ff */
[----:B------:R-:W-:Y:S02]  /*11580*/  IMAD.MOV.U32 R18, RZ, RZ, RZ ;  /* 0x000000ffff127224 */ /* 0x000fe400078e00ff */
[----:B------:R-:W-:-:S07]  /*11590*/  IMAD.U32 R19, RZ, RZ, UR4 ;  /* 0x00000004ff137e24 */ /* 0x000fce000f8e00ff */
.L_x_5179:
[----:B------:R-:W-:-:S13]  /*115a0*/  ISETP.NE.AND P0, PT, R5, RZ, PT ;  /* 0x000000ff0500720c */ /* 0x000fda0003f05270 */
[----:B------:R-:W0:Y:S01]  /*115b0*/  @!P0 S2R R3, SR_CgaCtaId ;  /* 0x0000000000038919 */ /* 0x000e220000008800 */
[----:B------:R-:W-:-:S04]  /*115c0*/  @!P0 MOV R0, 0x400 ;  /* 0x0000040000008802 */ /* 0x000fc80000000f00 */
[----:B0-----:R-:W-:-:S05]  /*115d0*/  @!P0 LEA R0, R3, R0, 0x18 ;  /* 0x0000000003008211 */ /* 0x001fca00078ec0ff */
[----:B------:R0:W-:Y:S01]  /*115e0*/  @!P0 STS.128 [R0+0x388d0], R16 ;  /* 0x0388d01000008388 */ /* 0x0001e20000000c00 */
[----:B------:R-:W-:Y:S06]  /*115f0*/  BAR.ARV 0x5, 0x180 ;  /* 0x0146000000007b1d */ /* 0x000fec0000002000 */
.L_x_5172:
[----:B------:R2:W-:Y:S01]  /*11600*/  STL [R1+0x20], RZ ;  /* 0x000020ff01007387 */ /* 0x0005e20000100800 */
[----:B------:R-:W-:Y:S01]  /*11610*/  ULDC UR4, c[0x0][0xd3c] ;  /* 0x00034f0000047ab9 */ /* 0x000fe20000000800 */
[----:B------:R-:W-:Y:S01]  /*11620*/  IMAD.MOV.U32 R26, RZ, RZ, 0x1 ;  /* 0x00000001ff1a7424 */ /* 0x000fe200078e00ff */
[----:B-1----:R-:W-:Y:S01]  /*11630*/  ISETP.GE.AND P0, PT, R19, UR4, PT ;  /* 0x0000000413007c0c */ /* 0x002fe2000bf06270 */
[----:B------:R-:W-:-:S12]  /*11640*/  IMAD.MOV.U32 R24, RZ, RZ, RZ ;  /* 0x000000ffff187224 */ /* 0x000fd800078e00ff */
[----:B--2---:R-:W-:Y:S05]  /*11650*/  @P0 BRA `(.L_x_5180) ;  /* 0x00000058001c0947 */ /* 0x004fea0003800000 */
[----:B------:R-:W1:Y:S01]  /*11660*/  S2R R5, SR_TID.X ;  /* 0x0000000000057919 */ /* 0x000e620000002100 */
        /* <DEDUP_REMOVED lines=10> */
[C---:B-1----:R-:W-:Y:S01]  /*11710*/  LOP3.LUT R4, R5.reuse, 0x7f, RZ, 0xc0, !PT ;  /* 0x0000007f05047812 */ /* 0x042fe200078ec0ff */
[----:B0-----:R-:W-:-:S05]  /*11720*/  IMAD.SHL.U32 R0, R5, 0x8, RZ ;  /* 0x0000000805007824 */ /* 0x001fca00078e00ff */
[----:B------:R-:W-:-:S04]  /*11730*/  LOP3.LUT R2, R0, 0x1f8, RZ, 0xc0, !PT ;  /* 0x000001f800027812 */ /* 0x000fc800078ec0ff */
[----:B------:R-:W-:Y:S01]  /*11740*/  LOP3.LUT R3, R2, 0x38, R5, 0x78, !PT ;  /* 0x0000003802037812 */ /* 0x000fe200078e7805 */
[----:B------:R-:W-:Y:S01]  /*11750*/  IMAD.SHL.U32 R2, R5, 0x10, RZ ;  /* 0x0000001005027824 */ /* 0x000fe200078e00ff */
[----:B------:R-:W-:Y:S02]  /*11760*/  SHF.R.U32.HI R5, RZ, 0x3, R4 ;  /* 0x00000003ff057819 */ /* 0x000fe40000011604 */
[----:B------:R-:W-:Y:S02]  /*11770*/  LOP3.LUT R4, R0, 0x38, RZ, 0xc0, !PT ;  /* 0x0000003800047812 */ /* 0x000fe400078ec0ff */
[----:B------:R-:W-:Y:S02]  /*11780*/  LOP3.LUT R34, R3, 0x200, R0, 0xf8, !PT ;  /* 0x0000020003227812 */ /* 0x000fe400078ef800 */
[----:B------:R-:W-:Y:S02]  /*11790*/  LOP3.LUT R2, R5, 0x70, R2, 0xf8, !PT ;  /* 0x0000007005027812 */ /* 0x000fe400078ef802 */
[----:B------:R-:W-:-:S02]  /*117a0*/  LOP3.LUT R0, R4, 0x40, RZ, 0xfc, !PT ;  /* 0x0000004004007812 */ /* 0x000fc400078efcff */
[C---:B------:R-:W-:Y:S02]  /*117b0*/  LOP3.LUT R3, R4.reuse, 0x80, RZ, 0xfc, !PT ;  /* 0x0000008004037812 */ /* 0x040fe400078efcff */
[C---:B------:R-:W-:Y:S02]  /*117c0*/  LOP3.LUT R2, R4.reuse, 0xc0, RZ, 0xfc, !PT ;  /* 0x000000c004027812 */ /* 0x040fe400078efcff */
[C---:B------:R-:W-:Y:S02]  /*117d0*/  LOP3.LUT R0, R4.reuse, 0x100, RZ, 0xfc, !PT ;  /* 0x0000010004007812 */ /* 0x040fe400078efcff */
[C---:B------:R-:W-:Y:S02]  /*117e0*/  LOP3.LUT R3, R4.reuse, 0x140, RZ, 0xfc, !PT ;  /* 0x0000014004037812 */ /* 0x040fe400078efcff */
[C---:B------:R-:W-:Y:S02]  /*117f0*/  LOP3.LUT R2, R4.reuse, 0x180, RZ, 0xfc, !PT ;  /* 0x0000018004027812 */ /* 0x040fe400078efcff */
[----:B------:R-:W-:-:S02]  /*11800*/  LOP3.LUT R0, R4, 0x1c0, RZ, 0xfc, !PT ;  /* 0x000001c004007812 */ /* 0x000fc400078efcff */
[----:B---3--:R-:W-:-:S07]  /*11810*/  LEA R25, R34, R23, 0x1 ;  /* 0x0000001722197211 */ /* 0x008fce00078e08ff */
.L_x_5247:
        /* <DEDUP_REMOVED lines=48> */
.L_x_5181:
        /* <DEDUP_REMOVED lines=9> */
.L_x_5182:
        /* <DEDUP_REMOVED lines=9> */
.L_x_5183:
[----:B------:R-:W3:Y:S01]  /*11c40*/  LDL R4, [R1+0x8] ;  /* 0x0000080001047983 */ /* 0x000ee20000100800 */
[----:B012---:R-:W0:Y:S01]  /*11c50*/  LDC R0, c[0x0][0x448] ;  /* 0x00011200ff007b82 */ /* 0x007e220000000800 */
[----:B-----5:R-:W-:Y:S01]  /*11c60*/  IMAD.IADD R30, R7, 0x1, -R32 ;  /* 0x00000001071e7824 */ /* 0x020fe200078e0a20 */
[----:B------:R-:W-:Y:S01]  /*11c70*/  LOP3.LUT R22, R22, 0xfffff7ff, RZ, 0xc0, !PT ;  /* 0xfffff7ff16167812 */ /* 0x000fe200078ec0ff */
[----:B------:R-:W-:Y:S01]  /*11c80*/  BSSY B7, `(.L_x_5184) ;  /* 0x0000462000077945 */ /* 0x000fe20003800000 */
[----:B0-----:R-:W-:Y:S01]  /*11c90*/  ISETP.NE.AND P0, PT, R0, 0x1, PT ;  /* 0x000000010000780c */ /* 0x001fe20003f05270 */
[----:B------:R-:W-:-:S04]  /*11ca0*/  IMAD.SHL.U32 R0, R17, 0x40, RZ ;  /* 0x0000004011007824 */ /* 0x000fc800078e00ff */
[----:B------:R-:W-:-:S08]  /*11cb0*/  VIADD R0, R0, 0x3f ;  /* 0x0000003f00007836 */ /* 0x000fd00000000000 */
[----:B------:R-:W0:Y:S01]  /*11cc0*/  @P0 LDC R3, c[0x0][0x44c] ;  /* 0x00011300ff030b82 */ /* 0x000e220000000800 */
[----:B------:R-:W-:-:S07]  /*11cd0*/  @P0 LOP3.LUT R22, R22, 0x800, RZ, 0xfc, !PT ;  /* 0x0000080016160812 */ /* 0x000fce00078efcff */
[----:B------:R-:W1:Y:S01]  /*11ce0*/  @P0 LDC R2, c[0x0][0x450] ;  /* 0x00011400ff020b82 */ /* 0x000e620000000800 */
[----:B0-----:R-:W-:-:S05]  /*11cf0*/  @P0 IMAD.HI.U32 R3, R0, R3, RZ ;  /* 0x0000000300030227 */ /* 0x001fca00078e00ff */
[----:B-1----:R-:W-:Y:S01]  /*11d00*/  @P0 SHF.R.U32.HI R0, RZ, R2, R3 ;  /* 0x00000002ff000219 */ /* 0x002fe20000011603 */
[C---:B------:R-:W-:Y:S01]  /*11d10*/  VIADD R2, R30.reuse, 0x3f ;  /* 0x0000003f1e027836 */ /* 0x040fe20000000000 */
[----:B---3--:R-:W-:-:S05]  /*11d20*/  IADD3 R3, R30, 0x40, -R4 ;  /* 0x000000401e037810 */ /* 0x008fca0007ffe804 */
[----:B------:R-:W-:-:S05]  /*11d30*/  IMAD.IADD R0, R3, 0x1, R0 ;  /* 0x0000000103007824 */ /* 0x000fca00078e0200 */
[----:B------:R-:W-:-:S04]  /*11d40*/  SHF.R.S32.HI R3, RZ, 0x1f, R0 ;  /* 0x0000001fff037819 */ /* 0x000fc80000011400 */
[----:B------:R-:W-:Y:S02]  /*11d50*/  LEA.HI R0, R3, R0, RZ, 0x6 ;  /* 0x0000000003007211 */ /* 0x000fe400078f30ff */
[----:B------:R-:W-:Y:S02]  /*11d60*/  SHF.R.S32.HI R3, RZ, 0x1f, R2 ;  /* 0x0000001fff037819 */ /* 0x000fe40000011402 */
[----:B------:R-:W-:Y:S02]  /*11d70*/  SHF.R.S32.HI R0, RZ, 0x6, R0 ;  /* 0x00000006ff007819 */ /* 0x000fe40000011400 */
        /* <DEDUP_REMOVED lines=23> */
.L_x_5185:
        /* <DEDUP_REMOVED lines=20> */
.L_x_5188:
[----:B------:R-:W-:Y:S05]  /*12030*/  BSYNC B6 ;  /* 0x0000000000067941 */ /* 0x000fea0003800000 */
.L_x_5187:
        /* <DEDUP_REMOVED lines=20> */
.L_x_5191:
        /* <DEDUP_REMOVED lines=15> */
.L_x_5190:
[----:B------:R-:W-:Y:S05]  /*12270*/  BSYNC B6 ;  /* 0x0000000000067941 */ /* 0x000fea0003800000 */
.L_x_5189:
        /* <DEDUP_REMOVED lines=17> */
[C---:B------:R-:W-:Y:S02]  /*12390*/  LOP3.LUT R21, R20.reuse, 0x40, RZ, 0xfc, !PT ;  /* 0x0000004014157812 */ /* 0x040fe400078efcff */
[----:B------:R-:W-:Y:S02]  /*123a0*/  LOP3.LUT R20, R20, 0x1c0, RZ, 0xfc, !PT ;  /* 0x000001c014147812 */ /* 0x000fe400078efcff */
[----:B------:R-:W-:Y:S02]  /*123b0*/  ISETP.GE.AND P3, PT, R21, UR4, PT ;  /* 0x0000000415007c0c */ /* 0x000fe4000bf66270 */
[----:B------:R-:W-:Y:S01]  /*123c0*/  ISETP.GE.AND P0, PT, R20, UR4, PT ;  /* 0x0000000414007c0c */ /* 0x000fe2000bf06270 */
[----:B------:R-:W1:Y:S01]  /*123d0*/  S2R R21, SR_TID.X ;  /* 0x0000000000157919 */ /* 0x000e620000002100 */
[----:B------:R-:W-:-:S02]  /*123e0*/  LOP3.LUT R33, R33, 0x38, RZ, 0xc0, !PT ;  /* 0x0000003821217812 */ /* 0x000fc400078ec0ff */
[----:B------:R-:W-:Y:S01]  /*123f0*/  ISETP.GE.AND P1, PT, R4, UR4, PT ;  /* 0x0000000404007c0c */ /* 0x000fe2000bf26270 */
[----:B------:R-:W3:Y:S01]  /*12400*/  S2R R20, SR_TID.X ;  /* 0x0000000000147919 */ /* 0x000ee20000002100 */
[----:B------:R-:W-:Y:S02]  /*12410*/  ISETP.GE.AND P2, PT, R33, UR4, PT ;  /* 0x0000000421007c0c */ /* 0x000fe4000bf46270 */
[----:B------:R-:W-:-:S03]  /*12420*/  SEL R6, RZ, 0x40, P1 ;  /* 0x00000040ff067807 */ /* 0x000fc60000800000 */
[----:B------:R-:W-:-:S04]  /*12430*/  @P3 LOP3.LUT R22, R22, 0x200, RZ, 0xfc, !PT ;  /* 0x0000020016163812 */ /* 0x000fc800078efcff */
[----:B------:R-:W-:-:S04]  /*12440*/  LOP3.LUT R22, R22, 0xfffffbff, RZ, 0xc0, !PT ;  /* 0xfffffbff16167812 */ /* 0x000fc800078ec0ff */
[----:B------:R-:W-:-:S04]  /*12450*/  @P2 LOP3.LUT R22, R22, 0x400, RZ, 0xfc, !PT ;  /* 0x0000040016162812 */ /* 0x000fc800078efcff */
[----:B------:R-:W-:Y:S01]  /*12460*/  LOP3.LUT R22, R22, 0xffffffdf, RZ, 0xc0, !PT ;  /* 0xffffffdf16167812 */ /* 0x000fe200078ec0ff */
[----:B---3--:R-:W-:-:S05]  /*12470*/  IMAD.SHL.U32 R20, R20, 0x8, RZ ;  /* 0x0000000814147824 */ /* 0x008fca00078e00ff */
        /* <DEDUP_REMOVED lines=8> */
[----:B-1----:R-:W-:Y:S01]  /*12500*/  IMAD.SHL.U32 R20, R21, 0x10, RZ ;  /* 0x0000001015147824 */ /* 0x002fe200078e00ff */
[----:B------:R-:W-:-:S02]  /*12510*/  SEL R31, RZ, 0x80, P0 ;  /* 0x00000080ff1f7807 */ /* 0x000fc40000000000 */
        /* <DEDUP_REMOVED lines=9> */
[----:B------:R-:W-:-:S04]  /*125b0*/  LOP3.LUT R22, R22, 0xfffffffb, RZ, 0xc0, !PT ;  /* 0xfffffffb16167812 */ /* 0x000fc800078ec0ff */
[----:B------:R-:W-:-:S04]  /*125c0*/  @P2 LOP3.LUT R22, R22, 0x4, RZ, 0xfc, !PT ;  /* 0x0000000416162812 */ /* 0x000fc800078efcff */
[----:B------:R-:W-:-:S04]  /*125d0*/  LOP3.LUT R22, R22, 0xfffffff7, RZ, 0xc0, !PT ;  /* 0xfffffff716167812 */ /* 0x000fc800078ec0ff */
[----:B------:R-:W-:Y:S02]  /*125e0*/  @P3 LOP3.LUT R22, R22, 0x8, RZ, 0xfc, !PT ;  /* 0x0000000816163812 */ /* 0x000fe400078efcff */
[----:B--2---:R-:W-:-:S05]  /*125f0*/  LEA R0, R0, 0xffffffc0, 0x6 ;  /* 0xffffffc000007811 */ /* 0x004fca00078e30ff */
[----:B------:R-:W-:Y:S01]  /*12600*/  IMAD.IADD R7, R20, 0x1, R0 ;  /* 0x0000000114077824 */ /* 0x000fe200078e0200 */
[----:B0---4-:R-:W-:Y:S06]  /*12610*/  BRA.DIV UR5, `(.L_x_5192) ;  /* 0x0000004e05b47947 */ /* 0x011fec000b800000 */
.L_x_5265:
        /* <DEDUP_REMOVED lines=46> */
[----:B------:R0:W-:Y:S05]  /*12900*/  STL [R1], R2 ;  /* 0x0000000201007387 */ /* 0x0001ea0000100800 */
[----:B------:R-:W-:-:S04]  /*12910*/  @P0 LOP3.LUT R22, R22, 0x1000, RZ, 0xfc, !PT ;  /* 0x0000100016160812 */ /* 0x000fc800078efcff */
[----:B------:R-:W-:-:S04]  /*12920*/  LOP3.LUT R22, R22, 0xfffffffe, RZ, 0xc0, !PT ;  /* 0xfffffffe16167812 */ /* 0x000fc800078ec0ff */
[----:B------:R-:W-:Y:S01]  /*12930*/  @P1 LOP3.LUT R22, R22, 0x1, RZ, 0xfc, !PT ;  /* 0x0000000116161812 */ /* 0x000fe200078efcff */
[----:B0-----:R-:W-:Y:S06]  /*12940*/  @!P0 BRA `(.L_x_5193) ;  /* 0x0000000000048947 */ /* 0x001fec0003800000 */
[----:B------:R-:W-:Y:S01]  /*12950*/  BPT.TRAP 0x1 ;  /* 0x000000040000795c */ /* 0x000fe20000300000 */
.L_x_5193:
        /* <DEDUP_REMOVED lines=9> */
.L_x_5266:
[----:B------:R-:W-:Y:S05]  /*129f0*/  BSYNC B0 ;  /* 0x0000000000007941 */ /* 0x000fea0003800000 */
.L_x_5194:
[----:B------:R-:W0:Y:S01]  /*12a00*/  LDL R2, [R1] ;  /* 0x0000000001027983 */ /* 0x000e220000100800 */
[----:B------:R-:W-:Y:S01]  /*12a10*/  ULDC.64 UR4, c[0x0][0x300] ;  /* 0x0000c00000047ab9 */ /* 0x000fe20000000a00 */
[----:B-----5:R-:W-:Y:S01]  /*12a20*/  SHF.R.S32.HI R4, RZ, 0x1f, R37 ;  /* 0x0000001fff047819 */ /* 0x020fe20000011425 */
[----:B------:R-:W1:Y:S01]  /*12a30*/  S2R R5, SR_TID.X ;  /* 0x0000000000057919 */ /* 0x000e620000002100 */
[----:B------:R-:W-:Y:S02]  /*12a40*/  LOP3.LUT R22, R22, 0xfffffffd, RZ, 0xc0, !PT ;  /* 0xfffffffd16167812 */ /* 0x000fe400078ec0ff */
[----:B-1----:R-:W-:Y:S01]  /*12a50*/  SHF.L.U32 R7, R5, 0x3, RZ ;  /* 0x0000000305077819 */ /* 0x002fe200000006ff */
[----:B------:R-:W-:-:S03]  /*12a60*/  IMAD R5, R24, 0x1000, R34 ;  /* 0x0000100018057824 */ /* 0x000fc600078e0222 */
        /* <DEDUP_REMOVED lines=59> */
.L_x_5276:
        /* <DEDUP_REMOVED lines=10> */
.L_x_5197:
        /* <DEDUP_REMOVED lines=11> */
.L_x_5198:
        /* <DEDUP_REMOVED lines=31> */
.L_x_5200:
[----:B------:R-:W-:Y:S05]  /*13160*/  BSYNC B6 ;  /* 0x0000000000067941 */ /* 0x000fea0003800000 */
.L_x_5199:
[----:B------:R-:W2:Y:S01]  /*13170*/  LDL R4, [R1+0x10] ;  /* 0x0000100001047983 */ /* 0x000ea20000100800 */
[----:B0-----:R-:W0:Y:S01]  /*13180*/  S2R R2, SR_TID.X ;  /* 0x0000000000027919 */ /* 0x001e220000002100 */
[----:B------:R-:W-:Y:S01]  /*13190*/  IMAD.MOV.U32 R21, RZ, RZ, R35 ;  /* 0x000000ffff157224 */ /* 0x000fe200078e0023 */
[----:B------:R-:W-:Y:S01]  /*131a0*/  ULDC.64 UR4, c[0x0][0x298] ;  /* 0x0000a60000047ab9 */ /* 0x000fe20000000a00 */
[----:B------:R-:W3:Y:S01]  /*131b0*/  LDC R5, c[0x0][0x448] ;  /* 0x00011200ff057b82 */ /* 0x000ee20000000800 */
[----:B------:R-:W4:Y:S04]  /*131c0*/  LDL R20, [R1+0x4] ;  /* 0x0000040001147983 */ /* 0x000f280000100800 */
[----:B------:R0:W5:Y:S02]  /*131d0*/  LDL R9, [R1+0x8] ;  /* 0x0000080001097983 */ /* 0x0001640000100800 */
[----:B0-----:R-:W-:-:S04]  /*131e0*/  LOP3.LUT R2, R2, 0x7f, RZ, 0xc0, !PT ;  /* 0x0000007f02027812 */ /* 0x001fc800078ec0ff */
[----:B------:R-:W-:Y:S02]  /*131f0*/  SHF.R.U32.HI R0, RZ, 0x3, R2 ;  /* 0x00000003ff007819 */ /* 0x000fe40000011602 */
[----:B------:R-:W0:Y:S01]  /*13200*/  LDC R2, c[0x0][0x448] ;  /* 0x00011200ff027b82 */ /* 0x000e220000000800 */
[----:B------:R-:W1:Y:S01]  /*13210*/  S2R R35, SR_TID.X ;  /* 0x0000000000237919 */ /* 0x000e620000002100 */
[----:B0-----:R-:W-:-:S13]  /*13220*/  ISETP.NE.AND P6, PT, R2, 0x1, PT ;  /* 0x000000010200780c */ /* 0x001fda0003fc5270 */
[----:B------:R-:W0:Y:S01]  /*13230*/  @P6 LDC R3, c[0x0][0x44c] ;  /* 0x00011300ff036b82 */ /* 0x000e220000000800 */
[----:B-1----:R-:W-:-:S07]  /*13240*/  IMAD.SHL.U32 R35, R35, 0x10, RZ ;  /* 0x0000001023237824 */ /* 0x002fce00078e00ff */
[----:B------:R-:W1:Y:S01]  /*13250*/  @P6 LDC R2, c[0x0][0x450] ;  /* 0x00011400ff026b82 */ /* 0x000e620000000800 */
[----:B------:R-:W-:-:S05]  /*13260*/  LOP3.LUT R35, R0, 0x70, R35, 0xf8, !PT ;  /* 0x0000007000237812 */ /* 0x000fca00078ef823 */
[----:B------:R-:W-:-:S04]  /*13270*/  IMAD R35, R17, 0x40, R35 ;  /* 0x0000004011237824 */ /* 0x000fc800078e0223 */
[----:B------:R-:W-:Y:S02]  /*13280*/  IMAD.MOV.U32 R0, RZ, RZ, R35 ;  /* 0x000000ffff007224 */ /* 0x000fe400078e0023 */
[----:B0-----:R-:W-:-:S05]  /*13290*/  @P6 IMAD.HI.U32 R3, R35, R3, RZ ;  /* 0x0000000323036227 */ /* 0x001fca00078e00ff */
[----:B-1----:R-:W-:Y:S01]  /*132a0*/  @P6 SHF.R.U32.HI R0, RZ, R2, R3 ;  /* 0x00000002ff006219 */ /* 0x002fe20000011603 */
[----:B------:R-:W-:Y:S01]  /*132b0*/  IMAD.WIDE.U32 R2, R36, UR4, RZ ;  /* 0x0000000424027c25 */ /* 0x000fe2000f8e00ff */
[----:B------:R-:W0:Y:S03]  /*132c0*/  S2R R6, SR_TID.X ;  /* 0x0000000000067919 */ /* 0x000e260000002100 */
        /* <DEDUP_REMOVED lines=22> */
[----:B---3--:R-:W-:Y:S02]  /*13430*/  IMAD R0, R5, R0, R35 ;  /* 0x0000000005007224 */ /* 0x008fe400078e0223 */
        /* <DEDUP_REMOVED lines=15> */
[----:B-----5:R-:W-:Y:S01]  /*13530*/  IMAD R3, R9, R5, RZ ;  /* 0x0000000509037224 */ /* 0x020fe200078e02ff */
[----:B------:R-:W-:Y:S01]  /*13540*/  SHFL.IDX PT, R4, R2, RZ, 0x181f ;  /* 0x00181fff02047589 */ /* 0x000fe200000e0000 */
[----:B------:R-:W-:Y:S01]  /*13550*/  IMAD R17, R17, 0x40, R8 ;  /* 0x0000004011117824 */ /* 0x000fe200078e0208 */
[----:B------:R-:W-:Y:S02]  /*13560*/  LOP3.LUT R22, R22, 0xfffffeff, RZ, 0xc0, !PT ;  /* 0xfffffeff16167812 */ /* 0x000fe400078ec0ff */
[----:B------:R-:W0:Y:S02]  /*13570*/  SHFL.IDX PT, R5, R0, RZ, 0x181f ;  /* 0x00181fff00057589 */ /* 0x000e2400000e0000 */
[----:B------:R-:W-:-:S13]  /*13580*/  ISETP.GE.AND P2, PT, R17, R3, PT ;  /* 0x000000031100720c */ /* 0x000fda0003f46270 */
[----:B------:R-:W-:-:S04]  /*13590*/  @P2 LOP3.LUT R22, R22, 0x100, RZ, 0xfc, !PT ;  /* 0x0000010016162812 */ /* 0x000fc800078efcff */
[----:B------:R-:W-:Y:S02]  /*135a0*/  LOP3.LUT R22, R22, 0xffffff7f, RZ, 0xc0, !PT ;  /* 0xffffff7f16167812 */ /* 0x000fe400078ec0ff */
[----:B0-----:R-:W-:-:S05]  /*135b0*/  @!P2 LEA R5, P1, R7, R5, 0x1 ;  /* 0x000000050705a211 */ /* 0x001fca00078208ff */
[----:B------:R-:W-:-:S05]  /*135c0*/  @!P2 IMAD.X R4, RZ, RZ, R4, P1 ;  /* 0x000000ffff04a224 */ /* 0x000fca00008e0604 */
        /* <DEDUP_REMOVED lines=30> */
.L_x_5285:
[----:B------:R-:W-:Y:S01]  /*137b0*/  VIADD R17, R17, 0x30 ;  /* 0x0000003011117836 */ /* 0x000fe20000000000 */
[----:B------:R-:W-:-:S04]  /*137c0*/  LOP3.LUT R22, R22, 0xfffeffff, RZ, 0xc0, !PT ;  /* 0xfffeffff16167812 */ /* 0x000fc800078ec0ff */
[----:B------:R-:W-:-:S13]  /*137d0*/  ISETP.GE.AND P2, PT, R17, R3, PT ;  /* 0x000000031100720c */ /* 0x000fda0003f46270 */
[----:B0-----:R-:W-:Y:S02]  /*137e0*/  @!P2 LEA R2, P1, R7, R0, 0x1 ;  /* 0x000000000702a211 */ /* 0x001fe400078208ff */
[----:B------:R-:W-:-:S03]  /*137f0*/  @P2 LOP3.LUT R22, R22, 0x10000, RZ, 0xfc, !PT ;  /* 0x0001000016162812 */ /* 0x000fc600078efcff */
[----:B-1----:R-:W-:-:S05]  /*13800*/  @!P2 IMAD.X R3, RZ, RZ, R4, P1 ;  /* 0x000000ffff03a224 */ /* 0x002fca00008e0604 */
[----:B------:R-:W-:Y:S01]  /*13810*/  @!PT LDS RZ, [RZ] ;  /* 0x00000000fffff984 */ /* 0x000fe20000000800 */
[----:B------:R-:W-:Y:S01]  /*13820*/  @!PT LDS RZ, [RZ] ;  /* 0x00000000fffff984 */ /* 0x000fe20000000800 */
[----:B------:R-:W-:Y:S01]  /*13830*/  @!PT LDS RZ, [RZ] ;  /* 0x00000000fffff984 */ /* 0x000fe20000000800 */
[----:B------:R0:W-:Y:S01]  /*13840*/  @!P2 LDGSTS.E.BYPASS.LTC128B.128 [R25+0x21c00], desc[UR44][R2.64], !P0 ;  /* 0x21c000000219afae */ /* 0x0001e2000c101d6c */
[----:B------:R-:W-:Y:S01]  /*13850*/  PLOP3.LUT P0, PT, PT, PT, PT, 0x80, 0x0 ;  /* 0x000000000000781c */ /* 0x000fe20003f0f070 */
[----:B------:R-:W-:-:S12]  /*13860*/  NOP ;  /* 0x0000000000007918 */ /* 0x000fd80000000000 */
.L_x_5202:
        /* <DEDUP_REMOVED lines=28> */
.L_x_5204:
[----:B------:R-:W-:Y:S05]  /*13a30*/  BSYNC B6 ;  /* 0x0000000000067941 */ /* 0x000fea0003800000 */
.L_x_5203:
        /* <DEDUP_REMOVED lines=55> */
[----:B------:R-:W-:-:S02]  /*13db0*/  LOP3.LUT R7, R17, 0x40, RZ, 0xfc, !PT ;  /* 0x0000004011077812 */ /* 0x000fc400078efcff */
[----:B0-----:R-:W-:-:S04]  /*13dc0*/  SHF.L.U32 R17, R10, 0x3, RZ ;  /* 0x000000030a117819 */ /* 0x001fc800000006ff */
        /* <DEDUP_REMOVED lines=107> */
.L_x_5295:
        /* <DEDUP_REMOVED lines=23> */
.L_x_5207:
[----:B------:R-:W-:Y:S05]  /*145f0*/  BSYNC B0 ;  /* 0x0000000000007941 */ /* 0x000fea0003800000 */
.L_x_5206:
[----:B------:R-:W-:Y:S01]  /*14600*/  NOP ;  /* 0x0000000000007918 */ /* 0x000fe20000000000 */
[----:B------:R-:W-:-:S13]  /*14610*/  PLOP3.LUT P0, PT, PT, PT, PT, 0x80, 0x0 ;  /* 0x000000000000781c */ /* 0x000fda0003f0f070 */
.L_x_5208:
        /* <DEDUP_REMOVED lines=18> */
.L_x_5296:
[----:B------:R-:W-:Y:S05]  /*14740*/  BSYNC B0 ;  /* 0x0000000000007941 */ /* 0x000fea0003800000 */
.L_x_5209:
[----:B------:R-:W-:-:S05]  /*14750*/  IMAD.U32 R2, RZ, RZ, UR36 ;  /* 0x00000024ff027e24 */ /* 0x000fca000f8e00ff */
[----:B------:R-:W-:-:S13]  /*14760*/  ISETP.NE.AND P0, PT, R2, 0x3, PT ;  /* 0x000000030200780c */ /* 0x000fda0003f05270 */
[----:B------:R-:W-:Y:S05]  /*14770*/  @!P0 BRA `(.L_x_5211) ;  /* 0x0000000000048947 */ /* 0x000fea0003800000 */
[----:B------:R-:W-:Y:S01]  /*14780*/  BPT.TRAP 0x1 ;  /* 0x000000040000795c */ /* 0x000fe20000300000 */
.L_x_5211:
[----:B0-----:R-:W-:Y:S01]  /*14790*/  SHF.L.U32 R0, R26, 0x1f, RZ ;  /* 0x0000001f1a007819 */ /* 0x001fe200000006ff */
[----:B------:R-:W-:Y:S03]  /*147a0*/  BSSY B0, `(.L_x_5212) ;  /* 0x0000003000007945 */ /* 0x000fe60003800000 */
[----:B------:R-:W0:Y:S02]  /*147b0*/  SYNCS.PHASECHK.TRANS64.TRYWAIT P0, [R27+URZ+0x38860], R0 ;  /* 0x038860001b0075a7 */ /* 0x000e24000800017f */
[----:B0-----:R-:W-:Y:S05]  /*147c0*/  @!P0 BRA `(.L_x_5213) ;  /* 0x0000004400088947 */ /* 0x001fea0003800000 */
.L_x_5297:
[----:B------:R-:W-:Y:S05]  /*147d0*/  BSYNC B0 ;  /* 0x0000000000007941 */ /* 0x000fea0003800000 */
.L_x_5212:
        /* <DEDUP_REMOVED lines=110> */
.L_x_5307:
[C---:B------:R-:W-:Y:S02]  /*14ec0*/  LOP3.LUT P6, RZ, R22.reuse, 0x40, RZ, 0xc0, !PT ;  /* 0x0000004016ff7812 */ /* 0x040fe400078cc0ff */
[----:B------:R-:W-:Y:S02]  /*14ed0*/  LOP3.LUT R22, R22, 0xfffffeff, RZ, 0xc0, !PT ;  /* 0xfffffeff16167812 */ /* 0x000fe400078ec0ff */
[C---:B------:R-:W-:Y:S02]  /*14ee0*/  ISETP.LT.OR P6, PT, R30.reuse, 0x31, P6 ;  /* 0x000000311e00780c */ /* 0x040fe400037c1670 */
[----:B------:R-:W-:-:S11]  /*14ef0*/  ISETP.LT.OR P5, PT, R30, 0x31, !P5 ;  /* 0x000000311e00780c */ /* 0x000fd60006fa1670 */
[----:B------:R-:W-:Y:S02]  /*14f00*/  @P6 LOP3.LUT R22, R22, 0x100, RZ, 0xfc, !PT ;  /* 0x0000010016166812 */ /* 0x000fe400078efcff */
[----:B------:R-:W-:Y:S02]  /*14f10*/  ISETP.LT.OR P6, PT, R30, 0x31, !P4 ;  /* 0x000000311e00780c */ /* 0x000fe400067c1670 */
[----:B------:R-:W-:Y:S02]  /*14f20*/  LOP3.LUT R22, R22, 0xffbfffff, RZ, 0xc0, !PT ;  /* 0xffbfffff16167812 */ /* 0x000fe400078ec0ff */
[----:B------:R-:W-:Y:S02]  /*14f30*/  ISETP.LT.OR P4, PT, R30, 0x31, !P2 ;  /* 0x000000311e00780c */ /* 0x000fe40005781670 */
        /* <DEDUP_REMOVED lines=26> */
.L_x_5215:
        /* <DEDUP_REMOVED lines=11> */
.L_x_5216:
[----:B------:R-:W2:Y:S01]  /*15190*/  LDL R3, [R1+0xc] ;  /* 0x00000c0001037983 */ /* 0x000ea20000100800 */
[----:B------:R1:W-:Y:S01]  /*151a0*/  SYNCS.ARRIVE.TRANS64.A1T0 RZ, [R27+URZ+0x38850], RZ ;  /* 0x038850ff1bff79a7 */ /* 0x0003e2000810003f */
[----:B------:R-:W-:Y:S01]  /*151b0*/  BSSY B0, `(.L_x_5217) ;  /* 0x00000f7000007945 */ /* 0x000fe20003800000 */
[----:B--2---:R-:W-:-:S13]  /*151c0*/  ISETP.GE.AND P0, PT, R3, 0x2, PT ;  /* 0x000000020300780c */ /* 0x004fda0003f06270 */
[----:B-1----:R-:W-:Y:S05]  /*151d0*/  @!P0 BRA `(.L_x_5218) ;  /* 0x0000000c00d08947 */ /* 0x002fea0003800000 */
[----:B------:R-:W2:Y:S01]  /*151e0*/  LDL.LU R2, [R1+0x24] ;  /* 0x0000240001027983 */ /* 0x000ea20000300800 */
[----:B------:R-:W-:Y:S01]  /*151f0*/  LOP3.LUT R30, R31, 0x80, RZ, 0xc0, !PT ;  /* 0x000000801f1e7812 */ /* 0x000fe200078ec0ff */
[----:B------:R-:W-:-:S03]  /*15200*/  VIADD R7, R3, 0xfffffffe ;  /* 0xfffffffe03077836 */ /* 0x000fc60000000000 */
[----:B------:R-:W-:Y:S02]  /*15210*/  SHF.R.U32.HI R30, RZ, 0x3, R30 ;  /* 0x00000003ff1e7819 */ /* 0x000fe4000001161e */
[----:B--2---:R-:W-:-:S04]  /*15220*/  LOP3.LUT R2, R2, 0x40, RZ, 0xc0, !PT ;  /* 0x0000004002027812 */ /* 0x004fc800078ec0ff */
[----:B------:R-:W-:-:S07]  /*15230*/  SHF.R.U32.HI R31, RZ, 0x2, R2 ;  /* 0x00000002ff1f7819 */ /* 0x000fce0000011602 */
.L_x_5231:
        /* <DEDUP_REMOVED lines=44> */
.L_x_5219:
[----:B------:R-:W-:Y:S01]  /*15500*/  IMAD R6, R24, 0x8, R23 ;  /* 0x0000000818067824 */ /* 0x000fe200078e0217 */
[----:B------:R-:W-:Y:S01]  /*15510*/  SHF.L.U32 R17, R26, 0x1f, RZ ;  /* 0x0000001f1a117819 */ /* 0x000fe200000006ff */
[----:B------:R-:W-:Y:S01]  /*15520*/  BSSY B1, `(.L_x_5220) ;  /* 0x0000004000017945 */ /* 0x000fe20003800000 */
[----:B------:R-:W-:Y:S02]  /*15530*/  SHF.R.S32.HI R9, RZ, 0x1f, R5 ;  /* 0x0000001fff097819 */ /* 0x000fe40000011405 */
[----:B------:R-:W0:Y:S02]  /*15540*/  SYNCS.PHASECHK.TRANS64.TRYWAIT P0, [R6+URZ+0x38840], R17 ;  /* 0x03884011060075a7 */ /* 0x000e24000800017f */
[----:B0-----:R-:W-:Y:S05]  /*15550*/  @!P0 BRA `(.L_x_5221) ;  /* 0x0000003c00e08947 */ /* 0x001fea0003800000 */
.L_x_5308:
[----:B------:R-:W-:Y:S05]  /*15560*/  BSYNC B1 ;  /* 0x0000000000017941 */ /* 0x000fea0003800000 */
.L_x_5220:
        /* <DEDUP_REMOVED lines=42> */
.L_x_5318:
        /* <DEDUP_REMOVED lines=8> */
.L_x_5223:
        /* <DEDUP_REMOVED lines=11> */
.L_x_5224:
[----:B------:R2:W-:Y:S01]  /*15940*/  SYNCS.ARRIVE.TRANS64.A1T0 RZ, [R6+URZ+0x38830], RZ ;  /* 0x038830ff06ff79a7 */ /* 0x0005e2000810003f */
[----:B------:R-:W-:Y:S05]  /*15950*/  @!P2 BRA `(.L_x_5225) ;  /* 0x000000000004a947 */ /* 0x000fea0003800000 */
[----:B------:R-:W-:Y:S01]  /*15960*/  BPT.TRAP 0x1 ;  /* 0x000000040000795c */ /* 0x000fe20000300000 */
.L_x_5225:
[----:B------:R-:W3:Y:S01]  /*15970*/  SYNCS.PHASECHK.TRANS64.TRYWAIT P0, [R6+URZ+0x38860], R17 ;  /* 0x03886011060075a7 */ /* 0x000ee2000800017f */
[----:B------:R-:W-:Y:S04]  /*15980*/  BSSY B1, `(.L_x_5226) ;  /* 0x0000002000017945 */ /* 0x000fe80003800000 */
[----:B---3--:R-:W-:Y:S05]  /*15990*/  @!P0 BRA `(.L_x_5227) ;  /* 0x0000004000008947 */ /* 0x008fea0003800000 */
.L_x_5319:
[----:B------:R-:W-:Y:S05]  /*159a0*/  BSYNC B1 ;  /* 0x0000000000017941 */ /* 0x000fea0003800000 */
.L_x_5226:
        /* <DEDUP_REMOVED lines=81> */
.L_x_5329:
        /* <DEDUP_REMOVED lines=25> */
.L_x_5229:
        /* <DEDUP_REMOVED lines=11> */
.L_x_5230:
[----:B------:R3:W-:Y:S01]  /*16100*/  SYNCS.ARRIVE.TRANS64.A1T0 RZ, [R6+URZ+0x38850], RZ ;  /* 0x038850ff06ff79a7 */ /* 0x0007e2000810003f */
[----:B------:R-:W-:Y:S05]  /*16110*/  @P3 BRA `(.L_x_5231) ;  /* 0xfffffff000483947 */ /* 0x000fea000383ffff */
.L_x_5218:
[----:B------:R-:W-:Y:S05]  /*16120*/  BSYNC B0 ;  /* 0x0000000000007941 */ /* 0x000fea0003800000 */
.L_x_5217:
        /* <DEDUP_REMOVED lines=21> */
.L_x_5233:
[----:B------:R-:W-:Y:S05]  /*16280*/  BSYNC B0 ;  /* 0x0000000000007941 */ /* 0x000fea0003800000 */
.L_x_5232:
[----:B------:R-:W-:-:S07]  /*16290*/  SEL R24, R24, RZ, P0 ;  /* 0x000000ff18187207 */ /* 0x000fce0000000000 */
.L_x_5186:
[----:B------:R-:W-:Y:S05]  /*162a0*/  BSYNC B7 ;  /* 0x0000000000077941 */ /* 0x000fea0003800000 */
.L_x_5184:
        /* <DEDUP_REMOVED lines=11> */
.L_x_5234:
        /* <DEDUP_REMOVED lines=11> */
[----:B------:R-:W-:Y:S02]  /*16410*/  MOV R17, RZ ;  /* 0x000000ff00117202 */ /* 0x000fe40000000f00 */
[C---:B------:R-:W-:Y:S01]  /*16420*/  ISETP.GE.U32.AND P2, PT, R8.reuse, 0x2, PT ;  /* 0x000000020800780c */ /* 0x040fe20003f46070 */
[----:B------:R-:W-:Y:S01]  /*16430*/  SHFL.IDX PT, R0, R16, RZ, 0x1f ;  /* 0x00001fff10007589 */ /* 0x000fe200000e0000 */
[C---:B------:R-:W-:Y:S02]  /*16440*/  ISETP.GE.U32.AND P3, PT, R8.reuse, 0x4, PT ;  /* 0x000000040800780c */ /* 0x040fe40003f66070 */
        /* <DEDUP_REMOVED lines=21> */
.L_x_5339:
[----:B------:R-:W-:Y:S02]  /*165a0*/  ULDC UR4, c[0x0][0xd38] ;  /* 0x00034e0000047ab9 */ /* 0x000fe40000000800 */
[----:B------:R-:W-:-:S04]  /*165b0*/  IMAD.U32 R4, RZ, RZ, UR4 ;  /* 0x00000004ff047e24 */ /* 0x000fc8000f8e00ff */
[----:B--2---:R-:W-:-:S04]  /*165c0*/  IMAD R14, R14, R4, RZ ;  /* 0x000000040e0e7224 */ /* 0x004fc800078e02ff */
[----:B------:R-:W-:-:S05]  /*165d0*/  IMAD.IADD R5, R5, 0x1, R14 ;  /* 0x0000000105057824 */ /* 0x000fca00078e020e */
[----:B------:R-:W-:-:S13]  /*165e0*/  ISETP.GT.AND P6, PT, R5, R0, PT ;  /* 0x000000000500720c */ /* 0x000fda0003fc4270 */
[----:B------:R-:W-:Y:S05]  /*165f0*/  @P6 BRA `(.L_x_5237) ;  /* 0x00000000009c6947 */ /* 0x000fea0003800000 */
.L_x_5242:
        /* <DEDUP_REMOVED lines=14> */
.L_x_5240:
[----:B------:R-:W-:Y:S05]  /*166e0*/  BSYNC B0 ;  /* 0x0000000000007941 */ /* 0x000fea0003800000 */
.L_x_5239:
        /* <DEDUP_REMOVED lines=18> */
.L_x_5347:
[----:B------:R-:W-:Y:S02]  /*16810*/  ULDC UR4, c[0x0][0xd38] ;  /* 0x00034e0000047ab9 */ /* 0x000fe40000000800 */
[----:B------:R-:W-:-:S04]  /*16820*/  IMAD.U32 R4, RZ, RZ, UR4 ;  /* 0x00000004ff047e24 */ /* 0x000fc8000f8e00ff */
[----:B--2---:R-:W-:-:S04]  /*16830*/  IMAD R14, R14, R4, RZ ;  /* 0x000000040e0e7224 */ /* 0x004fc800078e02ff */
[----:B------:R-:W-:-:S05]  /*16840*/  IMAD.IADD R5, R14, 0x1, R5 ;  /* 0x000000010e057824 */ /* 0x000fca00078e0205 */
[----:B------:R-:W-:-:S13]  /*16850*/  ISETP.GT.AND P6, PT, R5, R0, PT ;  /* 0x000000000500720c */ /* 0x000fda0003fc4270 */
[----:B------:R-:W-:Y:S05]  /*16860*/  @!P6 BRA `(.L_x_5242) ;  /* 0xfffffffc0064e947 */ /* 0x000fea000383ffff */
.L_x_5237:
        /* <DEDUP_REMOVED lines=8> */
.L_x_5351:
[----:B------:R-:W-:Y:S01]  /*168f0*/  ISETP.NE.AND P0, PT, R3, RZ, PT ;  /* 0x000000ff0300720c */ /* 0x000fe20003f05270 */
[----:B------:R-:W-:-:S12]  /*16900*/  IMAD.MOV.U32 R14, RZ, RZ, RZ ;  /* 0x000000ffff0e7224 */ /* 0x000fd800078e00ff */
[----:B------:R-:W-:Y:S05]  /*16910*/  @!P0 BRA `(.L_x_5244) ;  /* 0x0000000000108947 */ /* 0x000fea0003800000 */
[----:B------:R-:W-:Y:S01]  /*16920*/  UMOV UR4, 0xffffffff ;  /* 0xffffffff00047882 */ /* 0x000fe20000000000 */
[----:B------:R-:W-:Y:S02]  /*16930*/  VIADD R12, R6, 0xffffffff ;  /* 0xffffffff060c7836 */ /* 0x000fe40000000000 */
[----:B------:R-:W-:Y:S05]  /*16940*/  BRA.DIV UR4, `(.L_x_5245) ;  /* 0x00000042042c7947 */ /* 0x000fea000b800000 */
[----:B------:R4:W0:Y:S02]  /*16950*/  SHFL.IDX PT, R14, R2, R12, 0x1f ;  /* 0x00001f0c020e7589 */ /* 0x00082400000e0000 */
.L_x_5244:
        /* <DEDUP_REMOVED lines=66> */
.L_x_5238:
[----:B------:R-:W-:Y:S01]  /*16d80*/  UMOV UR4, URZ ;  /* 0x0000003f00047c82 */ /* 0x000fe20008000000 */
[----:B------:R-:W-:Y:S01]  /*16d90*/  UMOV UR5, URZ ;  /* 0x0000003f00057c82 */ /* 0x000fe20008000000 */
[----:B------:R-:W-:Y:S01]  /*16da0*/  ULDC UR6, c[0x0][0xd3c] ;  /* 0x00034f0000067ab9 */ /* 0x000fe20000000800 */
[----:B------:R-:W-:Y:S02]  /*16db0*/  IMAD.MOV.U32 R16, RZ, RZ, R0 ;  /* 0x000000ffff107224 */ /* 0x000fe400078e0000 */
[----:B------:R-:W-:Y:S02]  /*16dc0*/  IMAD.U32 R17, RZ, RZ, UR4 ;  /* 0x00000004ff117e24 */ /* 0x000fe4000f8e00ff */
[----:B------:R-:W-:Y:S02]  /*16dd0*/  IMAD.U32 R18, RZ, RZ, UR5 ;  /* 0x00000005ff127e24 */ /* 0x000fe4000f8e00ff */
[----:B------:R-:W-:-:S07]  /*16de0*/  IMAD.U32 R19, RZ, RZ, UR6 ;  /* 0x00000006ff137e24 */ /* 0x000fce000f8e00ff */
.L_x_5246:
        /* <DEDUP_REMOVED lines=10> */
.L_x_5235:
[----:B------:R-:W-:Y:S02]  /*16e90*/  ULDC UR4, c[0x0][0xd3c] ;  /* 0x00034f0000047ab9 */ /* 0x000fe40000000800 */
[----:B0-----:R-:W-:-:S13]  /*16ea0*/  ISETP.GE.AND P0, PT, R19, UR4, PT ;  /* 0x0000000413007c0c */ /* 0x001fda000bf06270 */
[----:B------:R-:W-:Y:S05]  /*16eb0*/  @!P0 BRA `(.L_x_5247) ;  /* 0xffffffa800588947 */ /* 0x000fea000383ffff */
[----:B------:R-:W-:Y:S05]  /*16ec0*/  BSYNC B8 ;  /* 0x0000000000087941 */ /* 0x000fea0003800000 */
.L_x_5180:
        /* <DEDUP_REMOVED lines=12> */
.L_x_5354:
[----:B------:R-:W-:Y:S05]  /*16f90*/  BSYNC B0 ;  /* 0x0000000000007941 */ /* 0x000fea0003800000 */
.L_x_5248:
[----:B------:R-:W-:-:S03]  /*16fa0*/  UMOV UR4, 0xffffffff ;  /* 0xffffffff00047882 */ /* 0x000fc60000000000 */
[----:B------:R-:W-:Y:S05]  /*16fb0*/  BRA.DIV UR4, `(.L_x_5250) ;  /* 0x0000003a04c87947 */ /* 0x000fea000b800000 */
[----:B------:R-:W0:Y:S02]  /*16fc0*/  S2R R0, SR_TID.X ;  /* 0x0000000000007919 */ /* 0x000e240000002100 */
[----:B0-----:R-:W-:-:S04]  /*16fd0*/  SHF.R.U32.HI R0, RZ, 0x5, R0 ;  /* 0x00000005ff007819 */ /* 0x001fc80000011600 */
[----:B------:R-:W-:-:S05]  /*16fe0*/  LOP3.LUT R0, R0, 0x3, RZ, 0xc0, !PT ;  /* 0x0000000300007812 */ /* 0x000fca00078ec0ff */
[----:B------:R0:W0:Y:S02]  /*16ff0*/  SHFL.IDX PT, R14, R0, RZ, 0x1f ;  /* 0x00001fff000e7589 */ /* 0x00002400000e0000 */
.L_x_5357:
[----:B0-----:R-:W-:Y:S01]  /*17000*/  ISETP.NE.AND P0, PT, R14, RZ, PT ;  /* 0x000000ff0e00720c */ /* 0x001fe20003f05270 */
[----:B------:R-:W-:-:S12]  /*17010*/  BSSY B0, `(.L_x_5251) ;  /* 0x0000024000007945 */ /* 0x000fd80003800000 */
[----:B------:R-:W-:Y:S05]  /*17020*/  @P0 BRA `(.L_x_5252) ;  /* 0x0000000000880947 */ /* 0x000fea0003800000 */
[----:B------:R-:W-:-:S03]  /*17030*/  UMOV UR4, 0xffffffff ;  /* 0xffffffff00047882 */ /* 0x000fc60000000000 */
[----:B------:R-:W-:Y:S05]  /*17040*/  BRA.DIV UR4, `(.L_x_5253) ;  /* 0x0000003a04d87947 */ /* 0x000fea000b800000 */
[----:B------:R-:W-:-:S13]  /*17050*/  ELECT P6, URZ, PT ;  /* 0x00000000003f782f */ /* 0x000fda00038c0000 */
.L_x_5360:
[----:B------:R-:W-:Y:S05]  /*17060*/  @!P6 BRA `(.L_x_5252) ;  /* 0x000000000078e947 */ /* 0x000fea0003800000 */
[----:B------:R-:W-:-:S06]  /*17070*/  ULOP3.LUT UR4, UR42, 0x2, URZ, 0xfc, !UPT ;  /* 0x000000022a047892 */ /* 0x000fcc000f8efc3f */
[----:B------:R-:W-:-:S05]  /*17080*/  IMAD.U32 R0, RZ, RZ, UR4 ;  /* 0x00000004ff007e24 */ /* 0x000fca000f8e00ff */
[----:B------:R-:W-:-:S13]  /*17090*/  ISETP.NE.AND P0, PT, R0, 0x3, PT ;  /* 0x000000030000780c */ /* 0x000fda0003f05270 */
[----:B------:R-:W-:Y:S05]  /*170a0*/  @!P0 BRA `(.L_x_5254) ;  /* 0x0000000000048947 */ /* 0x000fea0003800000 */
[----:B------:R-:W-:Y:S01]  /*170b0*/  BPT.TRAP 0x1 ;  /* 0x000000040000795c */ /* 0x000fe20000300000 */
.L_x_5254:
[----:B------:R-:W-:Y:S01]  /*170c0*/  IMAD R5, R24, 0x8, R7 ;  /* 0x0000000818057824 */ /* 0x000fe200078e0207 */
[----:B------:R-:W-:Y:S01]  /*170d0*/  SHF.L.U32 R0, R26, 0x1f, RZ ;  /* 0x0000001f1a007819 */ /* 0x000fe200000006ff */
[----:B------:R-:W-:-:S03]  /*170e0*/  VIADD R24, R24, 0x1 ;  /* 0x0000000118187836 */ /* 0x000fc60000000000 */
[----:B------:R-:W0:Y:S02]  /*170f0*/  SYNCS.PHASECHK.TRANS64.TRYWAIT P1, [R5+URZ+0x38840], R0 ;  /* 0x03884000050075a7 */ /* 0x000e24000802017f */
[----:B------:R-:W-:-:S04]  /*17100*/  ISETP.NE.AND P2, PT, R24, 0x2, PT ;  /* 0x000000021800780c */ /* 0x000fc80003f45270 */
[----:B------:R-:W-:Y:S01]  /*17110*/  SEL R3, RZ, 0x1, P2 ;  /* 0x00000001ff037807 */ /* 0x000fe20001000000 */
[----:B0-----:R-:W-:Y:S08]  /*17120*/  @!P1 BRA `(.L_x_5255) ;  /* 0x0000003800c09947 */ /* 0x001ff00003800000 */
.L_x_5361:
[----:B------:R-:W-:Y:S02]  /*17130*/  SEL R24, R24, RZ, P2 ;  /* 0x000000ff18187207 */ /* 0x000fe40001000000 */
[----:B------:R-:W-:Y:S01]  /*17140*/  LOP3.LUT R2, R26, R3, RZ, 0x3c, !PT ;  /* 0x000000031a027212 */ /* 0x000fe200078e3cff */
[----:B------:R-:W-:Y:S06]  /*17150*/  @!P0 BRA `(.L_x_5256) ;  /* 0x0000000000048947 */ /* 0x000fec0003800000 */
[----:B------:R-:W-:Y:S01]  /*17160*/  BPT.TRAP 0x1 ;  /* 0x000000040000795c */ /* 0x000fe20000300000 */
.L_x_5256:
[----:B------:R-:W-:Y:S01]  /*17170*/  IMAD R3, R24, 0x8, R7 ;  /* 0x0000000818037824 */ /* 0x000fe200078e0207 */
[----:B------:R-:W-:-:S04]  /*17180*/  SHF.L.U32 R2, R2, 0x1f, RZ ;  /* 0x0000001f02027819 */ /* 0x000fc800000006ff */
[----:B------:R-:W0:Y:S02]  /*17190*/  SYNCS.PHASECHK.TRANS64.TRYWAIT P1, [R3+URZ+0x38840], R2 ;  /* 0x03884002030075a7 */ /* 0x000e24000802017f */
[----:B0-----:R-:W-:Y:S05]  /*171a0*/  @!P1 BRA `(.L_x_5257) ;  /* 0x0000003800b49947 */ /* 0x001fea0003800000 */
.L_x_5362:
[----:B------:R-:W-:Y:S05]  /*171b0*/  @!P0 BRA `(.L_x_5258) ;  /* 0x0000000000048947 */ /* 0x000fea0003800000 */
[----:B------:R-:W-:Y:S01]  /*171c0*/  BPT.TRAP 0x1 ;  /* 0x000000040000795c */ /* 0x000fe20000300000 */
.L_x_5258:
[----:B------:R-:W0:Y:S02]  /*171d0*/  SYNCS.PHASECHK.TRANS64.TRYWAIT P1, [R5+URZ+0x38860], R0 ;  /* 0x03886000050075a7 */ /* 0x000e24000802017f */
[----:B0-----:R-:W-:Y:S05]  /*171e0*/  @!P1 BRA `(.L_x_5259) ;  /* 0x0000003800b89947 */ /* 0x001fea0003800000 */
.L_x_5363:
[----:B------:R-:W-:Y:S05]  /*171f0*/  @!P0 BRA `(.L_x_5260) ;  /* 0x0000000000048947 */ /* 0x000fea0003800000 */
[----:B------:R-:W-:Y:S01]  /*17200*/  BPT.TRAP 0x1 ;  /* 0x000000040000795c */ /* 0x000fe20000300000 */
.L_x_5260:
[----:B------:R0:W0:Y:S02]  /*17210*/  SYNCS.PHASECHK.TRANS64.TRYWAIT P0, [R3+URZ+0x38860], R2 ;  /* 0x03886002030075a7 */ /* 0x000024000800017f */
[----:B0-----:R-:W-:Y:S05]  /*17220*/  @!P0 NANOSLEEP.SYNCS 0x989680 ;  /* 0x009896800000895d */ /* 0x001fea0003900000 */
[----:B------:R-:W0:Y:S02]  /*17230*/  @!P0 SYNCS.PHASECHK.TRANS64 P0, [R3+URZ+0x38860], R2 ;  /* 0x03886002030085a7 */ /* 0x000e24000800007f */
[----:B0-----:R-:W-:Y:S05]  /*17240*/  @!P0 BRA `(.L_x_5260) ;  /* 0xfffffffc00f08947 */ /* 0x001fea000383ffff */
.L_x_5252:
[----:B------:R-:W-:Y:S05]  /*17250*/  BSYNC B0 ;  /* 0x0000000000007941 */ /* 0x000fea0003800000 */
.L_x_5251:
[----:B------:R-:W-:Y:S05]  /*17260*/  EXIT ;  /* 0x000000000000794d */ /* 0x000fea0003800000 */
.L_x_5122:
[----:B0-----:R0:W1:Y:S02]  /*17270*/  SYNCS.PHASECHK.TRANS64.TRYWAIT P1, [R17+URZ+0x38800], R4 ;  /* 0x03880004110075a7 */ /* 0x001064000802017f */
[----:B-1----:R-:W-:Y:S05]  /*17280*/  @!P1 NANOSLEEP.SYNCS 0x989680 ;  /* 0x009896800000995d */ /* 0x002fea0003900000 */
[----:B------:R-:W1:Y:S02]  /*17290*/  @!P1 SYNCS.PHASECHK.TRANS64 P1, [R17+URZ+0x38800], R4 ;  /* 0x03880004110095a7 */ /* 0x000e64000802007f */
[----:B-1----:R-:W-:Y:S05]  /*172a0*/  @!P1 BRA `(.L_x_5122) ;  /* 0xfffffffc00f09947 */ /* 0x002fea000383ffff */
[----:B------:R-:W-:Y:S05]  /*172b0*/  BRA `(.L_x_5261) ;  /* 0xfffffec400a07947 */ /* 0x000fea000383ffff */
.L_x_5126:
[----:B--2---:R2:W3:Y:S02]  /*172c0*/  SYNCS.PHASECHK.TRANS64.TRYWAIT P1, [R9+URZ+0x38830], R6 ;  /* 0x03883006090075a7 */ /* 0x0044e4000802017f */
[----:B---3--:R-:W-:Y:S05]  /*172d0*/  @!P1 NANOSLEEP.SYNCS 0x989680 ;  /* 0x009896800000995d */ /* 0x008fea0003900000 */
[----:B------:R-:W3:Y:S02]  /*172e0*/  @!P1 SYNCS.PHASECHK.TRANS64 P1, [R9+URZ+0x38830], R6 ;  /* 0x03883006090095a7 */ /* 0x000ee4000802007f */
[----:B---3--:R-:W-:Y:S05]  /*172f0*/  @!P1 BRA `(.L_x_5126) ;  /* 0xfffffffc00f09947 */ /* 0x008fea000383ffff */
[----:B------:R-:W-:Y:S05]  /*17300*/  BRA `(.L_x_5125) ;  /* 0xfffffec400c07947 */ /* 0x000fea000383ffff */
.L_x_5127:
[----:B---3--:R3:W4:Y:S02]  /*17310*/  SYNCS.PHASECHK.TRANS64.TRYWAIT P1, [R17+URZ+0x38810], R4 ;  /* 0x03881004110075a7 */ /* 0x008724000802017f */
[----:B----4-:R-:W-:Y:S05]  /*17320*/  @!P1 NANOSLEEP.SYNCS 0x989680 ;  /* 0x009896800000995d */ /* 0x010fea0003900000 */
[----:B------:R-:W4:Y:S02]  /*17330*/  @!P1 SYNCS.PHASECHK.TRANS64 P1, [R17+URZ+0x38810], R4 ;  /* 0x03881004110095a7 */ /* 0x000f24000802007f */
[----:B----4-:R-:W-:Y:S05]  /*17340*/  @!P1 BRA `(.L_x_5127) ;  /* 0xfffffffc00f09947 */ /* 0x010fea000383ffff */
[----:B------:R-:W-:Y:S05]  /*17350*/  BRA `(.L_x_5262) ;  /* 0xfffffec8004c7947 */ /* 0x000fea000383ffff */
.L_x_5131:
[----:B0-----:R0:W3:Y:S02]  /*17360*/  SYNCS.PHASECHK.TRANS64.TRYWAIT P1, [R9+URZ+0x38850], R6 ;  /* 0x03885006090075a7 */ /* 0x0010e4000802017f */
[----:B---3--:R-:W-:Y:S05]  /*17370*/  @!P1 NANOSLEEP.SYNCS 0x989680 ;  /* 0x009896800000995d */ /* 0x008fea0003900000 */
[----:B------:R-:W3:Y:S02]  /*17380*/  @!P1 SYNCS.PHASECHK.TRANS64 P1, [R9+URZ+0x38850], R6 ;  /* 0x03885006090095a7 */ /* 0x000ee4000802007f */
[----:B---3--:R-:W-:Y:S05]  /*17390*/  @!P1 BRA `(.L_x_5131) ;  /* 0xfffffffc00f09947 */ /* 0x008fea000383ffff */
[----:B------:R-:W-:Y:S05]  /*173a0*/  BRA `(.L_x_5130) ;  /* 0xfffffec8007c7947 */ /* 0x000fea000383ffff */
.L_x_5138:
[----:B-1----:R1:W2:Y:S02]  /*173b0*/  SYNCS.PHASECHK.TRANS64.TRYWAIT P1, [R9+URZ+0x38830], R8 ;  /* 0x03883008090075a7 */ /* 0x0022a4000802017f */
[----:B--2---:R-:W-:Y:S05]  /*173c0*/  @!P1 NANOSLEEP.SYNCS 0x989680 ;  /* 0x009896800000995d */ /* 0x004fea0003900000 */
[----:B------:R-:W2:Y:S02]  /*173d0*/  @!P1 SYNCS.PHASECHK.TRANS64 P1, [R9+URZ+0x38830], R8 ;  /* 0x03883008090095a7 */ /* 0x000ea4000802007f */
[----:B--2---:R-:W-:Y:S05]  /*173e0*/  @!P1 BRA `(.L_x_5138) ;  /* 0xfffffffc00f09947 */ /* 0x004fea000383ffff */
[----:B------:R-:W-:Y:S05]  /*173f0*/  BRA `(.L_x_5137) ;  /* 0xfffffef400887947 */ /* 0x000fea000383ffff */
.L_x_5142:
[----:B---3--:R3:W4:Y:S02]  /*17400*/  SYNCS.PHASECHK.TRANS64.TRYWAIT P1, [R9+URZ+0x38850], R8 ;  /* 0x03885008090075a7 */ /* 0x008724000802017f */
[----:B----4-:R-:W-:Y:S05]  /*17410*/  @!P1 NANOSLEEP.SYNCS 0x989680 ;  /* 0x009896800000995d */ /* 0x010fea0003900000 */
[----:B------:R-:W4:Y:S02]  /*17420*/  @!P1 SYNCS.PHASECHK.TRANS64 P1, [R9+URZ+0x38850], R8 ;  /* 0x03885008090095a7 */ /* 0x000f24000802007f */
[----:B----4-:R-:W-:Y:S05]  /*17430*/  @!P1 BRA `(.L_x_5142) ;  /* 0xfffffffc00f09947 */ /* 0x010fea000383ffff */
[----:B------:R-:W-:Y:S05]  /*17440*/  BRA `(.L_x_5141) ;  /* 0xfffffef400e87947 */ /* 0x000fea000383ffff */
.L_x_5150:
[----:B-1----:R1:W2:Y:S02]  /*17450*/  SYNCS.PHASECHK.TRANS64.TRYWAIT P1, [R9+URZ+0x38830], R8 ;  /* 0x03883008090075a7 */ /* 0x0022a4000802017f */
[----:B--2---:R-:W-:Y:S05]  /*17460*/  @!P1 NANOSLEEP.SYNCS 0x989680 ;  /* 0x009896800000995d */ /* 0x004fea0003900000 */
[----:B------:R-:W2:Y:S02]  /*17470*/  @!P1 SYNCS.PHASECHK.TRANS64 P1, [R9+URZ+0x38830], R8 ;  /* 0x03883008090095a7 */ /* 0x000ea4000802007f */
[----:B--2---:R-:W-:Y:S05]  /*17480*/  @!P1 BRA `(.L_x_5150) ;  /* 0xfffffffc00f09947 */ /* 0x004fea000383ffff */
[----:B------:R-:W-:Y:S05]  /*17490*/  BRA `(.L_x_5149) ;  /* 0xffffff2c00087947 */ /* 0x000fea000383ffff */
.L_x_5154:
[----:B---3--:R3:W4:Y:S02]  /*174a0*/  SYNCS.PHASECHK.TRANS64.TRYWAIT P1, [R9+URZ+0x38850], R8 ;  /* 0x03885008090075a7 */ /* 0x008724000802017f */
[----:B----4-:R-:W-:Y:S05]  /*174b0*/  @!P1 NANOSLEEP.SYNCS 0x989680 ;  /* 0x009896800000995d */ /* 0x010fea0003900000 */
[----:B------:R-:W4:Y:S02]  /*174c0*/  @!P1 SYNCS.PHASECHK.TRANS64 P1, [R9+URZ+0x38850], R8 ;  /* 0x03885008090095a7 */ /* 0x000f24000802007f */
[----:B----4-:R-:W-:Y:S05]  /*174d0*/  @!P1 BRA `(.L_x_5154) ;  /* 0xfffffffc00f09947 */ /* 0x010fea000383ffff */
[----:B------:R-:W-:Y:S05]  /*174e0*/  BRA `(.L_x_5153) ;  /* 0xffffff2c00687947 */ /* 0x000fea000383ffff */
.L_x_5192:
        /* <DEDUP_REMOVED lines=10> */
.L_x_5264:
[----:B------:R-:W-:Y:S05]  /*17590*/  BSYNC B0 ;  /* 0x0000000000007941 */ /* 0x000fea0003800000 */
.L_x_5263:
[----:B------:R-:W-:Y:S05]  /*175a0*/  BRA `(.L_x_5265) ;  /* 0xffffffb0001c7947 */ /* 0x000fea000383ffff */
.L_x_5195:
[----:B0-----:R0:W1:Y:S02]  /*175b0*/  SYNCS.PHASECHK.TRANS64.TRYWAIT P0, [R27+URZ+0x38840], R0 ;  /* 0x038840001b0075a7 */ /* 0x001064000800017f */
[----:B-1----:R-:W-:Y:S05]  /*175c0*/  @!P0 NANOSLEEP.SYNCS 0x989680 ;  /* 0x009896800000895d */ /* 0x002fea0003900000 */
[----:B------:R-:W1:Y:S02]  /*175d0*/  @!P0 SYNCS.PHASECHK.TRANS64 P0, [R27+URZ+0x38840], R0 ;  /* 0x038840001b0085a7 */ /* 0x000e64000800007f */
[----:B-1----:R-:W-:Y:S05]  /*175e0*/  @!P0 BRA `(.L_x_5195) ;  /* 0xfffffffc00f08947 */ /* 0x002fea000383ffff */
[----:B------:R-:W-:Y:S05]  /*175f0*/  BRA `(.L_x_5266) ;  /* 0xffffffb000fc7947 */ /* 0x000fea000383ffff */
.L_x_5196:
        /* <DEDUP_REMOVED lines=8> */
.L_x_5268:
[----:B------:R-:W-:Y:S05]  /*17680*/  BSYNC B0 ;  /* 0x0000000000007941 */ /* 0x000fea0003800000 */
.L_x_5267:
        /* <DEDUP_REMOVED lines=9> */
.L_x_5269:
[----:B------:R-:W-:Y:S02]  /*17720*/  IMAD.MOV.U32 R13, RZ, RZ, R4 ;  /* 0x000000ffff0d7224 */ /* 0x000fe400078e0004 */
[----:B------:R-:W-:Y:S02]  /*17730*/  IMAD.MOV.U32 R12, RZ, RZ, 0x1 ;  /* 0x00000001ff0c7424 */ /* 0x000fe400078e00ff */
[----:B------:R-:W-:-:S07]  /*17740*/  IMAD.MOV.U32 R3, RZ, RZ, R14 ;  /* 0x000000ffff037224 */ /* 0x000fce00078e000e */
[----:B------:R-:W-:Y:S05]  /*17750*/  WARPSYNC.COLLECTIVE R15, `(.L_x_5270) ;  /* 0x000000000f087348 */ /* 0x000fea0003c00000 */
[----:B------:R0:W1:Y:S02]  /*17760*/  SHFL.IDX P6, R14, R13, R12, R11 ;  /* 0x0000000c0d0e7389 */ /* 0x00006400000c000b */
[----:B01----:R-:W-:Y:S01]  /*17770*/  ENDCOLLECTIVE ;  /* 0x000000000000791b */ /* 0x003fe20003800000 */
.L_x_5270:
        /* <DEDUP_REMOVED lines=15> */
.L_x_5271:
[----:B------:R-:W-:Y:S02]  /*17870*/  @P0 IMAD R6, R5, 0x2, R23 ;  /* 0x0000000205060824 */ /* 0x000fe400078e0217 */
[----:B------:R-:W-:Y:S02]  /*17880*/  IMAD.MOV.U32 R13, RZ, RZ, R4 ;  /* 0x000000ffff0d7224 */ /* 0x000fe400078e0004 */
[----:B------:R-:W-:Y:S02]  /*17890*/  IMAD.MOV.U32 R12, RZ, RZ, 0x2 ;  /* 0x00000002ff0c7424 */ /* 0x000fe400078e00ff */
[----:B------:R-:W-:-:S07]  /*178a0*/  IMAD.MOV.U32 R3, RZ, RZ, R14 ;  /* 0x000000ffff037224 */ /* 0x000fce00078e000e */
[----:B------:R-:W-:Y:S05]  /*178b0*/  WARPSYNC.COLLECTIVE R15, `(.L_x_5272) ;  /* 0x000000000f087348 */ /* 0x000fea0003c00000 */
[----:B------:R0:W1:Y:S02]  /*178c0*/  SHFL.IDX P6, R14, R13, R12, R11 ;  /* 0x0000000c0d0e7389 */ /* 0x00006400000c000b */
[----:B01----:R-:W-:Y:S01]  /*178d0*/  ENDCOLLECTIVE ;  /* 0x000000000000791b */ /* 0x003fe20003800000 */
.L_x_5272:
        /* <DEDUP_REMOVED lines=15> */
.L_x_5273:
[----:B------:R-:W-:Y:S02]  /*179d0*/  @P0 IMAD R6, R5, 0x2, R23 ;  /* 0x0000000205060824 */ /* 0x000fe400078e0217 */
[----:B------:R-:W-:Y:S02]  /*179e0*/  IMAD.MOV.U32 R13, RZ, RZ, R4 ;  /* 0x000000ffff0d7224 */ /* 0x000fe400078e0004 */
[----:B------:R-:W-:Y:S02]  /*179f0*/  IMAD.MOV.U32 R12, RZ, RZ, 0x3 ;  /* 0x00000003ff0c7424 */ /* 0x000fe400078e00ff */
[----:B------:R-:W-:-:S07]  /*17a00*/  IMAD.MOV.U32 R3, RZ, RZ, R14 ;  /* 0x000000ffff037224 */ /* 0x000fce00078e000e */
[----:B------:R-:W-:Y:S05]  /*17a10*/  WARPSYNC.COLLECTIVE R15, `(.L_x_5274) ;  /* 0x000000000f087348 */ /* 0x000fea0003c00000 */
[----:B------:R0:W1:Y:S02]  /*17a20*/  SHFL.IDX P6, R14, R13, R12, R11 ;  /* 0x0000000c0d0e7389 */ /* 0x00006400000c000b */
[----:B01----:R-:W-:Y:S01]  /*17a30*/  ENDCOLLECTIVE ;  /* 0x000000000000791b */ /* 0x003fe20003800000 */
.L_x_5274:
        /* <DEDUP_REMOVED lines=10> */
.L_x_5275:
[----:B------:R-:W-:Y:S01]  /*17ae0*/  @!PT LDS RZ, [RZ] ;  /* 0x00000000fffff984 */ /* 0x000fe20000000800 */
[----:B------:R-:W-:Y:S01]  /*17af0*/  @!PT LDS RZ, [RZ] ;  /* 0x00000000fffff984 */ /* 0x000fe20000000800 */
[----:B------:R-:W-:Y:S01]  /*17b00*/  @!PT LDS RZ, [RZ] ;  /* 0x00000000fffff984 */ /* 0x000fe20000000800 */
[----:B------:R0:W-:Y:S01]  /*17b10*/  @P0 LDGSTS.E.BYPASS.LTC128B.128 [R6+0x23400], desc[UR44][R2.64], !P2 ;  /* 0x2340000002060fae */ /* 0x0001e2000d101d6c */
[----:B------:R-:W-:Y:S01]  /*17b20*/  IMAD.MOV.U32 R0, RZ, RZ, R14 ;  /* 0x000000ffff007224 */ /* 0x000fe200078e000e */
[----:B------:R-:W-:Y:S06]  /*17b30*/  BRA `(.L_x_5276) ;  /* 0xffffffb000b87947 */ /* 0x000fec000383ffff */
.L_x_5201:
        /* <DEDUP_REMOVED lines=10> */
.L_x_5277:
        /* <DEDUP_REMOVED lines=9> */
.L_x_5278:
[----:B------:R-:W-:Y:S02]  /*17c70*/  IMAD.MOV.U32 R13, RZ, RZ, R2 ;  /* 0x000000ffff0d7224 */ /* 0x000fe400078e0002 */
[----:B------:R-:W-:Y:S02]  /*17c80*/  IMAD.MOV.U32 R12, RZ, RZ, 0x1 ;  /* 0x00000001ff0c7424 */ /* 0x000fe400078e00ff */
[----:B------:R-:W-:-:S07]  /*17c90*/  IMAD.MOV.U32 R5, RZ, RZ, R14 ;  /* 0x000000ffff057224 */ /* 0x000fce00078e000e */
[----:B------:R-:W-:Y:S05]  /*17ca0*/  WARPSYNC.COLLECTIVE R15, `(.L_x_5279) ;  /* 0x000000000f087348 */ /* 0x000fea0003c00000 */
[----:B------:R0:W1:Y:S02]  /*17cb0*/  SHFL.IDX P6, R14, R13, R12, R11 ;  /* 0x0000000c0d0e7389 */ /* 0x00006400000c000b */
[----:B01----:R-:W-:Y:S01]  /*17cc0*/  ENDCOLLECTIVE ;  /* 0x000000000000791b */ /* 0x003fe20003800000 */
.L_x_5279:
        /* <DEDUP_REMOVED lines=15> */
.L_x_5280:
        /* <DEDUP_REMOVED lines=8> */
.L_x_5281:
        /* <DEDUP_REMOVED lines=16> */
.L_x_5282:
[----:B------:R-:W-:Y:S01]  /*17f40*/  @P2 LOP3.LUT R22, R22, 0x40, RZ, 0xfc, !PT ;  /* 0x0000004016162812 */ /* 0x000fe200078efcff */
[----:B------:R-:W-:Y:S02]  /*17f50*/  IMAD.MOV.U32 R13, RZ, RZ, R2 ;  /* 0x000000ffff0d7224 */ /* 0x000fe400078e0002 */
[----:B------:R-:W-:Y:S02]  /*17f60*/  IMAD.MOV.U32 R12, RZ, RZ, 0x3 ;  /* 0x00000003ff0c7424 */ /* 0x000fe400078e00ff */
[----:B------:R-:W-:-:S07]  /*17f70*/  IMAD.MOV.U32 R5, RZ, RZ, R14 ;  /* 0x000000ffff057224 */ /* 0x000fce00078e000e */
[----:B------:R-:W-:Y:S05]  /*17f80*/  WARPSYNC.COLLECTIVE R15, `(.L_x_5283) ;  /* 0x000000000f087348 */ /* 0x000fea0003c00000 */
[----:B------:R0:W1:Y:S02]  /*17f90*/  SHFL.IDX P6, R14, R13, R12, R11 ;  /* 0x0000000c0d0e7389 */ /* 0x00006400000c000b */
[----:B01----:R-:W-:Y:S01]  /*17fa0*/  ENDCOLLECTIVE ;  /* 0x000000000000791b */ /* 0x003fe20003800000 */
.L_x_5283:
        /* <DEDUP_REMOVED lines=14> */
.L_x_5284:
[----:B------:R-:W-:Y:S01]  /*18090*/  IMAD.MOV.U32 R0, RZ, RZ, R14 ;  /* 0x000000ffff007224 */ /* 0x000fe200078e000e */
[----:B------:R-:W-:Y:S06]  /*180a0*/  BRA `(.L_x_5285) ;  /* 0xffffffb400c07947 */ /* 0x000fec000383ffff */
.L_x_5205:
[----:B------:R-:W-:Y:S01]  /*180b0*/  LOP3.LUT R22, R22, 0xff7fffff, RZ, 0xc0, !PT ;  /* 0xff7fffff16167812 */ /* 0x000fe200078ec0ff */
[----:B------:R-:W-:Y:S01]  /*180c0*/  BSSY B0, `(.L_x_5286) ;  /* 0x000002e000007945 */ /* 0x000fe20003800000 */
[----:B------:R-:W-:Y:S01]  /*180d0*/  IMAD.MOV.U32 R13, RZ, RZ, R6 ;  /* 0x000000ffff0d7224 */ /* 0x000fe200078e0006 */
[----:B------:R-:W-:Y:S01]  /*180e0*/  MOV R11, 0x181f ;  /* 0x0000181f000b7802 */ /* 0x000fe20000000f00 */
[----:B------:R-:W-:Y:S01]  /*180f0*/  IMAD.MOV.U32 R12, RZ, RZ, RZ ;  /* 0x000000ffff0c7224 */ /* 0x000fe200078e00ff */
[----:B------:R-:W-:Y:S01]  /*18100*/  @P2 LOP3.LUT R22, R22, 0x800000, RZ, 0xfc, !PT ;  /* 0x0080000016162812 */ /* 0x000fe200078efcff */
[----:B------:R-:W-:-:S03]  /*18110*/  IMAD.MOV.U32 R15, RZ, RZ, -0x1 ;  /* 0xffffffffff0f7424 */ /* 0x000fc600078e00ff */
[----:B------:R-:W-:-:S04]  /*18120*/  LOP3.LUT R22, R22, 0xffbfffff, RZ, 0xc0, !PT ;  /* 0xffbfffff16167812 */ /* 0x000fc800078ec0ff */
        /* <DEDUP_REMOVED lines=39> */
.L_x_5287:
[----:B------:R-:W-:Y:S05]  /*183a0*/  BSYNC B0 ;  /* 0x0000000000007941 */ /* 0x000fea0003800000 */
.L_x_5286:
        /* <DEDUP_REMOVED lines=11> */
.L_x_5288:
        /* <DEDUP_REMOVED lines=39> */
.L_x_5289:
[----:B------:R-:W-:Y:S02]  /*186d0*/  IMAD.MOV.U32 R13, RZ, RZ, R0 ;  /* 0x000000ffff0d7224 */ /* 0x000fe400078e0000 */
[----:B------:R-:W-:-:S07]  /*186e0*/  IMAD.MOV.U32 R7, RZ, RZ, R14 ;  /* 0x000000ffff077224 */ /* 0x000fce00078e000e */
[----:B------:R-:W-:Y:S05]  /*186f0*/  WARPSYNC.COLLECTIVE R15, `(.L_x_5290) ;  /* 0x000000000f087348 */ /* 0x000fea0003c00000 */
[----:B------:R0:W1:Y:S02]  /*18700*/  SHFL.IDX P6, R14, R13, R12, R11 ;  /* 0x0000000c0d0e7389 */ /* 0x00006400000c000b */
[----:B01----:R-:W-:Y:S01]  /*18710*/  ENDCOLLECTIVE ;  /* 0x000000000000791b */ /* 0x003fe20003800000 */
.L_x_5290:
        /* <DEDUP_REMOVED lines=33> */
.L_x_5291:
[----:B------:R-:W-:Y:S02]  /*18930*/  IMAD.MOV.U32 R13, RZ, RZ, R0 ;  /* 0x000000ffff0d7224 */ /* 0x000fe400078e0000 */
[----:B------:R-:W-:-:S07]  /*18940*/  IMAD.MOV.U32 R7, RZ, RZ, R14 ;  /* 0x000000ffff077224 */ /* 0x000fce00078e000e */
[----:B------:R-:W-:Y:S05]  /*18950*/  WARPSYNC.COLLECTIVE R15, `(.L_x_5292) ;  /* 0x000000000f087348 */ /* 0x000fea0003c00000 */
[----:B------:R0:W1:Y:S02]  /*18960*/  SHFL.IDX P6, R14, R13, R12, R11 ;  /* 0x0000000c0d0e7389 */ /* 0x00006400000c000b */
[----:B01----:R-:W-:Y:S01]  /*18970*/  ENDCOLLECTIVE ;  /* 0x000000000000791b */ /* 0x003fe20003800000 */
.L_x_5292:
        /* <DEDUP_REMOVED lines=27> */
.L_x_5293:
[----:B------:R-:W-:Y:S02]  /*18b30*/  IMAD.MOV.U32 R13, RZ, RZ, R0 ;  /* 0x000000ffff0d7224 */ /* 0x000fe400078e0000 */
[----:B------:R-:W-:-:S07]  /*18b40*/  IMAD.MOV.U32 R6, RZ, RZ, R14 ;  /* 0x000000ffff067224 */ /* 0x000fce00078e000e */
[----:B------:R-:W-:Y:S05]  /*18b50*/  WARPSYNC.COLLECTIVE R15, `(.L_x_5294) ;  /* 0x000000000f087348 */ /* 0x000fea0003c00000 */
[----:B------:R0:W1:Y:S02]  /*18b60*/  SHFL.IDX P6, R14, R13, R12, R11 ;  /* 0x0000000c0d0e7389 */ /* 0x00006400000c000b */
[----:B01----:R-:W-:Y:S01]  /*18b70*/  ENDCOLLECTIVE ;  /* 0x000000000000791b */ /* 0x003fe20003800000 */
.L_x_5294:
[----:B------:R-:W-:Y:S01]  /*18b80*/  IMAD.MOV.U32 R0, RZ, RZ, R14 ;  /* 0x000000ffff007224 */ /* 0x000fe200078e000e */
[----:B------:R-:W-:Y:S06]  /*18b90*/  BRA `(.L_x_5295) ;  /* 0xffffffb800387947 */ /* 0x000fec000383ffff */
.L_x_5210:
[----:B0-----:R0:W1:Y:S02]  /*18ba0*/  SYNCS.PHASECHK.TRANS64.TRYWAIT P0, [R23+URZ+0x38820], R0 ;  /* 0x03882000170075a7 */ /* 0x001064000800017f */
[----:B-1----:R-:W-:Y:S05]  /*18bb0*/  @!P0 NANOSLEEP.SYNCS 0x989680 ;  /* 0x009896800000895d */ /* 0x002fea0003900000 */
[----:B------:R-:W1:Y:S02]  /*18bc0*/  @!P0 SYNCS.PHASECHK.TRANS64 P0, [R23+URZ+0x38820], R0 ;  /* 0x03882000170085a7 */ /* 0x000e64000800007f */
[----:B-1----:R-:W-:Y:S05]  /*18bd0*/  @!P0 BRA `(.L_x_5210) ;  /* 0xfffffffc00f08947 */ /* 0x002fea000383ffff */
[----:B------:R-:W-:Y:S05]  /*18be0*/  BRA `(.L_x_5296) ;  /* 0xffffffb800d47947 */ /* 0x000fea000383ffff */
.L_x_5213:
[----:B0-----:R0:W1:Y:S02]  /*18bf0*/  SYNCS.PHASECHK.TRANS64.TRYWAIT P0, [R27+URZ+0x38860], R0 ;  /* 0x038860001b0075a7 */ /* 0x001064000800017f */
[----:B-1----:R-:W-:Y:S05]  /*18c00*/  @!P0 NANOSLEEP.SYNCS 0x989680 ;  /* 0x009896800000895d */ /* 0x002fea0003900000 */
[----:B------:R-:W1:Y:S02]  /*18c10*/  @!P0 SYNCS.PHASECHK.TRANS64 P0, [R27+URZ+0x38860], R0 ;  /* 0x038860001b0085a7 */ /* 0x000e64000800007f */
[----:B-1----:R-:W-:Y:S05]  /*18c20*/  @!P0 BRA `(.L_x_5213) ;  /* 0xfffffffc00f08947 */ /* 0x002fea000383ffff */
[----:B------:R-:W-:Y:S05]  /*18c30*/  BRA `(.L_x_5297) ;  /* 0xffffffb800e47947 */ /* 0x000fea000383ffff */
.L_x_5214:
        /* <DEDUP_REMOVED lines=8> */
.L_x_5299:
[----:B------:R-:W-:Y:S05]  /*18cc0*/  BSYNC B0 ;  /* 0x0000000000007941 */ /* 0x000fea0003800000 */
.L_x_5298:
        /* <DEDUP_REMOVED lines=15> */
.L_x_5300:
        /* <DEDUP_REMOVED lines=39> */
.L_x_5301:
[----:B------:R-:W-:Y:S02]  /*19030*/  IMAD.MOV.U32 R13, RZ, RZ, R4 ;  /* 0x000000ffff0d7224 */ /* 0x000fe400078e0004 */
[----:B------:R-:W-:-:S07]  /*19040*/  IMAD.MOV.U32 R3, RZ, RZ, R14 ;  /* 0x000000ffff037224 */ /* 0x000fce00078e000e */
[----:B------:R-:W-:Y:S05]  /*19050*/  WARPSYNC.COLLECTIVE R15, `(.L_x_5302) ;  /* 0x000000000f087348 */ /* 0x000fea0003c00000 */
[----:B------:R0:W1:Y:S02]  /*19060*/  SHFL.IDX P6, R14, R13, R12, R11 ;  /* 0x0000000c0d0e7389 */ /* 0x00006400000c000b */
[----:B01----:R-:W-:Y:S01]  /*19070*/  ENDCOLLECTIVE ;  /* 0x000000000000791b */ /* 0x003fe20003800000 */
.L_x_5302:
        /* <DEDUP_REMOVED lines=29> */
.L_x_5303:
[----:B------:R-:W-:Y:S02]  /*19250*/  IMAD.MOV.U32 R13, RZ, RZ, R4 ;  /* 0x000000ffff0d7224 */ /* 0x000fe400078e0004 */
[----:B------:R-:W-:-:S07]  /*19260*/  IMAD.MOV.U32 R7, RZ, RZ, R14 ;  /* 0x000000ffff077224 */ /* 0x000fce00078e000e */
[----:B------:R-:W-:Y:S05]  /*19270*/  WARPSYNC.COLLECTIVE R15, `(.L_x_5304) ;  /* 0x000000000f087348 */ /* 0x000fea0003c00000 */
[----:B------:R0:W1:Y:S02]  /*19280*/  SHFL.IDX P6, R14, R13, R12, R11 ;  /* 0x0000000c0d0e7389 */ /* 0x00006400000c000b */
[----:B01----:R-:W-:Y:S01]  /*19290*/  ENDCOLLECTIVE ;  /* 0x000000000000791b */ /* 0x003fe20003800000 */
.L_x_5304:
        /* <DEDUP_REMOVED lines=29> */
.L_x_5305:
[----:B------:R-:W-:Y:S02]  /*19470*/  IMAD.MOV.U32 R13, RZ, RZ, R4 ;  /* 0x000000ffff0d7224 */ /* 0x000fe400078e0004 */
[----:B------:R-:W-:-:S07]  /*19480*/  IMAD.MOV.U32 R6, RZ, RZ, R14 ;  /* 0x000000ffff067224 */ /* 0x000fce00078e000e */
[----:B------:R-:W-:Y:S05]  /*19490*/  WARPSYNC.COLLECTIVE R15, `(.L_x_5306) ;  /* 0x000000000f087348 */ /* 0x000fea0003c00000 */
[----:B------:R0:W1:Y:S02]  /*194a0*/  SHFL.IDX P6, R14, R13, R12, R11 ;  /* 0x0000000c0d0e7389 */ /* 0x00006400000c000b */
[----:B01----:R-:W-:Y:S01]  /*194b0*/  ENDCOLLECTIVE ;  /* 0x000000000000791b */ /* 0x003fe20003800000 */
.L_x_5306:
[----:B------:R-:W-:Y:S01]  /*194c0*/  IMAD.MOV.U32 R2, RZ, RZ, R14 ;  /* 0x000000ffff027224 */ /* 0x000fe200078e000e */
[----:B------:R-:W-:Y:S06]  /*194d0*/  BRA `(.L_x_5307) ;  /* 0xffffffb800787947 */ /* 0x000fec000383ffff */
.L_x_5221:
[----:B0-----:R0:W1:Y:S02]  /*194e0*/  SYNCS.PHASECHK.TRANS64.TRYWAIT P0, [R6+URZ+0x38840], R17 ;  /* 0x03884011060075a7 */ /* 0x001064000800017f */
[----:B-1----:R-:W-:Y:S05]  /*194f0*/  @!P0 NANOSLEEP.SYNCS 0x989680 ;  /* 0x009896800000895d */ /* 0x002fea0003900000 */
[----:B------:R-:W1:Y:S02]  /*19500*/  @!P0 SYNCS.PHASECHK.TRANS64 P0, [R6+URZ+0x38840], R17 ;  /* 0x03884011060085a7 */ /* 0x000e64000800007f */
[----:B-1----:R-:W-:Y:S05]  /*19510*/  @!P0 BRA `(.L_x_5221) ;  /* 0xfffffffc00f08947 */ /* 0x002fea000383ffff */
[----:B------:R-:W-:Y:S05]  /*19520*/  BRA `(.L_x_5308) ;  /* 0xffffffc0000c7947 */ /* 0x000fea000383ffff */
.L_x_5222:
        /* <DEDUP_REMOVED lines=8> */
.L_x_5310:
[----:B------:R-:W-:Y:S05]  /*195b0*/  BSYNC B1 ;  /* 0x0000000000017941 */ /* 0x000fea0003800000 */
.L_x_5309:
        /* <DEDUP_REMOVED lines=9> */
.L_x_5311:
[----:B------:R-:W-:Y:S02]  /*19650*/  IMAD.MOV.U32 R13, RZ, RZ, R27 ;  /* 0x000000ffff0d7224 */ /* 0x000fe400078e001b */
[----:B------:R-:W-:Y:S02]  /*19660*/  IMAD.MOV.U32 R12, RZ, RZ, 0x1 ;  /* 0x00000001ff0c7424 */ /* 0x000fe400078e00ff */
[----:B------:R-:W-:-:S07]  /*19670*/  IMAD.MOV.U32 R2, RZ, RZ, R14 ;  /* 0x000000ffff027224 */ /* 0x000fce00078e000e */
[----:B------:R-:W-:Y:S05]  /*19680*/  WARPSYNC.COLLECTIVE R15, `(.L_x_5312) ;  /* 0x000000000f087348 */ /* 0x000fea0003c00000 */
[----:B------:R0:W1:Y:S02]  /*19690*/  SHFL.IDX P6, R14, R13, R12, R11 ;  /* 0x0000000c0d0e7389 */ /* 0x00006400000c000b */
[----:B01----:R-:W-:Y:S01]  /*196a0*/  ENDCOLLECTIVE ;  /* 0x000000000000791b */ /* 0x003fe20003800000 */
.L_x_5312:
        /* <DEDUP_REMOVED lines=11> */
.L_x_5313:
[----:B------:R-:W-:Y:S02]  /*19760*/  IMAD.MOV.U32 R13, RZ, RZ, R27 ;  /* 0x000000ffff0d7224 */ /* 0x000fe400078e001b */
[----:B------:R-:W-:Y:S02]  /*19770*/  IMAD.MOV.U32 R12, RZ, RZ, 0x2 ;  /* 0x00000002ff0c7424 */ /* 0x000fe400078e00ff */
[----:B------:R-:W-:-:S07]  /*19780*/  IMAD.MOV.U32 R2, RZ, RZ, R14 ;  /* 0x000000ffff027224 */ /* 0x000fce00078e000e */
[----:B------:R-:W-:Y:S05]  /*19790*/  WARPSYNC.COLLECTIVE R15, `(.L_x_5314) ;  /* 0x000000000f087348 */ /* 0x000fea0003c00000 */
[----:B------:R0:W1:Y:S02]  /*197a0*/  SHFL.IDX P6, R14, R13, R12, R11 ;  /* 0x0000000c0d0e7389 */ /* 0x00006400000c000b */
[----:B01----:R-:W-:Y:S01]  /*197b0*/  ENDCOLLECTIVE ;  /* 0x000000000000791b */ /* 0x003fe20003800000 */
.L_x_5314:
        /* <DEDUP_REMOVED lines=11> */
.L_x_5315:
[----:B------:R-:W-:Y:S02]  /*19870*/  IMAD.MOV.U32 R13, RZ, RZ, R27 ;  /* 0x000000ffff0d7224 */ /* 0x000fe400078e001b */
[----:B------:R-:W-:Y:S02]  /*19880*/  IMAD.MOV.U32 R12, RZ, RZ, 0x3 ;  /* 0x00000003ff0c7424 */ /* 0x000fe400078e00ff */
[----:B------:R-:W-:-:S07]  /*19890*/  IMAD.MOV.U32 R2, RZ, RZ, R14 ;  /* 0x000000ffff027224 */ /* 0x000fce00078e000e */
[----:B------:R-:W-:Y:S05]  /*198a0*/  WARPSYNC.COLLECTIVE R15, `(.L_x_5316) ;  /* 0x000000000f087348 */ /* 0x000fea0003c00000 */
[----:B------:R0:W1:Y:S02]  /*198b0*/  SHFL.IDX P6, R14, R13, R12, R11 ;  /* 0x0000000c0d0e7389 */ /* 0x00006400000c000b */
[----:B01----:R-:W-:Y:S01]  /*198c0*/  ENDCOLLECTIVE ;  /* 0x000000000000791b */ /* 0x003fe20003800000 */
.L_x_5316:
        /* <DEDUP_REMOVED lines=11> */
.L_x_5317:
[----:B------:R-:W-:Y:S01]  /*19980*/  IMAD.MOV.U32 R2, RZ, RZ, R14 ;  /* 0x000000ffff027224 */ /* 0x000fe200078e000e */
[----:B------:R-:W-:Y:S06]  /*19990*/  BRA `(.L_x_5318) ;  /* 0xffffffbc009c7947 */ /* 0x000fec000383ffff */
.L_x_5227:
[----:B---3--:R3:W4:Y:S02]  /*199a0*/  SYNCS.PHASECHK.TRANS64.TRYWAIT P0, [R6+URZ+0x38860], R17 ;  /* 0x03886011060075a7 */ /* 0x008724000800017f */
[----:B----4-:R-:W-:Y:S05]  /*199b0*/  @!P0 NANOSLEEP.SYNCS 0x989680 ;  /* 0x009896800000895d */ /* 0x010fea0003900000 */
[----:B------:R-:W4:Y:S02]  /*199c0*/  @!P0 SYNCS.PHASECHK.TRANS64 P0, [R6+URZ+0x38860], R17 ;  /* 0x03886011060085a7 */ /* 0x000f24000800007f */
[----:B----4-:R-:W-:Y:S05]  /*199d0*/  @!P0 BRA `(.L_x_5227) ;  /* 0xfffffffc00f08947 */ /* 0x010fea000383ffff */
[----:B------:R-:W-:Y:S05]  /*199e0*/  BRA `(.L_x_5319) ;  /* 0xffffffbc00ec7947 */ /* 0x000fea000383ffff */
.L_x_5228:
        /* <DEDUP_REMOVED lines=8> */
.L_x_5321:
[----:B------:R-:W-:Y:S05]  /*19a70*/  BSYNC B1 ;  /* 0x0000000000017941 */ /* 0x000fea0003800000 */
.L_x_5320:
        /* <DEDUP_REMOVED lines=13> */
.L_x_5322:
        /* <DEDUP_REMOVED lines=17> */
.L_x_5323:
        /* <DEDUP_REMOVED lines=16> */
.L_x_5324:
        /* <DEDUP_REMOVED lines=19> */
.L_x_5325:
        /* <DEDUP_REMOVED lines=14> */
.L_x_5326:
        /* <DEDUP_REMOVED lines=16> */
.L_x_5327:
        /* <DEDUP_REMOVED lines=14> */
.L_x_5328:
[----:B------:R-:W-:Y:S05]  /*1a150*/  BRA `(.L_x_5329) ;  /* 0xffffffbc00587947 */ /* 0x000fea000383ffff */
.L_x_5236:
        /* <DEDUP_REMOVED lines=8> */
.L_x_5331:
[----:B------:R-:W-:Y:S05]  /*1a1e0*/  BSYNC B0 ;  /* 0x0000000000007941 */ /* 0x000fea0003800000 */
.L_x_5330:
        /* <DEDUP_REMOVED lines=9> */
.L_x_5332:
        /* <DEDUP_REMOVED lines=18> */
.L_x_5333:
[----:B------:R-:W-:Y:S01]  /*1a3a0*/  IMAD.MOV.U32 R12, RZ, RZ, 0x2 ;  /* 0x00000002ff0c7424 */ /* 0x000fe200078e00ff */
[----:B------:R-:W-:-:S05]  /*1a3b0*/  SEL R4, R14, RZ, P1 ;  /* 0x000000ff0e047207 */ /* 0x000fca0000800000 */
[----:B------:R-:W-:-:S04]  /*1a3c0*/  IMAD.IADD R4, R17, 0x1, R4 ;  /* 0x0000000111047824 */ /* 0x000fc800078e0204 */
[----:B------:R-:W-:-:S07]  /*1a3d0*/  IMAD.MOV.U32 R13, RZ, RZ, R4 ;  /* 0x000000ffff0d7224 */ /* 0x000fce00078e0004 */
[----:B------:R-:W-:Y:S05]  /*1a3e0*/  WARPSYNC.COLLECTIVE R15, `(.L_x_5334) ;  /* 0x000000000f087348 */ /* 0x000fea0003c00000 */
[----:B------:R0:W1:Y:S02]  /*1a3f0*/  SHFL.UP P6, R14, R13, R12, R11 ;  /* 0x0400000c0d0e7389 */ /* 0x00006400000c000b */
[----:B01----:R-:W-:Y:S01]  /*1a400*/  ENDCOLLECTIVE ;  /* 0x000000000000791b */ /* 0x003fe20003800000 */
.L_x_5334:
[----:B------:R-:W-:Y:S01]  /*1a410*/  IMAD.MOV.U32 R12, RZ, RZ, 0x4 ;  /* 0x00000004ff0c7424 */ /* 0x000fe200078e00ff */
[----:B------:R-:W-:-:S05]  /*1a420*/  SEL R3, R14, RZ, P2 ;  /* 0x000000ff0e037207 */ /* 0x000fca0001000000 */
[----:B------:R-:W-:-:S04]  /*1a430*/  IMAD.IADD R6, R4, 0x1, R3 ;  /* 0x0000000104067824 */ /* 0x000fc800078e0203 */
[----:B------:R-:W-:-:S07]  /*1a440*/  IMAD.MOV.U32 R13, RZ, RZ, R6 ;  /* 0x000000ffff0d7224 */ /* 0x000fce00078e0006 */
[----:B------:R-:W-:Y:S05]  /*1a450*/  WARPSYNC.COLLECTIVE R15, `(.L_x_5335) ;  /* 0x000000000f087348 */ /* 0x000fea0003c00000 */
[----:B------:R0:W1:Y:S02]  /*1a460*/  SHFL.UP P6, R14, R13, R12, R11 ;  /* 0x0400000c0d0e7389 */ /* 0x00006400000c000b */
[----:B01----:R-:W-:Y:S01]  /*1a470*/  ENDCOLLECTIVE ;  /* 0x000000000000791b */ /* 0x003fe20003800000 */
.L_x_5335:
[----:B------:R-:W-:Y:S01]  /*1a480*/  IMAD.MOV.U32 R12, RZ, RZ, 0x8 ;  /* 0x00000008ff0c7424 */ /* 0x000fe200078e00ff */
[----:B------:R-:W-:-:S05]  /*1a490*/  SEL R3, R14, RZ, P3 ;  /* 0x000000ff0e037207 */ /* 0x000fca0001800000 */
[----:B------:R-:W-:-:S04]  /*1a4a0*/  IMAD.IADD R2, R6, 0x1, R3 ;  /* 0x0000000106027824 */ /* 0x000fc800078e0203 */
[----:B------:R-:W-:-:S07]  /*1a4b0*/  IMAD.MOV.U32 R13, RZ, RZ, R2 ;  /* 0x000000ffff0d7224 */ /* 0x000fce00078e0002 */
[----:B------:R-:W-:Y:S05]  /*1a4c0*/  WARPSYNC.COLLECTIVE R15, `(.L_x_5336) ;  /* 0x000000000f087348 */ /* 0x000fea0003c00000 */
[----:B------:R0:W1:Y:S02]  /*1a4d0*/  SHFL.UP P6, R14, R13, R12, R11 ;  /* 0x0400000c0d0e7389 */ /* 0x00006400000c000b */
[----:B01----:R-:W-:Y:S01]  /*1a4e0*/  ENDCOLLECTIVE ;  /* 0x000000000000791b */ /* 0x003fe20003800000 */
.L_x_5336:
[----:B------:R-:W-:Y:S01]  /*1a4f0*/  IMAD.MOV.U32 R12, RZ, RZ, 0x10 ;  /* 0x00000010ff0c7424 */ /* 0x000fe200078e00ff */
[----:B------:R-:W-:-:S05]  /*1a500*/  SEL R3, R14, RZ, P4 ;  /* 0x000000ff0e037207 */ /* 0x000fca0002000000 */
[----:B------:R-:W-:-:S04]  /*1a510*/  IMAD.IADD R3, R2, 0x1, R3 ;  /* 0x0000000102037824 */ /* 0x000fc800078e0203 */
[----:B------:R-:W-:-:S07]  /*1a520*/  IMAD.MOV.U32 R13, RZ, RZ, R3 ;  /* 0x000000ffff0d7224 */ /* 0x000fce00078e0003 */
[----:B------:R-:W-:Y:S05]  /*1a530*/  WARPSYNC.COLLECTIVE R15, `(.L_x_5337) ;  /* 0x000000000f087348 */ /* 0x000fea0003c00000 */
[----:B------:R0:W1:Y:S02]  /*1a540*/  SHFL.UP P6, R14, R13, R12, R11 ;  /* 0x0400000c0d0e7389 */ /* 0x00006400000c000b */
[----:B01----:R-:W-:Y:S01]  /*1a550*/  ENDCOLLECTIVE ;  /* 0x000000000000791b */ /* 0x003fe20003800000 */
.L_x_5337:
        /* <DEDUP_REMOVED lines=8> */
.L_x_5338:
[----:B------:R-:W-:Y:S05]  /*1a5e0*/  BRA `(.L_x_5339) ;  /* 0xffffffbc00ec7947 */ /* 0x000fea000383ffff */
.L_x_5241:
        /* <DEDUP_REMOVED lines=8> */
.L_x_5341:
[----:B------:R-:W-:Y:S05]  /*1a670*/  BSYNC B0 ;  /* 0x0000000000007941 */ /* 0x000fea0003800000 */
.L_x_5340:
        /* <DEDUP_REMOVED lines=8> */
.L_x_5342:
[----:B------:R-:W-:Y:S01]  /*1a700*/  IMAD.MOV.U32 R12, RZ, RZ, 0x4 ;  /* 0x00000004ff0c7424 */ /* 0x000fe200078e00ff */
[----:B------:R-:W-:-:S05]  /*1a710*/  SEL R2, R14, RZ, P2 ;  /* 0x000000ff0e027207 */ /* 0x000fca0001000000 */
[----:B------:R-:W-:-:S04]  /*1a720*/  IMAD.IADD R2, R13, 0x1, R2 ;  /* 0x000000010d027824 */ /* 0x000fc800078e0202 */
[----:B------:R-:W-:-:S07]  /*1a730*/  IMAD.MOV.U32 R13, RZ, RZ, R2 ;  /* 0x000000ffff0d7224 */ /* 0x000fce00078e0002 */
[----:B------:R-:W-:Y:S05]  /*1a740*/  WARPSYNC.COLLECTIVE R15, `(.L_x_5343) ;  /* 0x000000000f087348 */ /* 0x000fea0003c00000 */
[----:B------:R0:W1:Y:S02]  /*1a750*/  SHFL.UP P6, R14, R13, R12, R11 ;  /* 0x0400000c0d0e7389 */ /* 0x00006400000c000b */
[----:B01----:R-:W-:Y:S01]  /*1a760*/  ENDCOLLECTIVE ;  /* 0x000000000000791b */ /* 0x003fe20003800000 */
.L_x_5343:
[----:B------:R-:W-:Y:S01]  /*1a770*/  IMAD.MOV.U32 R12, RZ, RZ, 0x8 ;  /* 0x00000008ff0c7424 */ /* 0x000fe200078e00ff */
[----:B------:R-:W-:-:S05]  /*1a780*/  SEL R3, R14, RZ, P3 ;  /* 0x000000ff0e037207 */ /* 0x000fca0001800000 */
[----:B------:R-:W-:-:S04]  /*1a790*/  IMAD.IADD R3, R2, 0x1, R3 ;  /* 0x0000000102037824 */ /* 0x000fc800078e0203 */
[----:B------:R-:W-:-:S07]  /*1a7a0*/  IMAD.MOV.U32 R13, RZ, RZ, R3 ;  /* 0x000000ffff0d7224 */ /* 0x000fce00078e0003 */
[----:B------:R-:W-:Y:S05]  /*1a7b0*/  WARPSYNC.COLLECTIVE R15, `(.L_x_5344) ;  /* 0x000000000f087348 */ /* 0x000fea0003c00000 */
[----:B------:R0:W1:Y:S02]  /*1a7c0*/  SHFL.UP P6, R14, R13, R12, R11 ;  /* 0x0400000c0d0e7389 */ /* 0x00006400000c000b */
[----:B01----:R-:W-:Y:S01]  /*1a7d0*/  ENDCOLLECTIVE ;  /* 0x000000000000791b */ /* 0x003fe20003800000 */
.L_x_5344:
[----:B------:R-:W-:Y:S01]  /*1a7e0*/  IMAD.MOV.U32 R12, RZ, RZ, 0x10 ;  /* 0x00000010ff0c7424 */ /* 0x000fe200078e00ff */
[----:B------:R-:W-:-:S05]  /*1a7f0*/  SEL R4, R14, RZ, P4 ;  /* 0x000000ff0e047207 */ /* 0x000fca0002000000 */
[----:B------:R-:W-:-:S04]  /*1a800*/  IMAD.IADD R4, R3, 0x1, R4 ;  /* 0x0000000103047824 */ /* 0x000fc800078e0204 */
[----:B------:R-:W-:-:S07]  /*1a810*/  IMAD.MOV.U32 R13, RZ, RZ, R4 ;  /* 0x000000ffff0d7224 */ /* 0x000fce00078e0004 */
[----:B------:R-:W-:Y:S05]  /*1a820*/  WARPSYNC.COLLECTIVE R15, `(.L_x_5345) ;  /* 0x000000000f087348 */ /* 0x000fea0003c00000 */
[----:B------:R0:W1:Y:S02]  /*1a830*/  SHFL.UP P6, R14, R13, R12, R11 ;  /* 0x0400000c0d0e7389 */ /* 0x00006400000c000b */
[----:B01----:R-:W-:Y:S01]  /*1a840*/  ENDCOLLECTIVE ;  /* 0x000000000000791b */ /* 0x003fe20003800000 */
.L_x_5345:
        /* <DEDUP_REMOVED lines=8> */
.L_x_5346:
[----:B------:R-:W-:Y:S05]  /*1a8d0*/  BRA `(.L_x_5347) ;  /* 0xffffffbc00cc7947 */ /* 0x000fea000383ffff */
.L_x_5243:
[----:B------:R-:W-:Y:S01]  /*1a8e0*/  BSSY B0, `(.L_x_5348) ;  /* 0x0000006000007945 */ /* 0x000fe20003800000 */
[----:B------:R-:W-:Y:S01]  /*1a8f0*/  PLOP3.LUT P6, PT, P6, PT, PT, 0x8, 0x0 ;  /* 0x000000000000781c */ /* 0x000fe200037ce170 */
[----:B------:R-:W-:-:S12]  /*1a900*/  IMAD.MOV.U32 R15, RZ, RZ, -0x1 ;  /* 0xffffffffff0f7424 */ /* 0x000fd800078e00ff */
[----:B01----:R-:W-:Y:S05]  /*1a910*/  WARPSYNC.COLLECTIVE R15, `(.L_x_5349) ;  /* 0x000000000f087348 */ /* 0x003fea0003c00000 */
[----:B------:R-:W-:Y:S01]  /*1a920*/  VOTE.ANY R14, PT, P6 ;  /* 0x00000000000e7806 */ /* 0x000fe200030e0100 */
[----:B01----:R-:W-:Y:S06]  /*1a930*/  ENDCOLLECTIVE ;  /* 0x000000000000791b */ /* 0x003fec0003800000 */
.L_x_5349:
[----:B------:R-:W-:Y:S05]  /*1a940*/  BSYNC B0 ;  /* 0x0000000000007941 */ /* 0x000fea0003800000 */
.L_x_5348:
        /* <DEDUP_REMOVED lines=9> */
.L_x_5350:
[----:B------:R-:W-:Y:S01]  /*1a9e0*/  IMAD.MOV.U32 R17, RZ, RZ, R14 ;  /* 0x000000ffff117224 */ /* 0x000fe200078e000e */
[----:B------:R-:W-:Y:S06]  /*1a9f0*/  BRA `(.L_x_5351) ;  /* 0xffffffbc00bc7947 */ /* 0x000fec000383ffff */
.L_x_5245:
[----:B------:R-:W-:Y:S01]  /*1aa00*/  BSSY B0, `(.L_x_5352) ;  /* 0x0000007000007945 */ /* 0x000fe20003800000 */
[----:B------:R-:W-:Y:S02]  /*1aa10*/  IMAD.MOV.U32 R13, RZ, RZ, R2 ;  /* 0x000000ffff0d7224 */ /* 0x000fe400078e0002 */
[----:B------:R-:W-:Y:S02]  /*1aa20*/  IMAD.MOV.U32 R11, RZ, RZ, 0x1f ;  /* 0x0000001fff0b7424 */ /* 0x000fe400078e00ff */
[----:B------:R-:W-:-:S07]  /*1aa30*/  IMAD.MOV.U32 R15, RZ, RZ, -0x1 ;  /* 0xffffffffff0f7424 */ /* 0x000fce00078e00ff */
[----:B0123--:R-:W-:Y:S05]  /*1aa40*/  WARPSYNC.COLLECTIVE R15, `(.L_x_5353) ;  /* 0x000000000f087348 */ /* 0x00ffea0003c00000 */
[----:B------:R4:W0:Y:S02]  /*1aa50*/  SHFL.IDX P6, R14, R13, R12, R11 ;  /* 0x0000000c0d0e7389 */ /* 0x00082400000c000b */
[----:B01234-:R-:W-:Y:S01]  /*1aa60*/  ENDCOLLECTIVE ;  /* 0x000000000000791b */ /* 0x01ffe20003800000 */
.L_x_5353:
[----:B------:R-:W-:Y:S05]  /*1aa70*/  BSYNC B0 ;  /* 0x0000000000007941 */ /* 0x000fea0003800000 */
.L_x_5352:
[----:B------:R-:W-:Y:S05]  /*1aa80*/  BRA `(.L_x_5244) ;  /* 0xffffffbc00b47947 */ /* 0x000fea000383ffff */
.L_x_5249:
[----:B------:R0:W0:Y:S02]  /*1aa90*/  SYNCS.PHASECHK.TRANS64.TRYWAIT P0, [R7+URZ+0x38820], R0 ;  /* 0x03882000070075a7 */ /* 0x000024000800017f */
[----:B0-----:R-:W-:Y:S05]  /*1aaa0*/  @!P0 NANOSLEEP.SYNCS 0x989680 ;  /* 0x009896800000895d */ /* 0x001fea0003900000 */
[----:B------:R-:W0:Y:S02]  /*1aab0*/  @!P0 SYNCS.PHASECHK.TRANS64 P0, [R7+URZ+0x38820], R0 ;  /* 0x03882000070085a7 */ /* 0x000e24000800007f */
[----:B0-----:R-:W-:Y:S05]  /*1aac0*/  @!P0 BRA `(.L_x_5249) ;  /* 0xfffffffc00f08947 */ /* 0x001fea000383ffff */
[----:B------:R-:W-:Y:S05]  /*1aad0*/  BRA `(.L_x_5354) ;  /* 0xffffffc4002c7947 */ /* 0x000fea000383ffff */
.L_x_5250:
        /* <DEDUP_REMOVED lines=11> */
.L_x_5356:
[----:B------:R-:W-:Y:S05]  /*1ab90*/  BSYNC B0 ;  /* 0x0000000000007941 */ /* 0x000fea0003800000 */
.L_x_5355:
[----:B------:R-:W-:Y:S05]  /*1aba0*/  BRA `(.L_x_5357) ;  /* 0xffffffc400147947 */ /* 0x000fea000383ffff */
.L_x_5253:
[----:B------:R-:W-:Y:S01]  /*1abb0*/  BSSY B1, `(.L_x_5358) ;  /* 0x0000006000017945 */ /* 0x000fe20003800000 */
[----:B------:R-:W-:-:S07]  /*1abc0*/  IMAD.MOV.U32 R15, RZ, RZ, -0x1 ;  /* 0xffffffffff0f7424 */ /* 0x000fce00078e00ff */
[----:B-1234-:R-:W-:Y:S05]  /*1abd0*/  WARPSYNC.COLLECTIVE R15, `(.L_x_5359) ;  /* 0x000000000f0c7348 */ /* 0x01efea0003c00000 */
[----:B------:R-:W-:Y:S02]  /*1abe0*/  ELECT P6, UR62, PT ;  /* 0x00000000003e782f */ /* 0x000fe400038c0000 */
[----:B------:R-:W-:Y:S01]  /*1abf0*/  MOV R14, UR62 ;  /* 0x0000003e000e7c02 */ /* 0x000fe20008000f00 */
[----:B-1234-:R-:W-:Y:S10]  /*1ac00*/  ENDCOLLECTIVE ;  /* 0x000000000000791b */ /* 0x01eff40003800000 */
.L_x_5359:
[----:B------:R-:W-:Y:S05]  /*1ac10*/  BSYNC B1 ;  /* 0x0000000000017941 */ /* 0x000fea0003800000 */
.L_x_5358:
[----:B------:R-:W-:Y:S05]  /*1ac20*/  BRA `(.L_x_5360) ;  /* 0xffffffc4000c7947 */ /* 0x000fea000383ffff */
.L_x_5255:
[----:B------:R0:W0:Y:S02]  /*1ac30*/  SYNCS.PHASECHK.TRANS64.TRYWAIT P1, [R5+URZ+0x38840], R0 ;  /* 0x03884000050075a7 */ /* 0x000024000802017f */
[----:B0-----:R-:W-:Y:S05]  /*1ac40*/  @!P1 NANOSLEEP.SYNCS 0x989680 ;  /* 0x009896800000995d */ /* 0x001fea0003900000 */
[----:B------:R-:W0:Y:S02]  /*1ac50*/  @!P1 SYNCS.PHASECHK.TRANS64 P1, [R5+URZ+0x38840], R0 ;  /* 0x03884000050095a7 */ /* 0x000e24000802007f */
[----:B0-----:R-:W-:Y:S05]  /*1ac60*/  @!P1 BRA `(.L_x_5255) ;  /* 0xfffffffc00f09947 */ /* 0x001fea000383ffff */
[----:B------:R-:W-:Y:S05]  /*1ac70*/  BRA `(.L_x_5361) ;  /* 0xffffffc4002c7947 */ /* 0x000fea000383ffff */
.L_x_5257:
[----:B------:R0:W0:Y:S02]  /*1ac80*/  SYNCS.PHASECHK.TRANS64.TRYWAIT P1, [R3+URZ+0x38840], R2 ;  /* 0x03884002030075a7 */ /* 0x000024000802017f */
[----:B0-----:R-:W-:Y:S05]  /*1ac90*/  @!P1 NANOSLEEP.SYNCS 0x989680 ;  /* 0x009896800000995d */ /* 0x001fea0003900000 */
[----:B------:R-:W0:Y:S02]  /*1aca0*/  @!P1 SYNCS.PHASECHK.TRANS64 P1, [R3+URZ+0x38840], R2 ;  /* 0x03884002030095a7 */ /* 0x000e24000802007f */
[----:B0-----:R-:W-:Y:S05]  /*1acb0*/  @!P1 BRA `(.L_x_5257) ;  /* 0xfffffffc00f09947 */ /* 0x001fea000383ffff */
[----:B------:R-:W-:Y:S05]  /*1acc0*/  BRA `(.L_x_5362) ;  /* 0xffffffc400387947 */ /* 0x000fea000383ffff */
.L_x_5259:
[----:B------:R0:W0:Y:S02]  /*1acd0*/  SYNCS.PHASECHK.TRANS64.TRYWAIT P1, [R5+URZ+0x38860], R0 ;  /* 0x03886000050075a7 */ /* 0x000024000802017f */
[----:B0-----:R-:W-:Y:S05]  /*1ace0*/  @!P1 NANOSLEEP.SYNCS 0x989680 ;  /* 0x009896800000995d */ /* 0x001fea0003900000 */
[----:B------:R-:W0:Y:S02]  /*1acf0*/  @!P1 SYNCS.PHASECHK.TRANS64 P1, [R5+URZ+0x38860], R0 ;  /* 0x03886000050095a7 */ /* 0x000e24000802007f */
[----:B0-----:R-:W-:Y:S05]  /*1ad00*/  @!P1 BRA `(.L_x_5259) ;  /* 0xfffffffc00f09947 */ /* 0x001fea000383ffff */
[----:B------:R-:W-:Y:S05]  /*1ad10*/  BRA `(.L_x_5363) ;  /* 0xffffffc400347947 */ /* 0x000fea000383ffff */
.L_x_5364:
        /* <DEDUP_REMOVED lines=14> */
.L_x_5821:


//--------------------- .text._ZN7cutlass13device_kernelIN5flash11enable_sm90INS1_16FlashAttnFwdSm90INS1_25CollectiveMainloopFwdSm90ILi2EN4cute5tupleIJNS5_1CILi1EEES8_S8_EEENS6_IJNS7_ILi64EEESA_SA_EEELi512ENS_6half_tEfNS_4arch4Sm90ELb1ELb0ELb1ELb1ELb1ELb1ELb1ELb0ELb0ELb1ELb0ELb0EEENS1_21CollectiveEpilogueFwdINS6_IJSA_NS7_ILi512EEESA_EEES9_SC_SE_Li256ELb1ELb1ELb0ELb0EEENS1_36VarlenDynamicPersistentTileSchedulerILi64ELi64ELi256ELi128ELb0ELb1ELb1ELb1ELb1ELb1EEEEEEEEEvNT_6ParamsE --------------------------
	.section	.text._ZN7cutlass13device_kernelIN5flash11enable_sm90INS1_16FlashAttnFwdSm90INS1_25CollectiveMainloopFwdSm90ILi2EN4cute5tupleIJNS5_1CILi1EEES8_S8_EEENS6_IJNS7_ILi64EEESA_SA_EEELi512ENS_6half_tEfNS_4arch4Sm90ELb1ELb0ELb1ELb1ELb1ELb1ELb1ELb0ELb0ELb1ELb0ELb0EEENS1_21CollectiveEpilogueFwdINS6_IJSA_NS7_ILi512EEESA_EEES9_SC_SE_Li256ELb1ELb1ELb0ELb0EEENS1_36VarlenDynamicPersistentTileSchedulerILi64ELi64ELi256ELi128ELb0ELb1ELb1ELb1ELb1ELb1EEEEEEEEEvNT_6ParamsE,"ax",@progbits
	.align	128
.text._ZN7cutlass13device_kernelIN5flash11enable_sm90INS1_16FlashAttnFwdSm90INS1_25CollectiveMainloopFwdSm90ILi2EN4cute5tupleIJNS5_1CILi1EEES8_S8_EEENS6_IJNS7_ILi64EEESA_SA_EEELi512ENS_6half_tEfNS_4arch4Sm90ELb1ELb0ELb1ELb1ELb1ELb1ELb1ELb0ELb0ELb1ELb0ELb0EEENS1_21CollectiveEpilogueFwdINS6_IJSA_NS7_ILi512EEESA_EEES9_SC_SE_Li256ELb1ELb1ELb0ELb0EEENS1_36VarlenDynamicPersistentTileSchedulerILi64ELi64ELi256ELi128ELb0ELb1ELb1ELb1ELb1ELb1EEEEEEEEEvNT_6ParamsE:
        .type           _ZN7cutlass13device_kernelIN5flash11enable_sm90INS1_16FlashAttnFwdSm90INS1_25CollectiveMainloopFwdSm90ILi2EN4cute5tupleIJNS5_1CILi1EEES8_S8_EEENS6_IJNS7_ILi64EEESA_SA_EEELi512ENS_6half_tEfNS_4arch4Sm90ELb1ELb0ELb1ELb1ELb1ELb1ELb1ELb0ELb0ELb1ELb0ELb0EEENS1_21CollectiveEpilogueFwdINS6_IJSA_NS7_ILi512EEESA_EEES9_SC_SE_Li256ELb1ELb1ELb0ELb0EEENS1_36VarlenDynamicPersistentTileSchedulerILi64ELi64ELi256ELi128ELb0ELb1ELb1ELb1ELb1ELb1EEEEEEEEEvNT_6ParamsE,@function
        .size           _ZN7cutlass13device_kernelIN5flash11enable_sm90INS1_16FlashAttnFwdSm90INS1_25CollectiveMainloopFwdSm90ILi2EN4cute5tupleIJNS5_1CILi1EEES8_S8_EEENS6_IJNS7_ILi64EEESA_SA_EEELi512ENS_6half_tEfNS_4arch4Sm90ELb1ELb0ELb1ELb1ELb1ELb1ELb1ELb0ELb0ELb1ELb0ELb0EEENS1_21CollectiveEpilogueFwdINS6_IJSA_NS7_ILi512EEESA_EEES9_SC_SE_Li256ELb1ELb1ELb0ELb0EEENS1_36VarlenDynamicPersistentTileSchedulerILi64ELi64ELi256ELi128ELb0ELb1ELb1ELb1ELb1ELb1EEEEEEEEEvNT_6ParamsE,(.L_x_5822 - _ZN7cutlass13device_kernelIN5flash11enable_sm90INS1_16FlashAttnFwdSm90INS1_25CollectiveMainloopFwdSm90ILi2EN4cute5tupleIJNS5_1CILi1EEES8_S8_EEENS6_IJNS7_ILi64EEESA_SA_EEELi512ENS_6half_tEfNS_4arch4Sm90ELb1ELb0ELb1ELb1ELb1ELb1ELb1ELb0ELb0ELb1ELb0ELb0EEENS1_21CollectiveEpilogueFwdINS6_IJSA_NS7_ILi512EEESA_EEES9_SC_SE_Li256ELb1ELb1ELb0ELb0EEENS1_36VarlenDynamicPersistentTileSchedulerILi64ELi64ELi256ELi128ELb0ELb1ELb1ELb1ELb1ELb1EEEEEEEEEvNT_6ParamsE)
        .other          _ZN7cutlass13device_kernelIN5flash11enable_sm90INS1_16FlashAttnFwdSm90INS1_25CollectiveMainloopFwdSm90ILi2EN4cute5tupleIJNS5_1CILi1EEES8_S8_EEENS6_IJNS7_ILi64EEESA_SA_EEELi512ENS_6half_tEfNS_4arch4Sm90ELb1ELb0ELb1ELb1ELb1ELb1ELb1ELb0ELb0ELb1ELb0ELb0EEENS1_21CollectiveEpilogueFwdINS6_IJSA_NS7_ILi512EEESA_EEES9_SC_SE_Li256ELb1ELb1ELb0ELb0EEENS1_36VarlenDynamicPersistentTileSchedulerILi64ELi64ELi256ELi128ELb0ELb1ELb1ELb1ELb1ELb1EEEEEEEEEvNT_6ParamsE,@"STO_CUDA_ENTRY STV_DEFAULT"
_ZN7cutlass13device_kernelIN5flash11enable_sm90INS1_16FlashAttnFwdSm90INS1_25CollectiveMainloopFwdSm90ILi2EN4cute5tupleIJNS5_1CILi1EEES8_S8_EEENS6_IJNS7_ILi64EEESA_SA_EEELi512ENS_6half_tEfNS_4arch4Sm90ELb1ELb0ELb1ELb1ELb1ELb1ELb1ELb0ELb0ELb1ELb0ELb0EEENS1_21CollectiveEpilogueFwdINS6_IJSA_NS7_ILi512EEESA_EEES9_SC_SE_Li256ELb1ELb1ELb0ELb0EEENS1_36VarlenDynamicPersistentTileSchedulerILi64ELi64ELi256ELi128ELb0ELb1ELb1ELb1ELb1ELb1EEEEEEEEEvNT_6ParamsE:
        /* <DEDUP_REMOVED lines=17> */
.L_x_5366:
[----:B------:R-:W-:Y:S05]  /*0110*/  BSYNC B0 ;  /* 0x0000000000007941 */ /* 0x000fea0003800000 */
.L_x_5365:
        /* <DEDUP_REMOVED lines=39> */
.L_x_5367:
        /* <DEDUP_REMOVED lines=22> */
.L_x_5368:
        /* <DEDUP_REMOVED lines=18> */
.L_x_5369:
        /* <DEDUP_REMOVED lines=22> */
.L_x_5370:
        /* <DEDUP_REMOVED lines=22> */
.L_x_5371:
        /* <DEDUP_REMOVED lines=9> */
.L_x_5374:
[----:B------:R-:W-:-:S08]  /*0960*/  NOP ;  /* 0x0000000000007918 */ /* 0x000fd00000000000 */
[----:B------:R-:W0:Y:S02]  /*0970*/  USETMAXREG.TRY_ALLOC.CTAPOOL UP0, 0xe8 ;  /* 0x000000e8000079c8 */ /* 0x000e240008000600 */
[----:B0-----:R-:W-:-:S13]  /*0980*/  PLOP3.LUT P0, PT, PT, PT, UP0, 0x80, 0x0 ;  /* 0x000000000000781c */ /* 0x001fda0003f0f008 */
[----:B------:R-:W-:Y:S05]  /*0990*/  @!P0 BRA `(.L_x_5374) ;  /* 0xfffffffc00f08947 */ /* 0x000fea000383ffff */
[----:B------:R-:W-:Y:S01]  /*09a0*/  SHF.R.U32.HI R2, RZ, 0x7, R0 ;  /* 0x00000007ff027819 */ /* 0x000fe20000011600 */
[----:B------:R-:W0:Y:S01]  /*09b0*/  S2UR UR4, SR_CgaCtaId ;  /* 0x00000000000479c3 */ /* 0x000e220000008800 */
[----:B------:R-:W-:Y:S02]  /*09c0*/  MOV R3, 0x400 ;  /* 0x0000040000037802 */ /* 0x000fe40000000f00 */
[----:B------:R-:W-:-:S13]  /*09d0*/  ISETP.NE.AND P0, PT, R2, 0x1, PT ;  /* 0x000000010200780c */ /* 0x000fda0003f05270 */
        /* <DEDUP_REMOVED lines=12> */
[----:B------:R-:W-:Y:S02]  /*0aa0*/  VIADD R16, R0, 0xffffff80 ;  /* 0xffffff8000107836 */ /* 0x000fe40000000000 */
[----:B------:R-:W-:Y:S02]  /*0ab0*/  IMAD.MOV.U32 R229, RZ, RZ, 0x40 ;  /* 0x00000040ffe57424 */ /* 0x000fe400078e00ff */
[----:B------:R-:W-:Y:S01]  /*0ac0*/  IMAD.MOV.U32 R185, RZ, RZ, RZ ;  /* 0x000000ffffb97224 */ /* 0x000fe200078e00ff */
[----:B------:R-:W-:Y:S01]  /*0ad0*/  SHF.R.S32.HI R0, RZ, 0x1f, R16 ;  /* 0x0000001fff007819 */ /* 0x000fe20000011410 */
[----:B------:R-:W-:Y:S02]  /*0ae0*/  IMAD.MOV.U32 R191, RZ, RZ, RZ ;  /* 0x000000ffffbf7224 */ /* 0x000fe400078e00ff */
[----:B------:R-:W-:Y:S01]  /*0af0*/  IMAD.MOV.U32 R23, RZ, RZ, RZ ;  /* 0x000000ffff177224 */ /* 0x000fe200078e00ff */
[----:B------:R-:W-:-:S02]  /*0b00*/  LEA.HI R2, R0, R16, RZ, 0x7 ;  /* 0x0000001000027211 */ /* 0x000fc400078f38ff */
        /* <DEDUP_REMOVED lines=14> */
[----:B------:R-:W-:Y:S02]  /*0bf0*/  LEA.HI R9, R7, R8, RZ, 0x3 ;  /* 0x0000000807097211 */ /* 0x000fe400078f18ff */
[----:B------:R-:W-:Y:S02]  /*0c00*/  LOP3.LUT R13, R6, 0x1ffffffe, RZ, 0xc0, !PT ;  /* 0x1ffffffe060d7812 */ /* 0x000fe400078ec0ff */
[--C-:B------:R-:W-:Y:S02]  /*0c10*/  SHF.R.S32.HI R6, RZ, 0x2, R5.reuse ;  /* 0x00000002ff067819 */ /* 0x100fe40000011405 */
[----:B------:R-:W-:Y:S01]  /*0c20*/  SHF.R.S32.HI R7, RZ, 0x1f, R5 ;  /* 0x0000001fff077819 */ /* 0x000fe20000011405 */
[----:B------:R-:W-:Y:S01]  /*0c30*/  IMAD.IADD R13, R10, 0x1, -R13 ;  /* 0x000000010a0d7824 */ /* 0x000fe200078e0a0d */
[----:B------:R-:W-:Y:S02]  /*0c40*/  SHF.R.S32.HI R14, RZ, 0x7, R2 ;  /* 0x00000007ff0e7819 */ /* 0x000fe40000011402 */
[----:B------:R-:W-:Y:S01]  /*0c50*/  LOP3.LUT R12, R12, 0x3ffffc, RZ, 0xc0, !PT ;  /* 0x003ffffc0c0c7812 */ /* 0x000fe200078ec0ff */
[----:B------:R-:W-:Y:S01]  /*0c60*/  IMAD.SHL.U32 R13, R13, 0x8, RZ ;  /* 0x000000080d0d7824 */ /* 0x000fe200078e00ff */
[----:B------:R-:W-:Y:S01]  /*0c70*/  LEA.HI R7, R7, R6, RZ, 0x3 ;  /* 0x0000000607077211 */ /* 0x000fe200078f18ff */
[----:B------:R-:W-:Y:S01]  /*0c80*/  IMAD R15, R14, 0x100, R8 ;  /* 0x000001000e0f7824 */ /* 0x000fe200078e0208 */
[----:B------:R-:W-:Y:S01]  /*0c90*/  LOP3.LUT R11, R9, 0xfffffff8, RZ, 0xc0, !PT ;  /* 0xfffffff8090b7812 */ /* 0x000fe200078ec0ff */
[----:B------:R-:W-:Y:S01]  /*0ca0*/  IMAD.IADD R12, R20, 0x1, -R12 ;  /* 0x00000001140c7824 */ /* 0x000fe200078e0a0c */
[----:B------:R-:W-:Y:S01]  /*0cb0*/  LOP3.LUT R7, R7, 0xfffffff8, RZ, 0xc0, !PT ;  /* 0xfffffff807077812 */ /* 0x000fe200078ec0ff */
[----:B------:R-:W-:Y:S01]  /*0cc0*/  IMAD.SHL.U32 R9, R9, 0x40, RZ ;  /* 0x0000004009097824 */ /* 0x000fe200078e00ff */
[----:B------:R-:W-:Y:S01]  /*0cd0*/  LEA.HI R4, R4, R3, RZ, 0x5 ;  /* 0x0000000304047211 */ /* 0x000fe200078f28ff */
[----:B------:R-:W-:Y:S01]  /*0ce0*/  IMAD R12, R12, 0x10, R15 ;  /* 0x000000100c0c7824 */ /* 0x000fe200078e020f */
[----:B------:R-:W-:Y:S01]  /*0cf0*/  LEA.HI R2, R2, R14, RZ, 0x1 ;  /* 0x0000000e02027211 */ /* 0x000fe200078f08ff */
[----:B------:R-:W-:Y:S01]  /*0d00*/  IMAD.IADD R11, R8, 0x1, -R11 ;  /* 0x00000001080b7824 */ /* 0x000fe200078e0a0b */
[----:B------:R-:W-:Y:S01]  /*0d10*/  SHF.R.S32.HI R4, RZ, 0x5, R4 ;  /* 0x00000005ff047819 */ /* 0x000fe20000011404 */
[----:B------:R-:W-:Y:S01]  /*0d20*/  IMAD.IADD R7, R6, 0x1, -R7 ;  /* 0x0000000106077824 */ /* 0x000fe200078e0a07 */
[----:B------:R-:W-:Y:S01]  /*0d30*/  LOP3.LUT R9, R9, 0x7ffffe00, RZ, 0xc0, !PT ;  /* 0x7ffffe0009097812 */ /* 0x000fe200078ec0ff */
[----:B------:R-:W-:Y:S01]  /*0d40*/  IMAD.U32 R6, R12, 0x40, R13 ;  /* 0x000000400c067824 */ /* 0x000fe200078e000d */
[----:B------:R-:W-:Y:S01]  /*0d50*/  LOP3.LUT R2, R2, 0xfffffe, RZ, 0xc0, !PT ;  /* 0x00fffffe02027812 */ /* 0x000fe200078ec0ff */
[C---:B------:R-:W-:Y:S01]  /*0d60*/  IMAD.SHL.U32 R8, R11.reuse, 0x40, RZ ;  /* 0x000000400b087824 */ /* 0x040fe200078e00ff */
[----:B------:R-:W-:Y:S01]  /*0d70*/  R2P PR, R11, 0x6 ;  /* 0x000000060b007804 */ /* 0x000fe20000000000 */
[----:B------:R-:W-:Y:S01]  /*0d80*/  IMAD R194, R4, 0x10, R7 ;  /* 0x0000001004c27824 */ /* 0x000fe200078e0207 */
[----:B------:R0:W-:Y:S01]  /*0d90*/  STL [R1+0x74], R6 ;  /* 0x0000740601007387 */ /* 0x0001e20000100800 */
[----:B------:R-:W-:Y:S01]  /*0da0*/  IMAD R9, R20, 0x400, R9 ;  /* 0x0000040014097824 */ /* 0x000fe200078e0209 */
[----:B------:R-:W-:Y:S01]  /*0db0*/  LOP3.LUT R8, R8, 0x1c0, RZ, 0xc0, !PT ;  /* 0x000001c008087812 */ /* 0x000fe200078ec0ff */
[----:B------:R-:W-:Y:S01]  /*0dc0*/  IMAD.IADD R2, R14, 0x1, -R2 ;  /* 0x000000010e027824 */ /* 0x000fe200078e0a02 */
[----:B------:R-:W-:Y:S01]  /*0dd0*/  STL [R1+0x5c], RZ ;  /* 0x00005cff01007387 */ /* 0x000fe20000100800 */
[----:B------:R-:W-:-:S02]  /*0de0*/  SEL R229, R229, 0xffffffc0, !P2 ;  /* 0xffffffc0e5e57807 */ /* 0x000fc40005000000 */
[----:B------:R-:W-:Y:S01]  /*0df0*/  LOP3.LUT R13, R8, 0x8, R13, 0xf8, !PT ;  /* 0x00000008080d7812 */ /* 0x000fe200078ef80d */
[----:B------:R-:W-:Y:S01]  /*0e00*/  IMAD.SHL.U32 R226, R2, 0x100, RZ ;  /* 0x0000010002e27824 */ /* 0x000fe200078e00ff */
[----:B------:R-:W-:Y:S02]  /*0e10*/  SHF.R.U32.HI R8, RZ, 0x3, R8 ;  /* 0x00000003ff087819 */ /* 0x000fe40000011608 */
[----:B0-----:R-:W-:Y:S02]  /*0e20*/  LOP3.LUT R6, R5, 0x7ffffffc, RZ, 0xc0, !PT ;  /* 0x7ffffffc05067812 */ /* 0x001fe400078ec0ff */
[----:B------:R-:W-:Y:S02]  /*0e30*/  LOP3.LUT R8, R13, R8, RZ, 0x3c, !PT ;  /* 0x000000080d087212 */ /* 0x000fe400078e3cff */
[----:B------:R-:W-:Y:S02]  /*0e40*/  IADD3 R6, R3, -R6, RZ ;  /* 0x8000000603067210 */ /* 0x000fe40007ffe0ff */
[CC--:B------:R-:W-:Y:S01]  /*0e50*/  LEA.HI R3, R0.reuse, R16.reuse, RZ, 0x3 ;  /* 0x0000001000037211 */ /* 0x0c0fe200078f18ff */
[----:B------:R-:W-:Y:S01]  /*0e60*/  IMAD.IADD R9, R9, 0x1, R8 ;  /* 0x0000000109097824 */ /* 0x000fe200078e0208 */
[----:B------:R-:W-:Y:S01]  /*0e70*/  LEA.HI R0, R0, R16, RZ, 0x2 ;  /* 0x0000001000007211 */ /* 0x000fe200078f10ff */
[----:B------:R-:W-:Y:S01]  /*0e80*/  IMAD.SHL.U32 R193, R6, 0x2, RZ ;  /* 0x0000000206c17824 */ /* 0x000fe200078e00ff */
[----:B------:R-:W-:Y:S01]  /*0e90*/  SHF.R.S32.HI R4, RZ, 0x3, R3 ;  /* 0x00000003ff047819 */ /* 0x000fe20000011403 */
[----:B------:R-:W-:Y:S01]  /*0ea0*/  IMAD R227, R9, 0x2, R18 ;  /* 0x0000000209e37824 */ /* 0x000fe200078e0212 */
[----:B------:R-:W-:-:S02]  /*0eb0*/  SHF.R.S32.HI R187, RZ, 0x2, R0 ;  /* 0x00000002ffbb7819 */ /* 0x000fc40000011400 */
[----:B------:R-:W-:Y:S01]  /*0ec0*/  SHF.R.S32.HI R4, RZ, 0x1f, R0 ;  /* 0x0000001fff047819 */ /* 0x000fe20000011400 */
[----:B------:R-:W-:Y:S01]  /*0ed0*/  VIADD R228, R227, 0x36420 ;  /* 0x00036420e3e47836 */ /* 0x000fe20000000000 */
[----:B------:R-:W-:Y:S01]  /*0ee0*/  LOP3.LUT R3, R3, 0xfffffff8, RZ, 0xc0, !PT ;  /* 0xfffffff803037812 */ /* 0x000fe200078ec0ff */
[----:B------:R-:W-:Y:S01]  /*0ef0*/  VIADD R8, R187, 0x20 ;  /* 0x00000020bb087836 */ /* 0x000fe20000000000 */
[----:B------:R-:W-:Y:S02]  /*0f00*/  LOP3.LUT R0, R0, 0xfffffffc, RZ, 0xc0, !PT ;  /* 0xfffffffc00007812 */ /* 0x000fe400078ec0ff */
[----:B------:R-:W-:Y:S01]  /*0f10*/  LEA.HI R4, R4, R187, RZ, 0x3 ;  /* 0x000000bb04047211 */ /* 0x000fe200078f18ff */
[C---:B------:R-:W-:Y:S01]  /*0f20*/  IMAD.IADD R10, R16.reuse, 0x1, -R3 ;  /* 0x00000001100a7824 */ /* 0x040fe200078e0a03 */
[----:B------:R-:W-:Y:S01]  /*0f30*/  SHF.R.S32.HI R5, RZ, 0x1f, R8 ;  /* 0x0000001fff057819 */ /* 0x000fe20000011408 */
[----:B------:R-:W-:Y:S01]  /*0f40*/  IMAD.IADD R7, R16, 0x1, -R0 ;  /* 0x0000000110077824 */ /* 0x000fe200078e0a00 */
[----:B------:R-:W-:Y:S01]  /*0f50*/  LOP3.LUT R4, R4, 0xfffffff8, RZ, 0xc0, !PT ;  /* 0xfffffff804047812 */ /* 0x000fe200078ec0ff */
[----:B------:R-:W-:Y:S01]  /*0f60*/  IMAD.SHL.U32 R210, R10, 0x8, RZ ;  /* 0x000000080ad27824 */ /* 0x000fe200078e00ff */
[----:B------:R-:W-:Y:S01]  /*0f70*/  LEA.HI R5, R5, R8, RZ, 0x3 ;  /* 0x0000000805057211 */ /* 0x000fe200078f18ff */
[C---:B------:R-:W-:Y:S01]  /*0f80*/  IMAD.SHL.U32 R16, R7.reuse, 0x8, RZ ;  /* 0x0000000807107824 */ /* 0x040fe200078e00ff */
[C---:B------:R-:W-:Y:S01]  /*0f90*/  LEA.HI R0, R7.reuse, R7, RZ, 0x1 ;  /* 0x0000000707007211 */ /* 0x040fe200078f08ff */
[----:B------:R-:W-:Y:S01]  /*0fa0*/  IMAD.SHL.U32 R3, R8, 0x40, RZ ;  /* 0x0000004008037824 */ /* 0x000fe200078e00ff */
[C---:B------:R-:W-:Y:S01]  /*0fb0*/  IADD3 R34, R210.reuse, 0x100, RZ ;  /* 0x00000100d2227810 */ /* 0x040fe20007ffe0ff */
[----:B------:R-:W-:Y:S01]  /*0fc0*/  VIADD R36, R210, 0x80 ;  /* 0x00000080d2247836 */ /* 0x000fe20000000000 */
[----:B------:R-:W-:Y:S01]  /*0fd0*/  LOP3.LUT R0, R0, 0x1ffffffe, RZ, 0xc0, !PT ;  /* 0x1ffffffe00007812 */ /* 0x000fe200078ec0ff */
[----:B------:R-:W-:Y:S01]  /*0fe0*/  IMAD.SHL.U32 R188, R7, 0x4, RZ ;  /* 0x0000000407bc7824 */ /* 0x000fe200078e00ff */
[----:B------:R-:W-:Y:S01]  /*0ff0*/  IADD3 R224, R16, 0x60, RZ ;  /* 0x0000006010e07810 */ /* 0x000fe20007ffe0ff */
[----:B------:R-:W-:Y:S01]  /*1000*/  VIADD R35, R210, 0xc0 ;  /* 0x000000c0d2237836 */ /* 0x000fe20000000000 */
[----:B------:R-:W-:Y:S01]  /*1010*/  SHF.R.S32.HI R38, RZ, 0x1f, R36 ;  /* 0x0000001fff267819 */ /* 0x000fe20000011424 */
[----:B------:R-:W-:Y:S01]  /*1020*/  VIADD R225, R16, 0x40 ;  /* 0x0000004010e17836 */ /* 0x000fe20000000000 */
[----:B------:R-:W-:Y:S01]  /*1030*/  SHF.R.S32.HI R17, RZ, 0x1f, R16 ;  /* 0x0000001fff117819 */ /* 0x000fe20000011410 */
[C---:B------:R-:W-:Y:S01]  /*1040*/  VIADD R33, R210.reuse, 0x140 ;  /* 0x00000140d2217836 */ /* 0x040fe20000000000 */
[----:B------:R-:W-:Y:S01]  /*1050*/  SHF.R.S32.HI R36, RZ, 0x1f, R35 ;  /* 0x0000001fff247819 */ /* 0x000fe20000011423 */
[----:B------:R-:W-:Y:S01]  /*1060*/  IMAD.IADD R192, R187, 0x1, -R4 ;  /* 0x00000001bbc07824 */ /* 0x000fe200078e0a04 */
[----:B------:R-:W-:Y:S01]  /*1070*/  LOP3.LUT R4, R3, 0x1c0, RZ, 0xc0, !PT ;  /* 0x000001c003047812 */ /* 0x000fe200078ec0ff */
[C---:B------:R-:W-:Y:S01]  /*1080*/  VIADD R37, R210.reuse, 0x40 ;  /* 0x00000040d2257836 */ /* 0x040fe20000000000 */
[----:B------:R-:W-:Y:S01]  /*1090*/  SHF.R.S32.HI R35, RZ, 0x1f, R34 ;  /* 0x0000001fff237819 */ /* 0x000fe20000011422 */
[----:B------:R-:W-:Y:S01]  /*10a0*/  VIADD R32, R210, 0x180 ;  /* 0x00000180d2207836 */ /* 0x000fe20000000000 */
[----:B------:R-:W-:Y:S01]  /*10b0*/  SHF.R.S32.HI R34, RZ, 0x1f, R33 ;  /* 0x0000001fff227819 */ /* 0x000fe20000011421 */
[----:B------:R-:W-:Y:S01]  /*10c0*/  VIADD R209, R188, 0x10 ;  /* 0x00000010bcd17836 */ /* 0x000fe20000000000 */
[----:B------:R-:W-:Y:S01]  /*10d0*/  SHF.R.S32.HI R39, RZ, 0x1f, R37 ;  /* 0x0000001fff277819 */ /* 0x000fe20000011425 */
[----:B------:R-:W-:Y:S01]  /*10e0*/  VIADD R31, R210, 0x1c0 ;  /* 0x000001c0d21f7836 */ /* 0x000fe20000000000 */
[----:B------:R-:W-:Y:S01]  /*10f0*/  SHF.R.S32.HI R33, RZ, 0x1f, R32 ;  /* 0x0000001fff217819 */ /* 0x000fe20000011420 */
[----:B------:R-:W-:Y:S01]  /*1100*/  IMAD.IADD R3, R7, 0x1, -R0 ;  /* 0x0000000107037824 */ /* 0x000fe200078e0a00 */
[----:B------:R-:W-:Y:S01]  /*1110*/  SHF.R.S32.HI R0, RZ, 0x1f, R225 ;  /* 0x0000001fff007819 */ /* 0x000fe200000114e1 */
[C---:B------:R-:W-:Y:S01]  /*1120*/  VIADD R223, R16.reuse, 0x80 ;  /* 0x0000008010df7836 */ /* 0x040fe20000000000 */
[----:B------:R-:W-:Y:S01]  /*1130*/  SHF.R.S32.HI R7, RZ, 0x1f, R224 ;  /* 0x0000001fff077819 */ /* 0x000fe200000114e0 */
[----:B------:R-:W-:Y:S01]  /*1140*/  IMAD.SHL.U32 R5, R5, 0x40, RZ ;  /* 0x0000004005057824 */ /* 0x000fe200078e00ff */
[----:B------:R-:W-:Y:S01]  /*1150*/  SHF.R.S32.HI R37, RZ, 0x1f, R209 ;  /* 0x0000001fff257819 */ /* 0x000fe200000114d1 */
[C---:B------:R-:W-:Y:S01]  /*1160*/  VIADD R30, R16.reuse, 0x1c0 ;  /* 0x000001c0101e7836 */ /* 0x040fe20000000000 */
[----:B------:R-:W-:Y:S01]  /*1170*/  SHF.R.S32.HI R32, RZ, 0x1f, R31 ;  /* 0x0000001fff207819 */ /* 0x000fe2000001141f */
[----:B------:R-:W-:Y:S01]  /*1180*/  VIADD R28, R16, 0x1e0 ;  /* 0x000001e0101c7836 */ /* 0x000fe20000000000 */
[----:B------:R-:W-:Y:S01]  /*1190*/  LOP3.LUT R2, R4, 0x38, R16, 0xf8, !PT ;  /* 0x0000003804027812 */ /* 0x000fe200078ef810 */
[C---:B------:R-:W-:Y:S01]  /*11a0*/  VIADD R222, R16.reuse, 0xa0 ;  /* 0x000000a010de7836 */ /* 0x040fe20000000000 */
[----:B------:R-:W-:Y:S01]  /*11b0*/  SHF.R.U32.HI R24, RZ, 0x3, R4 ;  /* 0x00000003ff187819 */ /* 0x000fe20000011604 */
[C---:B------:R-:W-:Y:S01]  /*11c0*/  VIADD R221, R16.reuse, 0xc0 ;  /* 0x000000c010dd7836 */ /* 0x040fe20000000000 */
[----:B------:R-:W-:Y:S01]  /*11d0*/  SHF.L.U64.HI R31, R225, 0x1, R0 ;  /* 0x00000001e11f7819 */ /* 0x000fe20000010200 */
[----:B------:R-:W-:Y:S01]  /*11e0*/  STL [R1+0x8], R30 ;  /* 0x0000081e01007387 */ /* 0x000fe20000100800 */
[----:B------:R-:W-:Y:S01]  /*11f0*/  SHF.R.S32.HI R4, RZ, 0x1f, R223 ;  /* 0x0000001fff047819 */ /* 0x000fe200000114df */
[----:B------:R-:W-:Y:S01]  /*1200*/  VIADD R220, R16, 0xe0 ;  /* 0x000000e010dc7836 */ /* 0x000fe20000000000 */
[----:B------:R-:W-:Y:S01]  /*1210*/  LOP3.LUT R5, R5, 0xfffffe00, RZ, 0xc0, !PT ;  /* 0xfffffe0005057812 */ /* 0x000fe200078ec0ff */
[----:B------:R-:W-:Y:S01]  /*1220*/  STL [R1+0x4], R28 ;  /* 0x0000041c01007387 */ /* 0x000fe20000100800 */
[----:B------:R-:W-:Y:S01]  /*1230*/  SHF.L.U64.HI R0, R224, 0x1, R7 ;  /* 0x00000001e0007819 */ /* 0x000fe20000010207 */
[C---:B------:R-:W-:Y:S01]  /*1240*/  VIADD R219, R16.reuse, 0x100 ;  /* 0x0000010010db7836 */ /* 0x040fe20000000000 */
[----:B------:R-:W-:Y:S01]  /*1250*/  SHF.R.S32.HI R11, RZ, 0x1f, R222 ;  /* 0x0000001fff0b7819 */ /* 0x000fe200000114de */
[----:B------:R-:W-:Y:S01]  /*1260*/  STL [R1+0x64], R37 ;  /* 0x0000642501007387 */ /* 0x000fe20000100800 */
[----:B------:R-:W-:Y:S01]  /*1270*/  SHF.L.U64.HI R4, R223, 0x1, R4 ;  /* 0x00000001df047819 */ /* 0x000fe20000010204 */
[C---:B------:R-:W-:Y:S01]  /*1280*/  VIADD R218, R16.reuse, 0x120 ;  /* 0x0000012010da7836 */ /* 0x040fe20000000000 */
[----:B------:R-:W-:Y:S01]  /*1290*/  SHF.R.S32.HI R8, RZ, 0x1f, R221 ;  /* 0x0000001fff087819 */ /* 0x000fe200000114dd */
[----:B------:R-:W-:Y:S01]  /*12a0*/  STL [R1+0x14], R31 ;  /* 0x0000141f01007387 */ /* 0x000fe20000100800 */
[----:B------:R-:W-:Y:S01]  /*12b0*/  SHF.R.S32.HI R13, RZ, 0x1f, R220 ;  /* 0x0000001fff0d7819 */ /* 0x000fe200000114dc */
[C---:B------:R-:W-:Y:S01]  /*12c0*/  VIADD R217, R16.reuse, 0x140 ;  /* 0x0000014010d97836 */ /* 0x040fe20000000000 */
[----:B------:R-:W-:Y:S01]  /*12d0*/  SHF.R.S32.HI R10, RZ, 0x1f, R219 ;  /* 0x0000001fff0a7819 */ /* 0x000fe200000114db */
[----:B------:R-:W-:Y:S01]  /*12e0*/  STL [R1+0x70], R5 ;  /* 0x0000700501007387 */ /* 0x000fe20000100800 */
[C---:B------:R-:W-:Y:S01]  /*12f0*/  VIADD R216, R16.reuse, 0x160 ;  /* 0x0000016010d87836 */ /* 0x040fe20000000000 */
[----:B------:R-:W-:Y:S01]  /*1300*/  SHF.R.S32.HI R15, RZ, 0x1f, R218 ;  /* 0x0000001fff0f7819 */ /* 0x000fe200000114da */
[----:B------:R-:W-:Y:S01]  /*1310*/  VIADD R215, R16, 0x180 ;  /* 0x0000018010d77836 */ /* 0x000fe20000000000 */
[----:B------:R0:W-:Y:S01]  /*1320*/  STL [R1+0x18], R0 ;  /* 0x0000180001007387 */ /* 0x0001e20000100800 */
[----:B------:R-:W-:Y:S01]  /*1330*/  SHF.L.U64.HI R7, R220, 0x1, R13 ;  /* 0x00000001dc077819 */ /* 0x000fe2000001020d */
[C---:B------:R-:W-:Y:S01]  /*1340*/  VIADD R214, R16.reuse, 0x1a0 ;  /* 0x000001a010d67836 */ /* 0x040fe20000000000 */
[----:B------:R-:W-:Y:S01]  /*1350*/  SHF.R.S32.HI R12, RZ, 0x1f, R217 ;  /* 0x0000001fff0c7819 */ /* 0x000fe200000114d9 */
[----:B------:R1:W-:Y:S01]  /*1360*/  STL [R1+0x1c], R4 ;  /* 0x00001c0401007387 */ /* 0x0003e20000100800 */
[----:B------:R-:W-:Y:S01]  /*1370*/  SHF.R.S32.HI R21, RZ, 0x1f, R216 ;  /* 0x0000001fff157819 */ /* 0x000fe200000114d8 */
[----:B------:R-:W-:Y:S01]  /*1380*/  VIADD R184, R16, 0x20 ;  /* 0x0000002010b87836 */ /* 0x000fe20000000000 */
[----:B------:R-:W-:-:S02]  /*1390*/  SHF.R.S32.HI R14, RZ, 0x1f, R215 ;  /* 0x0000001fff0e7819 */ /* 0x000fc400000114d7 */
[----:B------:R-:W-:Y:S02]  /*13a0*/  SHF.R.S32.HI R29, RZ, 0x1f, R214 ;  /* 0x0000001fff1d7819 */ /* 0x000fe400000114d6 */
[----:B0-----:R-:W-:Y:S02]  /*13b0*/  SHF.L.U64.HI R0, R222, 0x1, R11 ;  /* 0x00000001de007819 */ /* 0x001fe4000001020b */
[----:B------:R-:W-:Y:S02]  /*13c0*/  SHF.R.S32.HI R20, RZ, 0x1f, R30 ;  /* 0x0000001fff147819 */ /* 0x000fe4000001141e */
[----:B-1----:R-:W-:Y:S01]  /*13d0*/  SHF.L.U64.HI R4, R221, 0x1, R8 ;  /* 0x00000001dd047819 */ /* 0x002fe20000010208 */
[----:B------:R0:W-:Y:S01]  /*13e0*/  STL [R1+0x20], R0 ;  /* 0x0000200001007387 */ /* 0x0001e20000100800 */
[----:B------:R-:W-:Y:S02]  /*13f0*/  SHF.R.S32.HI R22, RZ, 0x1f, R28 ;  /* 0x0000001fff167819 */ /* 0x000fe4000001141c */
[----:B------:R-:W-:Y:S01]  /*1400*/  LOP3.LUT R5, R5, R2, R24, 0xf6, !PT ;  /* 0x0000000205057212 */ /* 0x000fe200078ef618 */
[----:B------:R1:W-:Y:S01]  /*1410*/  STL [R1+0x24], R4 ;  /* 0x0000240401007387 */ /* 0x0003e20000100800 */
[----:B------:R-:W-:Y:S01]  /*1420*/  IMAD R2, R3, 0x8, R194 ;  /* 0x0000000803027824 */ /* 0x000fe200078e02c2 */
[----:B------:R-:W-:-:S02]  /*1430*/  SHF.R.S32.HI R195, RZ, 0x1f, R184 ;  /* 0x0000001fffc37819 */ /* 0x000fc400000114b8 */
[----:B------:R3:W-:Y:S01]  /*1440*/  STL [R1+0x28], R7 ;  /* 0x0000280701007387 */ /* 0x0007e20000100800 */
[----:B0-----:R-:W-:Y:S02]  /*1450*/  SHF.L.U64.HI R0, R219, 0x1, R10 ;  /* 0x00000001db007819 */ /* 0x001fe4000001020a */
[----:B-1----:R-:W-:-:S03]  /*1460*/  SHF.L.U64.HI R4, R218, 0x1, R15 ;  /* 0x00000001da047819 */ /* 0x002fc6000001020f */
[----:B------:R0:W-:Y:S01]  /*1470*/  STL [R1+0x2c], R0 ;  /* 0x00002c0001007387 */ /* 0x0001e20000100800 */
[----:B---3--:R-:W-:-:S03]  /*1480*/  SHF.L.U64.HI R7, R217, 0x1, R12 ;  /* 0x00000001d9077819 */ /* 0x008fc6000001020c */
[----:B------:R1:W-:Y:S04]  /*1490*/  STL [R1+0x30], R4 ;  /* 0x0000300401007387 */ /* 0x0003e80000100800 */
[----:B------:R3:W-:Y:S01]  /*14a0*/  STL [R1+0x34], R7 ;  /* 0x0000340701007387 */ /* 0x0007e20000100800 */
[----:B0-----:R-:W-:Y:S02]  /*14b0*/  SHF.L.U64.HI R0, R216, 0x1, R21 ;  /* 0x00000001d8007819 */ /* 0x001fe40000010215 */
[----:B-1----:R-:W-:-:S03]  /*14c0*/  SHF.L.U64.HI R4, R215, 0x1, R14 ;  /* 0x00000001d7047819 */ /* 0x002fc6000001020e */
[----:B------:R0:W-:Y:S01]  /*14d0*/  STL [R1+0x38], R0 ;  /* 0x0000380001007387 */ /* 0x0001e20000100800 */
[----:B---3--:R-:W-:-:S03]  /*14e0*/  SHF.L.U64.HI R7, R30, 0x1, R20 ;  /* 0x000000011e077819 */ /* 0x008fc60000010214 */
[----:B------:R1:W-:Y:S01]  /*14f0*/  STL [R1+0x3c], R4 ;  /* 0x00003c0401007387 */ /* 0x0003e20000100800 */
[----:B0-----:R-:W-:Y:S02]  /*1500*/  SHF.L.U64.HI R0, R214, 0x1, R29 ;  /* 0x00000001d6007819 */ /* 0x001fe4000001021d */
[----:B-1----:R-:W-:-:S03]  /*1510*/  SHF.L.U64.HI R4, R28, 0x1, R22 ;  /* 0x000000011c047819 */ /* 0x002fc60000010216 */
[----:B------:R0:W-:Y:S04]  /*1520*/  STL [R1+0x40], R0 ;  /* 0x0000400001007387 */ /* 0x0001e80000100800 */
[----:B------:R-:W-:Y:S04]  /*1530*/  STL [R1+0x44], R7 ;  /* 0x0000440701007387 */ /* 0x000fe80000100800 */
[----:B------:R1:W-:Y:S01]  /*1540*/  STL [R1+0x48], R4 ;  /* 0x0000480401007387 */ /* 0x0003e20000100800 */
[----:B0-----:R-:W-:-:S04]  /*1550*/  VIADD R0, R227, 0x36400 ;  /* 0x00036400e3007836 */ /* 0x001fc80000000000 */
[C---:B------:R-:W-:Y:S02]  /*1560*/  @P1 VIADD R228, R0.reuse, 0xffffffe0 ;  /* 0xffffffe000e41836 */ /* 0x040fe40000000000 */
[----:B------:R-:W-:Y:S02]  /*1570*/  IMAD.IADD R0, R0, 0x1, R229 ;  /* 0x0000000100007824 */ /* 0x000fe400078e02e5 */
[----:B-1----:R-:W-:Y:S02]  /*1580*/  IMAD R4, R5, 0x2, R18 ;  /* 0x0000000205047824 */ /* 0x002fe400078e0212 */
[----:B------:R-:W-:-:S03]  /*1590*/  IMAD.IADD R229, R229, 0x1, R228 ;  /* 0x00000001e5e57824 */ /* 0x000fc600078e02e4 */
[----:B------:R0:W-:Y:S04]  /*15a0*/  STL [R1+0x68], R4 ;  /* 0x0000680401007387 */ /* 0x0001e80000100800 */
[----:B------:R0:W-:Y:S04]  /*15b0*/  STL [R1+0x10], R2 ;  /* 0x0000100201007387 */ /* 0x0001e80000100800 */
[----:B------:R0:W-:Y:S01]  /*15c0*/  STL [R1], R0 ;  /* 0x0000000001007387 */ /* 0x0001e20000100800 */
[----:B--2---:R-:W-:Y:S01]  /*15d0*/  LOP3.LUT R186, R19, 0x1, RZ, 0xfc, !PT ;  /* 0x0000000113ba7812 */ /* 0x004fe200078efcff */
[----:B0-----:R-:W-:-:S07]  /*15e0*/  IMAD.MOV.U32 R19, RZ, RZ, RZ ;  /* 0x000000ffff137224 */ /* 0x001fce00078e00ff */
.L_x_5514:
[----:B01-34-:R-:W0:Y:S01]  /*15f0*/  LDC.64 R2, c[0x0][0xd88] ;  /* 0x00036200ff027b82 */ /* 0x01be220000000a00 */
[----:B------:R-:W-:Y:S01]  /*1600*/  ULDC.64 UR4, c[0x0][0xb20] ;  /* 0x0002c80000047ab9 */ /* 0x000fe20000000a00 */
[----:B------:R-:W-:Y:S01]  /*1610*/  ULDC.64 UR8, c[0x0][0xb10] ;  /* 0x0002c40000087ab9 */ /* 0x000fe20000000a00 */
[----:B------:R-:W-:Y:S01]  /*1620*/  ULDC.64 UR6, c[0x0][0xb00] ;  /* 0x0002c00000067ab9 */ /* 0x000fe20000000a00 */
[----:B0-----:R-:W-:-:S05]  /*1630*/  IMAD.WIDE R2, R27, 0x4, R2 ;  /* 0x000000041b027825 */ /* 0x001fca00078e0202 */
[----:B--2---:R-:W2:Y:S01]  /*1640*/  LDG.E R0, desc[UR40][R2.64] ;  /* 0x0000002802007981 */ /* 0x004ea2000c1e1900 */
[----:B------:R-:W-:Y:S01]  /*1650*/  ISETP.NE.U32.AND P2, PT, RZ, UR4, PT ;  /* 0x00000004ff007c0c */ /* 0x000fe2000bf45070 */
[----:B------:R-:W-:Y:S01]  /*1660*/  IMAD.MOV.U32 R9, RZ, RZ, RZ ;  /* 0x000000ffff097224 */ /* 0x000fe200078e00ff */
[----:B------:R-:W-:Y:S02]  /*1670*/  ISETP.NE.U32.AND P1, PT, RZ, UR8, PT ;  /* 0x00000008ff007c0c */ /* 0x000fe4000bf25070 */
[----:B------:R-:W-:Y:S02]  /*1680*/  ISETP.NE.AND.EX P2, PT, RZ, UR5, PT, P2 ;  /* 0x00000005ff007c0c */ /* 0x000fe4000bf45320 */
[----:B------:R-:W-:Y:S02]  /*1690*/  ISETP.NE.AND.EX P1, PT, RZ, UR9, PT, P1 ;  /* 0x00000009ff007c0c */ /* 0x000fe4000bf25310 */
[----:B------:R-:W-:Y:S02]  /*16a0*/  ISETP.NE.U32.AND P0, PT, RZ, UR6, PT ;  /* 0x00000006ff007c0c */ /* 0x000fe4000bf05070 */
[----:B------:R-:W-:-:S02]  /*16b0*/  MOV R29, RZ ;  /* 0x000000ff001d7202 */ /* 0x000fc40000000f00 */
[----:B------:R-:W-:Y:S02]  /*16c0*/  ISETP.NE.AND.EX P0, PT, RZ, UR7, PT, P0 ;  /* 0x00000007ff007c0c */ /* 0x000fe4000bf05300 */
[----:B--2---:R-:W-:Y:S01]  /*16d0*/  SHF.R.S32.HI R4, RZ, 0x1f, R0 ;  /* 0x0000001fff047819 */ /* 0x004fe20000011400 */
[C---:B------:R-:W-:Y:S02]  /*16e0*/  IMAD.SHL.U32 R31, R0.reuse, 0x4, RZ ;  /* 0x00000004001f7824 */ /* 0x040fe400078e00ff */
[C---:B------:R-:W-:Y:S01]  /*16f0*/  @P2 LEA R2, P3, R0.reuse, UR4, 0x2 ;  /* 0x0000000400022c11 */ /* 0x040fe2000f8610ff */
[----:B------:R-:W-:Y:S01]  /*1700*/  STL [R1+0x58], R0 ;  /* 0x0000580001007387 */ /* 0x000fe20000100800 */
[C-C-:B------:R-:W-:Y:S02]  /*1710*/  SHF.L.U64.HI R30, R0.reuse, 0x2, R4.reuse ;  /* 0x00000002001e7819 */ /* 0x140fe40000010204 */
[----:B------:R-:W-:Y:S01]  /*1720*/  @P2 LEA.HI.X R3, R0, UR5, R4, 0x2, P3 ;  /* 0x0000000500032c11 */ /* 0x000fe200098f1404 */
[----:B------:R0:W-:Y:S01]  /*1730*/  STL [R1+0x60], R4 ;  /* 0x0000600401007387 */ /* 0x0001e20000100800 */
[----:B------:R-:W-:Y:S01]  /*1740*/  IADD3 R6, P4, R31, UR6, RZ ;  /* 0x000000061f067c10 */ /* 0x000fe2000ff9e0ff */
[----:B------:R-:W-:-:S02]  /*1750*/  ULDC UR4, c[0x0][0x288] ;  /* 0x0000a20000047ab9 */ /* 0x000fc40000000800 */
[----:B------:R1:W5:Y:S01]  /*1760*/  @P2 LDG.E R9, desc[UR40][R2.64] ;  /* 0x0000002802092981 */ /* 0x000362000c1e1900 */
[----:B------:R-:W-:Y:S01]  /*1770*/  IMAD.U32 R208, RZ, RZ, UR4 ;  /* 0x00000004ffd07e24 */ /* 0x000fe2000f8e00ff */
[----:B------:R-:W-:Y:S01]  /*1780*/  IADD3.X R7, R30, UR7, RZ, P4, !PT ;  /* 0x000000071e077c10 */ /* 0x000fe2000a7fe4ff */
[----:B------:R-:W-:Y:S01]  /*1790*/  ULDC.64 UR4, c[0x0][0x418] ;  /* 0x0001060000047ab9 */ /* 0x000fe20000000a00 */
[----:B------:R1:W-:Y:S01]  /*17a0*/  STL [R1+0x50], R31 ;  /* 0x0000501f01007387 */ /* 0x0003e20000100800 */
[----:B0-----:R-:W-:-:S03]  /*17b0*/  @P1 IADD3 R4, P2, R31, UR8, RZ ;  /* 0x000000081f041c10 */ /* 0x001fc6000ff5e0ff */
[----:B------:R1:W5:Y:S01]  /*17c0*/  @P0 LDG.E R29, desc[UR40][R6.64] ;  /* 0x00000028061d0981 */ /* 0x000362000c1e1900 */
[----:B------:R-:W-:Y:S01]  /*17d0*/  @P1 IADD3.X R5, R30, UR9, RZ, P2, !PT ;  /* 0x000000091e051c10 */ /* 0x000fe200097fe4ff */
[----:B------:R-:W-:Y:S02]  /*17e0*/  UISETP.NE.U32.AND UP0, UPT, UR4, URZ, UPT ;  /* 0x0000003f0400728c */ /* 0x000fe4000bf05070 */
[----:B------:R1:W-:Y:S01]  /*17f0*/  STL [R1+0x54], R30 ;  /* 0x0000541e01007387 */ /* 0x0003e20000100800 */
[----:B------:R-:W-:Y:S01]  /*1800*/  ULDC.64 UR8, c[0x0][0xb18] ;  /* 0x0002c60000087ab9 */ /* 0x000fe20000000a00 */
[----:B------:R-:W-:Y:S02]  /*1810*/  ULDC UR4, c[0x0][0x424] ;  /* 0x0001090000047ab9 */ /* 0x000fe40000000800 */
[----:B------:R1:W5:Y:S04]  /*1820*/  @P1 LDG.E R208, desc[UR40][R4.64] ;  /* 0x0000002804d01981 */ /* 0x000368000c1e1900 */
[----:B------:R1:W-:Y:S01]  /*1830*/  STL [R1+0x4c], R26 ;  /* 0x00004c1a01007387 */ /* 0x0003e20000100800 */
[----:B------:R-:W-:Y:S01]  /*1840*/  UISETP.NE.AND.EX UP0, UPT, UR5, URZ, UPT, UP0 ;  /* 0x0000003f0500728c */ /* 0x000fe2000bf05300 */
[----:B------:R-:W-:-:S02]  /*1850*/  ISETP.NE.U32.AND P2, PT, RZ, UR8, PT ;  /* 0x00000008ff007c0c */ /* 0x000fc4000bf45070 */
[----:B------:R-:W-:Y:S01]  /*1860*/  ULDC UR5, c[0x0][0x2f0] ;  /* 0x0000bc0000057ab9 */ /* 0x000fe20000000800 */
[----:B------:R-:W-:Y:S01]  /*1870*/  USEL UR4, UR4, 0x1, UP0 ;  /* 0x0000000104047887 */ /* 0x000fe20008000000 */
[----:B------:R-:W-:-:S03]  /*1880*/  ISETP.NE.AND.EX P2, PT, RZ, UR9, PT, P2 ;  /* 0x00000009ff007c0c */ /* 0x000fc6000bf45320 */
[----:B------:R-:W-:-:S03]  /*1890*/  UIMAD UR4, UR4, UR5, URZ ;  /* 0x00000005040472a4 */ /* 0x000fc6000f8e023f */
[----:B------:R-:W-:Y:S01]  /*18a0*/  ULDC UR5, c[0x0][0x348] ;  /* 0x0000d20000057ab9 */ /* 0x000fe20000000800 */
[----:B------:R-:W-:Y:S01]  /*18b0*/  IMAD.MOV.U32 R36, RZ, RZ, R0 ;  /* 0x000000ffff247224 */ /* 0x000fe200078e0000 */
[----:B-1----:R-:W-:Y:S07]  /*18c0*/  @P1 BRA `(.L_x_5376) ;  /* 0x0000000000241947 */ /* 0x002fee0003800000 */
        /* <DEDUP_REMOVED lines=9> */
.L_x_5376:
[----:B------:R-:W-:Y:S02]  /*1960*/  IMAD.U32 R27, RZ, RZ, UR5 ;  /* 0x00000005ff1b7e24 */ /* 0x000fe4000f8e00ff */
[----:B------:R-:W-:Y:S01]  /*1970*/  IMAD.U32 R28, RZ, RZ, UR4 ;  /* 0x00000004ff1c7e24 */ /* 0x000fe2000f8e00ff */
[----:B------:R-:W-:Y:S06]  /*1980*/  @!P2 BRA `(.L_x_5377) ;  /* 0x000000000010a947 */ /* 0x000fec0003800000 */
[----:B------:R-:W-:-:S04]  /*1990*/  IADD3 R2, P0, R31, UR8, RZ ;  /* 0x000000081f027c10 */ /* 0x000fc8000ff1e0ff */
[----:B------:R-:W-:-:S05]  /*19a0*/  IADD3.X R3, R30, UR9, RZ, P0, !PT ;  /* 0x000000091e037c10 */ /* 0x000fca00087fe4ff */
[----:B------:R0:W5:Y:S01]  /*19b0*/  LDG.E R28, desc[UR40][R2.64] ;  /* 0x00000028021c7981 */ /* 0x000162000c1e1900 */
[----:B------:R-:W-:Y:S05]  /*19c0*/  BRA `(.L_x_5378) ;  /* 0x0000000000107947 */ /* 0x000fea0003800000 */
.L_x_5377:
[----:B------:R-:W-:Y:S05]  /*19d0*/  @!P0 BRA `(.L_x_5378) ;  /* 0x00000000000c8947 */ /* 0x000fea0003800000 */
[----:B------:R-:W2:Y:S04]  /*19e0*/  LDG.E R3, desc[UR40][R6.64] ;  /* 0x0000002806037981 */ /* 0x000ea8000c1e1900 */
[----:B------:R-:W2:Y:S02]  /*19f0*/  LDG.E R28, desc[UR40][R6.64+0x4] ;  /* 0x00000428061c7981 */ /* 0x000ea4000c1e1900 */
[----:B--2---:R-:W-:-:S07]  /*1a00*/  IMAD.IADD R28, R28, 0x1, -R3 ;  /* 0x000000011c1c7824 */ /* 0x004fce00078e0a03 */
.L_x_5378:
        /* <DEDUP_REMOVED lines=9> */
[----:B------:R-:W-:Y:S01]  /*1aa0*/  ISETP.NE.U32.AND P1, PT, RZ, UR4, PT ;  /* 0x00000004ff007c0c */ /* 0x000fe2000bf25070 */
[----:B-----5:R-:W-:-:S03]  /*1ab0*/  IMAD.MOV.U32 R24, RZ, RZ, R28 ;  /* 0x000000ffff187224 */ /* 0x020fc600078e001c */
        /* <DEDUP_REMOVED lines=18> */
[----:B------:R-:W-:Y:S01]  /*1be0*/  SHF.R.S32.HI R3, RZ, 0x1f, R0 ;  /* 0x0000001fff037819 */ /* 0x000fe20000011400 */
[----:B------:R-:W-:-:S03]  /*1bf0*/  IMAD.IADD R2, R38, 0x1, R2 ;  /* 0x0000000126027824 */ /* 0x000fc600078e0202 */
[----:B------:R-:W-:Y:S02]  /*1c00*/  LEA.HI R3, R3, R0, RZ, 0x6 ;  /* 0x0000000003037211 */ /* 0x000fe400078f30ff */
[----:B---3--:R-:W-:Y:S02]  /*1c10*/  SHF.R.S32.HI R5, RZ, 0x1f, R2 ;  /* 0x0000001fff057819 */ /* 0x008fe40000011402 */
[----:B------:R-:W-:Y:S02]  /*1c20*/  SHF.R.S32.HI R170, RZ, 0x6, R3 ;  /* 0x00000006ffaa7819 */ /* 0x000fe40000011403 */
[----:B------:R-:W-:-:S04]  /*1c30*/  LEA.HI R5, R5, R2, RZ, 0x6 ;  /* 0x0000000205057211 */ /* 0x000fc800078f30ff */
[----:B------:R-:W-:-:S04]  /*1c40*/  SHF.R.S32.HI R5, RZ, 0x6, R5 ;  /* 0x00000006ff057819 */ /* 0x000fc80000011405 */
[----:B------:R-:W-:-:S05]  /*1c50*/  VIMNMX R5, R170, R5, PT ;  /* 0x00000005aa057248 */ /* 0x000fca0003fe0100 */
[----:B------:R-:W-:-:S05]  /*1c60*/  IMAD R0, R5, 0x40, -R6 ;  /* 0x0000004005007824 */ /* 0x000fca00078e0a06 */
[----:B------:R-:W-:-:S04]  /*1c70*/  VIMNMX R0, R0, R27, PT ;  /* 0x0000001b00007248 */ /* 0x000fc80003fe0100 */
        /* <DEDUP_REMOVED lines=30> */
.L_x_5381:
[----:B------:R-:W-:Y:S05]  /*1e60*/  BSYNC B6 ;  /* 0x0000000000067941 */ /* 0x000fea0003800000 */
.L_x_5380:
        /* <DEDUP_REMOVED lines=20> */
.L_x_5383:
[----:B------:R-:W-:Y:S05]  /*1fb0*/  BSYNC B6 ;  /* 0x0000000000067941 */ /* 0x000fea0003800000 */
.L_x_5382:
        /* <DEDUP_REMOVED lines=14> */
[-C--:B------:R-:W-:Y:S01]  /*20a0*/  IMAD R0, R9, R4.reuse, RZ ;  /* 0x0000000409007224 */ /* 0x080fe200078e02ff */
[----:B------:R-:W-:Y:S01]  /*20b0*/  SHF.L.U64.HI R40, R4, 0x6, R5 ;  /* 0x0000000604287819 */ /* 0x000fe20000010205 */
[C---:B------:R-:W-:Y:S01]  /*20c0*/  IMAD.WIDE.U32 R6, R187.reuse, R4, R188 ;  /* 0x00000004bb067225 */ /* 0x040fe200078e00bc */
[----:B------:R-:W3:Y:S01]  /*20d0*/  S2R R30, SR_TID.X ;  /* 0x00000000001e7919 */ /* 0x000ee20000002100 */
[----:B------:R-:W-:Y:S01]  /*20e0*/  LOP3.LUT R42, R42, 0x1c0, RZ, 0xc0, !PT ;  /* 0x000001c02a2a7812 */ /* 0x000fe200078ec0ff */
[----:B------:R-:W-:Y:S01]  /*20f0*/  ULDC UR4, c[0x0][0x2f4] ;  /* 0x0000bd0000047ab9 */ /* 0x000fe20000000800 */
[----:B------:R-:W-:Y:S01]  /*2100*/  IMAD R11, R187, R5, R0 ;  /* 0x00000005bb0b7224 */ /* 0x000fe200078e0200 */
[----:B-1----:R-:W-:Y:S01]  /*2110*/  SHF.L.U64.HI R43, R44, 0x6, R45 ;  /* 0x000000062c2b7819 */ /* 0x002fe2000001022d */
[----:B------:R-:W-:Y:S01]  /*2120*/  IMAD R8, R9, R44, RZ ;  /* 0x0000002c09087224 */ /* 0x000fe200078e02ff */
[C---:B--2---:R-:W-:Y:S01]  /*2130*/  ISETP.GE.AND P3, PT, R16.reuse, R49, PT ;  /* 0x000000311000720c */ /* 0x044fe20003f66270 */
[----:B0-----:R-:W-:Y:S01]  /*2140*/  IMAD.IADD R3, R7, 0x1, R11 ;  /* 0x0000000107037824 */ /* 0x001fe200078e020b */
[----:B-----5:R-:W-:Y:S01]  /*2150*/  SHF.R.S32.HI R9, RZ, 0x1f, R24 ;  /* 0x0000001fff097819 */ /* 0x020fe20000011418 */
[----:B------:R-:W-:Y:S01]  /*2160*/  IMAD R13, R187, R45, R8 ;  /* 0x0000002dbb0d7224 */ /* 0x000fe200078e0208 */
[----:B------:R-:W-:Y:S01]  /*2170*/  SEL R7, R49, RZ, P3 ;  /* 0x000000ff31077207 */ /* 0x000fe20001800000 */
[----:B------:R-:W-:Y:S01]  /*2180*/  IMAD.MOV.U32 R2, RZ, RZ, R6 ;  /* 0x000000ffff027224 */ /* 0x000fe200078e0006 */
[----:B------:R-:W-:Y:S01]  /*2190*/  SHF.R.S32.HI R46, RZ, 0x1f, R26 ;  /* 0x0000001fff2e7819 */ /* 0x000fe2000001141a */
[----:B------:R-:W-:Y:S01]  /*21a0*/  IMAD R8, R9, R4, RZ ;  /* 0x0000000409087224 */ /* 0x000fe200078e02ff */
[----:B------:R-:W-:Y:S01]  /*21b0*/  ISETP.GE.AND P2, PT, R16, UR4, PT ;  /* 0x0000000410007c0c */ /* 0x000fe2000bf46270 */
[----:B------:R-:W-:Y:S01]  /*21c0*/  IMAD.IADD R21, R11, 0x1, R21 ;  /* 0x000000010b157824 */ /* 0x000fe200078e0215 */
[----:B------:R-:W-:Y:S01]  /*21d0*/  ISETP.GE.AND P1, PT, R184, UR4, PT ;  /* 0x00000004b8007c0c */ /* 0x000fe2000bf26270 */
[----:B------:R-:W-:Y:S01]  /*21e0*/  IMAD R9, R9, R44, RZ ;  /* 0x0000002c09097224 */ /* 0x000fe200078e02ff */
[----:B------:R-:W-:Y:S01]  /*21f0*/  SHF.L.U32 R49, R49, 0x1, RZ ;  /* 0x0000000131317819 */ /* 0x000fe200000006ff */
[----:B------:R-:W-:Y:S01]  /*2200*/  IMAD.IADD R7, R16, 0x1, R7 ;  /* 0x0000000110077824 */ /* 0x000fe200078e0207 */
[----:B---3--:R-:W-:Y:S01]  /*2210*/  SHF.R.U32.HI R12, RZ, 0x7, R12 ;  /* 0x00000007ff0c7819 */ /* 0x008fe2000001160c */
[----:B------:R-:W-:-:S03]  /*2220*/  IMAD.WIDE.U32 R2, R24, R4, R2 ;  /* 0x0000000418027225 */ /* 0x000fc600078e0002 */
[----:B------:R-:W-:Y:S01]  /*2230*/  SHF.R.S32.HI R6, RZ, 0x1f, R7 ;  /* 0x0000001fff067819 */ /* 0x000fe20000011407 */
[----:B------:R-:W-:-:S03]  /*2240*/  IMAD.WIDE.U32 R20, R24, R4, R20 ;  /* 0x0000000418147225 */ /* 0x000fc600078e0014 */
[----:B------:R-:W-:Y:S01]  /*2250*/  LEA.HI R39, R6, R7, RZ, 0x3 ;  /* 0x0000000706277211 */ /* 0x000fe200078f18ff */
[----:B------:R-:W-:Y:S01]  /*2260*/  IMAD.SHL.U32 R41, R4, 0x40, RZ ;  /* 0x0000004004297824 */ /* 0x000fe200078e00ff */
[----:B------:R-:W-:Y:S01]  /*2270*/  LOP3.LUT R4, R42, 0x18, R16, 0xf8, !PT ;  /* 0x000000182a047812 */ /* 0x000fe200078ef810 */
[----:B------:R-:W-:Y:S01]  /*2280*/  IMAD R9, R24, R45, R9 ;  /* 0x0000002d18097224 */ /* 0x000fe200078e0209 */
[----:B------:R-:W-:Y:S01]  /*2290*/  SHF.R.U32.HI R45, RZ, 0x3, R42 ;  /* 0x00000003ff2d7819 */ /* 0x000fe2000001162a */
[----:B------:R-:W-:Y:S01]  /*22a0*/  VIADD R30, R30, 0xffffff80 ;  /* 0xffffff801e1e7836 */ /* 0x000fe20000000000 */
[----:B------:R-:W-:Y:S01]  /*22b0*/  LOP3.LUT R56, R39, 0xfffffff8, RZ, 0xc0, !PT ;  /* 0xfffffff827387812 */ /* 0x000fe200078ec0ff */
[CC--:B------:R-:W-:Y:S01]  /*22c0*/  IMAD.WIDE.U32 R32, R187.reuse, R44.reuse, R188 ;  /* 0x0000002cbb207225 */ /* 0x0c0fe200078e00bc */
[----:B------:R-:W-:Y:S02]  /*22d0*/  LOP3.LUT R4, R4, R45, RZ, 0x3c, !PT ;  /* 0x0000002d04047212 */ /* 0x000fe400078e3cff */
[----:B------:R-:W-:Y:S01]  /*22e0*/  SHF.R.S32.HI R10, RZ, 0x1f, R30 ;  /* 0x0000001fff0a7819 */ /* 0x000fe2000001141e */
[----:B------:R-:W-:Y:S01]  /*22f0*/  IMAD.WIDE.U32 R34, R187, R44, R16 ;  /* 0x0000002cbb227225 */ /* 0x000fe200078e0010 */
[----:B------:R-:W-:-:S02]  /*2300*/  SHF.R.S32.HI R59, RZ, 0x1f, R56 ;  /* 0x0000001fff3b7819 */ /* 0x000fc40000011438 */
[----:B------:R-:W-:Y:S01]  /*2310*/  LEA.HI R10, R10, R30, RZ, 0x2 ;  /* 0x0000001e0a0a7211 */ /* 0x000fe200078f10ff */
[----:B------:R-:W-:Y:S02]  /*2320*/  IMAD.IADD R33, R33, 0x1, R13 ;  /* 0x0000000121217824 */ /* 0x000fe400078e020d */
[----:B------:R-:W-:Y:S01]  /*2330*/  IMAD.IADD R35, R13, 0x1, R35 ;  /* 0x000000010d237824 */ /* 0x000fe200078e0223 */
[----:B------:R-:W-:Y:S01]  /*2340*/  LOP3.LUT R10, R10, 0xfffffffc, RZ, 0xc0, !PT ;  /* 0xfffffffc0a0a7812 */ /* 0x000fe200078ec0ff */
[C---:B------:R-:W-:Y:S02]  /*2350*/  IMAD R7, R24.reuse, R5, R8 ;  /* 0x0000000518077224 */ /* 0x040fe400078e0208 */
[----:B------:R-:W-:-:S04]  /*2360*/  IMAD.WIDE.U32 R32, R24, R44, R32 ;  /* 0x0000002c18207225 */ /* 0x000fc800078e0020 */
[----:B------:R-:W-:Y:S02]  /*2370*/  IMAD.IADD R10, R30, 0x1, -R10 ;  /* 0x000000011e0a7824 */ /* 0x000fe400078e0a0a */
[----:B------:R-:W0:Y:S01]  /*2380*/  S2R R30, SR_TID.X ;  /* 0x00000000001e7919 */ /* 0x000e220000002100 */
[----:B------:R-:W-:-:S04]  /*2390*/  IMAD.WIDE.U32 R34, R24, R44, R34 ;  /* 0x0000002c18227225 */ /* 0x000fc800078e0022 */
[----:B------:R-:W-:Y:S02]  /*23a0*/  IMAD R48, R10, 0x40, R187 ;  /* 0x000000400a307824 */ /* 0x000fe400078e02bb */
[----:B------:R-:W-:Y:S02]  /*23b0*/  IMAD.IADD R0, R29, 0x1, R28 ;  /* 0x000000011d007824 */ /* 0x000fe400078e021c */
[----:B------:R-:W-:Y:S02]  /*23c0*/  IMAD.SHL.U32 R44, R44, 0x40, RZ ;  /* 0x000000402c2c7824 */ /* 0x000fe400078e00ff */
[----:B------:R-:W-:Y:S02]  /*23d0*/  VIADD R47, R12, 0x8 ;  /* 0x000000080c2f7836 */ /* 0x000fe40000000000 */
[----:B------:R-:W-:Y:S02]  /*23e0*/  IMAD.IADD R51, R3, 0x1, R7 ;  /* 0x0000000103337824 */ /* 0x000fe400078e0207 */
[----:B------:R-:W-:-:S02]  /*23f0*/  IMAD.IADD R52, R7, 0x1, R21 ;  /* 0x0000000107347824 */ /* 0x000fc400078e0215 */
[----:B------:R-:W-:Y:S02]  /*2400*/  IMAD.IADD R53, R33, 0x1, R9 ;  /* 0x0000000121357824 */ /* 0x000fe400078e0209 */
[----:B------:R-:W-:Y:S02]  /*2410*/  IMAD.IADD R57, R9, 0x1, R35 ;  /* 0x0000000109397824 */ /* 0x000fe400078e0223 */
[----:B0-----:R-:W-:-:S05]  /*2420*/  VIADD R30, R30, 0xffffff80 ;  /* 0xffffff801e1e7836 */ /* 0x001fca0000000000 */
[----:B------:R-:W-:-:S04]  /*2430*/  SHF.R.S32.HI R10, RZ, 0x1f, R30 ;  /* 0x0000001fff0a7819 */ /* 0x000fc8000001141e */
[----:B------:R-:W-:-:S04]  /*2440*/  LEA.HI R10, R10, R30, RZ, 0x5 ;  /* 0x0000001e0a0a7211 */ /* 0x000fc800078f28ff */
[----:B------:R-:W-:-:S05]  /*2450*/  SHF.R.S32.HI R10, RZ, 0x5, R10 ;  /* 0x00000005ff0a7819 */ /* 0x000fca000001140a */
[----:B------:R-:W-:Y:S01]  /*2460*/  IMAD R50, R10, 0x200, R4 ;  /* 0x000002000a327824 */ /* 0x000fe200078e0204 */
[----:B------:R-:W-:-:S04]  /*2470*/  LOP3.LUT R4, R42, 0x38, R39, 0xf8, !PT ;  /* 0x000000382a047812 */ /* 0x000fc800078ef827 */
[----:B------:R-:W-:-:S05]  /*2480*/  LOP3.LUT R4, R4, R45, RZ, 0x3c, !PT ;  /* 0x0000002d04047212 */ /* 0x000fca00078e3cff */
[----:B------:R-:W-:Y:S01]  /*2490*/  IMAD R60, R10, 0x200, R4 ;  /* 0x000002000a3c7824 */ /* 0x000fe200078e0204 */
[----:B----4-:R-:W-:-:S07]  /*24a0*/  SHF.R.S32.HI R58, RZ, 0x1f, R36 ;  /* 0x0000001fff3a7819 */ /* 0x010fce0000011424 */
.L_x_5416:
        /* <DEDUP_REMOVED lines=50> */
[----:B------:R-:W-:Y:S01]  /*27d0*/  IMAD R7, R46, UR4, RZ ;  /* 0x000000042e077c24 */ /* 0x000fe2000f8e02ff */
[----:B------:R-:W-:Y:S01]  /*27e0*/  IADD3 R5, R5, R9, RZ ;  /* 0x0000000905057210 */ /* 0x000fe20007ffe0ff */
[----:B------:R-:W-:Y:S02]  /*27f0*/  IMAD R9, R11, R41, R8 ;  /* 0x000000290b097224 */ /* 0x000fe400078e0208 */
        /* <DEDUP_REMOVED lines=40> */
.L_x_5388:
[----:B------:R-:W-:Y:S05]  /*2a80*/  BSYNC B1 ;  /* 0x0000000000017941 */ /* 0x000fea0003800000 */
.L_x_5387:
        /* <DEDUP_REMOVED lines=15> */
.L_x_5389:
[----:B------:R-:W-:Y:S01]  /*2b80*/  IMAD R61, R185, 0x8, R18 ;  /* 0x00000008b93d7824 */ /* 0x000fe200078e0212 */
[----:B------:R-:W-:Y:S01]  /*2b90*/  SHF.L.U32 R70, R191, 0x1f, RZ ;  /* 0x0000001fbf467819 */ /* 0x000fe200000006ff */
[----:B------:R-:W-:Y:S03]  /*2ba0*/  BSSY B1, `(.L_x_5390) ;  /* 0x0000003000017945 */ /* 0x000fe60003800000 */
[----:B------:R-:W0:Y:S02]  /*2bb0*/  SYNCS.PHASECHK.TRANS64.TRYWAIT P6, [R61+URZ+0x38890], R70 ;  /* 0x038890463d0075a7 */ /* 0x000e2400080c017f */
[----:B0-----:R-:W-:Y:S05]  /*2bc0*/  @!P6 BRA `(.L_x_5391) ;  /* 0x000001e00018e947 */ /* 0x001fea0003800000 */
.L_x_5649:
[----:B------:R-:W-:Y:S05]  /*2bd0*/  BSYNC B1 ;  /* 0x0000000000017941 */ /* 0x000fea0003800000 */
.L_x_5390:
[----:B------:R-:W-:-:S03]  /*2be0*/  UMOV UR4, 0xffffffff ;  /* 0xffffffff00047882 */ /* 0x000fc60000000000 */
[----:B------:R-:W-:Y:S05]  /*2bf0*/  BRA.DIV UR4, `(.L_x_5392) ;  /* 0x000001e204207947 */ /* 0x000fea000b800000 */
[----:B------:R-:W1:Y:S04]  /*2c00*/  SHFL.IDX PT, R67, R67, RZ, 0x1c1f ;  /* 0x001c1fff43437589 */ /* 0x000e6800000e0000 */
[----:B------:R2:W3:Y:S02]  /*2c10*/  SHFL.IDX PT, R14, R68, RZ, 0x1c1f ;  /* 0x001c1fff440e7589 */ /* 0x0004e400000e0000 */
.L_x_5653:
        /* <DEDUP_REMOVED lines=50> */
.L_x_5397:
[----:B------:R-:W-:Y:S05]  /*2f40*/  BSYNC B2 ;  /* 0x0000000000027941 */ /* 0x000fea0003800000 */
.L_x_5396:
[----:B0-----:R4:W-:Y:S02]  /*2f50*/  ST.E.128 desc[UR40][R10.64], R4 ;  /* 0x000000040a007985 */ /* 0x0019e4000c101d28 */
.L_x_5395:
[----:B------:R-:W-:Y:S05]  /*2f60*/  BSYNC B1 ;  /* 0x0000000000017941 */ /* 0x000fea0003800000 */
.L_x_5394:
        /* <DEDUP_REMOVED lines=8> */
[----:B-1----:R-:W-:-:S02]  /*2ff0*/  LEA.HI.X R11, R184, R67, R195, 0x1, P0 ;  /* 0x00000043b80b7211 */ /* 0x002fc400000f0cc3 */
[----:B------:R-:W-:-:S06]  /*3000*/  LEA R4, R69, R18, 0x1 ;  /* 0x0000001245047211 */ /* 0x000fcc00078e08ff */
        /* <DEDUP_REMOVED lines=43> */
.L_x_5399:
[----:B------:R-:W-:Y:S05]  /*32c0*/  BSYNC B1 ;  /* 0x0000000000017941 */ /* 0x000fea0003800000 */
.L_x_5398:
[----:B-1----:R1:W-:Y:S01]  /*32d0*/  ST.E.128 desc[UR40][R10.64], R4 ;  /* 0x000000040a007985 */ /* 0x0023e2000c101d28 */
[----:B------:R-:W-:Y:S05]  /*32e0*/  BRA `(.L_x_5393) ;  /* 0x0000000c00807947 */ /* 0x000fea0003800000 */
.L_x_5386:
        /* <DEDUP_REMOVED lines=41> */
.L_x_5400:
[----:B------:R-:W-:Y:S01]  /*3580*/  IMAD R61, R185, 0x8, R18 ;  /* 0x00000008b93d7824 */ /* 0x000fe200078e0212 */
[----:B------:R-:W-:Y:S01]  /*3590*/  SHF.L.U32 R70, R191, 0x1f, RZ ;  /* 0x0000001fbf467819 */ /* 0x000fe200000006ff */
[----:B------:R-:W-:Y:S03]  /*35a0*/  BSSY B1, `(.L_x_5401) ;  /* 0x0000003000017945 */ /* 0x000fe60003800000 */
[----:B------:R-:W0:Y:S02]  /*35b0*/  SYNCS.PHASECHK.TRANS64.TRYWAIT P6, [R61+URZ+0x38890], R70 ;  /* 0x038890463d0075a7 */ /* 0x000e2400080c017f */
[----:B0-----:R-:W-:Y:S05]  /*35c0*/  @!P6 BRA `(.L_x_5402) ;  /* 0x000001d400f4e947 */ /* 0x001fea0003800000 */
.L_x_5654:
[----:B------:R-:W-:Y:S05]  /*35d0*/  BSYNC B1 ;  /* 0x0000000000017941 */ /* 0x000fea0003800000 */
.L_x_5401:
[----:B------:R-:W-:-:S03]  /*35e0*/  UMOV UR4, 0xffffffff ;  /* 0xffffffff00047882 */ /* 0x000fc60000000000 */
[----:B------:R-:W-:Y:S05]  /*35f0*/  BRA.DIV UR4, `(.L_x_5403) ;  /* 0x000001d604fc7947 */ /* 0x000fea000b800000 */
[----:B------:R-:W1:Y:S04]  /*3600*/  SHFL.IDX PT, R67, R67, RZ, 0x1c1f ;  /* 0x001c1fff43437589 */ /* 0x000e6800000e0000 */
[----:B------:R-:W2:Y:S02]  /*3610*/  SHFL.IDX PT, R68, R68, RZ, 0x1c1f ;  /* 0x001c1fff44447589 */ /* 0x000ea400000e0000 */
.L_x_5658:
[----:B------:R-:W-:-:S13]  /*3620*/  ISETP.GE.OR P6, PT, R187, R66, P2 ;  /* 0x00000042bb00720c */ /* 0x000fda00017c6670 */
[----:B------:R-:W-:Y:S05]  /*3630*/  @P6 BRA `(.L_x_5393) ;  /* 0x0000000800ac6947 */ /* 0x000fea0003800000 */
[----:B------:R-:W3:Y:S01]  /*3640*/  LDC R72, c[0x0][0x2f4] ;  /* 0x0000bd00ff487b82 */ /* 0x000ee20000000800 */
[----:B------:R-:W4:Y:S01]  /*3650*/  S2R R11, SR_TID.X ;  /* 0x00000000000b7919 */ /* 0x000f220000002100 */
[C---:B--2---:R-:W-:Y:S01]  /*3660*/  LEA R54, P6, R56.reuse, R68, 0x1 ;  /* 0x0000004438367211 */ /* 0x044fe200078c08ff */
[----:B------:R-:W-:Y:S03]  /*3670*/  BSSY B1, `(.L_x_5404) ;  /* 0x0000069000017945 */ /* 0x000fe60003800000 */
[----:B-1----:R-:W-:Y:S01]  /*3680*/  LEA.HI.X R55, R56, R67, R59, 0x1, P6 ;  /* 0x0000004338377211 */ /* 0x002fe200030f0c3b */
[----:B---3--:R-:W-:-:S05]  /*3690*/  IMAD.IADD R8, R72, 0x1, -R49 ;  /* 0x0000000148087824 */ /* 0x008fca00078e0a31 */
[----:B------:R-:W-:-:S04]  /*36a0*/  SEL R8, R49, R8, !P3 ;  /* 0x0000000831087207 */ /* 0x000fc80005800000 */
[----:B------:R-:W-:Y:S01]  /*36b0*/  SHF.R.S32.HI R9, RZ, 0x1f, R8 ;  /* 0x0000001fff097819 */ /* 0x000fe20000011408 */
[----:B----4-:R-:W-:-:S03]  /*36c0*/  VIADD R11, R11, 0xffffff80 ;  /* 0xffffff800b0b7836 */ /* 0x010fc60000000000 */
[----:B------:R-:W-:Y:S02]  /*36d0*/  LEA.HI R9, R9, R8, RZ, 0x4 ;  /* 0x0000000809097211 */ /* 0x000fe400078f20ff */
[----:B------:R-:W-:Y:S02]  /*36e0*/  SHF.R.S32.HI R10, RZ, 0x1f, R11 ;  /* 0x0000001fff0a7819 */ /* 0x000fe4000001140b */
[----:B------:R-:W-:Y:S01]  /*36f0*/  SHF.R.S32.HI R8, RZ, 0x4, R9 ;  /* 0x00000004ff087819 */ /* 0x000fe20000011409 */
[----:B------:R-:W-:Y:S01]  /*3700*/  IMAD.IADD R9, R60, 0x1, R69 ;  /* 0x000000013c097824 */ /* 0x000fe200078e0245 */
[----:B------:R-:W-:Y:S02]  /*3710*/  LEA.HI R10, R10, R11, RZ, 0x5 ;  /* 0x0000000b0a0a7211 */ /* 0x000fe400078f28ff */
[----:B------:R-:W-:Y:S01]  /*3720*/  LEA.HI.SX32 R8, R39, R8, 0x1d ;  /* 0x0000000827087211 */ /* 0x000fe200078feaff */
[----:B------:R-:W-:Y:S01]  /*3730*/  IMAD R9, R9, 0x2, R18 ;  /* 0x0000000209097824 */ /* 0x000fe200078e0212 */
[----:B------:R-:W-:-:S03]  /*3740*/  SHF.R.S32.HI R10, RZ, 0x5, R10 ;  /* 0x00000005ff0a7819 */ /* 0x000fc6000001140a */
[----:B------:R-:W-:-:S05]  /*3750*/  IMAD.SHL.U32 R71, R8, 0x8, RZ ;  /* 0x0000000808477824 */ /* 0x000fca00078e00ff */
[----:B------:R-:W-:-:S04]  /*3760*/  LOP3.LUT R8, R42, 0x38, R71, 0xf8, !PT ;  /* 0x000000382a087812 */ /* 0x000fc800078ef847 */
[----:B------:R-:W-:-:S04]  /*3770*/  LOP3.LUT R8, R8, R45, RZ, 0x3c, !PT ;  /* 0x0000002d08087212 */ /* 0x000fc800078e3cff */
[----:B------:R-:W-:-:S05]  /*3780*/  LEA R8, R10, R8, 0x9 ;  /* 0x000000080a087211 */ /* 0x000fca00078e48ff */
[----:B------:R-:W-:Y:S02]  /*3790*/  IMAD.IADD R69, R69, 0x1, R8 ;  /* 0x0000000145457824 */ /* 0x000fe400078e0208 */
[----:B------:R-:W1:Y:S02]  /*37a0*/  LDS.128 R8, [R9+0x22400] ;  /* 0x0224000009087984 */ /* 0x000e640000000c00 */
[----:B------:R-:W-:-:S05]  /*37b0*/  IMAD R69, R69, 0x2, R18 ;  /* 0x0000000245457824 */ /* 0x000fca00078e0212 */
        /* <DEDUP_REMOVED lines=84> */
.L_x_5405:
[----:B------:R-:W-:Y:S05]  /*3d00*/  BSYNC B1 ;  /* 0x0000000000017941 */ /* 0x000fea0003800000 */
.L_x_5404:
        /* <DEDUP_REMOVED lines=8> */
.L_x_5385:
[----:B------:R-:W-:-:S13]  /*3d90*/  ISETP.NE.AND P5, PT, R186, 0x3, PT ;  /* 0x00000003ba00780c */ /* 0x000fda0003fa5270 */
[----:B------:R-:W-:Y:S05]  /*3da0*/  @!P5 BRA `(.L_x_5406) ;  /* 0x000000000004d947 */ /* 0x000fea0003800000 */
[----:B------:R-:W-:Y:S01]  /*3db0*/  BPT.TRAP 0x1 ;  /* 0x000000040000795c */ /* 0x000fe20000300000 */
.L_x_5406:
[----:B------:R-:W-:Y:S01]  /*3dc0*/  IMAD R61, R185, 0x8, R18 ;  /* 0x00000008b93d7824 */ /* 0x000fe200078e0212 */
[----:B------:R-:W-:Y:S01]  /*3dd0*/  SHF.L.U32 R70, R191, 0x1f, RZ ;  /* 0x0000001fbf467819 */ /* 0x000fe200000006ff */
[----:B------:R-:W-:Y:S01]  /*3de0*/  BSSY B1, `(.L_x_5407) ;  /* 0x0000004000017945 */ /* 0x000fe20003800000 */
[----:B------:R-:W-:Y:S02]  /*3df0*/  SHF.R.S32.HI R65, RZ, 0x1f, R63 ;  /* 0x0000001fff417819 */ /* 0x000fe4000001143f */
[----:B------:R-:W0:Y:S02]  /*3e00*/  SYNCS.PHASECHK.TRANS64.TRYWAIT P0, [R61+URZ+0x38890], R70 ;  /* 0x038890463d0075a7 */ /* 0x000e24000800017f */
[----:B0-----:R-:W-:Y:S05]  /*3e10*/  @!P0 BRA `(.L_x_5408) ;  /* 0x000001d000408947 */ /* 0x001fea0003800000 */
.L_x_5659:
[----:B------:R-:W-:Y:S05]  /*3e20*/  BSYNC B1 ;  /* 0x0000000000017941 */ /* 0x000fea0003800000 */
.L_x_5407:
        /* <DEDUP_REMOVED lines=26> */
.L_x_5663:
        /* <DEDUP_REMOVED lines=18> */
.L_x_5393:
[----:B------:R-:W-:Y:S05]  /*40f0*/  BSYNC B0 ;  /* 0x0000000000007941 */ /* 0x000fea0003800000 */
.L_x_5384:
        /* <DEDUP_REMOVED lines=8> */
[----:B------:R-:W-:Y:S01]  /*4180*/  BSSY B0, `(.L_x_5410) ;  /* 0x0000009000007945 */ /* 0x000fe20003800000 */
[----:B-1----:R-:W-:Y:S01]  /*4190*/  LOP3.LUT R4, R4, 0x7f, RZ, 0xc0, !PT ;  /* 0x0000007f04047812 */ /* 0x002fe200078ec0ff */
[----:B---3--:R1:W-:Y:S03]  /*41a0*/  BAR.SYNC.DEFER_BLOCKING R47, 0x80 ;  /* 0x0002002f0000751d */ /* 0x0083e60000010000 */
[----:B------:R-:W-:-:S13]  /*41b0*/  ISETP.NE.AND P0, PT, R4, RZ, PT ;  /* 0x000000ff0400720c */ /* 0x000fda0003f05270 */
[----:B------:R-:W-:-:S05]  /*41c0*/  @!P0 VIADD R4, R61, 0x388a0 ;  /* 0x000388a03d048836 */ /* 0x000fca0000000000 */
[----:B------:R-:W-:-:S04]  /*41d0*/  @!P0 PRMT R4, RZ, 0x654, R4 ;  /* 0x00000654ff048816 */ /* 0x000fc80000000004 */
[----:B------:R1:W-:Y:S01]  /*41e0*/  @!P0 SYNCS.ARRIVE.TRANS64.RED.A1T0 RZ, [R4+URZ], RZ ;  /* 0x000000ff04ff89a7 */ /* 0x0003e2000810043f */
[----:B------:R-:W-:Y:S05]  /*41f0*/  @!P5 BRA `(.L_x_5411) ;  /* 0x000000000004d947 */ /* 0x000fea0003800000 */
[----:B------:R-:W-:Y:S01]  /*4200*/  BPT.TRAP 0x1 ;  /* 0x000000040000795c */ /* 0x000fe20000300000 */
.L_x_5411:
[----:B------:R-:W-:Y:S05]  /*4210*/  BSYNC B0 ;  /* 0x0000000000007941 */ /* 0x000fea0003800000 */
.L_x_5410:
[----:B------:R-:W3:Y:S01]  /*4220*/  SYNCS.PHASECHK.TRANS64.TRYWAIT P5, [R61+URZ+0x388b0], R70 ;  /* 0x0388b0463d0075a7 */ /* 0x000ee200080a017f */
[----:B------:R-:W-:Y:S04]  /*4230*/  BSSY B0, `(.L_x_5412) ;  /* 0x0000002000007945 */ /* 0x000fe80003800000 */
[----:B---3--:R-:W-:Y:S05]  /*4240*/  @!P5 BRA `(.L_x_5413) ;  /* 0x000001cc008cd947 */ /* 0x008fea0003800000 */
.L_x_5664:
[----:B------:R-:W-:Y:S05]  /*4250*/  BSYNC B0 ;  /* 0x0000000000007941 */ /* 0x000fea0003800000 */
.L_x_5412:
        /* <DEDUP_REMOVED lines=23> */
[----:B------:R-:W5:Y:S01]  /*43d0*/  LDL R31, [R1+0x14] ;  /* 0x00001400011f7983 */ /* 0x000f620000100800 */
[----:B------:R-:W-:-:S03]  /*43e0*/  ULDC UR4, c[0x0][0x320] ;  /* 0x0000c80000047ab9 */ /* 0x000fc60000000800 */
[----:B------:R-:W3:Y:S04]  /*43f0*/  LDL R12, [R1+0x18] ;  /* 0x00001800010c7983 */ /* 0x000ee80000100800 */
[----:B------:R-:W3:Y:S01]  /*4400*/  LDL R30, [R1+0x1c] ;  /* 0x00001c00011e7983 */ /* 0x000ee20000100800 */
[----:B------:R-:W-:Y:S01]  /*4410*/  ISETP.GE.AND P6, PT, R16, UR4, PT ;  /* 0x0000000410007c0c */ /* 0x000fe2000bfc6270 */
[----:B------:R-:W-:Y:S01]  /*4420*/  IMAD R9, R185, 0x8000, R50 ;  /* 0x00008000b9097824 */ /* 0x000fe200078e0232 */
[----:B------:R-:W-:Y:S01]  /*4430*/  LOP3.LUT P5, RZ, R192, 0x4, RZ, 0xc0, !PT ;  /* 0x00000004c0ff7812 */ /* 0x000fe200078ac0ff */
[----:B--2---:R-:W2:Y:S02]  /*4440*/  LDL R29, [R1+0x20] ;  /* 0x00002000011d7983 */ /* 0x004ea40000100800 */
[----:B------:R-:W-:-:S02]  /*4450*/  IMAD R10, R9, 0x2, R18 ;  /* 0x00000002090a7824 */ /* 0x000fc400078e0212 */
[----:B------:R-:W2:Y:S04]  /*4460*/  LDL R28, [R1+0x24] ;  /* 0x00002400011c7983 */ /* 0x000ea80000100800 */
[----:B------:R-:W2:Y:S01]  /*4470*/  LDL R14, [R1+0x28] ;  /* 0x00002800010e7983 */ /* 0x000ea20000100800 */
[----:B------:R-:W-:-:S03]  /*4480*/  VIADD R15, R9, 0x20 ;  /* 0x00000020090f7836 */ /* 0x000fc60000000000 */
[----:B------:R-:W0:Y:S01]  /*4490*/  @!P6 LDS.128 R4, [R10+0x400] ;  /* 0x000400000a04e984 */ /* 0x000e220000000c00 */
[----:B------:R-:W-:Y:S01]  /*44a0*/  @P5 VIADD R15, R9, 0xffffffe0 ;  /* 0xffffffe0090f5836 */ /* 0x000fe20000000000 */
[C---:B-1----:R-:W-:Y:S02]  /*44b0*/  @!P6 LEA R8, P5, R16.reuse, R13, 0x1 ;  /* 0x0000000d1008e211 */ /* 0x042fe400078a08ff */
[----:B------:R-:W2:Y:S01]  /*44c0*/  LDL R62, [R1+0x30] ;  /* 0x00003000013e7983 */ /* 0x000ea20000100800 */
[----:B------:R-:W-:Y:S01]  /*44d0*/  IMAD R15, R15, 0x2, R18 ;  /* 0x000000020f0f7824 */ /* 0x000fe200078e0212 */
[----:B----4-:R-:W-:Y:S02]  /*44e0*/  @!P6 LEA.HI.X R9, R16, R11, R17, 0x1, P5 ;  /* 0x0000000b1009e211 */ /* 0x010fe400028f0c11 */
[C---:B------:R-:W-:Y:S01]  /*44f0*/  ISETP.GE.AND P5, PT, R184.reuse, UR4, PT ;  /* 0x00000004b8007c0c */ /* 0x040fe2000bfa6270 */
[----:B------:R-:W4:Y:S04]  /*4500*/  LDL R55, [R1+0x34] ;  /* 0x0000340001377983 */ /* 0x000f280000100800 */
[----:B------:R-:W4:Y:S04]  /*4510*/  LDL R54, [R1+0x38] ;  /* 0x0000380001367983 */ /* 0x000f280000100800 */
[----:B0-----:R0:W-:Y:S04]  /*4520*/  @!P6 ST.E.128 desc[UR40][R8.64], R4 ;  /* 0x000000040800e985 */ /* 0x0011e8000c101d28 */
        /* <DEDUP_REMOVED lines=25> */
[----:B--2---:R-:W-:Y:S01]  /*46c0*/  @!P5 IMAD.X R9, R11, 0x1, R29, P6 ;  /* 0x000000010b09d824 */ /* 0x004fe200030e061d */
[C---:B------:R-:W-:Y:S01]  /*46d0*/  ISETP.GE.AND P6, PT, R221.reuse, UR4, PT ;  /* 0x00000004dd007c0c */ /* 0x040fe2000bfc6270 */
[----:B------:R-:W2:Y:S04]  /*46e0*/  LDL R29, [R1+0x8] ;  /* 0x00000800011d7983 */ /* 0x000ea80000100800 */
[----:B-1----:R0:W-:Y:S08]  /*46f0*/  @!P5 ST.E.128 desc[UR40][R8.64], R4 ;  /* 0x000000040800d985 */ /* 0x0021f0000c101d28 */
[----:B------:R-:W1:Y:S01]  /*4700*/  @!P6 LDS.128 R4, [R10+0x6400] ;  /* 0x006400000a04e984 */ /* 0x000e620000000c00 */
[----:B0-----:R-:W-:-:S05]  /*4710*/  @!P6 LEA R8, P5, R221, R13, 0x1 ;  /* 0x0000000ddd08e211 */ /* 0x001fca00078a08ff */
[----:B------:R-:W-:Y:S01]  /*4720*/  @!P6 IMAD.X R9, R11, 0x1, R28, P5 ;  /* 0x000000010b09e824 */ /* 0x000fe200028e061c */
[C---:B------:R-:W-:Y:S01]  /*4730*/  ISETP.GE.AND P5, PT, R220.reuse, UR4, PT ;  /* 0x00000004dc007c0c */ /* 0x040fe2000bfa6270 */
[----:B------:R-:W2:Y:S04]  /*4740*/  LDL R28, [R1+0x44] ;  /* 0x00004400011c7983 */ /* 0x000ea80000100800 */
[----:B-1----:R0:W-:Y:S08]  /*4750*/  @!P6 ST.E.128 desc[UR40][R8.64], R4 ;  /* 0x000000040800e985 */ /* 0x0021f0000c101d28 */
[----:B------:R-:W1:Y:S01]  /*4760*/  @!P5 LDS.128 R4, [R15+0x6400] ;  /* 0x006400000f04d984 */ /* 0x000e620000000c00 */
[----:B0-----:R-:W-:-:S05]  /*4770*/  @!P5 LEA R8, P6, R220, R13, 0x1 ;  /* 0x0000000ddc08d211 */ /* 0x001fca00078c08ff */
[----:B------:R-:W-:Y:S02]  /*4780*/  @!P5 IMAD.X R9, R11, 0x1, R14, P6 ;  /* 0x000000010b09d824 */ /* 0x000fe400030e060e */
[----:B------:R-:W2:Y:S01]  /*4790*/  LDL R14, [R1+0x4] ;  /* 0x00000400010e7983 */ /* 0x000ea20000100800 */
        /* <DEDUP_REMOVED lines=31> */
[----:B--2---:R-:W-:-:S04]  /*4990*/  ISETP.GE.AND P6, PT, R29, UR4, PT ;  /* 0x000000041d007c0c */ /* 0x004fc8000bfc6270 */
        /* <DEDUP_REMOVED lines=10> */
.L_x_5415:
[----:B------:R-:W-:Y:S05]  /*4a40*/  BSYNC B0 ;  /* 0x0000000000007941 */ /* 0x000fea0003800000 */
.L_x_5414:
[----:B------:R-:W-:Y:S01]  /*4a50*/  @!PT LDS RZ, [RZ] ;  /* 0x00000000fffff984 */ /* 0x000fe20000000800 */
[----:B------:R-:W-:Y:S01]  /*4a60*/  @!PT LDS RZ, [RZ] ;  /* 0x00000000fffff984 */ /* 0x000fe20000000800 */
[----:B------:R-:W-:Y:S01]  /*4a70*/  @!PT LDS RZ, [RZ] ;  /* 0x00000000fffff984 */ /* 0x000fe20000000800 */
[----:B------:R-:W-:Y:S01]  /*4a80*/  @!PT LDS RZ, [RZ] ;  /* 0x00000000fffff984 */ /* 0x000fe20000000800 */
[----:B------:R5:W-:Y:S06]  /*4a90*/  MEMBAR.ALL.CTA ;  /* 0x0000000000007992 */ /* 0x000bec0000008000 */
[----:B-----5:R-:W5:Y:S01]  /*4aa0*/  FENCE.VIEW.ASYNC.S ;  /* 0x00000000000073c6 */ /* 0x020f620000000000 */
[----:B------:R-:W-:Y:S02]  /*4ab0*/  VIADD R185, R185, 0x1 ;  /* 0x00000001b9b97836 */ /* 0x000fe40000000000 */
[----:B0--3--:R-:W-:Y:S01]  /*4ac0*/  @!P0 VIADD R61, R61, 0x388c0 ;  /* 0x000388c03d3d8836 */ /* 0x009fe20000000000 */
        /* <DEDUP_REMOVED lines=9> */
.L_x_5379:
[----:B------:R-:W3:Y:S01]  /*4b60*/  LDL R4, [R1+0x6c] ;  /* 0x00006c0001047983 */ /* 0x000ee20000100800 */
[----:B------:R-:W-:Y:S01]  /*4b70*/  BSSY B0, `(.L_x_5417) ;  /* 0x0000005000007945 */ /* 0x000fe20003800000 */
[----:B---3--:R-:W-:-:S03]  /*4b80*/  ISETP.NE.AND P1, PT, R4, 0x1, PT ;  /* 0x000000010400780c */ /* 0x008fc60003f25270 */
[----:B------:R-:W-:Y:S10]  /*4b90*/  @P0 BRA `(.L_x_5418) ;  /* 0x0000000000080947 */ /* 0x000ff40003800000 */
[----:B------:R-:W3:Y:S02]  /*4ba0*/  FENCE.VIEW.ASYNC.G ;  /* 0x00000000000073c6 */ /* 0x000ee40000000100 */
[----:B---3--:R-:W-:Y:S06]  /*4bb0*/  BAR.ARV 0xc, 0x180 ;  /* 0x0306000000007b1d */ /* 0x008fec0000002000 */
.L_x_5418:
[----:B------:R-:W-:Y:S05]  /*4bc0*/  BSYNC B0 ;  /* 0x0000000000007941 */ /* 0x000fea0003800000 */
.L_x_5417:
[----:B------:R-:W-:Y:S04]  /*4bd0*/  BSSY B7, `(.L_x_5419) ;  /* 0x0001083000077945 */ /* 0x000fe80003800000 */
[----:B------:R-:W-:Y:S05]  /*4be0*/  @!P1 BRA `(.L_x_5420) ;  /* 0x0000001c00b09947 */ /* 0x000fea0003800000 */
[----:B------:R-:W3:Y:S01]  /*4bf0*/  LDC R0, c[0x0][0x448] ;  /* 0x00011200ff007b82 */ /* 0x000ee20000000800 */
[----:B------:R-:W-:Y:S01]  /*4c00*/  VIADD R3, R213, 0x3f ;  /* 0x0000003fd5037836 */ /* 0x000fe20000000000 */
        /* <DEDUP_REMOVED lines=22> */
[----:B---3--:R-:W-:-:S02]  /*4d70*/  ISETP.NE.AND P0, PT, R0, 0x1, PT ;  /* 0x000000010000780c */ /* 0x008fc40003f05270 */
        /* <DEDUP_REMOVED lines=10> */
[----:B------:R-:W-:Y:S02]  /*4e20*/  CS2R R36, SRZ ;  /* 0x0000000000247805 */ /* 0x000fe4000001ff00 */
[----:B------:R-:W-:Y:S01]  /*4e30*/  CS2R R88, SRZ ;  /* 0x0000000000587805 */ /* 0x000fe2000001ff00 */
[----:B------:R-:W3:Y:S01]  /*4e40*/  @P0 LDC R0, c[0x0][0x44c] ;  /* 0x00011300ff000b82 */ /* 0x000ee20000000800 */
[----:B------:R-:W-:Y:S02]  /*4e50*/  CS2R R86, SRZ ;  /* 0x0000000000567805 */ /* 0x000fe4000001ff00 */
[----:B------:R-:W-:Y:S01]  /*4e60*/  CS2R R84, SRZ ;  /* 0x0000000000547805 */ /* 0x000fe2000001ff00 */
[----:B------:R-:W-:Y:S01]  /*4e70*/  IMAD.MOV.U32 R83, RZ, RZ, RZ ;  /* 0x000000ffff537224 */ /* 0x000fe200078e00ff */
[----:B------:R-:W-:-:S02]  /*4e80*/  CS2R R32, SRZ ;  /* 0x0000000000207805 */ /* 0x000fc4000001ff00 */
[----:B------:R-:W-:Y:S02]  /*4e90*/  CS2R R80, SRZ ;  /* 0x0000000000507805 */ /* 0x000fe4000001ff00 */
[----:B------:R-:W-:Y:S02]  /*4ea0*/  CS2R R78, SRZ ;  /* 0x00000000004e7805 */ /* 0x000fe4000001ff00 */
[----:B------:R-:W-:Y:S01]  /*4eb0*/  CS2R R76, SRZ ;  /* 0x00000000004c7805 */ /* 0x000fe2000001ff00 */
[----:B------:R-:W4:Y:S01]  /*4ec0*/  @P0 LDC R5, c[0x0][0x450] ;  /* 0x00011400ff050b82 */ /* 0x000f220000000800 */
[----:B------:R-:W-:Y:S01]  /*4ed0*/  IMAD.MOV.U32 R75, RZ, RZ, RZ ;  /* 0x000000ffff4b7224 */ /* 0x000fe200078e00ff */
[----:B--2---:R-:W-:Y:S02]  /*4ee0*/  CS2R R28, SRZ ;  /* 0x00000000001c7805 */ /* 0x004fe4000001ff00 */
[----:B------:R-:W-:Y:S01]  /*4ef0*/  CS2R R72, SRZ ;  /* 0x0000000000487805 */ /* 0x000fe2000001ff00 */
[----:B------:R-:W-:Y:S01]  /*4f00*/  IMAD.MOV.U32 R71, RZ, RZ, RZ ;  /* 0x000000ffff477224 */ /* 0x000fe200078e00ff */
[----:B------:R-:W-:-:S02]  /*4f10*/  CS2R R14, SRZ ;  /* 0x00000000000e7805 */ /* 0x000fc4000001ff00 */
[----:B------:R-:W-:Y:S01]  /*4f20*/  CS2R R68, SRZ ;  /* 0x0000000000447805 */ /* 0x000fe2000001ff00 */
[----:B------:R-:W-:Y:S01]  /*4f30*/  IMAD.MOV.U32 R67, RZ, RZ, RZ ;  /* 0x000000ffff437224 */ /* 0x000fe200078e00ff */
[----:B-1----:R-:W-:Y:S02]  /*4f40*/  CS2R R12, SRZ ;  /* 0x00000000000c7805 */ /* 0x002fe4000001ff00 */
[----:B------:R-:W-:Y:S02]  /*4f50*/  CS2R R64, SRZ ;  /* 0x0000000000407805 */ /* 0x000fe4000001ff00 */
[----:B------:R-:W-:Y:S02]  /*4f60*/  CS2R R62, SRZ ;  /* 0x00000000003e7805 */ /* 0x000fe4000001ff00 */
[----:B0-----:R-:W-:Y:S02]  /*4f70*/  CS2R R60, SRZ ;  /* 0x00000000003c7805 */ /* 0x001fe4000001ff00 */
[----:B------:R-:W-:-:S02]  /*4f80*/  CS2R R58, SRZ ;  /* 0x00000000003a7805 */ /* 0x000fc4000001ff00 */
[----:B------:R-:W-:Y:S02]  /*4f90*/  CS2R R156, SRZ ;  /* 0x00000000009c7805 */ /* 0x000fe4000001ff00 */
[----:B------:R-:W-:Y:S02]  /*4fa0*/  CS2R R158, SRZ ;  /* 0x00000000009e7805 */ /* 0x000fe4000001ff00 */
[----:B------:R-:W-:Y:S01]  /*4fb0*/  CS2R R54, SRZ ;  /* 0x0000000000367805 */ /* 0x000fe2000001ff00 */
[----:B---3--:R-:W-:Y:S01]  /*4fc0*/  @P0 IMAD.HI.U32 R0, R3, R0, RZ ;  /* 0x0000000003000227 */ /* 0x008fe200078e00ff */
[----:B------:R-:W-:Y:S02]  /*4fd0*/  CS2R R160, SRZ ;  /* 0x0000000000a07805 */ /* 0x000fe4000001ff00 */
[----:B------:R-:W-:Y:S02]  /*4fe0*/  CS2R R50, SRZ ;  /* 0x0000000000327805 */ /* 0x000fe4000001ff00 */
[----:B------:R-:W-:-:S02]  /*4ff0*/  CS2R R46, SRZ ;  /* 0x00000000002e7805 */ /* 0x000fc4000001ff00 */
[----:B------:R-:W-:Y:S02]  /*5000*/  CS2R R42, SRZ ;  /* 0x00000000002a7805 */ /* 0x000fe4000001ff00 */
[----:B------:R-:W-:Y:S01]  /*5010*/  CS2R R154, SRZ ;  /* 0x00000000009a7805 */ /* 0x000fe2000001ff00 */
[----:B------:R-:W-:Y:S01]  /*5020*/  IMAD.MOV.U32 R39, RZ, RZ, RZ ;  /* 0x000000ffff277224 */ /* 0x000fe200078e00ff */
[----:B----4-:R-:W-:Y:S02]  /*5030*/  CS2R R10, SRZ ;  /* 0x00000000000a7805 */ /* 0x010fe4000001ff00 */
[----:B------:R-:W-:Y:S01]  /*5040*/  @P0 SHF.R.U32.HI R3, RZ, R5, R0 ;  /* 0x00000005ff030219 */ /* 0x000fe20000011600 */
[----:B------:R-:W-:Y:S01]  /*5050*/  IMAD.MOV.U32 R35, RZ, RZ, RZ ;  /* 0x000000ffff237224 */ /* 0x000fe200078e00ff */
[----:B------:R-:W-:Y:S02]  /*5060*/  PLOP3.LUT P0, PT, PT, PT, PT, 0x80, 0x0 ;  /* 0x000000000000781c */ /* 0x000fe40003f0f070 */
[----:B------:R-:W-:-:S02]  /*5070*/  CS2R R8, SRZ ;  /* 0x0000000000087805 */ /* 0x000fc4000001ff00 */
[----:B------:R-:W-:Y:S01]  /*5080*/  CS2R R152, SRZ ;  /* 0x0000000000987805 */ /* 0x000fe2000001ff00 */
[----:B------:R-:W-:Y:S01]  /*5090*/  IMAD.IADD R3, R38, 0x1, R3 ;  /* 0x0000000126037824 */ /* 0x000fe200078e0203 */
[----:B------:R-:W-:Y:S02]  /*50a0*/  MOV R31, RZ ;  /* 0x000000ff001f7202 */ /* 0x000fe40000000f00 */
[----:B------:R-:W-:Y:S01]  /*50b0*/  CS2R R6, SRZ ;  /* 0x0000000000067805 */ /* 0x000fe2000001ff00 */
[----:B------:R-:W-:Y:S01]  /*50c0*/  IMAD.MOV.U32 R5, RZ, RZ, RZ ;  /* 0x000000ffff057224 */ /* 0x000fe200078e00ff */
[----:B------:R-:W-:-:S04]  /*50d0*/  SHF.R.S32.HI R0, RZ, 0x1f, R3 ;  /* 0x0000001fff007819 */ /* 0x000fc80000011403 */
[----:B------:R-:W-:-:S04]  /*50e0*/  LEA.HI R0, R0, R3, RZ, 0x6 ;  /* 0x0000000300007211 */ /* 0x000fc800078f30ff */
[----:B------:R-:W-:Y:S01]  /*50f0*/  SHF.R.S32.HI R3, RZ, 0x6, R0 ;  /* 0x00000006ff037819 */ /* 0x000fe20000011400 */
[----:B------:R-:W-:-:S03]  /*5100*/  IMAD.MOV.U32 R0, RZ, RZ, RZ ;  /* 0x000000ffff007224 */ /* 0x000fc600078e00ff */
[----:B------:R-:W-:Y:S02]  /*5110*/  VIMNMX R4, R170, R3, PT ;  /* 0x00000003aa047248 */ /* 0x000fe40003fe0100 */
[----:B------:R-:W-:Y:S02]  /*5120*/  CS2R R2, SRZ ;  /* 0x0000000000027805 */ /* 0x000fe4000001ff00 */
[----:B------:R-:W-:-:S13]  /*5130*/  ISETP.GE.AND P1, PT, R4, 0x1, PT ;  /* 0x000000010400780c */ /* 0x000fda0003f26270 */
        /* <DEDUP_REMOVED lines=25> */
[----:B------:R-:W-:Y:S01]  /*52d0*/  LOP3.LUT R0, R3, 0x3fff, RZ, 0xc0, !PT ;  /* 0x00003fff03007812 */ /* 0x000fe200078ec0ff */
[----:B------:R-:W-:Y:S01]  /*52e0*/  IMAD.MOV.U32 R3, RZ, RZ, 0x40000040 ;  /* 0x40000040ff037424 */ /* 0x000fe200078e00ff */
[C---:B------:R-:W-:Y:S01]  /*52f0*/  R2UR UR4, R2.reuse ;  /* 0x00000000020472ca */ /* 0x040fe200000e0000 */
[----:B------:R-:W-:Y:S01]  /*5300*/  VIADD R10, R2, 0x2 ;  /* 0x00000002020a7836 */ /* 0x000fe20000000000 */
[----:B------:R-:W-:-:S02]  /*5310*/  LOP3.LUT R0, R0, 0x2000000, RZ, 0xfc, !PT ;  /* 0x0200000000007812 */ /* 0x000fc400078efcff */
[----:B------:R-:W-:-:S03]  /*5320*/  R2UR UR5, R3 ;  /* 0x00000000030572ca */ /* 0x000fc600000e0000 */
[----:B------:R-:W-:-:S04]  /*5330*/  IMAD R6, R19, 0x1000, R0 ;  /* 0x0000100013067824 */ /* 0x000fc800078e0200 */
[C---:B------:R-:W-:Y:S01]  /*5340*/  VIADD R8, R6.reuse, 0x80 ;  /* 0x0000008006087836 */ /* 0x040fe20000000000 */
[----:B------:R-:W-:-:S13]  /*5350*/  R2UR UR6, R6 ;  /* 0x00000000060672ca */ /* 0x000fda00000e0000 */
        /* <DEDUP_REMOVED lines=9> */
[----:B------:R-:W-:Y:S01]  /*53f0*/  IMAD.MOV.U32 R9, RZ, RZ, 0x40000040 ;  /* 0x40000040ff097424 */ /* 0x000fe200078e00ff */
[----:B------:R-:W-:-:S02]  /*5400*/  R2UR UR10, R8 ;  /* 0x00000000080a72ca */ /* 0x000fc400000e0000 */
[----:B------:R-:W-:Y:S02]  /*5410*/  IADD3 R8, R2, 0x4, RZ ;  /* 0x0000000402087810 */ /* 0x000fe40007ffe0ff */
[----:B------:R-:W-:Y:S02]  /*5420*/  R2UR UR9, R9 ;  /* 0x00000000090972ca */ /* 0x000fe400000e0000 */
[----:B------:R-:W-:Y:S01]  /*5430*/  R2UR UR8, R8 ;  /* 0x00000000080872ca */ /* 0x000fe200000e0000 */
[----:B------:R-:W-:Y:S02]  /*5440*/  WARPGROUP.DEPBAR.LE gsb0, 0x0 ;  /* 0x00008000000079c5 */ /* 0x000fe40000010000 */
[----:B------:R-:W-:-:S08]  /*5450*/  WARPGROUP.ARRIVE ;  /* 0x00000000000079c5 */ /* 0x000fd00000000000 */
        /* <DEDUP_REMOVED lines=19> */
.L_x_5422:
        /* <DEDUP_REMOVED lines=8> */
.L_x_5426:
[----:B------:R-:W-:Y:S01]  /*5610*/  BAR.SYNC.DEFER_BLOCKING 0xe, 0x100 ;  /* 0x0384000000007b1d */ /* 0x000fe20000010000 */
[C---:B-1----:R-:W-:Y:S01]  /*5620*/  IMAD R4, R19.reuse, 0x40, R194 ;  /* 0x0000004013047824 */ /* 0x042fe200078e02c2 */
[----:B------:R-:W-:Y:S01]  /*5630*/  R2UR UR4, R2 ;  /* 0x00000000020472ca */ /* 0x000fe200000e0000 */
[----:B------:R-:W-:Y:S01]  /*5640*/  VIADD R19, R19, 0x1 ;  /* 0x0000000113137836 */ /* 0x000fe20000000000 */
[----:B------:R-:W-:Y:S01]  /*5650*/  R2UR UR5, R3 ;  /* 0x00000000030572ca */ /* 0x000fe200000e0000 */
[----:B------:R-:W-:Y:S01]  /*5660*/  IMAD R4, R4, 0x4, R18 ;  /* 0x0000000404047824 */ /* 0x000fe200078e0212 */
[C---:B------:R-:W-:Y:S01]  /*5670*/  ISETP.GT.AND P1, PT, R14.reuse, RZ, PT ;  /* 0x000000ff0e00720c */ /* 0x040fe20003f24270 */
[----:B------:R-:W-:Y:S01]  /*5680*/  IMAD.MOV.U32 R13, RZ, RZ, 0x40000040 ;  /* 0x40000040ff0d7424 */ /* 0x000fe200078e00ff */
[----:B------:R-:W-:Y:S02]  /*5690*/  ISETP.NE.AND P0, PT, R19, 0x2, PT ;  /* 0x000000021300780c */ /* 0x000fe40003f05270 */
[----:B------:R-:W-:-:S02]  /*56a0*/  IADD3 R14, R14, -0x1, RZ ;  /* 0xffffffff0e0e7810 */ /* 0x000fc40007ffe0ff */
        /* <DEDUP_REMOVED lines=132> */
[----:B------:R-:W-:Y:S02]  /*5ef0*/  IMAD.MOV.U32 R5, RZ, RZ, 0x40000040 ;  /* 0x40000040ff057424 */ /* 0x000fe400078e00ff */
[C---:B------:R-:W-:Y:S01]  /*5f00*/  VIADD R12, R4.reuse, 0x80 ;  /* 0x00000080040c7836 */ /* 0x040fe20000000000 */
[----:B------:R-:W-:Y:S01]  /*5f10*/  R2UR UR6, R4 ;  /* 0x00000000040672ca */ /* 0x000fe200000e0000 */
[----:B------:R-:W-:Y:S01]  /*5f20*/  WARPGROUP.ARRIVE ;  /* 0x00000000000079c5 */ /* 0x000fe20000000000 */
[----:B------:R-:W-:Y:S01]  /*5f30*/  R2UR UR7, R5 ;  /* 0x00000000050772ca */ /* 0x000fe200000e0000 */
[----:B------:R-:W-:-:S12]  /*5f40*/  IMAD.MOV.U32 R5, RZ, RZ, 0x40000040 ;  /* 0x40000040ff057424 */ /* 0x000fd800078e00ff */
        /* <DEDUP_REMOVED lines=23> */
[----:B------:R-:W-:Y:S02]  /*60c0*/  R2UR UR5, R7 ;  /* 0x00000000070572ca */ /* 0x000fe400000e0000 */
[----:B------:R-:W-:-:S04]  /*60d0*/  SEL R4, RZ, 0x1, P0 ;  /* 0x00000001ff047807 */ /* 0x000fc80000000000 */
[----:B------:R-:W-:Y:S01]  /*60e0*/  LOP3.LUT R23, R23, R4, RZ, 0x3c, !PT ;  /* 0x0000000417177212 */ /* 0x000fe200078e3cff */
[----:B------:R-:W-:Y:S02]  /*60f0*/  WARPGROUP.DEPBAR.LE gsb0, 0x0 ;  /* 0x00008000000079c5 */ /* 0x000fe40000010000 */
[----:B------:R-:W-:-:S12]  /*6100*/  WARPGROUP.ARRIVE ;  /* 0x00000000000079c5 */ /* 0x000fd80000000000 */
[----:B------:R-:W-:Y:S03]  /*6110*/  HGMMA.64x256x16.F32 R24, gdesc[UR4].tnspB, R24, gsb0 ;  /* 0x43e00000041879f0 */ /* 0x000fe60008000818 */
[----:B------:R-:W-:Y:S02]  /*6120*/  WARPGROUP.DEPBAR.LE gsb0, 0x0 ;  /* 0x00008000000079c5 */ /* 0x000fe40000010000 */
[----:B------:R-:W-:Y:S06]  /*6130*/  BAR.ARV 0xf, 0x100 ;  /* 0x03c4000000007b1d */ /* 0x000fec0000002000 */
[----:B------:R-:W-:Y:S05]  /*6140*/  @!P2 BRA `(.L_x_5425) ;  /* 0x000000000004a947 */ /* 0x000fea0003800000 */
[----:B------:R-:W-:Y:S01]  /*6150*/  BPT.TRAP 0x1 ;  /* 0x000000040000795c */ /* 0x000fe20000300000 */
.L_x_5425:
[----:B------:R-:W-:-:S04]  /*6160*/  IMAD R4, R19, 0x8, R18 ;  /* 0x0000000813047824 */ /* 0x000fc800078e0212 */
[----:B------:R-:W-:-:S05]  /*6170*/  VIADD R4, R4, 0x38860 ;  /* 0x0003886004047836 */ /* 0x000fca0000000000 */
[----:B------:R-:W-:-:S04]  /*6180*/  PRMT R4, R190, 0x654, R4 ;  /* 0x00000654be047816 */ /* 0x000fc80000000004 */
[----:B------:R1:W-:Y:S01]  /*6190*/  SYNCS.ARRIVE.TRANS64.RED.A1T0 RZ, [R4+URZ], RZ ;  /* 0x000000ff04ff79a7 */ /* 0x0003e2000810043f */
[----:B------:R-:W-:Y:S05]  /*61a0*/  @P1 BRA `(.L_x_5426) ;  /* 0xfffffff400181947 */ /* 0x000fea000383ffff */
.L_x_5424:
[----:B------:R-:W-:Y:S05]  /*61b0*/  BSYNC B0 ;  /* 0x0000000000007941 */ /* 0x000fea0003800000 */
.L_x_5423:
[----:B------:R-:W-:Y:S01]  /*61c0*/  BAR.SYNC.DEFER_BLOCKING 0xe, 0x100 ;  /* 0x0384000000007b1d */ /* 0x000fe20000010000 */
[C---:B------:R-:W-:Y:S01]  /*61d0*/  IMAD R3, R19.reuse, 0x40, R194 ;  /* 0x0000004013037824 */ /* 0x040fe200078e02c2 */
[----:B------:R-:W-:Y:S01]  /*61e0*/  PLOP3.LUT P0, PT, PT, PT, PT, 0x8, 0x0 ;  /* 0x000000000000781c */ /* 0x000fe20003f0e170 */
[----:B------:R-:W-:Y:S02]  /*61f0*/  VIADD R19, R19, 0x1 ;  /* 0x0000000113137836 */ /* 0x000fe40000000000 */
[----:B------:R-:W-:-:S03]  /*6200*/  IMAD R3, R3, 0x4, R18 ;  /* 0x0000000403037824 */ /* 0x000fc600078e0212 */
[----:B------:R-:W-:-:S04]  /*6210*/  ISETP.NE.AND P1, PT, R19, 0x2, PT ;  /* 0x000000021300780c */ /* 0x000fc80003f25270 */
[----:B------:R-:W-:Y:S01]  /*6220*/  SEL R19, R19, RZ, P1 ;  /* 0x000000ff13137207 */ /* 0x000fe20000800000 */
[----:B------:R-:W2:Y:S04]  /*6230*/  LDS R2, [R3+0x38400] ;  /* 0x0384000003027984 */ /* 0x000ea80000000800 */
[----:B------:R-:W0:Y:S01]  /*6240*/  LDS R0, [R3+0x38420] ;  /* 0x0384200003007984 */ /* 0x000e220000000800 */
[-C--:B--2---:R-:W-:Y:S01]  /*6250*/  FMUL.FTZ R155, R28, R2.reuse ;  /* 0x000000021c9b7220 */ /* 0x084fe20000410000 */
        /* <DEDUP_REMOVED lines=129> */
[----:B------:R-:W-:-:S02]  /*6a70*/  IMAD.MOV.U32 R2, RZ, RZ, RZ ;  /* 0x000000ffff027224 */ /* 0x000fc400078e00ff */
[----:B------:R-:W-:Y:S01]  /*6a80*/  IMAD.MOV.U32 R0, RZ, RZ, RZ ;  /* 0x000000ffff007224 */ /* 0x000fe200078e00ff */
[----:B------:R-:W-:Y:S06]  /*6a90*/  BAR.ARV 0xf, 0x100 ;  /* 0x03c4000000007b1d */ /* 0x000fec0000002000 */
[----:B------:R-:W-:Y:S05]  /*6aa0*/  BRA `(.L_x_5421) ;  /* 0x000000e800547947 */ /* 0x000fea0003800000 */
.L_x_5420:
        /* <DEDUP_REMOVED lines=66> */
[----:B------:R-:W-:Y:S02]  /*6ed0*/  CS2R R154, SRZ ;  /* 0x00000000009a7805 */ /* 0x000fe4000001ff00 */
[----:B------:R-:W-:Y:S02]  /*6ee0*/  MOV R39, RZ ;  /* 0x000000ff00277202 */ /* 0x000fe40000000f00 */
[----:B----4-:R-:W-:Y:S02]  /*6ef0*/  CS2R R10, SRZ ;  /* 0x00000000000a7805 */ /* 0x010fe4000001ff00 */
[----:B------:R-:W-:Y:S01]  /*6f00*/  @P0 SHF.R.U32.HI R3, RZ, R5, R0 ;  /* 0x00000005ff030219 */ /* 0x000fe20000011600 */
[----:B------:R-:W-:Y:S01]  /*6f10*/  IMAD.MOV.U32 R35, RZ, RZ, RZ ;  /* 0x000000ffff237224 */ /* 0x000fe200078e00ff */
[----:B------:R-:W-:-:S02]  /*6f20*/  PLOP3.LUT P0, PT, PT, PT, PT, 0x80, 0x0 ;  /* 0x000000000000781c */ /* 0x000fc40003f0f070 */
[----:B------:R-:W-:Y:S02]  /*6f30*/  CS2R R8, SRZ ;  /* 0x0000000000087805 */ /* 0x000fe4000001ff00 */
[----:B------:R-:W-:Y:S01]  /*6f40*/  CS2R R152, SRZ ;  /* 0x0000000000987805 */ /* 0x000fe2000001ff00 */
[----:B------:R-:W-:Y:S01]  /*6f50*/  IMAD.IADD R3, R38, 0x1, R3 ;  /* 0x0000000126037824 */ /* 0x000fe200078e0203 */
[----:B------:R-:W-:Y:S01]  /*6f60*/  CS2R R6, SRZ ;  /* 0x0000000000067805 */ /* 0x000fe2000001ff00 */
[----:B------:R-:W-:Y:S02]  /*6f70*/  IMAD.MOV.U32 R31, RZ, RZ, RZ ;  /* 0x000000ffff1f7224 */ /* 0x000fe400078e00ff */
        /* <DEDUP_REMOVED lines=42> */
.L_x_5428:
[----:B------:R-:W-:Y:S05]  /*7220*/  BSYNC B6 ;  /* 0x0000000000067941 */ /* 0x000fea0003800000 */
.L_x_5427:
        /* <DEDUP_REMOVED lines=13> */
.L_x_5432:
[----:B-1----:R1:W2:Y:S02]  /*7300*/  SYNCS.PHASECHK.TRANS64.TRYWAIT P0, [R18+URZ+0x38800], R3 ;  /* 0x03880003120075a7 */ /* 0x0022a4000800017f */
[----:B--2---:R-:W-:Y:S05]  /*7310*/  @!P0 NANOSLEEP.SYNCS 0x989680 ;  /* 0x009896800000895d */ /* 0x004fea0003900000 */
[----:B------:R-:W2:Y:S02]  /*7320*/  @!P0 SYNCS.PHASECHK.TRANS64 P0, [R18+URZ+0x38800], R3 ;  /* 0x03880003120085a7 */ /* 0x000ea4000800007f */
[----:B--2---:R-:W-:Y:S05]  /*7330*/  @!P0 BRA `(.L_x_5432) ;  /* 0xfffffffc00f08947 */ /* 0x004fea000383ffff */
.L_x_5431:
[----:B------:R-:W-:Y:S05]  /*7340*/  BSYNC B0 ;  /* 0x0000000000007941 */ /* 0x000fea0003800000 */
.L_x_5430:
[----:B------:R-:W-:Y:S05]  /*7350*/  BRA `(.L_x_5433) ;  /* 0x0000002c00647947 */ /* 0x000fea0003800000 */
.L_x_5429:
        /* <DEDUP_REMOVED lines=31> */
.L_x_5435:
[----:B------:R-:W-:Y:S05]  /*7550*/  BSYNC B6 ;  /* 0x0000000000067941 */ /* 0x000fea0003800000 */
.L_x_5434:
        /* <DEDUP_REMOVED lines=8> */
[----:B------:R-:W-:Y:S01]  /*75e0*/  MOV R7, R29 ;  /* 0x0000001d00077202 */ /* 0x000fe20000000f00 */
[----:B------:R-:W-:Y:S01]  /*75f0*/  ULDC.64 UR6, c[0x0][0x408] ;  /* 0x0001020000067ab9 */ /* 0x000fe20000000a00 */
[----:B------:R-:W-:Y:S01]  /*7600*/  IMAD.MOV.U32 R6, RZ, RZ, R26 ;  /* 0x000000ffff067224 */ /* 0x000fe200078e001a */
[----:B0-----:R-:W-:Y:S01]  /*7610*/  ISETP.NE.AND P0, PT, R21, 0x1, PT ;  /* 0x000000011500780c */ /* 0x001fe20003f05270 */
[----:B-1----:R-:W-:-:S12]  /*7620*/  VIADD R20, R20, 0xffffff80 ;  /* 0xffffff8014147836 */ /* 0x002fd80000000000 */
[----:B------:R-:W0:Y:S01]  /*7630*/  @P0 LDC R0, c[0x0][0x44c] ;  /* 0x00011300ff000b82 */ /* 0x000e220000000800 */
[----:B------:R-:W-:-:S04]  /*7640*/  SHF.R.S32.HI R2, RZ, 0x1f, R20 ;  /* 0x0000001fff027819 */ /* 0x000fc80000011414 */
[----:B------:R-:W-:-:S03]  /*7650*/  LEA.HI R2, R2, R20, RZ, 0x2 ;  /* 0x0000001402027211 */ /* 0x000fc600078f10ff */
[----:B------:R-:W1:Y:S01]  /*7660*/  @P0 LDC R3, c[0x0][0x450] ;  /* 0x00011400ff030b82 */ /* 0x000e620000000800 */
[----:B------:R-:W-:-:S05]  /*7670*/  LOP3.LUT R2, R2, 0xfffffffc, RZ, 0xc0, !PT ;  /* 0xfffffffc02027812 */ /* 0x000fca00078ec0ff */
[----:B------:R-:W-:-:S04]  /*7680*/  IMAD.IADD R2, R20, 0x1, -R2 ;  /* 0x0000000114027824 */ /* 0x000fc800078e0a02 */
[----:B------:R-:W-:Y:S02]  /*7690*/  IMAD R5, R2, 0x20, R35 ;  /* 0x0000002002057824 */ /* 0x000fe400078e0223 */
[----:B------:R-:W-:Y:S02]  /*76a0*/  IMAD.MOV.U32 R2, RZ, RZ, R24 ;  /* 0x000000ffff027224 */ /* 0x000fe400078e0018 */
[----:B0-----:R-:W-:-:S05]  /*76b0*/  @P0 IMAD.HI.U32 R0, R5, R0, RZ ;  /* 0x0000000005000227 */ /* 0x001fca00078e00ff */
[----:B-1----:R-:W-:Y:S01]  /*76c0*/  @P0 SHF.R.U32.HI R5, RZ, R3, R0 ;  /* 0x00000003ff050219 */ /* 0x002fe20000011600 */
[----:B------:R-:W-:-:S03]  /*76d0*/  IMAD.MOV.U32 R3, RZ, RZ, R31 ;  /* 0x000000ffff037224 */ /* 0x000fc600078e001f */
[----:B------:R-:W-:Y:S01]  /*76e0*/  SHF.R.S32.HI R0, RZ, 0x1f, R5 ;  /* 0x0000001fff007819 */ /* 0x000fe20000011405 */
[----:B------:R-:W-:-:S04]  /*76f0*/  IMAD.WIDE.U32 R6, R5, UR4, R6 ;  /* 0x0000000405067c25 */ /* 0x000fc8000f8e0006 */
[C---:B------:R-:W-:Y:S02]  /*7700*/  IMAD R4, R0.reuse, UR4, RZ ;  /* 0x0000000400047c24 */ /* 0x040fe4000f8e02ff */
[----:B------:R-:W-:Y:S02]  /*7710*/  IMAD R0, R0, UR6, RZ ;  /* 0x0000000600007c24 */ /* 0x000fe4000f8e02ff */
[C---:B------:R-:W-:Y:S01]  /*7720*/  IMAD R9, R5.reuse, UR5, R4 ;  /* 0x0000000505097c24 */ /* 0x040fe2000f8e0204 */
[----:B------:R-:W-:Y:S01]  /*7730*/  ULDC.64 UR4, c[0x0][0x3e8] ;  /* 0x0000fa0000047ab9 */ /* 0x000fe20000000a00 */
[----:B------:R-:W-:-:S04]  /*7740*/  IMAD.WIDE.U32 R2, R5, UR6, R2 ;  /* 0x0000000605027c25 */ /* 0x000fc8000f8e0002 */
[----:B------:R-:W-:Y:S01]  /*7750*/  IMAD R11, R5, UR7, R0 ;  /* 0x00000007050b7c24 */ /* 0x000fe2000f8e0200 */
[----:B------:R-:W-:Y:S01]  /*7760*/  ULDC.64 UR6, c[0x0][0x400] ;  /* 0x0001000000067ab9 */ /* 0x000fe20000000a00 */
[----:B------:R-:W-:Y:S01]  /*7770*/  IMAD.IADD R5, R7, 0x1, R9 ;  /* 0x0000000107057824 */ /* 0x000fe200078e0209 */
[----:B------:R-:W-:Y:S01]  /*7780*/  LEA R0, P0, R6, UR4, 0x1 ;  /* 0x0000000406007c11 */ /* 0x000fe2000f8008ff */
[----:B------:R-:W-:Y:S01]  /*7790*/  IMAD.IADD R7, R3, 0x1, R11 ;  /* 0x0000000103077824 */ /* 0x000fe200078e020b */
[----:B------:R-:W-:Y:S01]  /*77a0*/  LEA R4, P1, R2, UR6, 0x1 ;  /* 0x0000000602047c11 */ /* 0x000fe2000f8208ff */
[----:B------:R-:W-:Y:S01]  /*77b0*/  UMOV UR4, 0xffffffff ;  /* 0xffffffff00047882 */ /* 0x000fe20000000000 */
[----:B------:R-:W-:Y:S02]  /*77c0*/  LEA.HI.X R6, R6, UR5, R5, 0x1, P0 ;  /* 0x0000000506067c11 */ /* 0x000fe400080f0c05 */
[----:B------:R-:W-:Y:S01]  /*77d0*/  LEA.HI.X R7, R2, UR7, R7, 0x1, P1 ;  /* 0x0000000702077c11 */ /* 0x000fe200088f0c07 */
[----:B------:R-:W-:Y:S08]  /*77e0*/  BRA.DIV UR4, `(.L_x_5438) ;  /* 0x0000019a04387947 */ /* 0x000ff0000b800000 */
[----:B------:R0:W1:Y:S04]  /*77f0*/  SHFL.IDX PT, R3, R6, RZ, 0x1c1f ;  /* 0x001c1fff06037589 */ /* 0x00006800000e0000 */
[----:B------:R0:W2:Y:S04]  /*7800*/  SHFL.IDX PT, R2, R0, RZ, 0x1c1f ;  /* 0x001c1fff00027589 */ /* 0x0000a800000e0000 */
[----:B------:R0:W3:Y:S04]  /*7810*/  SHFL.IDX PT, R5, R7, RZ, 0x1c1f ;  /* 0x001c1fff07057589 */ /* 0x0000e800000e0000 */
[----:B------:R0:W4:Y:S02]  /*7820*/  SHFL.IDX PT, R14, R4, RZ, 0x1c1f ;  /* 0x001c1fff040e7589 */ /* 0x00012400000e0000 */
.L_x_5670:
        /* <DEDUP_REMOVED lines=10> */
[----:B------:R-:W-:Y:S02]  /*78d0*/  CS2R R26, SRZ ;  /* 0x00000000001a7805 */ /* 0x000fe4000001ff00 */
[----:B------:R-:W-:Y:S02]  /*78e0*/  ISETP.GE.AND P3, PT, R209, UR4, PT ;  /* 0x00000004d1007c0c */ /* 0x000fe4000bf66270 */
[----:B------:R-:W-:Y:S01]  /*78f0*/  ISETP.GE.AND P2, PT, R188, UR4, PT ;  /* 0x00000004bc007c0c */ /* 0x000fe2000bf46270 */
[----:B---3--:R-:W-:-:S10]  /*7900*/  IMAD.MOV.U32 R15, RZ, RZ, R5 ;  /* 0x000000ffff0f7224 */ /* 0x008fd400078e0005 */
[----:B------:R-:W-:Y:S02]  /*7910*/  @!P3 IMAD.SHL.U32 R13, R209, 0x2, RZ ;  /* 0x00000002d10db824 */ /* 0x000fe400078e00ff */
[----:B-12---:R-:W-:-:S03]  /*7920*/  @!P2 IMAD.WIDE R8, R188, 0x2, R2 ;  /* 0x00000002bc08a825 */ /* 0x006fc600078e0202 */
[-C--:B------:R-:W-:Y:S02]  /*7930*/  @!P3 IADD3 R2, P0, R2, R13.reuse, RZ ;  /* 0x0000000d0202b210 */ /* 0x080fe40007f1e0ff */
[----:B----4-:R-:W-:Y:S02]  /*7940*/  @!P3 IADD3 R12, P1, R14, R13, RZ ;  /* 0x0000000d0e0cb210 */ /* 0x010fe40007f3e0ff */
[----:B------:R-:W-:Y:S02]  /*7950*/  CS2R R28, SRZ ;  /* 0x00000000001c7805 */ /* 0x000fe4000001ff00 */
[----:B------:R-:W-:Y:S01]  /*7960*/  CS2R R20, SRZ ;  /* 0x0000000000147805 */ /* 0x000fe2000001ff00 */
[----:B------:R1:W5:Y:S01]  /*7970*/  @!P2 LD.E.64 R26, desc[UR40][R8.64] ;  /* 0x00000028081aa980 */ /* 0x000362000c101b00 */
[----:B------:R-:W-:Y:S01]  /*7980*/  @!P3 SHF.L.U64.HI R24, R209, 0x1, R10 ;  /* 0x00000001d118b819 */ /* 0x000fe2000001020a */
[----:B------:R-:W-:-:S04]  /*7990*/  @!P2 IMAD.WIDE R10, R188, 0x2, R14 ;  /* 0x00000002bc0aa825 */ /* 0x000fc800078e020e */
[--C-:B------:R-:W-:Y:S01]  /*79a0*/  @!P3 IMAD.X R3, R3, 0x1, R24.reuse, P0 ;  /* 0x000000010303b824 */ /* 0x100fe200000e0618 */
[----:B------:R1:W5:Y:S01]  /*79b0*/  @!P2 LD.E.64 R28, desc[UR40][R10.64] ;  /* 0x000000280a1ca980 */ /* 0x000362000c101b00 */
[----:B------:R-:W-:Y:S01]  /*79c0*/  @!P3 IMAD.X R13, R5, 0x1, R24, P1 ;  /* 0x00000001050db824 */ /* 0x000fe200008e0618 */
[----:B------:R-:W-:Y:S02]  /*79d0*/  CS2R R24, SRZ ;  /* 0x0000000000187805 */ /* 0x000fe4000001ff00 */
[----:B------:R1:W5:Y:S04]  /*79e0*/  @!P3 LD.E.64 R20, desc[UR40][R2.64] ;  /* 0x000000280214b980 */ /* 0x000368000c101b00 */
[----:B------:R1:W5:Y:S02]  /*79f0*/  @!P3 LD.E.64 R24, desc[UR40][R12.64] ;  /* 0x000000280c18b980 */ /* 0x000364000c101b00 */
.L_x_5440:
[----:B------:R-:W-:Y:S05]  /*7a00*/  BSYNC B1 ;  /* 0x0000000000017941 */ /* 0x000fea0003800000 */
.L_x_5439:
[----:B-1---5:R-:W-:Y:S01]  /*7a10*/  IMAD.MOV.U32 R3, RZ, RZ, R29 ;  /* 0x000000ffff037224 */ /* 0x022fe200078e001d */
[----:B------:R-:W-:Y:S01]  /*7a20*/  UMOV UR4, 0xffffffff ;  /* 0xffffffff00047882 */ /* 0x000fe20000000000 */
[----:B---3--:R-:W-:Y:S02]  /*7a30*/  IMAD.MOV.U32 R5, RZ, RZ, R24 ;  /* 0x000000ffff057224 */ /* 0x008fe400078e0018 */
[----:B------:R-:W-:Y:S02]  /*7a40*/  IMAD.MOV.U32 R8, RZ, RZ, R25 ;  /* 0x000000ffff087224 */ /* 0x000fe400078e0019 */
[----:B--2---:R-:W-:Y:S01]  /*7a50*/  IMAD.MOV.U32 R2, RZ, RZ, R28 ;  /* 0x000000ffff027224 */ /* 0x004fe200078e001c */
[----:B------:R-:W-:Y:S01]  /*7a60*/  PRMT R41, R3, 0x5410, R5 ;  /* 0x0000541003297816 */ /* 0x000fe20000000005 */
[----:B------:R-:W-:Y:S01]  /*7a70*/  IMAD.MOV.U32 R5, RZ, RZ, R20 ;  /* 0x000000ffff057224 */ /* 0x000fe200078e0014 */
[----:B------:R-:W-:Y:S01]  /*7a80*/  PRMT R43, R8, 0x7610, R43 ;  /* 0x00007610082b7816 */ /* 0x000fe2000000002b */
[----:B------:R-:W-:Y:S01]  /*7a90*/  IMAD.MOV.U32 R8, RZ, RZ, R21 ;  /* 0x000000ffff087224 */ /* 0x000fe200078e0015 */
[----:B------:R-:W-:Y:S01]  /*7aa0*/  PRMT R37, R2, 0x7610, R37 ;  /* 0x0000761002257816 */ /* 0x000fe20000000025 */
[----:B------:R-:W-:-:S02]  /*7ab0*/  IMAD.MOV.U32 R2, RZ, RZ, R26 ;  /* 0x000000ffff027224 */ /* 0x000fc400078e001a */
[----:B------:R-:W-:Y:S01]  /*7ac0*/  IMAD.MOV.U32 R3, RZ, RZ, R27 ;  /* 0x000000ffff037224 */ /* 0x000fe200078e001b */
[----:B------:R-:W-:Y:S02]  /*7ad0*/  PRMT R44, R5, 0x5410, R8 ;  /* 0x00005410052c7816 */ /* 0x000fe40000000008 */
[----:B------:R-:W-:Y:S02]  /*7ae0*/  CS2R R8, SRZ ;  /* 0x0000000000087805 */ /* 0x000fe4000001ff00 */
[----:B------:R-:W-:Y:S02]  /*7af0*/  PRMT R37, R37, 0x5410, R2 ;  /* 0x0000541025257816 */ /* 0x000fe40000000002 */
[----:B------:R-:W-:Y:S01]  /*7b00*/  PRMT R43, R43, 0x5410, R3 ;  /* 0x000054102b2b7816 */ /* 0x000fe20000000003 */
[----:B------:R-:W-:Y:S06]  /*7b10*/  BRA.DIV UR4, `(.L_x_5441) ;  /* 0x0000019604dc7947 */ /* 0x000fec000b800000 */
[----:B------:R1:W2:Y:S04]  /*7b20*/  SHFL.IDX PT, R3, R6, 0x1, 0x1c1f ;  /* 0x003c1f0006037f89 */ /* 0x0002a800000e0000 */
[----:B------:R1:W3:Y:S04]  /*7b30*/  SHFL.IDX PT, R2, R0, 0x1, 0x1c1f ;  /* 0x003c1f0000027f89 */ /* 0x0002e800000e0000 */
[----:B------:R1:W1:Y:S04]  /*7b40*/  SHFL.IDX PT, R5, R7, 0x1, 0x1c1f ;  /* 0x003c1f0007057f89 */ /* 0x00026800000e0000 */
[----:B0-----:R-:W0:Y:S02]  /*7b50*/  SHFL.IDX PT, R4, R4, 0x1, 0x1c1f ;  /* 0x003c1f0004047f89 */ /* 0x001e2400000e0000 */
.L_x_5676:
[----:B-1----:R-:W5:Y:S01]  /*7b60*/  LDL R6, [R1+0x5c] ;  /* 0x00005c0001067983 */ /* 0x002f620000100800 */
[----:B------:R-:W-:Y:S01]  /*7b70*/  VIADD R35, R35, 0x20 ;  /* 0x0000002023237836 */ /* 0x000fe20000000000 */
[----:B------:R-:W-:Y:S01]  /*7b80*/  BSSY B1, `(.L_x_5442) ;  /* 0x000001f000017945 */ /* 0x000fe20003800000 */
[----:B------:R-:W-:Y:S01]  /*7b90*/  IMAD.SHL.U32 R36, R192, 0x40, RZ ;  /* 0x00000040c0247824 */ /* 0x000fe200078e00ff */
[----:B------:R-:W-:Y:S02]  /*7ba0*/  CS2R R10, SRZ ;  /* 0x00000000000a7805 */ /* 0x000fe4000001ff00 */
[----:B----4-:R-:W-:Y:S02]  /*7bb0*/  CS2R R14, SRZ ;  /* 0x00000000000e7805 */ /* 0x010fe4000001ff00 */
[----:B------:R-:W-:Y:S02]  /*7bc0*/  ISETP.GE.AND P0, PT, R35, R34, PT ;  /* 0x000000222300720c */ /* 0x000fe40003f06270 */
[----:B------:R-:W-:-:S02]  /*7bd0*/  CS2R R12, SRZ ;  /* 0x00000000000c7805 */ /* 0x000fc4000001ff00 */
[----:B-----5:R-:W-:-:S04]  /*7be0*/  LEA.HI R0, R6, R6, RZ, 0x1 ;  /* 0x0000000606007211 */ /* 0x020fc800078f08ff */
[----:B------:R-:W-:-:S04]  /*7bf0*/  LOP3.LUT R0, R0, 0xfffffffe, RZ, 0xc0, !PT ;  /* 0xfffffffe00007812 */ /* 0x000fc800078ec0ff */
[----:B------:R-:W-:-:S04]  /*7c00*/  IADD3 R0, R6, -R0, RZ ;  /* 0x8000000006007210 */ /* 0x000fc80007ffe0ff */
[----:B------:R-:W-:Y:S01]  /*7c10*/  SHF.L.U32 R35, R0, 0x1f, RZ ;  /* 0x0000001f00237819 */ /* 0x000fe200000006ff */
[----:B------:R-:W-:Y:S06]  /*7c20*/  @P0 BRA `(.L_x_5443) ;  /* 0x0000000000500947 */ /* 0x000fec0003800000 */
[----:B------:R-:W4:Y:S01]  /*7c30*/  LDL R6, [R1+0x64] ;  /* 0x0000640001067983 */ /* 0x000f220000100800 */
[----:B------:R-:W-:Y:S01]  /*7c40*/  ULDC UR4, c[0x0][0x3f4] ;  /* 0x0000fd0000047ab9 */ /* 0x000fe20000000800 */
[----:B------:R-:W-:Y:S02]  /*7c50*/  CS2R R14, SRZ ;  /* 0x00000000000e7805 */ /* 0x000fe4000001ff00 */
[----:B------:R-:W-:Y:S02]  /*7c60*/  ISETP.GE.AND P3, PT, R209, UR4, PT ;  /* 0x00000004d1007c0c */ /* 0x000fe4000bf66270 */
[----:B------:R-:W-:-:S11]  /*7c70*/  ISETP.GE.AND P2, PT, R188, UR4, PT ;  /* 0x00000004bc007c0c */ /* 0x000fd6000bf46270 */
[----:B------:R-:W-:Y:S02]  /*7c80*/  @!P3 IMAD.SHL.U32 R7, R209, 0x2, RZ ;  /* 0x00000002d107b824 */ /* 0x000fe400078e00ff */
[----:B--23--:R-:W-:-:S03]  /*7c90*/  @!P2 IMAD.WIDE R32, R188, 0x2, R2 ;  /* 0x00000002bc20a825 */ /* 0x00cfc600078e0202 */
[----:B------:R-:W-:Y:S02]  /*7ca0*/  @!P3 IADD3 R2, P0, R2, R7, RZ ;  /* 0x000000070202b210 */ /* 0x000fe40007f1e0ff */
[----:B------:R-:W-:Y:S02]  /*7cb0*/  CS2R R8, SRZ ;  /* 0x0000000000087805 */ /* 0x000fe4000001ff00 */
[----:B------:R-:W-:Y:S01]  /*7cc0*/  CS2R R12, SRZ ;  /* 0x00000000000c7805 */ /* 0x000fe2000001ff00 */
[----:B0-----:R-:W-:Y:S01]  /*7cd0*/  @!P2 IMAD.WIDE R30, R188, 0x2, R4 ;  /* 0x00000002bc1ea825 */ /* 0x001fe200078e0204 */
[----:B------:R1:W5:Y:S04]  /*7ce0*/  @!P2 LD.E.64 R14, desc[UR40][R32.64] ;  /* 0x00000028200ea980 */ /* 0x000368000c101b00 */
[----:B------:R1:W5:Y:S01]  /*7cf0*/  @!P2 LD.E.64 R8, desc[UR40][R30.64] ;  /* 0x000000281e08a980 */ /* 0x000362000c101b00 */
[----:B----4-:R-:W-:-:S02]  /*7d00*/  @!P3 SHF.L.U64.HI R10, R209, 0x1, R6 ;  /* 0x00000001d10ab819 */ /* 0x010fc40000010206 */
[----:B------:R-:W-:-:S03]  /*7d10*/  @!P3 IADD3 R6, P1, R4, R7, RZ ;  /* 0x000000070406b210 */ /* 0x000fc60007f3e0ff */
[--C-:B------:R-:W-:Y:S02]  /*7d20*/  @!P3 IMAD.X R3, R3, 0x1, R10.reuse, P0 ;  /* 0x000000010303b824 */ /* 0x100fe400000e060a */
[----:B------:R-:W-:Y:S01]  /*7d30*/  @!P3 IMAD.X R7, R5, 0x1, R10, P1 ;  /* 0x000000010507b824 */ /* 0x000fe200008e060a */
[----:B------:R-:W-:Y:S02]  /*7d40*/  CS2R R10, SRZ ;  /* 0x00000000000a7805 */ /* 0x000fe4000001ff00 */
[----:B------:R1:W5:Y:S04]  /*7d50*/  @!P3 LD.E.64 R12, desc[UR40][R2.64] ;  /* 0x00000028020cb980 */ /* 0x000368000c101b00 */
[----:B------:R1:W5:Y:S02]  /*7d60*/  @!P3 LD.E.64 R10, desc[UR40][R6.64] ;  /* 0x00000028060ab980 */ /* 0x000364000c101b00 */
.L_x_5443:
[----:B------:R-:W-:Y:S05]  /*7d70*/  BSYNC B1 ;  /* 0x0000000000017941 */ /* 0x000fea0003800000 */
.L_x_5442:
[----:B-1----:R-:W1:Y:S01]  /*7d80*/  S2R R31, SR_TID.X ;  /* 0x00000000001f7919 */ /* 0x002e620000002100 */
[----:B------:R-:W4:Y:S01]  /*7d90*/  SYNCS.PHASECHK.TRANS64.TRYWAIT P0, [R18+URZ+0x38800], R35 ;  /* 0x03880023120075a7 */ /* 0x000f22000800017f */
[----:B--2---:R-:W-:Y:S01]  /*7da0*/  LOP3.LUT R3, R36, 0x1c0, RZ, 0xc0, !PT ;  /* 0x000001c024037812 */ /* 0x004fe200078ec0ff */
[----:B0----5:R-:W-:Y:S01]  /*7db0*/  IMAD.MOV.U32 R4, RZ, RZ, R8 ;  /* 0x000000ffff047224 */ /* 0x021fe200078e0008 */
        /* <DEDUP_REMOVED lines=10> */
[----:B------:R-:W-:Y:S01]  /*7e60*/  PRMT R30, R5, 0x7610, R30 ;  /* 0x00007610051e7816 */ /* 0x000fe2000000001e */
[----:B------:R-:W-:Y:S01]  /*7e70*/  IMAD.MOV.U32 R5, RZ, RZ, R13 ;  /* 0x000000ffff057224 */ /* 0x000fe200078e000d */
[----:B------:R-:W-:Y:S01]  /*7e80*/  PRMT R46, R4, 0x5410, R6 ;  /* 0x00005410042e7816 */ /* 0x000fe20000000006 */
[----:B------:R-:W-:Y:S01]  /*7e90*/  IMAD.MOV.U32 R4, RZ, RZ, R12 ;  /* 0x000000ffff047224 */ /* 0x000fe200078e000c */
[----:B------:R-:W-:-:S02]  /*7ea0*/  PRMT R45, R45, 0x5410, R3 ;  /* 0x000054102d2d7816 */ /* 0x000fc40000000003 */
[----:B------:R-:W-:Y:S02]  /*7eb0*/  LOP3.LUT P2, RZ, R192, 0x4, RZ, 0xc0, !PT ;  /* 0x00000004c0ff7812 */ /* 0x000fe4000784c0ff */
[----:B------:R-:W-:Y:S01]  /*7ec0*/  ISETP.GE.AND P1, PT, R187, R42, PT ;  /* 0x0000002abb00720c */ /* 0x000fe20003f26270 */
[----:B-1----:R-:W-:-:S05]  /*7ed0*/  VIADD R31, R31, 0xffffff80 ;  /* 0xffffff801f1f7836 */ /* 0x002fca0000000000 */
        /* <DEDUP_REMOVED lines=9> */
[----:B----4-:R-:W-:Y:S06]  /*7f70*/  @!P0 BRA `(.L_x_5445) ;  /* 0x0000019400388947 */ /* 0x010fec0003800000 */
.L_x_5677:
[----:B------:R-:W-:Y:S05]  /*7f80*/  BSYNC B1 ;  /* 0x0000000000017941 */ /* 0x000fea0003800000 */
.L_x_5444:
[----:B------:R-:W-:Y:S01]  /*7f90*/  BSSY B1, `(.L_x_5446) ;  /* 0x000005f000017945 */ /* 0x000fe20003800000 */
[----:B------:R-:W-:Y:S02]  /*7fa0*/  PRMT R30, R30, 0x5410, R5 ;  /* 0x000054101e1e7816 */ /* 0x000fe40000000005 */
[----:B------:R-:W-:Y:S01]  /*7fb0*/  @P2 IADD3 R2, R4, -0x40, RZ ;  /* 0xffffffc004022810 */ /* 0x000fe20007ffe0ff */
[----:B------:R-:W-:Y:S06]  /*7fc0*/  @P1 BRA `(.L_x_5447) ;  /* 0x00000004006c1947 */ /* 0x000fec0003800000 */
        /* <DEDUP_REMOVED lines=18> */
[C---:B0-----:R-:W-:Y:S01]  /*80f0*/  FMUL.FTZ R35, R29.reuse, R34 ;  /* 0x000000221d237220 */ /* 0x041fe20000410000 */
[----:B------:R-:W-:Y:S01]  /*8100*/  FMUL.FTZ R29, R29, R32 ;  /* 0x000000201d1d7220 */ /* 0x000fe20000410000 */
[--C-:B------:R-:W-:Y:S02]  /*8110*/  HADD2.F32 R26, -RZ, R6.reuse.H0_H0 ;  /* 0x20000006ff1a7230 */ /* 0x100fe40000004100 */
[----:B------:R-:W-:Y:S01]  /*8120*/  FMUL.FTZ R36, R4, R33 ;  /* 0x0000002104247220 */ /* 0x000fe20000410000 */
[----:B------:R-:W-:-:S02]  /*8130*/  HADD2.F32 R27, -RZ, R6.H1_H1 ;  /* 0x30000006ff1b7230 */ /* 0x000fc40000004100 */
[C---:B------:R-:W-:Y:S01]  /*8140*/  FFMA.FTZ R37, R28.reuse, R32, -R35 ;  /* 0x000000201c257223 */ /* 0x040fe20000010823 */
[--C-:B------:R-:W-:Y:S02]  /*8150*/  HADD2.F32 R6, -RZ, R5.reuse.H0_H0 ;  /* 0x20000005ff067230 */ /* 0x100fe40000004100 */
[----:B------:R-:W-:Y:S01]  /*8160*/  FFMA.FTZ R38, R28, R34, R29 ;  /* 0x000000221c267223 */ /* 0x000fe2000001001d */
[-C--:B------:R-:W-:Y:S01]  /*8170*/  FMUL.FTZ R32, R4, R31.reuse ;  /* 0x0000001f04207220 */ /* 0x080fe20000410000 */
[C---:B------:R-:W-:Y:S01]  /*8180*/  FFMA.FTZ R36, R7.reuse, R31, -R36 ;  /* 0x0000001f07247223 */ /* 0x040fe20000010824 */
[----:B------:R-:W-:Y:S02]  /*8190*/  HADD2.F32 R5, -RZ, R5.H1_H1 ;  /* 0x30000005ff057230 */ /* 0x000fe40000004100 */
[----:B------:R-:W-:Y:S02]  /*81a0*/  HADD2.F32 R31, -RZ, R41.H0_H0 ;  /* 0x20000029ff1f7230 */ /* 0x000fe40000004100 */
[----:B------:R-:W-:Y:S01]  /*81b0*/  FFMA.FTZ R33, R7, R33, R32 ;  /* 0x0000002107217223 */ /* 0x000fe20000010020 */
[----:B------:R-:W-:-:S02]  /*81c0*/  HADD2.F32 R28, -RZ, R43.H1_H1 ;  /* 0x3000002bff1c7230 */ /* 0x000fc40000004100 */
        /* <DEDUP_REMOVED lines=15> */
.L_x_5449:
[----:B------:R-:W-:Y:S05]  /*82c0*/  BSYNC B2 ;  /* 0x0000000000027941 */ /* 0x000fea0003800000 */
.L_x_5448:
[----:B------:R-:W-:Y:S05]  /*82d0*/  @P1 BRA `(.L_x_5447) ;  /* 0x0000000000a81947 */ /* 0x000fea0003800000 */
[----:B-1----:R-:W1:Y:S01]  /*82e0*/  LDS.128 R4, [R2] ;  /* 0x0000000002047984 */ /* 0x002e620000000c00 */
[----:B------:R-:W-:Y:S01]  /*82f0*/  SHF.R.U32.HI R27, RZ, 0x10, R21 ;  /* 0x00000010ff1b7819 */ /* 0x000fe20000011615 */
[----:B------:R-:W-:Y:S01]  /*8300*/  HADD2.F32 R28, -RZ, R41.H1_H1 ;  /* 0x30000029ff1c7230 */ /* 0x000fe20000004100 */
[--C-:B------:R-:W-:Y:S01]  /*8310*/  SHF.R.U32.HI R29, RZ, 0x10, R25.reuse ;  /* 0x00000010ff1d7819 */ /* 0x100fe20000011619 */
[----:B------:R-:W-:Y:S01]  /*8320*/  HADD2.F32 R26, -RZ, R44.H0_H0 ;  /* 0x2000002cff1a7230 */ /* 0x000fe20000004100 */
[----:B------:R-:W-:Y:S01]  /*8330*/  SHF.R.U64 R33, R24, 0x10, R25 ;  /* 0x0000001018217819 */ /* 0x000fe20000001219 */
[----:B------:R-:W-:Y:S01]  /*8340*/  HADD2.F32 R27, -RZ, R27.H0_H0 ;  /* 0x2000001bff1b7230 */ /* 0x000fe20000004100 */
[----:B0-----:R-:W-:Y:S01]  /*8350*/  SHF.R.U64 R35, R20, 0x10, R21 ;  /* 0x0000001014237819 */ /* 0x001fe20000001215 */
        /* <DEDUP_REMOVED lines=13> */
[----:B------:R-:W-:Y:S02]  /*8430*/  HADD2.F32 R6, -RZ, R5.H0_H0 ;  /* 0x20000005ff067230 */ /* 0x000fe40000004100 */
        /* <DEDUP_REMOVED lines=20> */
.L_x_5447:
[----:B------:R-:W-:Y:S05]  /*8580*/  BSYNC B1 ;  /* 0x0000000000017941 */ /* 0x000fea0003800000 */
.L_x_5446:
        /* <DEDUP_REMOVED lines=31> */
[----:B------:R-:W-:Y:S02]  /*8780*/  HADD2.F32 R20, -RZ, R45.H1_H1 ;  /* 0x3000002dff147230 */ /* 0x000fe40000004100 */
        /* <DEDUP_REMOVED lines=18> */
.L_x_5452:
[----:B------:R-:W-:Y:S05]  /*88b0*/  BSYNC B1 ;  /* 0x0000000000017941 */ /* 0x000fea0003800000 */
.L_x_5451:
[----:B------:R-:W-:Y:S05]  /*88c0*/  @P1 BRA `(.L_x_5450) ;  /* 0x0000001400e41947 */ /* 0x000fea0003800000 */
[----:B-1----:R-:W1:Y:S01]  /*88d0*/  LDS.128 R4, [R2+0x1000] ;  /* 0x0010000002047984 */ /* 0x002e620000000c00 */
[----:B------:R-:W-:Y:S02]  /*88e0*/  SHF.R.U64 R24, R12, 0x10, R13 ;  /* 0x000000100c187819 */ /* 0x000fe4000000120d */
[----:B------:R-:W-:Y:S02]  /*88f0*/  SHF.R.U32.HI R14, RZ, 0x10, R11 ;  /* 0x00000010ff0e7819 */ /* 0x000fe4000001160b */
[----:B------:R-:W-:Y:S01]  /*8900*/  SHF.R.U32.HI R12, RZ, 0x10, R13 ;  /* 0x00000010ff0c7819 */ /* 0x000fe2000001160d */
[----:B------:R-:W-:Y:S01]  /*8910*/  HADD2.F32 R13, -RZ, R46.H0_H0 ;  /* 0x2000002eff0d7230 */ /* 0x000fe20000004100 */
        /* <DEDUP_REMOVED lines=29> */
[----:B------:R-:W-:Y:S01]  /*8af0*/  FMUL.FTZ R8, R5, R4 ;  /* 0x0000000405087220 */ /* 0x000fe20000410000 */
        /* <DEDUP_REMOVED lines=8> */
.L_x_5437:
        /* <DEDUP_REMOVED lines=47> */
[----:B--2---:R-:W-:Y:S02]  /*8e70*/  @!P1 IMAD.X R5, R0, 0x1, R4, P2 ;  /* 0x0000000100059824 */ /* 0x004fe400010e0604 */
[----:B------:R-:W-:Y:S02]  /*8e80*/  @!P1 IMAD.MOV.U32 R8, RZ, RZ, R2 ;  /* 0x000000ffff089224 */ /* 0x000fe400078e0002 */
[----:B------:R-:W-:Y:S01]  /*8e90*/  @!P1 IMAD.MOV.U32 R9, RZ, RZ, R5 ;  /* 0x000000ffff099224 */ /* 0x000fe200078e0005 */
[----:B---3--:R-:W-:-:S05]  /*8ea0*/  @!P1 IADD3 R14, P2, R14, R7, RZ ;  /* 0x000000070e0e9210 */ /* 0x008fca0007f5e0ff */
[----:B------:R-:W2:Y:S01]  /*8eb0*/  @!P1 LD.E.128 R8, desc[UR40][R8.64] ;  /* 0x0000002808089980 */ /* 0x000ea2000c101d00 */
[----:B----4-:R-:W-:-:S04]  /*8ec0*/  @!P1 IMAD.X R3, R3, 0x1, R4, P2 ;  /* 0x0000000103039824 */ /* 0x010fc800010e0604 */
[----:B------:R-:W-:-:S05]  /*8ed0*/  @!P1 IMAD.MOV.U32 R15, RZ, RZ, R3 ;  /* 0x000000ffff0f9224 */ /* 0x000fca00078e0003 */
[----:B------:R0:W3:Y:S01]  /*8ee0*/  @!P1 LD.E.128 R4, desc[UR40][R14.64] ;  /* 0x000000280e049980 */ /* 0x0000e2000c101d00 */
[----:B------:R-:W-:Y:S02]  /*8ef0*/  CS2R R28, SRZ ;  /* 0x00000000001c7805 */ /* 0x000fe4000001ff00 */
[----:B------:R-:W-:Y:S02]  /*8f00*/  CS2R R30, SRZ ;  /* 0x00000000001e7805 */ /* 0x000fe4000001ff00 */
[----:B------:R-:W-:Y:S01]  /*8f10*/  CS2R R20, SRZ ;  /* 0x0000000000147805 */ /* 0x000fe2000001ff00 */
[----:B------:R-:W1:Y:S04]  /*8f20*/  SHFL.IDX PT, R25, R25, 0x1, 0x1c1f ;  /* 0x003c1f0019197f89 */ /* 0x000e6800000e0000 */
[----:B------:R-:W4:Y:S04]  /*8f30*/  SHFL.IDX PT, R24, R24, 0x1, 0x1c1f ;  /* 0x003c1f0018187f89 */ /* 0x000f2800000e0000 */
[----:B0-----:R0:W0:Y:S04]  /*8f40*/  SHFL.IDX PT, R14, R27, 0x1, 0x1c1f ;  /* 0x003c1f001b0e7f89 */ /* 0x00102800000e0000 */
[----:B------:R-:W0:Y:S01]  /*8f50*/  SHFL.IDX PT, R26, R26, 0x1, 0x1c1f ;  /* 0x003c1f001a1a7f89 */ /* 0x000e2200000e0000 */
[----:B--2---:R-:W-:Y:S01]  /*8f60*/  @!P1 MOV R28, R8 ;  /* 0x00000008001c9202 */ /* 0x004fe20000000f00 */
[----:B------:R-:W-:-:S02]  /*8f70*/  @!P1 IMAD.MOV.U32 R29, RZ, RZ, R9 ;  /* 0x000000ffff1d9224 */ /* 0x000fc400078e0009 */
[----:B------:R-:W-:Y:S02]  /*8f80*/  @!P1 IMAD.MOV.U32 R30, RZ, RZ, R10 ;  /* 0x000000ffff1e9224 */ /* 0x000fe400078e000a */
[----:B------:R-:W-:Y:S02]  /*8f90*/  IMAD.MOV.U32 R0, RZ, RZ, R28 ;  /* 0x000000ffff007224 */ /* 0x000fe400078e001c */
[----:B------:R-:W-:Y:S02]  /*8fa0*/  IMAD.MOV.U32 R2, RZ, RZ, R29 ;  /* 0x000000ffff027224 */ /* 0x000fe400078e001d */
[----:B------:R-:W-:Y:S01]  /*8fb0*/  @!P1 IMAD.MOV.U32 R31, RZ, RZ, R11 ;  /* 0x000000ffff1f9224 */ /* 0x000fe200078e000b */
[----:B------:R-:W-:Y:S01]  /*8fc0*/  PRMT R52, R0, 0x7610, R52 ;  /* 0x0000761000347816 */ /* 0x000fe20000000034 */
[----:B------:R-:W-:Y:S01]  /*8fd0*/  IMAD.MOV.U32 R0, RZ, RZ, R30 ;  /* 0x000000ffff007224 */ /* 0x000fe200078e001e */
[----:B------:R-:W-:Y:S02]  /*8fe0*/  PRMT R36, R36, 0x5410, R2 ;  /* 0x0000541024247816 */ /* 0x000fe40000000002 */
[----:B------:R-:W-:Y:S01]  /*8ff0*/  CS2R R2, SRZ ;  /* 0x0000000000027805 */ /* 0x000fe2000001ff00 */
[----:B------:R-:W-:-:S02]  /*9000*/  IMAD.MOV.U32 R8, RZ, RZ, R31 ;  /* 0x000000ffff087224 */ /* 0x000fc400078e001f */
[----:B---3--:R-:W-:Y:S02]  /*9010*/  @!P1 IMAD.MOV.U32 R20, RZ, RZ, R4 ;  /* 0x000000ffff149224 */ /* 0x008fe400078e0004 */
[----:B------:R-:W-:Y:S01]  /*9020*/  @!P1 IMAD.MOV.U32 R21, RZ, RZ, R5 ;  /* 0x000000ffff159224 */ /* 0x000fe200078e0005 */
[----:B------:R-:W-:Y:S01]  /*9030*/  PRMT R33, R0, 0x5410, R8 ;  /* 0x0000541000217816 */ /* 0x000fe20000000008 */
[----:B------:R-:W-:Y:S02]  /*9040*/  @!P1 IMAD.MOV.U32 R2, RZ, RZ, R6 ;  /* 0x000000ffff029224 */ /* 0x000fe400078e0006 */
[----:B------:R-:W-:Y:S02]  /*9050*/  @!P1 IMAD.MOV.U32 R3, RZ, RZ, R7 ;  /* 0x000000ffff039224 */ /* 0x000fe400078e0007 */
[----:B------:R-:W-:Y:S02]  /*9060*/  IMAD.MOV.U32 R0, RZ, RZ, R20 ;  /* 0x000000ffff007224 */ /* 0x000fe400078e0014 */
[----:B------:R-:W-:-:S02]  /*9070*/  IMAD.MOV.U32 R4, RZ, RZ, R21 ;  /* 0x000000ffff047224 */ /* 0x000fc400078e0015 */
[----:B------:R-:W-:Y:S02]  /*9080*/  IMAD.MOV.U32 R5, RZ, RZ, R2 ;  /* 0x000000ffff057224 */ /* 0x000fe400078e0002 */
[----:B------:R-:W-:Y:S01]  /*9090*/  IMAD.MOV.U32 R6, RZ, RZ, R3 ;  /* 0x000000ffff067224 */ /* 0x000fe200078e0003 */
[----:B------:R-:W-:Y:S02]  /*90a0*/  PRMT R36, R4, 0x7610, R36 ;  /* 0x0000761004247816 */ /* 0x000fe40000000024 */
[----:B------:R-:W-:Y:S02]  /*90b0*/  PRMT R51, R0, 0x5410, R5 ;  /* 0x0000541000337816 */ /* 0x000fe40000000005 */
[----:B------:R-:W-:Y:S02]  /*90c0*/  CS2R R4, SRZ ;  /* 0x0000000000047805 */ /* 0x000fe4000001ff00 */
[----:B01--4-:R-:W-:-:S07]  /*90d0*/  PRMT R44, R6, 0x7610, R44 ;  /* 0x00007610062c7816 */ /* 0x013fce000000002c */
.L_x_5687:
[----:B------:R-:W2:Y:S01]  /*90e0*/  LDL R6, [R1+0x5c] ;  /* 0x00005c0001067983 */ /* 0x000ea20000100800 */
[----:B------:R-:W-:Y:S01]  /*90f0*/  VIADD R35, R35, 0x20 ;  /* 0x0000002023237836 */ /* 0x000fe20000000000 */
[----:B------:R-:W-:Y:S01]  /*9100*/  BSSY B1, `(.L_x_5454) ;  /* 0x0000016000017945 */ /* 0x000fe20003800000 */
[----:B------:R-:W-:Y:S02]  /*9110*/  CS2R R8, SRZ ;  /* 0x0000000000087805 */ /* 0x000fe4000001ff00 */
[----:B------:R-:W-:Y:S02]  /*9120*/  CS2R R10, SRZ ;  /* 0x00000000000a7805 */ /* 0x000fe4000001ff00 */
[----:B------:R-:W-:Y:S02]  /*9130*/  ISETP.GE.AND P1, PT, R35, R32, PT ;  /* 0x000000202300720c */ /* 0x000fe40003f26270 */
[----:B--2---:R-:W-:-:S04]  /*9140*/  LEA.HI R0, R6, R6, RZ, 0x1 ;  /* 0x0000000606007211 */ /* 0x004fc800078f08ff */
[----:B------:R-:W-:-:S04]  /*9150*/  LOP3.LUT R0, R0, 0xfffffffe, RZ, 0xc0, !PT ;  /* 0xfffffffe00007812 */ /* 0x000fc800078ec0ff */
[----:B------:R-:W-:Y:S02]  /*9160*/  IADD3 R0, R6, -R0, RZ ;  /* 0x8000000006007210 */ /* 0x000fe40007ffe0ff */
[----:B------:R-:W-:Y:S02]  /*9170*/  CS2R R6, SRZ ;  /* 0x0000000000067805 */ /* 0x000fe4000001ff00 */
        /* <DEDUP_REMOVED lines=14> */
.L_x_5455:
[----:B------:R-:W-:Y:S05]  /*9260*/  BSYNC B1 ;  /* 0x0000000000017941 */ /* 0x000fea0003800000 */
.L_x_5454:
[----:B------:R-:W0:Y:S01]  /*9270*/  SYNCS.PHASECHK.TRANS64.TRYWAIT P1, [R18+URZ+0x38800], R13 ;  /* 0x0388000d120075a7 */ /* 0x000e22000802017f */
[----:B------:R-:W-:Y:S01]  /*9280*/  VIADDMNMX R32, R32, -R213, 0x40, PT ;  /* 0x0000004020207446 */ /* 0x000fe200038009d5 */
[C---:B------:R-:W-:Y:S01]  /*9290*/  VIADD R15, R187.reuse, 0x20 ;  /* 0x00000020bb0f7836 */ /* 0x040fe20000000000 */
[----:B------:R-:W-:Y:S01]  /*92a0*/  BSSY B1, `(.L_x_5456) ;  /* 0x0000010000017945 */ /* 0x000fe20003800000 */
[----:B-----5:R-:W-:Y:S01]  /*92b0*/  IMAD.MOV.U32 R12, RZ, RZ, R4 ;  /* 0x000000ffff0c7224 */ /* 0x020fe200078e0004 */
[-C--:B------:R-:W-:Y:S01]  /*92c0*/  ISETP.GE.OR P2, PT, R187, R32.reuse, P0 ;  /* 0x00000020bb00720c */ /* 0x080fe20000746670 */
[----:B------:R-:W-:Y:S01]  /*92d0*/  IMAD.MOV.U32 R14, RZ, RZ, R5 ;  /* 0x000000ffff0e7224 */ /* 0x000fe200078e0005 */
[----:B------:R-:W-:Y:S01]  /*92e0*/  ISETP.GE.OR P0, PT, R15, R32, P0 ;  /* 0x000000200f00720c */ /* 0x000fe20000706670 */
[----:B------:R-:W-:Y:S01]  /*92f0*/  IMAD.MOV.U32 R15, RZ, RZ, R8 ;  /* 0x000000ffff0f7224 */ /* 0x000fe200078e0008 */
[----:B------:R-:W-:Y:S01]  /*9300*/  PRMT R32, R32, 0x5410, R12 ;  /* 0x0000541020207816 */ /* 0x000fe2000000000c */
[----:B------:R-:W-:Y:S01]  /*9310*/  IMAD.MOV.U32 R12, RZ, RZ, R6 ;  /* 0x000000ffff0c7224 */ /* 0x000fe200078e0006 */
[----:B------:R-:W-:Y:S01]  /*9320*/  PRMT R52, R52, 0x5410, R14 ;  /* 0x0000541034347816 */ /* 0x000fe2000000000e */
[----:B------:R-:W-:-:S02]  /*9330*/  IMAD.MOV.U32 R14, RZ, RZ, R7 ;  /* 0x000000ffff0e7224 */ /* 0x000fc400078e0007 */
[----:B------:R-:W-:Y:S01]  /*9340*/  IMAD.MOV.U32 R24, RZ, RZ, R9 ;  /* 0x000000ffff187224 */ /* 0x000fe200078e0009 */
[----:B------:R-:W-:Y:S01]  /*9350*/  PRMT R53, R12, 0x5410, R15 ;  /* 0x000054100c357816 */ /* 0x000fe2000000000f */
[----:B------:R-:W-:Y:S01]  /*9360*/  IMAD.IADD R12, R16, 0x1, R37 ;  /* 0x00000001100c7824 */ /* 0x000fe200078e0225 */
[----:B------:R-:W-:Y:S02]  /*9370*/  PRMT R32, R14, 0x7610, R32 ;  /* 0x000076100e207816 */ /* 0x000fe40000000020 */
[----:B------:R-:W-:Y:S01]  /*9380*/  PRMT R54, R24, 0x7610, R54 ;  /* 0x0000761018367816 */ /* 0x000fe20000000036 */
[----:B0-----:R-:W-:Y:S06]  /*9390*/  @!P1 BRA `(.L_x_5457) ;  /* 0x0000018400b49947 */ /* 0x001fec0003800000 */
.L_x_5688:
[----:B------:R-:W-:Y:S05]  /*93a0*/  BSYNC B1 ;  /* 0x0000000000017941 */ /* 0x000fea0003800000 */
.L_x_5456:
[----:B------:R-:W-:Y:S01]  /*93b0*/  BSSY B1, `(.L_x_5458) ;  /* 0x0000068000017945 */ /* 0x000fe20003800000 */
[----:B------:R-:W-:Y:S01]  /*93c0*/  IMAD.MOV.U32 R55, RZ, RZ, R10 ;  /* 0x000000ffff377224 */ /* 0x000fe200078e000a */
[----:B------:R-:W-:Y:S01]  /*93d0*/  LOP3.LUT R34, R12, 0x38, RZ, 0xc0, !PT ;  /* 0x000000380c227812 */ /* 0x000fe200078ec0ff */
[----:B------:R-:W-:Y:S01]  /*93e0*/  IMAD.MOV.U32 R57, RZ, RZ, R11 ;  /* 0x000000ffff397224 */ /* 0x000fe200078e000b */
[----:B------:R-:W-:Y:S06]  /*93f0*/  @P2 BRA `(.L_x_5459) ;  /* 0x00000004008c2947 */ /* 0x000fec0003800000 */
[----:B------:R-:W1:Y:S01]  /*9400*/  S2R R14, SR_TID.X ;  /* 0x00000000000e7919 */ /* 0x000e620000002100 */
[----:B------:R-:W-:Y:S01]  /*9410*/  IMAD.SHL.U32 R12, R192, 0x40, RZ ;  /* 0x00000040c00c7824 */ /* 0x000fe200078e00ff */
[----:B------:R-:W-:Y:S01]  /*9420*/  SHF.R.U64 R50, R28, 0x10, R29 ;  /* 0x000000101c327819 */ /* 0x000fe2000000121d */
[--C-:B------:R-:W-:Y:S01]  /*9430*/  HADD2.F32 R35, -RZ, R36.reuse.H1_H1 ;  /* 0x30000024ff237230 */ /* 0x100fe20000004100 */
[--C-:B------:R-:W-:Y:S01]  /*9440*/  SHF.R.U64 R47, R2, 0x10, R3.reuse ;  /* 0x00000010022f7819 */ /* 0x100fe20000001203 */
[----:B------:R-:W-:Y:S01]  /*9450*/  HADD2.F32 R36, -RZ, R36.H0_H0 ;  /* 0x20000024ff247230 */ /* 0x000fe20000004100 */
[----:B------:R-:W-:Y:S02]  /*9460*/  LOP3.LUT R15, R12, 0x1c0, RZ, 0xc0, !PT ;  /* 0x000001c00c0f7812 */ /* 0x000fe400078ec0ff */
[----:B------:R-:W-:Y:S02]  /*9470*/  SHF.R.U32.HI R39, RZ, 0x10, R3 ;  /* 0x00000010ff277819 */ /* 0x000fe40000011603 */
[----:B------:R-:W-:-:S02]  /*9480*/  SHF.R.U32.HI R25, RZ, 0x3, R15 ;  /* 0x00000003ff197819 */ /* 0x000fc4000001160f */
[----:B------:R-:W-:Y:S02]  /*9490*/  LOP3.LUT R12, R15, 0x38, R16, 0xf8, !PT ;  /* 0x000000380f0c7812 */ /* 0x000fe400078ef810 */
[----:B------:R-:W-:Y:S02]  /*94a0*/  LOP3.LUT R24, R25, R34, R15, 0x1e, !PT ;  /* 0x0000002219187212 */ /* 0x000fe400078e1e0f */
[----:B------:R-:W-:Y:S02]  /*94b0*/  LOP3.LUT R12, R12, R25, RZ, 0x3c, !PT ;  /* 0x000000190c0c7212 */ /* 0x000fe400078e3cff */
[----:B------:R-:W-:Y:S02]  /*94c0*/  SHF.R.U32.HI R37, RZ, 0x10, R29 ;  /* 0x00000010ff257819 */ /* 0x000fe4000001161d */
[----:B------:R-:W-:Y:S02]  /*94d0*/  SHF.R.U32.HI R38, RZ, 0x10, R21 ;  /* 0x00000010ff267819 */ /* 0x000fe40000011615 */
[----:B------:R-:W-:-:S02]  /*94e0*/  SHF.R.U64 R49, R30, 0x10, R31 ;  /* 0x000000101e317819 */ /* 0x000fc4000000121f */
[----:B------:R-:W-:Y:S01]  /*94f0*/  SHF.R.U64 R48, R20, 0x10, R21 ;  /* 0x0000001014307819 */ /* 0x000fe20000001215 */
[----:B------:R-:W-:Y:S01]  /*9500*/  HADD2.F32 R38, -RZ, R38.H0_H0 ;  /* 0x20000026ff267230 */ /* 0x000fe20000004100 */
[----:B------:R-:W-:Y:S01]  /*9510*/  SHF.R.U32.HI R41, RZ, 0x10, R31 ;  /* 0x00000010ff297819 */ /* 0x000fe2000001161f */
[----:B-1----:R-:W-:-:S05]  /*9520*/  VIADD R14, R14, 0xffffff80 ;  /* 0xffffff800e0e7836 */ /* 0x002fca0000000000 */
[----:B------:R-:W-:-:S04]  /*9530*/  SHF.R.S32.HI R26, RZ, 0x1f, R14 ;  /* 0x0000001fff1a7819 */ /* 0x000fc8000001140e */
[----:B------:R-:W-:-:S04]  /*9540*/  LEA.HI R26, R26, R14, RZ, 0x5 ;  /* 0x0000000e1a1a7211 */ /* 0x000fc800078f28ff */
[----:B------:R-:W-:-:S05]  /*9550*/  SHF.R.S32.HI R26, RZ, 0x5, R26 ;  /* 0x00000005ff1a7819 */ /* 0x000fca000001141a */
[C---:B------:R-:W-:Y:S02]  /*9560*/  IMAD R25, R26.reuse, 0x200, R24 ;  /* 0x000002001a197824 */ /* 0x040fe400078e0218 */
[----:B0-----:R-:W-:Y:S02]  /*9570*/  IMAD R13, R26, 0x200, R12 ;  /* 0x000002001a0d7824 */ /* 0x001fe400078e020c */
[----:B------:R-:W-:-:S03]  /*9580*/  IMAD R45, R25, 0x2, R18 ;  /* 0x00000002192d7824 */ /* 0x000fc600078e0212 */
[----:B------:R-:W-:Y:S02]  /*9590*/  LEA R43, R13, R18, 0x1 ;  /* 0x000000120d2b7211 */ /* 0x000fe400078e08ff */
[----:B------:R-:W0:Y:S04]  /*95a0*/  LDS.128 R24, [R45+0x20400] ;  /* 0x020400002d187984 */ /* 0x000e280000000c00 */
[----:B------:R-:W1:Y:S01]  /*95b0*/  LDS.128 R12, [R43+0x20400] ;  /* 0x020400002b0c7984 */ /* 0x000e620000000c00 */
[--C-:B0-----:R-:W-:Y:S02]  /*95c0*/  HADD2.F32 R28, -RZ, R25.reuse.H0_H0 ;  /* 0x20000019ff1c7230 */ /* 0x101fe40000004100 */
[----:B------:R-:W-:Y:S02]  /*95d0*/  HADD2.F32 R29, -RZ, R25.H1_H1 ;  /* 0x30000019ff1d7230 */ /* 0x000fe40000004100 */
[----:B-1----:R-:W-:-:S02]  /*95e0*/  HADD2.F32 R3, -RZ, R13.H0_H0 ;  /* 0x2000000dff037230 */ /* 0x002fc40000004100 */
[CC--:B------:R-:W-:Y:S01]  /*95f0*/  FMUL.FTZ R40, R28.reuse, R36.reuse ;  /* 0x000000241c287220 */ /* 0x0c0fe20000410000 */
[-C--:B------:R-:W-:Y:S01]  /*9600*/  FMUL.FTZ R42, R28, R35.reuse ;  /* 0x000000231c2a7220 */ /* 0x080fe20000410000 */
[----:B------:R-:W-:Y:S02]  /*9610*/  HADD2.F32 R28, -RZ, R37.H0_H0 ;  /* 0x20000025ff1c7230 */ /* 0x000fe40000004100 */
[C---:B------:R-:W-:Y:S01]  /*9620*/  FFMA.FTZ R40, R3.reuse, R35, -R40 ;  /* 0x0000002303287223 */ /* 0x040fe20000010828 */
[----:B------:R-:W-:Y:S02]  /*9630*/  HADD2.F32 R30, -RZ, R27.H0_H0 ;  /* 0x2000001bff1e7230 */ /* 0x000fe40000004100 */
[----:B------:R-:W-:Y:S01]  /*9640*/  FFMA.FTZ R42, R3, R36, R42 ;  /* 0x00000024032a7223 */ /* 0x000fe2000001002a */
[----:B------:R-:W-:Y:S02]  /*9650*/  HADD2.F32 R35, -RZ, R44.H0_H0 ;  /* 0x2000002cff237230 */ /* 0x000fe40000004100 */
[----:B------:R-:W-:Y:S01]  /*9660*/  FMUL.FTZ R44, R29, R38 ;  /* 0x000000261d2c7220 */ /* 0x000fe20000410000 */
[----:B------:R-:W-:-:S02]  /*9670*/  HADD2.F32 R3, -RZ, R33.H1_H1 ;  /* 0x30000021ff037230 */ /* 0x000fc40000004100 */
[-C--:B------:R-:W-:Y:S01]  /*9680*/  FMUL.FTZ R46, R29, R28.reuse ;  /* 0x0000001c1d2e7220 */ /* 0x080fe20000410000 */
[----:B------:R-:W-:Y:S02]  /*9690*/  HADD2.F32 R13, -RZ, R13.H1_H1 ;  /* 0x3000000dff0d7230 */ /* 0x000fe40000004100 */
[C---:B------:R-:W-:Y:S01]  /*96a0*/  FMUL.FTZ R29, R30.reuse, R35 ;  /* 0x000000231e1d7220 */ /* 0x040fe20000410000 */
[----:B------:R-:W-:Y:S02]  /*96b0*/  HADD2.F32 R20, -RZ, R15.H0_H0 ;  /* 0x2000000fff147230 */ /* 0x000fe40000004100 */
[----:B------:R-:W-:Y:S01]  /*96c0*/  FMUL.FTZ R30, R30, R3 ;  /* 0x000000031e1e7220 */ /* 0x000fe20000410000 */
[----:B------:R-:W-:Y:S02]  /*96d0*/  HADD2.F32 R31, -RZ, R27.H1_H1 ;  /* 0x3000001bff1f7230 */ /* 0x000fe40000004100 */
[----:B------:R-:W-:Y:S01]  /*96e0*/  FFMA.FTZ R37, R13, R28, -R44 ;  /* 0x0000001c0d257223 */ /* 0x000fe2000001082c */
[----:B------:R-:W-:-:S02]  /*96f0*/  HADD2.F32 R36, -RZ, R39.H0_H0 ;  /* 0x20000027ff247230 */ /* 0x000fc40000004100 */
[----:B------:R-:W-:Y:S01]  /*9700*/  FFMA.FTZ R39, R13, R38, R46 ;  /* 0x000000260d277223 */ /* 0x000fe2000001002e */
[----:B------:R-:W-:Y:S02]  /*9710*/  HADD2.F32 R21, -RZ, R15.H1_H1 ;  /* 0x3000000fff157230 */ /* 0x000fe40000004100 */
[C---:B------:R-:W-:Y:S01]  /*9720*/  FFMA.FTZ R38, R20.reuse, R3, -R29 ;  /* 0x0000000314267223 */ /* 0x040fe2000001081d */
[----:B------:R-:W-:Y:S02]  /*9730*/  HADD2.F32 R28, -RZ, R41.H0_H0 ;  /* 0x20000029ff1c7230 */ /* 0x000fe40000004100 */
[----:B------:R-:W-:Y:S01]  /*9740*/  FFMA.FTZ R35, R20, R35, R30 ;  /* 0x0000002314237223 */ /* 0x000fe2000001001e */
[----:B------:R-:W-:Y:S02]  /*9750*/  HADD2.F32 R25, -RZ, R24.H0_H0 ;  /* 0x20000018ff197230 */ /* 0x000fe40000004100 */
[----:B------:R-:W-:Y:S01]  /*9760*/  FMUL.FTZ R20, R31, R36 ;  /* 0x000000241f147220 */ /* 0x000fe20000410000 */
[----:B------:R-:W-:-:S02]  /*9770*/  HADD2.F32 R3, -RZ, R52.H0_H0 ;  /* 0x20000034ff037230 */ /* 0x000fc40000004100 */
[-C--:B------:R-:W-:Y:S01]  /*9780*/  FMUL.FTZ R44, R31, R28.reuse ;  /* 0x0000001c1f2c7220 */ /* 0x080fe20000410000 */
[--C-:B------:R-:W-:Y:S02]  /*9790*/  HADD2.F32 R13, -RZ, R51.reuse.H0_H0 ;  /* 0x20000033ff0d7230 */ /* 0x100fe40000004100 */
[----:B------:R-:W-:Y:S01]  /*97a0*/  FFMA.FTZ R41, R21, R28, -R20 ;  /* 0x0000001c15297223 */ /* 0x000fe20000010814 */
[----:B------:R-:W-:Y:S02]  /*97b0*/  HADD2.F32 R2, -RZ, R12.H0_H0 ;  /* 0x2000000cff027230 */ /* 0x000fe40000004100 */
[C---:B------:R-:W-:Y:S01]  /*97c0*/  FMUL.FTZ R30, R25.reuse, R3 ;  /* 0x00000003191e7220 */ /* 0x040fe20000410000 */
[----:B------:R-:W-:Y:S02]  /*97d0*/  HADD2.F32 R27, -RZ, R26.H0_H0 ;  /* 0x2000001aff1b7230 */ /* 0x000fe40000004100 */
[----:B------:R-:W-:Y:S01]  /*97e0*/  FMUL.FTZ R29, R25, R13 ;  /* 0x0000000d191d7220 */ /* 0x000fe20000410000 */
[----:B------:R-:W-:-:S02]  /*97f0*/  HADD2.F32 R28, -RZ, R51.H1_H1 ;  /* 0x30000033ff1c7230 */ /* 0x000fc40000004100 */
[----:B------:R-:W-:Y:S01]  /*9800*/  FFMA.FTZ R44, R21, R36, R44 ;  /* 0x00000024152c7223 */ /* 0x000fe2000001002c */
[----:B------:R-:W-:Y:S02]  /*9810*/  HADD2.F32 R20, -RZ, R33.H0_H0 ;  /* 0x20000021ff147230 */ /* 0x000fe40000004100 */
[C---:B------:R-:W-:Y:S01]  /*9820*/  FFMA.FTZ R29, R2.reuse, R3, -R29 ;  /* 0x00000003021d7223 */ /* 0x040fe2000001081d */
[----:B------:R-:W-:Y:S02]  /*9830*/  HADD2.F32 R15, -RZ, R14.H0_H0 ;  /* 0x2000000eff0f7230 */ /* 0x000fe40000004100 */
[----:B------:R-:W-:Y:S01]  /*9840*/  FFMA.FTZ R30, R2, R13, R30 ;  /* 0x0000000d021e7223 */ /* 0x000fe2000001001e */
[----:B------:R-:W-:Y:S02]  /*9850*/  HADD2.F32 R24, -RZ, R24.H1_H1 ;  /* 0x30000018ff187230 */ /* 0x000fe40000004100 */
[C---:B------:R-:W-:Y:S01]  /*9860*/  FMUL.FTZ R36, R27.reuse, R28 ;  /* 0x0000001c1b247220 */ /* 0x040fe20000410000 */
[----:B------:R-:W-:Y:S01]  /*9870*/  FMUL.FTZ R2, R27, R20 ;  /* 0x000000141b027220 */ /* 0x000fe20000410000 */
[----:B------:R-:W-:-:S02]  /*9880*/  HADD2.F32 R21, -RZ, R48.H0_H0 ;  /* 0x20000030ff157230 */ /* 0x000fc40000004100 */
[----:B------:R-:W-:Y:S02]  /*9890*/  HADD2.F32 R26, -RZ, R26.H1_H1 ;  /* 0x3000001aff1a7230 */ /* 0x000fe40000004100 */
[C---:B------:R-:W-:Y:S01]  /*98a0*/  FFMA.FTZ R36, R15.reuse, R20, -R36 ;  /* 0x000000140f247223 */ /* 0x040fe20000010824 */
[----:B------:R-:W-:Y:S02]  /*98b0*/  HADD2.F32 R25, -RZ, R47.H0_H0 ;  /* 0x2000002fff197230 */ /* 0x000fe40000004100 */
[----:B------:R-:W-:Y:S01]  /*98c0*/  FFMA.FTZ R28, R15, R28, R2 ;  /* 0x0000001c0f1c7223 */ /* 0x000fe20000010002 */
[----:B------:R-:W-:Y:S02]  /*98d0*/  HADD2.F32 R3, -RZ, R50.H0_H0 ;  /* 0x20000032ff037230 */ /* 0x000fe40000004100 */
[----:B------:R-:W-:Y:S01]  /*98e0*/  FMUL.FTZ R15, R24, R21 ;  /* 0x00000015180f7220 */ /* 0x000fe20000410000 */
[----:B------:R-:W-:Y:S02]  /*98f0*/  HADD2.F32 R13, -RZ, R49.H0_H0 ;  /* 0x20000031ff0d7230 */ /* 0x000fe40000004100 */
[----:B------:R-:W-:Y:S01]  /*9900*/  FMUL.FTZ R27, R26, R25 ;  /* 0x000000191a1b7220 */ /* 0x000fe20000410000 */
[----:B------:R-:W-:-:S02]  /*9910*/  HADD2.F32 R12, -RZ, R12.H1_H1 ;  /* 0x3000000cff0c7230 */ /* 0x000fc40000004100 */
[----:B------:R-:W-:Y:S01]  /*9920*/  FMUL.FTZ R24, R24, R3 ;  /* 0x0000000318187220 */ /* 0x000fe20000410000 */
[----:B------:R-:W-:Y:S02]  /*9930*/  HADD2.F32 R14, -RZ, R14.H1_H1 ;  /* 0x3000000eff0e7230 */ /* 0x000fe40000004100 */
[----:B------:R-:W-:Y:S01]  /*9940*/  FMUL.FTZ R26, R26, R13 ;  /* 0x0000000d1a1a7220 */ /* 0x000fe20000410000 */
        /* <DEDUP_REMOVED lines=11> */
[----:B------:R-:W-:Y:S02]  /*9a00*/  F2FP.F16.F32.PACK_AB R24, R21, R30 ;  /* 0x0000001e1518723e */ /* 0x000fe400000000ff */
[----:B------:R-:W-:-:S05]  /*9a10*/  F2FP.F16.F32.PACK_AB R26, R31, R28 ;  /* 0x0000001c1f1a723e */ /* 0x000fca00000000ff */
[----:B------:R1:W-:Y:S02]  /*9a20*/  STS.128 [R45+0x20400], R24 ;  /* 0x020400182d007388 */ /* 0x0003e40000000c00 */
.L_x_5459:
[----:B------:R-:W-:Y:S05]  /*9a30*/  BSYNC B1 ;  /* 0x0000000000017941 */ /* 0x000fea0003800000 */
.L_x_5458:
[----:B------:R-:W-:Y:S01]  /*9a40*/  PRMT R40, R55, 0x5410, R57 ;  /* 0x0000541037287816 */ /* 0x000fe20000000039 */
[----:B------:R-:W-:Y:S06]  /*9a50*/  @P0 BRA `(.L_x_5450) ;  /* 0x0000000400800947 */ /* 0x000fec0003800000 */
[----:B------:R-:W2:Y:S01]  /*9a60*/  LDL R2, [R1+0x70] ;  /* 0x0000700001027983 */ /* 0x000ea20000100800 */
[C---:B------:R-:W-:Y:S02]  /*9a70*/  VIADD R3, R187.reuse, 0x20 ;  /* 0x00000020bb037836 */ /* 0x040fe40000000000 */
[----:B-1----:R-:W-:Y:S01]  /*9a80*/  VIADD R12, R187, 0x20 ;  /* 0x00000020bb0c7836 */ /* 0x002fe20000000000 */
[----:B------:R-:W0:Y:S01]  /*9a90*/  LDL R41, [R1+0x68] ;  /* 0x0000680001297983 */ /* 0x000e220000100800 */
[----:B------:R-:W-:Y:S02]  /*9aa0*/  IMAD.SHL.U32 R3, R3, 0x40, RZ ;  /* 0x0000004003037824 */ /* 0x000fe400078e00ff */
[----:B------:R-:W-:-:S03]  /*9ab0*/  IMAD.SHL.U32 R12, R12, 0x40, RZ ;  /* 0x000000400c0c7824 */ /* 0x000fc600078e00ff */
[----:B------:R-:W-:Y:S02]  /*9ac0*/  LOP3.LUT R3, R3, 0x1c0, RZ, 0xc0, !PT ;  /* 0x000001c003037812 */ /* 0x000fe400078ec0ff */
[----:B------:R-:W-:Y:S02]  /*9ad0*/  LOP3.LUT R12, R12, 0x1c0, RZ, 0xc0, !PT ;  /* 0x000001c00c0c7812 */ /* 0x000fe400078ec0ff */
[----:B------:R-:W-:-:S04]  /*9ae0*/  SHF.R.U32.HI R3, RZ, 0x3, R3 ;  /* 0x00000003ff037819 */ /* 0x000fc80000011603 */
[----:B------:R-:W-:Y:S01]  /*9af0*/  LOP3.LUT R34, R3, R34, R12, 0x1e, !PT ;  /* 0x0000002203227212 */ /* 0x000fe200078e1e0c */
[----:B------:R-:W-:Y:S01]  /*9b00*/  HADD2.F32 R21, -RZ, R52.H1_H1 ;  /* 0x30000034ff157230 */ /* 0x000fe20000004100 */
[----:B------:R-:W-:Y:S02]  /*9b10*/  SHF.R.U64 R39, R8, 0x10, R9 ;  /* 0x0000001008277819 */ /* 0x000fe40000001209 */
[--C-:B------:R-:W-:Y:S02]  /*9b20*/  SHF.R.U64 R38, R10, 0x10, R11.reuse ;  /* 0x000000100a267819 */ /* 0x100fe4000000120b */
[----:B------:R-:W-:Y:S01]  /*9b30*/  SHF.R.U32.HI R36, RZ, 0x10, R11 ;  /* 0x00000010ff247819 */ /* 0x000fe2000001160b */
[----:B------:R-:W-:Y:S01]  /*9b40*/  HADD2.F32 R11, -RZ, R54.H0_H0 ;  /* 0x20000036ff0b7230 */ /* 0x000fe20000004100 */
[--C-:B------:R-:W-:Y:S02]  /*9b50*/  SHF.R.U32.HI R20, RZ, 0x10, R5.reuse ;  /* 0x00000010ff147819 */ /* 0x100fe40000011605 */
[----:B------:R-:W-:-:S02]  /*9b60*/  SHF.R.U64 R37, R4, 0x10, R5 ;  /* 0x0000001004257819 */ /* 0x000fc40000001205 */
[----:B------:R-:W-:Y:S01]  /*9b70*/  SHF.R.U32.HI R28, RZ, 0x10, R9 ;  /* 0x00000010ff1c7819 */ /* 0x000fe20000011609 */
[----:B------:R-:W-:Y:S01]  /*9b80*/  HADD2.F32 R20, -RZ, R20.H0_H0 ;  /* 0x20000014ff147230 */ /* 0x000fe20000004100 */
[--C-:B------:R-:W-:Y:S02]  /*9b90*/  SHF.R.U64 R35, R6, 0x10, R7.reuse ;  /* 0x0000001006237819 */ /* 0x100fe40000001207 */
[----:B------:R-:W-:Y:S01]  /*9ba0*/  SHF.R.U32.HI R33, RZ, 0x10, R7 ;  /* 0x00000010ff217819 */ /* 0x000fe20000011607 */
[----:B--2---:R-:W-:-:S04]  /*9bb0*/  IMAD.IADD R3, R2, 0x1, R34 ;  /* 0x0000000102037824 */ /* 0x004fc800078e0222 */
[----:B------:R-:W-:Y:S01]  /*9bc0*/  IMAD R3, R3, 0x2, R18 ;  /* 0x0000000203037824 */ /* 0x000fe200078e0212 */
[----:B0-----:R-:W0:Y:S04]  /*9bd0*/  LDS.128 R12, [R41+0x20400] ;  /* 0x02040000290c7984 */ /* 0x001e280000000c00 */
[----:B------:R-:W1:Y:S01]  /*9be0*/  LDS.128 R24, [R3+0x20400] ;  /* 0x0204000003187984 */ /* 0x000e620000000c00 */
[----:B0-----:R-:W-:Y:S02]  /*9bf0*/  HADD2.F32 R4, -RZ, R13.H0_H0 ;  /* 0x2000000dff047230 */ /* 0x001fe40000004100 */
[--C-:B-1----:R-:W-:Y:S02]  /*9c00*/  HADD2.F32 R8, -RZ, R25.reuse.H0_H0 ;  /* 0x20000019ff087230 */ /* 0x102fe40000004100 */
[----:B------:R-:W-:-:S03]  /*9c10*/  HADD2.F32 R25, -RZ, R25.H1_H1 ;  /* 0x30000019ff197230 */ /* 0x000fc60000004100 */
[C---:B------:R-:W-:Y:S01]  /*9c20*/  FMUL.FTZ R29, R8.reuse, R21 ;  /* 0x00000015081d7220 */ /* 0x040fe20000410000 */
[-C--:B------:R-:W-:Y:S01]  /*9c30*/  FMUL.FTZ R31, R8, R11.reuse ;  /* 0x0000000b081f7220 */ /* 0x080fe20000410000 */
[----:B------:R-:W-:Y:S02]  /*9c40*/  HADD2.F32 R13, -RZ, R13.H1_H1 ;  /* 0x3000000dff0d7230 */ /* 0x000fe40000004100 */
[C---:B------:R-:W-:Y:S01]  /*9c50*/  FFMA.FTZ R29, R4.reuse, R11, -R29 ;  /* 0x0000000b041d7223 */ /* 0x040fe2000001081d */
[----:B------:R-:W-:Y:S02]  /*9c60*/  HADD2.F32 R7, -RZ, R24.H0_H0 ;  /* 0x20000018ff077230 */ /* 0x000fe40000004100 */
[----:B------:R-:W-:Y:S01]  /*9c70*/  FFMA.FTZ R31, R4, R21, R31 ;  /* 0x00000015041f7223 */ /* 0x000fe2000001001f */
[----:B------:R-:W-:Y:S02]  /*9c80*/  HADD2.F32 R8, -RZ, R28.H0_H0 ;  /* 0x2000001cff087230 */ /* 0x000fe40000004100 */
[----:B------:R-:W-:Y:S01]  /*9c90*/  FMUL.FTZ R28, R25, R20 ;  /* 0x00000014191c7220 */ /* 0x000fe20000410000 */
[----:B------:R-:W-:-:S02]  /*9ca0*/  HADD2.F32 R11, -RZ, R32.H1_H1 ;  /* 0x30000020ff0b7230 */ /* 0x000fc40000004100 */
[--C-:B------:R-:W-:Y:S02]  /*9cb0*/  HADD2.F32 R4, -RZ, R53.reuse.H1_H1 ;  /* 0x30000035ff047230 */ /* 0x100fe40000004100 */
[-C--:B------:R-:W-:Y:S01]  /*9cc0*/  FMUL.FTZ R34, R25, R8.reuse ;  /* 0x0000000819227220 */ /* 0x080fe20000410000 */
[----:B------:R-:W-:Y:S02]  /*9cd0*/  HADD2.F32 R2, -RZ, R12.H0_H0 ;  /* 0x2000000cff027230 */ /* 0x000fe40000004100 */
[----:B------:R-:W-:Y:S01]  /*9ce0*/  FFMA.FTZ R30, R13, R8, -R28 ;  /* 0x000000080d1e7223 */ /* 0x000fe2000001081c */
[C---:B------:R-:W-:Y:S01]  /*9cf0*/  FMUL.FTZ R21, R7.reuse, R11 ;  /* 0x0000000b07157220 */ /* 0x040fe20000410000 */
[----:B------:R-:W-:Y:S02]  /*9d00*/  HADD2.F32 R9, -RZ, R26.H0_H0 ;  /* 0x2000001aff097230 */ /* 0x000fe40000004100 */
[----:B------:R-:W-:Y:S01]  /*9d10*/  FMUL.FTZ R28, R7, R4 ;  /* 0x00000004071c7220 */ /* 0x000fe20000410000 */
[----:B------:R-:W-:-:S02]  /*9d20*/  HADD2.F32 R8, -RZ, R53.H0_H0 ;  /* 0x20000035ff087230 */ /* 0x000fc40000004100 */
[C---:B------:R-:W-:Y:S01]  /*9d30*/  FFMA.FTZ R21, R2.reuse, R4, -R21 ;  /* 0x0000000402157223 */ /* 0x040fe20000010815 */
[----:B------:R-:W-:Y:S02]  /*9d40*/  HADD2.F32 R5, -RZ, R14.H0_H0 ;  /* 0x2000000eff057230 */ /* 0x000fe40000004100 */
[----:B------:R-:W-:Y:S01]  /*9d50*/  FFMA.FTZ R28, R2, R11, R28 ;  /* 0x0000000b021c7223 */ /* 0x000fe2000001001c */
[--C-:B------:R-:W-:Y:S02]  /*9d60*/  HADD2.F32 R4, -RZ, R40.reuse.H0_H0 ;  /* 0x20000028ff047230 */ /* 0x100fe40000004100 */
[----:B------:R-:W-:Y:S01]  /*9d70*/  FMUL.FTZ R2, R9, R8 ;  /* 0x0000000809027220 */ /* 0x000fe20000410000 */
[----:B------:R-:W-:Y:S02]  /*9d80*/  HADD2.F32 R10, -RZ, R27.H0_H0 ;  /* 0x2000001bff0a7230 */ /* 0x000fe40000004100 */
[----:B------:R-:W-:Y:S02]  /*9d90*/  HADD2.F32 R7, -RZ, R40.H1_H1 ;  /* 0x30000028ff077230 */ /* 0x000fe40000004100 */
[----:B------:R-:W-:-:S02]  /*9da0*/  HADD2.F32 R11, -RZ, R32.H0_H0 ;  /* 0x20000020ff0b7230 */ /* 0x000fc40000004100 */
[----:B------:R-:W-:Y:S01]  /*9db0*/  FFMA.FTZ R34, R13, R20, R34 ;  /* 0x000000140d227223 */ /* 0x000fe20000010022 */
[-C--:B------:R-:W-:Y:S01]  /*9dc0*/  FFMA.FTZ R20, R5, R4.reuse, -R2 ;  /* 0x0000000405147223 */ /* 0x080fe20000010802 */
[----:B------:R-:W-:Y:S02]  /*9dd0*/  HADD2.F32 R6, -RZ, R15.H0_H0 ;  /* 0x2000000fff067230 */ /* 0x000fe40000004100 */
[----:B------:R-:W-:Y:S01]  /*9de0*/  FMUL.FTZ R32, R9, R4 ;  /* 0x0000000409207220 */ /* 0x000fe20000410000 */
[----:B------:R-:W-:Y:S02]  /*9df0*/  HADD2.F32 R2, -RZ, R36.H0_H0 ;  /* 0x20000024ff027230 */ /* 0x000fe40000004100 */
[C---:B------:R-:W-:Y:S01]  /*9e00*/  FMUL.FTZ R9, R10.reuse, R11 ;  /* 0x0000000b0a097220 */ /* 0x040fe20000410000 */
[----:B------:R-:W-:Y:S02]  /*9e10*/  HADD2.F32 R27, -RZ, R27.H1_H1 ;  /* 0x3000001bff1b7230 */ /* 0x000fe40000004100 */
[----:B------:R-:W-:Y:S01]  /*9e20*/  FMUL.FTZ R36, R10, R7 ;  /* 0x000000070a247220 */ /* 0x000fe20000410000 */
[----:B------:R-:W-:-:S02]  /*9e30*/  HADD2.F32 R4, -RZ, R33.H0_H0 ;  /* 0x20000021ff047230 */ /* 0x000fc40000004100 */
[----:B------:R-:W-:Y:S01]  /*9e40*/  FFMA.FTZ R10, R5, R8, R32 ;  /* 0x00000008050a7223 */ /* 0x000fe20000010020 */
[----:B------:R-:W-:Y:S02]  /*9e50*/  HADD2.F32 R15, -RZ, R15.H1_H1 ;  /* 0x3000000fff0f7230 */ /* 0x000fe40000004100 */
[C---:B------:R-:W-:Y:S01]  /*9e60*/  FFMA.FTZ R8, R6.reuse, R7, -R9 ;  /* 0x0000000706087223 */ /* 0x040fe20000010809 */
[----:B------:R-:W-:Y:S01]  /*9e70*/  FFMA.FTZ R36, R6, R11, R36 ;  /* 0x0000000b06247223 */ /* 0x000fe20000010024 */
[----:B------:R-:W-:Y:S02]  /*9e80*/  HADD2.F32 R24, -RZ, R24.H1_H1 ;  /* 0x30000018ff187230 */ /* 0x000fe40000004100 */
[C---:B------:R-:W-:Y:S01]  /*9e90*/  FMUL.FTZ R32, R27.reuse, R4 ;  /* 0x000000041b207220 */ /* 0x040fe20000410000 */
[----:B------:R-:W-:Y:S02]  /*9ea0*/  HADD2.F32 R26, -RZ, R26.H1_H1 ;  /* 0x3000001aff1a7230 */ /* 0x000fe40000004100 */
[----:B------:R-:W-:Y:S01]  /*9eb0*/  FMUL.FTZ R6, R27, R2 ;  /* 0x000000021b067220 */ /* 0x000fe20000410000 */
[----:B------:R-:W-:-:S02]  /*9ec0*/  HADD2.F32 R9, -RZ, R37.H0_H0 ;  /* 0x20000025ff097230 */ /* 0x000fc40000004100 */
[----:B------:R-:W-:Y:S02]  /*9ed0*/  HADD2.F32 R11, -RZ, R35.H0_H0 ;  /* 0x20000023ff0b7230 */ /* 0x000fe40000004100 */
[----:B------:R-:W-:Y:S02]  /*9ee0*/  HADD2.F32 R5, -RZ, R39.H0_H0 ;  /* 0x20000027ff057230 */ /* 0x000fe40000004100 */
[----:B------:R-:W-:Y:S02]  /*9ef0*/  HADD2.F32 R7, -RZ, R38.H0_H0 ;  /* 0x20000026ff077230 */ /* 0x000fe40000004100 */
[C---:B------:R-:W-:Y:S01]  /*9f00*/  FFMA.FTZ R27, R15.reuse, R2, -R32 ;  /* 0x000000020f1b7223 */ /* 0x040fe20000010820 */
[----:B------:R-:W-:Y:S02]  /*9f10*/  HADD2.F32 R12, -RZ, R12.H1_H1 ;  /* 0x3000000cff0c7230 */ /* 0x000fe40000004100 */
[----:B------:R-:W-:Y:S01]  /*9f20*/  FFMA.FTZ R33, R15, R4, R6 ;  /* 0x000000040f217223 */ /* 0x000fe20000010006 */
[----:B------:R-:W-:-:S02]  /*9f30*/  HADD2.F32 R14, -RZ, R14.H1_H1 ;  /* 0x3000000eff0e7230 */ /* 0x000fc40000004100 */
        /* <DEDUP_REMOVED lines=8> */
[----:B------:R-:W-:Y:S02]  /*9fc0*/  F2FP.F16.F32.PACK_AB R7, R27, R8 ;  /* 0x000000081b07723e */ /* 0x000fe400000000ff */
[----:B------:R-:W-:-:S02]  /*9fd0*/  F2FP.F16.F32.PACK_AB R5, R30, R29 ;  /* 0x0000001d1e05723e */ /* 0x000fc400000000ff */
[----:B------:R-:W-:Y:S02]  /*9fe0*/  F2FP.F16.F32.PACK_AB R4, R4, R21 ;  /* 0x000000150404723e */ /* 0x000fe400000000ff */
[----:B------:R-:W-:Y:S02]  /*9ff0*/  F2FP.F16.F32.PACK_AB R6, R15, R20 ;  /* 0x000000140f06723e */ /* 0x000fe400000000ff */
[----:B------:R-:W-:Y:S02]  /*a000*/  F2FP.F16.F32.PACK_AB R11, R33, R36 ;  /* 0x00000024210b723e */ /* 0x000fe400000000ff */
[----:B------:R-:W-:Y:S02]  /*a010*/  F2FP.F16.F32.PACK_AB R9, R34, R31 ;  /* 0x0000001f2209723e */ /* 0x000fe400000000ff */
[----:B------:R-:W-:Y:S02]  /*a020*/  F2FP.F16.F32.PACK_AB R8, R13, R28 ;  /* 0x0000001c0d08723e */ /* 0x000fe400000000ff */
[----:B------:R-:W-:Y:S01]  /*a030*/  F2FP.F16.F32.PACK_AB R10, R25, R10 ;  /* 0x0000000a190a723e */ /* 0x000fe200000000ff */
[----:B------:R3:W-:Y:S04]  /*a040*/  STS.128 [R41+0x20400], R4 ;  /* 0x0204000429007388 */ /* 0x0007e80000000c00 */
[----:B------:R3:W-:Y:S02]  /*a050*/  STS.128 [R3+0x20400], R8 ;  /* 0x0204000803007388 */ /* 0x0007e40000000c00 */
.L_x_5450:
[----:B------:R-:W-:Y:S05]  /*a060*/  BSYNC B0 ;  /* 0x0000000000007941 */ /* 0x000fea0003800000 */
.L_x_5436:
        /* <DEDUP_REMOVED lines=8> */
.L_x_5433:
[----:B------:R-:W-:-:S13]  /*a0f0*/  ISETP.NE.AND P0, PT, R186, 0x3, PT ;  /* 0x00000003ba00780c */ /* 0x000fda0003f05270 */
[----:B------:R-:W-:Y:S05]  /*a100*/  @!P0 BRA `(.L_x_5460) ;  /* 0x0000000000048947 */ /* 0x000fea0003800000 */
[----:B------:R-:W-:Y:S01]  /*a110*/  BPT.TRAP 0x1 ;  /* 0x000000040000795c */ /* 0x000fe20000300000 */
.L_x_5460:
[----:B-1----:R-:W-:Y:S01]  /*a120*/  IMAD R15, R19, 0x8, R18 ;  /* 0x00000008130f7824 */ /* 0x002fe200078e0212 */
[----:B------:R-:W-:-:S04]  /*a130*/  SHF.L.U32 R12, R23, 0x1f, RZ ;  /* 0x0000001f170c7819 */ /* 0x000fc800000006ff */
[----:B------:R1:W4:Y:S01]  /*a140*/  SYNCS.PHASECHK.TRANS64.TRYWAIT P1, [R15+URZ+0x38830], R12 ;  /* 0x0388300c0f0075a7 */ /* 0x000322000802017f */
[----:B------:R-:W-:Y:S05]  /*a150*/  @!P0 BRA `(.L_x_5461) ;  /* 0x0000000000048947 */ /* 0x000fea0003800000 */
[----:B------:R-:W-:Y:S01]  /*a160*/  BPT.TRAP 0x1 ;  /* 0x000000040000795c */ /* 0x000fe20000300000 */
.L_x_5461:
[C---:B--2---:R-:W-:Y:S02]  /*a170*/  VIADD R2, R18.reuse, 0x22400 ;  /* 0x0002240012027836 */ /* 0x044fe40000000000 */
[----:B0--3--:R-:W-:-:S03]  /*a180*/  VIADD R3, R18, 0x20400 ;  /* 0x0002040012037836 */ /* 0x009fc60000000000 */
        /* <DEDUP_REMOVED lines=8> */
.L_x_5462:
[----:B------:R-:W-:Y:S01]  /*a210*/  LOP3.LUT R4, R3, 0x10000, RZ, 0xfc, !PT ;  /* 0x0001000003047812 */ /* 0x000fe200078efcff */
[----:B------:R-:W-:Y:S01]  /*a220*/  IMAD R2, R19, 0x200, R206 ;  /* 0x0000020013027824 */ /* 0x000fe200078e02ce */
[----:B------:R-:W-:Y:S05]  /*a230*/  WARPSYNC.ALL ;  /* 0x0000000000007948 */ /* 0x000fea0003800000 */
[----:B------:R-:W-:Y:S01]  /*a240*/  IMAD.MOV.U32 R5, RZ, RZ, 0x40000040 ;  /* 0x40000040ff057424 */ /* 0x000fe200078e00ff */
[----:B------:R-:W-:Y:S01]  /*a250*/  R2UR UR4, R4 ;  /* 0x00000000040472ca */ /* 0x000fe200000e0000 */
[----:B------:R-:W-:Y:S01]  /*a260*/  IMAD.MOV.U32 R3, RZ, RZ, 0x40000040 ;  /* 0x40000040ff037424 */ /* 0x000fe200078e00ff */
[----:B------:R-:W-:Y:S01]  /*a270*/  R2UR UR6, R2 ;  /* 0x00000000020672ca */ /* 0x000fe200000e0000 */
[----:B-----5:R-:W-:Y:S01]  /*a280*/  WARPGROUP.ARRIVE ;  /* 0x00000000000079c5 */ /* 0x020fe20000000000 */
[----:B------:R-:W-:Y:S01]  /*a290*/  R2UR UR5, R5 ;  /* 0x00000000050572ca */ /* 0x000fe200000e0000 */
[----:B------:R-:W-:Y:S01]  /*a2a0*/  VIADD R10, R4, 0x2 ;  /* 0x00000002040a7836 */ /* 0x000fe20000000000 */
[----:B------:R-:W-:Y:S01]  /*a2b0*/  R2UR UR7, R3 ;  /* 0x00000000030772ca */ /* 0x000fe200000e0000 */
[----:B------:R-:W-:Y:S01]  /*a2c0*/  VIADD R6, R2, 0x2 ;  /* 0x0000000202067836 */ /* 0x000fe20000000000 */
[----:B------:R-:W-:Y:S01]  /*a2d0*/  MOV R11, 0x40000040 ;  /* 0x40000040000b7802 */ /* 0x000fe20000000f00 */
[----:B------:R-:W-:Y:S01]  /*a2e0*/  IMAD.MOV.U32 R7, RZ, RZ, 0x40000040 ;  /* 0x40000040ff077424 */ /* 0x000fe200078e00ff */
[----:B------:R-:W-:Y:S01]  /*a2f0*/  BSSY B0, `(.L_x_5464) ;  /* 0x0000023000007945 */ /* 0x000fe20003800000 */
[----:B------:R-:W-:-:S02]  /*a300*/  VIADD R8, R4, 0x4 ;  /* 0x0000000404087836 */ /* 0x000fc40000000000 */
[----:B------:R-:W-:Y:S02]  /*a310*/  IMAD.MOV.U32 R9, RZ, RZ, 0x40000040 ;  /* 0x40000040ff097424 */ /* 0x000fe400078e00ff */
[----:B------:R-:W-:-:S04]  /*a320*/  IMAD.MOV.U32 R3, RZ, RZ, 0x40000040 ;  /* 0x40000040ff037424 */ /* 0x000fc800078e00ff */
        /* <DEDUP_REMOVED lines=23> */
[----:B------:R-:W-:Y:S02]  /*a4a0*/  R2UR UR7, R3 ;  /* 0x00000000030772ca */ /* 0x000fe400000e0000 */
[----:B------:R-:W-:Y:S01]  /*a4b0*/  SHF.L.U32 R3, R0, 0x1f, RZ ;  /* 0x0000001f00037819 */ /* 0x000fe200000006ff */
[----:B------:R-:W-:-:S02]  /*a4c0*/  WARPGROUP.DEPBAR.LE gsb0, 0x0 ;  /* 0x00008000000079c5 */ /* 0x000fc40000010000 */
[----:B------:R-:W-:-:S08]  /*a4d0*/  WARPGROUP.ARRIVE ;  /* 0x00000000000079c5 */ /* 0x000fd00000000000 */
[----:B------:R-:W-:Y:S03]  /*a4e0*/  HGMMA.64x64x16.F32 R24, gdesc[UR4], R24, gsb0 ;  /* 0x00e00000041879f0 */ /* 0x000fe60008000818 */
[----:B------:R-:W-:Y:S02]  /*a4f0*/  WARPGROUP.DEPBAR.LE gsb0, 0x0 ;  /* 0x00008000000079c5 */ /* 0x000fe40000010000 */
[----:B------:R-:W2:Y:S02]  /*a500*/  SYNCS.PHASECHK.TRANS64.TRYWAIT P1, [R18+URZ+0x38810], R3 ;  /* 0x03881003120075a7 */ /* 0x000ea4000802017f */
[----:B--2---:R-:W-:Y:S05]  /*a510*/  @!P1 BRA `(.L_x_5465) ;  /* 0x00000174007c9947 */ /* 0x004fea0003800000 */
.L_x_5689:
[----:B------:R-:W-:Y:S05]  /*a520*/  BSYNC B0 ;  /* 0x0000000000007941 */ /* 0x000fea0003800000 */
.L_x_5464:
[----:B------:R-:W-:Y:S05]  /*a530*/  @!P0 BRA `(.L_x_5466) ;  /* 0x0000000000048947 */ /* 0x000fea0003800000 */
[----:B------:R-:W-:Y:S01]  /*a540*/  BPT.TRAP 0x1 ;  /* 0x000000040000795c */ /* 0x000fe20000300000 */
.L_x_5466:
[----:B------:R3:W4:Y:S01]  /*a550*/  SYNCS.PHASECHK.TRANS64.TRYWAIT P1, [R15+URZ+0x38850], R12 ;  /* 0x0388500c0f0075a7 */ /* 0x000722000802017f */
[----:B------:R-:W-:Y:S05]  /*a560*/  @!P0 BRA `(.L_x_5467) ;  /* 0x0000000000048947 */ /* 0x000fea0003800000 */
[----:B------:R-:W-:Y:S01]  /*a570*/  BPT.TRAP 0x1 ;  /* 0x000000040000795c */ /* 0x000fe20000300000 */
.L_x_5467:
[----:B------:R-:W-:-:S05]  /*a580*/  VIADD R0, R18, 0x400 ;  /* 0x0000040012007836 */ /* 0x000fca0000000000 */
[----:B------:R-:W-:-:S04]  /*a590*/  SHF.R.U32.HI R0, RZ, 0x4, R0 ;  /* 0x00000004ff007819 */ /* 0x000fc80000011600 */
[----:B------:R-:W-:Y:S01]  /*a5a0*/  LOP3.LUT R0, R0, 0x3fff, RZ, 0xc0, !PT ;  /* 0x00003fff00007812 */ /* 0x000fe200078ec0ff */
[----:B----4-:R-:W-:Y:S06]  /*a5b0*/  @P1 BRA `(.L_x_5468) ;  /* 0x0000000000081947 */ /* 0x010fec0003800000 */
[----:B------:R-:W4:Y:S02]  /*a5c0*/  SYNCS.PHASECHK.TRANS64.TRYWAIT P1, [R15+URZ+0x38850], R12 ;  /* 0x0388500c0f0075a7 */ /* 0x000f24000802017f */
[----:B----4-:R-:W-:Y:S05]  /*a5d0*/  @!P1 BRA `(.L_x_5469) ;  /* 0x0000017400609947 */ /* 0x010fea0003800000 */
.L_x_5468:
[----:B------:R-:W-:Y:S05]  /*a5e0*/  WARPSYNC.ALL ;  /* 0x0000000000007948 */ /* 0x000fea0003800000 */
[----:B------:R-:W-:Y:S01]  /*a5f0*/  LOP3.LUT R207, R0, 0x10000, RZ, 0xfc, !PT ;  /* 0x0001000000cf7812 */ /* 0x000fe200078efcff */
[----:B------:R-:W-:Y:S01]  /*a600*/  VIADD R0, R18, 0x26400 ;  /* 0x0002640012007836 */ /* 0x000fe20000000000 */
[----:B------:R-:W-:-:S03]  /*a610*/  WARPGROUP.ARRIVE ;  /* 0x00000000000079c5 */ /* 0x000fc60000000000 */
[----:B01-34-:R-:W-:Y:S01]  /*a620*/  IMAD R12, R19, 0x1000, R207 ;  /* 0x00001000130c7824 */ /* 0x01bfe200078e02cf */
[----:B------:R-:W-:Y:S01]  /*a630*/  MOV R21, 0x40000040 ;  /* 0x4000004000157802 */ /* 0x000fe20000000f00 */
[----:B------:R-:W-:Y:S01]  /*a640*/  IMAD.MOV.U32 R13, RZ, RZ, 0x40000040 ;  /* 0x40000040ff0d7424 */ /* 0x000fe200078e00ff */
[----:B------:R-:W-:Y:S01]  /*a650*/  SHF.R.U32.HI R0, RZ, 0x4, R0 ;  /* 0x00000004ff007819 */ /* 0x000fe20000011600 */
[----:B--2---:R-:W-:Y:S01]  /*a660*/  IMAD.MOV.U32 R3, RZ, RZ, 0x40000040 ;  /* 0x40000040ff037424 */ /* 0x004fe200078e00ff */
[C---:B------:R-:W-:Y:S01]  /*a670*/  R2UR UR6, R12.reuse ;  /* 0x000000000c0672ca */ /* 0x040fe200000e0000 */
[----:B------:R-:W-:Y:S01]  /*a680*/  VIADD R20, R12, 0x2 ;  /* 0x000000020c147836 */ /* 0x000fe20000000000 */
[----:B------:R-:W-:Y:S01]  /*a690*/  LOP3.LUT R0, R0, 0x3fff, RZ, 0xc0, !PT ;  /* 0x00003fff00007812 */ /* 0x000fe200078ec0ff */
[----:B------:R-:W-:Y:S01]  /*a6a0*/  IMAD.MOV.U32 R59, RZ, RZ, 0x40000040 ;  /* 0x40000040ff3b7424 */ /* 0x000fe200078e00ff */
[----:B------:R-:W-:Y:S01]  /*a6b0*/  R2UR UR7, R13 ;  /* 0x000000000d0772ca */ /* 0x000fe200000e0000 */
[----:B------:R-:W0:Y:S01]  /*a6c0*/  S2R R14, SR_TID.X ;  /* 0x00000000000e7919 */ /* 0x000e220000002100 */
[----:B------:R-:W-:Y:S01]  /*a6d0*/  LOP3.LUT R2, R0, 0x10000, RZ, 0xfc, !PT ;  /* 0x0001000000027812 */ /* 0x000fe200078efcff */
[----:B------:R-:W-:Y:S01]  /*a6e0*/  VIADD R57, R12, 0x800 ;  /* 0x000008000c397836 */ /* 0x000fe20000000000 */
[----:B------:R-:W-:Y:S01]  /*a6f0*/  R2UR UR5, R3 ;  /* 0x00000000030572ca */ /* 0x000fe200000e0000 */
[----:B------:R-:W-:Y:S01]  /*a700*/  IMAD.MOV.U32 R60, RZ, RZ, 0x4 ;  /* 0x00000004ff3c7424 */ /* 0x000fe200078e00ff */
[C---:B------:R-:W-:Y:S01]  /*a710*/  R2UR UR4, R2.reuse ;  /* 0x00000000020472ca */ /* 0x040fe200000e0000 */
[----:B------:R-:W-:-:S02]  /*a720*/  VIADD R58, R2, 0x2 ;  /* 0x00000002023a7836 */ /* 0x000fc40000000000 */
[----:B------:R-:W-:-:S10]  /*a730*/  VIADD R13, R2, 0x800 ;  /* 0x00000800020d7836 */ /* 0x000fd40000000000 */
        /* <DEDUP_REMOVED lines=10> */
[----:B------:R-:W0:Y:S02]  /*a7e0*/  SHFL.IDX PT, R0, R14, RZ, 0x1f ;  /* 0x00001fff0e007589 */ /* 0x000e2400000e0000 */
[----:B0-----:R-:W-:-:S04]  /*a7f0*/  ISETP.GT.AND P1, PT, R0, 0x7f, PT ;  /* 0x0000007f0000780c */ /* 0x001fc80003f24270 */
        /* <DEDUP_REMOVED lines=34> */
[----:B------:R-:W-:Y:S02]  /*aa20*/  R2UR UR5, R59 ;  /* 0x000000003b0572ca */ /* 0x000fe400000e0000 */
        /* <DEDUP_REMOVED lines=126> */
[--C-:B------:R-:W-:Y:S01]  /*b210*/  IMAD.IADD R20, R57, 0x1, R14.reuse ;  /* 0x0000000139147824 */ /* 0x100fe200078e020e */
        /* <DEDUP_REMOVED lines=19> */
[----:B------:R-:W-:-:S04]  /*b350*/  SEL R13, R13, 0x26, P1 ;  /* 0x000000260d0d7807 */ /* 0x000fc80000800000 */
[----:B------:R-:W-:Y:S01]  /*b360*/  LOP3.LUT R13, R13, 0x6, RZ, 0xc0, !PT ;  /* 0x000000060d0d7812 */ /* 0x000fe200078ec0ff */
        /* <DEDUP_REMOVED lines=137> */
[C---:B------:R-:W-:Y:S01]  /*bc00*/  IMAD.IADD R58, R14.reuse, 0x1, R13 ;  /* 0x000000010e3a7824 */ /* 0x040fe200078e020d */
        /* <DEDUP_REMOVED lines=15> */
[----:B------:R-:W-:-:S03]  /*bd00*/  IMAD.MOV.U32 R57, RZ, RZ, 0x40 ;  /* 0x00000040ff397424 */ /* 0x000fc600078e00ff */
[----:B------:R-:W-:Y:S02]  /*bd10*/  SEL R13, R13, 0xf80, P1 ;  /* 0x00000f800d0d7807 */ /* 0x000fe40000800000 */
[----:B------:R-:W-:Y:S02]  /*bd20*/  SEL R0, R57, 0x3e, P1 ;  /* 0x0000003e39007807 */ /* 0x000fe40000800000 */
[----:B------:R-:W-:Y:S02]  /*bd30*/  LOP3.LUT R14, R13, 0x1e00, RZ, 0xc0, !PT ;  /* 0x00001e000d0e7812 */ /* 0x000fe400078ec0ff */
        /* <DEDUP_REMOVED lines=25> */
.L_x_5470:
[----:B------:R-:W2:Y:S01]  /*bed0*/  LDL R0, [R1+0x10] ;  /* 0x0000100001007983 */ /* 0x000ea20000100800 */
[----:B------:R-:W0:Y:S01]  /*bee0*/  LDC R12, c[0x0][0x448] ;  /* 0x00011200ff0c7b82 */ /* 0x000e220000000800 */
[----:B------:R-:W-:Y:S01]  /*bef0*/  ULDC UR4, c[0x0][0xad0] ;  /* 0x0002b40000047ab9 */ /* 0x000fe20000000800 */
[----:B------:R-:W-:Y:S01]  /*bf00*/  LOP3.LUT R22, R22, 0xfffffffd, RZ, 0xc0, !PT ;  /* 0xfffffffd16167812 */ /* 0x000fe200078ec0ff */
[----:B------:R-:W-:Y:S01]  /*bf10*/  FMUL.FTZ R24, R24, UR4 ;  /* 0x0000000418187c20 */ /* 0x000fe20008410000 */
[----:B------:R-:W-:Y:S01]  /*bf20*/  FMUL.FTZ R25, R25, UR4 ;  /* 0x0000000419197c20 */ /* 0x000fe20008410000 */
[----:B------:R-:W-:Y:S01]  /*bf30*/  FMUL.FTZ R28, R28, UR4 ;  /* 0x000000041c1c7c20 */ /* 0x000fe20008410000 */
[----:B------:R-:W-:Y:S01]  /*bf40*/  FMUL.FTZ R29, R29, UR4 ;  /* 0x000000041d1d7c20 */ /* 0x000fe20008410000 */
[----:B------:R1:W3:Y:S01]  /*bf50*/  MUFU.TANH R21, R24 ;  /* 0x0000001800157308 */ /* 0x0002e20000002400 */
[----:B------:R-:W4:Y:S01]  /*bf60*/  LDL R58, [R1] ;  /* 0x00000000013a7983 */ /* 0x000f220000100800 */
[----:B0-----:R-:W-:-:S06]  /*bf70*/  ISETP.NE.AND P5, PT, R12, 0x1, PT ;  /* 0x000000010c00780c */ /* 0x001fcc0003fa5270 */
        /* <DEDUP_REMOVED lines=8> */
[----:B------:R5:W0:Y:S01]  /*c000*/  MUFU.TANH R61, R28 ;  /* 0x0000001c003d7308 */ /* 0x000a220000002400 */
[----:B------:R-:W-:Y:S01]  /*c010*/  FMUL.FTZ R44, R44, UR4 ;  /* 0x000000042c2c7c20 */ /* 0x000fe20008410000 */
[----:B------:R-:W-:Y:S01]  /*c020*/  FMUL.FTZ R45, R45, UR4 ;  /* 0x000000042d2d7c20 */ /* 0x000fe20008410000 */
[----:B------:R-:W-:Y:S01]  /*c030*/  FMUL.FTZ R14, R27, UR4 ;  /* 0x000000041b0e7c20 */ /* 0x000fe20008410000 */
[----:B------:R-:W1:Y:S01]  /*c040*/  @P5 LDC R13, c[0x0][0x44c] ;  /* 0x00011300ff0d5b82 */ /* 0x000e620000000800 */
[----:B------:R-:W-:Y:S01]  /*c050*/  FMUL.FTZ R48, R48, UR4 ;  /* 0x0000000430307c20 */ /* 0x000fe20008410000 */
[----:B------:R-:W-:Y:S01]  /*c060*/  FMUL.FTZ R52, R52, UR4 ;  /* 0x0000000434347c20 */ /* 0x000fe20008410000 */
[----:B------:R-:W-:Y:S01]  /*c070*/  FMUL.FTZ R53, R53, UR4 ;  /* 0x0000000435357c20 */ /* 0x000fe20008410000 */
[----:B------:R-:W0:Y:S01]  /*c080*/  MUFU.TANH R29, R29 ;  /* 0x0000001d001d7308 */ /* 0x000e220000002400 */
[----:B------:R-:W-:Y:S01]  /*c090*/  FMUL.FTZ R30, R30, UR4 ;  /* 0x000000041e1e7c20 */ /* 0x000fe20008410000 */
[----:B------:R-:W-:Y:S01]  /*c0a0*/  FMUL.FTZ R34, R34, UR4 ;  /* 0x0000000422227c20 */ /* 0x000fe20008410000 */
[----:B------:R-:W-:Y:S01]  /*c0b0*/  FMUL.FTZ R35, R35, UR4 ;  /* 0x0000000423237c20 */ /* 0x000fe20008410000 */
[----:B------:R-:W3:Y:S01]  /*c0c0*/  @P5 LDC R20, c[0x0][0x450] ;  /* 0x00011400ff145b82 */ /* 0x000ee20000000800 */
[----:B------:R-:W-:Y:S01]  /*c0d0*/  FMUL.FTZ R38, R38, UR4 ;  /* 0x0000000426267c20 */ /* 0x000fe20008410000 */
[----:B------:R-:W-:Y:S01]  /*c0e0*/  FMUL.FTZ R39, R39, UR4 ;  /* 0x0000000427277c20 */ /* 0x000fe20008410000 */
[----:B------:R-:W-:Y:S01]  /*c0f0*/  FMUL.FTZ R47, R47, UR4 ;  /* 0x000000042f2f7c20 */ /* 0x000fe20008410000 */
[----:B------:R-:W-:Y:S01]  /*c100*/  MUFU.TANH R32, R32 ;  /* 0x0000002000207308 */ /* 0x000fe20000002400 */
        /* <DEDUP_REMOVED lines=8> */
[----:B------:R-:W-:-:S07]  /*c190*/  @P5 LOP3.LUT R22, R22, 0x2, RZ, 0xfc, !PT ;  /* 0x0000000216165812 */ /* 0x000fce00078efcff */
[----:B------:R-:W0:Y:S08]  /*c1a0*/  MUFU.TANH R36, R36 ;  /* 0x0000002400247308 */ /* 0x000e300000002400 */
[----:B------:R-:W0:Y:S08]  /*c1b0*/  MUFU.TANH R37, R37 ;  /* 0x0000002500257308 */ /* 0x000e300000002400 */
[----:B------:R-:W0:Y:S08]  /*c1c0*/  MUFU.TANH R40, R40 ;  /* 0x0000002800287308 */ /* 0x000e300000002400 */
[----:B------:R-:W-:Y:S08]  /*c1d0*/  MUFU.TANH R44, R44 ;  /* 0x0000002c002c7308 */ /* 0x000ff00000002400 */
[----:B------:R-:W-:Y:S08]  /*c1e0*/  MUFU.TANH R27, R45 ;  /* 0x0000002d001b7308 */ /* 0x000ff00000002400 */
[----:B------:R-:W-:Y:S08]  /*c1f0*/  MUFU.TANH R52, R52 ;  /* 0x0000003400347308 */ /* 0x000ff00000002400 */
[----:B------:R-:W-:Y:S08]  /*c200*/  MUFU.TANH R12, R12 ;  /* 0x0000000c000c7308 */ /* 0x000ff00000002400 */
[----:B------:R-:W-:Y:S08]  /*c210*/  MUFU.TANH R14, R14 ;  /* 0x0000000e000e7308 */ /* 0x000ff00000002400 */
[----:B------:R-:W-:Y:S08]  /*c220*/  MUFU.TANH R30, R30 ;  /* 0x0000001e001e7308 */ /* 0x000ff00000002400 */
[----:B------:R-:W-:Y:S08]  /*c230*/  MUFU.TANH R34, R34 ;  /* 0x0000002200227308 */ /* 0x000ff00000002400 */
[----:B------:R-:W-:Y:S08]  /*c240*/  MUFU.TANH R69, R35 ;  /* 0x0000002300457308 */ /* 0x000ff00000002400 */
[----:B------:R-:W-:Y:S01]  /*c250*/  MUFU.TANH R38, R38 ;  /* 0x0000002600267308 */ /* 0x000fe20000002400 */
[----:B--2---:R-:W-:-:S04]  /*c260*/  IMAD.IADD R0, R0, 0x1, R213 ;  /* 0x0000000100007824 */ /* 0x004fc800078e02d5 */
[----:B-1----:R-:W-:-:S04]  /*c270*/  @P5 IMAD.HI.U32 R13, R0, R13, RZ ;  /* 0x0000000d000d5227 */ /* 0x002fc800078e00ff */
[----:B------:R-:W-:Y:S01]  /*c280*/  IMAD.MOV.U32 R24, RZ, RZ, R0 ;  /* 0x000000ffff187224 */ /* 0x000fe200078e0000 */
[----:B---3--:R-:W-:-:S05]  /*c290*/  @P5 SHF.R.U32.HI R24, RZ, R20, R13 ;  /* 0x00000014ff185219 */ /* 0x008fca000001160d */
[----:B------:R-:W5:Y:S01]  /*c2a0*/  SHFL.IDX PT, R20, R24, RZ, 0x1c1f ;  /* 0x001c1fff18147589 */ /* 0x000f6200000e0000 */
[----:B------:R-:W-:-:S05]  /*c2b0*/  IMAD R0, R170, -0x40, R57 ;  /* 0xffffffc0aa007824 */ /* 0x000fca00078e0239 */
[----:B------:R-:W-:Y:S02]  /*c2c0*/  IADD3 R13, R211, 0x1, R0 ;  /* 0x00000001d30d7810 */ /* 0x000fe40007ffe000 */
[----:B------:R-:W-:Y:S02]  /*c2d0*/  IADD3 R26, -R193, R0, R211 ;  /* 0x00000000c11a7210 */ /* 0x000fe40007ffe1d3 */
[----:B------:R-:W-:-:S04]  /*c2e0*/  IADD3 R65, -R208, R13, -R193 ;  /* 0x0000000dd0417210 */ /* 0x000fc80007ffe9c1 */
[----:B-----5:R-:W-:-:S04]  /*c2f0*/  VIADDMNMX R28, R20, R65, R26, PT ;  /* 0x00000041141c7246 */ /* 0x020fc8000380011a */
[C---:B------:R-:W-:Y:S02]  /*c300*/  ISETP.GT.AND P1, PT, R28.reuse, RZ, PT ;  /* 0x000000ff1c00720c */ /* 0x040fe40003f24270 */
[C---:B------:R-:W-:Y:S02]  /*c310*/  ISETP.GT.AND P2, PT, R28.reuse, 0x1, PT ;  /* 0x000000011c00780c */ /* 0x040fe40003f44270 */
[C---:B------:R-:W-:Y:S02]  /*c320*/  ISETP.GT.AND P3, PT, R28.reuse, 0x8, PT ;  /* 0x000000081c00780c */ /* 0x040fe40003f64270 */
[----:B------:R-:W-:Y:S02]  /*c330*/  FSEL R0, R21, -INF , P1 ;  /* 0xff80000015007808 */ /* 0x000fe40000800000 */
[----:B0-----:R-:W-:Y:S02]  /*c340*/  FSEL R63, R25, -INF , P2 ;  /* 0xff800000193f7808 */ /* 0x001fe40001000000 */
[----:B------:R-:W-:-:S02]  /*c350*/  ISETP.GT.AND P1, PT, R28, 0x9, PT ;  /* 0x000000091c00780c */ /* 0x000fc40003f24270 */
[----:B------:R-:W-:Y:S02]  /*c360*/  FSEL R61, R61, -INF , P3 ;  /* 0xff8000003d3d7808 */ /* 0x000fe40001800000 */
[----:B------:R-:W-:Y:S02]  /*c370*/  FMNMX.FTZ R20, R0, R63, !PT ;  /* 0x0000003f00147209 */ /* 0x000fe40007810000 */
[C---:B------:R-:W-:Y:S02]  /*c380*/  ISETP.GT.AND P2, PT, R28.reuse, 0x10, PT ;  /* 0x000000101c00780c */ /* 0x040fe40003f44270 */
[----:B------:R-:W-:Y:S02]  /*c390*/  FSEL R59, R29, -INF , P1 ;  /* 0xff8000001d3b7808 */ /* 0x000fe40000800000 */
[----:B------:R-:W-:Y:S01]  /*c3a0*/  FMNMX.FTZ R20, R61, R20, !PT ;  /* 0x000000143d147209 */ /* 0x000fe20007810000 */
[----:B------:R0:W1:Y:S01]  /*c3b0*/  MUFU.TANH R13, R41 ;  /* 0x00000029000d7308 */ /* 0x0000620000002400 */
[----:B------:R-:W-:-:S02]  /*c3c0*/  ISETP.GT.AND P1, PT, R28, 0x11, PT ;  /* 0x000000111c00780c */ /* 0x000fc40003f24270 */
[----:B------:R-:W-:Y:S02]  /*c3d0*/  FMNMX.FTZ R20, R59, R20, !PT ;  /* 0x000000143b147209 */ /* 0x000fe40007810000 */
[----:B------:R-:W-:Y:S02]  /*c3e0*/  FSEL R57, R33, -INF , P1 ;  /* 0xff80000021397808 */ /* 0x000fe40000800000 */
[----:B0-----:R-:W-:Y:S02]  /*c3f0*/  FSEL R41, R32, -INF , P2 ;  /* 0xff80000020297808 */ /* 0x001fe40001000000 */
[C---:B------:R-:W-:Y:S02]  /*c400*/  ISETP.GT.AND P2, PT, R28.reuse, 0x18, PT ;  /* 0x000000181c00780c */ /* 0x040fe40003f44270 */
[----:B------:R-:W-:Y:S02]  /*c410*/  FMNMX.FTZ R32, R41, R20, !PT ;  /* 0x0000001429207209 */ /* 0x000fe40007810000 */
[----:B------:R-:W-:-:S02]  /*c420*/  ISETP.GT.AND P1, PT, R28, 0x19, PT ;  /* 0x000000191c00780c */ /* 0x000fc40003f24270 */
[----:B------:R-:W-:Y:S02]  /*c430*/  FSEL R45, R36, -INF , P2 ;  /* 0xff800000242d7808 */ /* 0x000fe40001000000 */
[----:B------:R-:W-:Y:S01]  /*c440*/  FMNMX.FTZ R32, R57, R32, !PT ;  /* 0x0000002039207209 */ /* 0x000fe20007810000 */
[----:B------:R-:W-:Y:S01]  /*c450*/  FMUL.FTZ R20, R49, UR4 ;  /* 0x0000000431147c20 */ /* 0x000fe20008410000 */
[C---:B------:R-:W-:Y:S02]  /*c460*/  ISETP.GT.AND P2, PT, R28.reuse, 0x20, PT ;  /* 0x000000201c00780c */ /* 0x040fe40003f44270 */
[----:B------:R-:W-:Y:S02]  /*c470*/  FSEL R49, R37, -INF , P1 ;  /* 0xff80000025317808 */ /* 0x000fe40000800000 */
[----:B------:R-:W-:Y:S01]  /*c480*/  FMNMX.FTZ R32, R45, R32, !PT ;  /* 0x000000202d207209 */ /* 0x000fe20007810000 */
[----:B------:R-:W0:Y:S01]  /*c490*/  MUFU.TANH R29, R48 ;  /* 0x00000030001d7308 */ /* 0x000e220000002400 */
[----:B------:R-:W-:-:S02]  /*c4a0*/  ISETP.GT.AND P1, PT, R28, 0x21, PT ;  /* 0x000000211c00780c */ /* 0x000fc40003f24270 */
[----:B------:R-:W-:Y:S02]  /*c4b0*/  FSEL R21, R40, -INF , P2 ;  /* 0xff80000028157808 */ /* 0x000fe40001000000 */
[----:B------:R-:W-:Y:S02]  /*c4c0*/  FMNMX.FTZ R32, R49, R32, !PT ;  /* 0x0000002031207209 */ /* 0x000fe40007810000 */
[C---:B------:R-:W-:Y:S01]  /*c4d0*/  ISETP.GT.AND P2, PT, R28.reuse, 0x28, PT ;  /* 0x000000281c00780c */ /* 0x040fe20003f44270 */
[----:B------:R-:W2:Y:S01]  /*c4e0*/  MUFU.TANH R20, R20 ;  /* 0x0000001400147308 */ /* 0x000ea20000002400 */
[----:B-1----:R-:W-:Y:S02]  /*c4f0*/  FSEL R13, R13, -INF , P1 ;  /* 0xff8000000d0d7808 */ /* 0x002fe40000800000 */
[----:B------:R-:W-:Y:S02]  /*c500*/  FMNMX.FTZ R32, R21, R32, !PT ;  /* 0x0000002015207209 */ /* 0x000fe40007810000 */
[----:B------:R-:W-:-:S02]  /*c510*/  ISETP.GT.AND P1, PT, R28, 0x29, PT ;  /* 0x000000291c00780c */ /* 0x000fc40003f24270 */
[----:B------:R-:W-:Y:S02]  /*c520*/  FSEL R25, R44, -INF , P2 ;  /* 0xff8000002c197808 */ /* 0x000fe40001000000 */
[----:B------:R-:W-:Y:S01]  /*c530*/  FMNMX.FTZ R32, R13, R32, !PT ;  /* 0x000000200d207209 */ /* 0x000fe20007810000 */
[----:B------:R-:W1:Y:S01]  /*c540*/  MUFU.TANH R37, R53 ;  /* 0x0000003500257308 */ /* 0x000e620000002400 */
[C---:B------:R-:W-:Y:S02]  /*c550*/  ISETP.GT.AND P2, PT, R28.reuse, 0x30, PT ;  /* 0x000000301c00780c */ /* 0x040fe40003f44270 */
[----:B------:R-:W-:Y:S02]  /*c560*/  FSEL R27, R27, -INF , P1 ;  /* 0xff8000001b1b7808 */ /* 0x000fe40000800000 */
[----:B------:R-:W-:Y:S02]  /*c570*/  FMNMX.FTZ R32, R25, R32, !PT ;  /* 0x0000002019207209 */ /* 0x000fe40007810000 */
[----:B------:R-:W-:-:S02]  /*c580*/  ISETP.GT.AND P1, PT, R28, 0x31, PT ;  /* 0x000000311c00780c */ /* 0x000fc40003f24270 */
[----:B0-----:R-:W-:Y:S02]  /*c590*/  FSEL R29, R29, -INF , P2 ;  /* 0xff8000001d1d7808 */ /* 0x001fe40001000000 */
[----:B------:R-:W-:Y:S02]  /*c5a0*/  FMNMX.FTZ R32, R27, R32, !PT ;  /* 0x000000201b207209 */ /* 0x000fe40007810000 */
[----:B------:R-:W-:Y:S02]  /*c5b0*/  ISETP.GT.AND P2, PT, R28, 0x38, PT ;  /* 0x000000381c00780c */ /* 0x000fe40003f44270 */
[----:B--2---:R-:W-:Y:S02]  /*c5c0*/  FSEL R33, R20, -INF , P1 ;  /* 0xff80000014217808 */ /* 0x004fe40000800000 */
[----:B------:R-:W-:Y:S01]  /*c5d0*/  FMNMX.FTZ R32, R29, R32, !PT ;  /* 0x000000201d207209 */ /* 0x000fe20007810000 */
[----:B------:R-:W-:Y:S01]  /*c5e0*/  FMUL.FTZ R20, R31, UR4 ;  /* 0x000000041f147c20 */ /* 0x000fe20008410000 */
[----:B------:R-:W-:Y:S01]  /*c5f0*/  ISETP.GT.AND P1, PT, R28, 0x39, PT ;  /* 0x000000391c00780c */ /* 0x000fe20003f24270 */
[----:B------:R-:W0:Y:S01]  /*c600*/  SHFL.IDX PT, R24, R24, 0x1, 0x1c1f ;  /* 0x003c1f0018187f89 */ /* 0x000e2200000e0000 */
[----:B------:R-:W-:Y:S01]  /*c610*/  FSEL R31, R52, -INF , P2 ;  /* 0xff800000341f7808 */ /* 0x000fe20001000000 */
[----:B------:R-:W-:Y:S01]  /*c620*/  MUFU.TANH R39, R39 ;  /* 0x0000002700277308 */ /* 0x000fe20000002400 */
[----:B------:R-:W-:Y:S01]  /*c630*/  FMNMX.FTZ R32, R33, R32, !PT ;  /* 0x0000002021207209 */ /* 0x000fe20007810000 */
[----:B------:R-:W-:Y:S01]  /*c640*/  ULDC UR4, c[0x0][0xa80] ;  /* 0x0002a00000047ab9 */ /* 0x000fe20000000800 */
[----:B-1----:R-:W-:-:S02]  /*c650*/  FSEL R37, R37, -INF , P1 ;  /* 0xff80000025257808 */ /* 0x002fc40000800000 */
[----:B------:R-:W-:-:S04]  /*c660*/  FMNMX.FTZ R32, R31, R32, !PT ;  /* 0x000000201f207209 */ /* 0x000fc80007810000 */
[----:B------:R-:W-:-:S05]  /*c670*/  FMNMX.FTZ R32, R37, R32, !PT ;  /* 0x0000002025207209 */ /* 0x000fca0007810000 */
[----:B------:R-:W1:Y:S01]  /*c680*/  SHFL.BFLY PT, R53, R32, 0x2, 0x1f ;  /* 0x0c401f0020357f89 */ /* 0x000e6200000e0000 */
[----:B------:R-:W2:Y:S01]  /*c690*/  MUFU.TANH R20, R20 ;  /* 0x0000001400147308 */ /* 0x000ea20000002400 */
[----:B0-----:R-:W-:-:S04]  /*c6a0*/  VIADDMNMX R26, R24, R65, R26, PT ;  /* 0x00000041181a7246 */ /* 0x001fc8000380011a */
[C---:B------:R-:W-:Y:S02]  /*c6b0*/  ISETP.GT.AND P1, PT, R26.reuse, RZ, PT ;  /* 0x000000ff1a00720c */ /* 0x040fe40003f24270 */
[C---:B------:R-:W-:Y:S02]  /*c6c0*/  ISETP.GT.AND P2, PT, R26.reuse, 0x1, PT ;  /* 0x000000011a00780c */ /* 0x040fe40003f44270 */
[----:B------:R-:W-:Y:S02]  /*c6d0*/  ISETP.GT.AND P3, PT, R26, 0x8, PT ;  /* 0x000000081a00780c */ /* 0x000fe40003f64270 */
[----:B-1----:R-:W-:Y:S02]  /*c6e0*/  FMNMX.FTZ R168, R32, R53, !PT ;  /* 0x0000003520a87209 */ /* 0x002fe40007810000 */
[----:B------:R-:W-:Y:S02]  /*c6f0*/  FSEL R53, R12, -INF , P1 ;  /* 0xff8000000c357808 */ /* 0x000fe40000800000 */
[----:B------:R-:W-:-:S02]  /*c700*/  FSEL R12, R14, -INF , P2 ;  /* 0xff8000000e0c7808 */ /* 0x000fc40001000000 */
[----:B------:R-:W-:Y:S02]  /*c710*/  ISETP.GT.AND P1, PT, R26, 0x9, PT ;  /* 0x000000091a00780c */ /* 0x000fe40003f24270 */
[----:B------:R-:W-:Y:S02]  /*c720*/  FSEL R65, R30, -INF , P3 ;  /* 0xff8000001e417808 */ /* 0x000fe40001800000 */
[----:B------:R-:W-:Y:S01]  /*c730*/  FMNMX.FTZ R14, R53, R12, !PT ;  /* 0x0000000c350e7209 */ /* 0x000fe20007810000 */
[----:B------:R2:W-:Y:S01]  /*c740*/  MUFU.TANH R28, R47 ;  /* 0x0000002f001c7308 */ /* 0x0005e20000002400 */
[----:B------:R-:W-:Y:S02]  /*c750*/  ISETP.GT.AND P2, PT, R26, 0x10, PT ;  /* 0x000000101a00780c */ /* 0x000fe40003f44270 */
[----:B------:R-:W-:Y:S02]  /*c760*/  FMNMX.FTZ R14, R65, R14, !PT ;  /* 0x0000000e410e7209 */ /* 0x000fe40007810000 */
[----:B------:R-:W-:-:S02]  /*c770*/  FSEL R67, R34, -INF , P2 ;  /* 0xff80000022437808 */ /* 0x000fc40001000000 */
[----:B--2---:R-:W-:Y:S01]  /*c780*/  FSEL R47, R20, -INF , P1 ;  /* 0xff800000142f7808 */ /* 0x004fe20000800000 */
[----:B------:R-:W0:Y:S01]  /*c790*/  MUFU.TANH R42, R42 ;  /* 0x0000002a002a7308 */ /* 0x000e220000002400 */
[C---:B------:R-:W-:Y:S02]  /*c7a0*/  ISETP.GT.AND P1, PT, R26.reuse, 0x11, PT ;  /* 0x000000111a00780c */ /* 0x040fe40003f24270 */
[----:B------:R-:W-:Y:S01]  /*c7b0*/  FMNMX.FTZ R14, R47, R14, !PT ;  /* 0x0000000e2f0e7209 */ /* 0x000fe20007810000 */
[----:B------:R-:W1:Y:S01]  /*c7c0*/  SHFL.BFLY PT, R35, R168, 0x1, 0x1f ;  /* 0x0c201f00a8237f89 */ /* 0x000e6200000e0000 */
[----:B------:R-:W-:Y:S02]  /*c7d0*/  ISETP.GT.AND P2, PT, R26, 0x18, PT ;  /* 0x000000181a00780c */ /* 0x000fe40003f44270 */
[----:B------:R-:W-:Y:S01]  /*c7e0*/  FSEL R69, R69, -INF , P1 ;  /* 0xff80000045457808 */ /* 0x000fe20000800000 */
[----:B------:R-:W2:Y:S01]  /*c7f0*/  MUFU.TANH R43, R43 ;  /* 0x0000002b002b7308 */ /* 0x000ea20000002400 */
[----:B------:R-:W-:-:S02]  /*c800*/  FMNMX.FTZ R14, R67, R14, !PT ;  /* 0x0000000e430e7209 */ /* 0x000fc40007810000 */
[----:B------:R-:W-:Y:S02]  /*c810*/  ISETP.GT.AND P1, PT, R26, 0x19, PT ;  /* 0x000000191a00780c */ /* 0x000fe40003f24270 */
[----:B------:R-:W-:Y:S02]  /*c820*/  FSEL R71, R38, -INF , P2 ;  /* 0xff80000026477808 */ /* 0x000fe40001000000 */
[----:B------:R-:W-:Y:S01]  /*c830*/  FMNMX.FTZ R20, R69, R14, !PT ;  /* 0x0000000e45147209 */ /* 0x000fe20007810000 */
[----:B------:R-:W3:Y:S01]  /*c840*/  MUFU.TANH R46, R46 ;  /* 0x0000002e002e7308 */ /* 0x000ee20000002400 */
[----:B------:R-:W-:Y:S02]  /*c850*/  ISETP.GT.AND P2, PT, R26, 0x20, PT ;  /* 0x000000201a00780c */ /* 0x000fe40003f44270 */
[----:B------:R-:W-:-:S05]  /*c860*/  FMNMX.FTZ R20, R71, R20, !PT ;  /* 0x0000001447147209 */ /* 0x000fca0007810000 */
[----:B------:R5:W-:Y:S01]  /*c870*/  MUFU.TANH R81, R51 ;  /* 0x0000003300517308 */ /* 0x000be20000002400 */
[----:B0-----:R-:W-:Y:S02]  /*c880*/  FSEL R73, R42, -INF , P2 ;  /* 0xff8000002a497808 */ /* 0x001fe40001000000 */
[----:B-----5:R-:W-:-:S05]  /*c890*/  FSEL R51, R39, -INF , P1 ;  /* 0xff80000027337808 */ /* 0x020fca0000800000 */
[----:B------:R-:W0:Y:S01]  /*c8a0*/  MUFU.TANH R50, R50 ;  /* 0x0000003200327308 */ /* 0x000e220000002400 */
[C---:B------:R-:W-:Y:S02]  /*c8b0*/  ISETP.GT.AND P1, PT, R26.reuse, 0x21, PT ;  /* 0x000000211a00780c */ /* 0x040fe40003f24270 */
[----:B------:R-:W-:Y:S02]  /*c8c0*/  FMNMX.FTZ R20, R51, R20, !PT ;  /* 0x0000001433147209 */ /* 0x000fe40007810000 */
[C---:B------:R-:W-:Y:S02]  /*c8d0*/  ISETP.GT.AND P2, PT, R26.reuse, 0x28, PT ;  /* 0x000000281a00780c */ /* 0x040fe40003f44270 */
[----:B--2---:R-:W-:Y:S02]  /*c8e0*/  FSEL R75, R43, -INF , P1 ;  /* 0xff8000002b4b7808 */ /* 0x004fe40000800000 */
[----:B------:R-:W-:Y:S01]  /*c8f0*/  FMNMX.FTZ R20, R73, R20, !PT ;  /* 0x0000001449147209 */ /* 0x000fe20007810000 */
[----:B------:R-:W2:Y:S01]  /*c900*/  MUFU.TANH R54, R54 ;  /* 0x0000003600367308 */ /* 0x000ea20000002400 */
[----:B------:R-:W-:-:S02]  /*c910*/  ISETP.GT.AND P3, PT, R26, 0x29, PT ;  /* 0x000000291a00780c */ /* 0x000fc40003f64270 */
[----:B---3--:R-:W-:Y:S02]  /*c920*/  FSEL R77, R46, -INF , P2 ;  /* 0xff8000002e4d7808 */ /* 0x008fe40001000000 */
[----:B------:R-:W-:Y:S01]  /*c930*/  FMNMX.FTZ R20, R75, R20, !PT ;  /* 0x000000144b147209 */ /* 0x000fe20007810000 */
[----:B------:R-:W-:Y:S01]  /*c940*/  IMAD.U32 R14, RZ, RZ, UR4 ;  /* 0x00000004ff0e7e24 */ /* 0x000fe2000f8e00ff */
[----:B-1----:R-:W-:Y:S01]  /*c950*/  FMNMX.FTZ R168, R168, R35, !PT ;  /* 0x00000023a8a87209 */ /* 0x002fe20007810000 */
[----:B------:R1:W3:Y:S01]  /*c960*/  MUFU.TANH R30, R55 ;  /* 0x00000037001e7308 */ /* 0x0002e20000002400 */
[----:B------:R-:W-:Y:S02]  /*c970*/  ISETP.GT.AND P1, PT, R26, 0x30, PT ;  /* 0x000000301a00780c */ /* 0x000fe40003f24270 */
[----:B------:R-:W-:Y:S01]  /*c980*/  FMNMX.FTZ R20, R77, R20, !PT ;  /* 0x000000144d147209 */ /* 0x000fe20007810000 */
[----:B------:R-:W-:Y:S01]  /*c990*/  FMUL.FTZ R24, R168, R14 ;  /* 0x0000000ea8187220 */ /* 0x000fe20000410000 */
[----:B------:R-:W-:-:S02]  /*c9a0*/  ISETP.GT.AND P2, PT, R26, 0x31, PT ;  /* 0x000000311a00780c */ /* 0x000fc40003f44270 */
[----:B-1----:R-:W-:Y:S02]  /*c9b0*/  FSEL R55, R28, -INF , P3 ;  /* 0xff8000001c377808 */ /* 0x002fe40001800000 */
[----:B0-----:R-:W-:Y:S02]  /*c9c0*/  FSEL R79, R50, -INF , P1 ;  /* 0xff800000324f7808 */ /* 0x001fe40000800000 */
[----:B------:R-:W-:Y:S02]  /*c9d0*/  FMNMX.FTZ R20, R55, R20, !PT ;  /* 0x0000001437147209 */ /* 0x000fe40007810000 */
[----:B------:R-:W-:Y:S02]  /*c9e0*/  FSETP.NEU.FTZ.AND P4, PT, R168, -INF , PT ;  /* 0xff800000a800780b */ /* 0x000fe40003f9d000 */
[----:B------:R-:W-:Y:S02]  /*c9f0*/  ISETP.GT.AND P1, PT, R26, 0x38, PT ;  /* 0x000000381a00780c */ /* 0x000fe40003f24270 */
[----:B------:R-:W-:-:S02]  /*ca00*/  FSEL R81, R81, -INF , P2 ;  /* 0xff80000051517808 */ /* 0x000fc40001000000 */
[----:B------:R-:W-:Y:S02]  /*ca10*/  FMNMX.FTZ R20, R79, R20, !PT ;  /* 0x000000144f147209 */ /* 0x000fe40007810000 */
[----:B------:R-:W-:Y:S02]  /*ca20*/  FSEL R24, R24, RZ, P4 ;  /* 0x000000ff18187208 */ /* 0x000fe40002000000 */
[----:B------:R-:W-:Y:S02]  /*ca30*/  ISETP.GT.AND P2, PT, R26, 0x39, PT ;  /* 0x000000391a00780c */ /* 0x000fe40003f44270 */
[----:B--2---:R-:W-:Y:S02]  /*ca40*/  FSEL R83, R54, -INF , P1 ;  /* 0xff80000036537808 */ /* 0x004fe40000800000 */
[----:B------:R-:W-:Y:S01]  /*ca50*/  FMNMX.FTZ R20, R81, R20, !PT ;  /* 0x0000001451147209 */ /* 0x000fe20007810000 */
[----:B------:R-:W-:Y:S01]  /*ca60*/  FFMA.FTZ R35, R63, R14, -R24 ;  /* 0x0000000e3f237223 */ /* 0x000fe20000010818 */
[----:B---3--:R-:W-:-:S02]  /*ca70*/  FSEL R63, R30, -INF , P2 ;  /* 0xff8000001e3f7808 */ /* 0x008fc40001000000 */
[----:B------:R-:W-:-:S04]  /*ca80*/  FMNMX.FTZ R20, R83, R20, !PT ;  /* 0x0000001453147209 */ /* 0x000fc80007810000 */
[----:B------:R-:W-:-:S05]  /*ca90*/  FMNMX.FTZ R20, R63, R20, !PT ;  /* 0x000000143f147209 */ /* 0x000fca0007810000 */
[----:B------:R-:W0:Y:S01]  /*caa0*/  SHFL.BFLY PT, R43, R20, 0x2, 0x1f ;  /* 0x0c401f00142b7f89 */ /* 0x000e2200000e0000 */
[----:B------:R-:W-:Y:S01]  /*cab0*/  FFMA.FTZ R164, R0, R14, -R24 ;  /* 0x0000000e00a47223 */ /* 0x000fe20000010818 */
[----:B0-----:R-:W-:-:S05]  /*cac0*/  FMNMX.FTZ R0, R20, R43, !PT ;  /* 0x0000002b14007209 */ /* 0x001fca0007810000 */
[----:B------:R-:W0:Y:S01]  /*cad0*/  SHFL.BFLY PT, R169, R0, 0x1, 0x1f ;  /* 0x0c201f0000a97f89 */ /* 0x000e2200000e0000 */
        /* <DEDUP_REMOVED lines=14> */
[----:B0-----:R-:W-:-:S04]  /*cbc0*/  FMNMX.FTZ R169, R0, R169, !PT ;  /* 0x000000a900a97209 */ /* 0x001fc80007810000 */
[C---:B------:R-:W-:Y:S01]  /*cbd0*/  FSETP.NEU.FTZ.AND P1, PT, R169.reuse, -INF , PT ;  /* 0xff800000a900780b */ /* 0x040fe20003f3d000 */
[----:B------:R-:W-:Y:S01]  /*cbe0*/  FMUL.FTZ R0, R169, R14 ;  /* 0x0000000ea9007220 */ /* 0x000fe20000410000 */
[----:B------:R-:W-:Y:S04]  /*cbf0*/  MUFU.EX2 R164, R164 ;  /* 0x000000a400a47308 */ /* 0x000fe80000000800 */
[----:B------:R-:W-:-:S04]  /*cc00*/  FSEL R24, R0, RZ, P1 ;  /* 0x000000ff00187208 */ /* 0x000fc80000800000 */
[----:B------:R-:W0:Y:S01]  /*cc10*/  MUFU.EX2 R35, R35 ;  /* 0x0000002300237308 */ /* 0x000e220000000800 */
[-CC-:B------:R-:W-:Y:S01]  /*cc20*/  FFMA.FTZ R53, R53, R14.reuse, -R24.reuse ;  /* 0x0000000e35357223 */ /* 0x180fe20000010818 */
[-CC-:B------:R-:W-:Y:S01]  /*cc30*/  FFMA.FTZ R12, R12, R14.reuse, -R24.reuse ;  /* 0x0000000e0c0c7223 */ /* 0x180fe20000010818 */
[----:B------:R-:W-:-:S05]  /*cc40*/  FFMA.FTZ R65, R65, R14, -R24 ;  /* 0x0000000e41417223 */ /* 0x000fca0000010818 */
[----:B------:R-:W1:Y:S01]  /*cc50*/  MUFU.EX2 R166, R166 ;  /* 0x000000a600a67308 */ /* 0x000e620000000800 */
[----:B------:R-:W-:Y:S01]  /*cc60*/  FFMA.FTZ R47, R47, R14, -R24 ;  /* 0x0000000e2f2f7223 */ /* 0x000fe20000010818 */
[----:B------:R-:W-:-:S06]  /*cc70*/  IMAD.MOV.U32 R21, RZ, RZ, 0x40000040 ;  /* 0x40000040ff157424 */ /* 0x000fcc00078e00ff */
[----:B------:R-:W-:Y:S01]  /*cc80*/  MUFU.EX2 R53, R53 ;  /* 0x0000003500357308 */ /* 0x000fe20000000800 */
[----:B------:R-:W-:Y:S01]  /*cc90*/  FFMA.FTZ R67, R67, R14, -R24 ;  /* 0x0000000e43437223 */ /* 0x000fe20000010818 */
[----:B------:R-:W-:-:S06]  /*cca0*/  VIADD R13, R15, 0x38840 ;  /* 0x000388400f0d7836 */ /* 0x000fcc0000000000 */
[----:B------:R-:W2:Y:S08]  /*ccb0*/  MUFU.EX2 R12, R12 ;  /* 0x0000000c000c7308 */ /* 0x000eb00000000800 */
[----:B------:R-:W3:Y:S01]  /*ccc0*/  MUFU.EX2 R39, R39 ;  /* 0x0000002700277308 */ /* 0x000ee20000000800 */
[----:B------:R-:W-:Y:S01]  /*ccd0*/  R2UR UR7, R21 ;  /* 0x00000000150772ca */ /* 0x000fe200000e0000 */
[----:B0-----:R-:W-:-:S06]  /*cce0*/  FADD.FTZ R21, R164, R35 ;  /* 0x00000023a4157221 */ /* 0x001fcc0000010000 */
[----:B------:R-:W0:Y:S01]  /*ccf0*/  MUFU.EX2 R65, R65 ;  /* 0x0000004100417308 */ /* 0x000e220000000800 */
[----:B------:R-:W-:-:S07]  /*cd00*/  PRMT R0, R190, 0x654, R13 ;  /* 0x00000654be007816 */ /* 0x000fce000000000d */
[----:B------:R-:W5:Y:S01]  /*cd10*/  MUFU.EX2 R160, R160 ;  /* 0x000000a000a07308 */ /* 0x000f620000000800 */
[----:B------:R-:W-:Y:S01]  /*cd20*/  FFMA.FTZ R69, R69, R14, -R24 ;  /* 0x0000000e45457223 */ /* 0x000fe20000010818 */
[----:B------:R-:W-:Y:S01]  /*cd30*/  LOP3.LUT R13, R56, 0x2000000, RZ, 0xfc, !PT ;  /* 0x02000000380d7812 */ /* 0x000fe200078efcff */
[----:B------:R-:W-:-:S05]  /*cd40*/  IMAD.MOV.U32 R25, RZ, RZ, 0x40000040 ;  /* 0x40000040ff197424 */ /* 0x000fca00078e00ff */
[----:B------:R-:W4:Y:S01]  /*cd50*/  MUFU.EX2 R26, R47 ;  /* 0x0000002f001a7308 */ /* 0x000f220000000800 */
[----:B-1----:R-:W-:Y:S01]  /*cd60*/  FADD.FTZ R34, R166, R21 ;  /* 0x00000015a6227221 */ /* 0x002fe20000010000 */
[----:B------:R-:W-:Y:S01]  /*cd70*/  FFMA.FTZ R71, R71, R14, -R24 ;  /* 0x0000000e47477223 */ /* 0x000fe20000010818 */
[----:B------:R-:W-:-:S05]  /*cd80*/  IMAD R20, R19, 0x1000, R13 ;  /* 0x0000100013147824 */ /* 0x000fca00078e020d */
[----:B------:R-:W-:Y:S01]  /*cd90*/  MUFU.EX2 R57, R57 ;  /* 0x0000003900397308 */ /* 0x000fe20000000800 */
[----:B--2---:R-:W-:Y:S01]  /*cda0*/  FADD.FTZ R32, R53, R12 ;  /* 0x0000000c35207221 */ /* 0x004fe20000010000 */
[----:B------:R-:W-:-:S06]  /*cdb0*/  R2UR UR11, R25 ;  /* 0x00000000190b72ca */ /* 0x000fcc00000e0000 */
[----:B------:R-:W1:Y:S01]  /*cdc0*/  MUFU.EX2 R67, R67 ;  /* 0x0000004300437308 */ /* 0x000e620000000800 */
[----:B---3--:R-:W-:Y:S01]  /*cdd0*/  FADD.FTZ R25, R39, R34 ;  /* 0x0000002227197221 */ /* 0x008fe20000010000 */
[-CC-:B------:R-:W-:Y:S01]  /*cde0*/  FFMA.FTZ R51, R51, R14.reuse, -R24.reuse ;  /* 0x0000000e33337223 */ /* 0x180fe20000010818 */
[----:B------:R-:W-:-:S05]  /*cdf0*/  FFMA.FTZ R73, R73, R14, -R24 ;  /* 0x0000000e49497223 */ /* 0x000fca0000010818 */
[----:B------:R-:W-:Y:S01]  /*ce00*/  MUFU.EX2 R162, R162 ;  /* 0x000000a200a27308 */ /* 0x000fe20000000800 */
[-CC-:B------:R-:W-:Y:S01]  /*ce10*/  FFMA.FTZ R75, R75, R14.reuse, -R24.reuse ;  /* 0x0000000e4b4b7223 */ /* 0x180fe20000010818 */
[-CC-:B------:R-:W-:Y:S01]  /*ce20*/  FFMA.FTZ R77, R77, R14.reuse, -R24.reuse ;  /* 0x0000000e4d4d7223 */ /* 0x180fe20000010818 */
[-CC-:B------:R-:W-:Y:S01]  /*ce30*/  FFMA.FTZ R55, R55, R14.reuse, -R24.reuse ;  /* 0x0000000e37377223 */ /* 0x180fe20000010818 */
[-CC-:B------:R-:W-:Y:S01]  /*ce40*/  FFMA.FTZ R79, R79, R14.reuse, -R24.reuse ;  /* 0x0000000e4f4f7223 */ /* 0x180fe20000010818 */
[-CC-:B------:R-:W-:Y:S01]  /*ce50*/  FFMA.FTZ R81, R81, R14.reuse, -R24.reuse ;  /* 0x0000000e51517223 */ /* 0x180fe20000010818 */
[-CC-:B------:R-:W-:Y:S01]  /*ce60*/  FFMA.FTZ R83, R83, R14.reuse, -R24.reuse ;  /* 0x0000000e53537223 */ /* 0x180fe20000010818 */
[----:B------:R-:W-:Y:S01]  /*ce70*/  FFMA.FTZ R63, R63, R14, -R24 ;  /* 0x0000000e3f3f7223 */ /* 0x000fe20000010818 */
[----:B------:R-:W2:Y:S01]  /*ce80*/  MUFU.EX2 R28, R69 ;  /* 0x00000045001c7308 */ /* 0x000ea20000000800 */
[----:B0-----:R-:W-:Y:S01]  /*ce90*/  FADD.FTZ R21, R65, R32 ;  /* 0x0000002041157221 */ /* 0x001fe20000010000 */
[----:B------:R-:W-:Y:S01]  /*cea0*/  IADD3 R24, R20, 0x80, RZ ;  /* 0x0000008014187810 */ /* 0x000fe20007ffe0ff */
[----:B-----5:R-:W-:Y:S01]  /*ceb0*/  FADD.FTZ R36, R160, R25 ;  /* 0x00000019a0247221 */ /* 0x020fe20000010000 */
[----:B------:R-:W-:-:S04]  /*cec0*/  IMAD.MOV.U32 R25, RZ, RZ, 0x40000040 ;  /* 0x40000040ff197424 */ /* 0x000fc800078e00ff */
[----:B------:R-:W0:Y:S01]  /*ced0*/  MUFU.EX2 R41, R41 ;  /* 0x0000002900297308 */ /* 0x000e220000000800 */
[----:B----4-:R-:W-:Y:S01]  /*cee0*/  FADD.FTZ R34, R26, R21 ;  /* 0x000000151a227221 */ /* 0x010fe20000010000 */
[----:B------:R-:W-:Y:S01]  /*cef0*/  R2UR UR10, R24 ;  /* 0x00000000180a72ca */ /* 0x000fe200000e0000 */
[----:B------:R-:W-:Y:S01]  /*cf00*/  VIADD R24, R20, 0x100 ;  /* 0x0000010014187836 */ /* 0x000fe20000000000 */
[----:B------:R3:W-:Y:S04]  /*cf10*/  SYNCS.ARRIVE.TRANS64.RED.A1T0 RZ, [R0+URZ], RZ ;  /* 0x000000ff00ff79a7 */ /* 0x0007e8000810043f */
[----:B------:R-:W4:Y:S01]  /*cf20*/  MUFU.EX2 R71, R71 ;  /* 0x0000004700477308 */ /* 0x000f220000000800 */
[----:B------:R-:W-:Y:S01]  /*cf30*/  R2UR UR15, R25 ;  /* 0x00000000190f72ca */ /* 0x000fe200000e0000 */
[----:B-1----:R-:W-:Y:S01]  /*cf40*/  FADD.FTZ R21, R67, R34 ;  /* 0x0000002243157221 */ /* 0x002fe20000010000 */
[----:B------:R-:W-:-:S05]  /*cf50*/  FADD.FTZ R25, R57, R36 ;  /* 0x0000002439197221 */ /* 0x000fca0000010000 */
[----:B------:R-:W1:Y:S01]  /*cf60*/  MUFU.EX2 R156, R156 ;  /* 0x0000009c009c7308 */ /* 0x000e620000000800 */
[----:B------:R-:W-:Y:S01]  /*cf70*/  R2UR UR14, R24 ;  /* 0x00000000180e72ca */ /* 0x000fe200000e0000 */
[----:B--2---:R-:W-:-:S06]  /*cf80*/  FADD.FTZ R24, R28, R21 ;  /* 0x000000151c187221 */ /* 0x004fcc0000010000 */
[----:B------:R-:W2:Y:S01]  /*cf90*/  MUFU.EX2 R30, R51 ;  /* 0x00000033001e7308 */ /* 0x000ea20000000800 */
[----:B------:R-:W-:Y:S01]  /*cfa0*/  FADD.FTZ R34, R162, R25 ;  /* 0x00000019a2227221 */ /* 0x000fe20000010000 */
[----:B------:R-:W-:-:S06]  /*cfb0*/  IMAD.MOV.U32 R21, RZ, RZ, 0x40000040 ;  /* 0x40000040ff157424 */ /* 0x000fcc00078e00ff */
[----:B------:R-:W5:Y:S01]  /*cfc0*/  MUFU.EX2 R43, R43 ;  /* 0x0000002b002b7308 */ /* 0x000f620000000800 */
[----:B0-----:R-:W-:-:S07]  /*cfd0*/  FADD.FTZ R25, R41, R34 ;  /* 0x0000002229197221 */ /* 0x001fce0000010000 */
[----:B------:R-:W0:Y:S01]  /*cfe0*/  MUFU.EX2 R73, R73 ;  /* 0x0000004900497308 */ /* 0x000e220000000800 */
[----:B------:R-:W-:-:S07]  /*cff0*/  R2UR UR19, R21 ;  /* 0x00000000151372ca */ /* 0x000fce00000e0000 */
[----:B------:R-:W0:Y:S01]  /*d000*/  MUFU.EX2 R158, R158 ;  /* 0x0000009e009e7308 */ /* 0x000e220000000800 */
[----:B----4-:R-:W-:Y:S01]  /*d010*/  FADD.FTZ R21, R71, R24 ;  /* 0x0000001847157221 */ /* 0x010fe20000010000 */
[----:B-1----:R-:W-:-:S06]  /*d020*/  FADD.FTZ R34, R156, R25 ;  /* 0x000000199c227221 */ /* 0x002fcc0000010000 */
[----:B---3--:R-:W1:Y:S01]  /*d030*/  MUFU.EX2 R0, R75 ;  /* 0x0000004b00007308 */ /* 0x008e620000000800 */
[----:B--2---:R-:W-:-:S07]  /*d040*/  FADD.FTZ R24, R30, R21 ;  /* 0x000000151e187221 */ /* 0x004fce0000010000 */
[----:B------:R-:W2:Y:S01]  /*d050*/  MUFU.EX2 R27, R27 ;  /* 0x0000001b001b7308 */ /* 0x000ea20000000800 */
[----:B------:R-:W-:Y:S01]  /*d060*/  R2UR UR6, R20 ;  /* 0x00000000140672ca */ /* 0x000fe200000e0000 */
[----:B-----5:R-:W-:-:S06]  /*d070*/  FADD.FTZ R25, R43, R34 ;  /* 0x000000222b197221 */ /* 0x020fcc0000010000 */
[----:B------:R-:W3:Y:S01]  /*d080*/  MUFU.EX2 R77, R77 ;  /* 0x0000004d004d7308 */ /* 0x000ee20000000800 */
[----:B------:R-:W-:Y:S02]  /*d090*/  VIADD R20, R20, 0x180 ;  /* 0x0000018014147836 */ /* 0x000fe40000000000 */
[----:B0-----:R-:W-:Y:S01]  /*d0a0*/  FADD.FTZ R21, R73, R24 ;  /* 0x0000001849157221 */ /* 0x001fe20000010000 */
[----:B------:R-:W-:-:S04]  /*d0b0*/  FADD.FTZ R24, R158, R25 ;  /* 0x000000199e187221 */ /* 0x000fc80000010000 */
[----:B------:R-:W0:Y:S01]  /*d0c0*/  MUFU.EX2 R32, R55 ;  /* 0x0000003700207308 */ /* 0x000e220000000800 */
[----:B------:R-:W-:-:S07]  /*d0d0*/  R2UR UR18, R20 ;  /* 0x00000000141272ca */ /* 0x000fce00000e0000 */
[----:B------:R-:W4:Y:S01]  /*d0e0*/  MUFU.EX2 R152, R152 ;  /* 0x0000009800987308 */ /* 0x000f220000000800 */
[----:B------:R-:W-:Y:S01]  /*d0f0*/  F2FP.F16.F32.PACK_AB R165, R12, R53 ;  /* 0x000000350ca5723e */ /* 0x000fe200000000ff */
[----:B-1----:R-:W-:-:S06]  /*d100*/  FADD.FTZ R12, R0, R21 ;  /* 0x00000015000c7221 */ /* 0x002fcc0000010000 */
[----:B------:R-:W1:Y:S01]  /*d110*/  MUFU.EX2 R79, R79 ;  /* 0x0000004f004f7308 */ /* 0x000e620000000800 */
[----:B--2---:R-:W-:-:S07]  /*d120*/  FADD.FTZ R25, R27, R24 ;  /* 0x000000181b197221 */ /* 0x004fce0000010000 */
[----:B------:R-:W2:Y:S01]  /*d130*/  MUFU.EX2 R29, R29 ;  /* 0x0000001d001d7308 */ /* 0x000ea20000000800 */
[----:B---3--:R-:W-:-:S07]  /*d140*/  FADD.FTZ R21, R77, R12 ;  /* 0x0000000c4d157221 */ /* 0x008fce0000010000 */
[----:B------:R-:W3:Y:S01]  /*d150*/  MUFU.EX2 R20, R81 ;  /* 0x0000005100147308 */ /* 0x000ee20000000800 */
[----:B0-----:R-:W-:-:S07]  /*d160*/  FADD.FTZ R12, R32, R21 ;  /* 0x00000015200c7221 */ /* 0x001fce0000010000 */
[----:B------:R-:W0:Y:S01]  /*d170*/  MUFU.EX2 R154, R154 ;  /* 0x0000009a009a7308 */ /* 0x000e220000000800 */
[----:B------:R-:W-:-:S07]  /*d180*/  F2FP.F16.F32.PACK_AB R167, R26, R65 ;  /* 0x000000411aa7723e */ /* 0x000fce00000000ff */
[----:B------:R-:W-:Y:S08]  /*d190*/  MUFU.EX2 R31, R31 ;  /* 0x0000001f001f7308 */ /* 0x000ff00000000800 */
[----:B------:R-:W5:Y:S08]  /*d1a0*/  MUFU.EX2 R83, R83 ;  /* 0x0000005300537308 */ /* 0x000f700000000800 */
[----:B------:R-:W5:Y:S01]  /*d1b0*/  MUFU.EX2 R24, R63 ;  /* 0x0000003f00187308 */ /* 0x000f620000000800 */
[----:B----4-:R-:W-:Y:S01]  /*d1c0*/  FADD.FTZ R26, R152, R25 ;  /* 0x00000019981a7221 */ /* 0x010fe20000010000 */
[----:B-1----:R-:W-:Y:S01]  /*d1d0*/  FADD.FTZ R21, R79, R12 ;  /* 0x0000000c4f157221 */ /* 0x002fe20000010000 */
[----:B------:R-:W-:-:S02]  /*d1e0*/  F2FP.F16.F32.PACK_AB R157, R0, R73 ;  /* 0x00000049009d723e */ /* 0x000fc400000000ff */
[----:B--2---:R-:W-:Y:S01]  /*d1f0*/  FADD.FTZ R25, R29, R26 ;  /* 0x0000001a1d197221 */ /* 0x004fe20000010000 */
[----:B------:R-:W-:Y:S01]  /*d200*/  F2FP.F16.F32.PACK_AB R164, R35, R164 ;  /* 0x000000a423a4723e */ /* 0x000fe200000000ff */
[----:B---3--:R-:W-:Y:S01]  /*d210*/  FADD.FTZ R0, R20, R21 ;  /* 0x0000001514007221 */ /* 0x008fe20000010000 */
[----:B------:R-:W-:Y:S01]  /*d220*/  F2FP.F16.F32.PACK_AB R166, R39, R166 ;  /* 0x000000a627a6723e */ /* 0x000fe200000000ff */
[----:B------:R-:W-:Y:S01]  /*d230*/  BAR.SYNC.DEFER_BLOCKING 0xf, 0x100 ;  /* 0x03c4000000007b1d */ /* 0x000fe20000010000 */
[----:B------:R-:W-:Y:S01]  /*d240*/  F2FP.F16.F32.PACK_AB R160, R57, R160 ;  /* 0x000000a039a0723e */ /* 0x000fe200000000ff */
[----:B0-----:R-:W-:Y:S01]  /*d250*/  FADD.FTZ R12, R154, R25 ;  /* 0x000000199a0c7221 */ /* 0x001fe20000010000 */
[----:B------:R-:W-:Y:S02]  /*d260*/  F2FP.F16.F32.PACK_AB R161, R28, R67 ;  /* 0x000000431ca1723e */ /* 0x000fe400000000ff */
[----:B------:R-:W-:Y:S02]  /*d270*/  F2FP.F16.F32.PACK_AB R162, R41, R162 ;  /* 0x000000a229a2723e */ /* 0x000fe400000000ff */
[----:B------:R-:W-:-:S02]  /*d280*/  F2FP.F16.F32.PACK_AB R163, R30, R71 ;  /* 0x000000471ea3723e */ /* 0x000fc400000000ff */
[----:B------:R-:W-:Y:S02]  /*d290*/  F2FP.F16.F32.PACK_AB R156, R43, R156 ;  /* 0x0000009c2b9c723e */ /* 0x000fe400000000ff */
[----:B------:R-:W-:Y:S02]  /*d2a0*/  F2FP.F16.F32.PACK_AB R158, R27, R158 ;  /* 0x0000009e1b9e723e */ /* 0x000fe400000000ff */
[----:B------:R-:W-:Y:S01]  /*d2b0*/  F2FP.F16.F32.PACK_AB R159, R32, R77 ;  /* 0x0000004d209f723e */ /* 0x000fe200000000ff */
[----:B-----5:R-:W-:Y:S01]  /*d2c0*/  FADD.FTZ R21, R83, R0 ;  /* 0x0000000053157221 */ /* 0x020fe20000010000 */
[----:B------:R-:W-:Y:S02]  /*d2d0*/  F2FP.F16.F32.PACK_AB R152, R29, R152 ;  /* 0x000000981d98723e */ /* 0x000fe400000000ff */
[----:B------:R-:W-:Y:S02]  /*d2e0*/  F2FP.F16.F32.PACK_AB R153, R20, R79 ;  /* 0x0000004f1499723e */ /* 0x000fe400000000ff */
[----:B------:R-:W-:-:S02]  /*d2f0*/  F2FP.F16.F32.PACK_AB R154, R31, R154 ;  /* 0x0000009a1f9a723e */ /* 0x000fc400000000ff */
[C---:B------:R-:W-:Y:S01]  /*d300*/  F2FP.F16.F32.PACK_AB R155, R24.reuse, R83 ;  /* 0x00000053189b723e */ /* 0x040fe200000000ff */
[----:B------:R-:W-:Y:S01]  /*d310*/  FADD.FTZ R0, R31, R12 ;  /* 0x0000000c1f007221 */ /* 0x000fe20000010000 */
[----:B------:R-:W-:Y:S01]  /*d320*/  STSM.16.M88.4 [R227+0x36400], R164 ;  /* 0x036400a4e3007844 */ /* 0x000fe20000000200 */
[----:B------:R-:W-:-:S03]  /*d330*/  FADD.FTZ R12, R24, R21 ;  /* 0x00000015180c7221 */ /* 0x000fc60000010000 */
[----:B------:R-:W-:Y:S04]  /*d340*/  STSM.16.M88.4 [R228], R160 ;  /* 0x000000a0e4007844 */ /* 0x000fe80000000200 */
[----:B------:R0:W-:Y:S04]  /*d350*/  STSM.16.M88.4 [R58], R156 ;  /* 0x0000009c3a007844 */ /* 0x0001e80000000200 */
[----:B------:R1:W-:Y:S01]  /*d360*/  STSM.16.M88.4 [R229], R152 ;  /* 0x00000098e5007844 */ /* 0x0003e20000000200 */
[----:B0-----:R-:W-:-:S06]  /*d370*/  WARPGROUP.ARRIVE ;  /* 0x00000000000079c5 */ /* 0x001fcc0000000000 */
        /* <DEDUP_REMOVED lines=24> */
.L_x_5471:
[----:B------:R-:W-:Y:S01]  /*d500*/  VIADD R15, R15, 0x38860 ;  /* 0x000388600f0f7836 */ /* 0x000fe20000000000 */
[----:B------:R-:W0:Y:S01]  /*d510*/  @P5 LDC R20, c[0x0][0x44c] ;  /* 0x00011300ff145b82 */ /* 0x000e220000000800 */
[----:B------:R-:W-:Y:S01]  /*d520*/  IMAD.MOV.U32 R21, RZ, RZ, R213 ;  /* 0x000000ffff157224 */ /* 0x000fe200078e00d5 */
[----:B------:R-:W-:Y:S01]  /*d530*/  ULDC UR38, c[0x0][0xad0] ;  /* 0x0002b40000267ab9 */ /* 0x000fe20000000800 */
[----:B------:R-:W-:Y:S01]  /*d540*/  ULDC UR39, c[0x0][0xad0] ;  /* 0x0002b40000277ab9 */ /* 0x000fe20000000800 */
[----:B------:R-:W-:Y:S01]  /*d550*/  PRMT R15, R190, 0x654, R15 ;  /* 0x00000654be0f7816 */ /* 0x000fe2000000000f */
[----:B------:R-:W-:Y:S01]  /*d560*/  ULDC UR36, c[0x0][0xa80] ;  /* 0x0002a00000247ab9 */ /* 0x000fe20000000800 */
[----:B------:R-:W-:Y:S01]  /*d570*/  ULDC UR37, c[0x0][0xa80] ;  /* 0x0002a00000257ab9 */ /* 0x000fe20000000800 */
[----:B------:R-:W-:Y:S01]  /*d580*/  BSSY B1, `(.L_x_5472) ;  /* 0x00003ce000017945 */ /* 0x000fe20003800000 */
[----:B------:R1:W-:Y:S02]  /*d590*/  SYNCS.ARRIVE.TRANS64.RED.A1T0 RZ, [R15+URZ], RZ ;  /* 0x000000ff0fff79a7 */ /* 0x0003e4000810043f */
[----:B-1----:R-:W1:Y:S01]  /*d5a0*/  @P5 LDC R15, c[0x0][0x450] ;  /* 0x00011400ff0f5b82 */ /* 0x002e620000000800 */
[----:B0-----:R-:W-:-:S05]  /*d5b0*/  @P5 IMAD.HI.U32 R20, R213, R20, RZ ;  /* 0x00000014d5145227 */ /* 0x001fca00078e00ff */
[----:B-1----:R-:W-:-:S04]  /*d5c0*/  @P5 SHF.R.U32.HI R21, RZ, R15, R20 ;  /* 0x0000000fff155219 */ /* 0x002fc80000011614 */
[----:B------:R-:W-:-:S04]  /*d5d0*/  IADD3 R15, R21, R211, -R208 ;  /* 0x000000d3150f7210 */ /* 0x000fc80007ffe8d0 */
[----:B------:R-:W-:-:S04]  /*d5e0*/  SHF.R.S32.HI R20, RZ, 0x1f, R15 ;  /* 0x0000001fff147819 */ /* 0x000fc8000001140f */
[----:B------:R-:W-:Y:S01]  /*d5f0*/  LEA.HI R20, R20, R15, RZ, 0x6 ;  /* 0x0000000f14147211 */ /* 0x000fe200078f30ff */
[----:B------:R-:W-:-:S03]  /*d600*/  VIADD R15, R170, 0xfffffffe ;  /* 0xfffffffeaa0f7836 */ /* 0x000fc60000000000 */
        /* <DEDUP_REMOVED lines=8> */
.L_x_5486:
[----:B------:R-:W-:-:S05]  /*d690*/  VIADD R19, R196, 0x1 ;  /* 0x00000001c4137836 */ /* 0x000fca0000000000 */
[----:B------:R-:W-:-:S04]  /*d6a0*/  ISETP.NE.AND P1, PT, R19, 0x2, PT ;  /* 0x000000021300780c */ /* 0x000fc80003f25270 */
[----:B------:R-:W-:Y:S02]  /*d6b0*/  SEL R14, RZ, 0x1, P1 ;  /* 0x00000001ff0e7807 */ /* 0x000fe40000800000 */
[----:B------:R-:W-:Y:S02]  /*d6c0*/  SEL R19, R19, RZ, P1 ;  /* 0x000000ff13137207 */ /* 0x000fe40000800000 */
[----:B------:R-:W-:Y:S01]  /*d6d0*/  LOP3.LUT R23, R23, R14, RZ, 0x3c, !PT ;  /* 0x0000000e17177212 */ /* 0x000fe200078e3cff */
[----:B0-----:R-:W-:Y:S06]  /*d6e0*/  @!P0 BRA `(.L_x_5474) ;  /* 0x0000000000048947 */ /* 0x001fec0003800000 */
[----:B------:R-:W-:Y:S01]  /*d6f0*/  BPT.TRAP 0x1 ;  /* 0x000000040000795c */ /* 0x000fe20000300000 */
.L_x_5474:
[----:B------:R-:W-:Y:S01]  /*d700*/  IMAD R20, R19, 0x8, R18 ;  /* 0x0000000813147824 */ /* 0x000fe200078e0212 */
[----:B------:R-:W-:-:S04]  /*d710*/  SHF.L.U32 R14, R23, 0x1f, RZ ;  /* 0x0000001f170e7819 */ /* 0x000fc800000006ff */
[----:B------:R0:W1:Y:S01]  /*d720*/  SYNCS.PHASECHK.TRANS64.TRYWAIT P1, [R20+URZ+0x38830], R14 ;  /* 0x0388300e140075a7 */ /* 0x000062000802017f */
[----:B------:R-:W-:Y:S05]  /*d730*/  @!P0 BRA `(.L_x_5475) ;  /* 0x0000000000048947 */ /* 0x000fea0003800000 */
[----:B------:R-:W-:Y:S01]  /*d740*/  BPT.TRAP 0x1 ;  /* 0x000000040000795c */ /* 0x000fe20000300000 */
.L_x_5475:
[----:B------:R-:W-:Y:S01]  /*d750*/  BSSY B2, `(.L_x_5476) ;  /* 0x0000006000027945 */ /* 0x000fe20003800000 */
[----:B------:R-:W-:Y:S02]  /*d760*/  IMAD R156, R19, 0x200, R206 ;  /* 0x00000200139c7824 */ /* 0x000fe400078e02ce */
[----:B------:R-:W-:Y:S01]  /*d770*/  IMAD.MOV.U32 R157, RZ, RZ, 0x40000040 ;  /* 0x40000040ff9d7424 */ /* 0x000fe200078e00ff */
[----:B-1----:R-:W-:Y:S06]  /*d780*/  @P1 BRA `(.L_x_5477) ;  /* 0x0000000000081947 */ /* 0x002fec0003800000 */
[----:B------:R-:W1:Y:S02]  /*d790*/  SYNCS.PHASECHK.TRANS64.TRYWAIT P1, [R20+URZ+0x38830], R14 ;  /* 0x0388300e140075a7 */ /* 0x000e64000802017f */
[----:B-1----:R-:W-:Y:S05]  /*d7a0*/  @!P1 BRA `(.L_x_5478) ;  /* 0x0000014400009947 */ /* 0x002fea0003800000 */
.L_x_5477:
[----:B------:R-:W-:Y:S05]  /*d7b0*/  BSYNC B2 ;  /* 0x0000000000027941 */ /* 0x000fea0003800000 */
.L_x_5476:
        /* <DEDUP_REMOVED lines=36> */
.L_x_5479:
[----:B------:R2:W3:Y:S01]  /*da00*/  SYNCS.PHASECHK.TRANS64.TRYWAIT P1, [R20+URZ+0x38850], R14 ;  /* 0x0388500e140075a7 */ /* 0x0004e2000802017f */
[----:B------:R-:W-:Y:S05]  /*da10*/  @!P0 BRA `(.L_x_5480) ;  /* 0x0000000000048947 */ /* 0x000fea0003800000 */
[----:B------:R-:W-:Y:S01]  /*da20*/  BPT.TRAP 0x1 ;  /* 0x000000040000795c */ /* 0x000fe20000300000 */
.L_x_5480:
[----:B------:R-:W-:Y:S04]  /*da30*/  BSSY B2, `(.L_x_5481) ;  /* 0x0000004000027945 */ /* 0x000fe80003800000 */
[----:B---3--:R-:W-:Y:S05]  /*da40*/  @P1 BRA `(.L_x_5482) ;  /* 0x0000000000081947 */ /* 0x008fea0003800000 */
[----:B------:R-:W3:Y:S02]  /*da50*/  SYNCS.PHASECHK.TRANS64.TRYWAIT P1, [R20+URZ+0x38850], R14 ;  /* 0x0388500e140075a7 */ /* 0x000ee4000802017f */
[----:B---3--:R-:W-:Y:S05]  /*da60*/  @!P1 BRA `(.L_x_5483) ;  /* 0x0000014000649947 */ /* 0x008fea0003800000 */
.L_x_5482:
[----:B------:R-:W-:Y:S05]  /*da70*/  BSYNC B2 ;  /* 0x0000000000027941 */ /* 0x000fea0003800000 */
.L_x_5481:
[----:B------:R-:W-:Y:S01]  /*da80*/  IMAD R198, R19, 0x1000, R207 ;  /* 0x0000100013c67824 */ /* 0x000fe200078e02cf */
[----:B------:R-:W-:Y:S01]  /*da90*/  R2UR UR4, R2 ;  /* 0x00000000020472ca */ /* 0x000fe200000e0000 */
[----:B------:R-:W-:Y:S01]  /*daa0*/  IMAD.MOV.U32 R199, RZ, RZ, 0x40000040 ;  /* 0x40000040ffc77424 */ /* 0x000fe200078e00ff */
[----:B------:R-:W-:Y:S01]  /*dab0*/  R2UR UR5, R3 ;  /* 0x00000000030572ca */ /* 0x000fe200000e0000 */
[----:B------:R-:W-:Y:S01]  /*dac0*/  WARPGROUP.ARRIVE ;  /* 0x00000000000079c5 */ /* 0x000fe20000000000 */
[----:B------:R-:W-:Y:S01]  /*dad0*/  R2UR UR6, R198 ;  /* 0x00000000c60672ca */ /* 0x000fe200000e0000 */
[C---:B------:R-:W-:Y:S01]  /*dae0*/  VIADD R200, R2.reuse, 0x2 ;  /* 0x0000000202c87836 */ /* 0x040fe20000000000 */
[----:B------:R-:W-:Y:S01]  /*daf0*/  R2UR UR7, R199 ;  /* 0x00000000c70772ca */ /* 0x000fe200000e0000 */
[----:B------:R-:W-:Y:S02]  /*db00*/  IMAD.MOV.U32 R201, RZ, RZ, 0x40000040 ;  /* 0x40000040ffc97424 */ /* 0x000fe400078e00ff */
[----:B------:R-:W4:Y:S01]  /*db10*/  S2R R202, SR_TID.X ;  /* 0x0000000000ca7919 */ /* 0x000f220000002100 */
[----:B------:R-:W-:-:S02]  /*db20*/  VIADD R203, R2, 0x800 ;  /* 0x0000080002cb7836 */ /* 0x000fc40000000000 */
[----:B------:R-:W-:-:S07]  /*db30*/  IMAD.MOV.U32 R205, RZ, RZ, 0x40000040 ;  /* 0x40000040ffcd7424 */ /* 0x000fce00078e00ff */
        /* <DEDUP_REMOVED lines=9> */
[----:B----4-:R-:W-:-:S05]  /*dbd0*/  SHF.R.U32.HI R202, RZ, 0x7, R202 ;  /* 0x00000007ffca7819 */ /* 0x010fca00000116ca */
[----:B0123--:R0:W1:Y:S02]  /*dbe0*/  SHFL.IDX PT, R14, R202, RZ, 0x1f ;  /* 0x00001fffca0e7589 */ /* 0x00f06400000e0000 */
[----:B0-----:R-:W-:Y:S02]  /*dbf0*/  IADD3 R202, R198, 0x800, RZ ;  /* 0x00000800c6ca7810 */ /* 0x001fe40007ffe0ff */
[----:B-1----:R-:W-:Y:S01]  /*dc00*/  ISETP.GT.AND P1, PT, R14, 0x7f, PT ;  /* 0x0000007f0e00780c */ /* 0x002fe20003f24270 */
[----:B------:R-:W-:-:S03]  /*dc10*/  IMAD.MOV.U32 R14, RZ, RZ, 0x4 ;  /* 0x00000004ff0e7424 */ /* 0x000fc600078e00ff */
        /* <DEDUP_REMOVED lines=108> */
[----:B------:R-:W-:Y:S02]  /*e2e0*/  MOV R201, 0x40000040 ;  /* 0x4000004000c97802 */ /* 0x000fe40000000f00 */
[----:B------:R-:W-:Y:S01]  /*e2f0*/  R2UR UR6, R200 ;  /* 0x00000000c80672ca */ /* 0x000fe200000e0000 */
[----:B------:R-:W-:Y:S01]  /*e300*/  VIADD R200, R2, 0x600 ;  /* 0x0000060002c87836 */ /* 0x000fe20000000000 */
[----:B------:R-:W-:Y:S01]  /*e310*/  R2UR UR7, R201 ;  /* 0x00000000c90772ca */ /* 0x000fe200000e0000 */
[----:B------:R-:W-:Y:S01]  /*e320*/  IMAD.MOV.U32 R201, RZ, RZ, 0x40000040 ;  /* 0x40000040ffc97424 */ /* 0x000fe200078e00ff */
        /* <DEDUP_REMOVED lines=65> */
[----:B------:R-:W-:Y:S02]  /*e740*/  IMAD.MOV.U32 R201, RZ, RZ, 0x40000040 ;  /* 0x40000040ffc97424 */ /* 0x000fe400078e00ff */
        /* <DEDUP_REMOVED lines=10> */
[----:B------:R-:W-:Y:S01]  /*e7f0*/  IMAD.MOV.U32 R202, RZ, RZ, 0x28 ;  /* 0x00000028ffca7424 */ /* 0x000fe200078e00ff */
[----:B------:R-:W-:Y:S02]  /*e800*/  R2UR UR6, R200 ;  /* 0x00000000c80672ca */ /* 0x000fe400000e0000 */
[----:B------:R-:W-:Y:S02]  /*e810*/  R2UR UR7, R201 ;  /* 0x00000000c90772ca */ /* 0x000fe400000e0000 */
[----:B------:R-:W-:-:S02]  /*e820*/  SEL R202, R202, 0x26, P1 ;  /* 0x00000026caca7807 */ /* 0x000fc40000800000 */
[----:B------:R-:W-:Y:S02]  /*e830*/  MOV R201, 0x40000040 ;  /* 0x4000004000c97802 */ /* 0x000fe40000000f00 */
[----:B------:R-:W-:-:S04]  /*e840*/  LOP3.LUT R202, R202, 0x6, RZ, 0xc0, !PT ;  /* 0x00000006caca7812 */ /* 0x000fc800078ec0ff */
[CC--:B------:R-:W-:Y:S02]  /*e850*/  IADD3 R200, R202.reuse, R203.reuse, R2 ;  /* 0x000000cbcac87210 */ /* 0x0c0fe40007ffe002 */
[----:B------:R-:W-:Y:S01]  /*e860*/  IADD3 R202, R202, R203, R198 ;  /* 0x000000cbcaca7210 */ /* 0x000fe20007ffe0c6 */
[----:B------:R-:W-:Y:S01]  /*e870*/  IMAD.MOV.U32 R203, RZ, RZ, 0x40000040 ;  /* 0x40000040ffcb7424 */ /* 0x000fe200078e00ff */
        /* <DEDUP_REMOVED lines=9> */
[----:B------:R-:W-:Y:S02]  /*e910*/  VIADD R203, R198, 0xa00 ;  /* 0x00000a00c6cb7836 */ /* 0x000fe40000000000 */
[----:B------:R-:W-:Y:S01]  /*e920*/  IMAD.IADD R200, R202, 0x1, R204 ;  /* 0x00000001cac87824 */ /* 0x000fe200078e02cc */
[----:B------:R-:W-:-:S02]  /*e930*/  WARPGROUP.DEPBAR.LE gsb0, 0x0 ;  /* 0x00008000000079c5 */ /* 0x000fc40000010000 */
[----:B------:R-:W-:-:S07]  /*e940*/  WARPGROUP.ARRIVE ;  /* 0x00000000000079c5 */ /* 0x000fce0000000000 */
        /* <DEDUP_REMOVED lines=30> */
[----:B------:R-:W-:Y:S02]  /*eb30*/  MOV R203, 0xc00 ;  /* 0x00000c0000cb7802 */ /* 0x000fe40000000f00 */
        /* <DEDUP_REMOVED lines=41> */
[----:B------:R-:W-:-:S04]  /*edd0*/  MOV R202, 0x38 ;  /* 0x0000003800ca7802 */ /* 0x000fc80000000f00 */
        /* <DEDUP_REMOVED lines=28> */
[----:B------:R-:W-:-:S02]  /*efa0*/  IMAD.IADD R200, R204, 0x1, R202 ;  /* 0x00000001ccc87824 */ /* 0x000fc400078e02ca */
[----:B------:R-:W-:Y:S01]  /*efb0*/  IMAD.IADD R204, R203, 0x1, R204 ;  /* 0x00000001cbcc7824 */ /* 0x000fe200078e02cc */
        /* <DEDUP_REMOVED lines=9> */
[----:B------:R-:W-:Y:S02]  /*f050*/  WARPGROUP.DEPBAR.LE gsb0, 0x0 ;  /* 0x00008000000079c5 */ /* 0x000fe40000010000 */
[----:B------:R-:W-:-:S10]  /*f060*/  WARPGROUP.ARRIVE ;  /* 0x00000000000079c5 */ /* 0x000fd40000000000 */
[----:B------:R-:W-:Y:S01]  /*f070*/  HGMMA.64x64x16.F32 R152, gdesc[UR4], R152, gsb0 ;  /* 0x00e00000049879f0 */ /* 0x000fe20008000898 */
[----:B------:R-:W-:Y:S01]  /*f080*/  R2UR UR4, R200 ;  /* 0x00000000c80472ca */ /* 0x000fe200000e0000 */
[--C-:B------:R-:W-:Y:S01]  /*f090*/  IMAD.IADD R200, R199, 0x1, R202.reuse ;  /* 0x00000001c7c87824 */ /* 0x100fe200078e02ca */
[----:B------:R-:W-:Y:S01]  /*f0a0*/  R2UR UR5, R201 ;  /* 0x00000000c90572ca */ /* 0x000fe200000e0000 */
[----:B------:R-:W-:Y:S02]  /*f0b0*/  IMAD.MOV.U32 R201, RZ, RZ, 0x40000040 ;  /* 0x40000040ffc97424 */ /* 0x000fe400078e00ff */
[----:B------:R-:W-:Y:S01]  /*f0c0*/  IMAD.IADD R202, R14, 0x1, R202 ;  /* 0x000000010eca7824 */ /* 0x000fe200078e02ca */
[----:B------:R-:W-:Y:S01]  /*f0d0*/  R2UR UR6, R200 ;  /* 0x00000000c80672ca */ /* 0x000fe200000e0000 */
[----:B------:R-:W-:Y:S01]  /*f0e0*/  IMAD.IADD R200, R203, 0x1, R14 ;  /* 0x00000001cbc87824 */ /* 0x000fe200078e020e */
[----:B------:R-:W-:Y:S01]  /*f0f0*/  R2UR UR7, R201 ;  /* 0x00000000c90772ca */ /* 0x000fe200000e0000 */
[----:B------:R-:W-:Y:S01]  /*f100*/  IMAD.MOV.U32 R201, RZ, RZ, 0x40000040 ;  /* 0x40000040ffc97424 */ /* 0x000fe200078e00ff */
[----:B------:R-:W-:Y:S01]  /*f110*/  MOV R203, 0x40000040 ;  /* 0x4000004000cb7802 */ /* 0x000fe20000000f00 */
        /* <DEDUP_REMOVED lines=30> */
.L_x_5484:
[----:B------:R-:W2:Y:S01]  /*f300*/  LDL R14, [R1+0x10] ;  /* 0x00001000010e7983 */ /* 0x000ea20000100800 */
[----:B------:R-:W0:Y:S03]  /*f310*/  LDC R198, c[0x0][0x448] ;  /* 0x00011200ffc67b82 */ /* 0x000e260000000800 */
[----:B------:R-:W3:Y:S01]  /*f320*/  LDL R203, [R1] ;  /* 0x0000000001cb7983 */ /* 0x000ee20000100800 */
[----:B0-----:R-:W-:-:S13]  /*f330*/  ISETP.NE.AND P1, PT, R198, 0x1, PT ;  /* 0x00000001c600780c */ /* 0x001fda0003f25270 */
[----:B------:R-:W0:Y:S08]  /*f340*/  @P1 LDC R199, c[0x0][0x44c] ;  /* 0x00011300ffc71b82 */ /* 0x000e300000000800 */
[----:B------:R-:W1:Y:S01]  /*f350*/  @P1 LDC R198, c[0x0][0x450] ;  /* 0x00011400ffc61b82 */ /* 0x000e620000000800 */
[----:B------:R-:W-:Y:S01]  /*f360*/  FMUL.FTZ R155, R155, UR39 ;  /* 0x000000279b9b7c20 */ /* 0x000fe20008410000 */
[----:B------:R-:W-:Y:S01]  /*f370*/  FMUL.FTZ R158, R158, UR39 ;  /* 0x000000279e9e7c20 */ /* 0x000fe20008410000 */
[----:B------:R-:W-:-:S04]  /*f380*/  FMUL.FTZ R159, R159, UR39 ;  /* 0x000000279f9f7c20 */ /* 0x000fc80008410000 */
[----:B------:R-:W-:Y:S01]  /*f390*/  MUFU.TANH R155, R155 ;  /* 0x0000009b009b7308 */ /* 0x000fe20000002400 */
[----:B------:R-:W-:-:S07]  /*f3a0*/  FMUL.FTZ R162, R162, UR39 ;  /* 0x00000027a2a27c20 */ /* 0x000fce0008410000 */
        /* <DEDUP_REMOVED lines=20> */
[----:B------:R-:W-:Y:S08]  /*f4f0*/  MUFU.TANH R178, R178 ;  /* 0x000000b200b27308 */ /* 0x000ff00000002400 */
[----:B------:R-:W-:Y:S08]  /*f500*/  MUFU.TANH R179, R179 ;  /* 0x000000b300b37308 */ /* 0x000ff00000002400 */
[----:B------:R-:W-:Y:S01]  /*f510*/  MUFU.TANH R182, R182 ;  /* 0x000000b600b67308 */ /* 0x000fe20000002400 */
[----:B--2---:R-:W-:-:S04]  /*f520*/  IMAD.IADD R14, R14, 0x1, R213 ;  /* 0x000000010e0e7824 */ /* 0x004fc800078e02d5 */
[----:B0-----:R-:W-:-:S05]  /*f530*/  @P1 IMAD.HI.U32 R199, R14, R199, RZ ;  /* 0x000000c70ec71227 */ /* 0x001fca00078e00ff */
[----:B-1----:R-:W-:Y:S01]  /*f540*/  @P1 SHF.R.U32.HI R14, RZ, R198, R199 ;  /* 0x000000c6ff0e1219 */ /* 0x002fe200000116c7 */
[----:B------:R-:W-:Y:S01]  /*f550*/  FMUL.FTZ R198, R152, UR39 ;  /* 0x0000002798c67c20 */ /* 0x000fe20008410000 */
[----:B------:R-:W-:Y:S01]  /*f560*/  FMUL.FTZ R152, R153, UR39 ;  /* 0x0000002799987c20 */ /* 0x000fe20008410000 */
[----:B------:R-:W-:Y:S01]  /*f570*/  FMUL.FTZ R153, R154, UR39 ;  /* 0x000000279a997c20 */ /* 0x000fe20008410000 */
[----:B------:R-:W-:Y:S02]  /*f580*/  FMUL.FTZ R154, R156, UR39 ;  /* 0x000000279c9a7c20 */ /* 0x000fe40008410000 */
[----:B------:R-:W-:Y:S04]  /*f590*/  SHFL.IDX PT, R156, R14, RZ, 0x1c1f ;  /* 0x001c1fff0e9c7589 */ /* 0x000fe800000e0000 */
[----:B------:R-:W0:Y:S01]  /*f5a0*/  SHFL.IDX PT, R14, R14, 0x1, 0x1c1f ;  /* 0x003c1f000e0e7f89 */ /* 0x000e2200000e0000 */
[----:B------:R-:W-:Y:S01]  /*f5b0*/  FMUL.FTZ R199, R160, UR39 ;  /* 0x00000027a0c77c20 */ /* 0x000fe20008410000 */
[----:B------:R-:W-:-:S04]  /*f5c0*/  IMAD.MOV.U32 R160, RZ, RZ, -0x40 ;  /* 0xffffffc0ffa07424 */ /* 0x000fc800078e00ff */
[----:B------:R-:W-:Y:S01]  /*f5d0*/  IMAD R160, R15, R160, 0x1 ;  /* 0x000000010fa07424 */ /* 0x000fe200078e02a0 */
[----:B------:R-:W1:Y:S04]  /*f5e0*/  MUFU.TANH R153, R153 ;  /* 0x0000009900997308 */ /* 0x000e680000002400 */
[----:B------:R-:W-:-:S05]  /*f5f0*/  IADD3 R160, R211, R160, -R193 ;  /* 0x000000a0d3a07210 */ /* 0x000fca0007ffe8c1 */
[----:B------:R-:W-:-:S04]  /*f600*/  IMAD.IADD R160, R160, 0x1, -R208 ;  /* 0x00000001a0a07824 */ /* 0x000fc800078e0ad0 */
[----:B0-----:R-:W-:-:S05]  /*f610*/  IMAD.IADD R14, R160, 0x1, R14 ;  /* 0x00000001a00e7824 */ /* 0x001fca00078e020e */
[----:B------:R-:W-:-:S04]  /*f620*/  ISETP.GT.AND P6, PT, R14, RZ, PT ;  /* 0x000000ff0e00720c */ /* 0x000fc80003fc4270 */
[----:B-1----:R-:W-:Y:S02]  /*f630*/  FSEL R153, R153, -INF , P6 ;  /* 0xff80000099997808 */ /* 0x002fe40003000000 */
[----:B------:R-:W-:-:S04]  /*f640*/  ISETP.GT.AND P6, PT, R14, 0x1, PT ;  /* 0x000000010e00780c */ /* 0x000fc80003fc4270 */
[----:B------:R-:W-:Y:S02]  /*f650*/  FSEL R155, R155, -INF , P6 ;  /* 0xff8000009b9b7808 */ /* 0x000fe40003000000 */
        /* <DEDUP_REMOVED lines=26> */
[----:B------:R-:W-:Y:S02]  /*f800*/  ISETP.GT.AND P6, PT, R14, 0x39, PT ;  /* 0x000000390e00780c */ /* 0x000fe40003fc4270 */
[----:B------:R-:W-:-:S04]  /*f810*/  FMNMX.FTZ R14, R153, R197, !PT ;  /* 0x000000c5990e7209 */ /* 0x000fc80007810000 */
[----:B------:R-:W-:-:S04]  /*f820*/  FMNMX.FTZ R14, R155, R14, !PT ;  /* 0x0000000e9b0e7209 */ /* 0x000fc80007810000 */
[----:B------:R-:W-:-:S04]  /*f830*/  FMNMX.FTZ R14, R158, R14, !PT ;  /* 0x0000000e9e0e7209 */ /* 0x000fc80007810000 */
[----:B------:R-:W-:-:S04]  /*f840*/  FMNMX.FTZ R14, R159, R14, !PT ;  /* 0x0000000e9f0e7209 */ /* 0x000fc80007810000 */
[----:B------:R-:W-:-:S04]  /*f850*/  FMNMX.FTZ R14, R162, R14, !PT ;  /* 0x0000000ea20e7209 */ /* 0x000fc80007810000 */
[----:B------:R-:W-:-:S04]  /*f860*/  FMNMX.FTZ R14, R163, R14, !PT ;  /* 0x0000000ea30e7209 */ /* 0x000fc80007810000 */
[----:B------:R-:W-:-:S04]  /*f870*/  FMNMX.FTZ R14, R166, R14, !PT ;  /* 0x0000000ea60e7209 */ /* 0x000fc80007810000 */
[----:B------:R-:W-:Y:S01]  /*f880*/  FMNMX.FTZ R14, R167, R14, !PT ;  /* 0x0000000ea70e7209 */ /* 0x000fe20007810000 */
[----:B------:R-:W-:-:S03]  /*f890*/  FMUL.FTZ R183, R183, UR39 ;  /* 0x00000027b7b77c20 */ /* 0x000fc60008410000 */
[----:B------:R-:W-:-:S04]  /*f8a0*/  FMNMX.FTZ R14, R170, R14, !PT ;  /* 0x0000000eaa0e7209 */ /* 0x000fc80007810000 */
[----:B------:R-:W-:Y:S01]  /*f8b0*/  FMNMX.FTZ R14, R171, R14, !PT ;  /* 0x0000000eab0e7209 */ /* 0x000fe20007810000 */
[----:B------:R-:W0:Y:S01]  /*f8c0*/  MUFU.TANH R183, R183 ;  /* 0x000000b700b77308 */ /* 0x000e220000002400 */
[----:B------:R-:W-:Y:S02]  /*f8d0*/  FMUL.FTZ R169, R169, UR39 ;  /* 0x00000027a9a97c20 */ /* 0x000fe40008410000 */
[----:B------:R-:W-:-:S05]  /*f8e0*/  FMNMX.FTZ R14, R174, R14, !PT ;  /* 0x0000000eae0e7209 */ /* 0x000fca0007810000 */
[----:B------:R-:W1:Y:S01]  /*f8f0*/  MUFU.TANH R199, R199 ;  /* 0x000000c700c77308 */ /* 0x000e620000002400 */
[----:B------:R-:W-:Y:S01]  /*f900*/  FMNMX.FTZ R14, R175, R14, !PT ;  /* 0x0000000eaf0e7209 */ /* 0x000fe20007810000 */
[----:B------:R-:W-:Y:S01]  /*f910*/  FMUL.FTZ R202, R168, UR39 ;  /* 0x00000027a8ca7c20 */ /* 0x000fe20008410000 */
[----:B------:R-:W-:Y:S02]  /*f920*/  IMAD.IADD R168, R160, 0x1, R156 ;  /* 0x00000001a0a87824 */ /* 0x000fe400078e029c */
[----:B------:R-:W-:-:S03]  /*f930*/  FMNMX.FTZ R14, R178, R14, !PT ;  /* 0x0000000eb20e7209 */ /* 0x000fc60007810000 */
[----:B------:R-:W2:Y:S01]  /*f940*/  MUFU.TANH R152, R152 ;  /* 0x0000009800987308 */ /* 0x000ea20000002400 */
[----:B------:R-:W-:-:S07]  /*f950*/  FMNMX.FTZ R14, R179, R14, !PT ;  /* 0x0000000eb30e7209 */ /* 0x000fce0007810000 */
[----:B------:R-:W4:Y:S08]  /*f960*/  MUFU.TANH R154, R154 ;  /* 0x0000009a009a7308 */ /* 0x000f300000002400 */
[----:B------:R-:W5:Y:S01]  /*f970*/  MUFU.TANH R169, R169 ;  /* 0x000000a900a97308 */ /* 0x000f620000002400 */
[----:B------:R-:W-:Y:S02]  /*f980*/  ISETP.GT.AND P1, PT, R168, 0x10, PT ;  /* 0x00000010a800780c */ /* 0x000fe40003f24270 */
[----:B0-----:R-:W-:-:S02]  /*f990*/  FSEL R183, R183, -INF , P6 ;  /* 0xff800000b7b77808 */ /* 0x001fc40003000000 */
[----:B------:R-:W-:Y:S02]  /*f9a0*/  FMNMX.FTZ R14, R182, R14, !PT ;  /* 0x0000000eb60e7209 */ /* 0x000fe40007810000 */
[C---:B------:R-:W-:Y:S02]  /*f9b0*/  ISETP.GT.AND P4, PT, R168.reuse, 0x1, PT ;  /* 0x00000001a800780c */ /* 0x040fe40003f84270 */
[C---:B------:R-:W-:Y:S02]  /*f9c0*/  ISETP.GT.AND P3, PT, R168.reuse, 0x8, PT ;  /* 0x00000008a800780c */ /* 0x040fe40003f64270 */
[----:B-1----:R-:W-:Y:S02]  /*f9d0*/  FSEL R199, R199, -INF , P1 ;  /* 0xff800000c7c77808 */ /* 0x002fe40000800000 */
[----:B------:R-:W-:Y:S02]  /*f9e0*/  ISETP.GT.AND P1, PT, R168, 0x21, PT ;  /* 0x00000021a800780c */ /* 0x000fe40003f24270 */
[----:B------:R-:W-:-:S02]  /*f9f0*/  FMNMX.FTZ R14, R183, R14, !PT ;  /* 0x0000000eb70e7209 */ /* 0x000fc40007810000 */
[----:B--2---:R-:W-:Y:S02]  /*fa00*/  FSEL R156, R152, -INF , P4 ;  /* 0xff800000989c7808 */ /* 0x004fe40002000000 */
[----:B----4-:R-:W-:Y:S02]  /*fa10*/  FSEL R152, R154, -INF , P3 ;  /* 0xff8000009a987808 */ /* 0x010fe40001800000 */
[----:B-----5:R-:W-:Y:S02]  /*fa20*/  FSEL R154, R169, -INF , P1 ;  /* 0xff800000a99a7808 */ /* 0x020fe40000800000 */
[----:B------:R-:W0:Y:S01]  /*fa30*/  SHFL.BFLY PT, R169, R14, 0x2, 0x1f ;  /* 0x0c401f000ea97f89 */ /* 0x000e2200000e0000 */
[----:B------:R-:W-:Y:S01]  /*fa40*/  FMUL.FTZ R200, R161, UR39 ;  /* 0x00000027a1c87c20 */ /* 0x000fe20008410000 */
[----:B------:R-:W1:Y:S01]  /*fa50*/  MUFU.TANH R198, R198 ;  /* 0x000000c600c67308 */ /* 0x000e620000002400 */
[----:B0-----:R-:W-:-:S05]  /*fa60*/  FMNMX.FTZ R169, R14, R169, !PT ;  /* 0x000000a90ea97209 */ /* 0x001fca0007810000 */
[----:B------:R-:W0:Y:S02]  /*fa70*/  SHFL.BFLY PT, R14, R169, 0x1, 0x1f ;  /* 0x0c201f00a90e7f89 */ /* 0x000e2400000e0000 */
[----:B------:R-:W2:Y:S01]  /*fa80*/  MUFU.TANH R200, R200 ;  /* 0x000000c800c87308 */ /* 0x000ea20000002400 */
[----:B------:R-:W-:Y:S01]  /*fa90*/  ISETP.GT.AND P5, PT, R168, RZ, PT ;  /* 0x000000ffa800720c */ /* 0x000fe20003fa4270 */
[----:B------:R-:W-:-:S03]  /*faa0*/  FMUL.FTZ R201, R164, UR39 ;  /* 0x00000027a4c97c20 */ /* 0x000fc60008410000 */
[----:B-1----:R-:W-:Y:S02]  /*fab0*/  FSEL R160, R198, -INF , P5 ;  /* 0xff800000c6a07808 */ /* 0x002fe40002800000 */
[----:B------:R-:W-:Y:S01]  /*fac0*/  ISETP.GT.AND P5, PT, R168, 0x11, PT ;  /* 0x00000011a800780c */ /* 0x000fe20003fa4270 */
[----:B------:R-:W1:Y:S01]  /*fad0*/  MUFU.TANH R201, R201 ;  /* 0x000000c900c97308 */ /* 0x000e620000002400 */
[----:B0-----:R-:W-:-:S04]  /*fae0*/  FMNMX.FTZ R169, R169, R14, !PT ;  /* 0x0000000ea9a97209 */ /* 0x001fc80007810000 */
[C---:B------:R-:W-:Y:S02]  /*faf0*/  FSETP.NEU.FTZ.AND P6, PT, R169.reuse, -INF , PT ;  /* 0xff800000a900780b */ /* 0x040fe40003fdd000 */
[----:B--2---:R-:W-:Y:S02]  /*fb00*/  FSEL R164, R200, -INF , P5 ;  /* 0xff800000c8a47808 */ /* 0x004fe40002800000 */
[----:B------:R-:W-:Y:S01]  /*fb10*/  FSEL R200, R169, RZ, P6 ;  /* 0x000000ffa9c87208 */ /* 0x000fe20003000000 */
[----:B------:R-:W-:-:S04]  /*fb20*/  IMAD.U32 R14, RZ, RZ, UR37 ;  /* 0x00000025ff0e7e24 */ /* 0x000fc8000f8e00ff */
[----:B------:R-:W-:Y:S01]  /*fb30*/  FADD.FTZ R200, -R200, R197 ;  /* 0x000000c5c8c87221 */ /* 0x000fe20000010100 */
[----:B------:R-:W-:Y:S01]  /*fb40*/  FMUL.FTZ R197, R169, R14 ;  /* 0x0000000ea9c57220 */ /* 0x000fe20000410000 */
[----:B------:R-:W-:-:S04]  /*fb50*/  ISETP.GT.AND P4, PT, R168, 0x18, PT ;  /* 0x00000018a800780c */ /* 0x000fc80003f84270 */
[----:B------:R-:W-:Y:S02]  /*fb60*/  FSEL R197, R197, RZ, P6 ;  /* 0x000000ffc5c57208 */ /* 0x000fe40003000000 */
[----:B-1----:R-:W-:-:S03]  /*fb70*/  FSEL R198, R201, -INF , P4 ;  /* 0xff800000c9c67808 */ /* 0x002fc60002000000 */
[-CC-:B------:R-:W-:Y:S01]  /*fb80*/  FFMA.FTZ R201, R174, R14.reuse, -R197.reuse ;  /* 0x0000000eaec97223 */ /* 0x180fe200000108c5 */
[-CC-:B------:R-:W-:Y:S01]  /*fb90*/  FFMA.FTZ R153, R153, R14.reuse, -R197.reuse ;  /* 0x0000000e99997223 */ /* 0x180fe200000108c5 */
[-C--:B------:R-:W-:Y:S01]  /*fba0*/  FMUL.FTZ R174, R200, R14.reuse ;  /* 0x0000000ec8ae7220 */ /* 0x080fe20000410000 */
[----:B------:R-:W-:-:S04]  /*fbb0*/  FFMA.FTZ R155, R155, R14, -R197 ;  /* 0x0000000e9b9b7223 */ /* 0x000fc800000108c5 */
[----:B------:R-:W-:Y:S08]  /*fbc0*/  MUFU.EX2 R153, R153 ;  /* 0x0000009900997308 */ /* 0x000ff00000000800 */
[----:B------:R-:W0:Y:S08]  /*fbd0*/  MUFU.EX2 R174, R174 ;  /* 0x000000ae00ae7308 */ /* 0x000e300000000800 */
[----:B------:R-:W1:Y:S01]  /*fbe0*/  MUFU.EX2 R155, R155 ;  /* 0x0000009b009b7308 */ /* 0x000e620000000800 */
[-CC-:B------:R-:W-:Y:S01]  /*fbf0*/  FFMA.FTZ R158, R158, R14.reuse, -R197.reuse ;  /* 0x0000000e9e9e7223 */ /* 0x180fe200000108c5 */
[----:B------:R-:W-:Y:S01]  /*fc00*/  FFMA.FTZ R159, R159, R14, -R197 ;  /* 0x0000000e9f9f7223 */ /* 0x000fe200000108c5 */
[----:B0-----:R-:W-:-:S05]  /*fc10*/  FFMA.FTZ R12, R174, R12, R153 ;  /* 0x0000000cae0c7223 */ /* 0x001fca0000010099 */
[----:B------:R-:W-:Y:S01]  /*fc20*/  MUFU.EX2 R159, R159 ;  /* 0x0000009f009f7308 */ /* 0x000fe20000000800 */
[C---:B-1----:R-:W-:Y:S01]  /*fc30*/  FADD.FTZ R12, R155.reuse, R12 ;  /* 0x0000000c9b0c7221 */ /* 0x042fe20000010000 */
[----:B------:R-:W-:-:S06]  /*fc40*/  F2FP.F16.F32.PACK_AB R153, R155, R153 ;  /* 0x000000999b99723e */ /* 0x000fcc00000000ff */
[----:B------:R-:W0:Y:S01]  /*fc50*/  MUFU.EX2 R155, R158 ;  /* 0x0000009e009b7308 */ /* 0x000e220000000800 */
[----:B------:R-:W-:-:S07]  /*fc60*/  FMUL.FTZ R157, R157, UR39 ;  /* 0x000000279d9d7c20 */ /* 0x000fce0008410000 */
[----:B------:R-:W1:Y:S01]  /*fc70*/  MUFU.TANH R157, R157 ;  /* 0x0000009d009d7308 */ /* 0x000e620000002400 */
[----:B0-----:R-:W-:-:S04]  /*fc80*/  FADD.FTZ R12, R155, R12 ;  /* 0x0000000c9b0c7221 */ /* 0x001fc80000010000 */
[----:B------:R-:W-:Y:S01]  /*fc90*/  FADD.FTZ R158, R159, R12 ;  /* 0x0000000c9f9e7221 */ /* 0x000fe20000010000 */
[----:B------:R-:W-:-:S05]  /*fca0*/  VIADD R12, R20, 0x38840 ;  /* 0x00038840140c7836 */ /* 0x000fca0000000000 */
[----:B------:R-:W-:Y:S01]  /*fcb0*/  PRMT R12, R190, 0x654, R12 ;  /* 0x00000654be0c7816 */ /* 0x000fe2000000000c */
[----:B------:R-:W-:-:S03]  /*fcc0*/  FMUL.FTZ R165, R165, UR39 ;  /* 0x00000027a5a57c20 */ /* 0x000fc60008410000 */
[----:B------:R0:W-:Y:S01]  /*fcd0*/  SYNCS.ARRIVE.TRANS64.RED.A1T0 RZ, [R12+URZ], RZ ;  /* 0x000000ff0cff79a7 */ /* 0x0001e2000810043f */
[----:B------:R-:W-:Y:S02]  /*fce0*/  F2FP.F16.F32.PACK_AB R155, R159, R155 ;  /* 0x0000009b9f9b723e */ /* 0x000fe400000000ff */
[----:B------:R-:W-:Y:S02]  /*fcf0*/  ISETP.GT.AND P2, PT, R168, 0x9, PT ;  /* 0x00000009a800780c */ /* 0x000fe40003f44270 */
[----:B0-----:R-:W-:Y:S01]  /*fd00*/  FMNMX.FTZ R12, R160, R21, !PT ;  /* 0x00000015a00c7209 */ /* 0x001fe20007810000 */
[----:B------:R-:W0:Y:S03]  /*fd10*/  MUFU.TANH R165, R165 ;  /* 0x000000a500a57308 */ /* 0x000e260000002400 */
[----:B------:R-:W-:Y:S02]  /*fd20*/  FMNMX.FTZ R159, R156, R12, !PT ;  /* 0x0000000c9c9f7209 */ /* 0x000fe40007810000 */
[----:B-1----:R-:W-:-:S02]  /*fd30*/  FSEL R161, R157, -INF , P2 ;  /* 0xff8000009da17808 */ /* 0x002fc40001000000 */
[----:B------:R-:W-:Y:S01]  /*fd40*/  FMNMX.FTZ R159, R152, R159, !PT ;  /* 0x0000009f989f7209 */ /* 0x000fe20007810000 */
[----:B------:R-:W1:Y:S01]  /*fd50*/  MUFU.TANH R202, R202 ;  /* 0x000000ca00ca7308 */ /* 0x000e620000002400 */
[----:B------:R-:W-:Y:S02]  /*fd60*/  FMUL.FTZ R172, R172, UR39 ;  /* 0x00000027acac7c20 */ /* 0x000fe40008410000 */
[----:B------:R-:W-:Y:S01]  /*fd70*/  FMNMX.FTZ R159, R161, R159, !PT ;  /* 0x0000009fa19f7209 */ /* 0x000fe20007810000 */
[----:B------:R-:W-:-:S03]  /*fd80*/  FMUL.FTZ R173, R173, UR39 ;  /* 0x00000027adad7c20 */ /* 0x000fc60008410000 */
[----:B------:R-:W-:Y:S01]  /*fd90*/  FMNMX.FTZ R159, R199, R159, !PT ;  /* 0x0000009fc79f7209 */ /* 0x000fe20007810000 */
[----:B------:R-:W2:Y:S01]  /*fda0*/  MUFU.TANH R172, R172 ;  /* 0x000000ac00ac7308 */ /* 0x000ea20000002400 */
[----:B------:R-:W-:Y:S02]  /*fdb0*/  ISETP.GT.AND P3, PT, R168, 0x19, PT ;  /* 0x00000019a800780c */ /* 0x000fe40003f64270 */
[----:B------:R-:W-:-:S05]  /*fdc0*/  FMNMX.FTZ R159, R164, R159, !PT ;  /* 0x0000009fa49f7209 */ /* 0x000fca0007810000 */
[----:B------:R4:W5:Y:S01]  /*fdd0*/  MUFU.TANH R12, R173 ;  /* 0x000000ad000c7308 */ /* 0x0009620000002400 */
[----:B------:R-:W-:Y:S02]  /*fde0*/  ISETP.GT.AND P2, PT, R168, 0x20, PT ;  /* 0x00000020a800780c */ /* 0x000fe40003f44270 */
[----:B0-----:R-:W-:Y:S02]  /*fdf0*/  FSEL R157, R165, -INF , P3 ;  /* 0xff800000a59d7808 */ /* 0x001fe40001800000 */
[----:B------:R-:W-:Y:S01]  /*fe00*/  FMNMX.FTZ R159, R198, R159, !PT ;  /* 0x0000009fc69f7209 */ /* 0x000fe20007810000 */
[----:B----4-:R-:W-:Y:S01]  /*fe10*/  FMUL.FTZ R173, R176, UR39 ;  /* 0x00000027b0ad7c20 */ /* 0x010fe20008410000 */
[----:B------:R-:W-:Y:S01]  /*fe20*/  FMUL.FTZ R176, R177, UR39 ;  /* 0x00000027b1b07c20 */ /* 0x000fe20008410000 */
[----:B-1----:R-:W-:Y:S01]  /*fe30*/  FSEL R165, R202, -INF , P2 ;  /* 0xff800000caa57808 */ /* 0x002fe20001000000 */
[----:B------:R-:W-:Y:S01]  /*fe40*/  FMUL.FTZ R177, R180, UR39 ;  /* 0x00000027b4b17c20 */ /* 0x000fe20008410000 */
[----:B------:R-:W-:-:S02]  /*fe50*/  FMNMX.FTZ R159, R157, R159, !PT ;  /* 0x0000009f9d9f7209 */ /* 0x000fc40007810000 */
[----:B------:R-:W0:Y:S01]  /*fe60*/  MUFU.TANH R173, R173 ;  /* 0x000000ad00ad7308 */ /* 0x000e220000002400 */
[----:B------:R-:W-:Y:S01]  /*fe70*/  ISETP.GT.AND P6, PT, R168, 0x28, PT ;  /* 0x00000028a800780c */ /* 0x000fe20003fc4270 */
[----:B------:R-:W-:Y:S01]  /*fe80*/  FMUL.FTZ R181, R181, UR39 ;  /* 0x00000027b5b57c20 */ /* 0x000fe20008410000 */
[----:B------:R-:W-:-:S05]  /*fe90*/  FMNMX.FTZ R159, R165, R159, !PT ;  /* 0x0000009fa59f7209 */ /* 0x000fca0007810000 */
[----:B------:R-:W1:Y:S01]  /*fea0*/  MUFU.TANH R176, R176 ;  /* 0x000000b000b07308 */ /* 0x000e620000002400 */
[----:B------:R-:W-:Y:S02]  /*feb0*/  ISETP.GT.AND P5, PT, R168, 0x29, PT ;  /* 0x00000029a800780c */ /* 0x000fe40003fa4270 */
[----:B--2---:R-:W-:Y:S02]  /*fec0*/  FSEL R172, R172, -INF , P6 ;  /* 0xff800000acac7808 */ /* 0x004fe40003000000 */
[----:B------:R-:W-:-:S03]  /*fed0*/  FMNMX.FTZ R159, R154, R159, !PT ;  /* 0x0000009f9a9f7209 */ /* 0x000fc60007810000 */
[----:B------:R-:W2:Y:S01]  /*fee0*/  MUFU.TANH R177, R177 ;  /* 0x000000b100b17308 */ /* 0x000ea20000002400 */
[----:B------:R-:W-:Y:S02]  /*fef0*/  ISETP.GT.AND P4, PT, R168, 0x30, PT ;  /* 0x00000030a800780c */ /* 0x000fe40003f84270 */
[----:B-----5:R-:W-:Y:S02]  /*ff00*/  FSEL R180, R12, -INF , P5 ;  /* 0xff8000000cb47808 */ /* 0x020fe40002800000 */
[----:B------:R-:W-:-:S03]  /*ff10*/  FMNMX.FTZ R159, R172, R159, !PT ;  /* 0x0000009fac9f7209 */ /* 0x000fc60007810000 */
[----:B------:R-:W4:Y:S01]  /*ff20*/  MUFU.TANH R181, R181 ;  /* 0x000000b500b57308 */ /* 0x000f220000002400 */
[----:B------:R-:W-:Y:S02]  /*ff30*/  ISETP.GT.AND P3, PT, R168, 0x31, PT ;  /* 0x00000031a800780c */ /* 0x000fe40003f64270 */
[----:B0-----:R-:W-:Y:S02]  /*ff40*/  FSEL R173, R173, -INF , P4 ;  /* 0xff800000adad7808 */ /* 0x001fe40002000000 */
[----:B------:R-:W-:Y:S02]  /*ff50*/  FMNMX.FTZ R159, R180, R159, !PT ;  /* 0x0000009fb49f7209 */ /* 0x000fe40007810000 */
[----:B------:R-:W-:Y:S02]  /*ff60*/  ISETP.GT.AND P2, PT, R168, 0x38, PT ;  /* 0x00000038a800780c */ /* 0x000fe40003f44270 */
[----:B-1----:R-:W-:Y:S02]  /*ff70*/  FSEL R176, R176, -INF , P3 ;  /* 0xff800000b0b07808 */ /* 0x002fe40001800000 */
[----:B------:R-:W-:-:S02]  /*ff80*/  FMNMX.FTZ R159, R173, R159, !PT ;  /* 0x0000009fad9f7209 */ /* 0x000fc40007810000 */
[----:B------:R-:W-:Y:S02]  /*ff90*/  ISETP.GT.AND P1, PT, R168, 0x39, PT ;  /* 0x00000039a800780c */ /* 0x000fe40003f24270 */
[----:B--2---:R-:W-:Y:S02]  /*ffa0*/  FSEL R177, R177, -INF , P2 ;  /* 0xff800000b1b17808 */ /* 0x004fe40001000000 */
[----:B------:R-:W-:Y:S02]  /*ffb0*/  FMNMX.FTZ R159, R176, R159, !PT ;  /* 0x0000009fb09f7209 */ /* 0x000fe40007810000 */
[----:B----4-:R-:W-:Y:S02]  /*ffc0*/  FSEL R181, R181, -INF , P1 ;  /* 0xff800000b5b57808 */ /* 0x010fe40000800000 */
[----:B------:R-:W-:-:S04]  /*ffd0*/  FMNMX.FTZ R159, R177, R159, !PT ;  /* 0x0000009fb19f7209 */ /* 0x000fc80007810000 */
[----:B------:R-:W-:-:S05]  /*ffe0*/  FMNMX.FTZ R168, R181, R159, !PT ;  /* 0x0000009fb5a87209 */ /* 0x000fca0007810000 */
[----:B------:R-:W0:Y:S02]  /*fff0*/  SHFL.BFLY PT, R12, R168, 0x2, 0x1f ;  /* 0x0c401f00a80c7f89 */ /* 0x000e2400000e0000 */
[----:B0-----:R-:W-:-:S05]  /*10000*/  FMNMX.FTZ R168, R168, R12, !PT ;  /* 0x0000000ca8a87209 */ /* 0x001fca0007810000 */
[----:B------:R-:W0:Y:S02]  /*10010*/  SHFL.BFLY PT, R12, R168, 0x1, 0x1f ;  /* 0x0c201f00a80c7f89 */ /* 0x000e2400000e0000 */
[----:B0-----:R-:W-:Y:S01]  /*10020*/  FMNMX.FTZ R168, R168, R12, !PT ;  /* 0x0000000ca8a87209 */ /* 0x001fe20007810000 */
[----:B------:R-:W-:-:S03]  /*10030*/  IMAD.MOV R12, RZ, RZ, -R226 ;  /* 0x000000ffff0c7224 */ /* 0x000fc600078e0ae2 */
[C---:B------:R-:W-:Y:S02]  /*10040*/  FSETP.NEU.FTZ.AND P2, PT, R168.reuse, -INF , PT ;  /* 0xff800000a800780b */ /* 0x040fe40003f5d000 */
[----:B------:R-:W-:Y:S02]  /*10050*/  ISETP.NE.AND P1, PT, R193, R12, PT ;  /* 0x0000000cc100720c */ /* 0x000fe40003f25270 */
[----:B------:R-:W-:-:S05]  /*10060*/  FSEL R12, R168, RZ, P2 ;  /* 0x000000ffa80c7208 */ /* 0x000fca0001000000 */
[----:B------:R-:W-:-:S04]  /*10070*/  FADD.FTZ R21, -R12, R21 ;  /* 0x000000150c157221 */ /* 0x000fc80000010100 */
[-C--:B------:R-:W-:Y:S01]  /*10080*/  FMUL.FTZ R21, R21, R14.reuse ;  /* 0x0000000e15157220 */ /* 0x080fe20000410000 */
[-CC-:B------:R-:W-:Y:S01]  /*10090*/  FFMA.FTZ R162, R162, R14.reuse, -R197.reuse ;  /* 0x0000000ea2a27223 */ /* 0x180fe200000108c5 */
[----:B------:R-:W-:-:S04]  /*100a0*/  FFMA.FTZ R170, R170, R14, -R197 ;  /* 0x0000000eaaaa7223 */ /* 0x000fc800000108c5 */
[----:B------:R-:W0:Y:S08]  /*100b0*/  MUFU.EX2 R21, R21 ;  /* 0x0000001500157308 */ /* 0x000e300000000800 */
[----:B------:R-:W-:Y:S08]  /*100c0*/  MUFU.EX2 R159, R162 ;  /* 0x000000a2009f7308 */ /* 0x000ff00000000800 */
[----:B------:R1:W-:Y:S02]  /*100d0*/  MUFU.EX2 R162, R170 ;  /* 0x000000aa00a27308 */ /* 0x0003e40000000800 */
[----:B-1----:R-:W-:-:S04]  /*100e0*/  @!P1 IMAD R170, R196, 0x40, R194 ;  /* 0x00000040c4aa9824 */ /* 0x002fc800078e02c2 */
[----:B------:R-:W-:-:S05]  /*100f0*/  @!P1 IMAD R170, R170, 0x4, R18 ;  /* 0x00000004aaaa9824 */ /* 0x000fca00078e0212 */
[----:B0-----:R-:W-:Y:S04]  /*10100*/  @!P1 STS [R170+0x38400], R21 ;  /* 0x03840015aa009388 */ /* 0x001fe80000000800 */
[----:B------:R0:W-:Y:S02]  /*10110*/  @!P1 STS [R170+0x38420], R174 ;  /* 0x038420aeaa009388 */ /* 0x0001e40000000800 */
[----:B0-----:R-:W-:-:S05]  /*10120*/  FMUL.FTZ R170, R168, R14 ;  /* 0x0000000ea8aa7220 */ /* 0x001fca0000410000 */
[----:B------:R-:W-:-:S05]  /*10130*/  FSEL R170, R170, RZ, P2 ;  /* 0x000000ffaaaa7208 */ /* 0x000fca0001000000 */
[-CC-:B------:R-:W-:Y:S01]  /*10140*/  FFMA.FTZ R160, R160, R14.reuse, -R170.reuse ;  /* 0x0000000ea0a07223 */ /* 0x180fe200000108aa */
[-CC-:B------:R-:W-:Y:S01]  /*10150*/  FFMA.FTZ R156, R156, R14.reuse, -R170.reuse ;  /* 0x0000000e9c9c7223 */ /* 0x180fe200000108aa */
[----:B------:R-:W-:-:S04]  /*10160*/  FFMA.FTZ R152, R152, R14, -R170 ;  /* 0x0000000e98987223 */ /* 0x000fc800000108aa */
[----:B------:R-:W0:Y:S01]  /*10170*/  MUFU.EX2 R160, R160 ;  /* 0x000000a000a07308 */ /* 0x000e220000000800 */
[-C--:B------:R-:W-:Y:S01]  /*10180*/  FFMA.FTZ R161, R161, R14.reuse, -R170 ;  /* 0x0000000ea1a17223 */ /* 0x080fe200000108aa */
[-CC-:B------:R-:W-:Y:S01]  /*10190*/  FFMA.FTZ R163, R163, R14.reuse, -R197.reuse ;  /* 0x0000000ea3a37223 */ /* 0x180fe200000108c5 */
[-CC-:B------:R-:W-:Y:S01]  /*101a0*/  FFMA.FTZ R166, R166, R14.reuse, -R197.reuse ;  /* 0x0000000ea6a67223 */ /* 0x180fe200000108c5 */
[-CC-:B------:R-:W-:Y:S01]  /*101b0*/  FFMA.FTZ R167, R167, R14.reuse, -R197.reuse ;  /* 0x0000000ea7a77223 */ /* 0x180fe200000108c5 */
[----:B------:R-:W-:-:S03]  /*101c0*/  FFMA.FTZ R171, R171, R14, -R197 ;  /* 0x0000000eabab7223 */ /* 0x000fc600000108c5 */
[----:B------:R-:W1:Y:S01]  /*101d0*/  MUFU.EX2 R156, R156 ;  /* 0x0000009c009c7308 */ /* 0x000e620000000800 */
[-CC-:B------:R-:W-:Y:S01]  /*101e0*/  FFMA.FTZ R175, R175, R14.reuse, -R197.reuse ;  /* 0x0000000eafaf7223 */ /* 0x180fe200000108c5 */
[-CC-:B------:R-:W-:Y:S01]  /*101f0*/  FFMA.FTZ R178, R178, R14.reuse, -R197.reuse ;  /* 0x0000000eb2b27223 */ /* 0x180fe200000108c5 */
[-CC-:B------:R-:W-:Y:S01]  /*10200*/  FFMA.FTZ R179, R179, R14.reuse, -R197.reuse ;  /* 0x0000000eb3b37223 */ /* 0x180fe200000108c5 */
[-CC-:B------:R-:W-:Y:S01]  /*10210*/  FFMA.FTZ R182, R182, R14.reuse, -R197.reuse ;  /* 0x0000000eb6b67223 */ /* 0x180fe200000108c5 */
[-C--:B------:R-:W-:Y:S01]  /*10220*/  FFMA.FTZ R183, R183, R14.reuse, -R197 ;  /* 0x0000000eb7b77223 */ /* 0x080fe200000108c5 */
[-CC-:B------:R-:W-:Y:S02]  /*10230*/  FFMA.FTZ R199, R199, R14.reuse, -R170.reuse ;  /* 0x0000000ec7c77223 */ /* 0x180fe400000108aa */
[----:B------:R0:W2:Y:S01]  /*10240*/  MUFU.EX2 R197, R152 ;  /* 0x0000009800c57308 */ /* 0x0000a20000000800 */
[-CC-:B------:R-:W-:Y:S01]  /*10250*/  FFMA.FTZ R164, R164, R14.reuse, -R170.reuse ;  /* 0x0000000ea4a47223 */ /* 0x180fe200000108aa */
[----:B------:R-:W-:-:S06]  /*10260*/  FFMA.FTZ R198, R198, R14, -R170 ;  /* 0x0000000ec6c67223 */ /* 0x000fcc00000108aa */
[----:B------:R-:W4:Y:S01]  /*10270*/  MUFU.EX2 R161, R161 ;  /* 0x000000a100a17308 */ /* 0x000f220000000800 */
[----:B0-----:R-:W-:Y:S01]  /*10280*/  FFMA.FTZ R152, R21, R0, R160 ;  /* 0x0000000015987223 */ /* 0x001fe200000100a0 */
[-CC-:B------:R-:W-:Y:S01]  /*10290*/  FFMA.FTZ R196, R154, R14.reuse, -R170.reuse ;  /* 0x0000000e9ac47223 */ /* 0x180fe200000108aa */
[----:B------:R-:W-:-:S05]  /*102a0*/  FFMA.FTZ R154, R172, R14, -R170 ;  /* 0x0000000eac9a7223 */ /* 0x000fca00000108aa */
[----:B------:R-:W0:Y:S01]  /*102b0*/  MUFU.EX2 R199, R199 ;  /* 0x000000c700c77308 */ /* 0x000e220000000800 */
[----:B-1----:R-:W-:Y:S01]  /*102c0*/  FADD.FTZ R152, R156, R152 ;  /* 0x000000989c987221 */ /* 0x002fe20000010000 */
[----:B------:R-:W-:-:S06]  /*102d0*/  FFMA.FTZ R157, R157, R14, -R170 ;  /* 0x0000000e9d9d7223 */ /* 0x000fcc00000108aa */
[----:B------:R-:W1:Y:S01]  /*102e0*/  MUFU.EX2 R163, R163 ;  /* 0x000000a300a37308 */ /* 0x000e620000000800 */
[----:B------:R-:W-:-:S07]  /*102f0*/  FFMA.FTZ R165, R165, R14, -R170 ;  /* 0x0000000ea5a57223 */ /* 0x000fce00000108aa */
[----:B------:R-:W5:Y:S01]  /*10300*/  MUFU.EX2 R164, R164 ;  /* 0x000000a400a47308 */ /* 0x000f620000000800 */
[-CC-:B------:R-:W-:Y:S01]  /*10310*/  FFMA.FTZ R180, R180, R14.reuse, -R170.reuse ;  /* 0x0000000eb4b47223 */ /* 0x180fe200000108aa */
[-CC-:B------:R-:W-:Y:S01]  /*10320*/  FFMA.FTZ R173, R173, R14.reuse, -R170.reuse ;  /* 0x0000000eadad7223 */ /* 0x180fe200000108aa */
[----:B------:R-:W-:-:S05]  /*10330*/  FFMA.FTZ R176, R176, R14, -R170 ;  /* 0x0000000eb0b07223 */ /* 0x000fca00000108aa */
[----:B------:R-:W-:Y:S01]  /*10340*/  MUFU.EX2 R172, R196 ;  /* 0x000000c400ac7308 */ /* 0x000fe20000000800 */
[-CC-:B------:R-:W-:Y:S01]  /*10350*/  FFMA.FTZ R177, R177, R14.reuse, -R170.reuse ;  /* 0x0000000eb1b17223 */ /* 0x180fe200000108aa */
[----:B------:R-:W-:-:S06]  /*10360*/  FFMA.FTZ R181, R181, R14, -R170 ;  /* 0x0000000eb5b57223 */ /* 0x000fcc00000108aa */
[----:B------:R-:W3:Y:S08]  /*10370*/  MUFU.EX2 R166, R166 ;  /* 0x000000a600a67308 */ /* 0x000ef00000000800 */
[----:B------:R-:W3:Y:S08]  /*10380*/  MUFU.EX2 R198, R198 ;  /* 0x000000c600c67308 */ /* 0x000ef00000000800 */
[----:B------:R2:W-:Y:S01]  /*10390*/  MUFU.EX2 R196, R154 ;  /* 0x0000009a00c47308 */ /* 0x0005e20000000800 */
[----:B------:R-:W-:Y:S01]  /*103a0*/  FADD.FTZ R158, R159, R158 ;  /* 0x0000009e9f9e7221 */ /* 0x000fe20000010000 */
[----:B--2---:R-:W-:-:S06]  /*103b0*/  FADD.FTZ R154, R197, R152 ;  /* 0x00000098c59a7221 */ /* 0x004fcc0000010000 */
[----:B------:R-:W2:Y:S01]  /*103c0*/  MUFU.EX2 R167, R167 ;  /* 0x000000a700a77308 */ /* 0x000ea20000000800 */
[----:B----4-:R-:W-:Y:S01]  /*103d0*/  FADD.FTZ R154, R161, R154 ;  /* 0x0000009aa19a7221 */ /* 0x010fe20000010000 */
[----:B------:R-:W-:-:S06]  /*103e0*/  F2FP.F16.F32.PACK_AB R152, R156, R160 ;  /* 0x000000a09c98723e */ /* 0x000fcc00000000ff */
[----:B------:R-:W4:Y:S01]  /*103f0*/  MUFU.EX2 R200, R157 ;  /* 0x0000009d00c87308 */ /* 0x000f220000000800 */
[----:B0-----:R-:W-:Y:S01]  /*10400*/  FADD.FTZ R156, R199, R154 ;  /* 0x0000009ac79c7221 */ /* 0x001fe20000010000 */
[----:B-1----:R-:W-:-:S06]  /*10410*/  FADD.FTZ R158, R163, R158 ;  /* 0x0000009ea39e7221 */ /* 0x002fcc0000010000 */
[----:B------:R0:W-:Y:S01]  /*10420*/  MUFU.EX2 R12, R171 ;  /* 0x000000ab000c7308 */ /* 0x0001e20000000800 */
[----:B-----5:R-:W-:-:S07]  /*10430*/  FADD.FTZ R156, R164, R156 ;  /* 0x0000009ca49c7221 */ /* 0x020fce0000010000 */
[----:B------:R-:W1:Y:S08]  /*10440*/  MUFU.EX2 R165, R165 ;  /* 0x000000a500a57308 */ /* 0x000e700000000800 */
[----:B------:R-:W-:Y:S08]  /*10450*/  MUFU.EX2 R201, R201 ;  /* 0x000000c900c97308 */ /* 0x000ff00000000800 */
[----:B------:R-:W-:Y:S08]  /*10460*/  MUFU.EX2 R175, R175 ;  /* 0x000000af00af7308 */ /* 0x000ff00000000800 */
[----:B------:R-:W5:Y:S01]  /*10470*/  MUFU.EX2 R180, R180 ;  /* 0x000000b400b47308 */ /* 0x000f620000000800 */
[----:B---3--:R-:W-:-:S07]  /*10480*/  FADD.FTZ R158, R166, R158 ;  /* 0x0000009ea69e7221 */ /* 0x008fce0000010000 */
[----:B------:R-:W-:Y:S01]  /*10490*/  MUFU.EX2 R178, R178 ;  /* 0x000000b200b27308 */ /* 0x000fe20000000800 */
[----:B------:R-:W-:-:S07]  /*104a0*/  FADD.FTZ R160, R198, R156 ;  /* 0x0000009cc6a07221 */ /* 0x000fce0000010000 */
[----:B------:R-:W-:Y:S08]  /*104b0*/  MUFU.EX2 R179, R179 ;  /* 0x000000b300b37308 */ /* 0x000ff00000000800 */
[----:B------:R-:W-:Y:S08]  /*104c0*/  MUFU.EX2 R182, R182 ;  /* 0x000000b600b67308 */ /* 0x000ff00000000800 */
[----:B------:R-:W-:Y:S08]  /*104d0*/  MUFU.EX2 R183, R183 ;  /* 0x000000b700b77308 */ /* 0x000ff00000000800 */
[----:B------:R-:W-:Y:S08]  /*104e0*/  MUFU.EX2 R173, R173 ;  /* 0x000000ad00ad7308 */ /* 0x000ff00000000800 */
[----:B------:R-:W3:Y:S08]  /*104f0*/  MUFU.EX2 R176, R176 ;  /* 0x000000b000b07308 */ /* 0x000ef00000000800 */
[----:B------:R-:W-:Y:S08]  /*10500*/  MUFU.EX2 R177, R177 ;  /* 0x000000b100b17308 */ /* 0x000ff00000000800 */
[----:B------:R-:W3:Y:S01]  /*10510*/  MUFU.EX2 R181, R181 ;  /* 0x000000b500b57308 */ /* 0x000ee20000000800 */
[----:B------:R-:W-:-:S02]  /*10520*/  IMAD R170, R19, 0x1000, R13 ;  /* 0x0000100013aa7824 */ /* 0x000fc400078e020d */
[----:B--2---:R-:W-:Y:S01]  /*10530*/  FADD.FTZ R0, R167, R158 ;  /* 0x0000009ea7007221 */ /* 0x004fe20000010000 */
[----:B0-----:R-:W-:Y:S02]  /*10540*/  IMAD.MOV.U32 R171, RZ, RZ, 0x40000040 ;  /* 0x40000040ffab7424 */ /* 0x001fe400078e00ff */
[----:B----4-:R-:W-:Y:S01]  /*10550*/  FADD.FTZ R160, R200, R160 ;  /* 0x000000a0c8a07221 */ /* 0x010fe20000010000 */
[----:B------:R-:W-:Y:S01]  /*10560*/  F2FP.F16.F32.PACK_AB R157, R163, R159 ;  /* 0x0000009fa39d723e */ /* 0x000fe200000000ff */
[----:B------:R-:W-:Y:S01]  /*10570*/  FMUL.FTZ R24, R24, R21 ;  /* 0x0000001518187220 */ /* 0x000fe20000410000 */
[----:B------:R-:W-:Y:S01]  /*10580*/  F2FP.F16.F32.PACK_AB R154, R161, R197 ;  /* 0x000000c5a19a723e */ /* 0x000fe200000000ff */
[----:B------:R-:W-:Y:S01]  /*10590*/  BAR.SYNC.DEFER_BLOCKING 0xf, 0x100 ;  /* 0x03c4000000007b1d */ /* 0x000fe20000010000 */
        /* <DEDUP_REMOVED lines=63> */
[----:B------:R-:W-:Y:S01]  /*10990*/  F2FP.F16.F32.PACK_AB R159, R167, R166 ;  /* 0x000000a6a79f723e */ /* 0x000fe200000000ff */
[----:B-1----:R-:W-:Y:S01]  /*109a0*/  FADD.FTZ R21, R165, R160 ;  /* 0x000000a0a5157221 */ /* 0x002fe20000010000 */
[----:B------:R-:W-:Y:S01]  /*109b0*/  F2FP.F16.F32.PACK_AB R156, R164, R199 ;  /* 0x000000c7a49c723e */ /* 0x000fe200000000ff */
[----:B------:R-:W-:Y:S01]  /*109c0*/  FADD.FTZ R0, R162, R0 ;  /* 0x00000000a2007221 */ /* 0x000fe20000010000 */
[----:B------:R-:W-:-:S02]  /*109d0*/  F2FP.F16.F32.PACK_AB R158, R200, R198 ;  /* 0x000000c6c89e723e */ /* 0x000fc400000000ff */
[----:B------:R-:W-:Y:S01]  /*109e0*/  F2FP.F16.F32.PACK_AB R161, R12, R162 ;  /* 0x000000a20ca1723e */ /* 0x000fe200000000ff */
[-C--:B------:R-:W-:Y:S01]  /*109f0*/  FMUL.FTZ R26, R26, R174.reuse ;  /* 0x000000ae1a1a7220 */ /* 0x080fe20000410000 */
[----:B------:R-:W-:Y:S01]  /*10a00*/  R2UR UR6, R170 ;  /* 0x00000000aa0672ca */ /* 0x000fe200000e0000 */
[-C--:B------:R-:W-:Y:S01]  /*10a10*/  FMUL.FTZ R27, R27, R174.reuse ;  /* 0x000000ae1b1b7220 */ /* 0x080fe20000410000 */
[----:B------:R-:W-:Y:S01]  /*10a20*/  R2UR UR7, R171 ;  /* 0x00000000ab0772ca */ /* 0x000fe200000e0000 */
[-C--:B------:R-:W-:Y:S01]  /*10a30*/  FMUL.FTZ R30, R30, R174.reuse ;  /* 0x000000ae1e1e7220 */ /* 0x080fe20000410000 */
[----:B------:R-:W-:Y:S01]  /*10a40*/  F2FP.F16.F32.PACK_AB R160, R172, R165 ;  /* 0x000000a5aca0723e */ /* 0x000fe200000000ff */
[----:B------:R-:W-:Y:S01]  /*10a50*/  FMUL.FTZ R31, R31, R174 ;  /* 0x000000ae1f1f7220 */ /* 0x000fe20000410000 */
[----:B-----5:R-:W-:Y:S01]  /*10a60*/  F2FP.F16.F32.PACK_AB R162, R180, R196 ;  /* 0x000000c4b4a2723e */ /* 0x020fe200000000ff */
[-C--:B------:R-:W-:Y:S01]  /*10a70*/  FMUL.FTZ R34, R34, R174.reuse ;  /* 0x000000ae22227220 */ /* 0x080fe20000410000 */
[----:B------:R-:W-:Y:S01]  /*10a80*/  F2FP.F16.F32.PACK_AB R163, R175, R201 ;  /* 0x000000c9afa3723e */ /* 0x000fe200000000ff */
        /* <DEDUP_REMOVED lines=59> */
[----:B---3--:R-:W-:-:S02]  /*10e40*/  F2FP.F16.F32.PACK_AB R164, R176, R173 ;  /* 0x000000adb0a4723e */ /* 0x008fc400000000ff */
[----:B------:R-:W-:Y:S02]  /*10e50*/  F2FP.F16.F32.PACK_AB R165, R179, R178 ;  /* 0x000000b2b3a5723e */ /* 0x000fe400000000ff */
[----:B------:R-:W-:Y:S02]  /*10e60*/  F2FP.F16.F32.PACK_AB R166, R181, R177 ;  /* 0x000000b1b5a6723e */ /* 0x000fe400000000ff */
[----:B------:R-:W-:Y:S01]  /*10e70*/  F2FP.F16.F32.PACK_AB R167, R183, R182 ;  /* 0x000000b6b7a7723e */ /* 0x000fe200000000ff */
[----:B------:R0:W-:Y:S04]  /*10e80*/  STSM.16.M88.4 [R227+0x36400], R152 ;  /* 0x03640098e3007844 */ /* 0x0001e80000000200 */
[----:B------:R1:W-:Y:S04]  /*10e90*/  STSM.16.M88.4 [R228], R156 ;  /* 0x0000009ce4007844 */ /* 0x0003e80000000200 */
[----:B------:R1:W-:Y:S04]  /*10ea0*/  STSM.16.M88.4 [R203], R160 ;  /* 0x000000a0cb007844 */ /* 0x0003e80000000200 */
[----:B------:R1:W-:Y:S01]  /*10eb0*/  STSM.16.M88.4 [R229], R164 ;  /* 0x000000a4e5007844 */ /* 0x0003e20000000200 */
[----:B------:R-:W-:-:S06]  /*10ec0*/  WARPGROUP.ARRIVE ;  /* 0x00000000000079c5 */ /* 0x000fcc0000000000 */
[----:B------:R-:W-:Y:S03]  /*10ed0*/  HGMMA.64x256x16.F32 R24, R152, gdesc[UR4].tnspB, R24, gsb0 ;  /* 0x43e0000498187df0 */ /* 0x000fe60008000818 */
[----:B------:R-:W-:Y:S02]  /*10ee0*/  WARPGROUP.DEPBAR.LE gsb0, 0x0 ;  /* 0x00008000000079c5 */ /* 0x000fe40000010000 */
[----:B0-----:R-:W-:Y:S01]  /*10ef0*/  IMAD.MOV.U32 R153, RZ, RZ, 0x40000040 ;  /* 0x40000040ff997424 */ /* 0x001fe200078e00ff */
[----:B------:R-:W-:-:S04]  /*10f00*/  IADD3 R152, R170, 0x80, RZ ;  /* 0x00000080aa987810 */ /* 0x000fc80007ffe0ff */
[----:B------:R-:W-:Y:S02]  /*10f10*/  R2UR UR6, R152 ;  /* 0x00000000980672ca */ /* 0x000fe400000e0000 */
[----:B------:R-:W-:Y:S01]  /*10f20*/  R2UR UR7, R153 ;  /* 0x00000000990772ca */ /* 0x000fe200000e0000 */
[----:B------:R-:W-:-:S15]  /*10f30*/  WARPGROUP.ARRIVE ;  /* 0x00000000000079c5 */ /* 0x000fde0000000000 */
[----:B------:R-:W-:Y:S01]  /*10f40*/  HGMMA.64x256x16.F32 R24, R156, gdesc[UR4].tnspB, R24, gsb0 ;  /* 0x43e000049c187df0 */ /* 0x000fe20008000818 */
[----:B------:R-:W-:Y:S02]  /*10f50*/  VIADD R152, R170, 0x100 ;  /* 0x00000100aa987836 */ /* 0x000fe40000000000 */
[----:B------:R-:W-:-:S03]  /*10f60*/  IMAD.MOV.U32 R153, RZ, RZ, 0x40000040 ;  /* 0x40000040ff997424 */ /* 0x000fc600078e00ff */
[----:B------:R-:W-:Y:S02]  /*10f70*/  R2UR UR6, R152 ;  /* 0x00000000980672ca */ /* 0x000fe400000e0000 */
[----:B------:R-:W-:Y:S01]  /*10f80*/  R2UR UR7, R153 ;  /* 0x00000000990772ca */ /* 0x000fe200000e0000 */
[----:B------:R-:W-:Y:S02]  /*10f90*/  VIADD R170, R170, 0x180 ;  /* 0x00000180aaaa7836 */ /* 0x000fe40000000000 */
[----:B------:R-:W-:Y:S01]  /*10fa0*/  IMAD.MOV.U32 R171, RZ, RZ, 0x40000040 ;  /* 0x40000040ffab7424 */ /* 0x000fe200078e00ff */
[----:B------:R-:W-:Y:S02]  /*10fb0*/  WARPGROUP.DEPBAR.LE gsb0, 0x0 ;  /* 0x00008000000079c5 */ /* 0x000fe40000010000 */
[----:B------:R-:W-:-:S14]  /*10fc0*/  WARPGROUP.ARRIVE ;  /* 0x00000000000079c5 */ /* 0x000fdc0000000000 */
[----:B------:R-:W-:Y:S01]  /*10fd0*/  HGMMA.64x256x16.F32 R24, R160, gdesc[UR4].tnspB, R24, gsb0 ;  /* 0x43e00004a0187df0 */ /* 0x000fe20008000818 */
[----:B------:R-:W-:Y:S02]  /*10fe0*/  R2UR UR6, R170 ;  /* 0x00000000aa0672ca */ /* 0x000fe400000e0000 */
[----:B------:R-:W-:Y:S01]  /*10ff0*/  R2UR UR7, R171 ;  /* 0x00000000ab0772ca */ /* 0x000fe200000e0000 */
        /* <DEDUP_REMOVED lines=28> */
.L_x_5485:
[C---:B------:R-:W-:Y:S01]  /*111c0*/  ISETP.GT.AND P1, PT, R15.reuse, R212, PT ;  /* 0x000000d40f00720c */ /* 0x040fe20003f24270 */
[----:B------:R-:W-:Y:S02]  /*111d0*/  VIADD R20, R20, 0x38860 ;  /* 0x0003886014147836 */ /* 0x000fe40000000000 */
[----:B------:R-:W-:Y:S02]  /*111e0*/  VIADD R15, R15, 0xffffffff ;  /* 0xffffffff0f0f7836 */ /* 0x000fe40000000000 */
[----:B------:R-:W-:Y:S01]  /*111f0*/  IMAD.MOV.U32 R197, RZ, RZ, R169 ;  /* 0x000000ffffc57224 */ /* 0x000fe200078e00a9 */
[----:B------:R-:W-:Y:S01]  /*11200*/  PRMT R20, R190, 0x654, R20 ;  /* 0x00000654be147816 */ /* 0x000fe20000000014 */
[----:B------:R-:W-:Y:S02]  /*11210*/  IMAD.MOV.U32 R21, RZ, RZ, R168 ;  /* 0x000000ffff157224 */ /* 0x000fe400078e00a8 */
[----:B------:R-:W-:Y:S01]  /*11220*/  IMAD.MOV.U32 R196, RZ, RZ, R19 ;  /* 0x000000ffffc47224 */ /* 0x000fe200078e0013 */
[----:B------:R0:W-:Y:S03]  /*11230*/  SYNCS.ARRIVE.TRANS64.RED.A1T0 RZ, [R20+URZ], RZ ;  /* 0x000000ff14ff79a7 */ /* 0x0001e6000810043f */
[----:B------:R-:W-:Y:S05]  /*11240*/  @P1 BRA `(.L_x_5486) ;  /* 0xffffffc400101947 */ /* 0x000fea000383ffff */
[----:B------:R-:W-:Y:S05]  /*11250*/  BSYNC B0 ;  /* 0x0000000000007941 */ /* 0x000fea0003800000 */
.L_x_5473:
[----:B------:R-:W-:Y:S05]  /*11260*/  BSYNC B1 ;  /* 0x0000000000017941 */ /* 0x000fea0003800000 */
.L_x_5472:
[----:B------:R-:W-:Y:S01]  /*11270*/  ISETP.GE.AND P1, PT, R15, RZ, PT ;  /* 0x000000ff0f00720c */ /* 0x000fe20003f26270 */
[----:B------:R-:W-:-:S12]  /*11280*/  BSSY B0, `(.L_x_5487) ;  /* 0x000036d000007945 */ /* 0x000fd80003800000 */
[----:B------:R-:W-:Y:S05]  /*11290*/  @!P1 BRA `(.L_x_5488) ;  /* 0x0000003400ac9947 */ /* 0x000fea0003800000 */
[----:B------:R-:W-:Y:S02]  /*112a0*/  IMAD.MOV.U32 R21, RZ, RZ, R169 ;  /* 0x000000ffff157224 */ /* 0x000fe400078e00a9 */
[----:B------:R-:W-:Y:S02]  /*112b0*/  IMAD.MOV.U32 R197, RZ, RZ, R168 ;  /* 0x000000ffffc57224 */ /* 0x000fe400078e00a8 */
[----:B------:R-:W-:-:S07]  /*112c0*/  IMAD.MOV.U32 R196, RZ, RZ, R19 ;  /* 0x000000ffffc47224 */ /* 0x000fce00078e0013 */
.L_x_5501:
[----:B------:R-:W-:-:S05]  /*112d0*/  VIADD R19, R196, 0x1 ;  /* 0x00000001c4137836 */ /* 0x000fca0000000000 */
[----:B------:R-:W-:-:S04]  /*112e0*/  ISETP.NE.AND P1, PT, R19, 0x2, PT ;  /* 0x000000021300780c */ /* 0x000fc80003f25270 */
[----:B------:R-:W-:Y:S02]  /*112f0*/  SEL R14, RZ, 0x1, P1 ;  /* 0x00000001ff0e7807 */ /* 0x000fe40000800000 */
[----:B------:R-:W-:Y:S02]  /*11300*/  SEL R19, R19, RZ, P1 ;  /* 0x000000ff13137207 */ /* 0x000fe40000800000 */
[----:B------:R-:W-:Y:S01]  /*11310*/  LOP3.LUT R23, R23, R14, RZ, 0x3c, !PT ;  /* 0x0000000e17177212 */ /* 0x000fe200078e3cff */
[----:B-1----:R-:W-:Y:S06]  /*11320*/  @!P0 BRA `(.L_x_5489) ;  /* 0x0000000000048947 */ /* 0x002fec0003800000 */
[----:B------:R-:W-:Y:S01]  /*11330*/  BPT.TRAP 0x1 ;  /* 0x000000040000795c */ /* 0x000fe20000300000 */
.L_x_5489:
[----:B0-----:R-:W-:Y:S01]  /*11340*/  IMAD R20, R19, 0x8, R18 ;  /* 0x0000000813147824 */ /* 0x001fe200078e0212 */
[----:B------:R-:W-:-:S04]  /*11350*/  SHF.L.U32 R14, R23, 0x1f, RZ ;  /* 0x0000001f170e7819 */ /* 0x000fc800000006ff */
[----:B------:R0:W1:Y:S01]  /*11360*/  SYNCS.PHASECHK.TRANS64.TRYWAIT P1, [R20+URZ+0x38830], R14 ;  /* 0x0388300e140075a7 */ /* 0x000062000802017f */
[----:B------:R-:W-:Y:S05]  /*11370*/  @!P0 BRA `(.L_x_5490) ;  /* 0x0000000000048947 */ /* 0x000fea0003800000 */
[----:B------:R-:W-:Y:S01]  /*11380*/  BPT.TRAP 0x1 ;  /* 0x000000040000795c */ /* 0x000fe20000300000 */
.L_x_5490:
[----:B------:R-:W-:Y:S01]  /*11390*/  BSSY B1, `(.L_x_5491) ;  /* 0x0000006000017945 */ /* 0x000fe20003800000 */
[----:B------:R-:W-:Y:S01]  /*113a0*/  IMAD R156, R19, 0x200, R206 ;  /* 0x00000200139c7824 */ /* 0x000fe200078e02ce */
[----:B------:R-:W-:Y:S02]  /*113b0*/  MOV R157, 0x40000040 ;  /* 0x40000040009d7802 */ /* 0x000fe40000000f00 */
[----:B-1----:R-:W-:Y:S05]  /*113c0*/  @P1 BRA `(.L_x_5492) ;  /* 0x0000000000081947 */ /* 0x002fea0003800000 */
[----:B------:R-:W1:Y:S02]  /*113d0*/  SYNCS.PHASECHK.TRANS64.TRYWAIT P1, [R20+URZ+0x38830], R14 ;  /* 0x0388300e140075a7 */ /* 0x000e64000802017f */
[----:B-1----:R-:W-:Y:S05]  /*113e0*/  @!P1 BRA `(.L_x_5493) ;  /* 0x0000010800189947 */ /* 0x002fea0003800000 */
.L_x_5492:
[----:B------:R-:W-:Y:S05]  /*113f0*/  BSYNC B1 ;  /* 0x0000000000017941 */ /* 0x000fea0003800000 */
.L_x_5491:
        /* <DEDUP_REMOVED lines=36> */
.L_x_5494:
[----:B------:R2:W3:Y:S01]  /*11640*/  SYNCS.PHASECHK.TRANS64.TRYWAIT P1, [R20+URZ+0x38850], R14 ;  /* 0x0388500e140075a7 */ /* 0x0004e2000802017f */
[----:B------:R-:W-:Y:S05]  /*11650*/  @!P0 BRA `(.L_x_5495) ;  /* 0x0000000000048947 */ /* 0x000fea0003800000 */
[----:B------:R-:W-:Y:S01]  /*11660*/  BPT.TRAP 0x1 ;  /* 0x000000040000795c */ /* 0x000fe20000300000 */
.L_x_5495:
[----:B------:R-:W-:Y:S04]  /*11670*/  BSSY B1, `(.L_x_5496) ;  /* 0x0000004000017945 */ /* 0x000fe80003800000 */
[----:B---3--:R-:W-:Y:S05]  /*11680*/  @P1 BRA `(.L_x_5497) ;  /* 0x0000000000081947 */ /* 0x008fea0003800000 */
[----:B------:R-:W3:Y:S02]  /*11690*/  SYNCS.PHASECHK.TRANS64.TRYWAIT P1, [R20+URZ+0x38850], R14 ;  /* 0x0388500e140075a7 */ /* 0x000ee4000802017f */
[----:B---3--:R-:W-:Y:S05]  /*116a0*/  @!P1 BRA `(.L_x_5498) ;  /* 0x00000104007c9947 */ /* 0x008fea0003800000 */
.L_x_5497:
[----:B------:R-:W-:Y:S05]  /*116b0*/  BSYNC B1 ;  /* 0x0000000000017941 */ /* 0x000fea0003800000 */
.L_x_5496:
        /* <DEDUP_REMOVED lines=23> */
[----:B0-----:R-:W-:Y:S01]  /*11830*/  VIADD R202, R198, 0x800 ;  /* 0x00000800c6ca7836 */ /* 0x001fe20000000000 */
        /* <DEDUP_REMOVED lines=156> */
[----:B------:R-:W-:Y:S01]  /*12200*/  IMAD.IADD R200, R204, 0x1, R202 ;  /* 0x00000001ccc87824 */ /* 0x000fe200078e02ca */
[----:B------:R-:W-:Y:S01]  /*12210*/  R2UR UR7, R201 ;  /* 0x00000000c90772ca */ /* 0x000fe200000e0000 */
[----:B------:R-:W-:Y:S01]  /*12220*/  IMAD.MOV.U32 R201, RZ, RZ, 0x40000040 ;  /* 0x40000040ffc97424 */ /* 0x000fe200078e00ff */
[----:B------:R-:W-:-:S02]  /*12230*/  WARPGROUP.DEPBAR.LE gsb0, 0x0 ;  /* 0x00008000000079c5 */ /* 0x000fc40000010000 */
        /* <DEDUP_REMOVED lines=208> */
.L_x_5499:
[----:B------:R-:W-:Y:S01]  /*12f40*/  FMUL.FTZ R152, R152, UR38 ;  /* 0x0000002698987c20 */ /* 0x000fe20008410000 */
[----:B------:R-:W-:Y:S01]  /*12f50*/  FMUL.FTZ R153, R153, UR38 ;  /* 0x0000002699997c20 */ /* 0x000fe20008410000 */
[----:B------:R-:W-:Y:S01]  /*12f60*/  FMUL.FTZ R156, R156, UR38 ;  /* 0x000000269c9c7c20 */ /* 0x000fe20008410000 */
[----:B------:R-:W2:Y:S01]  /*12f70*/  LDL R211, [R1] ;  /* 0x0000000001d37983 */ /* 0x000ea20000100800 */
        /* <DEDUP_REMOVED lines=21> */
[----:B------:R-:W-:-:S05]  /*130d0*/  FMUL.FTZ R162, R162, UR38 ;  /* 0x00000026a2a27c20 */ /* 0x000fca0008410000 */
[----:B------:R-:W0:Y:S01]  /*130e0*/  MUFU.TANH R157, R157 ;  /* 0x0000009d009d7308 */ /* 0x000e220000002400 */
[----:B-1----:R-:W-:-:S07]  /*130f0*/  FMNMX.FTZ R14, R153, R14, !PT ;  /* 0x0000000e990e7209 */ /* 0x002fce0007810000 */
[----:B------:R-:W1:Y:S01]  /*13100*/  MUFU.TANH R160, R160 ;  /* 0x000000a000a07308 */ /* 0x000e620000002400 */
[----:B---3--:R-:W-:-:S07]  /*13110*/  FMNMX.FTZ R14, R156, R14, !PT ;  /* 0x0000000e9c0e7209 */ /* 0x008fce0007810000 */
[----:B------:R-:W3:Y:S01]  /*13120*/  MUFU.TANH R161, R161 ;  /* 0x000000a100a17308 */ /* 0x000ee20000002400 */
[----:B0-----:R-:W-:-:S07]  /*13130*/  FMNMX.FTZ R14, R157, R14, !PT ;  /* 0x0000000e9d0e7209 */ /* 0x001fce0007810000 */
        /* <DEDUP_REMOVED lines=20> */
[----:B------:R-:W-:Y:S01]  /*13280*/  MUFU.TANH R154, R154 ;  /* 0x0000009a009a7308 */ /* 0x000fe20000002400 */
[----:B---3--:R-:W-:-:S07]  /*13290*/  FMNMX.FTZ R14, R180, R14, !PT ;  /* 0x0000000eb40e7209 */ /* 0x008fce0007810000 */
        /* <DEDUP_REMOVED lines=25> */
[-CC-:B0-----:R-:W-:Y:S01]  /*13430*/  FFMA.FTZ R200, R169, R14.reuse, -R197.reuse ;  /* 0x0000000ea9c87223 */ /* 0x181fe200000108c5 */
[-CC-:B------:R-:W-:Y:S01]  /*13440*/  FFMA.FTZ R173, R173, R14.reuse, -R197.reuse ;  /* 0x0000000eadad7223 */ /* 0x180fe200000108c5 */
[-CC-:B------:R-:W-:Y:S01]  /*13450*/  FFMA.FTZ R176, R176, R14.reuse, -R197.reuse ;  /* 0x0000000eb0b07223 */ /* 0x180fe200000108c5 */
[-CC-:B------:R-:W-:Y:S01]  /*13460*/  FFMA.FTZ R177, R177, R14.reuse, -R197.reuse ;  /* 0x0000000eb1b17223 */ /* 0x180fe200000108c5 */
[-CC-:B------:R-:W-:Y:S01]  /*13470*/  FFMA.FTZ R180, R180, R14.reuse, -R197.reuse ;  /* 0x0000000eb4b47223 */ /* 0x180fe200000108c5 */
[----:B------:R-:W-:-:S02]  /*13480*/  FFMA.FTZ R181, R181, R14, -R197 ;  /* 0x0000000eb5b57223 */ /* 0x000fc400000108c5 */
[----:B------:R0:W4:Y:S01]  /*13490*/  MUFU.EX2 R169, R153 ;  /* 0x0000009900a97308 */ /* 0x0001220000000800 */
[-C--:B-1----:R-:W-:Y:S01]  /*134a0*/  FMUL.FTZ R24, R24, R157.reuse ;  /* 0x0000009d18187220 */ /* 0x082fe20000410000 */
[-C--:B------:R-:W-:Y:S01]  /*134b0*/  FMUL.FTZ R25, R25, R157.reuse ;  /* 0x0000009d19197220 */ /* 0x080fe20000410000 */
[-C--:B------:R-:W-:Y:S01]  /*134c0*/  FMUL.FTZ R28, R28, R157.reuse ;  /* 0x0000009d1c1c7220 */ /* 0x080fe20000410000 */
[-C--:B------:R-:W-:Y:S01]  /*134d0*/  FMUL.FTZ R29, R29, R157.reuse ;  /* 0x0000009d1d1d7220 */ /* 0x080fe20000410000 */
[-C--:B------:R-:W-:Y:S01]  /*134e0*/  FMUL.FTZ R32, R32, R157.reuse ;  /* 0x0000009d20207220 */ /* 0x080fe20000410000 */
[-C--:B------:R-:W-:Y:S01]  /*134f0*/  FMUL.FTZ R33, R33, R157.reuse ;  /* 0x0000009d21217220 */ /* 0x080fe20000410000 */
[----:B------:R-:W-:Y:S01]  /*13500*/  FMUL.FTZ R36, R36, R157 ;  /* 0x0000009d24247220 */ /* 0x000fe20000410000 */
[----:B------:R-:W1:Y:S01]  /*13510*/  MUFU.EX2 R156, R156 ;  /* 0x0000009c009c7308 */ /* 0x000e620000000800 */
[----:B---3--:R-:W-:Y:S01]  /*13520*/  FFMA.FTZ R0, R157, R0, R152 ;  /* 0x000000009d007223 */ /* 0x008fe20000010098 */
[----:B0-----:R-:W-:Y:S01]  /*13530*/  FMUL.FTZ R153, R163, UR38 ;  /* 0x00000026a3997c20 */ /* 0x001fe20008410000 */
[----:B------:R-:W-:Y:S01]  /*13540*/  FMUL.FTZ R163, R166, UR38 ;  /* 0x00000026a6a37c20 */ /* 0x000fe20008410000 */
[----:B------:R-:W-:Y:S01]  /*13550*/  FMUL.FTZ R166, R167, UR38 ;  /* 0x00000026a7a67c20 */ /* 0x000fe20008410000 */
[----:B------:R-:W-:Y:S01]  /*13560*/  FMUL.FTZ R167, R170, UR38 ;  /* 0x00000026aaa77c20 */ /* 0x000fe20008410000 */
[----:B------:R-:W-:Y:S01]  /*13570*/  FMUL.FTZ R170, R171, UR38 ;  /* 0x00000026abaa7c20 */ /* 0x000fe20008410000 */
[----:B------:R-:W-:Y:S01]  /*13580*/  FMUL.FTZ R171, R174, UR38 ;  /* 0x00000026aeab7c20 */ /* 0x000fe20008410000 */
[----:B------:R-:W0:Y:S01]  /*13590*/  MUFU.TANH R153, R153 ;  /* 0x0000009900997308 */ /* 0x000e220000002400 */
[C---:B----4-:R-:W-:Y:S01]  /*135a0*/  FADD.FTZ R0, R169.reuse, R0 ;  /* 0x00000000a9007221 */ /* 0x050fe20000010000 */
        /* <DEDUP_REMOVED lines=8> */
[----:B------:R-:W3:Y:S01]  /*13630*/  MUFU.TANH R163, R163 ;  /* 0x000000a300a37308 */ /* 0x000ee20000002400 */
[----:B------:R-:W-:Y:S01]  /*13640*/  FMUL.FTZ R182, R183, UR38 ;  /* 0x00000026b7b67c20 */ /* 0x000fe20008410000 */
[----:B-1----:R-:W-:Y:S01]  /*13650*/  FADD.FTZ R0, R156, R0 ;  /* 0x000000009c007221 */ /* 0x002fe20000010000 */
        /* <DEDUP_REMOVED lines=13> */
[----:B-1----:R-:W-:Y:S01]  /*13730*/  FMNMX.FTZ R169, R154, R21, !PT ;  /* 0x000000159aa97209 */ /* 0x002fe20007810000 */
[----:B------:R-:W1:Y:S01]  /*13740*/  MUFU.TANH R167, R167 ;  /* 0x000000a700a77308 */ /* 0x000e620000002400 */
[-C--:B------:R-:W-:Y:S01]  /*13750*/  FMUL.FTZ R57, R57, R157.reuse ;  /* 0x0000009d39397220 */ /* 0x080fe20000410000 */
[----:B------:R-:W-:Y:S01]  /*13760*/  FMUL.FTZ R60, R60, R157 ;  /* 0x0000009d3c3c7220 */ /* 0x000fe20000410000 */
[----:B------:R-:W-:Y:S01]  /*13770*/  FMNMX.FTZ R169, R155, R169, !PT ;  /* 0x000000a99ba97209 */ /* 0x000fe20007810000 */
[-C--:B------:R-:W-:Y:S01]  /*13780*/  FMUL.FTZ R61, R61, R157.reuse ;  /* 0x0000009d3d3d7220 */ /* 0x080fe20000410000 */
[-C--:B------:R-:W-:Y:S01]  /*13790*/  FMUL.FTZ R64, R64, R157.reuse ;  /* 0x0000009d40407220 */ /* 0x080fe20000410000 */
[----:B------:R-:W-:Y:S01]  /*137a0*/  FMUL.FTZ R65, R65, R157 ;  /* 0x0000009d41417220 */ /* 0x000fe20000410000 */
[----:B------:R-:W-:Y:S01]  /*137b0*/  FMNMX.FTZ R169, R158, R169, !PT ;  /* 0x000000a99ea97209 */ /* 0x000fe20007810000 */
[----:B------:R-:W5:Y:S01]  /*137c0*/  MUFU.TANH R170, R170 ;  /* 0x000000aa00aa7308 */ /* 0x000f620000002400 */
[-C--:B------:R-:W-:Y:S01]  /*137d0*/  FMUL.FTZ R68, R68, R157.reuse ;  /* 0x0000009d44447220 */ /* 0x080fe20000410000 */
[----:B------:R-:W-:Y:S01]  /*137e0*/  FMUL.FTZ R69, R69, R157 ;  /* 0x0000009d45457220 */ /* 0x000fe20000410000 */
[----:B------:R-:W-:Y:S01]  /*137f0*/  FMNMX.FTZ R169, R159, R169, !PT ;  /* 0x000000a99fa97209 */ /* 0x000fe20007810000 */
[-C--:B------:R-:W-:Y:S01]  /*13800*/  FMUL.FTZ R72, R72, R157.reuse ;  /* 0x0000009d48487220 */ /* 0x080fe20000410000 */
[-C--:B------:R-:W-:Y:S01]  /*13810*/  FMUL.FTZ R73, R73, R157.reuse ;  /* 0x0000009d49497220 */ /* 0x080fe20000410000 */
[----:B------:R-:W-:Y:S01]  /*13820*/  FMUL.FTZ R76, R76, R157 ;  /* 0x0000009d4c4c7220 */ /* 0x000fe20000410000 */
[----:B------:R-:W-:Y:S01]  /*13830*/  FMNMX.FTZ R169, R162, R169, !PT ;  /* 0x000000a9a2a97209 */ /* 0x000fe20007810000 */
[----:B------:R-:W2:Y:S01]  /*13840*/  MUFU.TANH R171, R171 ;  /* 0x000000ab00ab7308 */ /* 0x000ea20000002400 */
[-C--:B------:R-:W-:Y:S01]  /*13850*/  FMUL.FTZ R77, R77, R157.reuse ;  /* 0x0000009d4d4d7220 */ /* 0x080fe20000410000 */
[----:B------:R-:W-:Y:S01]  /*13860*/  FMUL.FTZ R80, R80, R157 ;  /* 0x0000009d50507220 */ /* 0x000fe20000410000 */
[----:B0-----:R-:W-:Y:S01]  /*13870*/  FMNMX.FTZ R169, R153, R169, !PT ;  /* 0x000000a999a97209 */ /* 0x001fe20007810000 */
[-C--:B------:R-:W-:Y:S01]  /*13880*/  FMUL.FTZ R81, R81, R157.reuse ;  /* 0x0000009d51517220 */ /* 0x080fe20000410000 */
[-C--:B------:R-:W-:Y:S01]  /*13890*/  FMUL.FTZ R84, R84, R157.reuse ;  /* 0x0000009d54547220 */ /* 0x080fe20000410000 */
[----:B------:R-:W-:Y:S01]  /*138a0*/  FMUL.FTZ R85, R85, R157 ;  /* 0x0000009d55557220 */ /* 0x000fe20000410000 */
[----:B---3--:R-:W-:Y:S01]  /*138b0*/  FMNMX.FTZ R169, R163, R169, !PT ;  /* 0x000000a9a3a97209 */ /* 0x008fe20007810000 */
[----:B------:R-:W0:Y:S01]  /*138c0*/  MUFU.TANH R174, R174 ;  /* 0x000000ae00ae7308 */ /* 0x000e220000002400 */
[-C--:B------:R-:W-:Y:S01]  /*138d0*/  FMUL.FTZ R88, R88, R157.reuse ;  /* 0x0000009d58587220 */ /* 0x080fe20000410000 */
[----:B------:R-:W-:Y:S01]  /*138e0*/  FMUL.FTZ R89, R89, R157 ;  /* 0x0000009d59597220 */ /* 0x000fe20000410000 */
[----:B----4-:R-:W-:Y:S01]  /*138f0*/  FMNMX.FTZ R169, R166, R169, !PT ;  /* 0x000000a9a6a97209 */ /* 0x010fe20007810000 */
[-C--:B------:R-:W-:Y:S01]  /*13900*/  FMUL.FTZ R92, R92, R157.reuse ;  /* 0x0000009d5c5c7220 */ /* 0x080fe20000410000 */
[-C--:B------:R-:W-:Y:S01]  /*13910*/  FMUL.FTZ R93, R93, R157.reuse ;  /* 0x0000009d5d5d7220 */ /* 0x080fe20000410000 */
[----:B------:R-:W-:Y:S01]  /*13920*/  FMUL.FTZ R96, R96, R157 ;  /* 0x0000009d60607220 */ /* 0x000fe20000410000 */
[----:B-1----:R-:W-:Y:S01]  /*13930*/  FMNMX.FTZ R169, R167, R169, !PT ;  /* 0x000000a9a7a97209 */ /* 0x002fe20007810000 */
[----:B------:R-:W1:Y:S01]  /*13940*/  MUFU.TANH R175, R175 ;  /* 0x000000af00af7308 */ /* 0x000e620000002400 */
[-C--:B------:R-:W-:Y:S01]  /*13950*/  FMUL.FTZ R97, R97, R157.reuse ;  /* 0x0000009d61617220 */ /* 0x080fe20000410000 */
[----:B------:R-:W-:Y:S01]  /*13960*/  FMUL.FTZ R100, R100, R157 ;  /* 0x0000009d64647220 */ /* 0x000fe20000410000 */
[----:B-----5:R-:W-:Y:S01]  /*13970*/  FMNMX.FTZ R169, R170, R169, !PT ;  /* 0x000000a9aaa97209 */ /* 0x020fe20007810000 */
[-C--:B------:R-:W-:Y:S01]  /*13980*/  FMUL.FTZ R101, R101, R157.reuse ;  /* 0x0000009d65657220 */ /* 0x080fe20000410000 */
[-C--:B------:R-:W-:Y:S01]  /*13990*/  FMUL.FTZ R104, R104, R157.reuse ;  /* 0x0000009d68687220 */ /* 0x080fe20000410000 */
[----:B------:R-:W-:Y:S01]  /*139a0*/  FMUL.FTZ R105, R105, R157 ;  /* 0x0000009d69697220 */ /* 0x000fe20000410000 */
[----:B--2---:R-:W-:Y:S01]  /*139b0*/  FMNMX.FTZ R169, R171, R169, !PT ;  /* 0x000000a9aba97209 */ /* 0x004fe20007810000 */
[----:B------:R-:W2:Y:S01]  /*139c0*/  MUFU.TANH R178, R178 ;  /* 0x000000b200b27308 */ /* 0x000ea20000002400 */
[-C--:B------:R-:W-:Y:S01]  /*139d0*/  FMUL.FTZ R108, R108, R157.reuse ;  /* 0x0000009d6c6c7220 */ /* 0x080fe20000410000 */
[----:B------:R-:W-:Y:S01]  /*139e0*/  FMUL.FTZ R109, R109, R157 ;  /* 0x0000009d6d6d7220 */ /* 0x000fe20000410000 */
[----:B0-----:R-:W-:Y:S01]  /*139f0*/  FMNMX.FTZ R169, R174, R169, !PT ;  /* 0x000000a9aea97209 */ /* 0x001fe20007810000 */
[-C--:B------:R-:W-:Y:S01]  /*13a00*/  FMUL.FTZ R112, R112, R157.reuse ;  /* 0x0000009d70707220 */ /* 0x080fe20000410000 */
[-C--:B------:R-:W-:Y:S01]  /*13a10*/  FMUL.FTZ R113, R113, R157.reuse ;  /* 0x0000009d71717220 */ /* 0x080fe20000410000 */
[-C--:B------:R-:W-:Y:S01]  /*13a20*/  FMUL.FTZ R116, R116, R157.reuse ;  /* 0x0000009d74747220 */ /* 0x080fe20000410000 */
[----:B------:R-:W-:Y:S01]  /*13a30*/  FMUL.FTZ R117, R117, R157 ;  /* 0x0000009d75757220 */ /* 0x000fe20000410000 */
[----:B------:R-:W0:Y:S01]  /*13a40*/  MUFU.TANH R179, R179 ;  /* 0x000000b300b37308 */ /* 0x000e220000002400 */
[----:B-1----:R-:W-:Y:S01]  /*13a50*/  FMNMX.FTZ R169, R175, R169, !PT ;  /* 0x000000a9afa97209 */ /* 0x002fe20007810000 */
[-C--:B------:R-:W-:Y:S01]  /*13a60*/  FMUL.FTZ R120, R120, R157.reuse ;  /* 0x0000009d78787220 */ /* 0x080fe20000410000 */
[-C--:B------:R-:W-:Y:S01]  /*13a70*/  FMUL.FTZ R121, R121, R157.reuse ;  /* 0x0000009d79797220 */ /* 0x080fe20000410000 */
[-C--:B------:R-:W-:Y:S01]  /*13a80*/  FMUL.FTZ R124, R124, R157.reuse ;  /* 0x0000009d7c7c7220 */ /* 0x080fe20000410000 */
[-C--:B------:R-:W-:Y:S01]  /*13a90*/  FMUL.FTZ R125, R125, R157.reuse ;  /* 0x0000009d7d7d7220 */ /* 0x080fe20000410000 */
[-C--:B------:R-:W-:Y:S01]  /*13aa0*/  FMUL.FTZ R128, R128, R157.reuse ;  /* 0x0000009d80807220 */ /* 0x080fe20000410000 */
[----:B------:R-:W-:Y:S01]  /*13ab0*/  FMUL.FTZ R129, R129, R157 ;  /* 0x0000009d81817220 */ /* 0x000fe20000410000 */
[----:B------:R-:W1:Y:S01]  /*13ac0*/  MUFU.TANH R182, R182 ;  /* 0x000000b600b67308 */ /* 0x000e620000002400 */
[----:B--2---:R-:W-:Y:S01]  /*13ad0*/  FMNMX.FTZ R169, R178, R169, !PT ;  /* 0x000000a9b2a97209 */ /* 0x004fe20007810000 */
[-C--:B------:R-:W-:Y:S01]  /*13ae0*/  FMUL.FTZ R132, R132, R157.reuse ;  /* 0x0000009d84847220 */ /* 0x080fe20000410000 */
[-C--:B------:R-:W-:Y:S01]  /*13af0*/  FMUL.FTZ R133, R133, R157.reuse ;  /* 0x0000009d85857220 */ /* 0x080fe20000410000 */
[-C--:B------:R-:W-:Y:S01]  /*13b00*/  FMUL.FTZ R136, R136, R157.reuse ;  /* 0x0000009d88887220 */ /* 0x080fe20000410000 */
[-C--:B------:R-:W-:Y:S01]  /*13b10*/  FMUL.FTZ R137, R137, R157.reuse ;  /* 0x0000009d89897220 */ /* 0x080fe20000410000 */
[-C--:B------:R-:W-:Y:S01]  /*13b20*/  FMUL.FTZ R140, R140, R157.reuse ;  /* 0x0000009d8c8c7220 */ /* 0x080fe20000410000 */
[----:B------:R-:W-:Y:S01]  /*13b30*/  FMUL.FTZ R141, R141, R157 ;  /* 0x0000009d8d8d7220 */ /* 0x000fe20000410000 */
[----:B------:R-:W2:Y:S01]  /*13b40*/  MUFU.EX2 R199, R199 ;  /* 0x000000c700c77308 */ /* 0x000ea20000000800 */
[----:B0-----:R-:W-:Y:S01]  /*13b50*/  FMNMX.FTZ R169, R179, R169, !PT ;  /* 0x000000a9b3a97209 */ /* 0x001fe20007810000 */
[-C--:B------:R-:W-:Y:S01]  /*13b60*/  FMUL.FTZ R144, R144, R157.reuse ;  /* 0x0000009d90907220 */ /* 0x080fe20000410000 */
[-C--:B------:R-:W-:Y:S01]  /*13b70*/  FMUL.FTZ R145, R145, R157.reuse ;  /* 0x0000009d91917220 */ /* 0x080fe20000410000 */
[-C--:B------:R-:W-:Y:S01]  /*13b80*/  FMUL.FTZ R148, R148, R157.reuse ;  /* 0x0000009d94947220 */ /* 0x080fe20000410000 */
[----:B------:R-:W-:-:S03]  /*13b90*/  FMUL.FTZ R149, R149, R157 ;  /* 0x0000009d95957220 */ /* 0x000fc60000410000 */
[----:B------:R-:W0:Y:S01]  /*13ba0*/  MUFU.EX2 R160, R160 ;  /* 0x000000a000a07308 */ /* 0x000e220000000800 */
[----:B-1----:R-:W-:-:S05]  /*13bb0*/  FMNMX.FTZ R169, R182, R169, !PT ;  /* 0x000000a9b6a97209 */ /* 0x002fca0007810000 */
[----:B------:R-:W1:Y:S02]  /*13bc0*/  SHFL.BFLY PT, R183, R169, 0x2, 0x1f ;  /* 0x0c401f00a9b77f89 */ /* 0x000e6400000e0000 */
[----:B------:R-:W3:Y:S01]  /*13bd0*/  MUFU.EX2 R161, R161 ;  /* 0x000000a100a17308 */ /* 0x000ee20000000800 */
[----:B--2---:R-:W-:-:S07]  /*13be0*/  FADD.FTZ R0, R199, R0 ;  /* 0x00000000c7007221 */ /* 0x004fce0000010000 */
[----:B------:R-:W2:Y:S01]  /*13bf0*/  MUFU.EX2 R164, R164 ;  /* 0x000000a400a47308 */ /* 0x000ea20000000800 */
[----:B0-----:R-:W-:-:S07]  /*13c00*/  FADD.FTZ R0, R160, R0 ;  /* 0x00000000a0007221 */ /* 0x001fce0000010000 */
[----:B------:R-:W0:Y:S01]  /*13c10*/  MUFU.EX2 R165, R165 ;  /* 0x000000a500a57308 */ /* 0x000e220000000800 */
[----:B---3--:R-:W-:Y:S01]  /*13c20*/  FADD.FTZ R0, R161, R0 ;  /* 0x00000000a1007221 */ /* 0x008fe20000010000 */
[----:B-1----:R-:W-:-:S06]  /*13c30*/  FMNMX.FTZ R169, R169, R183, !PT ;  /* 0x000000b7a9a97209 */ /* 0x002fcc0007810000 */
[----:B------:R-:W1:Y:S01]  /*13c40*/  MUFU.EX2 R198, R198 ;  /* 0x000000c600c67308 */ /* 0x000e620000000800 */
[----:B--2---:R-:W-:Y:S01]  /*13c50*/  FADD.FTZ R0, R164, R0 ;  /* 0x00000000a4007221 */ /* 0x004fe20000010000 */
[----:B------:R-:W2:Y:S06]  /*13c60*/  SHFL.BFLY PT, R183, R169, 0x1, 0x1f ;  /* 0x0c201f00a9b77f89 */ /* 0x000eac00000e0000 */
[----:B------:R-:W3:Y:S01]  /*13c70*/  MUFU.EX2 R200, R200 ;  /* 0x000000c800c87308 */ /* 0x000ee20000000800 */
[----:B0-----:R-:W-:-:S07]  /*13c80*/  FADD.FTZ R0, R165, R0 ;  /* 0x00000000a5007221 */ /* 0x001fce0000010000 */
[----:B------:R-:W0:Y:S01]  /*13c90*/  MUFU.EX2 R172, R172 ;  /* 0x000000ac00ac7308 */ /* 0x000e220000000800 */
[----:B-1----:R-:W-:-:S07]  /*13ca0*/  FADD.FTZ R0, R198, R0 ;  /* 0x00000000c6007221 */ /* 0x002fce0000010000 */
[----:B------:R-:W1:Y:S01]  /*13cb0*/  MUFU.EX2 R173, R173 ;  /* 0x000000ad00ad7308 */ /* 0x000e620000000800 */
[----:B---3--:R-:W-:Y:S01]  /*13cc0*/  FADD.FTZ R0, R200, R0 ;  /* 0x00000000c8007221 */ /* 0x008fe20000010000 */
[----:B--2---:R-:W-:Y:S01]  /*13cd0*/  FMNMX.FTZ R169, R169, R183, !PT ;  /* 0x000000b7a9a97209 */ /* 0x004fe20007810000 */
[----:B------:R-:W-:-:S04]  /*13ce0*/  @!P1 IMAD R183, R196, 0x40, R194 ;  /* 0x00000040c4b79824 */ /* 0x000fc800078e02c2 */
[----:B------:R-:W-:Y:S01]  /*13cf0*/  FADD.FTZ R21, -R169, R21 ;  /* 0x00000015a9157221 */ /* 0x000fe20000010100 */
[----:B------:R-:W2:Y:S01]  /*13d00*/  MUFU.EX2 R176, R176 ;  /* 0x000000b000b07308 */ /* 0x000ea20000000800 */
[----:B------:R-:W-:Y:S02]  /*13d10*/  @!P1 IMAD R183, R183, 0x4, R18 ;  /* 0x00000004b7b79824 */ /* 0x000fe400078e0212 */
[-C--:B------:R-:W-:Y:S01]  /*13d20*/  FMUL.FTZ R197, R169, R14.reuse ;  /* 0x0000000ea9c57220 */ /* 0x080fe20000410000 */
[-C--:B------:R-:W-:Y:S01]  /*13d30*/  FMUL.FTZ R21, R21, R14.reuse ;  /* 0x0000000e15157220 */ /* 0x080fe20000410000 */
[----:B0-----:R-:W-:Y:S01]  /*13d40*/  FADD.FTZ R0, R172, R0 ;  /* 0x00000000ac007221 */ /* 0x001fe20000010000 */
[----:B------:R-:W-:Y:S01]  /*13d50*/  @!P1 STS [R183+0x38400], R157 ;  /* 0x0384009db7009388 */ /* 0x000fe20000000800 */
        /* <DEDUP_REMOVED lines=15> */
[----:B------:R-:W-:Y:S01]  /*13e50*/  FFMA.FTZ R159, R182, R14, -R197 ;  /* 0x0000000eb69f7223 */ /* 0x000fe200000108c5 */
[----:B-1----:R-:W-:Y:S01]  /*13e60*/  FADD.FTZ R0, R173, R0 ;  /* 0x00000000ad007221 */ /* 0x002fe20000010000 */
[----:B------:R-:W1:Y:S01]  /*13e70*/  MUFU.EX2 R166, R180 ;  /* 0x000000b400a67308 */ /* 0x000e620000000800 */
[----:B------:R-:W-:-:S02]  /*13e80*/  IMAD R170, R19, 0x1000, R13 ;  /* 0x0000100013aa7824 */ /* 0x000fc400078e020d */
[----:B--2---:R-:W-:Y:S01]  /*13e90*/  FADD.FTZ R0, R176, R0 ;  /* 0x00000000b0007221 */ /* 0x004fe20000010000 */
[----:B------:R-:W-:Y:S02]  /*13ea0*/  IMAD.MOV.U32 R171, RZ, RZ, 0x40000040 ;  /* 0x40000040ffab7424 */ /* 0x000fe400078e00ff */
[----:B------:R-:W-:Y:S01]  /*13eb0*/  R2UR UR6, R170 ;  /* 0x00000000aa0672ca */ /* 0x000fe200000e0000 */
[----:B0-----:R-:W-:Y:S01]  /*13ec0*/  FADD.FTZ R0, R177, R0 ;  /* 0x00000000b1007221 */ /* 0x001fe20000010000 */
[----:B------:R-:W-:Y:S01]  /*13ed0*/  MUFU.EX2 R201, R201 ;  /* 0x000000c900c97308 */ /* 0x000fe20000000800 */
[----:B---3--:R0:W-:Y:S01]  /*13ee0*/  @!P1 STS [R183+0x38420], R21 ;  /* 0x03842015b7009388 */ /* 0x0081e20000000800 */
[----:B------:R-:W-:Y:S01]  /*13ef0*/  R2UR UR7, R171 ;  /* 0x00000000ab0772ca */ /* 0x000fe200000e0000 */
[-C--:B------:R-:W-:Y:S01]  /*13f00*/  FMUL.FTZ R26, R26, R21.reuse ;  /* 0x000000151a1a7220 */ /* 0x080fe20000410000 */
[-C--:B------:R-:W-:Y:S01]  /*13f10*/  FMUL.FTZ R27, R27, R21.reuse ;  /* 0x000000151b1b7220 */ /* 0x080fe20000410000 */
[-C--:B------:R-:W-:Y:S01]  /*13f20*/  FMUL.FTZ R30, R30, R21.reuse ;  /* 0x000000151e1e7220 */ /* 0x080fe20000410000 */
[-C--:B------:R-:W-:Y:S01]  /*13f30*/  FMUL.FTZ R31, R31, R21.reuse ;  /* 0x000000151f1f7220 */ /* 0x080fe20000410000 */
[-C--:B------:R-:W-:Y:S01]  /*13f40*/  FMUL.FTZ R34, R34, R21.reuse ;  /* 0x0000001522227220 */ /* 0x080fe20000410000 */
[----:B------:R-:W-:Y:S01]  /*13f50*/  MUFU.EX2 R203, R203 ;  /* 0x000000cb00cb7308 */ /* 0x000fe20000000800 */
[----:B-1----:R-:W-:Y:S01]  /*13f60*/  FADD.FTZ R0, R166, R0 ;  /* 0x00000000a6007221 */ /* 0x002fe20000010000 */
[-C--:B------:R-:W-:Y:S01]  /*13f70*/  FMUL.FTZ R35, R35, R21.reuse ;  /* 0x0000001523237220 */ /* 0x080fe20000410000 */
[-CC-:B0-----:R-:W-:Y:S01]  /*13f80*/  FFMA.FTZ R183, R167, R14.reuse, -R197.reuse ;  /* 0x0000000ea7b77223 */ /* 0x181fe200000108c5 */
[----:B------:R-:W-:Y:S01]  /*13f90*/  FFMA.FTZ R167, R178, R14, -R197 ;  /* 0x0000000eb2a77223 */ /* 0x000fe200000108c5 */
        /* <DEDUP_REMOVED lines=62> */
[----:B------:R-:W-:Y:S01]  /*14380*/  F2FP.F16.F32.PACK_AB R164, R177, R176 ;  /* 0x000000b0b1a4723e */ /* 0x000fe200000000ff */
        /* <DEDUP_REMOVED lines=11> */
[----:B------:R-:W-:Y:S01]  /*14440*/  IMAD.MOV.U32 R171, RZ, RZ, 0x40000040 ;  /* 0x40000040ffab7424 */ /* 0x000fe200078e00ff */
[----:B------:R-:W-:Y:S01]  /*14450*/  MUFU.EX2 R180, R202 ;  /* 0x000000ca00b47308 */ /* 0x000fe20000000800 */
[----:B0-----:R-:W-:Y:S01]  /*14460*/  F2FP.F16.F32.PACK_AB R153, R203, R201 ;  /* 0x000000c9cb99723e */ /* 0x001fe200000000ff */
[----:B------:R-:W-:Y:S01]  /*14470*/  FFMA.FTZ R12, R21, R12, R201 ;  /* 0x0000000c150c7223 */ /* 0x000fe200000100c9 */
[----:B------:R-:W-:-:S03]  /*14480*/  FADD.FTZ R0, R197, R0 ;  /* 0x00000000c5007221 */ /* 0x000fc60000010000 */
[----:B------:R-:W-:Y:S02]  /*14490*/  FADD.FTZ R12, R203, R12 ;  /* 0x0000000ccb0c7221 */ /* 0x000fe40000010000 */
[----:B------:R0:W2:Y:S01]  /*144a0*/  MUFU.EX2 R199, R162 ;  /* 0x000000a200c77308 */ /* 0x0000a20000000800 */
[----:B-1----:R-:W-:Y:S01]  /*144b0*/  F2FP.F16.F32.PACK_AB R157, R179, R178 ;  /* 0x000000b2b39d723e */ /* 0x002fe200000000ff */
[----:B------:R-:W-:-:S04]  /*144c0*/  FADD.FTZ R12, R174, R12 ;  /* 0x0000000cae0c7221 */ /* 0x000fc80000010000 */
[----:B------:R-:W-:Y:S02]  /*144d0*/  FADD.FTZ R12, R175, R12 ;  /* 0x0000000caf0c7221 */ /* 0x000fe40000010000 */
[----:B------:R2:W-:Y:S01]  /*144e0*/  MUFU.EX2 R198, R163 ;  /* 0x000000a300c67308 */ /* 0x0005e20000000800 */
[----:B0-----:R-:W-:Y:S01]  /*144f0*/  F2FP.F16.F32.PACK_AB R162, R173, R172 ;  /* 0x000000acada2723e */ /* 0x001fe200000000ff */
[----:B------:R-:W-:-:S04]  /*14500*/  FADD.FTZ R12, R178, R12 ;  /* 0x0000000cb20c7221 */ /* 0x000fc80000010000 */
[----:B------:R-:W-:Y:S02]  /*14510*/  FADD.FTZ R12, R179, R12 ;  /* 0x0000000cb30c7221 */ /* 0x000fe40000010000 */
[----:B------:R-:W0:Y:S01]  /*14520*/  MUFU.EX2 R172, R167 ;  /* 0x000000a700ac7308 */ /* 0x000e220000000800 */
[----:B--2---:R-:W-:Y:S01]  /*14530*/  F2FP.F16.F32.PACK_AB R163, R199, R196 ;  /* 0x000000c4c7a3723e */ /* 0x004fe200000000ff */
[----:B------:R-:W-:-:S04]  /*14540*/  FADD.FTZ R12, R180, R12 ;  /* 0x0000000cb40c7221 */ /* 0x000fc80000010000 */
[----:B------:R-:W-:Y:S02]  /*14550*/  FADD.FTZ R12, R181, R12 ;  /* 0x0000000cb50c7221 */ /* 0x000fe40000010000 */
[----:B------:R1:W-:Y:S02]  /*14560*/  MUFU.EX2 R173, R155 ;  /* 0x0000009b00ad7308 */ /* 0x0003e40000000800 */
[----:B------:R-:W-:-:S04]  /*14570*/  FADD.FTZ R12, R182, R12 ;  /* 0x0000000cb60c7221 */ /* 0x000fc80000010000 */
[----:B------:R-:W-:Y:S02]  /*14580*/  FADD.FTZ R12, R183, R12 ;  /* 0x0000000cb70c7221 */ /* 0x000fe40000010000 */
[----:B------:R2:W3:Y:S01]  /*14590*/  MUFU.EX2 R176, R159 ;  /* 0x0000009f00b07308 */ /* 0x0004e20000000800 */
[----:B-1----:R-:W-:Y:S01]  /*145a0*/  F2FP.F16.F32.PACK_AB R155, R175, R174 ;  /* 0x000000aeaf9b723e */ /* 0x002fe200000000ff */
[----:B------:R-:W-:Y:S01]  /*145b0*/  BAR.SYNC.DEFER_BLOCKING 0xf, 0x100 ;  /* 0x03c4000000007b1d */ /* 0x000fe20000010000 */
[----:B0-----:R-:W-:Y:S01]  /*145c0*/  F2FP.F16.F32.PACK_AB R165, R172, R198 ;  /* 0x000000c6aca5723e */ /* 0x001fe200000000ff */
[----:B------:R-:W-:-:S04]  /*145d0*/  FADD.FTZ R12, R196, R12 ;  /* 0x0000000cc40c7221 */ /* 0x000fc80000010000 */
[----:B------:R-:W-:Y:S01]  /*145e0*/  FADD.FTZ R12, R199, R12 ;  /* 0x0000000cc70c7221 */ /* 0x000fe20000010000 */
[----:B--2---:R-:W-:-:S03]  /*145f0*/  F2FP.F16.F32.PACK_AB R159, R181, R180 ;  /* 0x000000b4b59f723e */ /* 0x004fc600000000ff */
[----:B------:R-:W-:-:S04]  /*14600*/  FADD.FTZ R12, R198, R12 ;  /* 0x0000000cc60c7221 */ /* 0x000fc80000010000 */
[----:B------:R-:W-:Y:S01]  /*14610*/  FADD.FTZ R12, R172, R12 ;  /* 0x0000000cac0c7221 */ /* 0x000fe20000010000 */
[----:B---3--:R-:W-:-:S03]  /*14620*/  F2FP.F16.F32.PACK_AB R167, R176, R173 ;  /* 0x000000adb0a7723e */ /* 0x008fc600000000ff */
[----:B------:R-:W-:-:S04]  /*14630*/  FADD.FTZ R12, R173, R12 ;  /* 0x0000000cad0c7221 */ /* 0x000fc80000010000 */
        /* <DEDUP_REMOVED lines=40> */
.L_x_5500:
[C---:B------:R-:W-:Y:S01]  /*148c0*/  ISETP.GT.AND P1, PT, R15.reuse, RZ, PT ;  /* 0x000000ff0f00720c */ /* 0x040fe20003f24270 */
        /* <DEDUP_REMOVED lines=8> */
.L_x_5488:
[----:B------:R-:W-:Y:S05]  /*14950*/  BSYNC B0 ;  /* 0x0000000000007941 */ /* 0x000fea0003800000 */
.L_x_5487:
[----:B01----:R-:W2:Y:S04]  /*14960*/  LDL.LU R20, [R1+0x5c] ;  /* 0x00005c0001147983 */ /* 0x003ea80000300800 */
[----:B------:R-:W0:Y:S04]  /*14970*/  SHFL.BFLY PT, R3, R0, 0x2, 0x1f ;  /* 0x0c401f0000037f89 */ /* 0x000e2800000e0000 */
[----:B------:R-:W1:Y:S01]  /*14980*/  SHFL.BFLY PT, R5, R12, 0x2, 0x1f ;  /* 0x0c401f000c057f89 */ /* 0x000e6200000e0000 */
[----:B0-----:R-:W-:Y:S01]  /*14990*/  FADD.FTZ R3, R3, R0 ;  /* 0x0000000003037221 */ /* 0x001fe20000010000 */
[----:B------:R-:W-:-:S02]  /*149a0*/  IMAD.MOV.U32 R0, RZ, RZ, -0x800000 ;  /* 0xff800000ff007424 */ /* 0x000fc400078e00ff */
[----:B-1----:R-:W-:Y:S02]  /*149b0*/  FADD.FTZ R4, R5, R12 ;  /* 0x0000000c05047221 */ /* 0x002fe40000010000 */
[----:B------:R-:W0:Y:S04]  /*149c0*/  SHFL.BFLY PT, R2, R3, 0x1, 0x1f ;  /* 0x0c201f0003027f89 */ /* 0x000e2800000e0000 */
[----:B------:R-:W1:Y:S01]  /*149d0*/  SHFL.BFLY PT, R7, R4, 0x1, 0x1f ;  /* 0x0c201f0004077f89 */ /* 0x000e6200000e0000 */
[----:B0-----:R-:W-:Y:S01]  /*149e0*/  FADD.FTZ R5, R3, R2 ;  /* 0x0000000203057221 */ /* 0x001fe20000010000 */
[----:B-1----:R-:W-:Y:S01]  /*149f0*/  FADD.FTZ R7, R4, R7 ;  /* 0x0000000704077221 */ /* 0x002fe20000010000 */
[----:B------:R-:W-:Y:S08]  /*14a00*/  BAR.ARV 0x8, 0x100 ;  /* 0x0204000000007b1d */ /* 0x000ff00000002000 */
[----:B------:R-:W-:Y:S01]  /*14a10*/  BAR.SYNC.DEFER_BLOCKING 0xf, 0x100 ;  /* 0x03c4000000007b1d */ /* 0x000fe20000010000 */
[----:B------:R-:W-:Y:S01]  /*14a20*/  FSETP.NE.FTZ.AND P0, PT, R5, RZ, PT ;  /* 0x000000ff0500720b */ /* 0x000fe20003f15000 */
[----:B------:R-:W-:Y:S01]  /*14a30*/  IMAD.MOV R4, RZ, RZ, -R226 ;  /* 0x000000ffff047224 */ /* 0x000fe200078e0ae2 */
[----:B------:R-:W-:-:S04]  /*14a40*/  FSETP.NE.FTZ.AND P1, PT, R7, RZ, PT ;  /* 0x000000ff0700720b */ /* 0x000fc80003f35000 */
[----:B------:R-:W-:Y:S01]  /*14a50*/  ISETP.NE.AND P2, PT, R193, R4, PT ;  /* 0x00000004c100720c */ /* 0x000fe20003f45270 */
[----:B------:R-:W-:-:S06]  /*14a60*/  IMAD.MOV.U32 R4, RZ, RZ, RZ ;  /* 0x000000ffff047224 */ /* 0x000fcc00078e00ff */
[----:B------:R-:W0:Y:S01]  /*14a70*/  @P0 MUFU.LG2 R2, R5 ;  /* 0x0000000500020308 */ /* 0x000e220000000c00 */
[C---:B------:R-:W-:Y:S01]  /*14a80*/  @P0 FMUL.FTZ R9, R14.reuse, 0.69314718246459960938 ;  /* 0x3f3172180e090820 */ /* 0x040fe20000410000 */
[----:B------:R-:W-:-:S06]  /*14a90*/  @P1 FMUL.FTZ R3, R14, 0.69314718246459960938 ;  /* 0x3f3172180e031820 */ /* 0x000fcc0000410000 */
[----:B------:R-:W1:Y:S08]  /*14aa0*/  @P1 MUFU.LG2 R6, R7 ;  /* 0x0000000700061308 */ /* 0x000e700000000c00 */
[----:B------:R-:W3:Y:S01]  /*14ab0*/  @P1 MUFU.RCP R4, R7 ;  /* 0x0000000700041308 */ /* 0x000ee20000001000 */
[----:B0-----:R-:W-:-:S04]  /*14ac0*/  @P0 FMUL.FTZ R2, R2, 0.69314718246459960938 ;  /* 0x3f31721802020820 */ /* 0x001fc80000410000 */
[----:B------:R-:W-:Y:S01]  /*14ad0*/  @P0 FFMA.FTZ R0, R9, R168, R2 ;  /* 0x000000a809000223 */ /* 0x000fe20000010002 */
[----:B------:R-:W-:Y:S02]  /*14ae0*/  IMAD.MOV.U32 R2, RZ, RZ, -0x800000 ;  /* 0xff800000ff027424 */ /* 0x000fe400078e00ff */
[C---:B------:R-:W-:Y:S02]  /*14af0*/  @!P2 IMAD R9, R19.reuse, 0x40, R194 ;  /* 0x000000401309a824 */ /* 0x040fe400078e02c2 */
[----:B-1----:R-:W-:Y:S01]  /*14b00*/  @P1 FMUL.FTZ R6, R6, 0.69314718246459960938 ;  /* 0x3f31721806061820 */ /* 0x002fe20000410000 */
[----:B------:R-:W-:Y:S02]  /*14b10*/  VIADD R19, R19, 0x1 ;  /* 0x0000000113137836 */ /* 0x000fe40000000000 */
[----:B------:R-:W-:Y:S02]  /*14b20*/  @!P2 IMAD R9, R9, 0x4, R18 ;  /* 0x000000040909a824 */ /* 0x000fe400078e0212 */
[----:B------:R-:W-:Y:S01]  /*14b30*/  @P1 FFMA.FTZ R2, R3, R169, R6 ;  /* 0x000000a903021223 */ /* 0x000fe20000010006 */
[----:B------:R-:W-:Y:S01]  /*14b40*/  IMAD.MOV.U32 R3, RZ, RZ, RZ ;  /* 0x000000ffff037224 */ /* 0x000fe200078e00ff */
[----:B------:R-:W-:Y:S01]  /*14b50*/  ISETP.NE.AND P1, PT, R19, 0x2, PT ;  /* 0x000000021300780c */ /* 0x000fe20003f25270 */
[----:B---3--:R-:W-:Y:S01]  /*14b60*/  @!P2 STS [R9+0x38420], R4 ;  /* 0x038420040900a388 */ /* 0x008fe20000000800 */
[-C--:B------:R-:W-:Y:S01]  /*14b70*/  FMUL.FTZ R7, R30, R4.reuse ;  /* 0x000000041e077220 */ /* 0x080fe20000410000 */
[----:B------:R-:W-:-:S02]  /*14b80*/  FMUL.FTZ R31, R31, R4 ;  /* 0x000000041f1f7220 */ /* 0x000fc40000410000 */
[----:B------:R0:W1:Y:S01]  /*14b90*/  @P0 MUFU.RCP R3, R5 ;  /* 0x0000000500030308 */ /* 0x0000620000001000 */
        /* <DEDUP_REMOVED lines=128> */
[----:B------:R-:W-:Y:S06]  /*153a0*/  BAR.ARV 0xe, 0x100 ;  /* 0x0384000000007b1d */ /* 0x000fec0000002000 */
[----:B------:R-:W-:-:S02]  /*153b0*/  PLOP3.LUT P0, PT, PT, PT, PT, 0x8, 0x0 ;  /* 0x000000000000781c */ /* 0x000fc40003f0e170 */
[----:B------:R-:W-:Y:S02]  /*153c0*/  LOP3.LUT R23, R23, R4, RZ, 0x3c, !PT ;  /* 0x0000000417177212 */ /* 0x000fe400078e3cff */
[----:B------:R-:W-:Y:S01]  /*153d0*/  SEL R19, R19, RZ, P1 ;  /* 0x000000ff13137207 */ /* 0x000fe20000800000 */
[----:B--2---:R-:W-:-:S05]  /*153e0*/  VIADD R20, R20, 0x1 ;  /* 0x0000000114147836 */ /* 0x004fca0000000000 */
[----:B------:R0:W-:Y:S03]  /*153f0*/  STL [R1+0x5c], R20 ;  /* 0x00005c1401007387 */ /* 0x0001e60000100800 */
.L_x_5421:
[----:B------:R-:W-:Y:S05]  /*15400*/  BSYNC B7 ;  /* 0x0000000000077941 */ /* 0x000fea0003800000 */
.L_x_5419:
        /* <DEDUP_REMOVED lines=10> */
[----:B------:R-:W2:Y:S01]  /*154b0*/  S2R R45, SR_SWINHI ;  /* 0x00000000002d7919 */ /* 0x000ea20000002f00 */
[----:B------:R-:W-:Y:S01]  /*154c0*/  F2FP.F16.F32.PACK_AB R7, R31, R7 ;  /* 0x000000071f07723e */ /* 0x000fe200000000ff */
[----:B------:R-:W-:Y:S01]  /*154d0*/  ULDC.64 UR4, c[0x0][0xd00] ;  /* 0x0003400000047ab9 */ /* 0x000fe20000000a00 */
[----:B-1----:R-:W-:Y:S01]  /*154e0*/  F2FP.F16.F32.PACK_AB R4, R6, R8 ;  /* 0x000000080604723e */ /* 0x002fe200000000ff */
[----:B------:R-:W3:Y:S04]  /*154f0*/  LDL.LU R70, [R1+0x50] ;  /* 0x0000500001467983 */ /* 0x000ee80000300800 */
[----:B------:R-:W3:Y:S01]  /*15500*/  LDL.LU R66, [R1+0x54] ;  /* 0x0000540001427983 */ /* 0x000ee20000300800 */
[----:B------:R-:W-:-:S02]  /*15510*/  F2FP.F16.F32.PACK_AB R5, R3, R5 ;  /* 0x000000050305723e */ /* 0x000fc400000000ff */
[----:B0-----:R-:W-:Y:S02]  /*15520*/  MOV R20, R18 ;  /* 0x0000001200147202 */ /* 0x001fe40000000f00 */
[----:B--2---:R-:W-:Y:S02]  /*15530*/  MOV R21, R45 ;  /* 0x0000002d00157202 */ /* 0x004fe40000000f00 */
[----:B------:R-:W-:Y:S02]  /*15540*/  F2FP.F16.F32.PACK_AB R6, R152, R155 ;  /* 0x0000009b9806723e */ /* 0x000fe400000000ff */
[----:B------:R-:W-:Y:S02]  /*15550*/  F2FP.F16.F32.PACK_AB R11, R39, R11 ;  /* 0x0000000b270b723e */ /* 0x000fe400000000ff */
[----:B------:R-:W-:Y:S02]  /*15560*/  F2FP.F16.F32.PACK_AB R8, R10, R153 ;  /* 0x000000990a08723e */ /* 0x000fe400000000ff */
[----:B------:R-:W-:-:S02]  /*15570*/  F2FP.F16.F32.PACK_AB R9, R35, R9 ;  /* 0x000000092309723e */ /* 0x000fc400000000ff */
[----:B------:R-:W-:Y:S01]  /*15580*/  F2FP.F16.F32.PACK_AB R10, R14, R36 ;  /* 0x000000240e0a723e */ /* 0x000fe200000000ff */
[----:B------:R-:W0:Y:S01]  /*15590*/  S2R R90, SR_TID.X ;  /* 0x00000000005a7919 */ /* 0x000e220000002100 */
        /* <DEDUP_REMOVED lines=18> */
[----:B0-----:R-:W-:Y:S01]  /*156c0*/  VIADD R90, R90, 0xffffff80 ;  /* 0xffffff805a5a7836 */ /* 0x001fe20000000000 */
[----:B------:R-:W-:Y:S02]  /*156d0*/  F2FP.F16.F32.PACK_AB R146, R149, R148 ;  /* 0x000000949592723e */ /* 0x000fe400000000ff */
[----:B------:R-:W-:Y:S02]  /*156e0*/  F2FP.F16.F32.PACK_AB R147, R151, R150 ;  /* 0x000000969793723e */ /* 0x000fe400000000ff */
[----:B------:R-:W-:-:S04]  /*156f0*/  SHF.R.S32.HI R82, RZ, 0x1f, R90 ;  /* 0x0000001fff527819 */ /* 0x000fc8000001145a */
[----:B------:R-:W-:-:S04]  /*15700*/  LEA.HI R82, R82, R90, RZ, 0x3 ;  /* 0x0000005a52527211 */ /* 0x000fc800078f18ff */
[----:B------:R-:W-:Y:S01]  /*15710*/  SHF.R.S32.HI R82, RZ, 0x3, R82 ;  /* 0x00000003ff527819 */ /* 0x000fe20000011452 */
[----:B------:R-:W-:Y:S01]  /*15720*/  BAR.SYNC.DEFER_BLOCKING 0x1, 0x100 ;  /* 0x0044000000007b1d */ /* 0x000fe20000010000 */
[----:B----4-:R-:W-:-:S03]  /*15730*/  IMAD.WIDE R44, R30, 0x2, R20 ;  /* 0x000000021e2c7825 */ /* 0x010fc600078e0214 */
[----:B------:R-:W-:-:S04]  /*15740*/  LOP3.LUT R49, R44, 0x380, RZ, 0xc0, !PT ;  /* 0x000003802c317812 */ /* 0x000fc800078ec0ff */
[----:B------:R-:W-:Y:S02]  /*15750*/  SHF.R.U64 R49, R49, 0x3, RZ ;  /* 0x0000000331317819 */ /* 0x000fe400000012ff */
[----:B------:R-:W-:Y:S02]  /*15760*/  MOV R31, R45 ;  /* 0x0000002d001f7202 */ /* 0x000fe40000000f00 */
[----:B------:R-:W-:Y:S02]  /*15770*/  LOP3.LUT R30, R49, R44, RZ, 0x3c, !PT ;  /* 0x0000002c311e7212 */ /* 0x000fe400078e3cff */
[----:B---3--:R-:W-:Y:S02]  /*15780*/  IADD3 R24, P0, R44, 0x20, RZ ;  /* 0x000000202c187810 */ /* 0x008fe40007f1e0ff */
[----:B------:R-:W-:-:S05]  /*15790*/  MOV R30, R30 ;  /* 0x0000001e001e7202 */ /* 0x000fca0000000f00 */
[----:B------:R0:W-:Y:S01]  /*157a0*/  STSM.16.M88.4 [R30], R4 ;  /* 0x000000041e007844 */ /* 0x0001e20000000200 */
[----:B------:R-:W-:Y:S01]  /*157b0*/  LOP3.LUT R3, R24, 0x380, RZ, 0xc0, !PT ;  /* 0x0000038018037812 */ /* 0x000fe200078ec0ff */
        /* <DEDUP_REMOVED lines=8> */
[----:B------:R-:W-:Y:S02]  /*15840*/  IADD3 R49, P6, R44, 0x2040, RZ ;  /* 0x000020402c317810 */ /* 0x000fe40007fde0ff */
[----:B------:R-:W-:-:S02]  /*15850*/  MOV R3, R6 ;  /* 0x0000000600037202 */ /* 0x000fc40000000f00 */
[----:B------:R-:W-:Y:S02]  /*15860*/  F2FP.F16.F32.PACK_AB R7, R47, R46 ;  /* 0x0000002e2f07723e */ /* 0x000fe400000000ff */
[C---:B------:R-:W-:Y:S02]  /*15870*/  IADD3 R47, P5, R44.reuse, 0x2060, RZ ;  /* 0x000020602c2f7810 */ /* 0x040fe40007fbe0ff */
[C---:B------:R-:W-:Y:S02]  /*15880*/  IADD3 R53, P2, R44.reuse, 0x2020, RZ ;  /* 0x000020202c357810 */ /* 0x040fe40007f5e0ff */
[C---:B------:R-:W-:Y:S02]  /*15890*/  IADD3 R39, P3, R44.reuse, 0x2000, RZ ;  /* 0x000020002c277810 */ /* 0x040fe40007f7e0ff */
[----:B------:R-:W-:Y:S02]  /*158a0*/  IADD3 R57, P4, R44, 0x60, RZ ;  /* 0x000000602c397810 */ /* 0x000fe40007f9e0ff */
[----:B------:R-:W-:-:S02]  /*158b0*/  LOP3.LUT R48, R49, 0x380, RZ, 0xc0, !PT ;  /* 0x0000038031307812 */ /* 0x000fc400078ec0ff */
[----:B------:R-:W-:Y:S02]  /*158c0*/  LOP3.LUT R46, R47, 0x380, RZ, 0xc0, !PT ;  /* 0x000003802f2e7812 */ /* 0x000fe400078ec0ff */
[----:B------:R-:W-:Y:S02]  /*158d0*/  LOP3.LUT R52, R53, 0x380, RZ, 0xc0, !PT ;  /* 0x0000038035347812 */ /* 0x000fe400078ec0ff */
[----:B------:R-:W-:Y:S02]  /*158e0*/  MOV R24, R4 ;  /* 0x0000000400187202 */ /* 0x000fe40000000f00 */
[----:B------:R-:W-:Y:S02]  /*158f0*/  LOP3.LUT R38, R39, 0x380, RZ, 0xc0, !PT ;  /* 0x0000038027267812 */ /* 0x000fe400078ec0ff */
[----:B------:R-:W-:Y:S02]  /*15900*/  F2FP.F16.F32.PACK_AB R4, R28, R154 ;  /* 0x0000009a1c04723e */ /* 0x000fe400000000ff */
[----:B------:R-:W-:-:S02]  /*15910*/  F2FP.F16.F32.PACK_AB R5, R43, R42 ;  /* 0x0000002a2b05723e */ /* 0x000fc400000000ff */
[----:B------:R-:W-:Y:S02]  /*15920*/  F2FP.F16.F32.PACK_AB R6, R12, R32 ;  /* 0x000000200c06723e */ /* 0x000fe400000000ff */
[----:B------:R-:W-:Y:S02]  /*15930*/  LOP3.LUT R56, R57, 0x380, RZ, 0xc0, !PT ;  /* 0x0000038039387812 */ /* 0x000fe400078ec0ff */
[----:B------:R-:W-:Y:S02]  /*15940*/  SHF.R.U64 R48, R48, 0x3, RZ ;  /* 0x0000000330307819 */ /* 0x000fe400000012ff */
        /* <DEDUP_REMOVED lines=17> */
[C---:B0-----:R-:W-:Y:S02]  /*15a60*/  IADD3 R9, P0, R44.reuse, 0x4020, RZ ;  /* 0x000040202c097810 */ /* 0x041fe40007f1e0ff */
[C---:B------:R-:W-:Y:S02]  /*15a70*/  IADD3 R11, P2, R44.reuse, 0x6000, RZ ;  /* 0x000060002c0b7810 */ /* 0x040fe40007f5e0ff */
[C---:B-1----:R-:W-:Y:S02]  /*15a80*/  IADD3 R6, P6, R44.reuse, 0x6020, RZ ;  /* 0x000060202c067810 */ /* 0x042fe40007fde0ff */
        /* <DEDUP_REMOVED lines=32> */
[----:B------:R-:W-:Y:S02]  /*15c90*/  MOV R38, R38 ;  /* 0x0000002600267202 */ /* 0x000fe40000000f00 */
[----:B------:R-:W-:Y:S02]  /*15ca0*/  MOV R39, R46 ;  /* 0x0000002e00277202 */ /* 0x000fe40000000f00 */
[----:B------:R-:W-:Y:S02]  /*15cb0*/  MOV R53, R52 ;  /* 0x0000003400357202 */ /* 0x000fe40000000f00 */
[----:B------:R-:W-:Y:S02]  /*15cc0*/  MOV R24, R6 ;  /* 0x0000000600187202 */ /* 0x000fe40000000f00 */
[----:B------:R-:W-:Y:S02]  /*15cd0*/  MOV R47, R4 ;  /* 0x00000004002f7202 */ /* 0x000fe40000000f00 */
[----:B------:R-:W-:-:S02]  /*15ce0*/  MOV R56, R56 ;  /* 0x0000003800387202 */ /* 0x000fc40000000f00 */
[----:B------:R-:W-:Y:S02]  /*15cf0*/  MOV R46, R8 ;  /* 0x00000008002e7202 */ /* 0x000fe40000000f00 */
[----:B------:R-:W-:Y:S02]  /*15d00*/  MOV R52, R10 ;  /* 0x0000000a00347202 */ /* 0x000fe40000000f00 */
[----:B------:R-:W-:Y:S02]  /*15d10*/  F2FP.F16.F32.PACK_AB R4, R159, R161 ;  /* 0x000000a19f04723e */ /* 0x000fe400000000ff */
[----:B------:R-:W-:Y:S02]  /*15d20*/  F2FP.F16.F32.PACK_AB R5, R51, R50 ;  /* 0x000000323305723e */ /* 0x000fe400000000ff */
[----:B------:R-:W-:Y:S02]  /*15d30*/  F2FP.F16.F32.PACK_AB R6, R157, R160 ;  /* 0x000000a09d06723e */ /* 0x000fe400000000ff */
[----:B------:R-:W-:-:S02]  /*15d40*/  F2FP.F16.F32.PACK_AB R7, R55, R54 ;  /* 0x000000363707723e */ /* 0x000fc400000000ff */
[----:B------:R-:W-:Y:S02]  /*15d50*/  LOP3.LUT R3, R44, 0x380, RZ, 0xc0, !PT ;  /* 0x000003802c037812 */ /* 0x000fe400078ec0ff */
[----:B------:R-:W-:Y:S02]  /*15d60*/  MOV R36, R48 ;  /* 0x0000003000247202 */ /* 0x000fe40000000f00 */
[----:B------:R-:W-:Y:S02]  /*15d70*/  F2FP.F16.F32.PACK_AB R8, R156, R158 ;  /* 0x0000009e9c08723e */ /* 0x000fe400000000ff */
[----:B------:R-:W-:Y:S02]  /*15d80*/  F2FP.F16.F32.PACK_AB R9, R59, R58 ;  /* 0x0000003a3b09723e */ /* 0x000fe400000000ff */
[----:B------:R-:W-:Y:S02]  /*15d90*/  F2FP.F16.F32.PACK_AB R10, R61, R60 ;  /* 0x0000003c3d0a723e */ /* 0x000fe400000000ff */
[----:B------:R-:W-:-:S02]  /*15da0*/  F2FP.F16.F32.PACK_AB R11, R63, R62 ;  /* 0x0000003e3f0b723e */ /* 0x000fc400000000ff */
[----:B------:R-:W-:Y:S02]  /*15db0*/  MOV R49, R30 ;  /* 0x0000001e00317202 */ /* 0x000fe40000000f00 */
[----:B------:R-:W-:Y:S02]  /*15dc0*/  F2FP.F16.F32.PACK_AB R12, R65, R64 ;  /* 0x00000040410c723e */ /* 0x000fe400000000ff */
[----:B------:R-:W-:Y:S02]  /*15dd0*/  MOV R48, R34 ;  /* 0x0000002200307202 */ /* 0x000fe40000000f00 */
[----:B------:R-:W-:Y:S02]  /*15de0*/  F2FP.F16.F32.PACK_AB R28, R73, R72 ;  /* 0x00000048491c723e */ /* 0x000fe400000000ff */
[----:B------:R-:W-:Y:S02]  /*15df0*/  F2FP.F16.F32.PACK_AB R30, R77, R76 ;  /* 0x0000004c4d1e723e */ /* 0x000fe400000000ff */
[----:B------:R-:W-:Y:S01]  /*15e00*/  F2FP.F16.F32.PACK_AB R31, R79, R78 ;  /* 0x0000004e4f1f723e */ /* 0x000fe200000000ff */
[----:B------:R-:W-:Y:S01]  /*15e10*/  STSM.16.M88.4 [R56], R4 ;  /* 0x0000000438007844 */ /* 0x000fe20000000200 */
[----:B------:R-:W-:-:S02]  /*15e20*/  F2FP.F16.F32.PACK_AB R32, R81, R80 ;  /* 0x000000505120723e */ /* 0x000fc400000000ff */
[----:B------:R-:W-:Y:S02]  /*15e30*/  F2FP.F16.F32.PACK_AB R34, R85, R84 ;  /* 0x000000545522723e */ /* 0x000fe400000000ff */
        /* <DEDUP_REMOVED lines=10> */
[----:B0-----:R-:W-:Y:S02]  /*15ee0*/  F2FP.F16.F32.PACK_AB R38, R93, R92 ;  /* 0x0000005c5d26723e */ /* 0x001fe400000000ff */
[----:B------:R-:W-:Y:S02]  /*15ef0*/  F2FP.F16.F32.PACK_AB R4, R105, R104 ;  /* 0x000000686904723e */ /* 0x000fe400000000ff */
[----:B------:R-:W-:Y:S02]  /*15f00*/  F2FP.F16.F32.PACK_AB R5, R107, R106 ;  /* 0x0000006a6b05723e */ /* 0x000fe400000000ff */
[----:B-1----:R-:W-:-:S02]  /*15f10*/  F2FP.F16.F32.PACK_AB R36, R89, R88 ;  /* 0x000000585924723e */ /* 0x002fc400000000ff */
[----:B------:R-:W-:Y:S02]  /*15f20*/  F2FP.F16.F32.PACK_AB R6, R109, R108 ;  /* 0x0000006c6d06723e */ /* 0x000fe400000000ff */
[----:B--2---:R-:W-:Y:S02]  /*15f30*/  F2FP.F16.F32.PACK_AB R39, R95, R94 ;  /* 0x0000005e5f27723e */ /* 0x004fe400000000ff */
[----:B------:R-:W-:Y:S01]  /*15f40*/  F2FP.F16.F32.PACK_AB R7, R111, R110 ;  /* 0x0000006e6f07723e */ /* 0x000fe200000000ff */
[----:B------:R-:W-:Y:S02]  /*15f50*/  IMAD.X R45, RZ, RZ, R45, P1 ;  /* 0x000000ffff2d7224 */ /* 0x000fe400008e062d */
[----:B------:R-:W-:Y:S01]  /*15f60*/  STSM.16.M88.4 [R3], R36 ;  /* 0x0000002403007844 */ /* 0x000fe20000000200 */
[----:B------:R-:W-:Y:S02]  /*15f70*/  F2FP.F16.F32.PACK_AB R8, R113, R112 ;  /* 0x000000707108723e */ /* 0x000fe400000000ff */
[----:B------:R-:W-:Y:S01]  /*15f80*/  F2FP.F16.F32.PACK_AB R9, R115, R114 ;  /* 0x000000727309723e */ /* 0x000fe200000000ff */
[----:B------:R-:W-:Y:S01]  /*15f90*/  STSM.16.M88.4 [R46], R40 ;  /* 0x000000282e007844 */ /* 0x000fe20000000200 */
[----:B------:R-:W-:-:S02]  /*15fa0*/  F2FP.F16.F32.PACK_AB R10, R117, R116 ;  /* 0x00000074750a723e */ /* 0x000fc400000000ff */
[----:B------:R-:W-:Y:S01]  /*15fb0*/  F2FP.F16.F32.PACK_AB R11, R119, R118 ;  /* 0x00000076770b723e */ /* 0x000fe200000000ff */
[----:B------:R0:W-:Y:S01]  /*15fc0*/  STSM.16.M88.4 [R48], R4 ;  /* 0x0000000430007844 */ /* 0x0001e20000000200 */
[----:B------:R-:W-:Y:S02]  /*15fd0*/  F2FP.F16.F32.PACK_AB R12, R121, R120 ;  /* 0x00000078790c723e */ /* 0x000fe400000000ff */
[----:B------:R-:W-:Y:S02]  /*15fe0*/  F2FP.F16.F32.PACK_AB R13, R123, R122 ;  /* 0x0000007a7b0d723e */ /* 0x000fe400000000ff */
[----:B------:R-:W-:Y:S02]  /*15ff0*/  F2FP.F16.F32.PACK_AB R14, R125, R124 ;  /* 0x0000007c7d0e723e */ /* 0x000fe400000000ff */
[----:B------:R-:W-:Y:S02]  /*16000*/  F2FP.F16.F32.PACK_AB R15, R127, R126 ;  /* 0x0000007e7f0f723e */ /* 0x000fe400000000ff */
[----:B------:R-:W-:Y:S01]  /*16010*/  ISETP.NE.U32.AND P0, PT, RZ, UR4, PT ;  /* 0x00000004ff007c0c */ /* 0x000fe2000bf05070 */
[----:B------:R1:W-:Y:S01]  /*16020*/  STSM.16.M88.4 [R49], R8 ;  /* 0x0000000831007844 */ /* 0x0003e20000000200 */
[----:B------:R-:W-:-:S02]  /*16030*/  MOV R44, R44 ;  /* 0x0000002c002c7202 */ /* 0x000fc40000000f00 */
[----:B0-----:R-:W-:Y:S01]  /*16040*/  IADD3 R4, P1, R70, UR4, RZ ;  /* 0x0000000446047c10 */ /* 0x001fe2000ff3e0ff */
[----:B------:R0:W-:Y:S01]  /*16050*/  STSM.16.M88.4 [R52], R12 ;  /* 0x0000000c34007844 */ /* 0x0001e20000000200 */
[----:B------:R-:W-:Y:S02]  /*16060*/  ISETP.NE.AND.EX P0, PT, RZ, UR5, PT, P0 ;  /* 0x00000005ff007c0c */ /* 0x000fe4000bf05300 */
[----:B------:R-:W-:Y:S01]  /*16070*/  IADD3.X R5, R66, UR5, RZ, P1, !PT ;  /* 0x0000000542057c10 */ /* 0x000fe20008ffe4ff */
[----:B------:R-:W-:Y:S01]  /*16080*/  ULDC.64 UR4, c[0x0][0xd08] ;  /* 0x0003420000047ab9 */ /* 0x000fe20000000a00 */
[----:B------:R-:W-:Y:S01]  /*16090*/  STSM.16.M88.4 [R24], R128 ;  /* 0x0000008018007844 */ /* 0x000fe20000000200 */
[----:B------:R-:W-:-:S03]  /*160a0*/  ISETP.NE.U32.AND P6, PT, RZ, UR4, PT ;  /* 0x00000004ff007c0c */ /* 0x000fc6000bfc5070 */
[----:B------:R-:W-:Y:S01]  /*160b0*/  STSM.16.M88.4 [R47], R136 ;  /* 0x000000882f007844 */ /* 0x000fe20000000200 */
[----:B------:R-:W-:-:S03]  /*160c0*/  ISETP.NE.AND.EX P6, PT, RZ, UR5, PT, P6 ;  /* 0x00000005ff007c0c */ /* 0x000fc6000bfc5360 */
[----:B------:R2:W-:Y:S01]  /*160d0*/  STSM.16.M88.4 [R44], R144 ;  /* 0x000000902c007844 */ /* 0x0005e20000000200 */
[----:B------:R-:W-:Y:S01]  /*160e0*/  IMAD R7, R82, 0x40, R210 ;  /* 0x0000004052077824 */ /* 0x000fe200078e02d2 */
[----:B------:R-:W-:Y:S01]  /*160f0*/  MOV R80, RZ ;  /* 0x000000ff00507202 */ /* 0x000fe20000000f00 */
[----:B------:R-:W-:Y:S02]  /*16100*/  BAR.SYNC.DEFER_BLOCKING 0x1, 0x100 ;  /* 0x0044000000007b1d */ /* 0x000fe40000010000 */
[----:B------:R-:W-:-:S05]  /*16110*/  IMAD.WIDE R6, R7, 0x2, R20 ;  /* 0x0000000207067825 */ /* 0x000fca00078e0214 */
[----:B-1----:R-:W-:Y:S01]  /*16120*/  @P6 IADD3 R10, P4, R70, UR4, RZ ;  /* 0x00000004460a6c10 */ /* 0x002fe2000ff9e0ff */
[----:B------:R-:W-:Y:S02]  /*16130*/  ULDC UR4, c[0x0][0xb88] ;  /* 0x0002e20000047ab9 */ /* 0x000fe40000000800 */
[----:B------:R-:W-:Y:S01]  /*16140*/  IMAD.U32 R20, RZ, RZ, UR4 ;  /* 0x00000004ff147e24 */ /* 0x000fe2000f8e00ff */
[----:B------:R-:W-:Y:S01]  /*16150*/  @P6 IADD3.X R11, R66, UR5, RZ, P4, !PT ;  /* 0x00000005420b6c10 */ /* 0x000fe2000a7fe4ff */
[----:B------:R1:W5:Y:S04]  /*16160*/  @P0 LDG.E R80, desc[UR40][R4.64] ;  /* 0x0000002804500981 */ /* 0x000368000c1e1900 */
[----:B------:R1:W5:Y:S01]  /*16170*/  @P6 LDG.E R20, desc[UR40][R10.64] ;  /* 0x000000280a146981 */ /* 0x000362000c1e1900 */
[----:B------:R-:W-:-:S02]  /*16180*/  IADD3 R9, P1, R6, 0x1000, RZ ;  /* 0x0000100006097810 */ /* 0x000fc40007f3e0ff */
[C---:B0-----:R-:W-:Y:S02]  /*16190*/  IADD3 R13, P2, R6.reuse, 0x2000, RZ ;  /* 0x00002000060d7810 */ /* 0x041fe40007f5e0ff */
[C---:B------:R-:W-:Y:S02]  /*161a0*/  IADD3 R29, P3, R6.reuse, 0x3000, RZ ;  /* 0x00003000061d7810 */ /* 0x040fe40007f7e0ff */
[----:B------:R-:W-:Y:S02]  /*161b0*/  IADD3 R33, P4, R6, 0x4000, RZ ;  /* 0x0000400006217810 */ /* 0x000fe40007f9e0ff */
        /* <DEDUP_REMOVED lines=17> */
[----:B------:R-:W-:Y:S02]  /*162d0*/  P2R R14, PR, RZ, 0x20 ;  /* 0x00000020ff0e7803 */ /* 0x000fe40000000000 */
[----:B------:R-:W-:-:S02]  /*162e0*/  IADD3 R41, P1, R6, 0x6000, RZ ;  /* 0x0000600006297810 */ /* 0x000fc40007f3e0ff */
[C---:B------:R-:W-:Y:S02]  /*162f0*/  IADD3 R45, P2, R6.reuse, 0x7000, RZ ;  /* 0x00007000062d7810 */ /* 0x040fe40007f5e0ff */
[C---:B------:R-:W-:Y:S02]  /*16300*/  IADD3 R49, P3, R6.reuse, 0x8000, RZ ;  /* 0x0000800006317810 */ /* 0x040fe40007f7e0ff */
[C---:B------:R-:W-:Y:S02]  /*16310*/  IADD3 R53, P4, R6.reuse, 0x9000, RZ ;  /* 0x0000900006357810 */ /* 0x040fe40007f9e0ff */
[----:B------:R-:W-:Y:S02]  /*16320*/  IADD3 R57, P5, R6, 0xa000, RZ ;  /* 0x0000a00006397810 */ /* 0x000fe40007fbe0ff */
[----:B------:R-:W-:Y:S02]  /*16330*/  LOP3.LUT R36, R37, 0x380, RZ, 0xc0, !PT ;  /* 0x0000038025247812 */ /* 0x000fe400078ec0ff */
[----:B------:R-:W-:-:S02]  /*16340*/  LOP3.LUT R40, R41, 0x380, RZ, 0xc0, !PT ;  /* 0x0000038029287812 */ /* 0x000fc400078ec0ff */
[----:B--2---:R-:W-:Y:S02]  /*16350*/  LOP3.LUT R44, R45, 0x380, RZ, 0xc0, !PT ;  /* 0x000003802d2c7812 */ /* 0x004fe400078ec0ff */
        /* <DEDUP_REMOVED lines=9> */
[----:B------:R-:W-:Y:S02]  /*163f0*/  LOP3.LUT R36, R36, R37, RZ, 0x3c, !PT ;  /* 0x0000002524247212 */ /* 0x000fe400078e3cff */
[----:B------:R-:W-:-:S02]  /*16400*/  LOP3.LUT R40, R40, R41, RZ, 0x3c, !PT ;  /* 0x0000002928287212 */ /* 0x000fc400078e3cff */
[----:B------:R-:W-:Y:S02]  /*16410*/  LOP3.LUT R44, R44, R45, RZ, 0x3c, !PT ;  /* 0x0000002d2c2c7212 */ /* 0x000fe400078e3cff */
[----:B------:R-:W-:Y:S02]  /*16420*/  LOP3.LUT R48, R48, R49, RZ, 0x3c, !PT ;  /* 0x0000003130307212 */ /* 0x000fe400078e3cff */
[----:B------:R-:W-:Y:S02]  /*16430*/  LOP3.LUT R52, R52, R53, RZ, 0x3c, !PT ;  /* 0x0000003534347212 */ /* 0x000fe400078e3cff */
[----:B------:R-:W-:Y:S01]  /*16440*/  LOP3.LUT R56, R56, R57, RZ, 0x3c, !PT ;  /* 0x0000003938387212 */ /* 0x000fe200078e3cff */
[----:B-1----:R-:W-:Y:S06]  /*16450*/  @P6 BRA `(.L_x_5504) ;  /* 0x0000000000106947 */ /* 0x002fec0003800000 */
[----:B------:R-:W-:Y:S05]  /*16460*/  @!P0 BRA `(.L_x_5504) ;  /* 0x00000000000c8947 */ /* 0x000fea0003800000 */
[----:B------:R-:W2:Y:S04]  /*16470*/  LDG.E R3, desc[UR40][R4.64] ;  /* 0x0000002804037981 */ /* 0x000ea8000c1e1900 */
[----:B-----5:R-:W2:Y:S02]  /*16480*/  LDG.E R20, desc[UR40][R4.64+0x4] ;  /* 0x0000042804147981 */ /* 0x020ea4000c1e1900 */
[----:B--2---:R-:W-:-:S07]  /*16490*/  IMAD.IADD R20, R20, 0x1, -R3 ;  /* 0x0000000114147824 */ /* 0x004fce00078e0a03 */
.L_x_5504:
[----:B------:R-:W-:Y:S01]  /*164a0*/  ISETP.NE.AND P6, PT, R14, RZ, PT ;  /* 0x000000ff0e00720c */ /* 0x000fe20003fc5270 */
[----:B------:R-:W0:Y:S01]  /*164b0*/  S2R R4, SR_TID.X ;  /* 0x0000000000047919 */ /* 0x000e220000002100 */
[----:B------:R-:W2:Y:S01]  /*164c0*/  LDL.LU R14, [R1+0x58] ;  /* 0x00005800010e7983 */ /* 0x000ea20000300800 */
[--C-:B------:R-:W-:Y:S02]  /*164d0*/  IMAD.X R57, RZ, RZ, R7.reuse, P5 ;  /* 0x000000ffff397224 */ /* 0x100fe400028e0607 */
[----:B------:R-:W-:Y:S01]  /*164e0*/  IMAD.X R37, RZ, RZ, R7, P6 ;  /* 0x000000ffff257224 */ /* 0x000fe200030e0607 */
[----:B------:R-:W3:Y:S04]  /*164f0*/  LDL.LU R11, [R1+0x60] ;  /* 0x00006000010b7983 */ /* 0x000ee80000300800 */
        /* <DEDUP_REMOVED lines=33> */
[----:B------:R-:W-:Y:S02]  /*16710*/  LOP3.LUT R68, R68, R69, RZ, 0x3c, !PT ;  /* 0x0000004544447212 */ /* 0x000fe400078e3cff */
[----:B------:R-:W-:Y:S01]  /*16720*/  LOP3.LUT R72, R72, R73, RZ, 0x3c, !PT ;  /* 0x0000004948487212 */ /* 0x000fe200078e3cff */
[--C-:B------:R-:W-:Y:S01]  /*16730*/  IMAD.X R73, RZ, RZ, R7.reuse, P3 ;  /* 0x000000ffff497224 */ /* 0x100fe200018e0607 */
[----:B------:R-:W-:Y:S01]  /*16740*/  LOP3.LUT R4, R5, R6, RZ, 0x3c, !PT ;  /* 0x0000000605047212 */ /* 0x000fe200078e3cff */
[----:B------:R-:W-:Y:S01]  /*16750*/  IMAD.MOV.U32 R5, RZ, RZ, R7 ;  /* 0x000000ffff057224 */ /* 0x000fe200078e0007 */
[----:B------:R-:W-:-:S02]  /*16760*/  LOP3.LUT R76, R3, R10, RZ, 0x3c, !PT ;  /* 0x0000000a034c7212 */ /* 0x000fc400078e3cff */
[----:B------:R-:W-:Y:S02]  /*16770*/  IADD3.X R69, RZ, R7, RZ, P2, !PT ;  /* 0x00000007ff457210 */ /* 0x000fe400017fe4ff */
        /* <DEDUP_REMOVED lines=8> */
[----:B------:R-:W-:Y:S02]  /*16800*/  IMAD.MOV.U32 R6, RZ, RZ, R80 ;  /* 0x000000ffff067224 */ /* 0x000fe400078e0050 */
        /* <DEDUP_REMOVED lines=10> */
[----:B------:R-:W1:Y:S01]  /*168b0*/  @P0 LDC R31, c[0x0][0xcf0] ;  /* 0x00033c00ff1f0b82 */ /* 0x000e620000000800 */
[----:B--2---:R-:W-:-:S04]  /*168c0*/  IMAD.IADD R30, R14, 0x1, R213 ;  /* 0x000000010e1e7824 */ /* 0x004fc800078e02d5 */
        /* <DEDUP_REMOVED lines=28> */
[----:B------:R-:W1:Y:S06]  /*16a90*/  SHFL.IDX PT, R11, R30, 0x1, 0x1c1f ;  /* 0x003c1f001e0b7f89 */ /* 0x000e6c00000e0000 */
[----:B0-----:R0:W-:Y:S04]  /*16aa0*/  @!P1 ST.E desc[UR40][R6.64], R0 ;  /* 0x0000000006009985 */ /* 0x0011e8000c101928 */
[----:B-1----:R0:W-:Y:S02]  /*16ab0*/  @!P0 ST.E desc[UR40][R10.64], R2 ;  /* 0x000000020a008985 */ /* 0x0021e4000c101928 */
.L_x_5505:
[----:B------:R-:W1:Y:S01]  /*16ac0*/  LDC R87, c[0x0][0xce8] ;  /* 0x00033a00ff577b82 */ /* 0x000e620000000800 */
[----:B------:R-:W-:Y:S01]  /*16ad0*/  ULDC.64 UR4, c[0x0][0xba0] ;  /* 0x0002e80000047ab9 */ /* 0x000fe20000000a00 */
[----:B0-----:R-:W5:Y:S01]  /*16ae0*/  LD.E.128 R4, desc[UR40][R4.64] ;  /* 0x0000002804047980 */ /* 0x001f62000c101d00 */
[----:B------:R-:W-:Y:S01]  /*16af0*/  IMAD R3, R3, UR4, RZ ;  /* 0x0000000403037c24 */ /* 0x000fe2000f8e02ff */
[----:B------:R-:W-:Y:S02]  /*16b00*/  SHF.R.S32.HI R0, RZ, 0x1f, R90 ;  /* 0x0000001fff007819 */ /* 0x000fe4000001145a */
[----:B------:R-:W5:Y:S01]  /*16b10*/  LD.E.128 R8, desc[UR40][R8.64] ;  /* 0x0000002808087980 */ /* 0x000f62000c101d00 */
[C---:B------:R-:W-:Y:S02]  /*16b20*/  IMAD R83, R80.reuse, UR5, R3 ;  /* 0x0000000550537c24 */ /* 0x040fe4000f8e0203 */
[----:B------:R-:W-:Y:S01]  /*16b30*/  IMAD.WIDE.U32 R2, R80, UR4, RZ ;  /* 0x0000000450027c25 */ /* 0x000fe2000f8e00ff */
[----:B------:R-:W-:Y:S01]  /*16b40*/  LEA.HI R0, R0, R90, RZ, 0x3 ;  /* 0x0000005a00007211 */ /* 0x000fe200078f18ff */
        /* <DEDUP_REMOVED lines=8> */
[----:B------:R-:W-:Y:S02]  /*16bd0*/  LOP3.LUT R0, R0, 0xfffffff8, RZ, 0xc0, !PT ;  /* 0xfffffff800007812 */ /* 0x000fe400078ec0ff */
[----:B------:R-:W5:Y:S04]  /*16be0*/  LD.E.128 R40, desc[UR40][R40.64] ;  /* 0x0000002828287980 */ /* 0x000f68000c101d00 */
[----:B------:R-:W5:Y:S02]  /*16bf0*/  LD.E.128 R44, desc[UR40][R44.64] ;  /* 0x000000282c2c7980 */ /* 0x000f64000c101d00 */
[----:B------:R-:W1:Y:S01]  /*16c00*/  @P1 LDC R85, c[0x0][0xcec] ;  /* 0x00033b00ff551b82 */ /* 0x000e620000000800 */
[----:B------:R-:W-:Y:S01]  /*16c10*/  IMAD.IADD R0, R90, 0x1, -R0 ;  /* 0x000000015a007824 */ /* 0x000fe200078e0a00 */
[----:B------:R-:W5:Y:S04]  /*16c20*/  LD.E.128 R48, desc[UR40][R48.64] ;  /* 0x0000002830307980 */ /* 0x000f68000c101d00 */
[----:B------:R-:W5:Y:S02]  /*16c30*/  LD.E.128 R52, desc[UR40][R52.64] ;  /* 0x0000002834347980 */ /* 0x000f64000c101d00 */
[----:B------:R-:W2:Y:S01]  /*16c40*/  @P1 LDC R89, c[0x0][0xcf0] ;  /* 0x00033c00ff591b82 */ /* 0x000ea20000000800 */
[----:B------:R-:W-:Y:S01]  /*16c50*/  IMAD R81, R81, UR4, RZ ;  /* 0x0000000451517c24 */ /* 0x000fe2000f8e02ff */
[----:B------:R-:W-:Y:S01]  /*16c60*/  LEA R0, R0, R82, 0x5 ;  /* 0x0000005200007211 */ /* 0x000fe200078e28ff */
[C---:B------:R-:W-:Y:S01]  /*16c70*/  IMAD.WIDE.U32 R2, R84.reuse, UR4, R2 ;  /* 0x0000000454027c25 */ /* 0x040fe2000f8e0002 */
[----:B------:R-:W5:Y:S03]  /*16c80*/  LD.E.128 R56, desc[UR40][R56.64] ;  /* 0x0000002838387980 */ /* 0x000f66000c101d00 */
[----:B------:R-:W-:Y:S01]  /*16c90*/  IMAD R81, R84, UR5, R81 ;  /* 0x0000000554517c24 */ /* 0x000fe2000f8e0251 */
[----:B------:R-:W-:Y:S01]  /*16ca0*/  ULDC.64 UR4, c[0x0][0xbf0] ;  /* 0x0002fc0000047ab9 */ /* 0x000fe20000000a00 */
[----:B------:R-:W-:Y:S01]  /*16cb0*/  VIADD R99, R210, 0x40 ;  /* 0x00000040d2637836 */ /* 0x000fe20000000000 */
[----:B------:R-:W5:Y:S01]  /*16cc0*/  LD.E.128 R60, desc[UR40][R60.64] ;  /* 0x000000283c3c7980 */ /* 0x000f62000c101d00 */
[----:B------:R-:W-:-:S02]  /*16cd0*/  IMAD.IADD R80, R213, 0x1, R0 ;  /* 0x00000001d5507824 */ /* 0x000fc400078e0200 */
[----:B------:R-:W-:Y:S01]  /*16ce0*/  IMAD.IADD R3, R3, 0x1, R81 ;  /* 0x0000000103037824 */ /* 0x000fe200078e0251 */
[----:B0-----:R-:W-:Y:S01]  /*16cf0*/  ISETP.GE.AND P0, PT, R99, R83, PT ;  /* 0x000000536300720c */ /* 0x001fe20003f06270 */
[----:B------:R-:W-:Y:S01]  /*16d00*/  IMAD R24, R24, UR4, RZ ;  /* 0x0000000418187c24 */ /* 0x000fe2000f8e02ff */
[----:B------:R-:W5:Y:S01]  /*16d10*/  LD.E.128 R64, desc[UR40][R64.64] ;  /* 0x0000002840407980 */ /* 0x000f62000c101d00 */
[----:B-1----:R-:W-:-:S03]  /*16d20*/  @P1 IMAD.HI.U32 R0, R80, R85, RZ ;  /* 0x0000005550001227 */ /* 0x002fc600078e00ff */
[----:B------:R-:W5:Y:S01]  /*16d30*/  LD.E.128 R68, desc[UR40][R68.64] ;  /* 0x0000002844447980 */ /* 0x000f62000c101d00 */
[C---:B------:R-:W-:Y:S02]  /*16d40*/  VIADD R97, R210.reuse, 0x80 ;  /* 0x00000080d2617836 */ /* 0x040fe40000000000 */
[C---:B------:R-:W-:Y:S01]  /*16d50*/  IMAD R81, R21.reuse, UR5, R24 ;  /* 0x0000000515517c24 */ /* 0x040fe2000f8e0218 */
[----:B------:R-:W-:Y:S01]  /*16d60*/  SEL R24, RZ, 0xffffffff, P0 ;  /* 0xffffffffff187807 */ /* 0x000fe20000000000 */
[----:B------:R-:W-:Y:S01]  /*16d70*/  IMAD.WIDE.U32 R2, R21, UR4, R2 ;  /* 0x0000000415027c25 */ /* 0x000fe2000f8e0002 */
[----:B------:R-:W-:Y:S01]  /*16d80*/  ISETP.GE.AND P0, PT, R97, R83, PT ;  /* 0x000000536100720c */ /* 0x000fe20003f06270 */
[----:B------:R-:W-:Y:S01]  /*16d90*/  ULDC.64 UR4, c[0x0][0xbe0] ;  /* 0x0002f80000047ab9 */ /* 0x000fe20000000a00 */
[----:B------:R-:W5:Y:S01]  /*16da0*/  LD.E.128 R72, desc[UR40][R72.64] ;  /* 0x0000002848487980 */ /* 0x000f62000c101d00 */
[----:B------:R-:W-:Y:S01]  /*16db0*/  IMAD.MOV.U32 R21, RZ, RZ, R80 ;  /* 0x000000ffff157224 */ /* 0x000fe200078e0050 */
[----:B--2---:R-:W-:Y:S01]  /*16dc0*/  @P1 SHF.R.U32.HI R21, RZ, R89, R0 ;  /* 0x00000059ff151219 */ /* 0x004fe20000011600 */
[C---:B------:R-:W-:Y:S01]  /*16dd0*/  VIADD R95, R210.reuse, 0xc0 ;  /* 0x000000c0d25f7836 */ /* 0x040fe20000000000 */
[-C--:B------:R-:W-:Y:S01]  /*16de0*/  ISETP.GE.AND P1, PT, R210, R83.reuse, PT ;  /* 0x00000053d200720c */ /* 0x080fe20003f26270 */
[----:B------:R-:W-:Y:S01]  /*16df0*/  IMAD.SHL.U32 R85, R24, 0x2, RZ ;  /* 0x0000000218557824 */ /* 0x000fe200078e00ff */
[----:B------:R-:W-:Y:S01]  /*16e00*/  SEL R24, RZ, 0xffffffff, P0 ;  /* 0xffffffffff187807 */ /* 0x000fe20000000000 */
[----:B------:R-:W5:Y:S01]  /*16e10*/  LD.E.128 R76, desc[UR40][R76.64] ;  /* 0x000000284c4c7980 */ /* 0x000f62000c101d00 */
[----:B------:R-:W-:Y:S01]  /*16e20*/  SEL R0, RZ, 0x1, P1 ;  /* 0x00000001ff007807 */ /* 0x000fe20000800000 */
[----:B------:R-:W-:Y:S01]  /*16e30*/  IMAD.IADD R3, R3, 0x1, R81 ;  /* 0x0000000103037824 */ /* 0x000fe200078e0251 */
[----:B------:R-:W-:Y:S01]  /*16e40*/  ISETP.GE.AND P0, PT, R95, R83, PT ;  /* 0x000000535f00720c */ /* 0x000fe20003f06270 */
[--C-:B------:R-:W-:Y:S01]  /*16e50*/  IMAD.MOV R81, RZ, RZ, -R21.reuse ;  /* 0x000000ffff517224 */ /* 0x100fe200078e0a15 */
[----:B------:R-:W-:Y:S01]  /*16e60*/  LOP3.LUT R0, R85, 0x2, R0, 0xe2, !PT ;  /* 0x0000000255007812 */ /* 0x000fe200078ee200 */
[----:B------:R-:W-:Y:S01]  /*16e70*/  VIADD R93, R210, 0x100 ;  /* 0x00000100d25d7836 */ /* 0x000fe20000000000 */
[----:B------:R-:W-:Y:S01]  /*16e80*/  @!PT LDS RZ, [RZ] ;  /* 0x00000000fffff984 */ /* 0x000fe20000000800 */
[----:B------:R-:W-:Y:S01]  /*16e90*/  @!PT LDS RZ, [RZ] ;  /* 0x00000000fffff984 */ /* 0x000fe20000000800 */
[----:B------:R-:W-:Y:S01]  /*16ea0*/  @!PT LDS RZ, [RZ] ;  /* 0x00000000fffff984 */ /* 0x000fe20000000800 */
[----:B------:R-:W-:Y:S01]  /*16eb0*/  @!PT LDS RZ, [RZ] ;  /* 0x00000000fffff984 */ /* 0x000fe20000000800 */
[----:B------:R0:W-:Y:S06]  /*16ec0*/  MEMBAR.ALL.CTA ;  /* 0x0000000000007992 */ /* 0x0001ec0000008000 */
[----:B0-----:R-:W0:Y:S01]  /*16ed0*/  FENCE.VIEW.ASYNC.S ;  /* 0x00000000000073c6 */ /* 0x001e220000000000 */
[----:B------:R-:W-:Y:S01]  /*16ee0*/  IMAD.SHL.U32 R85, R24, 0x4, RZ ;  /* 0x0000000418557824 */ /* 0x000fe200078e00ff */
[----:B------:R-:W-:Y:S01]  /*16ef0*/  SEL R24, RZ, 0xffffffff, P0 ;  /* 0xffffffffff187807 */ /* 0x000fe20000000000 */
[----:B------:R-:W-:Y:S01]  /*16f00*/  IMAD R81, R87, R81, R80 ;  /* 0x0000005157517224 */ /* 0x000fe200078e0250 */
[----:B------:R-:W-:Y:S01]  /*16f10*/  SHF.R.S32.HI R80, RZ, 0x1f, R21 ;  /* 0x0000001fff507819 */ /* 0x000fe20000011415 */
[C---:B------:R-:W-:Y:S01]  /*16f20*/  VIADD R91, R210.reuse, 0x140 ;  /* 0x00000140d25b7836 */ /* 0x040fe20000000000 */
[-C--:B------:R-:W-:Y:S01]  /*16f30*/  ISETP.GE.AND P0, PT, R93, R83.reuse, PT ;  /* 0x000000535d00720c */ /* 0x080fe20003f06270 */
        /* <DEDUP_REMOVED lines=8> */
[----:B------:R-:W-:Y:S01]  /*16fc0*/  VIADD R90, R210, 0x180 ;  /* 0x00000180d25a7836 */ /* 0x000fe20000000000 */
        /* <DEDUP_REMOVED lines=12> */
[----:B------:R-:W-:Y:S01]  /*17090*/  IMAD R87, R20, R87, RZ ;  /* 0x0000005714577224 */ /* 0x000fe200078e02ff */
[----:B------:R-:W-:Y:S01]  /*170a0*/  SEL R21, RZ, 0x40, P0 ;  /* 0x00000040ff157807 */ /* 0x000fe20000000000 */
[----:B------:R-:W-:Y:S01]  /*170b0*/  IMAD.IADD R213, R82, 0x1, R213 ;  /* 0x0000000152d57824 */ /* 0x000fe200078e02d5 */
[----:B------:R-:W-:Y:S01]  /*170c0*/  ISETP.GE.AND P0, PT, R86, R83, PT ;  /* 0x000000535600720c */ /* 0x000fe20003f06270 */
[C---:B------:R-:W-:Y:S01]  /*170d0*/  IMAD R85, R81.reuse, UR5, R24 ;  /* 0x0000000551557c24 */ /* 0x040fe2000f8e0218 */
[----:B------:R-:W-:Y:S01]  /*170e0*/  LOP3.LUT R24, R0, R21, RZ, 0xfc, !PT ;  /* 0x0000001500187212 */ /* 0x000fe200078efcff */
[----:B------:R-:W-:Y:S01]  /*170f0*/  IMAD.WIDE.U32 R2, R81, UR4, R2 ;  /* 0x0000000451027c25 */ /* 0x000fe2000f8e0002 */
[----:B------:R-:W-:Y:S01]  /*17100*/  ISETP.GE.AND P1, PT, R213, R87, PT ;  /* 0x00000057d500720c */ /* 0x000fe20003f26270 */
[----:B------:R-:W-:-:S02]  /*17110*/  ULDC.64 UR4, c[0x0][0xb80] ;  /* 0x0002e00000047ab9 */ /* 0x000fc40000000a00 */
        /* <DEDUP_REMOVED lines=11> */
[----:B------:R1:W2:Y:S01]  /*171d0*/  SHFL.IDX PT, R2, R82, RZ, 0x181f ;  /* 0x00181fff52027589 */ /* 0x0002a200000e0000 */
[C---:B------:R-:W-:Y:S01]  /*171e0*/  VIADD R96, R210.reuse, 0xc0 ;  /* 0x000000c0d2607836 */ /* 0x040fe20000000000 */
[----:B------:R-:W-:Y:S01]  /*171f0*/  SHF.R.S32.HI R88, RZ, 0x1f, R88 ;  /* 0x0000001fff587819 */ /* 0x000fe20000011458 */
[C---:B------:R-:W-:Y:S01]  /*17200*/  VIADD R98, R210.reuse, 0x80 ;  /* 0x00000080d2627836 */ /* 0x040fe20000000000 */
[----:B------:R-:W-:Y:S01]  /*17210*/  SHF.R.S32.HI R89, RZ, 0x1f, R89 ;  /* 0x0000001fff597819 */ /* 0x000fe20000011459 */
[----:B------:R-:W-:Y:S01]  /*17220*/  VIADD R100, R210, 0x40 ;  /* 0x00000040d2647836 */ /* 0x000fe20000000000 */
[----:B0-----:R-:W-:-:S02]  /*17230*/  LOP3.LUT R0, R24, R3, RZ, 0xfc, !PT ;  /* 0x0000000318007212 */ /* 0x001fc400078efcff */
[----:B------:R1:W0:Y:S01]  /*17240*/  SHFL.IDX PT, R3, R84, RZ, 0x181f ;  /* 0x00181fff54037589 */ /* 0x00022200000e0000 */
        /* <DEDUP_REMOVED lines=37> */
.L_x_5507:
[----:B------:R-:W-:Y:S05]  /*174a0*/  BSYNC B1 ;  /* 0x0000000000017941 */ /* 0x000fea0003800000 */
.L_x_5506:
[----:B---3-5:R-:W-:Y:S01]  /*174b0*/  VIADD R4, R213, 0x20 ;  /* 0x00000020d5047836 */ /* 0x028fe20000000000 */
[----:B0-----:R0:W4:Y:S04]  /*174c0*/  SHFL.IDX PT, R3, R84, 0x1, 0x181f ;  /* 0x00381f0054037f89 */ /* 0x00112800000e0000 */
[----:B------:R-:W-:Y:S01]  /*174d0*/  ISETP.GE.AND P0, PT, R4, R87, PT ;  /* 0x000000570400720c */ /* 0x000fe20003f06270 */
[----:B--2---:R0:W1:-:S12]  /*174e0*/  SHFL.IDX PT, R2, R82, 0x1, 0x181f ;  /* 0x00381f0052027f89 */ /* 0x00405800000e0000 */
[----:B0-----:R-:W-:Y:S05]  /*174f0*/  @P0 BRA `(.L_x_5508) ;  /* 0x0000001000600947 */ /* 0x001fea0003800000 */
[-C--:B------:R-:W-:Y:S02]  /*17500*/  ISETP.GE.AND P5, PT, R99, R83.reuse, PT ;  /* 0x000000536300720c */ /* 0x080fe40003fa6270 */
[-C--:B------:R-:W-:Y:S02]  /*17510*/  ISETP.GE.AND P6, PT, R210, R83.reuse, PT ;  /* 0x00000053d200720c */ /* 0x080fe40003fc6270 */
[-C--:B------:R-:W-:Y:S02]  /*17520*/  ISETP.GE.AND P3, PT, R97, R83.reuse, PT ;  /* 0x000000536100720c */ /* 0x080fe40003f66270 */
[-C--:B------:R-:W-:Y:S02]  /*17530*/  ISETP.GE.AND P2, PT, R95, R83.reuse, PT ;  /* 0x000000535f00720c */ /* 0x080fe40003f46270 */
[-C--:B------:R-:W-:Y:S02]  /*17540*/  ISETP.GE.AND P1, PT, R93, R83.reuse, PT ;  /* 0x000000535d00720c */ /* 0x080fe40003f26270 */
[----:B------:R-:W-:-:S03]  /*17550*/  ISETP.GE.AND P0, PT, R91, R83, PT ;  /* 0x000000535b00720c */ /* 0x000fc60003f06270 */
[CC--:B-1----:R-:W-:Y:S02]  /*17560*/  @!P5 LEA R6, P4, R99.reuse, R2.reuse, 0x1 ;  /* 0x000000026306d211 */ /* 0x0c2fe400078808ff */
[----:B----4-:R-:W-:Y:S02]  /*17570*/  @!P6 IMAD.WIDE R4, R210, 0x2, R2 ;  /* 0x00000002d204e825 */ /* 0x010fe400078e0202 */
[----:B------:R-:W-:Y:S02]  /*17580*/  @!P5 LEA.HI.X R7, R99, R3, R100, 0x1, P4 ;  /* 0x000000036307d211 */ /* 0x000fe400020f0c64 */
[----:B------:R-:W-:Y:S01]  /*17590*/  LOP3.LUT P4, RZ, R24, 0x40, RZ, 0xc0, !PT ;  /* 0x0000004018ff7812 */ /* 0x000fe2000788c0ff */
[----:B------:R0:W-:Y:S01]  /*175a0*/  @!P6 ST.E.128 desc[UR40][R4.64], R8 ;  /* 0x000000080400e985 */ /* 0x0001e2000c101d28 */
[----:B------:R-:W-:-:S03]  /*175b0*/  @!P3 LEA R12, P6, R97, R2, 0x1 ;  /* 0x00000002610cb211 */ /* 0x000fc600078c08ff */
[----:B------:R1:W-:Y:S01]  /*175c0*/  @!P5 ST.E.128 desc[UR40][R6.64], R28 ;  /* 0x0000001c0600d985 */ /* 0x0003e2000c101d28 */
[-C--:B------:R-:W-:Y:S02]  /*175d0*/  @!P3 LEA.HI.X R13, R97, R3.reuse, R98, 0x1, P6 ;  /* 0x00000003610db211 */ /* 0x080fe400030f0c62 */
[-C--:B------:R-:W-:Y:S02]  /*175e0*/  @!P2 LEA R14, P5, R95, R2.reuse, 0x1 ;  /* 0x000000025f0ea211 */ /* 0x080fe400078a08ff */
        /* <DEDUP_REMOVED lines=18> */
.L_x_5503:
[----:B-1----:R-:W4:Y:S01]  /*17710*/  LDL.LU R4, [R1+0x50] ;  /* 0x0000500001047983 */ /* 0x002f220000300800 */
[----:B------:R-:W-:Y:S01]  /*17720*/  ULDC.64 UR4, c[0x0][0xd00] ;  /* 0x0003400000047ab9 */ /* 0x000fe20000000a00 */
[----:B------:R-:W-:Y:S01]  /*17730*/  IMAD.MOV.U32 R6, RZ, RZ, RZ ;  /* 0x000000ffff067224 */ /* 0x000fe200078e00ff */
[----:B------:R-:W1:Y:S01]  /*17740*/  LDC R29, c[0x0][0xce8] ;  /* 0x00033a00ff1d7b82 */ /* 0x000e620000000800 */
        /* <DEDUP_REMOVED lines=9> */
[----:B0-----:R-:W0:-:S12]  /*177e0*/  S2R R20, SR_TID.X ;  /* 0x0000000000147919 */ /* 0x001e180000002100 */
[----:B------:R-:W-:Y:S01]  /*177f0*/  @P1 IADD3 R4, P2, R4, UR4, RZ ;  /* 0x0000000404041c10 */ /* 0x000fe2000ff5e0ff */
[----:B------:R-:W-:-:S03]  /*17800*/  ULDC UR4, c[0x0][0xb88] ;  /* 0x0002e20000047ab9 */ /* 0x000fc60000000800 */
[----:B------:R-:W-:Y:S01]  /*17810*/  @P1 IADD3.X R5, R0, UR5, RZ, P2, !PT ;  /* 0x0000000500051c10 */ /* 0x000fe200097fe4ff */
[----:B------:R-:W-:-:S06]  /*17820*/  IMAD.U32 R0, RZ, RZ, UR4 ;  /* 0x00000004ff007e24 */ /* 0x000fcc000f8e00ff */
[----:B------:R2:W5:Y:S01]  /*17830*/  @P1 LDG.E R0, desc[UR40][R4.64] ;  /* 0x0000002804001981 */ /* 0x000562000c1e1900 */
[----:B0-----:R-:W-:-:S05]  /*17840*/  VIADD R20, R20, 0xffffff80 ;  /* 0xffffff8014147836 */ /* 0x001fca0000000000 */
[----:B------:R-:W-:Y:S01]  /*17850*/  ISETP.GE.AND P2, PT, R20, 0x40, PT ;  /* 0x000000401400780c */ /* 0x000fe20003f46270 */
[----:B-12---:R-:W-:-:S12]  /*17860*/  @P1 BRA `(.L_x_5509) ;  /* 0x0000000000101947 */ /* 0x006fd80003800000 */
[----:B------:R-:W-:Y:S05]  /*17870*/  @!P0 BRA `(.L_x_5509) ;  /* 0x00000000000c8947 */ /* 0x000fea0003800000 */
[----:B------:R-:W2:Y:S04]  /*17880*/  LDG.E R5, desc[UR40][R2.64] ;  /* 0x0000002802057981 */ /* 0x000ea8000c1e1900 */
[----:B-----5:R-:W2:Y:S02]  /*17890*/  LDG.E R0, desc[UR40][R2.64+0x4] ;  /* 0x0000042802007981 */ /* 0x020ea4000c1e1900 */
[----:B--2---:R-:W-:-:S07]  /*178a0*/  IMAD.IADD R0, R0, 0x1, -R5 ;  /* 0x0000000100007824 */ /* 0x004fce00078e0a05 */
.L_x_5509:
[----:B------:R-:W2:Y:S04]  /*178b0*/  LDL.LU R3, [R1+0x58] ;  /* 0x0000580001037983 */ /* 0x000ea80000300800 */
[----:B------:R-:W4:Y:S04]  /*178c0*/  LDL.LU R2, [R1+0x60] ;  /* 0x0000600001027983 */ /* 0x000f280000300800 */
[----:B------:R-:W3:Y:S01]  /*178d0*/  LDL R14, [R1+0x4c] ;  /* 0x00004c00010e7983 */ /* 0x000ee20000100800 */
[----:B------:R-:W-:Y:S01]  /*178e0*/  BSSY B1, `(.L_x_5510) ;  /* 0x000002d000017945 */ /* 0x000fe20003800000 */
[----:B-----5:R-:W-:-:S02]  /*178f0*/  SHF.R.S32.HI R11, RZ, 0x1f, R6 ;  /* 0x0000001fff0b7819 */ /* 0x020fc40000011406 */
[----:B--2---:R-:W-:Y:S02]  /*17900*/  SEL R13, R3, RZ, !P0 ;  /* 0x000000ff030d7207 */ /* 0x004fe40004000000 */
[----:B----4-:R-:W-:Y:S02]  /*17910*/  SEL R12, R2, RZ, !P0 ;  /* 0x000000ff020c7207 */ /* 0x010fe40004000000 */
[----:B---3--:R-:W-:Y:S01]  /*17920*/  SHF.R.S32.HI R10, RZ, 0x1f, R14 ;  /* 0x0000001fff0a7819 */ /* 0x008fe2000001140e */
[----:B------:R-:W-:Y:S06]  /*17930*/  @P2 BRA `(.L_x_5511) ;  /* 0x00000000009c2947 */ /* 0x000fec0003800000 */
[----:B------:R-:W0:Y:S01]  /*17940*/  S2R R8, SR_TID.X ;  /* 0x0000000000087919 */ /* 0x000e220000002100 */
[----:B------:R-:W1:Y:S02]  /*17950*/  LDC R9, c[0x0][0xce8] ;  /* 0x00033a00ff097b82 */ /* 0x000e640000000800 */
[----:B-1----:R-:W-:Y:S01]  /*17960*/  IMAD R2, R0, R9, RZ ;  /* 0x0000000900027224 */ /* 0x002fe200078e02ff */
        /* <DEDUP_REMOVED lines=36> */
.L_x_5511:
[----:B------:R-:W-:Y:S05]  /*17bb0*/  BSYNC B1 ;  /* 0x0000000000017941 */ /* 0x000fea0003800000 */
.L_x_5510:
[----:B------:R-:W-:Y:S01]  /*17bc0*/  ISETP.NE.AND P0, PT, R29, 0x1, PT ;  /* 0x000000011d00780c */ /* 0x000fe20003f05270 */
[----:B------:R-:W-:Y:S01]  /*17bd0*/  ULDC.64 UR4, c[0x0][0xba0] ;  /* 0x0002e80000047ab9 */ /* 0x000fe20000000a00 */
[----:B------:R-:W1:Y:S01]  /*17be0*/  LDC R21, c[0x0][0xbc8] ;  /* 0x0002f200ff157b82 */ /* 0x000e620000000800 */
[----:B0-----:R-:W-:Y:S01]  /*17bf0*/  IMAD R5, R11, UR4, RZ ;  /* 0x000000040b057c24 */ /* 0x001fe2000f8e02ff */
[----:B------:R-:W-:Y:S01]  /*17c00*/  SHF.R.S32.HI R8, RZ, 0x1f, R20 ;  /* 0x0000001fff087819 */ /* 0x000fe20000011414 */
[----:B------:R-:W-:Y:S01]  /*17c10*/  IMAD.WIDE.U32 R2, R6, UR4, RZ ;  /* 0x0000000406027c25 */ /* 0x000fe2000f8e00ff */
[----:B------:R-:W-:Y:S01]  /*17c20*/  IADD3 R41, R210, 0x80, RZ ;  /* 0x00000080d2297810 */ /* 0x000fe20007ffe0ff */
[----:B------:R-:W-:Y:S01]  /*17c30*/  BSSY B1, `(.L_x_5512) ;  /* 0x0000080000017945 */ /* 0x000fe20003800000 */
[----:B------:R-:W-:Y:S01]  /*17c40*/  LEA.HI R8, R8, R20, RZ, 0x3 ;  /* 0x0000001408087211 */ /* 0x000fe200078f18ff */
[----:B------:R-:W-:Y:S01]  /*17c50*/  IMAD R5, R6, UR5, R5 ;  /* 0x0000000506057c24 */ /* 0x000fe2000f8e0205 */
[----:B------:R-:W-:Y:S01]  /*17c60*/  ULDC.64 UR4, c[0x0][0xbe8] ;  /* 0x0002fa0000047ab9 */ /* 0x000fe20000000a00 */
[----:B------:R-:W-:Y:S01]  /*17c70*/  VIADD R42, R210, 0x40 ;  /* 0x00000040d22a7836 */ /* 0x000fe20000000000 */
[----:B------:R-:W-:Y:S01]  /*17c80*/  LOP3.LUT R8, R8, 0xfffffff8, RZ, 0xc0, !PT ;  /* 0xfffffff808087812 */ /* 0x000fe200078ec0ff */
[----:B------:R-:W-:Y:S01]  /*17c90*/  IMAD.IADD R3, R3, 0x1, R5 ;  /* 0x0000000103037824 */ /* 0x000fe200078e0205 */
[----:B------:R-:W0:Y:S01]  /*17ca0*/  @P0 LDC R7, c[0x0][0xcec] ;  /* 0x00033b00ff070b82 */ /* 0x000e220000000800 */
[----:B------:R-:W-:Y:S01]  /*17cb0*/  IMAD R4, R10, UR4, RZ ;  /* 0x000000040a047c24 */ /* 0x000fe2000f8e02ff */
[----:B------:R-:W-:Y:S01]  /*17cc0*/  SHF.R.S32.HI R41, RZ, 0x1f, R41 ;  /* 0x0000001fff297819 */ /* 0x000fe20000011429 */
[----:B------:R-:W-:-:S04]  /*17cd0*/  IMAD.WIDE.U32 R2, R14, UR4, R2 ;  /* 0x000000040e027c25 */ /* 0x000fc8000f8e0002 */
[----:B------:R-:W-:Y:S01]  /*17ce0*/  IMAD R5, R14, UR5, R4 ;  /* 0x000000050e057c24 */ /* 0x000fe2000f8e0204 */
[----:B------:R-:W-:Y:S01]  /*17cf0*/  SHF.R.S32.HI R14, RZ, 0x1f, R20 ;  /* 0x0000001fff0e7819 */ /* 0x000fe20000011414 */
[----:B------:R-:W2:Y:S01]  /*17d00*/  @P0 LDC R9, c[0x0][0xcf0] ;  /* 0x00033c00ff090b82 */ /* 0x000ea20000000800 */
[----:B------:R-:W-:Y:S01]  /*17d10*/  ULDC.64 UR4, c[0x0][0xbf0] ;  /* 0x0002fc0000047ab9 */ /* 0x000fe20000000a00 */
[----:B------:R-:W-:Y:S01]  /*17d20*/  IMAD.IADD R8, R20, 0x1, -R8 ;  /* 0x0000000114087824 */ /* 0x000fe200078e0a08 */
[----:B------:R-:W-:Y:S01]  /*17d30*/  LEA.HI R14, R14, R20, RZ, 0x3 ;  /* 0x000000140e0e7211 */ /* 0x000fe200078f18ff */
[----:B------:R-:W-:Y:S01]  /*17d40*/  IMAD R4, R12, UR4, RZ ;  /* 0x000000040c047c24 */ /* 0x000fe2000f8e02ff */
[-C--:B-1----:R-:W-:Y:S01]  /*17d50*/  ISETP.GE.AND P1, PT, R42, R21.reuse, PT ;  /* 0x000000152a00720c */ /* 0x082fe20003f26270 */
[----:B------:R-:W-:Y:S01]  /*17d60*/  IMAD.IADD R3, R3, 0x1, R5 ;  /* 0x0000000103037824 */ /* 0x000fe200078e0205 */
[----:B------:R-:W-:Y:S01]  /*17d70*/  SHF.R.S32.HI R14, RZ, 0x3, R14 ;  /* 0x00000003ff0e7819 */ /* 0x000fe2000001140e */
[----:B------:R-:W-:Y:S01]  /*17d80*/  IMAD R5, R13, UR5, R4 ;  /* 0x000000050d057c24 */ /* 0x000fe2000f8e0204 */
[C---:B------:R-:W-:Y:S01]  /*17d90*/  ISETP.GE.AND P2, PT, R210.reuse, R21, PT ;  /* 0x00000015d200720c */ /* 0x040fe20003f46270 */
[----:B------:R-:W-:-:S02]  /*17da0*/  VIADD R40, R210, 0x80 ;  /* 0x00000080d2287836 */ /* 0x000fc40000000000 */
[----:B------:R-:W-:Y:S01]  /*17db0*/  IMAD R4, R8, 0x20, R14 ;  /* 0x0000002008047824 */ /* 0x000fe200078e020e */
[----:B------:R-:W-:Y:S01]  /*17dc0*/  SEL R8, RZ, 0xffffffff, P1 ;  /* 0xffffffffff087807 */ /* 0x000fe20000800000 */
[----:B------:R-:W-:Y:S01]  /*17dd0*/  IMAD.WIDE.U32 R2, R13, UR4, R2 ;  /* 0x000000040d027c25 */ /* 0x000fe2000f8e0002 */
[----:B------:R-:W-:-:S03]  /*17de0*/  ULDC.64 UR4, c[0x0][0xbe0] ;  /* 0x0002f80000047ab9 */ /* 0x000fc60000000a00 */
[----:B------:R-:W-:Y:S02]  /*17df0*/  IMAD.IADD R6, R213, 0x1, R4 ;  /* 0x00000001d5067824 */ /* 0x000fe400078e0204 */
[----:B------:R-:W-:Y:S02]  /*17e00*/  IMAD.IADD R3, R3, 0x1, R5 ;  /* 0x0000000103037824 */ /* 0x000fe400078e0205 */
[----:B0-----:R-:W-:Y:S01]  /*17e10*/  @P0 IMAD.HI.U32 R4, R6, R7, RZ ;  /* 0x0000000706040227 */ /* 0x001fe200078e00ff */
[----:B------:R-:W-:Y:S02]  /*17e20*/  SEL R7, RZ, 0x1, P2 ;  /* 0x00000001ff077807 */ /* 0x000fe40001000000 */
[----:B------:R-:W-:Y:S01]  /*17e30*/  ISETP.GE.AND P2, PT, R40, R21, PT ;  /* 0x000000152800720c */ /* 0x000fe20003f46270 */
[----:B------:R-:W-:Y:S01]  /*17e40*/  IMAD.MOV.U32 R5, RZ, RZ, R6 ;  /* 0x000000ffff057224 */ /* 0x000fe200078e0006 */
[----:B--2---:R-:W-:Y:S01]  /*17e50*/  @P0 SHF.R.U32.HI R5, RZ, R9, R4 ;  /* 0x00000009ff050219 */ /* 0x004fe20000011604 */
[----:B------:R-:W-:Y:S01]  /*17e60*/  IMAD.SHL.U32 R8, R8, 0x2, RZ ;  /* 0x0000000208087824 */ /* 0x000fe200078e00ff */
[----:B------:R-:W-:Y:S01]  /*17e70*/  SEL R9, RZ, 0xffffffff, P2 ;  /* 0xffffffffff097807 */ /* 0x000fe20001000000 */
[C---:B------:R-:W-:Y:S01]  /*17e80*/  VIADD R38, R210.reuse, 0xc0 ;  /* 0x000000c0d2267836 */ /* 0x040fe20000000000 */
[----:B------:R-:W-:Y:S01]  /*17e90*/  SHF.R.S32.HI R4, RZ, 0x1f, R5 ;  /* 0x0000001fff047819 */ /* 0x000fe20000011405 */
[----:B------:R-:W-:Y:S01]  /*17ea0*/  VIADD R36, R210, 0x100 ;  /* 0x00000100d2247836 */ /* 0x000fe20000000000 */
[----:B------:R-:W-:Y:S01]  /*17eb0*/  LOP3.LUT R8, R8, 0x2, R7, 0xe2, !PT ;  /* 0x0000000208087812 */ /* 0x000fe200078ee207 */
[----:B------:R-:W-:Y:S01]  /*17ec0*/  IMAD.SHL.U32 R9, R9, 0x4, RZ ;  /* 0x0000000409097824 */ /* 0x000fe200078e00ff */
[----:B------:R-:W-:Y:S01]  /*17ed0*/  ISETP.GE.AND P1, PT, R38, R21, PT ;  /* 0x000000152600720c */ /* 0x000fe20003f26270 */
[----:B------:R-:W-:Y:S01]  /*17ee0*/  IMAD R4, R4, UR4, RZ ;  /* 0x0000000404047c24 */ /* 0x000fe2000f8e02ff */
[----:B------:R-:W-:Y:S01]  /*17ef0*/  IADD3 R7, -R5, RZ, RZ ;  /* 0x000000ff05077210 */ /* 0x000fe20007ffe1ff */
[----:B------:R-:W-:Y:S01]  /*17f00*/  IMAD R31, R0, R29, RZ ;  /* 0x0000001d001f7224 */ /* 0x000fe200078e02ff */
[----:B------:R-:W-:Y:S01]  /*17f10*/  SEL R10, RZ, 0xffffffff, P1 ;  /* 0xffffffffff0a7807 */ /* 0x000fe20000800000 */
[----:B------:R-:W-:Y:S01]  /*17f20*/  VIADD R34, R210, 0x140 ;  /* 0x00000140d2227836 */ /* 0x000fe20000000000 */
[----:B------:R-:W-:Y:S01]  /*17f30*/  ISETP.GE.AND P0, PT, R36, R21, PT ;  /* 0x000000152400720c */ /* 0x000fe20003f06270 */
[----:B------:R-:W-:Y:S01]  /*17f40*/  IMAD R7, R29, R7, R6 ;  /* 0x000000071d077224 */ /* 0x000fe200078e0206 */
[----:B------:R-:W-:Y:S01]  /*17f50*/  LOP3.LUT R8, R9, 0x4, R8, 0xe2, !PT ;  /* 0x0000000409087812 */ /* 0x000fe200078ee208 */
[C---:B------:R-:W-:Y:S01]  /*17f60*/  IMAD R9, R5.reuse, UR5, R4 ;  /* 0x0000000505097c24 */ /* 0x040fe2000f8e0204 */
[----:B------:R-:W-:Y:S01]  /*17f70*/  SEL R4, RZ, 0xffffffff, P0 ;  /* 0xffffffffff047807 */ /* 0x000fe20000000000 */
[----:B------:R-:W-:Y:S01]  /*17f80*/  IMAD.SHL.U32 R11, R10, 0x8, RZ ;  /* 0x000000080a0b7824 */ /* 0x000fe200078e00ff */
[----:B------:R-:W-:Y:S01]  /*17f90*/  SHF.R.S32.HI R0, RZ, 0x1f, R7 ;  /* 0x0000001fff007819 */ /* 0x000fe20000011407 */
[----:B------:R-:W-:Y:S01]  /*17fa0*/  IMAD.WIDE.U32 R2, R5, UR4, R2 ;  /* 0x0000000405027c25 */ /* 0x000fe2000f8e0002 */
[----:B------:R-:W-:Y:S01]  /*17fb0*/  ULDC.64 UR4, c[0x0][0xbd8] ;  /* 0x0002f60000047ab9 */ /* 0x000fe20000000a00 */
[----:B------:R-:W-:-:S02]  /*17fc0*/  ISETP.GE.AND P0, PT, R34, R21, PT ;  /* 0x000000152200720c */ /* 0x000fc40003f06270 */
[----:B------:R-:W-:Y:S01]  /*17fd0*/  IMAD.SHL.U32 R5, R4, 0x10, RZ ;  /* 0x0000001004057824 */ /* 0x000fe200078e00ff */
[----:B------:R-:W-:Y:S01]  /*17fe0*/  LOP3.LUT R8, R11, 0x8, R8, 0xe2, !PT ;  /* 0x000000080b087812 */ /* 0x000fe200078ee208 */
[----:B------:R-:W-:Y:S01]  /*17ff0*/  IMAD R0, R0, UR4, RZ ;  /* 0x0000000400007c24 */ /* 0x000fe2000f8e02ff */
[----:B------:R-:W-:Y:S01]  /*18000*/  SEL R4, RZ, 0xffffffff, P0 ;  /* 0xffffffffff047807 */ /* 0x000fe20000000000 */
[----:B------:R-:W-:Y:S01]  /*18010*/  VIADD R32, R210, 0x180 ;  /* 0x00000180d2207836 */ /* 0x000fe20000000000 */
[----:B------:R-:W-:Y:S01]  /*18020*/  LOP3.LUT R8, R5, 0x10, R8, 0xe2, !PT ;  /* 0x0000001005087812 */ /* 0x000fe200078ee208 */
[----:B------:R-:W-:Y:S02]  /*18030*/  IMAD.IADD R3, R3, 0x1, R9 ;  /* 0x0000000103037824 */ /* 0x000fe400078e0209 */
[----:B------:R-:W-:Y:S01]  /*18040*/  IMAD R5, R7, UR5, R0 ;  /* 0x0000000507057c24 */ /* 0x000fe2000f8e0200 */
[----:B------:R-:W-:Y:S01]  /*18050*/  ISETP.GE.AND P0, PT, R32, R21, PT ;  /* 0x000000152000720c */ /* 0x000fe20003f06270 */
[----:B------:R-:W-:-:S02]  /*18060*/  IMAD.IADD R0, R14, 0x1, R213 ;  /* 0x000000010e007824 */ /* 0x000fc400078e02d5 */
[----:B------:R-:W-:Y:S02]  /*18070*/  VIADD R28, R210, 0x1c0 ;  /* 0x000001c0d21c7836 */ /* 0x000fe40000000000 */
[----:B------:R-:W-:Y:S02]  /*18080*/  IMAD.SHL.U32 R9, R4, 0x20, RZ ;  /* 0x0000002004097824 */ /* 0x000fe400078e00ff */
[----:B------:R-:W-:Y:S01]  /*18090*/  IMAD.WIDE.U32 R2, R7, UR4, R2 ;  /* 0x0000000407027c25 */ /* 0x000fe2000f8e0002 */
[----:B------:R-:W-:Y:S01]  /*180a0*/  SEL R7, RZ, 0x40, P0 ;  /* 0x00000040ff077807 */ /* 0x000fe20000000000 */
[----:B------:R-:W-:Y:S01]  /*180b0*/  ULDC.64 UR4, c[0x0][0xb80] ;  /* 0x0002e00000047ab9 */ /* 0x000fe20000000a00 */
[----:B------:R-:W-:Y:S01]  /*180c0*/  ISETP.GE.AND P0, PT, R0, R31, PT ;  /* 0x0000001f0000720c */ /* 0x000fe20003f06270 */
[----:B------:R-:W-:Y:S01]  /*180d0*/  IMAD.IADD R3, R3, 0x1, R5 ;  /* 0x0000000103037824 */ /* 0x000fe200078e0205 */
[----:B------:R-:W-:Y:S01]  /*180e0*/  ISETP.GE.AND P2, PT, R28, R21, PT ;  /* 0x000000151c00720c */ /* 0x000fe20003f46270 */
[C---:B------:R-:W-:Y:S01]  /*180f0*/  VIADD R30, R210.reuse, 0x1c0 ;  /* 0x000001c0d21e7836 */ /* 0x040fe20000000000 */
[----:B------:R-:W-:Y:S01]  /*18100*/  LOP3.LUT R8, R9, 0x20, R8, 0xe2, !PT ;  /* 0x0000002009087812 */ /* 0x000fe200078ee208 */
[----:B------:R-:W-:Y:S01]  /*18110*/  VIADD R33, R210, 0x180 ;  /* 0x00000180d2217836 */ /* 0x000fe20000000000 */
[----:B------:R-:W-:Y:S01]  /*18120*/  LEA R14, P1, R2, UR4, 0x1 ;  /* 0x00000004020e7c11 */ /* 0x000fe2000f8208ff */
[C---:B------:R-:W-:Y:S01]  /*18130*/  VIADD R35, R210.reuse, 0x140 ;  /* 0x00000140d2237836 */ /* 0x040fe20000000000 */
[----:B------:R-:W-:Y:S01]  /*18140*/  SEL R5, RZ, 0x80, P2 ;  /* 0x00000080ff057807 */ /* 0x000fe20001000000 */
[----:B------:R-:W-:Y:S01]  /*18150*/  VIADD R37, R210, 0x100 ;  /* 0x00000100d2257836 */ /* 0x000fe20000000000 */
[----:B------:R-:W-:Y:S01]  /*18160*/  LOP3.LUT R20, R8, R7, RZ, 0xfc, !PT ;  /* 0x0000000708147212 */ /* 0x000fe200078efcff */
[----:B------:R-:W-:Y:S01]  /*18170*/  VIADD R39, R210, 0xc0 ;  /* 0x000000c0d2277836 */ /* 0x000fe20000000000 */
[----:B------:R-:W-:Y:S01]  /*18180*/  LEA.HI.X R15, R2, UR5, R3, 0x1, P1 ;  /* 0x00000005020f7c11 */ /* 0x000fe200088f0c03 */
[----:B------:R-:W-:Y:S01]  /*18190*/  VIADD R43, R210, 0x40 ;  /* 0x00000040d22b7836 */ /* 0x000fe20000000000 */
[----:B------:R-:W-:Y:S01]  /*181a0*/  LOP3.LUT R24, R20, R5, RZ, 0xfc, !PT ;  /* 0x0000000514187212 */ /* 0x000fe200078efcff */
[----:B------:R0:W1:Y:S01]  /*181b0*/  SHFL.IDX PT, R4, R14, RZ, 0x181f ;  /* 0x00181fff0e047589 */ /* 0x00006200000e0000 */
[----:B------:R-:W-:-:S02]  /*181c0*/  SHF.R.S32.HI R30, RZ, 0x1f, R30 ;  /* 0x0000001fff1e7819 */ /* 0x000fc4000001141e */
[----:B------:R-:W-:Y:S01]  /*181d0*/  SHF.R.S32.HI R33, RZ, 0x1f, R33 ;  /* 0x0000001fff217819 */ /* 0x000fe20000011421 */
[----:B------:R0:W2:Y:S01]  /*181e0*/  SHFL.IDX PT, R5, R15, RZ, 0x181f ;  /* 0x00181fff0f057589 */ /* 0x0000a200000e0000 */
        /* <DEDUP_REMOVED lines=9> */
[-C--:B-1----:R-:W-:Y:S02]  /*18280*/  @!P2 LEA R6, P0, R42, R4.reuse, 0x1 ;  /* 0x000000042a06a211 */ /* 0x082fe400078008ff */
        /* <DEDUP_REMOVED lines=26> */
.L_x_5513:
[----:B------:R-:W-:Y:S05]  /*18430*/  BSYNC B1 ;  /* 0x0000000000017941 */ /* 0x000fea0003800000 */
.L_x_5512:
[----:B------:R-:W-:Y:S01]  /*18440*/  VIADD R0, R0, 0x20 ;  /* 0x0000002000007836 */ /* 0x000fe20000000000 */
[----:B--23--:R0:W2:Y:S04]  /*18450*/  SHFL.IDX PT, R5, R15, 0x1, 0x181f ;  /* 0x00381f000f057f89 */ /* 0x00c0a800000e0000 */
[----:B------:R-:W-:Y:S01]  /*18460*/  ISETP.GE.AND P0, PT, R0, R31, PT ;  /* 0x0000001f0000720c */ /* 0x000fe20003f06270 */
[----:B-1----:R0:W1:-:S12]  /*18470*/  SHFL.IDX PT, R4, R14, 0x1, 0x181f ;  /* 0x00381f000e047f89 */ /* 0x00205800000e0000 */
[----:B0-----:R-:W-:Y:S05]  /*18480*/  @P0 BRA `(.L_x_5508) ;  /* 0x00000000007c0947 */ /* 0x001fea0003800000 */
[-C--:B------:R-:W-:Y:S02]  /*18490*/  ISETP.GE.AND P6, PT, R210, R21.reuse, PT ;  /* 0x00000015d200720c */ /* 0x080fe40003fc6270 */
[-C--:B------:R-:W-:Y:S02]  /*184a0*/  ISETP.GE.AND P5, PT, R42, R21.reuse, PT ;  /* 0x000000152a00720c */ /* 0x080fe40003fa6270 */
[-C--:B------:R-:W-:Y:S02]  /*184b0*/  ISETP.GE.AND P4, PT, R40, R21.reuse, PT ;  /* 0x000000152800720c */ /* 0x080fe40003f86270 */
[-C--:B------:R-:W-:Y:S02]  /*184c0*/  ISETP.GE.AND P3, PT, R38, R21.reuse, PT ;  /* 0x000000152600720c */ /* 0x080fe40003f66270 */
[-C--:B------:R-:W-:Y:S02]  /*184d0*/  ISETP.GE.AND P2, PT, R36, R21.reuse, PT ;  /* 0x000000152400720c */ /* 0x080fe40003f46270 */
[----:B------:R-:W-:-:S03]  /*184e0*/  ISETP.GE.AND P1, PT, R34, R21, PT ;  /* 0x000000152200720c */ /* 0x000fc60003f26270 */
[----:B-12---:R-:W-:Y:S02]  /*184f0*/  @!P6 IMAD.WIDE R2, R210, 0x2, R4 ;  /* 0x00000002d202e825 */ /* 0x006fe400078e0204 */
        /* <DEDUP_REMOVED lines=24> */
.L_x_5508:
[----:B------:R-:W-:Y:S05]  /*18680*/  BSYNC B0 ;  /* 0x0000000000007941 */ /* 0x000fea0003800000 */
.L_x_5502:
[----:B------:R-:W-:Y:S02]  /*18690*/  ULDC UR4, c[0x0][0xd3c] ;  /* 0x00034f0000047ab9 */ /* 0x000fe40000000800 */
[----:B------:R-:W-:-:S13]  /*186a0*/  ISETP.GE.AND P0, PT, R27, UR4, PT ;  /* 0x000000041b007c0c */ /* 0x000fda000bf06270 */
[----:B------:R-:W-:Y:S05]  /*186b0*/  @!P0 BRA `(.L_x_5514) ;  /* 0xfffffe8c00cc8947 */ /* 0x000fea000383ffff */
[----:B------:R-:W-:Y:S05]  /*186c0*/  BRA `(.L_x_5375) ;  /* 0x0000008400507947 */ /* 0x000fea0003800000 */
.L_x_5373:
        /* <DEDUP_REMOVED lines=16> */
.L_x_5515:
        /* <DEDUP_REMOVED lines=41> */
.L_x_5521:
        /* <DEDUP_REMOVED lines=12> */
.L_x_5520:
[----:B------:R-:W-:Y:S05]  /*18b20*/  BSYNC B0 ;  /* 0x0000000000007941 */ /* 0x000fea0003800000 */
.L_x_5519:
        /* <DEDUP_REMOVED lines=20> */
.L_x_5517:
        /* <DEDUP_REMOVED lines=20> */
.L_x_5522:
        /* <DEDUP_REMOVED lines=24> */
[----:B------:R-:W-:-:S03]  /*18f30*/  IMAD.MOV R2, RZ, RZ, -R2 ;  /* 0x000000ffff027224 */ /* 0x000fc600078e0a02 */
[----:B------:R-:W-:Y:S01]  /*18f40*/  IADD3 R10, -R8, RZ, RZ ;  /* 0x000000ff080a7210 */ /* 0x000fe20007ffe1ff */
        /* <DEDUP_REMOVED lines=27> */
[----:B------:R-:W-:Y:S01]  /*19100*/  @!P1 LOP3.LUT R2, RZ, R18, RZ, 0x33, !PT ;  /* 0x00000012ff029212 */ /* 0x000fe200078e33ff */
[----:B------:R-:W-:-:S03]  /*19110*/  IMAD.MOV R18, RZ, RZ, -R18 ;  /* 0x000000ffff127224 */ /* 0x000fc600078e0a12 */
[----:B------:R-:W-:Y:S01]  /*19120*/  LOP3.LUT R17, RZ, R2, RZ, 0x33, !PT ;  /* 0x00000002ff117212 */ /* 0x000fe200078e33ff */
[----:B------:R-:W-:-:S04]  /*19130*/  IMAD R18, R2, R18, R3 ;  /* 0x0000001202127224 */ /* 0x000fc800078e0203 */
[----:B------:R-:W-:Y:S01]  /*19140*/  IMAD.IADD R17, R4, 0x1, R17 ;  /* 0x0000000104117824 */ /* 0x000fe200078e0211 */
[----:B------:R-:W-:Y:S06]  /*19150*/  BRA `(.L_x_5523) ;  /* 0x00000000000c7947 */ /* 0x000fec0003800000 */
.L_x_5518:
[----:B------:R-:W-:Y:S02]  /*19160*/  IMAD.MOV.U32 R17, RZ, RZ, RZ ;  /* 0x000000ffff117224 */ /* 0x000fe400078e00ff */
[----:B------:R-:W-:Y:S02]  /*19170*/  IMAD.U32 R16, RZ, RZ, UR6 ;  /* 0x00000006ff107e24 */ /* 0x000fe4000f8e00ff */
[----:B------:R-:W-:-:S07]  /*19180*/  IMAD.MOV.U32 R18, RZ, RZ, RZ ;  /* 0x000000ffff127224 */ /* 0x000fce00078e00ff */
.L_x_5523:
[----:B------:R-:W-:-:S13]  /*19190*/  ISETP.NE.AND P0, PT, R5, RZ, PT ;  /* 0x000000ff0500720c */ /* 0x000fda0003f05270 */
[----:B------:R-:W0:Y:S01]  /*191a0*/  @!P0 S2R R3, SR_CgaCtaId ;  /* 0x0000000000038919 */ /* 0x000e220000008800 */
[----:B------:R-:W-:-:S04]  /*191b0*/  @!P0 MOV R2, 0x400 ;  /* 0x0000040000028802 */ /* 0x000fc80000000f00 */
[----:B0-----:R-:W-:-:S05]  /*191c0*/  @!P0 LEA R2, R3, R2, 0x18 ;  /* 0x0000000203028211 */ /* 0x001fca00078ec0ff */
[----:B------:R0:W-:Y:S01]  /*191d0*/  @!P0 STS.128 [R2+0x388d0], R16 ;  /* 0x0388d01002008388 */ /* 0x0001e20000000c00 */
[----:B------:R-:W-:Y:S06]  /*191e0*/  BAR.ARV 0x5, 0x180 ;  /* 0x0146000000007b1d */ /* 0x000fec0000002000 */
.L_x_5516:
[----:B------:R2:W-:Y:S01]  /*191f0*/  STL [R1+0x2c], RZ ;  /* 0x00002cff01007387 */ /* 0x0005e20000100800 */
[----:B------:R-:W-:Y:S01]  /*19200*/  ULDC UR4, c[0x0][0xd3c] ;  /* 0x00034f0000047ab9 */ /* 0x000fe20000000800 */
[----:B------:R-:W-:Y:S01]  /*19210*/  MOV R28, 0x1 ;  /* 0x00000001001c7802 */ /* 0x000fe20000000f00 */
[----:B------:R-:W-:Y:S01]  /*19220*/  IMAD.MOV.U32 R25, RZ, RZ, RZ ;  /* 0x000000ffff197224 */ /* 0x000fe200078e00ff */
[----:B-1----:R-:W-:-:S13]  /*19230*/  ISETP.GE.AND P0, PT, R19, UR4, PT ;  /* 0x0000000413007c0c */ /* 0x002fda000bf06270 */
[----:B--2---:R-:W-:Y:S05]  /*19240*/  @P0 BRA `(.L_x_5524) ;  /* 0x0000007400940947 */ /* 0x004fea0003800000 */
[----:B------:R-:W2:Y:S01]  /*19250*/  LDL R4, [R1+0x8] ;  /* 0x0000080001047983 */ /* 0x000ea20000100800 */
[----:B------:R-:W1:Y:S01]  /*19260*/  S2UR UR5, SR_CgaCtaId ;  /* 0x00000000000579c3 */ /* 0x000e620000008800 */
[C---:B0-----:R-:W-:Y:S01]  /*19270*/  IMAD.SHL.U32 R2, R0.reuse, 0x8, RZ ;  /* 0x0000000800027824 */ /* 0x041fe200078e00ff */
[----:B------:R-:W-:Y:S01]  /*19280*/  LOP3.LUT R5, R0, 0x7f, RZ, 0xc0, !PT ;  /* 0x0000007f00057812 */ /* 0x000fe200078ec0ff */
[----:B------:R-:W-:Y:S01]  /*19290*/  UMOV UR4, 0x400 ;  /* 0x0000040000047882 */ /* 0x000fe20000000000 */
[----:B------:R-:W-:Y:S01]  /*192a0*/  BSSY B8, `(.L_x_5524) ;  /* 0x000075f000087945 */ /* 0x000fe20003800000 */
[----:B------:R-:W-:Y:S01]  /*192b0*/  IMAD.MOV.U32 R29, RZ, RZ, 0x1 ;  /* 0x00000001ff1d7424 */ /* 0x000fe200078e00ff */
[C---:B------:R-:W-:Y:S01]  /*192c0*/  LOP3.LUT R3, R2.reuse, 0x1f8, RZ, 0xc0, !PT ;  /* 0x000001f802037812 */ /* 0x040fe200078ec0ff */
[----:B------:R-:W-:Y:S01]  /*192d0*/  IMAD.SHL.U32 R36, R5, 0x8, RZ ;  /* 0x0000000805247824 */ /* 0x000fe200078e00ff */
[----:B------:R-:W-:Y:S02]  /*192e0*/  LOP3.LUT R2, R2, 0x38, RZ, 0xc0, !PT ;  /* 0x0000003802027812 */ /* 0x000fe400078ec0ff */
[----:B------:R-:W-:-:S02]  /*192f0*/  CS2R R24, SRZ ;  /* 0x0000000000187805 */ /* 0x000fc4000001ff00 */
[----:B------:R-:W-:Y:S01]  /*19300*/  LOP3.LUT R3, R3, 0x38, R0, 0x78, !PT ;  /* 0x0000003803037812 */ /* 0x000fe200078e7800 */
[----:B------:R-:W-:Y:S01]  /*19310*/  IMAD.SHL.U32 R0, R0, 0x10, RZ ;  /* 0x0000001000007824 */ /* 0x000fe200078e00ff */
[----:B------:R-:W-:Y:S01]  /*19320*/  ULDC.64 UR38, c[0x0][0x198] ;  /* 0x0000660000267ab9 */ /* 0x000fe20000000a00 */
[----:B------:R-:W-:Y:S01]  /*19330*/  IMAD.MOV.U32 R28, RZ, RZ, 0x1 ;  /* 0x00000001ff1c7424 */ /* 0x000fe200078e00ff */
[----:B------:R-:W-:Y:S01]  /*19340*/  LOP3.LUT R36, R3, 0x200, R36, 0xf8, !PT ;  /* 0x0000020003247812 */ /* 0x000fe200078ef824 */
[----:B------:R-:W-:Y:S01]  /*19350*/  ULDC UR36, c[0x0][0xc] ;  /* 0x0000030000247ab9 */ /* 0x000fe20000000800 */
[----:B------:R-:W-:-:S04]  /*19360*/  SHF.R.U32.HI R3, RZ, 0x3, R5 ;  /* 0x00000003ff037819 */ /* 0x000fc80000011605 */
[----:B------:R-:W-:Y:S02]  /*19370*/  LOP3.LUT R3, R3, 0x70, R0, 0xf8, !PT ;  /* 0x0000007003037812 */ /* 0x000fe400078ef800 */
[C---:B------:R-:W-:Y:S01]  /*19380*/  LOP3.LUT R0, R2.reuse, 0x40, RZ, 0xfc, !PT ;  /* 0x0000004002007812 */ /* 0x040fe200078efcff */
[----:B-1----:R-:W-:Y:S01]  /*19390*/  ULEA UR4, UR5, UR4, 0x18 ;  /* 0x0000000405047291 */ /* 0x002fe2000f8ec03f */
        /* <DEDUP_REMOVED lines=11> */
.L_x_5637:
[----:B------:R-:W0:Y:S02]  /*19450*/  LDC.64 R2, c[0x0][0xd88] ;  /* 0x00036200ff027b82 */ /* 0x000e240000000a00 */
[----:B0-----:R-:W-:-:S05]  /*19460*/  IMAD.WIDE R2, R19, 0x4, R2 ;  /* 0x0000000413027825 */ /* 0x001fca00078e0202 */
[----:B--2---:R-:W2:Y:S01]  /*19470*/  LDG.E R37, desc[UR40][R2.64] ;  /* 0x0000002802257981 */ /* 0x004ea2000c1e1900 */
[----:B------:R-:W-:Y:S05]  /*19480*/  YIELD ;  /* 0x0000000000007946 */ /* 0x000fea0003800000 */
[----:B------:R-:W-:Y:S01]  /*19490*/  ULDC.64 UR4, c[0x0][0xb20] ;  /* 0x0002c80000047ab9 */ /* 0x000fe20000000a00 */
[----:B------:R-:W-:Y:S01]  /*194a0*/  IMAD.MOV.U32 R34, RZ, RZ, RZ ;  /* 0x000000ffff227224 */ /* 0x000fe200078e00ff */
[----:B------:R-:W-:Y:S01]  /*194b0*/  ISETP.NE.U32.AND P0, PT, RZ, UR4, PT ;  /* 0x00000004ff007c0c */ /* 0x000fe2000bf05070 */
[----:B-1-3--:R-:W-:Y:S01]  /*194c0*/  IMAD.MOV.U32 R6, RZ, RZ, RZ ;  /* 0x000000ffff067224 */ /* 0x00afe200078e00ff */
        /* <DEDUP_REMOVED lines=46> */
[----:B--2---:R-:W-:-:S05]  /*197b0*/  IADD3 R9, -R8, R2, RZ ;  /* 0x0000000208097210 */ /* 0x004fca0007ffe1ff */
[----:B------:R1:W-:Y:S02]  /*197c0*/  STL [R1+0x10], R9 ;  /* 0x0000100901007387 */ /* 0x0003e40000100800 */
.L_x_5525:
        /* <DEDUP_REMOVED lines=9> */
.L_x_5526:
        /* <DEDUP_REMOVED lines=9> */
.L_x_5527:
        /* <DEDUP_REMOVED lines=8> */
[----:B--2---:R-:W-:Y:S02]  /*19970*/  @P1 IMAD.IADD R6, R5, 0x1, -R2 ;  /* 0x0000000105061824 */ /* 0x004fe400078e0a02 */
[----:B------:R-:W-:-:S02]  /*19980*/  IMAD.SHL.U32 R2, R17, 0x40, RZ ;  /* 0x0000004011027824 */ /* 0x000fc400078e00ff */
[----:B------:R-:W-:Y:S02]  /*19990*/  IMAD.IADD R31, R7, 0x1, R6 ;  /* 0x00000001071f7824 */ /* 0x000fe400078e0206 */
[----:B------:R-:W-:Y:S02]  /*199a0*/  VIADD R2, R2, 0x3f ;  /* 0x0000003f02027836 */ /* 0x000fe40000000000 */
[----:B------:R-:W-:Y:S02]  /*199b0*/  VIADD R5, R31, 0x3f ;  /* 0x0000003f1f057836 */ /* 0x000fe40000000000 */
[----:B---3--:R-:W-:-:S05]  /*199c0*/  @P0 IMAD.HI.U32 R4, R2, R4, RZ ;  /* 0x0000000402040227 */ /* 0x008fca00078e00ff */
        /* <DEDUP_REMOVED lines=9> */
[----:B------:R-:W-:-:S05]  /*19a60*/  VIMNMX R2, R5, R3, PT ;  /* 0x0000000305027248 */ /* 0x000fca0003fe0100 */
[--C-:B------:R-:W-:Y:S02]  /*19a70*/  IMAD R2, R2, 0x40, -R7.reuse ;  /* 0x0000004002027824 */ /* 0x100fe400078e0a07 */
        /* <DEDUP_REMOVED lines=20> */
.L_x_5692:
[----:B---3--:R-:W-:Y:S02]  /*19bc0*/  ISETP.NE.AND P0, PT, R14, RZ, PT ;  /* 0x000000ff0e00720c */ /* 0x008fe40003f05270 */
[----:B------:R-:W-:-:S11]  /*19bd0*/  PLOP3.LUT P6, PT, PT, PT, PT, 0x8, 0x0 ;  /* 0x000000000000781c */ /* 0x000fd60003fce170 */
[----:B------:R-:W-:Y:S05]  /*19be0*/  @P0 BRA `(.L_x_5531) ;  /* 0x00000000000c0947 */ /* 0x000fea0003800000 */
[----:B------:R-:W-:-:S03]  /*19bf0*/  UMOV UR4, 0xffffffff ;  /* 0xffffffff00047882 */ /* 0x000fc60000000000 */
[----:B------:R-:W-:Y:S05]  /*19c00*/  BRA.DIV UR4, `(.L_x_5532) ;  /* 0x00000082046c7947 */ /* 0x000fea000b800000 */
[----:B------:R-:W-:-:S13]  /*19c10*/  ELECT P6, URZ, PT ;  /* 0x00000000003f782f */ /* 0x000fda00038c0000 */
.L_x_5531:
        /* <DEDUP_REMOVED lines=9> */
.L_x_5695:
[----:B------:R-:W-:Y:S05]  /*19cb0*/  BSYNC B1 ;  /* 0x0000000000017941 */ /* 0x000fea0003800000 */
.L_x_5533:
        /* <DEDUP_REMOVED lines=10> */
.L_x_5696:
[----:B------:R-:W-:Y:S05]  /*19d60*/  BSYNC B2 ;  /* 0x0000000000027941 */ /* 0x000fea0003800000 */
.L_x_5537:
        /* <DEDUP_REMOVED lines=9> */
.L_x_5540:
[----:B------:R-:W-:Y:S05]  /*19e00*/  BSYNC B2 ;  /* 0x0000000000027941 */ /* 0x000fea0003800000 */
.L_x_5539:
        /* <DEDUP_REMOVED lines=12> */
.L_x_5541:
        /* <DEDUP_REMOVED lines=13> */
.L_x_5697:
[----:B------:R-:W-:Y:S05]  /*19fa0*/  BSYNC B2 ;  /* 0x0000000000027941 */ /* 0x000fea0003800000 */
.L_x_5542:
        /* <DEDUP_REMOVED lines=11> */
.L_x_5545:
[----:B------:R-:W-:Y:S05]  /*1a060*/  BSYNC B2 ;  /* 0x0000000000027941 */ /* 0x000fea0003800000 */
.L_x_5544:
        /* <DEDUP_REMOVED lines=9> */
.L_x_5546:
        /* <DEDUP_REMOVED lines=15> */
.L_x_5547:
        /* <DEDUP_REMOVED lines=15> */
.L_x_5548:
        /* <DEDUP_REMOVED lines=15> */
.L_x_5549:
        /* <DEDUP_REMOVED lines=15> */
.L_x_5550:
        /* <DEDUP_REMOVED lines=15> */
.L_x_5551:
        /* <DEDUP_REMOVED lines=15> */
.L_x_5552:
        /* <DEDUP_REMOVED lines=15> */
.L_x_5553:
        /* <DEDUP_REMOVED lines=10> */
.L_x_5536:
[----:B------:R-:W-:Y:S05]  /*1a830*/  BSYNC B1 ;  /* 0x0000000000017941 */ /* 0x000fea0003800000 */
.L_x_5535:
        /* <DEDUP_REMOVED lines=9> */
.L_x_5573:
        /* <DEDUP_REMOVED lines=11> */
.L_x_5698:
[----:B------:R-:W-:Y:S05]  /*1a980*/  BSYNC B2 ;  /* 0x0000000000027941 */ /* 0x000fea0003800000 */
.L_x_5556:
        /* <DEDUP_REMOVED lines=9> */
.L_x_5559:
[----:B------:R-:W-:Y:S05]  /*1aa20*/  BSYNC B2 ;  /* 0x0000000000027941 */ /* 0x000fea0003800000 */
.L_x_5558:
        /* <DEDUP_REMOVED lines=8> */
[----:B-1----:R-:W-:Y:S01]  /*1aab0*/  VIADD R9, R8, 0x38890 ;  /* 0x0003889008097836 */ /* 0x002fe20000000000 */
[----:B------:R-:W-:Y:S01]  /*1aac0*/  UMOV UR6, 0x0 ;  /* 0x0000000000067882 */ /* 0x000fe20000000000 */
[----:B------:R-:W-:-:S10]  /*1aad0*/  UMOV UR7, 0x12f00000 ;  /* 0x12f0000000077882 */ /* 0x000fd40000000000 */
.L_x_5560:
        /* <DEDUP_REMOVED lines=13> */
.L_x_5699:
[----:B------:R-:W-:Y:S05]  /*1abb0*/  BSYNC B2 ;  /* 0x0000000000027941 */ /* 0x000fea0003800000 */
.L_x_5561:
        /* <DEDUP_REMOVED lines=11> */
.L_x_5564:
[----:B------:R-:W-:Y:S05]  /*1ac70*/  BSYNC B2 ;  /* 0x0000000000027941 */ /* 0x000fea0003800000 */
.L_x_5563:
[----:B------:R-:W-:Y:S01]  /*1ac80*/  R2UR UR6, R2 ;  /* 0x00000000020672ca */ /* 0x000fe200000e0000 */
[----:B------:R-:W-:Y:S01]  /*1ac90*/  IMAD R9, R24, 0x10000, R23 ;  /* 0x0001000018097824 */ /* 0x000fe200078e0217 */
[----:B------:R-:W-:Y:S01]  /*1aca0*/  R2UR UR7, R3 ;  /* 0x00000000030772ca */ /* 0x000fe200000e0000 */
[----:B------:R-:W-:Y:S01]  /*1acb0*/  UIADD3 UR4, UP0, UR38, 0x670, URZ ;  /* 0x0000067026047890 */ /* 0x000fe2000ff1e03f */
[----:B------:R-:W-:Y:S01]  /*1acc0*/  R2UR UR10, R12 ;  /* 0x000000000c0a72ca */ /* 0x000fe200000e0000 */
[----:B------:R-:W-:Y:S01]  /*1acd0*/  VIADD R8, R8, 0x388b0 ;  /* 0x000388b008087836 */ /* 0x000fe20000000000 */
[----:B------:R-:W-:Y:S01]  /*1ace0*/  PLOP3.LUT P1, PT, PT, PT, PT, 0x80, 0x0 ;  /* 0x000000000000781c */ /* 0x000fe20003f2f070 */
[----:B------:R-:W-:Y:S01]  /*1acf0*/  UIADD3.X UR5, URZ, UR39, URZ, UP0, !UPT ;  /* 0x000000273f057290 */ /* 0x000fe200087fe43f */
[----:B------:R-:W-:-:S11]  /*1ad00*/  IADD3 R12, R9, 0x400, RZ ;  /* 0x00000400090c7810 */ /* 0x000fd60007ffe0ff */
.L_x_5565:
        /* <DEDUP_REMOVED lines=15> */
.L_x_5566:
        /* <DEDUP_REMOVED lines=15> */
.L_x_5567:
        /* <DEDUP_REMOVED lines=15> */
.L_x_5568:
        /* <DEDUP_REMOVED lines=15> */
.L_x_5569:
        /* <DEDUP_REMOVED lines=15> */
.L_x_5570:
        /* <DEDUP_REMOVED lines=15> */
.L_x_5571:
        /* <DEDUP_REMOVED lines=15> */
.L_x_5572:
        /* <DEDUP_REMOVED lines=10> */
.L_x_5555:
[----:B------:R-:W-:Y:S05]  /*1b440*/  BSYNC B1 ;  /* 0x0000000000017941 */ /* 0x000fea0003800000 */
.L_x_5554:
        /* <DEDUP_REMOVED lines=8> */
.L_x_5529:
[----:B------:R-:W-:Y:S05]  /*1b4d0*/  BSYNC B0 ;  /* 0x0000000000007941 */ /* 0x000fea0003800000 */
.L_x_5528:
        /* <DEDUP_REMOVED lines=35> */
.L_x_5575:
        /* <DEDUP_REMOVED lines=20> */
.L_x_5578:
[----:B------:R-:W-:Y:S05]  /*1b850*/  BSYNC B6 ;  /* 0x0000000000067941 */ /* 0x000fea0003800000 */
.L_x_5577:
        /* <DEDUP_REMOVED lines=19> */
[----:B-12---:R-:W-:Y:S05]  /*1b990*/  CALL.ABS.NOINC R2 ;  /* 0x0000000002007343 */ /* 0x006fea0003c00000 */
.L_x_5581:
        /* <DEDUP_REMOVED lines=15> */
.L_x_5580:
[----:B------:R-:W-:Y:S05]  /*1ba90*/  BSYNC B6 ;  /* 0x0000000000067941 */ /* 0x000fea0003800000 */
.L_x_5579:
[----:B------:R-:W-:Y:S01]  /*1baa0*/  ULDC.64 UR4, c[0x0][0xaf0] ;  /* 0x0002bc0000047ab9 */ /* 0x000fe20000000a00 */
[----:B------:R-:W0:Y:S01]  /*1bab0*/  S2R R20, SR_TID.X ;  /* 0x0000000000147919 */ /* 0x000e220000002100 */
[----:B------:R-:W-:Y:S01]  /*1bac0*/  ISETP.NE.U32.AND P0, PT, RZ, UR4, PT ;  /* 0x00000004ff007c0c */ /* 0x000fe2000bf05070 */
[----:B------:R-:W2:Y:S03]  /*1bad0*/  LDC R10, c[0x0][0x430] ;  /* 0x00010c00ff0a7b82 */ /* 0x000ea60000000800 */
[----:B------:R-:W-:-:S13]  /*1bae0*/  ISETP.NE.AND.EX P0, PT, RZ, UR5, PT, P0 ;  /* 0x00000005ff007c0c */ /* 0x000fda000bf05300 */
[----:B------:R-:W-:Y:S01]  /*1baf0*/  @P0 IADD3 R2, P1, R27, UR4, RZ ;  /* 0x000000041b020c10 */ /* 0x000fe2000ff3e0ff */
[----:B------:R-:W3:Y:S01]  /*1bb00*/  S2R R11, SR_TID.X ;  /* 0x00000000000b7919 */ /* 0x000ee20000002100 */
[----:B------:R-:W-:Y:S02]  /*1bb10*/  ULDC UR4, c[0x0][0x320] ;  /* 0x0000c80000047ab9 */ /* 0x000fe40000000800 */
[----:B------:R-:W-:-:S05]  /*1bb20*/  @P0 IADD3.X R3, R30, UR5, RZ, P1, !PT ;  /* 0x000000051e030c10 */ /* 0x000fca0008ffe4ff */
[----:B------:R4:W5:Y:S01]  /*1bb30*/  @P0 LDG.E R32, desc[UR40][R2.64] ;  /* 0x0000002802200981 */ /* 0x000962000c1e1900 */
[----:B0-----:R-:W-:-:S04]  /*1bb40*/  LOP3.LUT R20, R20, 0x7f, RZ, 0xc0, !PT ;  /* 0x0000007f14147812 */ /* 0x001fc800078ec0ff */
[----:B------:R-:W-:Y:S02]  /*1bb50*/  SHF.R.U32.HI R21, RZ, 0x3, R20 ;  /* 0x00000003ff157819 */ /* 0x000fe40000011614 */
[----:B------:R-:W0:Y:S02]  /*1bb60*/  S2R R20, SR_TID.X ;  /* 0x0000000000147919 */ /* 0x000e240000002100 */
[----:B0-----:R-:W-:-:S05]  /*1bb70*/  IMAD.SHL.U32 R20, R20, 0x10, RZ ;  /* 0x0000001014147824 */ /* 0x001fca00078e00ff */
[----:B------:R-:W-:Y:S02]  /*1bb80*/  LOP3.LUT R20, R21, 0x70, R20, 0xf8, !PT ;  /* 0x0000007015147812 */ /* 0x000fe400078ef814 */
[----:B------:R-:W0:Y:S01]  /*1bb90*/  S2R R21, SR_TID.X ;  /* 0x0000000000157919 */ /* 0x000e220000002100 */
[----:B--2---:R-:W-:Y:S02]  /*1bba0*/  ISETP.NE.AND P1, PT, R10, 0x1, PT ;  /* 0x000000010a00780c */ /* 0x004fe40003f25270 */
[----:B------:R-:W-:-:S11]  /*1bbb0*/  LEA R27, R35, 0xffffffc0, 0x6 ;  /* 0xffffffc0231b7811 */ /* 0x000fd600078e30ff */
[----:B----4-:R-:W2:Y:S01]  /*1bbc0*/  @P1 LDC R3, c[0x0][0x434] ;  /* 0x00010d00ff031b82 */ /* 0x010ea20000000800 */
[----:B0-----:R-:W-:-:S07]  /*1bbd0*/  IMAD.SHL.U32 R21, R21, 0x8, RZ ;  /* 0x0000000815157824 */ /* 0x001fce00078e00ff */
[----:B------:R-:W0:Y:S01]  /*1bbe0*/  @P1 LDC R2, c[0x0][0x438] ;  /* 0x00010e00ff021b82 */ /* 0x000e220000000800 */
[----:B------:R-:W-:-:S04]  /*1bbf0*/  LOP3.LUT R21, R21, 0x38, RZ, 0xc0, !PT ;  /* 0x0000003815157812 */ /* 0x000fc800078ec0ff */
[----:B------:R-:W-:-:S04]  /*1bc00*/  LOP3.LUT R21, R21, 0x40, RZ, 0xfc, !PT ;  /* 0x0000004015157812 */ /* 0x000fc800078efcff */
[----:B------:R-:W-:Y:S02]  /*1bc10*/  ISETP.GE.AND P2, PT, R21, UR4, PT ;  /* 0x0000000415007c0c */ /* 0x000fe4000bf46270 */
[----:B------:R-:W4:Y:S01]  /*1bc20*/  S2R R21, SR_TID.X ;  /* 0x0000000000157919 */ /* 0x000f220000002100 */
[----:B------:R-:W-:-:S05]  /*1bc30*/  IMAD.IADD R4, R20, 0x1, R27 ;  /* 0x0000000114047824 */ /* 0x000fca00078e021b */
[C---:B------:R-:W-:Y:S01]  /*1bc40*/  ISETP.GE.AND P0, PT, R4.reuse, R31, PT ;  /* 0x0000001f0400720c */ /* 0x040fe20003f06270 */
[----:B------:R-:W-:Y:S02]  /*1bc50*/  IMAD.IADD R0, R4, 0x1, R34 ;  /* 0x0000000104007824 */ /* 0x000fe400078e0222 */
[----:B---3--:R-:W-:Y:S01]  /*1bc60*/  IMAD.SHL.U32 R11, R11, 0x8, RZ ;  /* 0x000000080b0b7824 */ /* 0x008fe200078e00ff */
[----:B------:R-:W-:Y:S01]  /*1bc70*/  ISETP.GT.U32.OR P0, PT, R20, 0x3f, P0 ;  /* 0x0000003f1400780c */ /* 0x000fe20000704470 */
[----:B--2---:R-:W-:-:S03]  /*1bc80*/  @P1 IMAD.HI.U32 R3, R0, R3, RZ ;  /* 0x0000000300031227 */ /* 0x004fc600078e00ff */
[----:B------:R-:W-:Y:S01]  /*1bc90*/  LOP3.LUT R11, R11, 0x38, RZ, 0xc0, !PT ;  /* 0x000000380b0b7812 */ /* 0x000fe200078ec0ff */
[----:B------:R-:W-:Y:S01]  /*1bca0*/  IMAD.MOV.U32 R8, RZ, RZ, R0 ;  /* 0x000000ffff087224 */ /* 0x000fe200078e0000 */
[----:B0-----:R-:W-:Y:S02]  /*1bcb0*/  @P1 SHF.R.U32.HI R8, RZ, R2, R3 ;  /* 0x00000002ff081219 */ /* 0x001fe40000011603 */
[----:B------:R-:W-:Y:S02]  /*1bcc0*/  ISETP.GE.AND P1, PT, R11, UR4, PT ;  /* 0x000000040b007c0c */ /* 0x000fe4000bf26270 */
[----:B------:R-:W-:Y:S02]  /*1bcd0*/  LOP3.LUT R22, R22, 0xffffffbf, RZ, 0xc0, !PT ;  /* 0xffffffbf16167812 */ /* 0x000fe400078ec0ff */
[----:B-1----:R-:W-:Y:S01]  /*1bce0*/  SEL R9, RZ, 0xffffffff, P2 ;  /* 0xffffffffff097807 */ /* 0x002fe20001000000 */
[----:B------:R-:W0:Y:S01]  /*1bcf0*/  @!P0 LDC.64 R2, c[0x0][0x428] ;  /* 0x00010a00ff028b82 */ /* 0x000e220000000a00 */
[----:B------:R-:W-:Y:S01]  /*1bd00*/  @P2 LOP3.LUT R22, R22, 0x40, RZ, 0xfc, !PT ;  /* 0x0000004016162812 */ /* 0x000fe200078efcff */
[----:B----4-:R-:W-:Y:S01]  /*1bd10*/  IMAD.SHL.U32 R21, R21, 0x8, RZ ;  /* 0x0000000815157824 */ /* 0x010fe200078e00ff */
        /* <DEDUP_REMOVED lines=25> */
[----:B------:R-:W-:Y:S01]  /*1beb0*/  @!P0 IMAD.IADD R3, R7, 0x1, R3 ;  /* 0x0000000107038824 */ /* 0x000fe200078e0203 */
[----:B------:R-:W-:-:S04]  /*1bec0*/  MOV R2, RZ ;  /* 0x000000ff00027202 */ /* 0x000fc80000000f00 */
        /* <DEDUP_REMOVED lines=30> */
.L_x_5702:
        /* <DEDUP_REMOVED lines=11> */
.L_x_5583:
        /* <DEDUP_REMOVED lines=9> */
.L_x_5703:
[----:B------:R-:W-:Y:S05]  /*1c1f0*/  BSYNC B0 ;  /* 0x0000000000007941 */ /* 0x000fea0003800000 */
.L_x_5584:
[----:B------:R-:W0:Y:S01]  /*1c200*/  LDL R2, [R1+0xc] ;  /* 0x00000c0001027983 */ /* 0x000e220000100800 */
[----:B------:R-:W-:-:S03]  /*1c210*/  ULDC.64 UR4, c[0x0][0x300] ;  /* 0x0000c00000047ab9 */ /* 0x000fc60000000a00 */
[----:B------:R-:W2:Y:S01]  /*1c220*/  LDL R4, [R1+0x4] ;  /* 0x0000040001047983 */ /* 0x000ea20000100800 */
        /* <DEDUP_REMOVED lines=17> */
[----:B-1----:R-:W-:Y:S02]  /*1c340*/  IMAD R5, R25, 0x1000, R36 ;  /* 0x0000100019057824 */ /* 0x002fe400078e0224 */
[----:B------:R-:W-:Y:S02]  /*1c350*/  IMAD.IADD R3, R3, 0x1, R0 ;  /* 0x0000000103037824 */ /* 0x000fe400078e0200 */
[----:B------:R-:W-:Y:S02]  /*1c360*/  IMAD R0, R30, UR4, RZ ;  /* 0x000000041e007c24 */ /* 0x000fe4000f8e02ff */
[----:B------:R-:W-:-:S04]  /*1c370*/  IMAD.WIDE.U32 R2, R18, UR4, R2 ;  /* 0x0000000412027c25 */ /* 0x000fc8000f8e0002 */
[----:B------:R-:W-:Y:S01]  /*1c380*/  IMAD R0, R18, UR5, R0 ;  /* 0x0000000512007c24 */ /* 0x000fe2000f8e0200 */
[----:B------:R-:W-:-:S03]  /*1c390*/  ULDC.64 UR4, c[0x0][0x2e8] ;  /* 0x0000ba0000047ab9 */ /* 0x000fc60000000a00 */
        /* <DEDUP_REMOVED lines=41> */
.L_x_5713:
        /* <DEDUP_REMOVED lines=10> */
.L_x_5587:
        /* <DEDUP_REMOVED lines=11> */
.L_x_5588:
        /* <DEDUP_REMOVED lines=22> */
[----:B0-----:R-:W-:Y:S01]  /*1c8e0*/  MOV R4, UR4 ;  /* 0x0000000400047c02 */ /* 0x001fe20008000f00 */
[----:B------:R-:W-:Y:S01]  /*1c8f0*/  IMAD.U32 R5, RZ, RZ, UR5 ;  /* 0x00000005ff057e24 */ /* 0x000fe2000f8e00ff */
        /* <DEDUP_REMOVED lines=10> */
.L_x_5590:
[----:B------:R-:W-:Y:S05]  /*1c9a0*/  BSYNC B6 ;  /* 0x0000000000067941 */ /* 0x000fea0003800000 */
.L_x_5589:
        /* <DEDUP_REMOVED lines=12> */
[----:B0-----:R-:W-:Y:S02]  /*1ca70*/  IMAD.SHL.U32 R0, R0, 0x10, RZ ;  /* 0x0000001000007824 */ /* 0x001fe400078e00ff */
[----:B--2---:R-:W-:Y:S02]  /*1ca80*/  IMAD.MOV.U32 R21, RZ, RZ, R20 ;  /* 0x000000ffff157224 */ /* 0x004fe400078e0014 */
[----:B------:R-:W2:Y:S01]  /*1ca90*/  LDL R20, [R1+0x14] ;  /* 0x0000140001147983 */ /* 0x000ea20000100800 */
[----:B------:R-:W-:Y:S02]  /*1caa0*/  LOP3.LUT R0, R2, 0x70, R0, 0xf8, !PT ;  /* 0x0000007002007812 */ /* 0x000fe400078ef800 */
[----:B------:R-:W0:Y:S03]  /*1cab0*/  @P0 LDC R2, c[0x0][0x44c] ;  /* 0x00011300ff020b82 */ /* 0x000e260000000800 */
[----:B------:R-:W-:-:S02]  /*1cac0*/  IMAD R37, R17, 0x40, R0 ;  /* 0x0000004011257824 */ /* 0x000fc400078e0200 */
[----:B----4-:R-:W-:Y:S02]  /*1cad0*/  IMAD R4, R4, UR4, RZ ;  /* 0x0000000404047c24 */ /* 0x010fe4000f8e02ff */
[----:B------:R-:W-:Y:S02]  /*1cae0*/  IMAD.MOV.U32 R0, RZ, RZ, R37 ;  /* 0x000000ffff007224 */ /* 0x000fe400078e0025 */
[----:B------:R-:W-:Y:S02]  /*1caf0*/  IMAD R4, R5, UR5, R4 ;  /* 0x0000000505047c24 */ /* 0x000fe4000f8e0204 */
        /* <DEDUP_REMOVED lines=25> */
[----:B------:R-:W-:Y:S01]  /*1cc90*/  IMAD R0, R6, R0, R37 ;  /* 0x0000000006007224 */ /* 0x000fe200078e0225 */
[----:B------:R-:W-:-:S04]  /*1cca0*/  IADD3 R3, R3, R4, RZ ;  /* 0x0000000403037210 */ /* 0x000fc80007ffe0ff */
        /* <DEDUP_REMOVED lines=47> */
.L_x_5722:
        /* <DEDUP_REMOVED lines=11> */
.L_x_5592:
        /* <DEDUP_REMOVED lines=28> */
.L_x_5594:
[----:B------:R-:W-:Y:S05]  /*1d210*/  BSYNC B6 ;  /* 0x0000000000067941 */ /* 0x000fea0003800000 */
.L_x_5593:
        /* <DEDUP_REMOVED lines=55> */
[----:B------:R-:W-:Y:S02]  /*1d590*/  ULDC UR4, c[0x0][0x3b8] ;  /* 0x0000ee0000047ab9 */ /* 0x000fe40000000800 */
        /* <DEDUP_REMOVED lines=26> */
[----:B------:R-:W-:Y:S02]  /*1d740*/  IADD3 R0, R2, R0, R3 ;  /* 0x0000000002007210 */ /* 0x000fe40007ffe003 */
[----:B0-----:R-:W-:-:S04]  /*1d750*/  SHF.L.U32 R21, R21, 0x3, RZ ;  /* 0x0000000315157819 */ /* 0x001fc800000006ff */
[----:B------:R-:W-:Y:S01]  /*1d760*/  LOP3.LUT R21, R21, 0x38, RZ, 0xc0, !PT ;  /* 0x0000003815157812 */ /* 0x000fe200078ec0ff */
[----:B-1----:R-:W-:-:S03]  /*1d770*/  IMAD.SHL.U32 R7, R7, 0x8, RZ ;  /* 0x0000000807077824 */ /* 0x002fc600078e00ff */
[----:B------:R-:W-:Y:S02]  /*1d780*/  LOP3.LUT R8, R21, 0x140, RZ, 0xfc, !PT ;  /* 0x0000014015087812 */ /* 0x000fe400078efcff */
[----:B------:R-:W-:Y:S02]  /*1d790*/  LOP3.LUT R7, R7, 0x38, RZ, 0xc0, !PT ;  /* 0x0000003807077812 */ /* 0x000fe400078ec0ff */
[----:B------:R-:W-:Y:S02]  /*1d7a0*/  ISETP.GE.AND P3, PT, R8, UR4, PT ;  /* 0x0000000408007c0c */ /* 0x000fe4000bf66270 */
[----:B------:R-:W-:Y:S02]  /*1d7b0*/  LOP3.LUT R7, R7, 0x180, RZ, 0xfc, !PT ;  /* 0x0000018007077812 */ /* 0x000fe400078efcff */
[----:B------:R-:W-:Y:S02]  /*1d7c0*/  SEL R3, RZ, 0x20, P3 ;  /* 0x00000020ff037807 */ /* 0x000fe40001800000 */
[----:B------:R-:W-:-:S02]  /*1d7d0*/  ISETP.GE.AND P0, PT, R7, UR4, PT ;  /* 0x0000000407007c0c */ /* 0x000fc4000bf06270 */
[----:B------:R-:W-:Y:S02]  /*1d7e0*/  LOP3.LUT R7, R21, 0x1c0, RZ, 0xfc, !PT ;  /* 0x000001c015077812 */ /* 0x000fe400078efcff */
        /* <DEDUP_REMOVED lines=100> */
.L_x_5732:
        /* <DEDUP_REMOVED lines=26> */
.L_x_5597:
[----:B------:R-:W-:Y:S05]  /*1dfd0*/  BSYNC B0 ;  /* 0x0000000000007941 */ /* 0x000fea0003800000 */
.L_x_5596:
[----:B------:R-:W-:Y:S01]  /*1dfe0*/  NOP ;  /* 0x0000000000007918 */ /* 0x000fe20000000000 */
[----:B------:R-:W-:-:S13]  /*1dff0*/  PLOP3.LUT P0, PT, PT, PT, PT, 0x80, 0x0 ;  /* 0x000000000000781c */ /* 0x000fda0003f0f070 */
.L_x_5598:
        /* <DEDUP_REMOVED lines=18> */
.L_x_5733:
[----:B------:R-:W-:Y:S05]  /*1e120*/  BSYNC B0 ;  /* 0x0000000000007941 */ /* 0x000fea0003800000 */
.L_x_5599:
[----:B------:R-:W2:Y:S02]  /*1e130*/  LDL R2, [R1+0x50] ;  /* 0x0000500001027983 */ /* 0x000ea40000100800 */
[----:B--2---:R-:W-:-:S13]  /*1e140*/  ISETP.NE.AND P0, PT, R2, 0x3, PT ;  /* 0x000000030200780c */ /* 0x004fda0003f05270 */
[----:B------:R-:W-:Y:S05]  /*1e150*/  @!P0 BRA `(.L_x_5601) ;  /* 0x0000000000048947 */ /* 0x000fea0003800000 */
[----:B------:R-:W-:Y:S01]  /*1e160*/  BPT.TRAP 0x1 ;  /* 0x000000040000795c */ /* 0x000fe20000300000 */
.L_x_5601:
[----:B-1----:R-:W-:Y:S01]  /*1e170*/  SHF.L.U32 R0, R28, 0x1f, RZ ;  /* 0x0000001f1c007819 */ /* 0x002fe200000006ff */
[----:B------:R-:W-:Y:S03]  /*1e180*/  BSSY B0, `(.L_x_5602) ;  /* 0x0000003000007945 */ /* 0x000fe60003800000 */
[----:B------:R-:W1:Y:S02]  /*1e190*/  SYNCS.PHASECHK.TRANS64.TRYWAIT P0, [R31+URZ+0x38860], R0 ;  /* 0x038860001f0075a7 */ /* 0x000e64000800017f */
[----:B-1----:R-:W-:Y:S05]  /*1e1a0*/  @!P0 BRA `(.L_x_5603) ;  /* 0x0000005400348947 */ /* 0x002fea0003800000 */
.L_x_5734:
[----:B------:R-:W-:Y:S05]  /*1e1b0*/  BSYNC B0 ;  /* 0x0000000000007941 */ /* 0x000fea0003800000 */
.L_x_5602:
        /* <DEDUP_REMOVED lines=40> */
[----:B--2---:R-:W-:Y:S02]  /*1e440*/  IADD3.X R3, RZ, R3, RZ, P0, !PT ;  /* 0x00000003ff037210 */ /* 0x004fe400007fe4ff */
[----:B------:R-:W-:Y:S02]  /*1e450*/  ISETP.LT.OR P0, PT, R27, 0x1, P1 ;  /* 0x000000011b00780c */ /* 0x000fe40000f01670 */
[----:B------:R-:W-:-:S07]  /*1e460*/  PRMT R7, R33, 0x8880, RZ ;  /* 0x0000888021077816 */ /* 0x000fce00000000ff */
        /* <DEDUP_REMOVED lines=68> */
.L_x_5744:
        /* <DEDUP_REMOVED lines=34> */
.L_x_5605:
        /* <DEDUP_REMOVED lines=11> */
.L_x_5606:
        /* <DEDUP_REMOVED lines=11> */
.L_x_5621:
        /* <DEDUP_REMOVED lines=24> */
[----:B------:R-:W0:Y:S02]  /*1edb0*/  @!P1 LDC.64 R8, c[0x0][0x418] ;  /* 0x00010600ff089b82 */ /* 0x000e240000000a00 */
[----:B------:R-:W-:Y:S02]  /*1edc0*/  @!P1 IMAD.IADD R3, R4, 0x1, R3 ;  /* 0x0000000104039824 */ /* 0x000fe400078e0203 */
        /* <DEDUP_REMOVED lines=16> */
.L_x_5609:
[----:B------:R-:W-:Y:S01]  /*1eed0*/  IMAD R6, R25, 0x8, R23 ;  /* 0x0000000819067824 */ /* 0x000fe200078e0217 */
[----:B------:R-:W-:Y:S01]  /*1eee0*/  SHF.L.U32 R21, R28, 0x1f, RZ ;  /* 0x0000001f1c157819 */ /* 0x000fe200000006ff */
[----:B------:R-:W-:Y:S01]  /*1eef0*/  BSSY B1, `(.L_x_5610) ;  /* 0x0000004000017945 */ /* 0x000fe20003800000 */
[----:B------:R-:W-:Y:S02]  /*1ef00*/  SHF.R.S32.HI R9, RZ, 0x1f, R5 ;  /* 0x0000001fff097819 */ /* 0x000fe40000011405 */
[----:B------:R-:W0:Y:S02]  /*1ef10*/  SYNCS.PHASECHK.TRANS64.TRYWAIT P0, [R6+URZ+0x38840], R21 ;  /* 0x03884015060075a7 */ /* 0x000e24000800017f */
[----:B0-----:R-:W-:Y:S05]  /*1ef20*/  @!P0 BRA `(.L_x_5611) ;  /* 0x0000005000108947 */ /* 0x001fea0003800000 */
.L_x_5745:
[----:B------:R-:W-:Y:S05]  /*1ef30*/  BSYNC B1 ;  /* 0x0000000000017941 */ /* 0x000fea0003800000 */
.L_x_5610:
        /* <DEDUP_REMOVED lines=42> */
.L_x_5755:
        /* <DEDUP_REMOVED lines=8> */
.L_x_5613:
        /* <DEDUP_REMOVED lines=11> */
.L_x_5614:
[----:B------:R2:W-:Y:S01]  /*1f310*/  SYNCS.ARRIVE.TRANS64.A1T0 RZ, [R6+URZ+0x38830], RZ ;  /* 0x038830ff06ff79a7 */ /* 0x0005e2000810003f */
[----:B------:R-:W-:Y:S05]  /*1f320*/  @!P2 BRA `(.L_x_5615) ;  /* 0x000000000004a947 */ /* 0x000fea0003800000 */
[----:B------:R-:W-:Y:S01]  /*1f330*/  BPT.TRAP 0x1 ;  /* 0x000000040000795c */ /* 0x000fe20000300000 */
.L_x_5615:
[----:B------:R-:W3:Y:S01]  /*1f340*/  SYNCS.PHASECHK.TRANS64.TRYWAIT P0, [R6+URZ+0x38860], R21 ;  /* 0x03886015060075a7 */ /* 0x000ee2000800017f */
[----:B------:R-:W-:Y:S04]  /*1f350*/  BSSY B1, `(.L_x_5616) ;  /* 0x0000002000017945 */ /* 0x000fe80003800000 */
[----:B---3--:R-:W-:Y:S05]  /*1f360*/  @!P0 BRA `(.L_x_5617) ;  /* 0x0000005000308947 */ /* 0x008fea0003800000 */
.L_x_5756:
[----:B------:R-:W-:Y:S05]  /*1f370*/  BSYNC B1 ;  /* 0x0000000000017941 */ /* 0x000fea0003800000 */
.L_x_5616:
        /* <DEDUP_REMOVED lines=81> */
.L_x_5766:
        /* <DEDUP_REMOVED lines=25> */
.L_x_5619:
        /* <DEDUP_REMOVED lines=11> */
.L_x_5620:
[----:B------:R1:W-:Y:S01]  /*1fad0*/  SYNCS.ARRIVE.TRANS64.A1T0 RZ, [R6+URZ+0x38850], RZ ;  /* 0x038850ff06ff79a7 */ /* 0x0003e2000810003f */
[----:B------:R-:W-:Y:S05]  /*1fae0*/  @P3 BRA `(.L_x_5621) ;  /* 0xfffffff000503947 */ /* 0x000fea000383ffff */
.L_x_5608:
[----:B------:R-:W-:Y:S05]  /*1faf0*/  BSYNC B0 ;  /* 0x0000000000007941 */ /* 0x000fea0003800000 */
.L_x_5607:
        /* <DEDUP_REMOVED lines=21> */
.L_x_5623:
[----:B------:R-:W-:Y:S05]  /*1fc50*/  BSYNC B0 ;  /* 0x0000000000007941 */ /* 0x000fea0003800000 */
.L_x_5622:
[----:B------:R-:W-:-:S07]  /*1fc60*/  SEL R25, R25, RZ, P0 ;  /* 0x000000ff19197207 */ /* 0x000fce0000000000 */
.L_x_5576:
[----:B------:R-:W-:Y:S05]  /*1fc70*/  BSYNC B7 ;  /* 0x0000000000077941 */ /* 0x000fea0003800000 */
.L_x_5574:
        /* <DEDUP_REMOVED lines=11> */
.L_x_5624:
        /* <DEDUP_REMOVED lines=26> */
[----:B------:R-:W1:Y:S02]  /*1fed0*/  SHFL.UP PT, R14, R5, 0x4, RZ ;  /* 0x04800000050e7989 */ /* 0x000e6400000e00ff */
[----:B-123--:R-:W-:-:S05]  /*1fee0*/  SEL R6, R14, RZ, P3 ;  /* 0x000000ff0e067207 */ /* 0x00efca0001800000 */
        /* <DEDUP_REMOVED lines=8> */
.L_x_5776:
[----:B------:R-:W-:Y:S02]  /*1ff70*/  ULDC UR4, c[0x0][0xd38] ;  /* 0x00034e0000047ab9 */ /* 0x000fe40000000800 */
[----:B------:R-:W-:-:S04]  /*1ff80*/  IMAD.U32 R4, RZ, RZ, UR4 ;  /* 0x00000004ff047e24 */ /* 0x000fc8000f8e00ff */
[----:B-1----:R-:W-:-:S04]  /*1ff90*/  IMAD R5, R14, R4, RZ ;  /* 0x000000040e057224 */ /* 0x002fc800078e02ff */
[----:B------:R-:W-:-:S05]  /*1ffa0*/  IMAD.IADD R16, R16, 0x1, R5 ;  /* 0x0000000110107824 */ /* 0x000fca00078e0205 */
[----:B------:R-:W-:-:S13]  /*1ffb0*/  ISETP.GT.AND P6, PT, R16, R0, PT ;  /* 0x000000001000720c */ /* 0x000fda0003fc4270 */
[----:B------:R-:W-:Y:S05]  /*1ffc0*/  @P6 BRA `(.L_x_5627) ;  /* 0x00000000009c6947 */ /* 0x000fea0003800000 */
.L_x_5632:
        /* <DEDUP_REMOVED lines=14> */
.L_x_5630:
[----:B------:R-:W-:Y:S05]  /*200b0*/  BSYNC B0 ;  /* 0x0000000000007941 */ /* 0x000fea0003800000 */
.L_x_5629:
        /* <DEDUP_REMOVED lines=17> */
[----:B------:R0:W1:Y:S02]  /*201d0*/  SHFL.IDX PT, R14, R3, 0x1f, 0x1f ;  /* 0x03e01f00030e7f89 */ /* 0x00006400000e0000 */
.L_x_5784:
[----:B------:R-:W-:Y:S02]  /*201e0*/  ULDC UR4, c[0x0][0xd38] ;  /* 0x00034e0000047ab9 */ /* 0x000fe40000000800 */
[----:B------:R-:W-:-:S04]  /*201f0*/  IMAD.U32 R4, RZ, RZ, UR4 ;  /* 0x00000004ff047e24 */ /* 0x000fc8000f8e00ff */
[----:B-1----:R-:W-:-:S04]  /*20200*/  IMAD R5, R14, R4, RZ ;  /* 0x000000040e057224 */ /* 0x002fc800078e02ff */
[----:B------:R-:W-:-:S05]  /*20210*/  IMAD.IADD R16, R5, 0x1, R16 ;  /* 0x0000000105107824 */ /* 0x000fca00078e0210 */
[----:B------:R-:W-:-:S13]  /*20220*/  ISETP.GT.AND P6, PT, R16, R0, PT ;  /* 0x000000001000720c */ /* 0x000fda0003fc4270 */
[----:B------:R-:W-:Y:S05]  /*20230*/  @!P6 BRA `(.L_x_5632) ;  /* 0xfffffffc0064e947 */ /* 0x000fea000383ffff */
.L_x_5627:
        /* <DEDUP_REMOVED lines=8> */
.L_x_5788:
[----:B------:R-:W-:Y:S01]  /*202c0*/  ISETP.NE.AND P0, PT, R6, RZ, PT ;  /* 0x000000ff0600720c */ /* 0x000fe20003f05270 */
[----:B------:R-:W-:-:S12]  /*202d0*/  IMAD.MOV.U32 R6, RZ, RZ, RZ ;  /* 0x000000ffff067224 */ /* 0x000fd800078e00ff */
[----:B------:R-:W-:Y:S05]  /*202e0*/  @!P0 BRA `(.L_x_5634) ;  /* 0x0000000000108947 */ /* 0x000fea0003800000 */
[----:B------:R-:W-:Y:S01]  /*202f0*/  UMOV UR4, 0xffffffff ;  /* 0xffffffff00047882 */ /* 0x000fe20000000000 */
[----:B------:R-:W-:Y:S02]  /*20300*/  VIADD R12, R5, 0xffffffff ;  /* 0xffffffff050c7836 */ /* 0x000fe40000000000 */
[----:B------:R-:W-:Y:S05]  /*20310*/  BRA.DIV UR4, `(.L_x_5635) ;  /* 0x00000052045c7947 */ /* 0x000fea000b800000 */
[----:B------:R3:W4:Y:S02]  /*20320*/  SHFL.IDX PT, R6, R3, R12, 0x1f ;  /* 0x00001f0c03067589 */ /* 0x00072400000e0000 */
.L_x_5634:
[----:B01-3--:R-:W0:Y:S01]  /*20330*/  LDC.64 R2, c[0x0][0xd90] ;  /* 0x00036400ff027b82 */ /* 0x00be220000000a00 */
[----:B------:R-:W-:-:S04]  /*20340*/  IMAD.IADD R19, R5, 0x1, R19 ;  /* 0x0000000105137824 */ /* 0x000fc800078e0213 */
[----:B0-----:R-:W-:-:S05]  /*20350*/  IMAD.WIDE R2, R19, 0x4, R2 ;  /* 0x0000000413027825 */ /* 0x001fca00078e0202 */
[----:B------:R0:W2:Y:S01]  /*20360*/  LDG.E R7, desc[UR40][R2.64] ;  /* 0x0000002802077981 */ /* 0x0000a2000c1e1900 */
[----:B----4-:R-:W-:-:S04]  /*20370*/  IMAD R16, R6, R4, R16 ;  /* 0x0000000406107224 */ /* 0x010fc800078e0210 */
[----:B------:R-:W-:Y:S02]  /*20380*/  IMAD.IADD R0, R0, 0x1, -R16 ;  /* 0x0000000100007824 */ /* 0x000fe400078e0a10 */
[----:B0-----:R-:W-:Y:S02]  /*20390*/  IMAD.MOV.U32 R2, RZ, RZ, RZ ;  /* 0x000000ffff027224 */ /* 0x001fe400078e00ff */
[----:B--2---:R-:W-:-:S05]  /*203a0*/  IMAD R5, R17, R7, RZ ;  /* 0x0000000711057224 */ /* 0x004fca00078e02ff */
        /* <DEDUP_REMOVED lines=38> */
[----:B------:R-:W-:-:S03]  /*20610*/  IABS R9, R5 ;  /* 0x0000000500097213 */ /* 0x000fc60000000000 */
        /* <DEDUP_REMOVED lines=13> */
[----:B------:R-:W-:Y:S01]  /*206f0*/  @!P1 LOP3.LUT R2, RZ, R4, RZ, 0x33, !PT ;  /* 0x00000004ff029212 */ /* 0x000fe200078e33ff */
[----:B------:R-:W-:-:S04]  /*20700*/  IMAD.MOV R4, RZ, RZ, -R4 ;  /* 0x000000ffff047224 */ /* 0x000fc800078e0a04 */
[----:B------:R-:W-:Y:S01]  /*20710*/  IMAD R18, R2, R4, R5 ;  /* 0x0000000402127224 */ /* 0x000fe200078e0205 */
[----:B------:R-:W-:-:S05]  /*20720*/  LOP3.LUT R2, RZ, R2, RZ, 0x33, !PT ;  /* 0x00000002ff027212 */ /* 0x000fca00078e33ff */
[----:B------:R-:W-:Y:S01]  /*20730*/  IMAD.IADD R17, R17, 0x1, R2 ;  /* 0x0000000111117824 */ /* 0x000fe200078e0202 */
[----:B------:R-:W-:Y:S06]  /*20740*/  BRA `(.L_x_5636) ;  /* 0x00000000001c7947 */ /* 0x000fec0003800000 */
.L_x_5628:
[----:B------:R-:W-:Y:S01]  /*20750*/  UMOV UR4, URZ ;  /* 0x0000003f00047c82 */ /* 0x000fe20008000000 */
[----:B------:R-:W-:Y:S01]  /*20760*/  UMOV UR5, URZ ;  /* 0x0000003f00057c82 */ /* 0x000fe20008000000 */
[----:B------:R-:W-:Y:S01]  /*20770*/  ULDC UR6, c[0x0][0xd3c] ;  /* 0x00034f0000067ab9 */ /* 0x000fe20000000800 */
[----:B------:R-:W-:Y:S01]  /*20780*/  IMAD.MOV.U32 R16, RZ, RZ, R0 ;  /* 0x000000ffff107224 */ /* 0x000fe200078e0000 */
[----:B------:R-:W-:Y:S01]  /*20790*/  MOV R19, UR6 ;  /* 0x0000000600137c02 */ /* 0x000fe20008000f00 */
[----:B------:R-:W-:Y:S02]  /*207a0*/  IMAD.U32 R17, RZ, RZ, UR4 ;  /* 0x00000004ff117e24 */ /* 0x000fe4000f8e00ff */
[----:B------:R-:W-:-:S07]  /*207b0*/  IMAD.U32 R18, RZ, RZ, UR5 ;  /* 0x00000005ff127e24 */ /* 0x000fce000f8e00ff */
.L_x_5636:
        /* <DEDUP_REMOVED lines=10> */
.L_x_5625:
[----:B------:R-:W-:Y:S02]  /*20860*/  ULDC UR4, c[0x0][0xd3c] ;  /* 0x00034f0000047ab9 */ /* 0x000fe40000000800 */
[----:B0-----:R-:W-:-:S13]  /*20870*/  ISETP.GE.AND P0, PT, R19, UR4, PT ;  /* 0x0000000413007c0c */ /* 0x001fda000bf06270 */
[----:B------:R-:W-:Y:S05]  /*20880*/  @!P0 BRA `(.L_x_5637) ;  /* 0xffffff8800f08947 */ /* 0x000fea000383ffff */
[----:B------:R-:W-:Y:S05]  /*20890*/  BSYNC B8 ;  /* 0x0000000000087941 */ /* 0x000fea0003800000 */
.L_x_5524:
        /* <DEDUP_REMOVED lines=12> */
.L_x_5791:
[----:B------:R-:W-:Y:S05]  /*20960*/  BSYNC B0 ;  /* 0x0000000000007941 */ /* 0x000fea0003800000 */
.L_x_5638:
[----:B------:R-:W-:-:S03]  /*20970*/  UMOV UR4, 0xffffffff ;  /* 0xffffffff00047882 */ /* 0x000fc60000000000 */
[----:B------:R-:W-:Y:S05]  /*20980*/  BRA.DIV UR4, `(.L_x_5640) ;  /* 0x0000004a04fc7947 */ /* 0x000fea000b800000 */
[----:B0-----:R-:W0:Y:S02]  /*20990*/  S2R R0, SR_TID.X ;  /* 0x0000000000007919 */ /* 0x001e240000002100 */
[----:B0-----:R-:W-:-:S04]  /*209a0*/  SHF.R.U32.HI R0, RZ, 0x5, R0 ;  /* 0x00000005ff007819 */ /* 0x001fc80000011600 */
[----:B------:R-:W-:-:S05]  /*209b0*/  LOP3.LUT R0, R0, 0x3, RZ, 0xc0, !PT ;  /* 0x0000000300007812 */ /* 0x000fca00078ec0ff */
[----:B------:R0:W1:Y:S02]  /*209c0*/  SHFL.IDX PT, R14, R0, RZ, 0x1f ;  /* 0x00001fff000e7589 */ /* 0x00006400000e0000 */
.L_x_5794:
[----:B-1----:R-:W-:-:S13]  /*209d0*/  ISETP.NE.AND P0, PT, R14, RZ, PT ;  /* 0x000000ff0e00720c */ /* 0x002fda0003f05270 */
[----:B------:R-:W-:Y:S05]  /*209e0*/  @P0 BRA `(.L_x_5375) ;  /* 0x0000000000880947 */ /* 0x000fea0003800000 */
[----:B------:R-:W-:-:S03]  /*209f0*/  UMOV UR4, 0xffffffff ;  /* 0xffffffff00047882 */ /* 0x000fc60000000000 */
[----:B------:R-:W-:Y:S05]  /*20a00*/  BRA.DIV UR4, `(.L_x_5641) ;  /* 0x0000004e04107947 */ /* 0x000fea000b800000 */
[----:B------:R-:W-:-:S13]  /*20a10*/  ELECT P6, URZ, PT ;  /* 0x00000000003f782f */ /* 0x000fda00038c0000 */
.L_x_5797:
[----:B------:R-:W-:Y:S05]  /*20a20*/  @!P6 BRA `(.L_x_5375) ;  /* 0x000000000078e947 */ /* 0x000fea0003800000 */
[----:B0-----:R-:W5:Y:S02]  /*20a30*/  LDL.LU R0, [R1+0x8] ;  /* 0x0000080001007983 */ /* 0x001f640000300800 */
[----:B-----5:R-:W-:-:S04]  /*20a40*/  LOP3.LUT R0, R0, 0x2, RZ, 0xfc, !PT ;  /* 0x0000000200007812 */ /* 0x020fc800078efcff */
[----:B------:R-:W-:-:S13]  /*20a50*/  ISETP.NE.AND P0, PT, R0, 0x3, PT ;  /* 0x000000030000780c */ /* 0x000fda0003f05270 */
[----:B------:R-:W-:Y:S05]  /*20a60*/  @!P0 BRA `(.L_x_5642) ;  /* 0x0000000000048947 */ /* 0x000fea0003800000 */
[----:B------:R-:W-:Y:S01]  /*20a70*/  BPT.TRAP 0x1 ;  /* 0x000000040000795c */ /* 0x000fe20000300000 */
.L_x_5642:
[C---:B------:R-:W-:Y:S01]  /*20a80*/  IMAD R5, R25.reuse, 0x8, R4 ;  /* 0x0000000819057824 */ /* 0x040fe200078e0204 */
[----:B------:R-:W-:Y:S01]  /*20a90*/  SHF.L.U32 R0, R28, 0x1f, RZ ;  /* 0x0000001f1c007819 */ /* 0x000fe200000006ff */
[----:B------:R-:W-:-:S03]  /*20aa0*/  VIADD R25, R25, 0x1 ;  /* 0x0000000119197836 */ /* 0x000fc60000000000 */
[----:B------:R-:W0:Y:S02]  /*20ab0*/  SYNCS.PHASECHK.TRANS64.TRYWAIT P1, [R5+URZ+0x38840], R0 ;  /* 0x03884000050075a7 */ /* 0x000e24000802017f */
[----:B------:R-:W-:-:S04]  /*20ac0*/  ISETP.NE.AND P2, PT, R25, 0x2, PT ;  /* 0x000000021900780c */ /* 0x000fc80003f45270 */
[----:B------:R-:W-:Y:S01]  /*20ad0*/  SEL R3, RZ, 0x1, P2 ;  /* 0x00000001ff037807 */ /* 0x000fe20001000000 */
[----:B0-----:R-:W-:Y:S08]  /*20ae0*/  @!P1 BRA `(.L_x_5643) ;  /* 0x0000004800f89947 */ /* 0x001ff00003800000 */
.L_x_5798:
[----:B------:R-:W-:Y:S02]  /*20af0*/  SEL R25, R25, RZ, P2 ;  /* 0x000000ff19197207 */ /* 0x000fe40001000000 */
[----:B------:R-:W-:Y:S01]  /*20b00*/  LOP3.LUT R2, R28, R3, RZ, 0x3c, !PT ;  /* 0x000000031c027212 */ /* 0x000fe200078e3cff */
[----:B------:R-:W-:Y:S06]  /*20b10*/  @!P0 BRA `(.L_x_5644) ;  /* 0x0000000000048947 */ /* 0x000fec0003800000 */
[----:B------:R-:W-:Y:S01]  /*20b20*/  BPT.TRAP 0x1 ;  /* 0x000000040000795c */ /* 0x000fe20000300000 */
.L_x_5644:
[----:B------:R-:W-:Y:S01]  /*20b30*/  IMAD R25, R25, 0x8, R4 ;  /* 0x0000000819197824 */ /* 0x000fe200078e0204 */
[----:B------:R-:W-:-:S04]  /*20b40*/  SHF.L.U32 R2, R2, 0x1f, RZ ;  /* 0x0000001f02027819 */ /* 0x000fc800000006ff */
[----:B------:R-:W1:Y:S02]  /*20b50*/  SYNCS.PHASECHK.TRANS64.TRYWAIT P1, [R25+URZ+0x38840], R2 ;  /* 0x03884002190075a7 */ /* 0x000e64000802017f */
[----:B-1----:R-:W-:Y:S05]  /*20b60*/  @!P1 BRA `(.L_x_5645) ;  /* 0x0000004800ec9947 */ /* 0x002fea0003800000 */
.L_x_5799:
[----:B------:R-:W-:Y:S05]  /*20b70*/  @!P0 BRA `(.L_x_5646) ;  /* 0x0000000000048947 */ /* 0x000fea0003800000 */
[----:B------:R-:W-:Y:S01]  /*20b80*/  BPT.TRAP 0x1 ;  /* 0x000000040000795c */ /* 0x000fe20000300000 */
.L_x_5646:
[----:B------:R-:W5:Y:S02]  /*20b90*/  SYNCS.PHASECHK.TRANS64.TRYWAIT P1, [R5+URZ+0x38860], R0 ;  /* 0x03886000050075a7 */ /* 0x000f64000802017f */
[----:B-----5:R-:W-:Y:S05]  /*20ba0*/  @!P1 BRA `(.L_x_5647) ;  /* 0x0000004800f09947 */ /* 0x020fea0003800000 */
.L_x_5800:
[----:B------:R-:W-:Y:S05]  /*20bb0*/  @!P0 BRA `(.L_x_5648) ;  /* 0x0000000000048947 */ /* 0x000fea0003800000 */
[----:B------:R-:W-:Y:S01]  /*20bc0*/  BPT.TRAP 0x1 ;  /* 0x000000040000795c */ /* 0x000fe20000300000 */
.L_x_5648:
[----:B------:R0:W0:Y:S02]  /*20bd0*/  SYNCS.PHASECHK.TRANS64.TRYWAIT P0, [R25+URZ+0x38860], R2 ;  /* 0x03886002190075a7 */ /* 0x000024000800017f */
[----:B0-----:R-:W-:Y:S05]  /*20be0*/  @!P0 NANOSLEEP.SYNCS 0x989680 ;  /* 0x009896800000895d */ /* 0x001fea0003900000 */
[----:B------:R-:W0:Y:S02]  /*20bf0*/  @!P0 SYNCS.PHASECHK.TRANS64 P0, [R25+URZ+0x38860], R2 ;  /* 0x03886002190085a7 */ /* 0x000e24000800007f */
[----:B0-----:R-:W-:Y:S05]  /*20c00*/  @!P0 BRA `(.L_x_5648) ;  /* 0xfffffffc00f08947 */ /* 0x001fea000383ffff */
.L_x_5375:
[----:B------:R-:W-:Y:S05]  /*20c10*/  BSYNC B9 ;  /* 0x0000000000097941 */ /* 0x000fea0003800000 */
.L_x_5372:
[----:B------:R-:W-:Y:S05]  /*20c20*/  EXIT ;  /* 0x000000000000794d */ /* 0x000fea0003800000 */
.L_x_5391:
[----:B0-----:R0:W1:Y:S02]  /*20c30*/  SYNCS.PHASECHK.TRANS64.TRYWAIT P6, [R61+URZ+0x38890], R70 ;  /* 0x038890463d0075a7 */ /* 0x00106400080c017f */
[----:B-1----:R-:W-:Y:S05]  /*20c40*/  @!P6 NANOSLEEP.SYNCS 0x989680 ;  /* 0x009896800000e95d */ /* 0x002fea0003900000 */
[----:B------:R-:W1:Y:S02]  /*20c50*/  @!P6 SYNCS.PHASECHK.TRANS64 P6, [R61+URZ+0x38890], R70 ;  /* 0x038890463d00e5a7 */ /* 0x000e6400080c007f */
[----:B-1----:R-:W-:Y:S05]  /*20c60*/  @!P6 BRA `(.L_x_5391) ;  /* 0xfffffffc00f0e947 */ /* 0x002fea000383ffff */
[----:B------:R-:W-:Y:S05]  /*20c70*/  BRA `(.L_x_5649) ;  /* 0xfffffe1c00d47947 */ /* 0x000fea000383ffff */
.L_x_5392:
        /* <DEDUP_REMOVED lines=8> */
.L_x_5651:
[----:B------:R-:W-:Y:S05]  /*20d00*/  BSYNC B1 ;  /* 0x0000000000017941 */ /* 0x000fea0003800000 */
.L_x_5650:
        /* <DEDUP_REMOVED lines=8> */
.L_x_5652:
[----:B------:R-:W-:Y:S05]  /*20d90*/  BRA `(.L_x_5653) ;  /* 0xfffffe1c00a07947 */ /* 0x000fea000383ffff */
.L_x_5402:
[----:B0-----:R0:W1:Y:S02]  /*20da0*/  SYNCS.PHASECHK.TRANS64.TRYWAIT P6, [R61+URZ+0x38890], R70 ;  /* 0x038890463d0075a7 */ /* 0x00106400080c017f */
[----:B-1----:R-:W-:Y:S05]  /*20db0*/  @!P6 NANOSLEEP.SYNCS 0x989680 ;  /* 0x009896800000e95d */ /* 0x002fea0003900000 */
[----:B------:R-:W1:Y:S02]  /*20dc0*/  @!P6 SYNCS.PHASECHK.TRANS64 P6, [R61+URZ+0x38890], R70 ;  /* 0x038890463d00e5a7 */ /* 0x000e6400080c007f */
[----:B-1----:R-:W-:Y:S05]  /*20dd0*/  @!P6 BRA `(.L_x_5402) ;  /* 0xfffffffc00f0e947 */ /* 0x002fea000383ffff */
[----:B------:R-:W-:Y:S05]  /*20de0*/  BRA `(.L_x_5654) ;  /* 0xfffffe2400f87947 */ /* 0x000fea000383ffff */
.L_x_5403:
        /* <DEDUP_REMOVED lines=8> */
.L_x_5656:
[----:B------:R-:W-:Y:S05]  /*20e70*/  BSYNC B1 ;  /* 0x0000000000017941 */ /* 0x000fea0003800000 */
.L_x_5655:
        /* <DEDUP_REMOVED lines=8> */
.L_x_5657:
[----:B------:R-:W-:Y:S01]  /*20f00*/  IMAD.MOV.U32 R68, RZ, RZ, R14 ;  /* 0x000000ffff447224 */ /* 0x000fe200078e000e */
[----:B------:R-:W-:Y:S06]  /*20f10*/  BRA `(.L_x_5658) ;  /* 0xfffffe2400c07947 */ /* 0x000fec000383ffff */
.L_x_5408:
[----:B0-----:R0:W1:Y:S02]  /*20f20*/  SYNCS.PHASECHK.TRANS64.TRYWAIT P0, [R61+URZ+0x38890], R70 ;  /* 0x038890463d0075a7 */ /* 0x001064000800017f */
[----:B-1----:R-:W-:Y:S05]  /*20f30*/  @!P0 NANOSLEEP.SYNCS 0x989680 ;  /* 0x009896800000895d */ /* 0x002fea0003900000 */
[----:B------:R-:W1:Y:S02]  /*20f40*/  @!P0 SYNCS.PHASECHK.TRANS64 P0, [R61+URZ+0x38890], R70 ;  /* 0x038890463d0085a7 */ /* 0x000e64000800007f */
[----:B-1----:R-:W-:Y:S05]  /*20f50*/  @!P0 BRA `(.L_x_5408) ;  /* 0xfffffffc00f08947 */ /* 0x002fea000383ffff */
[----:B------:R-:W-:Y:S05]  /*20f60*/  BRA `(.L_x_5659) ;  /* 0xfffffe2c00ac7947 */ /* 0x000fea000383ffff */
.L_x_5409:
[----:B------:R-:W-:Y:S01]  /*20f70*/  BSSY B1, `(.L_x_5660) ;  /* 0x0000007000017945 */ /* 0x000fe20003800000 */
[----:B------:R-:W-:Y:S02]  /*20f80*/  IMAD.MOV.U32 R12, RZ, RZ, RZ ;  /* 0x000000ffff0c7224 */ /* 0x000fe400078e00ff */
[----:B------:R-:W-:Y:S02]  /*20f90*/  IMAD.MOV.U32 R11, RZ, RZ, 0x1c1f ;  /* 0x00001c1fff0b7424 */ /* 0x000fe400078e00ff */
[----:B------:R-:W-:-:S07]  /*20fa0*/  IMAD.MOV.U32 R15, RZ, RZ, -0x1 ;  /* 0xffffffffff0f7424 */ /* 0x000fce00078e00ff */
[----:B0-----:R-:W-:Y:S05]  /*20fb0*/  WARPSYNC.COLLECTIVE R15, `(.L_x_5661) ;  /* 0x000000000f087348 */ /* 0x001fea0003c00000 */
[----:B------:R1:W2:Y:S02]  /*20fc0*/  SHFL.IDX P6, R14, R13, R12, R11 ;  /* 0x0000000c0d0e7389 */ /* 0x0002a400000c000b */
[----:B012---:R-:W-:Y:S01]  /*20fd0*/  ENDCOLLECTIVE ;  /* 0x000000000000791b */ /* 0x007fe20003800000 */
.L_x_5661:
[----:B------:R-:W-:Y:S05]  /*20fe0*/  BSYNC B1 ;  /* 0x0000000000017941 */ /* 0x000fea0003800000 */
.L_x_5660:
        /* <DEDUP_REMOVED lines=8> */
.L_x_5662:
[----:B------:R-:W-:Y:S05]  /*21070*/  BRA `(.L_x_5663) ;  /* 0xfffffe2c00d47947 */ /* 0x000fea000383ffff */
.L_x_5413:
[----:B---3--:R3:W4:Y:S02]  /*21080*/  SYNCS.PHASECHK.TRANS64.TRYWAIT P5, [R61+URZ+0x388b0], R70 ;  /* 0x0388b0463d0075a7 */ /* 0x00872400080a017f */
[----:B----4-:R-:W-:Y:S05]  /*21090*/  @!P5 NANOSLEEP.SYNCS 0x989680 ;  /* 0x009896800000d95d */ /* 0x010fea0003900000 */
[----:B------:R-:W4:Y:S02]  /*210a0*/  @!P5 SYNCS.PHASECHK.TRANS64 P5, [R61+URZ+0x388b0], R70 ;  /* 0x0388b0463d00d5a7 */ /* 0x000f2400080a007f */
[----:B----4-:R-:W-:Y:S05]  /*210b0*/  @!P5 BRA `(.L_x_5413) ;  /* 0xfffffffc00f0d947 */ /* 0x010fea000383ffff */
[----:B------:R-:W-:Y:S05]  /*210c0*/  BRA `(.L_x_5664) ;  /* 0xfffffe3000607947 */ /* 0x000fea000383ffff */
.L_x_5438:
        /* <DEDUP_REMOVED lines=8> */
.L_x_5666:
[----:B------:R-:W-:Y:S05]  /*21150*/  BSYNC B1 ;  /* 0x0000000000017941 */ /* 0x000fea0003800000 */
.L_x_5665:
        /* <DEDUP_REMOVED lines=8> */
.L_x_5667:
[----:B------:R-:W-:Y:S02]  /*211e0*/  IMAD.MOV.U32 R13, RZ, RZ, R7 ;  /* 0x000000ffff0d7224 */ /* 0x000fe400078e0007 */
[----:B------:R-:W-:-:S07]  /*211f0*/  IMAD.MOV.U32 R2, RZ, RZ, R14 ;  /* 0x000000ffff027224 */ /* 0x000fce00078e000e */
[----:B------:R-:W-:Y:S05]  /*21200*/  WARPSYNC.COLLECTIVE R15, `(.L_x_5668) ;  /* 0x000000000f087348 */ /* 0x000fea0003c00000 */
[----:B------:R0:W1:Y:S02]  /*21210*/  SHFL.IDX P6, R14, R13, R12, R11 ;  /* 0x0000000c0d0e7389 */ /* 0x00006400000c000b */
[----:B01----:R-:W-:Y:S01]  /*21220*/  ENDCOLLECTIVE ;  /* 0x000000000000791b */ /* 0x003fe20003800000 */
.L_x_5668:
[----:B------:R-:W-:Y:S02]  /*21230*/  IMAD.MOV.U32 R13, RZ, RZ, R4 ;  /* 0x000000ffff0d7224 */ /* 0x000fe400078e0004 */
[----:B------:R-:W-:-:S07]  /*21240*/  IMAD.MOV.U32 R5, RZ, RZ, R14 ;  /* 0x000000ffff057224 */ /* 0x000fce00078e000e */
[----:B------:R-:W-:Y:S05]  /*21250*/  WARPSYNC.COLLECTIVE R15, `(.L_x_5669) ;  /* 0x000000000f087348 */ /* 0x000fea0003c00000 */
[----:B------:R0:W1:Y:S02]  /*21260*/  SHFL.IDX P6, R14, R13, R12, R11 ;  /* 0x0000000c0d0e7389 */ /* 0x00006400000c000b */
[----:B01----:R-:W-:Y:S01]  /*21270*/  ENDCOLLECTIVE ;  /* 0x000000000000791b */ /* 0x003fe20003800000 */
.L_x_5669:
[----:B------:R-:W-:Y:S05]  /*21280*/  BRA `(.L_x_5670) ;  /* 0xfffffe6400687947 */ /* 0x000fea000383ffff */
.L_x_5441:
        /* <DEDUP_REMOVED lines=8> */
.L_x_5672:
[----:B------:R-:W-:Y:S05]  /*21310*/  BSYNC B1 ;  /* 0x0000000000017941 */ /* 0x000fea0003800000 */
.L_x_5671:
[----:B------:R-:W-:Y:S01]  /*21320*/  MOV R13, R0 ;  /* 0x00000000000d7202 */ /* 0x000fe20000000f00 */
[----:B------:R-:W-:Y:S02]  /*21330*/  IMAD.MOV.U32 R12, RZ, RZ, 0x1 ;  /* 0x00000001ff0c7424 */ /* 0x000fe400078e00ff */
[----:B------:R-:W-:Y:S02]  /*21340*/  IMAD.MOV.U32 R11, RZ, RZ, 0x1c1f ;  /* 0x00001c1fff0b7424 */ /* 0x000fe400078e00ff */
[----:B------:R-:W-:Y:S02]  /*21350*/  IMAD.MOV.U32 R15, RZ, RZ, -0x1 ;  /* 0xffffffffff0f7424 */ /* 0x000fe400078e00ff */
[----:B------:R-:W-:-:S07]  /*21360*/  IMAD.MOV.U32 R3, RZ, RZ, R14 ;  /* 0x000000ffff037224 */ /* 0x000fce00078e000e */
[----:B------:R-:W-:Y:S05]  /*21370*/  WARPSYNC.COLLECTIVE R15, `(.L_x_5673) ;  /* 0x000000000f087348 */ /* 0x000fea0003c00000 */
[----:B------:R0:W1:Y:S02]  /*21380*/  SHFL.IDX P6, R14, R13, R12, R11 ;  /* 0x0000000c0d0e7389 */ /* 0x00006400000c000b */
[----:B01----:R-:W-:Y:S01]  /*21390*/  ENDCOLLECTIVE ;  /* 0x000000000000791b */ /* 0x003fe20003800000 */
.L_x_5673:
[----:B------:R-:W-:Y:S02]  /*213a0*/  IMAD.MOV.U32 R13, RZ, RZ, R7 ;  /* 0x000000ffff0d7224 */ /* 0x000fe400078e0007 */
[----:B------:R-:W-:-:S07]  /*213b0*/  IMAD.MOV.U32 R2, RZ, RZ, R14 ;  /* 0x000000ffff027224 */ /* 0x000fce00078e000e */
[----:B------:R-:W-:Y:S05]  /*213c0*/  WARPSYNC.COLLECTIVE R15, `(.L_x_5674) ;  /* 0x000000000f087348 */ /* 0x000fea0003c00000 */
[----:B------:R0:W1:Y:S02]  /*213d0*/  SHFL.IDX P6, R14, R13, R12, R11 ;  /* 0x0000000c0d0e7389 */ /* 0x00006400000c000b */
[----:B01----:R-:W-:Y:S01]  /*213e0*/  ENDCOLLECTIVE ;  /* 0x000000000000791b */ /* 0x003fe20003800000 */
.L_x_5674:
[----:B------:R-:W-:Y:S02]  /*213f0*/  IMAD.MOV.U32 R13, RZ, RZ, R4 ;  /* 0x000000ffff0d7224 */ /* 0x000fe400078e0004 */
[----:B------:R-:W-:-:S07]  /*21400*/  IMAD.MOV.U32 R5, RZ, RZ, R14 ;  /* 0x000000ffff057224 */ /* 0x000fce00078e000e */
[----:B------:R-:W-:Y:S05]  /*21410*/  WARPSYNC.COLLECTIVE R15, `(.L_x_5675) ;  /* 0x000000000f087348 */ /* 0x000fea0003c00000 */
[----:B------:R0:W1:Y:S02]  /*21420*/  SHFL.IDX P6, R14, R13, R12, R11 ;  /* 0x0000000c0d0e7389 */ /* 0x00006400000c000b */
[----:B01----:R-:W-:Y:S01]  /*21430*/  ENDCOLLECTIVE ;  /* 0x000000000000791b */ /* 0x003fe20003800000 */
.L_x_5675:
[----:B------:R-:W-:Y:S01]  /*21440*/  IMAD.MOV.U32 R4, RZ, RZ, R14 ;  /* 0x000000ffff047224 */ /* 0x000fe200078e000e */
[----:B------:R-:W-:Y:S06]  /*21450*/  BRA `(.L_x_5676) ;  /* 0xfffffe6400c07947 */ /* 0x000fec000383ffff */
.L_x_5445:
[----:B0-----:R0:W1:Y:S02]  /*21460*/  SYNCS.PHASECHK.TRANS64.TRYWAIT P0, [R18+URZ+0x38800], R35 ;  /* 0x03880023120075a7 */ /* 0x001064000800017f */
[----:B-1----:R-:W-:Y:S05]  /*21470*/  @!P0 NANOSLEEP.SYNCS 0x989680 ;  /* 0x009896800000895d */ /* 0x002fea0003900000 */
[----:B------:R-:W1:Y:S02]  /*21480*/  @!P0 SYNCS.PHASECHK.TRANS64 P0, [R18+URZ+0x38800], R35 ;  /* 0x03880023120085a7 */ /* 0x000e64000800007f */
[----:B-1----:R-:W-:Y:S05]  /*21490*/  @!P0 BRA `(.L_x_5445) ;  /* 0xfffffffc00f08947 */ /* 0x002fea000383ffff */
[----:B------:R-:W-:Y:S05]  /*214a0*/  BRA `(.L_x_5677) ;  /* 0xfffffe6800b47947 */ /* 0x000fea000383ffff */
.L_x_5453:
        /* <DEDUP_REMOVED lines=9> */
.L_x_5679:
[----:B------:R-:W-:Y:S05]  /*21540*/  BSYNC B1 ;  /* 0x0000000000017941 */ /* 0x000fea0003800000 */
.L_x_5678:
        /* <DEDUP_REMOVED lines=10> */
.L_x_5680:
        /* <DEDUP_REMOVED lines=8> */
.L_x_5681:
[----:B------:R-:W-:-:S05]  /*21670*/  @!P1 IADD3 R2, P2, R2, R7, RZ ;  /* 0x0000000702029210 */ /* 0x000fca0007f5e0ff */
[----:B------:R-:W-:Y:S02]  /*21680*/  @!P1 IMAD.X R5, R0, 0x1, R4, P2 ;  /* 0x0000000100059824 */ /* 0x000fe400010e0604 */
[----:B------:R-:W-:Y:S02]  /*21690*/  @!P1 IMAD.MOV.U32 R8, RZ, RZ, R2 ;  /* 0x000000ffff089224 */ /* 0x000fe400078e0002 */
[----:B------:R-:W-:Y:S02]  /*216a0*/  @!P1 IMAD.MOV.U32 R9, RZ, RZ, R5 ;  /* 0x000000ffff099224 */ /* 0x000fe400078e0005 */
[----:B------:R-:W-:Y:S02]  /*216b0*/  IMAD.MOV.U32 R13, RZ, RZ, R27 ;  /* 0x000000ffff0d7224 */ /* 0x000fe400078e001b */
[----:B------:R-:W-:-:S07]  /*216c0*/  IMAD.MOV.U32 R3, RZ, RZ, R14 ;  /* 0x000000ffff037224 */ /* 0x000fce00078e000e */
[----:B------:R-:W-:Y:S05]  /*216d0*/  WARPSYNC.COLLECTIVE R15, `(.L_x_5682) ;  /* 0x000000000f087348 */ /* 0x000fea0003c00000 */
[----:B------:R0:W1:Y:S02]  /*216e0*/  SHFL.IDX P6, R14, R13, R12, R11 ;  /* 0x0000000c0d0e7389 */ /* 0x00006400000c000b */
[----:B01----:R-:W-:Y:S01]  /*216f0*/  ENDCOLLECTIVE ;  /* 0x000000000000791b */ /* 0x003fe20003800000 */
.L_x_5682:
[----:B------:R-:W2:Y:S01]  /*21700*/  @!P1 LD.E.128 R8, desc[UR40][R8.64] ;  /* 0x0000002808089980 */ /* 0x000ea2000c101d00 */
[----:B------:R-:W-:-:S05]  /*21710*/  @!P1 IADD3 R14, P2, R14, R7, RZ ;  /* 0x000000070e0e9210 */ /* 0x000fca0007f5e0ff */
[----:B------:R-:W-:-:S04]  /*21720*/  @!P1 IMAD.X R3, R3, 0x1, R4, P2 ;  /* 0x0000000103039824 */ /* 0x000fc800010e0604 */
[----:B------:R-:W-:-:S05]  /*21730*/  @!P1 IMAD.MOV.U32 R15, RZ, RZ, R3 ;  /* 0x000000ffff0f9224 */ /* 0x000fca00078e0003 */
[----:B------:R0:W5:Y:S01]  /*21740*/  @!P1 LD.E.128 R4, desc[UR40][R14.64] ;  /* 0x000000280e049980 */ /* 0x000162000c101d00 */
[----:B------:R-:W-:Y:S02]  /*21750*/  CS2R R30, SRZ ;  /* 0x00000000001e7805 */ /* 0x000fe4000001ff00 */
[----:B------:R-:W-:Y:S01]  /*21760*/  MOV R13, R24 ;  /* 0x00000018000d7202 */ /* 0x000fe20000000f00 */
[----:B------:R-:W-:Y:S01]  /*21770*/  IMAD.MOV.U32 R12, RZ, RZ, 0x1 ;  /* 0x00000001ff0c7424 */ /* 0x000fe200078e00ff */
[----:B------:R-:W-:Y:S02]  /*21780*/  CS2R R28, SRZ ;  /* 0x00000000001c7805 */ /* 0x000fe4000001ff00 */
[----:B------:R-:W-:Y:S01]  /*21790*/  CS2R R20, SRZ ;  /* 0x0000000000147805 */ /* 0x000fe2000001ff00 */
[----:B0-----:R-:W-:Y:S02]  /*217a0*/  IMAD.MOV.U32 R15, RZ, RZ, -0x1 ;  /* 0xffffffffff0f7424 */ /* 0x001fe400078e00ff */
[----:B--2---:R-:W-:-:S02]  /*217b0*/  @!P1 IMAD.MOV.U32 R31, RZ, RZ, R11 ;  /* 0x000000ffff1f9224 */ /* 0x004fc400078e000b */
[----:B------:R-:W-:Y:S02]  /*217c0*/  IMAD.MOV.U32 R11, RZ, RZ, 0x1c1f ;  /* 0x00001c1fff0b7424 */ /* 0x000fe400078e00ff */
[----:B------:R-:W-:Y:S02]  /*217d0*/  @!P1 IMAD.MOV.U32 R28, RZ, RZ, R8 ;  /* 0x000000ffff1c9224 */ /* 0x000fe400078e0008 */
[----:B------:R-:W-:-:S07]  /*217e0*/  @!P1 IMAD.MOV.U32 R29, RZ, RZ, R9 ;  /* 0x000000ffff1d9224 */ /* 0x000fce00078e0009 */
[----:B-----5:R-:W-:Y:S05]  /*217f0*/  WARPSYNC.COLLECTIVE R15, `(.L_x_5683) ;  /* 0x000000000f087348 */ /* 0x020fea0003c00000 */
[----:B------:R0:W1:Y:S02]  /*21800*/  SHFL.IDX P6, R14, R13, R12, R11 ;  /* 0x0000000c0d0e7389 */ /* 0x00006400000c000b */
[----:B01---5:R-:W-:Y:S01]  /*21810*/  ENDCOLLECTIVE ;  /* 0x000000000000791b */ /* 0x023fe20003800000 */
.L_x_5683:
[----:B------:R-:W-:Y:S02]  /*21820*/  IMAD.MOV.U32 R0, RZ, RZ, R28 ;  /* 0x000000ffff007224 */ /* 0x000fe400078e001c */
[----:B------:R-:W-:Y:S02]  /*21830*/  IMAD.MOV.U32 R2, RZ, RZ, R29 ;  /* 0x000000ffff027224 */ /* 0x000fe400078e001d */
[----:B------:R-:W-:Y:S01]  /*21840*/  @!P1 IMAD.MOV.U32 R30, RZ, RZ, R10 ;  /* 0x000000ffff1e9224 */ /* 0x000fe200078e000a */
[----:B------:R-:W-:Y:S01]  /*21850*/  PRMT R52, R0, 0x7610, R52 ;  /* 0x0000761000347816 */ /* 0x000fe20000000034 */
[----:B------:R-:W-:Y:S01]  /*21860*/  IMAD.MOV.U32 R8, RZ, RZ, R31 ;  /* 0x000000ffff087224 */ /* 0x000fe200078e001f */
[----:B------:R-:W-:Y:S01]  /*21870*/  PRMT R36, R36, 0x5410, R2 ;  /* 0x0000541024247816 */ /* 0x000fe20000000002 */
[----:B------:R-:W-:Y:S01]  /*21880*/  IMAD.MOV.U32 R0, RZ, RZ, R30 ;  /* 0x000000ffff007224 */ /* 0x000fe200078e001e */
[----:B------:R-:W-:Y:S01]  /*21890*/  CS2R R2, SRZ ;  /* 0x0000000000027805 */ /* 0x000fe2000001ff00 */
[----:B------:R-:W-:-:S03]  /*218a0*/  IMAD.MOV.U32 R13, RZ, RZ, R25 ;  /* 0x000000ffff0d7224 */ /* 0x000fc600078e0019 */
[----:B------:R-:W-:Y:S01]  /*218b0*/  PRMT R33, R0, 0x5410, R8 ;  /* 0x0000541000217816 */ /* 0x000fe20000000008 */
[----:B------:R-:W-:Y:S02]  /*218c0*/  @!P1 IMAD.MOV.U32 R20, RZ, RZ, R4 ;  /* 0x000000ffff149224 */ /* 0x000fe400078e0004 */
[----:B------:R-:W-:Y:S02]  /*218d0*/  @!P1 IMAD.MOV.U32 R21, RZ, RZ, R5 ;  /* 0x000000ffff159224 */ /* 0x000fe400078e0005 */
[----:B------:R-:W-:Y:S02]  /*218e0*/  @!P1 IMAD.MOV.U32 R2, RZ, RZ, R6 ;  /* 0x000000ffff029224 */ /* 0x000fe400078e0006 */
[----:B------:R-:W-:Y:S01]  /*218f0*/  @!P1 IMAD.MOV.U32 R3, RZ, RZ, R7 ;  /* 0x000000ffff039224 */ /* 0x000fe200078e0007 */
[----:B------:R-:W-:Y:S01]  /*21900*/  MOV R4, R21 ;  /* 0x0000001500047202 */ /* 0x000fe20000000f00 */
[----:B------:R-:W-:-:S07]  /*21910*/  IMAD.MOV.U32 R24, RZ, RZ, R14 ;  /* 0x000000ffff187224 */ /* 0x000fce00078e000e */
[----:B------:R-:W-:Y:S05]  /*21920*/  WARPSYNC.COLLECTIVE R15, `(.L_x_5684) ;  /* 0x000000000f087348 */ /* 0x000fea0003c00000 */
[----:B------:R0:W1:Y:S02]  /*21930*/  SHFL.IDX P6, R14, R13, R12, R11 ;  /* 0x0000000c0d0e7389 */ /* 0x00006400000c000b */
[----:B01----:R-:W-:Y:S01]  /*21940*/  ENDCOLLECTIVE ;  /* 0x000000000000791b */ /* 0x003fe20003800000 */
.L_x_5684:
[----:B------:R-:W-:Y:S01]  /*21950*/  IMAD.MOV.U32 R0, RZ, RZ, R20 ;  /* 0x000000ffff007224 */ /* 0x000fe200078e0014 */
[----:B------:R-:W-:Y:S01]  /*21960*/  PRMT R36, R4, 0x7610, R36 ;  /* 0x0000761004247816 */ /* 0x000fe20000000024 */
[----:B------:R-:W-:Y:S02]  /*21970*/  IMAD.MOV.U32 R5, RZ, RZ, R2 ;  /* 0x000000ffff057224 */ /* 0x000fe400078e0002 */
[----:B------:R-:W-:-:S03]  /*21980*/  IMAD.MOV.U32 R6, RZ, RZ, R3 ;  /* 0x000000ffff067224 */ /* 0x000fc600078e0003 */
[----:B------:R-:W-:Y:S02]  /*21990*/  PRMT R51, R0, 0x5410, R5 ;  /* 0x0000541000337816 */ /* 0x000fe40000000005 */
[----:B------:R-:W-:Y:S02]  /*219a0*/  CS2R R4, SRZ ;  /* 0x0000000000047805 */ /* 0x000fe4000001ff00 */
[----:B------:R-:W-:Y:S01]  /*219b0*/  PRMT R44, R6, 0x7610, R44 ;  /* 0x00007610062c7816 */ /* 0x000fe2000000002c */
[----:B------:R-:W-:Y:S02]  /*219c0*/  IMAD.MOV.U32 R13, RZ, RZ, R26 ;  /* 0x000000ffff0d7224 */ /* 0x000fe400078e001a */
[----:B------:R-:W-:-:S07]  /*219d0*/  IMAD.MOV.U32 R25, RZ, RZ, R14 ;  /* 0x000000ffff197224 */ /* 0x000fce00078e000e */
[----:B------:R-:W-:Y:S05]  /*219e0*/  WARPSYNC.COLLECTIVE R15, `(.L_x_5685) ;  /* 0x000000000f087348 */ /* 0x000fea0003c00000 */
[----:B------:R0:W1:Y:S02]  /*219f0*/  SHFL.IDX P6, R14, R13, R12, R11 ;  /* 0x0000000c0d0e7389 */ /* 0x00006400000c000b */
[----:B01----:R-:W-:Y:S01]  /*21a00*/  ENDCOLLECTIVE ;  /* 0x000000000000791b */ /* 0x003fe20003800000 */
.L_x_5685:
[----:B------:R-:W-:Y:S02]  /*21a10*/  IMAD.MOV.U32 R13, RZ, RZ, R27 ;  /* 0x000000ffff0d7224 */ /* 0x000fe400078e001b */
[----:B------:R-:W-:-:S07]  /*21a20*/  IMAD.MOV.U32 R26, RZ, RZ, R14 ;  /* 0x000000ffff1a7224 */ /* 0x000fce00078e000e */
[----:B------:R-:W-:Y:S05]  /*21a30*/  WARPSYNC.COLLECTIVE R15, `(.L_x_5686) ;  /* 0x000000000f087348 */ /* 0x000fea0003c00000 */
[----:B------:R0:W1:Y:S02]  /*21a40*/  SHFL.IDX P6, R14, R13, R12, R11 ;  /* 0x0000000c0d0e7389 */ /* 0x00006400000c000b */
[----:B01----:R-:W-:Y:S01]  /*21a50*/  ENDCOLLECTIVE ;  /* 0x000000000000791b */ /* 0x003fe20003800000 */
.L_x_5686:
[----:B------:R-:W-:Y:S05]  /*21a60*/  BRA `(.L_x_5687) ;  /* 0xfffffe74009c7947 */ /* 0x000fea000383ffff */
.L_x_5457:
[----:B0-----:R0:W1:Y:S02]  /*21a70*/  SYNCS.PHASECHK.TRANS64.TRYWAIT P1, [R18+URZ+0x38800], R13 ;  /* 0x0388000d120075a7 */ /* 0x001064000802017f */
[----:B-1----:R-:W-:Y:S05]  /*21a80*/  @!P1 NANOSLEEP.SYNCS 0x989680 ;  /* 0x009896800000995d */ /* 0x002fea0003900000 */
[----:B------:R-:W1:Y:S02]  /*21a90*/  @!P1 SYNCS.PHASECHK.TRANS64 P1, [R18+URZ+0x38800], R13 ;  /* 0x0388000d120095a7 */ /* 0x000e64000802007f */
[----:B-1----:R-:W-:Y:S05]  /*21aa0*/  @!P1 BRA `(.L_x_5457) ;  /* 0xfffffffc00f09947 */ /* 0x002fea000383ffff */
[----:B------:R-:W-:Y:S05]  /*21ab0*/  BRA `(.L_x_5688) ;  /* 0xfffffe7800387947 */ /* 0x000fea000383ffff */
.L_x_5463:
[----:B0-----:R0:W2:Y:S02]  /*21ac0*/  SYNCS.PHASECHK.TRANS64.TRYWAIT P1, [R15+URZ+0x38830], R12 ;  /* 0x0388300c0f0075a7 */ /* 0x0010a4000802017f */
[----:B--2---:R-:W-:Y:S05]  /*21ad0*/  @!P1 NANOSLEEP.SYNCS 0x989680 ;  /* 0x009896800000995d */ /* 0x004fea0003900000 */
[----:B------:R-:W2:Y:S02]  /*21ae0*/  @!P1 SYNCS.PHASECHK.TRANS64 P1, [R15+URZ+0x38830], R12 ;  /* 0x0388300c0f0095a7 */ /* 0x000ea4000802007f */
[----:B--2---:R-:W-:Y:S05]  /*21af0*/  @!P1 BRA `(.L_x_5463) ;  /* 0xfffffffc00f09947 */ /* 0x004fea000383ffff */
[----:B------:R-:W-:Y:S05]  /*21b00*/  BRA `(.L_x_5462) ;  /* 0xfffffe8400c07947 */ /* 0x000fea000383ffff */
.L_x_5465:
[----:B--2---:R2:W3:Y:S02]  /*21b10*/  SYNCS.PHASECHK.TRANS64.TRYWAIT P1, [R18+URZ+0x38810], R3 ;  /* 0x03881003120075a7 */ /* 0x0044e4000802017f */
[----:B---3--:R-:W-:Y:S05]  /*21b20*/  @!P1 NANOSLEEP.SYNCS 0x989680 ;  /* 0x009896800000995d */ /* 0x008fea0003900000 */
[----:B------:R-:W3:Y:S02]  /*21b30*/  @!P1 SYNCS.PHASECHK.TRANS64 P1, [R18+URZ+0x38810], R3 ;  /* 0x03881003120095a7 */ /* 0x000ee4000802007f */
[----:B---3--:R-:W-:Y:S05]  /*21b40*/  @!P1 BRA `(.L_x_5465) ;  /* 0xfffffffc00f09947 */ /* 0x008fea000383ffff */
[----:B------:R-:W-:Y:S05]  /*21b50*/  BRA `(.L_x_5689) ;  /* 0xfffffe8800707947 */ /* 0x000fea000383ffff */
.L_x_5469:
[----:B----4-:R4:W0:Y:S02]  /*21b60*/  SYNCS.PHASECHK.TRANS64.TRYWAIT P1, [R15+URZ+0x38850], R12 ;  /* 0x0388500c0f0075a7 */ /* 0x010824000802017f */
[----:B0-----:R-:W-:Y:S05]  /*21b70*/  @!P1 NANOSLEEP.SYNCS 0x989680 ;  /* 0x009896800000995d */ /* 0x001fea0003900000 */
[----:B------:R-:W0:Y:S02]  /*21b80*/  @!P1 SYNCS.PHASECHK.TRANS64 P1, [R15+URZ+0x38850], R12 ;  /* 0x0388500c0f0095a7 */ /* 0x000e24000802007f */
[----:B0-----:R-:W-:Y:S05]  /*21b90*/  @!P1 BRA `(.L_x_5469) ;  /* 0xfffffffc00f09947 */ /* 0x001fea000383ffff */
[----:B------:R-:W-:Y:S05]  /*21ba0*/  BRA `(.L_x_5468) ;  /* 0xfffffe88008c7947 */ /* 0x000fea000383ffff */
.L_x_5478:
[----:B-1----:R1:W2:Y:S02]  /*21bb0*/  SYNCS.PHASECHK.TRANS64.TRYWAIT P1, [R20+URZ+0x38830], R14 ;  /* 0x0388300e140075a7 */ /* 0x0022a4000802017f */
[----:B--2---:R-:W-:Y:S05]  /*21bc0*/  @!P1 NANOSLEEP.SYNCS 0x989680 ;  /* 0x009896800000995d */ /* 0x004fea0003900000 */
[----:B------:R-:W2:Y:S02]  /*21bd0*/  @!P1 SYNCS.PHASECHK.TRANS64 P1, [R20+URZ+0x38830], R14 ;  /* 0x0388300e140095a7 */ /* 0x000ea4000802007f */
[----:B--2---:R-:W-:Y:S05]  /*21be0*/  @!P1 BRA `(.L_x_5478) ;  /* 0xfffffffc00f09947 */ /* 0x004fea000383ffff */
[----:B------:R-:W-:Y:S05]  /*21bf0*/  BRA `(.L_x_5477) ;  /* 0xfffffeb800ec7947 */ /* 0x000fea000383ffff */
.L_x_5483:
[----:B---3--:R3:W4:Y:S02]  /*21c00*/  SYNCS.PHASECHK.TRANS64.TRYWAIT P1, [R20+URZ+0x38850], R14 ;  /* 0x0388500e140075a7 */ /* 0x008724000802017f */
[----:B----4-:R-:W-:Y:S05]  /*21c10*/  @!P1 NANOSLEEP.SYNCS 0x989680 ;  /* 0x009896800000995d */ /* 0x010fea0003900000 */
[----:B------:R-:W4:Y:S02]  /*21c20*/  @!P1 SYNCS.PHASECHK.TRANS64 P1, [R20+URZ+0x38850], R14 ;  /* 0x0388500e140095a7 */ /* 0x000f24000802007f */
[----:B----4-:R-:W-:Y:S05]  /*21c30*/  @!P1 BRA `(.L_x_5483) ;  /* 0xfffffffc00f09947 */ /* 0x010fea000383ffff */
[----:B------:R-:W-:Y:S05]  /*21c40*/  BRA `(.L_x_5482) ;  /* 0xfffffebc00887947 */ /* 0x000fea000383ffff */
.L_x_5493:
[----:B-1----:R1:W2:Y:S02]  /*21c50*/  SYNCS.PHASECHK.TRANS64.TRYWAIT P1, [R20+URZ+0x38830], R14 ;  /* 0x0388300e140075a7 */ /* 0x0022a4000802017f */
[----:B--2---:R-:W-:Y:S05]  /*21c60*/  @!P1 NANOSLEEP.SYNCS 0x989680 ;  /* 0x009896800000995d */ /* 0x004fea0003900000 */
[----:B------:R-:W2:Y:S02]  /*21c70*/  @!P1 SYNCS.PHASECHK.TRANS64 P1, [R20+URZ+0x38830], R14 ;  /* 0x0388300e140095a7 */ /* 0x000ea4000802007f */
[----:B--2---:R-:W-:Y:S05]  /*21c80*/  @!P1 BRA `(.L_x_5493) ;  /* 0xfffffffc00f09947 */ /* 0x004fea000383ffff */
[----:B------:R-:W-:Y:S05]  /*21c90*/  BRA `(.L_x_5492) ;  /* 0xfffffef400d47947 */ /* 0x000fea000383ffff */
.L_x_5498:
[----:B---3--:R3:W4:Y:S02]  /*21ca0*/  SYNCS.PHASECHK.TRANS64.TRYWAIT P1, [R20+URZ+0x38850], R14 ;  /* 0x0388500e140075a7 */ /* 0x008724000802017f */
[----:B----4-:R-:W-:Y:S05]  /*21cb0*/  @!P1 NANOSLEEP.SYNCS 0x989680 ;  /* 0x009896800000995d */ /* 0x010fea0003900000 */
[----:B------:R-:W4:Y:S02]  /*21cc0*/  @!P1 SYNCS.PHASECHK.TRANS64 P1, [R20+URZ+0x38850], R14 ;  /* 0x0388500e140095a7 */ /* 0x000f24000802007f */
[----:B----4-:R-:W-:Y:S05]  /*21cd0*/  @!P1 BRA `(.L_x_5498) ;  /* 0xfffffffc00f09947 */ /* 0x010fea000383ffff */
[----:B------:R-:W-:Y:S05]  /*21ce0*/  BRA `(.L_x_5497) ;  /* 0xfffffef800707947 */ /* 0x000fea000383ffff */
.L_x_5530:
        /* <DEDUP_REMOVED lines=11> */
.L_x_5691:
[----:B------:R-:W-:Y:S05]  /*21da0*/  BSYNC B1 ;  /* 0x0000000000017941 */ /* 0x000fea0003800000 */
.L_x_5690:
[----:B------:R-:W-:Y:S05]  /*21db0*/  BRA `(.L_x_5692) ;  /* 0xffffff7c00807947 */ /* 0x000fea000383ffff */
.L_x_5532:
[----:B------:R-:W-:Y:S01]  /*21dc0*/  BSSY B1, `(.L_x_5693) ;  /* 0x0000006000017945 */ /* 0x000fe20003800000 */
[----:B------:R-:W-:-:S07]  /*21dd0*/  IMAD.MOV.U32 R15, RZ, RZ, -0x1 ;  /* 0xffffffffff0f7424 */ /* 0x000fce00078e00ff */
[----:B012---:R-:W-:Y:S05]  /*21de0*/  WARPSYNC.COLLECTIVE R15, `(.L_x_5694) ;  /* 0x000000000f0c7348 */ /* 0x007fea0003c00000 */
[----:B------:R-:W-:Y:S02]  /*21df0*/  ELECT P6, UR62, PT ;  /* 0x00000000003e782f */ /* 0x000fe400038c0000 */
[----:B------:R-:W-:Y:S01]  /*21e00*/  MOV R14, UR62 ;  /* 0x0000003e000e7c02 */ /* 0x000fe20008000f00 */
[----:B012---:R-:W-:Y:S10]  /*21e10*/  ENDCOLLECTIVE ;  /* 0x000000000000791b */ /* 0x007ff40003800000 */
.L_x_5694:
[----:B------:R-:W-:Y:S05]  /*21e20*/  BSYNC B1 ;  /* 0x0000000000017941 */ /* 0x000fea0003800000 */
.L_x_5693:
[----:B------:R-:W-:Y:S05]  /*21e30*/  BRA `(.L_x_5531) ;  /* 0xffffff7c00787947 */ /* 0x000fea000383ffff */
.L_x_5534:
[----:B0-----:R0:W2:Y:S02]  /*21e40*/  SYNCS.PHASECHK.TRANS64.TRYWAIT P0, [R23+URZ+0x38820], R3 ;  /* 0x03882003170075a7 */ /* 0x0010a4000800017f */
[----:B--2---:R-:W-:Y:S05]  /*21e50*/  @!P0 NANOSLEEP.SYNCS 0x989680 ;  /* 0x009896800000895d */ /* 0x004fea0003900000 */
[----:B------:R-:W2:Y:S02]  /*21e60*/  @!P0 SYNCS.PHASECHK.TRANS64 P0, [R23+URZ+0x38820], R3 ;  /* 0x03882003170085a7 */ /* 0x000ea4000800007f */
[----:B--2---:R-:W-:Y:S05]  /*21e70*/  @!P0 BRA `(.L_x_5534) ;  /* 0xfffffffc00f08947 */ /* 0x004fea000383ffff */
[----:B------:R-:W-:Y:S05]  /*21e80*/  BRA `(.L_x_5695) ;  /* 0xffffff7c00887947 */ /* 0x000fea000383ffff */
.L_x_5538:
[----:B0-----:R0:W1:Y:S02]  /*21e90*/  SYNCS.PHASECHK.TRANS64.TRYWAIT P0, [R3+URZ+0x388a0], R8 ;  /* 0x0388a008030075a7 */ /* 0x001064000800017f */
[----:B-1----:R-:W-:Y:S05]  /*21ea0*/  @!P0 NANOSLEEP.SYNCS 0x989680 ;  /* 0x009896800000895d */ /* 0x002fea0003900000 */
[----:B------:R-:W1:Y:S02]  /*21eb0*/  @!P0 SYNCS.PHASECHK.TRANS64 P0, [R3+URZ+0x388a0], R8 ;  /* 0x0388a008030085a7 */ /* 0x000e64000800007f */
[----:B-1----:R-:W-:Y:S05]  /*21ec0*/  @!P0 BRA `(.L_x_5538) ;  /* 0xfffffffc00f08947 */ /* 0x002fea000383ffff */
[----:B------:R-:W-:Y:S05]  /*21ed0*/  BRA `(.L_x_5696) ;  /* 0xffffff7c00a07947 */ /* 0x000fea000383ffff */
.L_x_5543:
[----:B-1----:R1:W2:Y:S02]  /*21ee0*/  SYNCS.PHASECHK.TRANS64.TRYWAIT P0, [R3+URZ+0x388c0], R8 ;  /* 0x0388c008030075a7 */ /* 0x0022a4000800017f */
[----:B--2---:R-:W-:Y:S05]  /*21ef0*/  @!P0 NANOSLEEP.SYNCS 0x989680 ;  /* 0x009896800000895d */ /* 0x004fea0003900000 */
[----:B------:R-:W2:Y:S02]  /*21f00*/  @!P0 SYNCS.PHASECHK.TRANS64 P0, [R3+URZ+0x388c0], R8 ;  /* 0x0388c008030085a7 */ /* 0x000ea4000800007f */
[----:B--2---:R-:W-:Y:S05]  /*21f10*/  @!P0 BRA `(.L_x_5543) ;  /* 0xfffffffc00f08947 */ /* 0x004fea000383ffff */
[----:B------:R-:W-:Y:S05]  /*21f20*/  BRA `(.L_x_5697) ;  /* 0xffffff80001c7947 */ /* 0x000fea000383ffff */
.L_x_5557:
[----:B0-----:R0:W2:Y:S02]  /*21f30*/  SYNCS.PHASECHK.TRANS64.TRYWAIT P1, [R8+URZ+0x388a0], R2 ;  /* 0x0388a002080075a7 */ /* 0x0010a4000802017f */
[----:B--2---:R-:W-:Y:S05]  /*21f40*/  @!P1 NANOSLEEP.SYNCS 0x989680 ;  /* 0x009896800000995d */ /* 0x004fea0003900000 */
[----:B------:R-:W2:Y:S02]  /*21f50*/  @!P1 SYNCS.PHASECHK.TRANS64 P1, [R8+URZ+0x388a0], R2 ;  /* 0x0388a002080095a7 */ /* 0x000ea4000802007f */
[----:B--2---:R-:W-:Y:S05]  /*21f60*/  @!P1 BRA `(.L_x_5557) ;  /* 0xfffffffc00f09947 */ /* 0x004fea000383ffff */
[----:B------:R-:W-:Y:S05]  /*21f70*/  BRA `(.L_x_5698) ;  /* 0xffffff8800807947 */ /* 0x000fea000383ffff */
.L_x_5562:
[----:B-1----:R1:W2:Y:S02]  /*21f80*/  SYNCS.PHASECHK.TRANS64.TRYWAIT P1, [R8+URZ+0x388c0], R2 ;  /* 0x0388c002080075a7 */ /* 0x0022a4000802017f */
[----:B--2---:R-:W-:Y:S05]  /*21f90*/  @!P1 NANOSLEEP.SYNCS 0x989680 ;  /* 0x009896800000995d */ /* 0x004fea0003900000 */
[----:B------:R-:W2:Y:S02]  /*21fa0*/  @!P1 SYNCS.PHASECHK.TRANS64 P1, [R8+URZ+0x388c0], R2 ;  /* 0x0388c002080095a7 */ /* 0x000ea4000802007f */
[----:B--2---:R-:W-:Y:S05]  /*21fb0*/  @!P1 BRA `(.L_x_5562) ;  /* 0xfffffffc00f09947 */ /* 0x004fea000383ffff */
[----:B------:R-:W-:Y:S05]  /*21fc0*/  BRA `(.L_x_5699) ;  /* 0xffffff8800f87947 */ /* 0x000fea000383ffff */
.L_x_5582:
        /* <DEDUP_REMOVED lines=11> */
.L_x_5701:
[----:B------:R-:W-:Y:S05]  /*22080*/  BSYNC B0 ;  /* 0x0000000000007941 */ /* 0x000fea0003800000 */
.L_x_5700:
[----:B------:R-:W-:Y:S05]  /*22090*/  BRA `(.L_x_5702) ;  /* 0xffffffa000047947 */ /* 0x000fea000383ffff */
.L_x_5585:
[----:B0-----:R0:W1:Y:S02]  /*220a0*/  SYNCS.PHASECHK.TRANS64.TRYWAIT P0, [R31+URZ+0x38840], R0 ;  /* 0x038840001f0075a7 */ /* 0x001064000800017f */
[----:B-1----:R-:W-:Y:S05]  /*220b0*/  @!P0 NANOSLEEP.SYNCS 0x989680 ;  /* 0x009896800000895d */ /* 0x002fea0003900000 */
[----:B------:R-:W1:Y:S02]  /*220c0*/  @!P0 SYNCS.PHASECHK.TRANS64 P0, [R31+URZ+0x38840], R0 ;  /* 0x038840001f0085a7 */ /* 0x000e64000800007f */
[----:B-1----:R-:W-:Y:S05]  /*220d0*/  @!P0 BRA `(.L_x_5585) ;  /* 0xfffffffc00f08947 */ /* 0x002fea000383ffff */
[----:B------:R-:W-:Y:S05]  /*220e0*/  BRA `(.L_x_5703) ;  /* 0xffffffa000407947 */ /* 0x000fea000383ffff */
.L_x_5586:
        /* <DEDUP_REMOVED lines=8> */
.L_x_5705:
[----:B------:R-:W-:Y:S05]  /*22170*/  BSYNC B0 ;  /* 0x0000000000007941 */ /* 0x000fea0003800000 */
.L_x_5704:
        /* <DEDUP_REMOVED lines=9> */
.L_x_5706:
[----:B------:R-:W-:Y:S02]  /*22210*/  IMAD.MOV.U32 R13, RZ, RZ, R4 ;  /* 0x000000ffff0d7224 */ /* 0x000fe400078e0004 */
[----:B------:R-:W-:Y:S02]  /*22220*/  IMAD.MOV.U32 R12, RZ, RZ, 0x1 ;  /* 0x00000001ff0c7424 */ /* 0x000fe400078e00ff */
[----:B------:R-:W-:-:S07]  /*22230*/  IMAD.MOV.U32 R3, RZ, RZ, R14 ;  /* 0x000000ffff037224 */ /* 0x000fce00078e000e */
[----:B------:R-:W-:Y:S05]  /*22240*/  WARPSYNC.COLLECTIVE R15, `(.L_x_5707) ;  /* 0x000000000f087348 */ /* 0x000fea0003c00000 */
[----:B------:R0:W1:Y:S02]  /*22250*/  SHFL.IDX P6, R14, R13, R12, R11 ;  /* 0x0000000c0d0e7389 */ /* 0x00006400000c000b */
[----:B01----:R-:W-:Y:S01]  /*22260*/  ENDCOLLECTIVE ;  /* 0x000000000000791b */ /* 0x003fe20003800000 */
.L_x_5707:
        /* <DEDUP_REMOVED lines=15> */
.L_x_5708:
[----:B------:R-:W-:Y:S02]  /*22360*/  @P0 IMAD R6, R5, 0x2, R23 ;  /* 0x0000000205060824 */ /* 0x000fe400078e0217 */
[----:B------:R-:W-:Y:S02]  /*22370*/  IMAD.MOV.U32 R13, RZ, RZ, R4 ;  /* 0x000000ffff0d7224 */ /* 0x000fe400078e0004 */
[----:B------:R-:W-:Y:S02]  /*22380*/  IMAD.MOV.U32 R12, RZ, RZ, 0x2 ;  /* 0x00000002ff0c7424 */ /* 0x000fe400078e00ff */
[----:B------:R-:W-:-:S07]  /*22390*/  IMAD.MOV.U32 R3, RZ, RZ, R14 ;  /* 0x000000ffff037224 */ /* 0x000fce00078e000e */
[----:B------:R-:W-:Y:S05]  /*223a0*/  WARPSYNC.COLLECTIVE R15, `(.L_x_5709) ;  /* 0x000000000f087348 */ /* 0x000fea0003c00000 */
[----:B------:R0:W1:Y:S02]  /*223b0*/  SHFL.IDX P6, R14, R13, R12, R11 ;  /* 0x0000000c0d0e7389 */ /* 0x00006400000c000b */
[----:B01----:R-:W-:Y:S01]  /*223c0*/  ENDCOLLECTIVE ;  /* 0x000000000000791b */ /* 0x003fe20003800000 */
.L_x_5709:
        /* <DEDUP_REMOVED lines=15> */
.L_x_5710:
[----:B------:R-:W-:Y:S02]  /*224c0*/  @P0 IMAD R6, R5, 0x2, R23 ;  /* 0x0000000205060824 */ /* 0x000fe400078e0217 */
[----:B------:R-:W-:Y:S02]  /*224d0*/  IMAD.MOV.U32 R13, RZ, RZ, R4 ;  /* 0x000000ffff0d7224 */ /* 0x000fe400078e0004 */
[----:B------:R-:W-:Y:S02]  /*224e0*/  IMAD.MOV.U32 R12, RZ, RZ, 0x3 ;  /* 0x00000003ff0c7424 */ /* 0x000fe400078e00ff */
[----:B------:R-:W-:-:S07]  /*224f0*/  IMAD.MOV.U32 R3, RZ, RZ, R14 ;  /* 0x000000ffff037224 */ /* 0x000fce00078e000e */
[----:B------:R-:W-:Y:S05]  /*22500*/  WARPSYNC.COLLECTIVE R15, `(.L_x_5711) ;  /* 0x000000000f087348 */ /* 0x000fea0003c00000 */
[----:B------:R0:W1:Y:S02]  /*22510*/  SHFL.IDX P6, R14, R13, R12, R11 ;  /* 0x0000000c0d0e7389 */ /* 0x00006400000c000b */
[----:B01----:R-:W-:Y:S01]  /*22520*/  ENDCOLLECTIVE ;  /* 0x000000000000791b */ /* 0x003fe20003800000 */
.L_x_5711:
        /* <DEDUP_REMOVED lines=10> */
.L_x_5712:
[----:B------:R-:W-:Y:S01]  /*225d0*/  @!PT LDS RZ, [RZ] ;  /* 0x00000000fffff984 */ /* 0x000fe20000000800 */
[----:B------:R-:W-:Y:S01]  /*225e0*/  @!PT LDS RZ, [RZ] ;  /* 0x00000000fffff984 */ /* 0x000fe20000000800 */
[----:B------:R-:W-:Y:S01]  /*225f0*/  @!PT LDS RZ, [RZ] ;  /* 0x00000000fffff984 */ /* 0x000fe20000000800 */
[----:B------:R0:W-:Y:S01]  /*22600*/  @P0 LDGSTS.E.BYPASS.LTC128B.128 [R6+0x23400], desc[UR40][R2.64], !P2 ;  /* 0x2340000002060fae */ /* 0x0001e2000d101d68 */
[----:B------:R-:W-:Y:S01]  /*22610*/  IMAD.MOV.U32 R0, RZ, RZ, R14 ;  /* 0x000000ffff007224 */ /* 0x000fe200078e000e */
[----:B------:R-:W-:Y:S06]  /*22620*/  BRA `(.L_x_5713) ;  /* 0xffffffa000007947 */ /* 0x000fec000383ffff */
.L_x_5591:
[----:B------:R-:W-:Y:S02]  /*22630*/  IMAD.MOV.U32 R13, RZ, RZ, R3 ;  /* 0x000000ffff0d7224 */ /* 0x000fe400078e0003 */
        /* <DEDUP_REMOVED lines=8> */
.L_x_5714:
        /* <DEDUP_REMOVED lines=10> */
.L_x_5715:
[----:B------:R-:W-:Y:S02]  /*22760*/  IMAD.MOV.U32 R13, RZ, RZ, R3 ;  /* 0x000000ffff0d7224 */ /* 0x000fe400078e0003 */
[----:B------:R-:W-:Y:S02]  /*22770*/  IMAD.MOV.U32 R12, RZ, RZ, 0x1 ;  /* 0x00000001ff0c7424 */ /* 0x000fe400078e00ff */
[----:B------:R-:W-:-:S07]  /*22780*/  IMAD.MOV.U32 R4, RZ, RZ, R14 ;  /* 0x000000ffff047224 */ /* 0x000fce00078e000e */
[----:B------:R-:W-:Y:S05]  /*22790*/  WARPSYNC.COLLECTIVE R15, `(.L_x_5716) ;  /* 0x000000000f087348 */ /* 0x000fea0003c00000 */
[----:B------:R0:W1:Y:S02]  /*227a0*/  SHFL.IDX P6, R14, R13, R12, R11 ;  /* 0x0000000c0d0e7389 */ /* 0x00006400000c000b */
[----:B01----:R-:W-:Y:S01]  /*227b0*/  ENDCOLLECTIVE ;  /* 0x000000000000791b */ /* 0x003fe20003800000 */
.L_x_5716:
[----:B------:R-:W-:-:S04]  /*227c0*/  @!P0 LEA R4, P2, R7, R4, 0x1 ;  /* 0x0000000407048211 */ /* 0x000fc800078408ff */
[----:B------:R-:W-:-:S05]  /*227d0*/  @!P0 IADD3.X R5, RZ, R5, RZ, P2, !PT ;  /* 0x00000005ff058210 */ /* 0x000fca00017fe4ff */
[----:B------:R-:W-:Y:S01]  /*227e0*/  @!PT LDS RZ, [RZ] ;  /* 0x00000000fffff984 */ /* 0x000fe20000000800 */
[----:B------:R-:W-:Y:S01]  /*227f0*/  @!PT LDS RZ, [RZ] ;  /* 0x00000000fffff984 */ /* 0x000fe20000000800 */
[----:B------:R-:W-:Y:S01]  /*22800*/  @!PT LDS RZ, [RZ] ;  /* 0x00000000fffff984 */ /* 0x000fe20000000800 */
[----:B------:R0:W-:Y:S01]  /*22810*/  @!P0 LDGSTS.E.BYPASS.LTC128B.128 [R26+0x20400], desc[UR40][R4.64], !P1 ;  /* 0x20400000041a8fae */ /* 0x0001e2000c901d68 */
[----:B------:R-:W-:Y:S01]  /*22820*/  ISETP.GE.AND P0, PT, R10, R2, PT ;  /* 0x000000020a00720c */ /* 0x000fe20003f06270 */
[----:B------:R-:W-:Y:S02]  /*22830*/  IMAD.MOV.U32 R13, RZ, RZ, R0 ;  /* 0x000000ffff0d7224 */ /* 0x000fe400078e0000 */
[----:B0-----:R-:W-:-:S10]  /*22840*/  IMAD.MOV.U32 R4, RZ, RZ, R14 ;  /* 0x000000ffff047224 */ /* 0x001fd400078e000e */
[----:B------:R-:W-:Y:S05]  /*22850*/  WARPSYNC.COLLECTIVE R15, `(.L_x_5717) ;  /* 0x000000000f087348 */ /* 0x000fea0003c00000 */
[----:B------:R0:W1:Y:S02]  /*22860*/  SHFL.IDX P6, R14, R13, R12, R11 ;  /* 0x0000000c0d0e7389 */ /* 0x00006400000c000b */
[----:B01----:R-:W-:Y:S01]  /*22870*/  ENDCOLLECTIVE ;  /* 0x000000000000791b */ /* 0x003fe20003800000 */
.L_x_5717:
[----:B------:R-:W-:Y:S02]  /*22880*/  IMAD.MOV.U32 R13, RZ, RZ, R3 ;  /* 0x000000ffff0d7224 */ /* 0x000fe400078e0003 */
[----:B------:R-:W-:Y:S02]  /*22890*/  IMAD.MOV.U32 R12, RZ, RZ, 0x2 ;  /* 0x00000002ff0c7424 */ /* 0x000fe400078e00ff */
[----:B------:R-:W-:-:S07]  /*228a0*/  IMAD.MOV.U32 R5, RZ, RZ, R14 ;  /* 0x000000ffff057224 */ /* 0x000fce00078e000e */
[----:B------:R-:W-:Y:S05]  /*228b0*/  WARPSYNC.COLLECTIVE R15, `(.L_x_5718) ;  /* 0x000000000f087348 */ /* 0x000fea0003c00000 */
[----:B------:R0:W1:Y:S02]  /*228c0*/  SHFL.IDX P6, R14, R13, R12, R11 ;  /* 0x0000000c0d0e7389 */ /* 0x00006400000c000b */
[----:B01----:R-:W-:Y:S01]  /*228d0*/  ENDCOLLECTIVE ;  /* 0x000000000000791b */ /* 0x003fe20003800000 */
.L_x_5718:
        /* <DEDUP_REMOVED lines=10> */
.L_x_5719:
        /* <DEDUP_REMOVED lines=11> */
.L_x_5720:
[----:B------:R-:W-:-:S05]  /*22a30*/  @!P0 LEA R5, P2, R7, R4, 0x1 ;  /* 0x0000000407058211 */ /* 0x000fca00078408ff */
[----:B------:R-:W-:-:S05]  /*22a40*/  @!P0 IMAD.X R4, RZ, RZ, R6, P2 ;  /* 0x000000ffff048224 */ /* 0x000fca00010e0606 */
[----:B------:R-:W-:Y:S01]  /*22a50*/  @!P0 LOP3.LUT R5, R5, R4, RZ, 0x3c, !PT ;  /* 0x0000000405058212 */ /* 0x000fe200078e3cff */
[----:B------:R-:W-:-:S03]  /*22a60*/  IMAD.MOV.U32 R13, RZ, RZ, R0 ;  /* 0x000000ffff0d7224 */ /* 0x000fc600078e0000 */
[----:B------:R-:W-:-:S04]  /*22a70*/  @!P0 LOP3.LUT R4, R5, R4, RZ, 0x3c, !PT ;  /* 0x0000000405048212 */ /* 0x000fc800078e3cff */
[----:B------:R-:W-:Y:S02]  /*22a80*/  @!P0 LOP3.LUT R5, R5, R4, RZ, 0x3c, !PT ;  /* 0x0000000405058212 */ /* 0x000fe400078e3cff */
[----:B------:R-:W-:-:S07]  /*22a90*/  MOV R3, R14 ;  /* 0x0000000e00037202 */ /* 0x000fce0000000f00 */
[----:B------:R-:W-:Y:S05]  /*22aa0*/  WARPSYNC.COLLECTIVE R15, `(.L_x_5721) ;  /* 0x000000000f087348 */ /* 0x000fea0003c00000 */
[----:B------:R0:W1:Y:S02]  /*22ab0*/  SHFL.IDX P6, R14, R13, R12, R11 ;  /* 0x0000000c0d0e7389 */ /* 0x00006400000c000b */
[----:B01----:R-:W-:Y:S01]  /*22ac0*/  ENDCOLLECTIVE ;  /* 0x000000000000791b */ /* 0x003fe20003800000 */
.L_x_5721:
[----:B------:R-:W-:Y:S01]  /*22ad0*/  @!PT LDS RZ, [RZ] ;  /* 0x00000000fffff984 */ /* 0x000fe20000000800 */
[----:B------:R-:W-:Y:S01]  /*22ae0*/  @!PT LDS RZ, [RZ] ;  /* 0x00000000fffff984 */ /* 0x000fe20000000800 */
[----:B------:R-:W-:Y:S01]  /*22af0*/  @!PT LDS RZ, [RZ] ;  /* 0x00000000fffff984 */ /* 0x000fe20000000800 */
[----:B------:R0:W-:Y:S01]  /*22b00*/  @!P0 LDGSTS.E.BYPASS.LTC128B.128 [R26+0x21400], desc[UR40][R4.64], !P1 ;  /* 0x21400000041a8fae */ /* 0x0001e2000c901d68 */
[----:B------:R-:W-:Y:S01]  /*22b10*/  IMAD.MOV.U32 R0, RZ, RZ, R14 ;  /* 0x000000ffff007224 */ /* 0x000fe200078e000e */
[----:B------:R-:W-:Y:S06]  /*22b20*/  BRA `(.L_x_5722) ;  /* 0xffffffa4001c7947 */ /* 0x000fec000383ffff */
.L_x_5595:
        /* <DEDUP_REMOVED lines=45> */
.L_x_5724:
[----:B------:R-:W-:Y:S05]  /*22e00*/  BSYNC B0 ;  /* 0x0000000000007941 */ /* 0x000fea0003800000 */
.L_x_5723:
        /* <DEDUP_REMOVED lines=11> */
.L_x_5725:
        /* <DEDUP_REMOVED lines=39> */
.L_x_5726:
[----:B------:R-:W-:-:S04]  /*23130*/  @P5 LOP3.LUT R22, R22, 0x800000, RZ, 0xfc, !PT ;  /* 0x0080000016165812 */ /* 0x000fc800078efcff */
[C---:B------:R-:W-:Y:S02]  /*23140*/  LOP3.LUT P5, RZ, R22.reuse, 0x800, RZ, 0xc0, !PT ;  /* 0x0000080016ff7812 */ /* 0x040fe400078ac0ff */
[----:B------:R-:W-:Y:S02]  /*23150*/  LOP3.LUT P0, RZ, R22, 0x8000, RZ, 0xc0, !PT ;  /* 0x0000800016ff7812 */ /* 0x000fe4000780c0ff */
[----:B------:R-:W-:Y:S01]  /*23160*/  MOV R13, R5 ;  /* 0x00000005000d7202 */ /* 0x000fe20000000f00 */
[----:B------:R-:W-:-:S10]  /*23170*/  IMAD.MOV.U32 R2, RZ, RZ, R14 ;  /* 0x000000ffff027224 */ /* 0x000fd400078e000e */
[----:B------:R-:W-:Y:S05]  /*23180*/  WARPSYNC.COLLECTIVE R15, `(.L_x_5727) ;  /* 0x000000000f087348 */ /* 0x000fea0003c00000 */
[----:B------:R0:W1:Y:S02]  /*23190*/  SHFL.IDX P6, R14, R13, R12, R11 ;  /* 0x0000000c0d0e7389 */ /* 0x00006400000c000b */
[----:B01----:R-:W-:Y:S01]  /*231a0*/  ENDCOLLECTIVE ;  /* 0x000000000000791b */ /* 0x003fe20003800000 */
.L_x_5727:
        /* <DEDUP_REMOVED lines=33> */
.L_x_5728:
[----:B------:R-:W-:Y:S02]  /*233c0*/  IMAD.MOV.U32 R13, RZ, RZ, R5 ;  /* 0x000000ffff0d7224 */ /* 0x000fe400078e0005 */
[----:B------:R-:W-:-:S07]  /*233d0*/  IMAD.MOV.U32 R8, RZ, RZ, R14 ;  /* 0x000000ffff087224 */ /* 0x000fce00078e000e */
[----:B------:R-:W-:Y:S05]  /*233e0*/  WARPSYNC.COLLECTIVE R15, `(.L_x_5729) ;  /* 0x000000000f087348 */ /* 0x000fea0003c00000 */
[----:B------:R0:W1:Y:S02]  /*233f0*/  SHFL.IDX P6, R14, R13, R12, R11 ;  /* 0x0000000c0d0e7389 */ /* 0x00006400000c000b */
[----:B01----:R-:W-:Y:S01]  /*23400*/  ENDCOLLECTIVE ;  /* 0x000000000000791b */ /* 0x003fe20003800000 */
.L_x_5729:
        /* <DEDUP_REMOVED lines=23> */
.L_x_5730:
        /* <DEDUP_REMOVED lines=9> */
.L_x_5731:
[----:B------:R-:W-:Y:S01]  /*23610*/  IMAD.MOV.U32 R2, RZ, RZ, R14 ;  /* 0x000000ffff027224 */ /* 0x000fe200078e000e */
[----:B------:R-:W-:Y:S06]  /*23620*/  BRA `(.L_x_5732) ;  /* 0xffffffa800007947 */ /* 0x000fec000383ffff */
.L_x_5600:
[----:B-1----:R1:W2:Y:S02]  /*23630*/  SYNCS.PHASECHK.TRANS64.TRYWAIT P0, [R23+URZ+0x38820], R0 ;  /* 0x03882000170075a7 */ /* 0x0022a4000800017f */
[----:B--2---:R-:W-:Y:S05]  /*23640*/  @!P0 NANOSLEEP.SYNCS 0x989680 ;  /* 0x009896800000895d */ /* 0x004fea0003900000 */
[----:B------:R-:W2:Y:S02]  /*23650*/  @!P0 SYNCS.PHASECHK.TRANS64 P0, [R23+URZ+0x38820], R0 ;  /* 0x03882000170085a7 */ /* 0x000ea4000800007f */
[----:B--2---:R-:W-:Y:S05]  /*23660*/  @!P0 BRA `(.L_x_5600) ;  /* 0xfffffffc00f08947 */ /* 0x004fea000383ffff */
[----:B------:R-:W-:Y:S05]  /*23670*/  BRA `(.L_x_5733) ;  /* 0xffffffa800a87947 */ /* 0x000fea000383ffff */
.L_x_5603:
[----:B-1----:R1:W2:Y:S02]  /*23680*/  SYNCS.PHASECHK.TRANS64.TRYWAIT P0, [R31+URZ+0x38860], R0 ;  /* 0x038860001f0075a7 */ /* 0x0022a4000800017f */
[----:B--2---:R-:W-:Y:S05]  /*23690*/  @!P0 NANOSLEEP.SYNCS 0x989680 ;  /* 0x009896800000895d */ /* 0x004fea0003900000 */
[----:B------:R-:W2:Y:S02]  /*236a0*/  @!P0 SYNCS.PHASECHK.TRANS64 P0, [R31+URZ+0x38860], R0 ;  /* 0x038860001f0085a7 */ /* 0x000ea4000800007f */
[----:B--2---:R-:W-:Y:S05]  /*236b0*/  @!P0 BRA `(.L_x_5603) ;  /* 0xfffffffc00f08947 */ /* 0x004fea000383ffff */
[----:B------:R-:W-:Y:S05]  /*236c0*/  BRA `(.L_x_5734) ;  /* 0xffffffa800b87947 */ /* 0x000fea000383ffff */
.L_x_5604:
        /* <DEDUP_REMOVED lines=8> */
.L_x_5736:
[----:B------:R-:W-:Y:S05]  /*23750*/  BSYNC B0 ;  /* 0x0000000000007941 */ /* 0x000fea0003800000 */
.L_x_5735:
        /* <DEDUP_REMOVED lines=15> */
.L_x_5737:
        /* <DEDUP_REMOVED lines=39> */
.L_x_5738:
[----:B------:R-:W-:Y:S02]  /*23ac0*/  IMAD.MOV.U32 R13, RZ, RZ, R5 ;  /* 0x000000ffff0d7224 */ /* 0x000fe400078e0005 */
[----:B------:R-:W-:-:S07]  /*23ad0*/  IMAD.MOV.U32 R3, RZ, RZ, R14 ;  /* 0x000000ffff037224 */ /* 0x000fce00078e000e */
[----:B------:R-:W-:Y:S05]  /*23ae0*/  WARPSYNC.COLLECTIVE R15, `(.L_x_5739) ;  /* 0x000000000f087348 */ /* 0x000fea0003c00000 */
[----:B------:R0:W1:Y:S02]  /*23af0*/  SHFL.IDX P6, R14, R13, R12, R11 ;  /* 0x0000000c0d0e7389 */ /* 0x00006400000c000b */
[----:B01----:R-:W-:Y:S01]  /*23b00*/  ENDCOLLECTIVE ;  /* 0x000000000000791b */ /* 0x003fe20003800000 */
.L_x_5739:
[----:B------:R-:W-:Y:S02]  /*23b10*/  IMAD.MOV.U32 R13, RZ, RZ, R6 ;  /* 0x000000ffff0d7224 */ /* 0x000fe400078e0006 */
[----:B------:R-:W-:Y:S02]  /*23b20*/  IMAD.MOV.U32 R12, RZ, RZ, 0x2 ;  /* 0x00000002ff0c7424 */ /* 0x000fe400078e00ff */
[----:B------:R-:W-:-:S05]  /*23b30*/  IMAD.MOV.U32 R2, RZ, RZ, R14 ;  /* 0x000000ffff027224 */ /* 0x000fca00078e000e */
[----:B------:R-:W-:-:S04]  /*23b40*/  IADD3 R2, P6, R2, R0, RZ ;  /* 0x0000000002027210 */ /* 0x000fc80007fde0ff */
[----:B------:R-:W-:Y:S02]  /*23b50*/  IADD3.X R3, RZ, R3, RZ, P6, !PT ;  /* 0x00000003ff037210 */ /* 0x000fe400037fe4ff */
        /* <DEDUP_REMOVED lines=24> */
.L_x_5740:
[----:B------:R-:W-:Y:S02]  /*23ce0*/  IMAD.MOV.U32 R13, RZ, RZ, R5 ;  /* 0x000000ffff0d7224 */ /* 0x000fe400078e0005 */
[----:B------:R-:W-:-:S07]  /*23cf0*/  IMAD.MOV.U32 R7, RZ, RZ, R14 ;  /* 0x000000ffff077224 */ /* 0x000fce00078e000e */
[----:B------:R-:W-:Y:S05]  /*23d00*/  WARPSYNC.COLLECTIVE R15, `(.L_x_5741) ;  /* 0x000000000f087348 */ /* 0x000fea0003c00000 */
[----:B------:R0:W1:Y:S02]  /*23d10*/  SHFL.IDX P6, R14, R13, R12, R11 ;  /* 0x0000000c0d0e7389 */ /* 0x00006400000c000b */
[----:B01----:R-:W-:Y:S01]  /*23d20*/  ENDCOLLECTIVE ;  /* 0x000000000000791b */ /* 0x003fe20003800000 */
.L_x_5741:
        /* <DEDUP_REMOVED lines=29> */
.L_x_5742:
[----:B------:R-:W-:Y:S02]  /*23f00*/  IMAD.MOV.U32 R13, RZ, RZ, R5 ;  /* 0x000000ffff0d7224 */ /* 0x000fe400078e0005 */
[----:B------:R-:W-:-:S07]  /*23f10*/  IMAD.MOV.U32 R6, RZ, RZ, R14 ;  /* 0x000000ffff067224 */ /* 0x000fce00078e000e */
[----:B------:R-:W-:Y:S05]  /*23f20*/  WARPSYNC.COLLECTIVE R15, `(.L_x_5743) ;  /* 0x000000000f087348 */ /* 0x000fea0003c00000 */
[----:B------:R0:W1:Y:S02]  /*23f30*/  SHFL.IDX P6, R14, R13, R12, R11 ;  /* 0x0000000c0d0e7389 */ /* 0x00006400000c000b */
[----:B01----:R-:W-:Y:S01]  /*23f40*/  ENDCOLLECTIVE ;  /* 0x000000000000791b */ /* 0x003fe20003800000 */
.L_x_5743:
[----:B------:R-:W-:Y:S01]  /*23f50*/  IMAD.MOV.U32 R2, RZ, RZ, R14 ;  /* 0x000000ffff027224 */ /* 0x000fe200078e000e */
[----:B------:R-:W-:Y:S06]  /*23f60*/  BRA `(.L_x_5744) ;  /* 0xffffffa800507947 */ /* 0x000fec000383ffff */
.L_x_5611:
[----:B0-----:R0:W1:Y:S02]  /*23f70*/  SYNCS.PHASECHK.TRANS64.TRYWAIT P0, [R6+URZ+0x38840], R21 ;  /* 0x03884015060075a7 */ /* 0x001064000800017f */
[----:B-1----:R-:W-:Y:S05]  /*23f80*/  @!P0 NANOSLEEP.SYNCS 0x989680 ;  /* 0x009896800000895d */ /* 0x002fea0003900000 */
[----:B------:R-:W1:Y:S02]  /*23f90*/  @!P0 SYNCS.PHASECHK.TRANS64 P0, [R6+URZ+0x38840], R21 ;  /* 0x03884015060085a7 */ /* 0x000e64000800007f */
[----:B-1----:R-:W-:Y:S05]  /*23fa0*/  @!P0 BRA `(.L_x_5611) ;  /* 0xfffffffc00f08947 */ /* 0x002fea000383ffff */
[----:B------:R-:W-:Y:S05]  /*23fb0*/  BRA `(.L_x_5745) ;  /* 0xffffffac00dc7947 */ /* 0x000fea000383ffff */
.L_x_5612:
        /* <DEDUP_REMOVED lines=8> */
.L_x_5747:
[----:B------:R-:W-:Y:S05]  /*24040*/  BSYNC B1 ;  /* 0x0000000000017941 */ /* 0x000fea0003800000 */
.L_x_5746:
        /* <DEDUP_REMOVED lines=9> */
.L_x_5748:
[----:B------:R-:W-:Y:S02]  /*240e0*/  IMAD.MOV.U32 R13, RZ, RZ, R27 ;  /* 0x000000ffff0d7224 */ /* 0x000fe400078e001b */
[----:B------:R-:W-:Y:S02]  /*240f0*/  IMAD.MOV.U32 R12, RZ, RZ, 0x1 ;  /* 0x00000001ff0c7424 */ /* 0x000fe400078e00ff */
[----:B------:R-:W-:-:S07]  /*24100*/  IMAD.MOV.U32 R2, RZ, RZ, R14 ;  /* 0x000000ffff027224 */ /* 0x000fce00078e000e */
[----:B------:R-:W-:Y:S05]  /*24110*/  WARPSYNC.COLLECTIVE R15, `(.L_x_5749) ;  /* 0x000000000f087348 */ /* 0x000fea0003c00000 */
[----:B------:R0:W1:Y:S02]  /*24120*/  SHFL.IDX P6, R14, R13, R12, R11 ;  /* 0x0000000c0d0e7389 */ /* 0x00006400000c000b */
[----:B01----:R-:W-:Y:S01]  /*24130*/  ENDCOLLECTIVE ;  /* 0x000000000000791b */ /* 0x003fe20003800000 */
.L_x_5749:
        /* <DEDUP_REMOVED lines=11> */
.L_x_5750:
[----:B------:R-:W-:Y:S02]  /*241f0*/  IMAD.MOV.U32 R13, RZ, RZ, R27 ;  /* 0x000000ffff0d7224 */ /* 0x000fe400078e001b */
[----:B------:R-:W-:Y:S02]  /*24200*/  IMAD.MOV.U32 R12, RZ, RZ, 0x2 ;  /* 0x00000002ff0c7424 */ /* 0x000fe400078e00ff */
[----:B------:R-:W-:-:S07]  /*24210*/  IMAD.MOV.U32 R2, RZ, RZ, R14 ;  /* 0x000000ffff027224 */ /* 0x000fce00078e000e */
[----:B------:R-:W-:Y:S05]  /*24220*/  WARPSYNC.COLLECTIVE R15, `(.L_x_5751) ;  /* 0x000000000f087348 */ /* 0x000fea0003c00000 */
[----:B------:R0:W1:Y:S02]  /*24230*/  SHFL.IDX P6, R14, R13, R12, R11 ;  /* 0x0000000c0d0e7389 */ /* 0x00006400000c000b */
[----:B01----:R-:W-:Y:S01]  /*24240*/  ENDCOLLECTIVE ;  /* 0x000000000000791b */ /* 0x003fe20003800000 */
.L_x_5751:
        /* <DEDUP_REMOVED lines=11> */
.L_x_5752:
[----:B------:R-:W-:Y:S02]  /*24300*/  IMAD.MOV.U32 R13, RZ, RZ, R27 ;  /* 0x000000ffff0d7224 */ /* 0x000fe400078e001b */
[----:B------:R-:W-:Y:S01]  /*24310*/  IMAD.MOV.U32 R12, RZ, RZ, 0x3 ;  /* 0x00000003ff0c7424 */ /* 0x000fe200078e00ff */
[----:B------:R-:W-:-:S07]  /*24320*/  MOV R2, R14 ;  /* 0x0000000e00027202 */ /* 0x000fce0000000f00 */
[----:B------:R-:W-:Y:S05]  /*24330*/  WARPSYNC.COLLECTIVE R15, `(.L_x_5753) ;  /* 0x000000000f087348 */ /* 0x000fea0003c00000 */
[----:B------:R0:W1:Y:S02]  /*24340*/  SHFL.IDX P6, R14, R13, R12, R11 ;  /* 0x0000000c0d0e7389 */ /* 0x00006400000c000b */
[----:B01----:R-:W-:Y:S01]  /*24350*/  ENDCOLLECTIVE ;  /* 0x000000000000791b */ /* 0x003fe20003800000 */
.L_x_5753:
        /* <DEDUP_REMOVED lines=11> */
.L_x_5754:
[----:B------:R-:W-:Y:S01]  /*24410*/  IMAD.MOV.U32 R2, RZ, RZ, R14 ;  /* 0x000000ffff027224 */ /* 0x000fe200078e000e */
[----:B------:R-:W-:Y:S06]  /*24420*/  BRA `(.L_x_5755) ;  /* 0xffffffac006c7947 */ /* 0x000fec000383ffff */
.L_x_5617:
[----:B---3--:R3:W4:Y:S02]  /*24430*/  SYNCS.PHASECHK.TRANS64.TRYWAIT P0, [R6+URZ+0x38860], R21 ;  /* 0x03886015060075a7 */ /* 0x008724000800017f */
[----:B----4-:R-:W-:Y:S05]  /*24440*/  @!P0 NANOSLEEP.SYNCS 0x989680 ;  /* 0x009896800000895d */ /* 0x010fea0003900000 */
[----:B------:R-:W4:Y:S02]  /*24450*/  @!P0 SYNCS.PHASECHK.TRANS64 P0, [R6+URZ+0x38860], R21 ;  /* 0x03886015060085a7 */ /* 0x000f24000800007f */
[----:B----4-:R-:W-:Y:S05]  /*24460*/  @!P0 BRA `(.L_x_5617) ;  /* 0xfffffffc00f08947 */ /* 0x010fea000383ffff */
[----:B------:R-:W-:Y:S05]  /*24470*/  BRA `(.L_x_5756) ;  /* 0xffffffac00bc7947 */ /* 0x000fea000383ffff */
.L_x_5618:
        /* <DEDUP_REMOVED lines=8> */
.L_x_5758:
[----:B------:R-:W-:Y:S05]  /*24500*/  BSYNC B1 ;  /* 0x0000000000017941 */ /* 0x000fea0003800000 */
.L_x_5757:
        /* <DEDUP_REMOVED lines=13> */
.L_x_5759:
        /* <DEDUP_REMOVED lines=17> */
.L_x_5760:
        /* <DEDUP_REMOVED lines=16> */
.L_x_5761:
        /* <DEDUP_REMOVED lines=19> */
.L_x_5762:
        /* <DEDUP_REMOVED lines=14> */
.L_x_5763:
        /* <DEDUP_REMOVED lines=16> */
.L_x_5764:
        /* <DEDUP_REMOVED lines=14> */
.L_x_5765:
[----:B------:R-:W-:Y:S05]  /*24be0*/  BRA `(.L_x_5766) ;  /* 0xffffffac00287947 */ /* 0x000fea000383ffff */
.L_x_5626:
[----:B------:R-:W-:Y:S01]  /*24bf0*/  BSSY B0, `(.L_x_5767) ;  /* 0x0000008000007945 */ /* 0x000fe20003800000 */
[----:B------:R-:W-:Y:S01]  /*24c00*/  IMAD.MOV.U32 R13, RZ, RZ, R16 ;  /* 0x000000ffff0d7224 */ /* 0x000fe200078e0010 */
[----:B------:R-:W-:Y:S01]  /*24c10*/  MOV R12, RZ ;  /* 0x000000ff000c7202 */ /* 0x000fe20000000f00 */
[----:B------:R-:W-:Y:S02]  /*24c20*/  IMAD.MOV.U32 R11, RZ, RZ, 0x1f ;  /* 0x0000001fff0b7424 */ /* 0x000fe400078e00ff */
[----:B------:R-:W-:-:S07]  /*24c30*/  IMAD.MOV.U32 R15, RZ, RZ, -0x1 ;  /* 0xffffffffff0f7424 */ /* 0x000fce00078e00ff */
[----:B0123--:R-:W-:Y:S05]  /*24c40*/  WARPSYNC.COLLECTIVE R15, `(.L_x_5768) ;  /* 0x000000000f087348 */ /* 0x00ffea0003c00000 */
[----:B------:R4:W0:Y:S02]  /*24c50*/  SHFL.IDX P6, R14, R13, R12, R11 ;  /* 0x0000000c0d0e7389 */ /* 0x00082400000c000b */
[----:B01234-:R-:W-:Y:S01]  /*24c60*/  ENDCOLLECTIVE ;  /* 0x000000000000791b */ /* 0x01ffe20003800000 */
.L_x_5768:
[----:B------:R-:W-:Y:S05]  /*24c70*/  BSYNC B0 ;  /* 0x0000000000007941 */ /* 0x000fea0003800000 */
.L_x_5767:
        /* <DEDUP_REMOVED lines=9> */
.L_x_5769:
        /* <DEDUP_REMOVED lines=18> */
.L_x_5770:
[----:B------:R-:W-:Y:S01]  /*24e30*/  IMAD.MOV.U32 R12, RZ, RZ, 0x2 ;  /* 0x00000002ff0c7424 */ /* 0x000fe200078e00ff */
[----:B------:R-:W-:-:S05]  /*24e40*/  SEL R5, R14, RZ, P1 ;  /* 0x000000ff0e057207 */ /* 0x000fca0000800000 */
[----:B------:R-:W-:-:S04]  /*24e50*/  IMAD.IADD R4, R2, 0x1, R5 ;  /* 0x0000000102047824 */ /* 0x000fc800078e0205 */
[----:B------:R-:W-:-:S07]  /*24e60*/  IMAD.MOV.U32 R13, RZ, RZ, R4 ;  /* 0x000000ffff0d7224 */ /* 0x000fce00078e0004 */
[----:B------:R-:W-:Y:S05]  /*24e70*/  WARPSYNC.COLLECTIVE R15, `(.L_x_5771) ;  /* 0x000000000f087348 */ /* 0x000fea0003c00000 */
[----:B------:R0:W1:Y:S02]  /*24e80*/  SHFL.UP P6, R14, R13, R12, R11 ;  /* 0x0400000c0d0e7389 */ /* 0x00006400000c000b */
[----:B01----:R-:W-:Y:S01]  /*24e90*/  ENDCOLLECTIVE ;  /* 0x000000000000791b */ /* 0x003fe20003800000 */
.L_x_5771:
[----:B------:R-:W-:Y:S01]  /*24ea0*/  IMAD.MOV.U32 R12, RZ, RZ, 0x4 ;  /* 0x00000004ff0c7424 */ /* 0x000fe200078e00ff */
[----:B------:R-:W-:-:S04]  /*24eb0*/  SEL R5, R14, RZ, P2 ;  /* 0x000000ff0e057207 */ /* 0x000fc80001000000 */
[----:B------:R-:W-:-:S05]  /*24ec0*/  IADD3 R5, R4, R5, RZ ;  /* 0x0000000504057210 */ /* 0x000fca0007ffe0ff */
[----:B------:R-:W-:-:S07]  /*24ed0*/  IMAD.MOV.U32 R13, RZ, RZ, R5 ;  /* 0x000000ffff0d7224 */ /* 0x000fce00078e0005 */
[----:B------:R-:W-:Y:S05]  /*24ee0*/  WARPSYNC.COLLECTIVE R15, `(.L_x_5772) ;  /* 0x000000000f087348 */ /* 0x000fea0003c00000 */
[----:B------:R0:W1:Y:S02]  /*24ef0*/  SHFL.UP P6, R14, R13, R12, R11 ;  /* 0x0400000c0d0e7389 */ /* 0x00006400000c000b */
[----:B01----:R-:W-:Y:S01]  /*24f00*/  ENDCOLLECTIVE ;  /* 0x000000000000791b */ /* 0x003fe20003800000 */
.L_x_5772:
[----:B------:R-:W-:Y:S01]  /*24f10*/  IMAD.MOV.U32 R12, RZ, RZ, 0x8 ;  /* 0x00000008ff0c7424 */ /* 0x000fe200078e00ff */
[----:B------:R-:W-:-:S05]  /*24f20*/  SEL R6, R14, RZ, P3 ;  /* 0x000000ff0e067207 */ /* 0x000fca0001800000 */
[----:B------:R-:W-:-:S04]  /*24f30*/  IMAD.IADD R6, R5, 0x1, R6 ;  /* 0x0000000105067824 */ /* 0x000fc800078e0206 */
[----:B------:R-:W-:-:S07]  /*24f40*/  IMAD.MOV.U32 R13, RZ, RZ, R6 ;  /* 0x000000ffff0d7224 */ /* 0x000fce00078e0006 */
[----:B------:R-:W-:Y:S05]  /*24f50*/  WARPSYNC.COLLECTIVE R15, `(.L_x_5773) ;  /* 0x000000000f087348 */ /* 0x000fea0003c00000 */
[----:B------:R0:W1:Y:S02]  /*24f60*/  SHFL.UP P6, R14, R13, R12, R11 ;  /* 0x0400000c0d0e7389 */ /* 0x00006400000c000b */
[----:B01----:R-:W-:Y:S01]  /*24f70*/  ENDCOLLECTIVE ;  /* 0x000000000000791b */ /* 0x003fe20003800000 */
.L_x_5773:
[----:B------:R-:W-:Y:S01]  /*24f80*/  IMAD.MOV.U32 R12, RZ, RZ, 0x10 ;  /* 0x00000010ff0c7424 */ /* 0x000fe200078e00ff */
[----:B------:R-:W-:-:S05]  /*24f90*/  SEL R3, R14, RZ, P4 ;  /* 0x000000ff0e037207 */ /* 0x000fca0002000000 */
[----:B------:R-:W-:-:S04]  /*24fa0*/  IMAD.IADD R4, R6, 0x1, R3 ;  /* 0x0000000106047824 */ /* 0x000fc800078e0203 */
[----:B------:R-:W-:-:S07]  /*24fb0*/  IMAD.MOV.U32 R13, RZ, RZ, R4 ;  /* 0x000000ffff0d7224 */ /* 0x000fce00078e0004 */
[----:B------:R-:W-:Y:S05]  /*24fc0*/  WARPSYNC.COLLECTIVE R15, `(.L_x_5774) ;  /* 0x000000000f087348 */ /* 0x000fea0003c00000 */
[----:B------:R0:W1:Y:S02]  /*24fd0*/  SHFL.UP P6, R14, R13, R12, R11 ;  /* 0x0400000c0d0e7389 */ /* 0x00006400000c000b */
[----:B01----:R-:W-:Y:S01]  /*24fe0*/  ENDCOLLECTIVE ;  /* 0x000000000000791b */ /* 0x003fe20003800000 */
.L_x_5774:
        /* <DEDUP_REMOVED lines=8> */
.L_x_5775:
[----:B------:R-:W-:Y:S05]  /*25070*/  BRA `(.L_x_5776) ;  /* 0xffffffac00bc7947 */ /* 0x000fea000383ffff */
.L_x_5631:
        /* <DEDUP_REMOVED lines=8> */
.L_x_5778:
[----:B------:R-:W-:Y:S05]  /*25100*/  BSYNC B0 ;  /* 0x0000000000007941 */ /* 0x000fea0003800000 */
.L_x_5777:
[----:B------:R-:W-:Y:S01]  /*25110*/  SEL R13, R14, RZ, P1 ;  /* 0x000000ff0e0d7207 */ /* 0x000fe20000800000 */
[----:B------:R-:W-:Y:S02]  /*25120*/  IMAD.MOV.U32 R12, RZ, RZ, 0x2 ;  /* 0x00000002ff0c7424 */ /* 0x000fe400078e00ff */
[----:B------:R-:W-:Y:S01]  /*25130*/  IMAD.MOV.U32 R11, RZ, RZ, RZ ;  /* 0x000000ffff0b7224 */ /* 0x000fe200078e00ff */
[----:B------:R-:W-:Y:S01]  /*25140*/  IADD3 R13, R2, R13, RZ ;  /* 0x0000000d020d7210 */ /* 0x000fe20007ffe0ff */
[----:B------:R-:W-:-:S07]  /*25150*/  IMAD.MOV.U32 R15, RZ, RZ, -0x1 ;  /* 0xffffffffff0f7424 */ /* 0x000fce00078e00ff */
[----:B------:R-:W-:Y:S05]  /*25160*/  WARPSYNC.COLLECTIVE R15, `(.L_x_5779) ;  /* 0x000000000f087348 */ /* 0x000fea0003c00000 */
[----:B------:R0:W1:Y:S02]  /*25170*/  SHFL.UP P6, R14, R13, R12, R11 ;  /* 0x0400000c0d0e7389 */ /* 0x00006400000c000b */
[----:B01----:R-:W-:Y:S01]  /*25180*/  ENDCOLLECTIVE ;  /* 0x000000000000791b */ /* 0x003fe20003800000 */
.L_x_5779:
[----:B------:R-:W-:Y:S01]  /*25190*/  IMAD.MOV.U32 R12, RZ, RZ, 0x4 ;  /* 0x00000004ff0c7424 */ /* 0x000fe200078e00ff */
[----:B------:R-:W-:-:S05]  /*251a0*/  SEL R14, R14, RZ, P2 ;  /* 0x000000ff0e0e7207 */ /* 0x000fca0001000000 */
[----:B------:R-:W-:-:S04]  /*251b0*/  IMAD.IADD R3, R13, 0x1, R14 ;  /* 0x000000010d037824 */ /* 0x000fc800078e020e */
[----:B------:R-:W-:-:S07]  /*251c0*/  IMAD.MOV.U32 R13, RZ, RZ, R3 ;  /* 0x000000ffff0d7224 */ /* 0x000fce00078e0003 */
[----:B------:R-:W-:Y:S05]  /*251d0*/  WARPSYNC.COLLECTIVE R15, `(.L_x_5780) ;  /* 0x000000000f087348 */ /* 0x000fea0003c00000 */
[----:B------:R0:W1:Y:S02]  /*251e0*/  SHFL.UP P6, R14, R13, R12, R11 ;  /* 0x0400000c0d0e7389 */ /* 0x00006400000c000b */
[----:B01----:R-:W-:Y:S01]  /*251f0*/  ENDCOLLECTIVE ;  /* 0x000000000000791b */ /* 0x003fe20003800000 */
.L_x_5780:
[----:B------:R-:W-:Y:S01]  /*25200*/  IMAD.MOV.U32 R12, RZ, RZ, 0x8 ;  /* 0x00000008ff0c7424 */ /* 0x000fe200078e00ff */
[----:B------:R-:W-:-:S05]  /*25210*/  SEL R4, R14, RZ, P3 ;  /* 0x000000ff0e047207 */ /* 0x000fca0001800000 */
[----:B------:R-:W-:-:S04]  /*25220*/  IMAD.IADD R4, R3, 0x1, R4 ;  /* 0x0000000103047824 */ /* 0x000fc800078e0204 */
[----:B------:R-:W-:-:S07]  /*25230*/  IMAD.MOV.U32 R13, RZ, RZ, R4 ;  /* 0x000000ffff0d7224 */ /* 0x000fce00078e0004 */
[----:B------:R-:W-:Y:S05]  /*25240*/  WARPSYNC.COLLECTIVE R15, `(.L_x_5781) ;  /* 0x000000000f087348 */ /* 0x000fea0003c00000 */
[----:B------:R0:W1:Y:S02]  /*25250*/  SHFL.UP P6, R14, R13, R12, R11 ;  /* 0x0400000c0d0e7389 */ /* 0x00006400000c000b */
[----:B01----:R-:W-:Y:S01]  /*25260*/  ENDCOLLECTIVE ;  /* 0x000000000000791b */ /* 0x003fe20003800000 */
.L_x_5781:
[----:B------:R-:W-:Y:S01]  /*25270*/  IMAD.MOV.U32 R12, RZ, RZ, 0x10 ;  /* 0x00000010ff0c7424 */ /* 0x000fe200078e00ff */
[----:B------:R-:W-:-:S05]  /*25280*/  SEL R5, R14, RZ, P4 ;  /* 0x000000ff0e057207 */ /* 0x000fca0002000000 */
[----:B------:R-:W-:-:S04]  /*25290*/  IMAD.IADD R5, R4, 0x1, R5 ;  /* 0x0000000104057824 */ /* 0x000fc800078e0205 */
[----:B------:R-:W-:-:S07]  /*252a0*/  IMAD.MOV.U32 R13, RZ, RZ, R5 ;  /* 0x000000ffff0d7224 */ /* 0x000fce00078e0005 */
[----:B------:R-:W-:Y:S05]  /*252b0*/  WARPSYNC.COLLECTIVE R15, `(.L_x_5782) ;  /* 0x000000000f087348 */ /* 0x000fea0003c00000 */
[----:B------:R0:W1:Y:S02]  /*252c0*/  SHFL.UP P6, R14, R13, R12, R11 ;  /* 0x0400000c0d0e7389 */ /* 0x00006400000c000b */
[----:B01----:R-:W-:Y:S01]  /*252d0*/  ENDCOLLECTIVE ;  /* 0x000000000000791b */ /* 0x003fe20003800000 */
.L_x_5782:
        /* <DEDUP_REMOVED lines=8> */
.L_x_5783:
[----:B------:R-:W-:Y:S05]  /*25360*/  BRA `(.L_x_5784) ;  /* 0xffffffac009c7947 */ /* 0x000fea000383ffff */
.L_x_5633:
[----:B------:R-:W-:Y:S01]  /*25370*/  BSSY B0, `(.L_x_5785) ;  /* 0x0000006000007945 */ /* 0x000fe20003800000 */
[----:B------:R-:W-:Y:S02]  /*25380*/  PLOP3.LUT P6, PT, P6, PT, PT, 0x8, 0x0 ;  /* 0x000000000000781c */ /* 0x000fe400037ce170 */
[----:B------:R-:W-:-:S11]  /*25390*/  MOV R15, 0xffffffff ;  /* 0xffffffff000f7802 */ /* 0x000fd60000000f00 */
[----:B0-----:R-:W-:Y:S05]  /*253a0*/  WARPSYNC.COLLECTIVE R15, `(.L_x_5786) ;  /* 0x000000000f087348 */ /* 0x001fea0003c00000 */
[----:B------:R-:W-:Y:S01]  /*253b0*/  VOTE.ANY R14, PT, P6 ;  /* 0x00000000000e7806 */ /* 0x000fe200030e0100 */
[----:B0-----:R-:W-:Y:S06]  /*253c0*/  ENDCOLLECTIVE ;  /* 0x000000000000791b */ /* 0x001fec0003800000 */
.L_x_5786:
[----:B------:R-:W-:Y:S05]  /*253d0*/  BSYNC B0 ;  /* 0x0000000000007941 */ /* 0x000fea0003800000 */
.L_x_5785:
        /* <DEDUP_REMOVED lines=9> */
.L_x_5787:
[----:B------:R-:W-:Y:S01]  /*25470*/  IMAD.MOV.U32 R17, RZ, RZ, R14 ;  /* 0x000000ffff117224 */ /* 0x000fe200078e000e */
[----:B------:R-:W-:Y:S06]  /*25480*/  BRA `(.L_x_5788) ;  /* 0xffffffac008c7947 */ /* 0x000fec000383ffff */
.L_x_5635:
[----:B------:R-:W-:Y:S01]  /*25490*/  BSSY B0, `(.L_x_5789) ;  /* 0x0000007000007945 */ /* 0x000fe20003800000 */
[----:B------:R-:W-:Y:S02]  /*254a0*/  IMAD.MOV.U32 R13, RZ, RZ, R3 ;  /* 0x000000ffff0d7224 */ /* 0x000fe400078e0003 */
[----:B------:R-:W-:Y:S02]  /*254b0*/  IMAD.MOV.U32 R11, RZ, RZ, 0x1f ;  /* 0x0000001fff0b7424 */ /* 0x000fe400078e00ff */
[----:B------:R-:W-:-:S07]  /*254c0*/  IMAD.MOV.U32 R15, RZ, RZ, -0x1 ;  /* 0xffffffffff0f7424 */ /* 0x000fce00078e00ff */
[----:B012---:R-:W-:Y:S05]  /*254d0*/  WARPSYNC.COLLECTIVE R15, `(.L_x_5790) ;  /* 0x000000000f087348 */ /* 0x007fea0003c00000 */
[----:B------:R3:W4:Y:S02]  /*254e0*/  SHFL.IDX P6, R14, R13, R12, R11 ;  /* 0x0000000c0d0e7389 */ /* 0x00072400000c000b */
[----:B01234-:R-:W-:Y:S01]  /*254f0*/  ENDCOLLECTIVE ;  /* 0x000000000000791b */ /* 0x01ffe20003800000 */
.L_x_5790:
[----:B------:R-:W-:Y:S05]  /*25500*/  BSYNC B0 ;  /* 0x0000000000007941 */ /* 0x000fea0003800000 */
.L_x_5789:
[----:B------:R-:W-:Y:S01]  /*25510*/  IMAD.MOV.U32 R6, RZ, RZ, R14 ;  /* 0x000000ffff067224 */ /* 0x000fe200078e000e */
[----:B------:R-:W-:Y:S06]  /*25520*/  BRA `(.L_x_5634) ;  /* 0xffffffac00807947 */ /* 0x000fec000383ffff */
.L_x_5639:
[----:B0-----:R0:W1:Y:S02]  /*25530*/  SYNCS.PHASECHK.TRANS64.TRYWAIT P0, [R4+URZ+0x38820], R0 ;  /* 0x03882000040075a7 */ /* 0x001064000800017f */
[----:B-1----:R-:W-:Y:S05]  /*25540*/  @!P0 NANOSLEEP.SYNCS 0x989680 ;  /* 0x009896800000895d */ /* 0x002fea0003900000 */
[----:B------:R-:W1:Y:S02]  /*25550*/  @!P0 SYNCS.PHASECHK.TRANS64 P0, [R4+URZ+0x38820], R0 ;  /* 0x03882000040085a7 */ /* 0x000e64000800007f */
[----:B-1----:R-:W-:Y:S05]  /*25560*/  @!P0 BRA `(.L_x_5639) ;  /* 0xfffffffc00f08947 */ /* 0x002fea000383ffff */
[----:B------:R-:W-:Y:S05]  /*25570*/  BRA `(.L_x_5791) ;  /* 0xffffffb000f87947 */ /* 0x000fea000383ffff */
.L_x_5640:
        /* <DEDUP_REMOVED lines=11> */
.L_x_5793:
[----:B------:R-:W-:Y:S05]  /*25630*/  BSYNC B0 ;  /* 0x0000000000007941 */ /* 0x000fea0003800000 */
.L_x_5792:
[----:B------:R-:W-:Y:S05]  /*25640*/  BRA `(.L_x_5794) ;  /* 0xffffffb000e07947 */ /* 0x000fea000383ffff */
.L_x_5641:
[----:B------:R-:W-:Y:S01]  /*25650*/  BSSY B0, `(.L_x_5795) ;  /* 0x0000006000007945 */ /* 0x000fe20003800000 */
[----:B------:R-:W-:-:S07]  /*25660*/  IMAD.MOV.U32 R15, RZ, RZ, -0x1 ;  /* 0xffffffffff0f7424 */ /* 0x000fce00078e00ff */
[----:B0-234-:R-:W-:Y:S05]  /*25670*/  WARPSYNC.COLLECTIVE R15, `(.L_x_5796) ;  /* 0x000000000f0c7348 */ /* 0x01dfea0003c00000 */
[----:B------:R-:W-:Y:S02]  /*25680*/  ELECT P6, UR62, PT ;  /* 0x00000000003e782f */ /* 0x000fe400038c0000 */
[----:B------:R-:W-:Y:S01]  /*25690*/  MOV R14, UR62 ;  /* 0x0000003e000e7c02 */ /* 0x000fe20008000f00 */
[----:B0-234-:R-:W-:Y:S10]  /*256a0*/  ENDCOLLECTIVE ;  /* 0x000000000000791b */ /* 0x01dff40003800000 */
.L_x_5796:
[----:B------:R-:W-:Y:S05]  /*256b0*/  BSYNC B0 ;  /* 0x0000000000007941 */ /* 0x000fea0003800000 */
.L_x_5795:
[----:B------:R-:W-:Y:S05]  /*256c0*/  BRA `(.L_x_5797) ;  /* 0xffffffb000d47947 */ /* 0x000fea000383ffff */
.L_x_5643:
[----:B0-----:R0:W1:Y:S02]  /*256d0*/  SYNCS.PHASECHK.TRANS64.TRYWAIT P1, [R5+URZ+0x38840], R0 ;  /* 0x03884000050075a7 */ /* 0x001064000802017f */
[----:B-1----:R-:W-:Y:S05]  /*256e0*/  @!P1 NANOSLEEP.SYNCS 0x989680 ;  /* 0x009896800000995d */ /* 0x002fea0003900000 */
[----:B------:R-:W1:Y:S02]  /*256f0*/  @!P1 SYNCS.PHASECHK.TRANS64 P1, [R5+URZ+0x38840], R0 ;  /* 0x03884000050095a7 */ /* 0x000e64000802007f */
[----:B-1----:R-:W-:Y:S05]  /*25700*/  @!P1 BRA `(.L_x_5643) ;  /* 0xfffffffc00f09947 */ /* 0x002fea000383ffff */
[----:B------:R-:W-:Y:S05]  /*25710*/  BRA `(.L_x_5798) ;  /* 0xffffffb000f47947 */ /* 0x000fea000383ffff */
.L_x_5645:
[----:B-1----:R1:W0:Y:S02]  /*25720*/  SYNCS.PHASECHK.TRANS64.TRYWAIT P1, [R25+URZ+0x38840], R2 ;  /* 0x03884002190075a7 */ /* 0x002224000802017f */
[----:B0-----:R-:W-:Y:S05]  /*25730*/  @!P1 NANOSLEEP.SYNCS 0x989680 ;  /* 0x009896800000995d */ /* 0x001fea0003900000 */
[----:B------:R-:W0:Y:S02]  /*25740*/  @!P1 SYNCS.PHASECHK.TRANS64 P1, [R25+URZ+0x38840], R2 ;  /* 0x03884002190095a7 */ /* 0x000e24000802007f */
[----:B0-----:R-:W-:Y:S05]  /*25750*/  @!P1 BRA `(.L_x_5645) ;  /* 0xfffffffc00f09947 */ /* 0x001fea000383ffff */
[----:B------:R-:W-:Y:S05]  /*25760*/  BRA `(.L_x_5799) ;  /* 0xffffffb400007947 */ /* 0x000fea000383ffff */
.L_x_5647:
[----:B------:R0:W0:Y:S02]  /*25770*/  SYNCS.PHASECHK.TRANS64.TRYWAIT P1, [R5+URZ+0x38860], R0 ;  /* 0x03886000050075a7 */ /* 0x000024000802017f */
[----:B0-----:R-:W-:Y:S05]  /*25780*/  @!P1 NANOSLEEP.SYNCS 0x989680 ;  /* 0x009896800000995d */ /* 0x001fea0003900000 */
[----:B------:R-:W0:Y:S02]  /*25790*/  @!P1 SYNCS.PHASECHK.TRANS64 P1, [R5+URZ+0x38860], R0 ;  /* 0x03886000050095a7 */ /* 0x000e24000802007f */
[----:B0-----:R-:W-:Y:S05]  /*257a0*/  @!P1 BRA `(.L_x_5647) ;  /* 0xfffffffc00f09947 */ /* 0x001fea000383ffff */
[----:B------:R-:W-:Y:S05]  /*257b0*/  BRA `(.L_x_5800) ;  /* 0xffffffb000fc7947 */ /* 0x000fea000383ffff */
.L_x_5801:
        /* <DEDUP_REMOVED lines=12> */
.L_x_5822:


//--------------------- .nv.global.init           --------------------------
	.section	.nv.global.init,"aw",@progbits
.nv.global.init:
	.type		$str$23,@object
	.size		$str$23,($str$24 - $str$23)
$str$23:
        /*0000*/ 	.byte	0x28, 0x61, 0x64, 0x64, 0x72, 0x65, 0x73, 0x73, 0x20, 0x26, 0x20, 0x6d, 0x61, 0x73, 0x6b, 0x29
        /*0010*/ 	.byte	0x20, 0x3d, 0x3d, 0x20, 0x30, 0x00
	.type		$str$24,@object
	.size		$str$24,(__unnamed_4 - $str$24)
$str$24:
        /*0016*/ 	.byte	0x2f, 0x74, 0x6d, 0x70, 0x2f, 0x6f, 0x73, 0x73, 0x5f, 0x6b, 0x65, 0x72, 0x6e, 0x65, 0x6c, 0x73
        /*0026*/ 	.byte	0x5f, 0x73, 0x72, 0x63, 0x2f, 0x66, 0x6c, 0x61, 0x73, 0x68, 0x5f, 0x61, 0x74, 0x74, 0x65, 0x6e
        /*0036*/ 	.byte	0x74, 0x69, 0x6f, 0x6e, 0x2f, 0x63, 0x73, 0x72, 0x63, 0x2f, 0x63, 0x75, 0x74, 0x6c, 0x61, 0x73
        /*0046*/ 	.byte	0x73, 0x2f, 0x69, 0x6e, 0x63, 0x6c, 0x75, 0x64, 0x65, 0x2f, 0x63, 0x75, 0x74, 0x65, 0x2f, 0x70
        /*0056*/ 	.byte	0x6f, 0x69, 0x6e, 0x74, 0x65, 0x72, 0x5f, 0x66, 0x6c, 0x61, 0x67, 0x67, 0x65, 0x64, 0x2e, 0x68
        /*0066*/ 	.byte	0x70, 0x70, 0x00
	.type		__unnamed_4,@object
	.size		__unnamed_4,(__unnamed_5 - __unnamed_4)
__unnamed_4:
        /* <DEDUP_REMOVED lines=24> */
	.type		__unnamed_5,@object
	.size		__unnamed_5,(__unnamed_6 - __unnamed_5)
__unnamed_5:
        /* <DEDUP_REMOVED lines=23> */
        /*0355*/ 	.byte	0x43, 0x3c, 0x34, 0x30, 0x39, 0x36, 0x3e, 0x3e, 0x3e, 0x3e, 0x3e, 0x20, 0x26, 0x5d, 0x00
	.type		__unnamed_6,@object
	.size		__unnamed_6,(__unnamed_1 - __unnamed_6)
__unnamed_6:
        /* <DEDUP_REMOVED lines=28> */
        /*0524*/ 	.byte	0x3e, 0x3e, 0x3e, 0x3e, 0x3e, 0x5d, 0x00
	.type		__unnamed_1,@object
	.size		__unnamed_1,(__unnamed_3 - __unnamed_1)
__unnamed_1:
        /* <DEDUP_REMOVED lines=28> */
        /*06eb*/ 	.byte	0x3e, 0x3e, 0x3e, 0x3e, 0x3e, 0x20, 0x26, 0x5d, 0x00
	.type		__unnamed_3,@object
	.size		__unnamed_3,(__unnamed_2 - __unnamed_3)
__unnamed_3:
        /* <DEDUP_REMOVED lines=28> */
        /*08b4*/ 	.byte	0x32, 0x37, 0x36, 0x38, 0x3e, 0x3e, 0x3e, 0x3e, 0x3e, 0x5d, 0x00
	.type		__unnamed_2,@object
	.size		__unnamed_2,(.L_1 - __unnamed_2)
__unnamed_2:
        /* <DEDUP_REMOVED lines=29> */
.L_1:


//--------------------- .nv.shared._ZN7cutlass13device_kernelIN5flash11enable_sm90INS1_16FlashAttnFwdSm90INS1_25CollectiveMainloopFwdSm90ILi2EN4cute5tupleIJNS5_1CILi1EEES8_S8_EEENS6_IJNS7_ILi64EEESA_SA_EEELi512ENS_6half_tEfNS_4arch4Sm90ELb0ELb0ELb1ELb0ELb1ELb0ELb0ELb0ELb0ELb1ELb0ELb0EEENS1_21CollectiveEpilogueFwdINS6_IJSA_NS7_ILi512EEESA_EEES9_SC_SE_Li256ELb0ELb1ELb0ELb0EEENS1_29StaticPersistentTileSchedulerILb0EEEEEEEEEvNT_6ParamsE --------------------------
	.section	.nv.shared._ZN7cutlass13device_kernelIN5flash11enable_sm90INS1_16FlashAttnFwdSm90INS1_25CollectiveMainloopFwdSm90ILi2EN4cute5tupleIJNS5_1CILi1EEES8_S8_EEENS6_IJNS7_ILi64EEESA_SA_EEELi512ENS_6half_tEfNS_4arch4Sm90ELb0ELb0ELb1ELb0ELb1ELb0ELb0ELb0ELb0ELb1ELb0ELb0EEENS1_21CollectiveEpilogueFwdINS6_IJSA_NS7_ILi512EEESA_EEES9_SC_SE_Li256ELb0ELb1ELb0ELb0EEENS1_29StaticPersistentTileSchedulerILb0EEEEEEEEEvNT_6ParamsE,"aw",@nobits
	.sectionflags	@""
	.align	16
	.zero		1024


//--------------------- .nv.shared.reserved.0     --------------------------
	.section	.nv.shared.reserved.0,"aw",@nobits
	.weak		__nv_reservedSMEM_offset_0_alias
	.size		__nv_reservedSMEM_offset_0_alias, 0, 0
	.other		__nv_reservedSMEM_offset_0_alias,@"STO_CUDA_RESERVED_SHARED STV_DEFAULT"
__nv_reservedSMEM_offset_0_alias:
	.zero		0


//--------------------- .nv.global                --------------------------
	.section	.nv.global,"aw",@nobits
.nv.global:
	.type		_ZN83_INTERNAL_14de0d54_47_flash_fwd_hdim64_512_fp16_paged_softcap_sm90_cu_9afb97bd_38114cute1_E,@object
	.size		_ZN83_INTERNAL_14de0d54_47_flash_fwd_hdim64_512_fp16_paged_softcap_sm90_cu_9afb97bd_38114cute1_E,(_ZN83_INTERNAL_14de0d54_47_flash_fwd_hdim64_512_fp16_paged_softcap_sm90_cu_9afb97bd_38114cuda3std3__45__cpo6cbeginE - _ZN83_INTERNAL_14de0d54_47_flash_fwd_hdim64_512_fp16_paged_softcap_sm90_cu_9afb97bd_38114cute1_E)
_ZN83_INTERNAL_14de0d54_47_flash_fwd_hdim64_512_fp16_paged_softcap_sm90_cu_9afb97bd_38114cute1_E:
	.zero		1
	.type		_ZN83_INTERNAL_14de0d54_47_flash_fwd_hdim64_512_fp16_paged_softcap_sm90_cu_9afb97bd_38114cuda3std3__45__cpo6cbeginE,@object
	.size		_ZN83_INTERNAL_14de0d54_47_flash_fwd_hdim64_512_fp16_paged_softcap_sm90_cu_9afb97bd_38114cuda3std3__45__cpo6cbeginE,(_ZN83_INTERNAL_14de0d54_47_flash_fwd_hdim64_512_fp16_paged_softcap_sm90_cu_9afb97bd_38114cuda3std3__48in_placeE - _ZN83_INTERNAL_14de0d54_47_flash_fwd_hdim64_512_fp16_paged_softcap_sm90_cu_9afb97bd_38114cuda3std3__45__cpo6cbeginE)
_ZN83_INTERNAL_14de0d54_47_flash_fwd_hdim64_512_fp16_paged_softcap_sm90_cu_9afb97bd_38114cuda3std3__45__cpo6cbeginE:
	.zero		1
	.type		_ZN83_INTERNAL_14de0d54_47_flash_fwd_hdim64_512_fp16_paged_softcap_sm90_cu_9afb97bd_38114cuda3std3__48in_placeE,@object
	.size		_ZN83_INTERNAL_14de0d54_47_flash_fwd_hdim64_512_fp16_paged_softcap_sm90_cu_9afb97bd_38114cuda3std3__48in_placeE,(_ZN83_INTERNAL_14de0d54_47_flash_fwd_hdim64_512_fp16_paged_softcap_sm90_cu_9afb97bd_38114cuda3std6ranges3__45__cpo9iter_moveE - _ZN83_INTERNAL_14de0d54_47_flash_fwd_hdim64_512_fp16_paged_softcap_sm90_cu_9afb97bd_38114cuda3std3__48in_placeE)
_ZN83_INTERNAL_14de0d54_47_flash_fwd_hdim64_512_fp16_paged_softcap_sm90_cu_9afb97bd_38114cuda3std3__48in_placeE:
	.zero		1
	.type		_ZN83_INTERNAL_14de0d54_47_flash_fwd_hdim64_512_fp16_paged_softcap_sm90_cu_9afb97bd_38114cuda3std6ranges3__45__cpo9iter_moveE,@object
	.size		_ZN83_INTERNAL_14de0d54_47_flash_fwd_hdim64_512_fp16_paged_softcap_sm90_cu_9afb97bd_38114cuda3std6ranges3__45__cpo9iter_moveE,(_ZN83_INTERNAL_14de0d54_47_flash_fwd_hdim64_512_fp16_paged_softcap_sm90_cu_9afb97bd_38114cuda3std3__45__cpo5beginE - _ZN83_INTERNAL_14de0d54_47_flash_fwd_hdim64_512_fp16_paged_softcap_sm90_cu_9afb97bd_38114cuda3std6ranges3__45__cpo9iter_moveE)
_ZN83_INTERNAL_14de0d54_47_flash_fwd_hdim64_512_fp16_paged_softcap_sm90_cu_9afb97bd_38114cuda3std6ranges3__45__cpo9iter_moveE:
	.zero		1
	.type		_ZN83_INTERNAL_14de0d54_47_flash_fwd_hdim64_512_fp16_paged_softcap_sm90_cu_9afb97bd_38114cuda3std3__45__cpo5beginE,@object
	.size		_ZN83_INTERNAL_14de0d54_47_flash_fwd_hdim64_512_fp16_paged_softcap_sm90_cu_9afb97bd_38114cuda3std3__45__cpo5beginE,(_ZN83_INTERNAL_14de0d54_47_flash_fwd_hdim64_512_fp16_paged_softcap_sm90_cu_9afb97bd_38114cuda3std3__485_GLOBAL__N__14de0d54_47_flash_fwd_hdim64_512_fp16_paged_softcap_sm90_cu_9afb97bd_38116ignoreE - _ZN83_INTERNAL_14de0d54_47_flash_fwd_hdim64_512_fp16_paged_softcap_sm90_cu_9afb97bd_38114cuda3std3__45__cpo5beginE)
_ZN83_INTERNAL_14de0d54_47_flash_fwd_hdim64_512_fp16_paged_softcap_sm90_cu_9afb97bd_38114cuda3std3__45__cpo5beginE:
	.zero		1
	.type		_ZN83_INTERNAL_14de0d54_47_flash_fwd_hdim64_512_fp16_paged_softcap_sm90_cu_9afb97bd_38114cuda3std3__485_GLOBAL__N__14de0d54_47_flash_fwd_hdim64_512_fp16_paged_softcap_sm90_cu_9afb97bd_38116ignoreE,@object
	.size		_ZN83_INTERNAL_14de0d54_47_flash_fwd_hdim64_512_fp16_paged_softcap_sm90_cu_9afb97bd_38114cuda3std3__485_GLOBAL__N__14de0d54_47_flash_fwd_hdim64_512_fp16_paged_softcap_sm90_cu_9afb97bd_38116ignoreE,(_ZN83_INTERNAL_14de0d54_47_flash_fwd_hdim64_512_fp16_paged_softcap_sm90_cu_9afb97bd_38114cute7productE - _ZN83_INTERNAL_14de0d54_47_flash_fwd_hdim64_512_fp16_paged_softcap_sm90_cu_9afb97bd_38114cuda3std3__485_GLOBAL__N__14de0d54_47_flash_fwd_hdim64_512_fp16_paged_softcap_sm90_cu_9afb97bd_38116ignoreE)
_ZN83_INTERNAL_14de0d54_47_flash_fwd_hdim64_512_fp16_paged_softcap_sm90_cu_9afb97bd_38114cuda3std3__485_GLOBAL__N__14de0d54_47_flash_fwd_hdim64_512_fp16_paged_softcap_sm90_cu_9afb97bd_38116ignoreE:
	.zero		1
	.type		_ZN83_INTERNAL_14de0d54_47_flash_fwd_hdim64_512_fp16_paged_softcap_sm90_cu_9afb97bd_38114cute7productE,@object
	.size		_ZN83_INTERNAL_14de0d54_47_flash_fwd_hdim64_512_fp16_paged_softcap_sm90_cu_9afb97bd_38114cute7productE,(_ZN83_INTERNAL_14de0d54_47_flash_fwd_hdim64_512_fp16_paged_softcap_sm90_cu_9afb97bd_38114cuda3std3__45__cpo3endE - _ZN83_INTERNAL_14de0d54_47_flash_fwd_hdim64_512_fp16_paged_softcap_sm90_cu_9afb97bd_38114cute7productE)
_ZN83_INTERNAL_14de0d54_47_flash_fwd_hdim64_512_fp16_paged_softcap_sm90_cu_9afb97bd_38114cute7productE:
	.zero		1
	.type		_ZN83_INTERNAL_14de0d54_47_flash_fwd_hdim64_512_fp16_paged_softcap_sm90_cu_9afb97bd_38114cuda3std3__45__cpo3endE,@object
	.size		_ZN83_INTERNAL_14de0d54_47_flash_fwd_hdim64_512_fp16_paged_softcap_sm90_cu_9afb97bd_38114cuda3std3__45__cpo3endE,(_ZN83_INTERNAL_14de0d54_47_flash_fwd_hdim64_512_fp16_paged_softcap_sm90_cu_9afb97bd_38114cuda3std3__419piecewise_constructE - _ZN83_INTERNAL_14de0d54_47_flash_fwd_hdim64_512_fp16_paged_softcap_sm90_cu_9afb97bd_38114cuda3std3__45__cpo3endE)
_ZN83_INTERNAL_14de0d54_47_flash_fwd_hdim64_512_fp16_paged_softcap_sm90_cu_9afb97bd_38114cuda3std3__45__cpo3endE:
	.zero		1
	.type		_ZN83_INTERNAL_14de0d54_47_flash_fwd_hdim64_512_fp16_paged_softcap_sm90_cu_9afb97bd_38114cuda3std3__419piecewise_constructE,@object
	.size		_ZN83_INTERNAL_14de0d54_47_flash_fwd_hdim64_512_fp16_paged_softcap_sm90_cu_9afb97bd_38114cuda3std3__419piecewise_constructE,(_ZN83_INTERNAL_14de0d54_47_flash_fwd_hdim64_512_fp16_paged_softcap_sm90_cu_9afb97bd_38114cuda3std3__45__cpo4cendE - _ZN83_INTERNAL_14de0d54_47_flash_fwd_hdim64_512_fp16_paged_softcap_sm90_cu_9afb97bd_38114cuda3std3__419piecewise_constructE)
_ZN83_INTERNAL_14de0d54_47_flash_fwd_hdim64_512_fp16_paged_softcap_sm90_cu_9afb97bd_38114cuda3std3__419piecewise_constructE:
	.zero		1
	.type		_ZN83_INTERNAL_14de0d54_47_flash_fwd_hdim64_512_fp16_paged_softcap_sm90_cu_9afb97bd_38114cuda3std3__45__cpo4cendE,@object
	.size		_ZN83_INTERNAL_14de0d54_47_flash_fwd_hdim64_512_fp16_paged_softcap_sm90_cu_9afb97bd_38114cuda3std3__45__cpo4cendE,(_ZN83_INTERNAL_14de0d54_47_flash_fwd_hdim64_512_fp16_paged_softcap_sm90_cu_9afb97bd_38114cuda3std6ranges3__45__cpo4swapE - _ZN83_INTERNAL_14de0d54_47_flash_fwd_hdim64_512_fp16_paged_softcap_sm90_cu_9afb97bd_38114cuda3std3__45__cpo4cendE)
_ZN83_INTERNAL_14de0d54_47_flash_fwd_hdim64_512_fp16_paged_softcap_sm90_cu_9afb97bd_38114cuda3std3__45__cpo4cendE:
	.zero		1
	.type		_ZN83_INTERNAL_14de0d54_47_flash_fwd_hdim64_512_fp16_paged_softcap_sm90_cu_9afb97bd_38114cuda3std6ranges3__45__cpo4swapE,@object
	.size		_ZN83_INTERNAL_14de0d54_47_flash_fwd_hdim64_512_fp16_paged_softcap_sm90_cu_9afb97bd_38114cuda3std6ranges3__45__cpo4swapE,(.L_13 - _ZN83_INTERNAL_14de0d54_47_flash_fwd_hdim64_512_fp16_paged_softcap_sm90_cu_9afb97bd_38114cuda3std6ranges3__45__cpo4swapE)
_ZN83_INTERNAL_14de0d54_47_flash_fwd_hdim64_512_fp16_paged_softcap_sm90_cu_9afb97bd_38114cuda3std6ranges3__45__cpo4swapE:
	.zero		1
.L_13:


//--------------------- .nv.shared._ZN7cutlass13device_kernelIN5flash11enable_sm90INS1_16FlashAttnFwdSm90INS1_25CollectiveMainloopFwdSm90ILi2EN4cute5tupleIJNS5_1CILi1EEES8_S8_EEENS6_IJNS7_ILi64EEESA_SA_EEELi512ENS_6half_tEfNS_4arch4Sm90ELb0ELb0ELb1ELb0ELb1ELb0ELb1ELb0ELb0ELb1ELb0ELb0EEENS1_21CollectiveEpilogueFwdINS6_IJSA_NS7_ILi512EEESA_EEES9_SC_SE_Li256ELb0ELb1ELb0ELb0EEENS1_29StaticPersistentTileSchedulerILb0EEEEEEEEEvNT_6ParamsE --------------------------
	.section	.nv.shared._ZN7cutlass13device_kernelIN5flash11enable_sm90INS1_16FlashAttnFwdSm90INS1_25CollectiveMainloopFwdSm90ILi2EN4cute5tupleIJNS5_1CILi1EEES8_S8_EEENS6_IJNS7_ILi64EEESA_SA_EEELi512ENS_6half_tEfNS_4arch4Sm90ELb0ELb0ELb1ELb0ELb1ELb0ELb1ELb0ELb0ELb1ELb0ELb0EEENS1_21CollectiveEpilogueFwdINS6_IJSA_NS7_ILi512EEESA_EEES9_SC_SE_Li256ELb0ELb1ELb0ELb0EEENS1_29StaticPersistentTileSchedulerILb0EEEEEEEEEvNT_6ParamsE,"aw",@nobits
	.sectionflags	@""
	.align	16
	.zero		1024


//--------------------- .nv.shared._ZN7cutlass13device_kernelIN5flash11enable_sm90INS1_16FlashAttnFwdSm90INS1_25CollectiveMainloopFwdSm90ILi2EN4cute5tupleIJNS5_1CILi1EEES8_S8_EEENS6_IJNS7_ILi64EEESA_SA_EEELi512ENS_6half_tEfNS_4arch4Sm90ELb0ELb0ELb1ELb1ELb1ELb0ELb0ELb0ELb0ELb1ELb0ELb0EEENS1_21CollectiveEpilogueFwdINS6_IJSA_NS7_ILi512EEESA_EEES9_SC_SE_Li256ELb1ELb1ELb0ELb0EEENS1_36VarlenDynamicPersistentTileSchedulerILi64ELi64ELi256ELi128ELb0ELb1ELb1ELb0ELb1ELb1EEEEEEEEEvNT_6ParamsE --------------------------
	.section	.nv.shared._ZN7cutlass13device_kernelIN5flash11enable_sm90INS1_16FlashAttnFwdSm90INS1_25CollectiveMainloopFwdSm90ILi2EN4cute5tupleIJNS5_1CILi1EEES8_S8_EEENS6_IJNS7_ILi64EEESA_SA_EEELi512ENS_6half_tEfNS_4arch4Sm90ELb0ELb0ELb1ELb1ELb1ELb0ELb0ELb0ELb0ELb1ELb0ELb0EEENS1_21CollectiveEpilogueFwdINS6_IJSA_NS7_ILi512EEESA_EEES9_SC_SE_Li256ELb1ELb1ELb0ELb0EEENS1_36VarlenDynamicPersistentTileSchedulerILi64ELi64ELi256ELi128ELb0ELb1ELb1ELb0ELb1ELb1EEEEEEEEEvNT_6ParamsE,"aw",@nobits
	.sectionflags	@""
	.align	16
	.zero		1024


//--------------------- .nv.shared._ZN7cutlass13device_kernelIN5flash11enable_sm90INS1_16FlashAttnFwdSm90INS1_25CollectiveMainloopFwdSm90ILi2EN4cute5tupleIJNS5_1CILi1EEES8_S8_EEENS6_IJNS7_ILi64EEESA_SA_EEELi512ENS_6half_tEfNS_4arch4Sm90ELb0ELb0ELb1ELb1ELb1ELb1ELb0ELb0ELb0ELb1ELb0ELb0EEENS1_21CollectiveEpilogueFwdINS6_IJSA_NS7_ILi512EEESA_EEES9_SC_SE_Li256ELb1ELb1ELb0ELb0EEENS1_36VarlenDynamicPersistentTileSchedulerILi64ELi64ELi256ELi128ELb0ELb1ELb1ELb0ELb1ELb1EEEEEEEEEvNT_6ParamsE --------------------------
	.section	.nv.shared._ZN7cutlass13device_kernelIN5flash11enable_sm90INS1_16FlashAttnFwdSm90INS1_25CollectiveMainloopFwdSm90ILi2EN4cute5tupleIJNS5_1CILi1EEES8_S8_EEENS6_IJNS7_ILi64EEESA_SA_EEELi512ENS_6half_tEfNS_4arch4Sm90ELb0ELb0ELb1ELb1ELb1ELb1ELb0ELb0ELb0ELb1ELb0ELb0EEENS1_21CollectiveEpilogueFwdINS6_IJSA_NS7_ILi512EEESA_EEES9_SC_SE_Li256ELb1ELb1ELb0ELb0EEENS1_36VarlenDynamicPersistentTileSchedulerILi64ELi64ELi256ELi128ELb0ELb1ELb1ELb0ELb1ELb1EEEEEEEEEvNT_6ParamsE,"aw",@nobits
	.sectionflags	@""
	.align	16
	.zero		1024


//--------------------- .nv.shared._ZN7cutlass13device_kernelIN5flash11enable_sm90INS1_16FlashAttnFwdSm90INS1_25CollectiveMainloopFwdSm90ILi2EN4cute5tupleIJNS5_1CILi1EEES8_S8_EEENS6_IJNS7_ILi64EEESA_SA_EEELi512ENS_6half_tEfNS_4arch4Sm90ELb0ELb0ELb1ELb1ELb1ELb0ELb1ELb0ELb0ELb1ELb0ELb0EEENS1_21CollectiveEpilogueFwdINS6_IJSA_NS7_ILi512EEESA_EEES9_SC_SE_Li256ELb1ELb1ELb0ELb0EEENS1_36VarlenDynamicPersistentTileSchedulerILi64ELi64ELi256ELi128ELb0ELb1ELb1ELb0ELb1ELb1EEEEEEEEEvNT_6ParamsE --------------------------
	.section	.nv.shared._ZN7cutlass13device_kernelIN5flash11enable_sm90INS1_16FlashAttnFwdSm90INS1_25CollectiveMainloopFwdSm90ILi2EN4cute5tupleIJNS5_1CILi1EEES8_S8_EEENS6_IJNS7_ILi64EEESA_SA_EEELi512ENS_6half_tEfNS_4arch4Sm90ELb0ELb0ELb1ELb1ELb1ELb0ELb1ELb0ELb0ELb1ELb0ELb0EEENS1_21CollectiveEpilogueFwdINS6_IJSA_NS7_ILi512EEESA_EEES9_SC_SE_Li256ELb1ELb1ELb0ELb0EEENS1_36VarlenDynamicPersistentTileSchedulerILi64ELi64ELi256ELi128ELb0ELb1ELb1ELb0ELb1ELb1EEEEEEEEEvNT_6ParamsE,"aw",@nobits
	.sectionflags	@""
	.align	16
	.zero		1024


//--------------------- .nv.shared._ZN7cutlass13device_kernelIN5flash11enable_sm90INS1_16FlashAttnFwdSm90INS1_25CollectiveMainloopFwdSm90ILi2EN4cute5tupleIJNS5_1CILi1EEES8_S8_EEENS6_IJNS7_ILi64EEESA_SA_EEELi512ENS_6half_tEfNS_4arch4Sm90ELb0ELb0ELb1ELb1ELb1ELb1ELb1ELb0ELb0ELb1ELb0ELb0EEENS1_21CollectiveEpilogueFwdINS6_IJSA_NS7_ILi512EEESA_EEES9_SC_SE_Li256ELb1ELb1ELb0ELb0EEENS1_36VarlenDynamicPersistentTileSchedulerILi64ELi64ELi256ELi128ELb0ELb1ELb1ELb0ELb1ELb1EEEEEEEEEvNT_6ParamsE --------------------------
	.section	.nv.shared._ZN7cutlass13device_kernelIN5flash11enable_sm90INS1_16FlashAttnFwdSm90INS1_25CollectiveMainloopFwdSm90ILi2EN4cute5tupleIJNS5_1CILi1EEES8_S8_EEENS6_IJNS7_ILi64EEESA_SA_EEELi512ENS_6half_tEfNS_4arch4Sm90ELb0ELb0ELb1ELb1ELb1ELb1ELb1ELb0ELb0ELb1ELb0ELb0EEENS1_21CollectiveEpilogueFwdINS6_IJSA_NS7_ILi512EEESA_EEES9_SC_SE_Li256ELb1ELb1ELb0ELb0EEENS1_36VarlenDynamicPersistentTileSchedulerILi64ELi64ELi256ELi128ELb0ELb1ELb1ELb0ELb1ELb1EEEEEEEEEvNT_6ParamsE,"aw",@nobits
	.sectionflags	@""
	.align	16
	.zero		1024


//--------------------- .nv.shared._ZN7cutlass13device_kernelIN5flash11enable_sm90INS1_16FlashAttnFwdSm90INS1_25CollectiveMainloopFwdSm90ILi2EN4cute5tupleIJNS5_1CILi1EEES8_S8_EEENS6_IJNS7_ILi64EEESA_SA_EEELi512ENS_6half_tEfNS_4arch4Sm90ELb0ELb1ELb1ELb0ELb1ELb0ELb0ELb0ELb0ELb1ELb0ELb0EEENS1_21CollectiveEpilogueFwdINS6_IJSA_NS7_ILi512EEESA_EEES9_SC_SE_Li256ELb0ELb1ELb0ELb0EEENS1_30DynamicPersistentTileSchedulerILi256ELi128ELb0ELb1ELb1EEEEEEEEEvNT_6ParamsE --------------------------
	.section	.nv.shared._ZN7cutlass13device_kernelIN5flash11enable_sm90INS1_16FlashAttnFwdSm90INS1_25CollectiveMainloopFwdSm90ILi2EN4cute5tupleIJNS5_1CILi1EEES8_S8_EEENS6_IJNS7_ILi64EEESA_SA_EEELi512ENS_6half_tEfNS_4arch4Sm90ELb0ELb1ELb1ELb0ELb1ELb0ELb0ELb0ELb0ELb1ELb0ELb0EEENS1_21CollectiveEpilogueFwdINS6_IJSA_NS7_ILi512EEESA_EEES9_SC_SE_Li256ELb0ELb1ELb0ELb0EEENS1_30DynamicPersistentTileSchedulerILi256ELi128ELb0ELb1ELb1EEEEEEEEEvNT_6ParamsE,"aw",@nobits
	.sectionflags	@""
	.align	16
	.zero		1024


//--------------------- .nv.shared._ZN7cutlass13device_kernelIN5flash11enable_sm90INS1_16FlashAttnFwdSm90INS1_25CollectiveMainloopFwdSm90ILi2EN4cute5tupleIJNS5_1CILi1EEES8_S8_EEENS6_IJNS7_ILi64EEESA_SA_EEELi512ENS_6half_tEfNS_4arch4Sm90ELb0ELb1ELb1ELb0ELb1ELb0ELb1ELb0ELb0ELb1ELb0ELb0EEENS1_21CollectiveEpilogueFwdINS6_IJSA_NS7_ILi512EEESA_EEES9_SC_SE_Li256ELb0ELb1ELb0ELb0EEENS1_30DynamicPersistentTileSchedulerILi256ELi128ELb0ELb1ELb1EEEEEEEEEvNT_6ParamsE --------------------------
	.section	.nv.shared._ZN7cutlass13device_kernelIN5flash11enable_sm90INS1_16FlashAttnFwdSm90INS1_25CollectiveMainloopFwdSm90ILi2EN4cute5tupleIJNS5_1CILi1EEES8_S8_EEENS6_IJNS7_ILi64EEESA_SA_EEELi512ENS_6half_tEfNS_4arch4Sm90ELb0ELb1ELb1ELb0ELb1ELb0ELb1ELb0ELb0ELb1ELb0ELb0EEENS1_21CollectiveEpilogueFwdINS6_IJSA_NS7_ILi512EEESA_EEES9_SC_SE_Li256ELb0ELb1ELb0ELb0EEENS1_30DynamicPersistentTileSchedulerILi256ELi128ELb0ELb1ELb1EEEEEEEEEvNT_6ParamsE,"aw",@nobits
	.sectionflags	@""
	.align	16
	.zero		1024


//--------------------- .nv.shared._ZN7cutlass13device_kernelIN5flash11enable_sm90INS1_16FlashAttnFwdSm90INS1_25CollectiveMainloopFwdSm90ILi2EN4cute5tupleIJNS5_1CILi1EEES8_S8_EEENS6_IJNS7_ILi64EEESA_SA_EEELi512ENS_6half_tEfNS_4arch4Sm90ELb0ELb1ELb1ELb1ELb1ELb0ELb0ELb0ELb0ELb1ELb0ELb0EEENS1_21CollectiveEpilogueFwdINS6_IJSA_NS7_ILi512EEESA_EEES9_SC_SE_Li256ELb1ELb1ELb0ELb0EEENS1_36VarlenDynamicPersistentTileSchedulerILi64ELi64ELi256ELi128ELb0ELb1ELb1ELb1ELb0ELb1EEEEEEEEEvNT_6ParamsE --------------------------
	.section	.nv.shared._ZN7cutlass13device_kernelIN5flash11enable_sm90INS1_16FlashAttnFwdSm90INS1_25CollectiveMainloopFwdSm90ILi2EN4cute5tupleIJNS5_1CILi1EEES8_S8_EEENS6_IJNS7_ILi64EEESA_SA_EEELi512ENS_6half_tEfNS_4arch4Sm90ELb0ELb1ELb1ELb1ELb1ELb0ELb0ELb0ELb0ELb1ELb0ELb0EEENS1_21CollectiveEpilogueFwdINS6_IJSA_NS7_ILi512EEESA_EEES9_SC_SE_Li256ELb1ELb1ELb0ELb0EEENS1_36VarlenDynamicPersistentTileSchedulerILi64ELi64ELi256ELi128ELb0ELb1ELb1ELb1ELb0ELb1EEEEEEEEEvNT_6ParamsE,"aw",@nobits
	.sectionflags	@""
	.align	16
	.zero		1024


//--------------------- .nv.shared._ZN7cutlass13device_kernelIN5flash11enable_sm90INS1_16FlashAttnFwdSm90INS1_25CollectiveMainloopFwdSm90ILi2EN4cute5tupleIJNS5_1CILi1EEES8_S8_EEENS6_IJNS7_ILi64EEESA_SA_EEELi512ENS_6half_tEfNS_4arch4Sm90ELb0ELb1ELb1ELb1ELb1ELb1ELb0ELb0ELb0ELb1ELb0ELb0EEENS1_21CollectiveEpilogueFwdINS6_IJSA_NS7_ILi512EEESA_EEES9_SC_SE_Li256ELb1ELb1ELb0ELb0EEENS1_36VarlenDynamicPersistentTileSchedulerILi64ELi64ELi256ELi128ELb0ELb1ELb1ELb1ELb0ELb1EEEEEEEEEvNT_6ParamsE --------------------------
	.section	.nv.shared._ZN7cutlass13device_kernelIN5flash11enable_sm90INS1_16FlashAttnFwdSm90INS1_25CollectiveMainloopFwdSm90ILi2EN4cute5tupleIJNS5_1CILi1EEES8_S8_EEENS6_IJNS7_ILi64EEESA_SA_EEELi512ENS_6half_tEfNS_4arch4Sm90ELb0ELb1ELb1ELb1ELb1ELb1ELb0ELb0ELb0ELb1ELb0ELb0EEENS1_21CollectiveEpilogueFwdINS6_IJSA_NS7_ILi512EEESA_EEES9_SC_SE_Li256ELb1ELb1ELb0ELb0EEENS1_36VarlenDynamicPersistentTileSchedulerILi64ELi64ELi256ELi128ELb0ELb1ELb1ELb1ELb0ELb1EEEEEEEEEvNT_6ParamsE,"aw",@nobits
	.sectionflags	@""
	.align	16
	.zero		1024


//--------------------- .nv.shared._ZN7cutlass13device_kernelIN5flash11enable_sm90INS1_16FlashAttnFwdSm90INS1_25CollectiveMainloopFwdSm90ILi2EN4cute5tupleIJNS5_1CILi1EEES8_S8_EEENS6_IJNS7_ILi64EEESA_SA_EEELi512ENS_6half_tEfNS_4arch4Sm90ELb0ELb1ELb1ELb1ELb1ELb0ELb1ELb0ELb0ELb1ELb0ELb0EEENS1_21CollectiveEpilogueFwdINS6_IJSA_NS7_ILi512EEESA_EEES9_SC_SE_Li256ELb1ELb1ELb0ELb0EEENS1_36VarlenDynamicPersistentTileSchedulerILi64ELi64ELi256ELi128ELb0ELb1ELb1ELb1ELb0ELb1EEEEEEEEEvNT_6ParamsE --------------------------
	.section	.nv.shared._ZN7cutlass13device_kernelIN5flash11enable_sm90INS1_16FlashAttnFwdSm90INS1_25CollectiveMainloopFwdSm90ILi2EN4cute5tupleIJNS5_1CILi1EEES8_S8_EEENS6_IJNS7_ILi64EEESA_SA_EEELi512ENS_6half_tEfNS_4arch4Sm90ELb0ELb1ELb1ELb1ELb1ELb0ELb1ELb0ELb0ELb1ELb0ELb0EEENS1_21CollectiveEpilogueFwdINS6_IJSA_NS7_ILi512EEESA_EEES9_SC_SE_Li256ELb1ELb1ELb0ELb0EEENS1_36VarlenDynamicPersistentTileSchedulerILi64ELi64ELi256ELi128ELb0ELb1ELb1ELb1ELb0ELb1EEEEEEEEEvNT_6ParamsE,"aw",@nobits
	.sectionflags	@""
	.align	16
	.zero		1024


//--------------------- .nv.shared._ZN7cutlass13device_kernelIN5flash11enable_sm90INS1_16FlashAttnFwdSm90INS1_25CollectiveMainloopFwdSm90ILi2EN4cute5tupleIJNS5_1CILi1EEES8_S8_EEENS6_IJNS7_ILi64EEESA_SA_EEELi512ENS_6half_tEfNS_4arch4Sm90ELb0ELb1ELb1ELb1ELb1ELb1ELb1ELb0ELb0ELb1ELb0ELb0EEENS1_21CollectiveEpilogueFwdINS6_IJSA_NS7_ILi512EEESA_EEES9_SC_SE_Li256ELb1ELb1ELb0ELb0EEENS1_36VarlenDynamicPersistentTileSchedulerILi64ELi64ELi256ELi128ELb0ELb1ELb1ELb1ELb0ELb1EEEEEEEEEvNT_6ParamsE --------------------------
	.section	.nv.shared._ZN7cutlass13device_kernelIN5flash11enable_sm90INS1_16FlashAttnFwdSm90INS1_25CollectiveMainloopFwdSm90ILi2EN4cute5tupleIJNS5_1CILi1EEES8_S8_EEENS6_IJNS7_ILi64EEESA_SA_EEELi512ENS_6half_tEfNS_4arch4Sm90ELb0ELb1ELb1ELb1ELb1ELb1ELb1ELb0ELb0ELb1ELb0ELb0EEENS1_21CollectiveEpilogueFwdINS6_IJSA_NS7_ILi512EEESA_EEES9_SC_SE_Li256ELb1ELb1ELb0ELb0EEENS1_36VarlenDynamicPersistentTileSchedulerILi64ELi64ELi256ELi128ELb0ELb1ELb1ELb1ELb0ELb1EEEEEEEEEvNT_6ParamsE,"aw",@nobits
	.sectionflags	@""
	.align	16
	.zero		1024


//--------------------- .nv.shared._ZN7cutlass13device_kernelIN5flash11enable_sm90INS1_16FlashAttnFwdSm90INS1_25CollectiveMainloopFwdSm90ILi2EN4cute5tupleIJNS5_1CILi1EEES8_S8_EEENS6_IJNS7_ILi64EEESA_SA_EEELi512ENS_6half_tEfNS_4arch4Sm90ELb1ELb0ELb1ELb0ELb1ELb0ELb0ELb0ELb0ELb1ELb0ELb0EEENS1_21CollectiveEpilogueFwdINS6_IJSA_NS7_ILi512EEESA_EEES9_SC_SE_Li256ELb0ELb1ELb0ELb0EEENS1_30DynamicPersistentTileSchedulerILi256ELi128ELb0ELb1ELb1EEEEEEEEEvNT_6ParamsE --------------------------
	.section	.nv.shared._ZN7cutlass13device_kernelIN5flash11enable_sm90INS1_16FlashAttnFwdSm90INS1_25CollectiveMainloopFwdSm90ILi2EN4cute5tupleIJNS5_1CILi1EEES8_S8_EEENS6_IJNS7_ILi64EEESA_SA_EEELi512ENS_6half_tEfNS_4arch4Sm90ELb1ELb0ELb1ELb0ELb1ELb0ELb0ELb0ELb0ELb1ELb0ELb0EEENS1_21CollectiveEpilogueFwdINS6_IJSA_NS7_ILi512EEESA_EEES9_SC_SE_Li256ELb0ELb1ELb0ELb0EEENS1_30DynamicPersistentTileSchedulerILi256ELi128ELb0ELb1ELb1EEEEEEEEEvNT_6ParamsE,"aw",@nobits
	.sectionflags	@""
	.align	16
	.zero		1024


//--------------------- .nv.shared._ZN7cutlass13device_kernelIN5flash11enable_sm90INS1_16FlashAttnFwdSm90INS1_25CollectiveMainloopFwdSm90ILi2EN4cute5tupleIJNS5_1CILi1EEES8_S8_EEENS6_IJNS7_ILi64EEESA_SA_EEELi512ENS_6half_tEfNS_4arch4Sm90ELb1ELb0ELb1ELb0ELb1ELb0ELb1ELb0ELb0ELb1ELb0ELb0EEENS1_21CollectiveEpilogueFwdINS6_IJSA_NS7_ILi512EEESA_EEES9_SC_SE_Li256ELb0ELb1ELb0ELb0EEENS1_30DynamicPersistentTileSchedulerILi256ELi128ELb0ELb1ELb1EEEEEEEEEvNT_6ParamsE --------------------------
	.section	.nv.shared._ZN7cutlass13device_kernelIN5flash11enable_sm90INS1_16FlashAttnFwdSm90INS1_25CollectiveMainloopFwdSm90ILi2EN4cute5tupleIJNS5_1CILi1EEES8_S8_EEENS6_IJNS7_ILi64EEESA_SA_EEELi512ENS_6half_tEfNS_4arch4Sm90ELb1ELb0ELb1ELb0ELb1ELb0ELb1ELb0ELb0ELb1ELb0ELb0EEENS1_21CollectiveEpilogueFwdINS6_IJSA_NS7_ILi512EEESA_EEES9_SC_SE_Li256ELb0ELb1ELb0ELb0EEENS1_30DynamicPersistentTileSchedulerILi256ELi128ELb0ELb1ELb1EEEEEEEEEvNT_6ParamsE,"aw",@nobits
	.sectionflags	@""
	.align	16
	.zero		1024


//--------------------- .nv.shared._ZN7cutlass13device_kernelIN5flash11enable_sm90INS1_16FlashAttnFwdSm90INS1_25CollectiveMainloopFwdSm90ILi2EN4cute5tupleIJNS5_1CILi1EEES8_S8_EEENS6_IJNS7_ILi64EEESA_SA_EEELi512ENS_6half_tEfNS_4arch4Sm90ELb1ELb0ELb1ELb1ELb1ELb0ELb0ELb0ELb0ELb1ELb0ELb0EEENS1_21CollectiveEpilogueFwdINS6_IJSA_NS7_ILi512EEESA_EEES9_SC_SE_Li256ELb1ELb1ELb0ELb0EEENS1_36VarlenDynamicPersistentTileSchedulerILi64ELi64ELi256ELi128ELb0ELb1ELb1ELb1ELb1ELb1EEEEEEEEEvNT_6ParamsE --------------------------
	.section	.nv.shared._ZN7cutlass13device_kernelIN5flash11enable_sm90INS1_16FlashAttnFwdSm90INS1_25CollectiveMainloopFwdSm90ILi2EN4cute5tupleIJNS5_1CILi1EEES8_S8_EEENS6_IJNS7_ILi64EEESA_SA_EEELi512ENS_6half_tEfNS_4arch4Sm90ELb1ELb0ELb1ELb1ELb1ELb0ELb0ELb0ELb0ELb1ELb0ELb0EEENS1_21CollectiveEpilogueFwdINS6_IJSA_NS7_ILi512EEESA_EEES9_SC_SE_Li256ELb1ELb1ELb0ELb0EEENS1_36VarlenDynamicPersistentTileSchedulerILi64ELi64ELi256ELi128ELb0ELb1ELb1ELb1ELb1ELb1EEEEEEEEEvNT_6ParamsE,"aw",@nobits
	.sectionflags	@""
	.align	16
	.zero		1024


//--------------------- .nv.shared._ZN7cutlass13device_kernelIN5flash11enable_sm90INS1_16FlashAttnFwdSm90INS1_25CollectiveMainloopFwdSm90ILi2EN4cute5tupleIJNS5_1CILi1EEES8_S8_EEENS6_IJNS7_ILi64EEESA_SA_EEELi512ENS_6half_tEfNS_4arch4Sm90ELb1ELb0ELb1ELb1ELb1ELb1ELb0ELb0ELb0ELb1ELb0ELb0EEENS1_21CollectiveEpilogueFwdINS6_IJSA_NS7_ILi512EEESA_EEES9_SC_SE_Li256ELb1ELb1ELb0ELb0EEENS1_36VarlenDynamicPersistentTileSchedulerILi64ELi64ELi256ELi128ELb0ELb1ELb1ELb1ELb1ELb1EEEEEEEEEvNT_6ParamsE --------------------------
	.section	.nv.shared._ZN7cutlass13device_kernelIN5flash11enable_sm90INS1_16FlashAttnFwdSm90INS1_25CollectiveMainloopFwdSm90ILi2EN4cute5tupleIJNS5_1CILi1EEES8_S8_EEENS6_IJNS7_ILi64EEESA_SA_EEELi512ENS_6half_tEfNS_4arch4Sm90ELb1ELb0ELb1ELb1ELb1ELb1ELb0ELb0ELb0ELb1ELb0ELb0EEENS1_21CollectiveEpilogueFwdINS6_IJSA_NS7_ILi512EEESA_EEES9_SC_SE_Li256ELb1ELb1ELb0ELb0EEENS1_36VarlenDynamicPersistentTileSchedulerILi64ELi64ELi256ELi128ELb0ELb1ELb1ELb1ELb1ELb1EEEEEEEEEvNT_6ParamsE,"aw",@nobits
	.sectionflags	@""
	.align	16
	.zero		1024


//--------------------- .nv.shared._ZN7cutlass13device_kernelIN5flash11enable_sm90INS1_16FlashAttnFwdSm90INS1_25CollectiveMainloopFwdSm90ILi2EN4cute5tupleIJNS5_1CILi1EEES8_S8_EEENS6_IJNS7_ILi64EEESA_SA_EEELi512ENS_6half_tEfNS_4arch4Sm90ELb1ELb0ELb1ELb1ELb1ELb0ELb1ELb0ELb0ELb1ELb0ELb0EEENS1_21CollectiveEpilogueFwdINS6_IJSA_NS7_ILi512EEESA_EEES9_SC_SE_Li256ELb1ELb1ELb0ELb0EEENS1_36VarlenDynamicPersistentTileSchedulerILi64ELi64ELi256ELi128ELb0ELb1ELb1ELb1ELb1ELb1EEEEEEEEEvNT_6ParamsE --------------------------
	.section	.nv.shared._ZN7cutlass13device_kernelIN5flash11enable_sm90INS1_16FlashAttnFwdSm90INS1_25CollectiveMainloopFwdSm90ILi2EN4cute5tupleIJNS5_1CILi1EEES8_S8_EEENS6_IJNS7_ILi64EEESA_SA_EEELi512ENS_6half_tEfNS_4arch4Sm90ELb1ELb0ELb1ELb1ELb1ELb0ELb1ELb0ELb0ELb1ELb0ELb0EEENS1_21CollectiveEpilogueFwdINS6_IJSA_NS7_ILi512EEESA_EEES9_SC_SE_Li256ELb1ELb1ELb0ELb0EEENS1_36VarlenDynamicPersistentTileSchedulerILi64ELi64ELi256ELi128ELb0ELb1ELb1ELb1ELb1ELb1EEEEEEEEEvNT_6ParamsE,"aw",@nobits
	.sectionflags	@""
	.align	16
	.zero		1024


//--------------------- .nv.shared._ZN7cutlass13device_kernelIN5flash11enable_sm90INS1_16FlashAttnFwdSm90INS1_25CollectiveMainloopFwdSm90ILi2EN4cute5tupleIJNS5_1CILi1EEES8_S8_EEENS6_IJNS7_ILi64EEESA_SA_EEELi512ENS_6half_tEfNS_4arch4Sm90ELb1ELb0ELb1ELb1ELb1ELb1ELb1ELb0ELb0ELb1ELb0ELb0EEENS1_21CollectiveEpilogueFwdINS6_IJSA_NS7_ILi512EEESA_EEES9_SC_SE_Li256ELb1ELb1ELb0ELb0EEENS1_36VarlenDynamicPersistentTileSchedulerILi64ELi64ELi256ELi128ELb0ELb1ELb1ELb1ELb1ELb1EEEEEEEEEvNT_6ParamsE --------------------------
	.section	.nv.shared._ZN7cutlass13device_kernelIN5flash11enable_sm90INS1_16FlashAttnFwdSm90INS1_25CollectiveMainloopFwdSm90ILi2EN4cute5tupleIJNS5_1CILi1EEES8_S8_EEENS6_IJNS7_ILi64EEESA_SA_EEELi512ENS_6half_tEfNS_4arch4Sm90ELb1ELb0ELb1ELb1ELb1ELb1ELb1ELb0ELb0ELb1ELb0ELb0EEENS1_21CollectiveEpilogueFwdINS6_IJSA_NS7_ILi512EEESA_EEES9_SC_SE_Li256ELb1ELb1ELb0ELb0EEENS1_36VarlenDynamicPersistentTileSchedulerILi64ELi64ELi256ELi128ELb0ELb1ELb1ELb1ELb1ELb1EEEEEEEEEvNT_6ParamsE,"aw",@nobits
	.sectionflags	@""
	.align	16
	.zero		1024


//--------------------- .nv.constant0._ZN7cutlass13device_kernelIN5flash11enable_sm90INS1_16FlashAttnFwdSm90INS1_25CollectiveMainloopFwdSm90ILi2EN4cute5tupleIJNS5_1CILi1EEES8_S8_EEENS6_IJNS7_ILi64EEESA_SA_EEELi512ENS_6half_tEfNS_4arch4Sm90ELb0ELb0ELb1ELb0ELb1ELb0ELb0ELb0ELb0ELb1ELb0ELb0EEENS1_21CollectiveEpilogueFwdINS6_IJSA_NS7_ILi512EEESA_EEES9_SC_SE_Li256ELb0ELb1ELb0ELb0EEENS1_29StaticPersistentTileSchedulerILb0EEEEEEEEEvNT_6ParamsE --------------------------
	.section	.nv.constant0._ZN7cutlass13device_kernelIN5flash11enable_sm90INS1_16FlashAttnFwdSm90INS1_25CollectiveMainloopFwdSm90ILi2EN4cute5tupleIJNS5_1CILi1EEES8_S8_EEENS6_IJNS7_ILi64EEESA_SA_EEELi512ENS_6half_tEfNS_4arch4Sm90ELb0ELb0ELb1ELb0ELb1ELb0ELb0ELb0ELb0ELb1ELb0ELb0EEENS1_21CollectiveEpilogueFwdINS6_IJSA_NS7_ILi512EEESA_EEES9_SC_SE_Li256ELb0ELb1ELb0ELb0EEENS1_29StaticPersistentTileSchedulerILb0EEEEEEEEEvNT_6ParamsE,"a",@progbits
	.sectionflags	@""
	.align	4
.nv.constant0._ZN7cutlass13device_kernelIN5flash11enable_sm90INS1_16FlashAttnFwdSm90INS1_25CollectiveMainloopFwdSm90ILi2EN4cute5tupleIJNS5_1CILi1EEES8_S8_EEENS6_IJNS7_ILi64EEESA_SA_EEELi512ENS_6half_tEfNS_4arch4Sm90ELb0ELb0ELb1ELb0ELb1ELb0ELb0ELb0ELb0ELb1ELb0ELb0EEENS1_21CollectiveEpilogueFwdINS6_IJSA_NS7_ILi512EEESA_EEES9_SC_SE_Li256ELb0ELb1ELb0ELb0EEENS1_29StaticPersistentTileSchedulerILb0EEEEEEEEEvNT_6ParamsE:
	.zero		3200


//--------------------- .nv.constant0._ZN7cutlass13device_kernelIN5flash11enable_sm90INS1_16FlashAttnFwdSm90INS1_25CollectiveMainloopFwdSm90ILi2EN4cute5tupleIJNS5_1CILi1EEES8_S8_EEENS6_IJNS7_ILi64EEESA_SA_EEELi512ENS_6half_tEfNS_4arch4Sm90ELb0ELb0ELb1ELb0ELb1ELb0ELb1ELb0ELb0ELb1ELb0ELb0EEENS1_21CollectiveEpilogueFwdINS6_IJSA_NS7_ILi512EEESA_EEES9_SC_SE_Li256ELb0ELb1ELb0ELb0EEENS1_29StaticPersistentTileSchedulerILb0EEEEEEEEEvNT_6ParamsE --------------------------
	.section	.nv.constant0._ZN7cutlass13device_kernelIN5flash11enable_sm90INS1_16FlashAttnFwdSm90INS1_25CollectiveMainloopFwdSm90ILi2EN4cute5tupleIJNS5_1CILi1EEES8_S8_EEENS6_IJNS7_ILi64EEESA_SA_EEELi512ENS_6half_tEfNS_4arch4Sm90ELb0ELb0ELb1ELb0ELb1ELb0ELb1ELb0ELb0ELb1ELb0ELb0EEENS1_21CollectiveEpilogueFwdINS6_IJSA_NS7_ILi512EEESA_EEES9_SC_SE_Li256ELb0ELb1ELb0ELb0EEENS1_29StaticPersistentTileSchedulerILb0EEEEEEEEEvNT_6ParamsE,"a",@progbits
	.sectionflags	@""
	.align	4
.nv.constant0._ZN7cutlass13device_kernelIN5flash11enable_sm90INS1_16FlashAttnFwdSm90INS1_25CollectiveMainloopFwdSm90ILi2EN4cute5tupleIJNS5_1CILi1EEES8_S8_EEENS6_IJNS7_ILi64EEESA_SA_EEELi512ENS_6half_tEfNS_4arch4Sm90ELb0ELb0ELb1ELb0ELb1ELb0ELb1ELb0ELb0ELb1ELb0ELb0EEENS1_21CollectiveEpilogueFwdINS6_IJSA_NS7_ILi512EEESA_EEES9_SC_SE_Li256ELb0ELb1ELb0ELb0EEENS1_29StaticPersistentTileSchedulerILb0EEEEEEEEEvNT_6ParamsE:
	.zero		3456


//--------------------- .nv.constant0._ZN7cutlass13device_kernelIN5flash11enable_sm90INS1_16FlashAttnFwdSm90INS1_25CollectiveMainloopFwdSm90ILi2EN4cute5tupleIJNS5_1CILi1EEES8_S8_EEENS6_IJNS7_ILi64EEESA_SA_EEELi512ENS_6half_tEfNS_4arch4Sm90ELb0ELb0ELb1ELb1ELb1ELb0ELb0ELb0ELb0ELb1ELb0ELb0EEENS1_21CollectiveEpilogueFwdINS6_IJSA_NS7_ILi512EEESA_EEES9_SC_SE_Li256ELb1ELb1ELb0ELb0EEENS1_36VarlenDynamicPersistentTileSchedulerILi64ELi64ELi256ELi128ELb0ELb1ELb1ELb0ELb1ELb1EEEEEEEEEvNT_6ParamsE --------------------------
	.section	.nv.constant0._ZN7cutlass13device_kernelIN5flash11enable_sm90INS1_16FlashAttnFwdSm90INS1_25CollectiveMainloopFwdSm90ILi2EN4cute5tupleIJNS5_1CILi1EEES8_S8_EEENS6_IJNS7_ILi64EEESA_SA_EEELi512ENS_6half_tEfNS_4arch4Sm90ELb0ELb0ELb1ELb1ELb1ELb0ELb0ELb0ELb0ELb1ELb0ELb0EEENS1_21CollectiveEpilogueFwdINS6_IJSA_NS7_ILi512EEESA_EEES9_SC_SE_Li256ELb1ELb1ELb0ELb0EEENS1_36VarlenDynamicPersistentTileSchedulerILi64ELi64ELi256ELi128ELb0ELb1ELb1ELb0ELb1ELb1EEEEEEEEEvNT_6ParamsE,"a",@progbits
	.sectionflags	@""
	.align	4
.nv.constant0._ZN7cutlass13device_kernelIN5flash11enable_sm90INS1_16FlashAttnFwdSm90INS1_25CollectiveMainloopFwdSm90ILi2EN4cute5tupleIJNS5_1CILi1EEES8_S8_EEENS6_IJNS7_ILi64EEESA_SA_EEELi512ENS_6half_tEfNS_4arch4Sm90ELb0ELb0ELb1ELb1ELb1ELb0ELb0ELb0ELb0ELb1ELb0ELb0EEENS1_21CollectiveEpilogueFwdINS6_IJSA_NS7_ILi512EEESA_EEES9_SC_SE_Li256ELb1ELb1ELb0ELb0EEENS1_36VarlenDynamicPersistentTileSchedulerILi64ELi64ELi256ELi128ELb0ELb1ELb1ELb0ELb1ELb1EEEEEEEEEvNT_6ParamsE:
	.zero		3328


//--------------------- .nv.constant0._ZN7cutlass13device_kernelIN5flash11enable_sm90INS1_16FlashAttnFwdSm90INS1_25CollectiveMainloopFwdSm90ILi2EN4cute5tupleIJNS5_1CILi1EEES8_S8_EEENS6_IJNS7_ILi64EEESA_SA_EEELi512ENS_6half_tEfNS_4arch4Sm90ELb0ELb0ELb1ELb1ELb1ELb1ELb0ELb0ELb0ELb1ELb0ELb0EEENS1_21CollectiveEpilogueFwdINS6_IJSA_NS7_ILi512EEESA_EEES9_SC_SE_Li256ELb1ELb1ELb0ELb0EEENS1_36VarlenDynamicPersistentTileSchedulerILi64ELi64ELi256ELi128ELb0ELb1ELb1ELb0ELb1ELb1EEEEEEEEEvNT_6ParamsE --------------------------
	.section	.nv.constant0._ZN7cutlass13device_kernelIN5flash11enable_sm90INS1_16FlashAttnFwdSm90INS1_25CollectiveMainloopFwdSm90ILi2EN4cute5tupleIJNS5_1CILi1EEES8_S8_EEENS6_IJNS7_ILi64EEESA_SA_EEELi512ENS_6half_tEfNS_4arch4Sm90ELb0ELb0ELb1ELb1ELb1ELb1ELb0ELb0ELb0ELb1ELb0ELb0EEENS1_21CollectiveEpilogueFwdINS6_IJSA_NS7_ILi512EEESA_EEES9_SC_SE_Li256ELb1ELb1ELb0ELb0EEENS1_36VarlenDynamicPersistentTileSchedulerILi64ELi64ELi256ELi128ELb0ELb1ELb1ELb0ELb1ELb1EEEEEEEEEvNT_6ParamsE,"a",@progbits
	.sectionflags	@""
	.align	4
.nv.constant0._ZN7cutlass13device_kernelIN5flash11enable_sm90INS1_16FlashAttnFwdSm90INS1_25CollectiveMainloopFwdSm90ILi2EN4cute5tupleIJNS5_1CILi1EEES8_S8_EEENS6_IJNS7_ILi64EEESA_SA_EEELi512ENS_6half_tEfNS_4arch4Sm90ELb0ELb0ELb1ELb1ELb1ELb1ELb0ELb0ELb0ELb1ELb0ELb0EEENS1_21CollectiveEpilogueFwdINS6_IJSA_NS7_ILi512EEESA_EEES9_SC_SE_Li256ELb1ELb1ELb0ELb0EEENS1_36VarlenDynamicPersistentTileSchedulerILi64ELi64ELi256ELi128ELb0ELb1ELb1ELb0ELb1ELb1EEEEEEEEEvNT_6ParamsE:
	.zero		3328


//--------------------- .nv.constant0._ZN7cutlass13device_kernelIN5flash11enable_sm90INS1_16FlashAttnFwdSm90INS1_25CollectiveMainloopFwdSm90ILi2EN4cute5tupleIJNS5_1CILi1EEES8_S8_EEENS6_IJNS7_ILi64EEESA_SA_EEELi512ENS_6half_tEfNS_4arch4Sm90ELb0ELb0ELb1ELb1ELb1ELb0ELb1ELb0ELb0ELb1ELb0ELb0EEENS1_21CollectiveEpilogueFwdINS6_IJSA_NS7_ILi512EEESA_EEES9_SC_SE_Li256ELb1ELb1ELb0ELb0EEENS1_36VarlenDynamicPersistentTileSchedulerILi64ELi64ELi256ELi128ELb0ELb1ELb1ELb0ELb1ELb1EEEEEEEEEvNT_6ParamsE --------------------------
	.section	.nv.constant0._ZN7cutlass13device_kernelIN5flash11enable_sm90INS1_16FlashAttnFwdSm90INS1_25CollectiveMainloopFwdSm90ILi2EN4cute5tupleIJNS5_1CILi1EEES8_S8_EEENS6_IJNS7_ILi64EEESA_SA_EEELi512ENS_6half_tEfNS_4arch4Sm90ELb0ELb0ELb1ELb1ELb1ELb0ELb1ELb0ELb0ELb1ELb0ELb0EEENS1_21CollectiveEpilogueFwdINS6_IJSA_NS7_ILi512EEESA_EEES9_SC_SE_Li256ELb1ELb1ELb0ELb0EEENS1_36VarlenDynamicPersistentTileSchedulerILi64ELi64ELi256ELi128ELb0ELb1ELb1ELb0ELb1ELb1EEEEEEEEEvNT_6ParamsE,"a",@progbits
	.sectionflags	@""
	.align	4
.nv.constant0._ZN7cutlass13device_kernelIN5flash11enable_sm90INS1_16FlashAttnFwdSm90INS1_25CollectiveMainloopFwdSm90ILi2EN4cute5tupleIJNS5_1CILi1EEES8_S8_EEENS6_IJNS7_ILi64EEESA_SA_EEELi512ENS_6half_tEfNS_4arch4Sm90ELb0ELb0ELb1ELb1ELb1ELb0ELb1ELb0ELb0ELb1ELb0ELb0EEENS1_21CollectiveEpilogueFwdINS6_IJSA_NS7_ILi512EEESA_EEES9_SC_SE_Li256ELb1ELb1ELb0ELb0EEENS1_36VarlenDynamicPersistentTileSchedulerILi64ELi64ELi256ELi128ELb0ELb1ELb1ELb0ELb1ELb1EEEEEEEEEvNT_6ParamsE:
	.zero		3584


//--------------------- .nv.constant0._ZN7cutlass13device_kernelIN5flash11enable_sm90INS1_16FlashAttnFwdSm90INS1_25CollectiveMainloopFwdSm90ILi2EN4cute5tupleIJNS5_1CILi1EEES8_S8_EEENS6_IJNS7_ILi64EEESA_SA_EEELi512ENS_6half_tEfNS_4arch4Sm90ELb0ELb0ELb1ELb1ELb1ELb1ELb1ELb0ELb0ELb1ELb0ELb0EEENS1_21CollectiveEpilogueFwdINS6_IJSA_NS7_ILi512EEESA_EEES9_SC_SE_Li256ELb1ELb1ELb0ELb0EEENS1_36VarlenDynamicPersistentTileSchedulerILi64ELi64ELi256ELi128ELb0ELb1ELb1ELb0ELb1ELb1EEEEEEEEEvNT_6ParamsE --------------------------
	.section	.nv.constant0._ZN7cutlass13device_kernelIN5flash11enable_sm90INS1_16FlashAttnFwdSm90INS1_25CollectiveMainloopFwdSm90ILi2EN4cute5tupleIJNS5_1CILi1EEES8_S8_EEENS6_IJNS7_ILi64EEESA_SA_EEELi512ENS_6half_tEfNS_4arch4Sm90ELb0ELb0ELb1ELb1ELb1ELb1ELb1ELb0ELb0ELb1ELb0ELb0EEENS1_21CollectiveEpilogueFwdINS6_IJSA_NS7_ILi512EEESA_EEES9_SC_SE_Li256ELb1ELb1ELb0ELb0EEENS1_36VarlenDynamicPersistentTileSchedulerILi64ELi64ELi256ELi128ELb0ELb1ELb1ELb0ELb1ELb1EEEEEEEEEvNT_6ParamsE,"a",@progbits
	.sectionflags	@""
	.align	4
.nv.constant0._ZN7cutlass13device_kernelIN5flash11enable_sm90INS1_16FlashAttnFwdSm90INS1_25CollectiveMainloopFwdSm90ILi2EN4cute5tupleIJNS5_1CILi1EEES8_S8_EEENS6_IJNS7_ILi64EEESA_SA_EEELi512ENS_6half_tEfNS_4arch4Sm90ELb0ELb0ELb1ELb1ELb1ELb1ELb1ELb0ELb0ELb1ELb0ELb0EEENS1_21CollectiveEpilogueFwdINS6_IJSA_NS7_ILi512EEESA_EEES9_SC_SE_Li256ELb1ELb1ELb0ELb0EEENS1_36VarlenDynamicPersistentTileSchedulerILi64ELi64ELi256ELi128ELb0ELb1ELb1ELb0ELb1ELb1EEEEEEEEEvNT_6ParamsE:
	.zero		3584


//--------------------- .nv.constant0._ZN7cutlass13device_kernelIN5flash11enable_sm90INS1_16FlashAttnFwdSm90INS1_25CollectiveMainloopFwdSm90ILi2EN4cute5tupleIJNS5_1CILi1EEES8_S8_EEENS6_IJNS7_ILi64EEESA_SA_EEELi512ENS_6half_tEfNS_4arch4Sm90ELb0ELb1ELb1ELb0ELb1ELb0ELb0ELb0ELb0ELb1ELb0ELb0EEENS1_21CollectiveEpilogueFwdINS6_IJSA_NS7_ILi512EEESA_EEES9_SC_SE_Li256ELb0ELb1ELb0ELb0EEENS1_30DynamicPersistentTileSchedulerILi256ELi128ELb0ELb1ELb1EEEEEEEEEvNT_6ParamsE --------------------------
	.section	.nv.constant0._ZN7cutlass13device_kernelIN5flash11enable_sm90INS1_16FlashAttnFwdSm90INS1_25CollectiveMainloopFwdSm90ILi2EN4cute5tupleIJNS5_1CILi1EEES8_S8_EEENS6_IJNS7_ILi64EEESA_SA_EEELi512ENS_6half_tEfNS_4arch4Sm90ELb0ELb1ELb1ELb0ELb1ELb0ELb0ELb0ELb0ELb1ELb0ELb0EEENS1_21CollectiveEpilogueFwdINS6_IJSA_NS7_ILi512EEESA_EEES9_SC_SE_Li256ELb0ELb1ELb0ELb0EEENS1_30DynamicPersistentTileSchedulerILi256ELi128ELb0ELb1ELb1EEEEEEEEEvNT_6ParamsE,"a",@progbits
	.sectionflags	@""
	.align	4
.nv.constant0._ZN7cutlass13device_kernelIN5flash11enable_sm90INS1_16FlashAttnFwdSm90INS1_25CollectiveMainloopFwdSm90ILi2EN4cute5tupleIJNS5_1CILi1EEES8_S8_EEENS6_IJNS7_ILi64EEESA_SA_EEELi512ENS_6half_tEfNS_4arch4Sm90ELb0ELb1ELb1ELb0ELb1ELb0ELb0ELb0ELb0ELb1ELb0ELb0EEENS1_21CollectiveEpilogueFwdINS6_IJSA_NS7_ILi512EEESA_EEES9_SC_SE_Li256ELb0ELb1ELb0ELb0EEENS1_30DynamicPersistentTileSchedulerILi256ELi128ELb0ELb1ELb1EEEEEEEEEvNT_6ParamsE:
	.zero		3328


//--------------------- .nv.constant0._ZN7cutlass13device_kernelIN5flash11enable_sm90INS1_16FlashAttnFwdSm90INS1_25CollectiveMainloopFwdSm90ILi2EN4cute5tupleIJNS5_1CILi1EEES8_S8_EEENS6_IJNS7_ILi64EEESA_SA_EEELi512ENS_6half_tEfNS_4arch4Sm90ELb0ELb1ELb1ELb0ELb1ELb0ELb1ELb0ELb0ELb1ELb0ELb0EEENS1_21CollectiveEpilogueFwdINS6_IJSA_NS7_ILi512EEESA_EEES9_SC_SE_Li256ELb0ELb1ELb0ELb0EEENS1_30DynamicPersistentTileSchedulerILi256ELi128ELb0ELb1ELb1EEEEEEEEEvNT_6ParamsE --------------------------
	.section	.nv.constant0._ZN7cutlass13device_kernelIN5flash11enable_sm90INS1_16FlashAttnFwdSm90INS1_25CollectiveMainloopFwdSm90ILi2EN4cute5tupleIJNS5_1CILi1EEES8_S8_EEENS6_IJNS7_ILi64EEESA_SA_EEELi512ENS_6half_tEfNS_4arch4Sm90ELb0ELb1ELb1ELb0ELb1ELb0ELb1ELb0ELb0ELb1ELb0ELb0EEENS1_21CollectiveEpilogueFwdINS6_IJSA_NS7_ILi512EEESA_EEES9_SC_SE_Li256ELb0ELb1ELb0ELb0EEENS1_30DynamicPersistentTileSchedulerILi256ELi128ELb0ELb1ELb1EEEEEEEEEvNT_6ParamsE,"a",@progbits
	.sectionflags	@""
	.align	4
.nv.constant0._ZN7cutlass13device_kernelIN5flash11enable_sm90INS1_16FlashAttnFwdSm90INS1_25CollectiveMainloopFwdSm90ILi2EN4cute5tupleIJNS5_1CILi1EEES8_S8_EEENS6_IJNS7_ILi64EEESA_SA_EEELi512ENS_6half_tEfNS_4arch4Sm90ELb0ELb1ELb1ELb0ELb1ELb0ELb1ELb0ELb0ELb1ELb0ELb0EEENS1_21CollectiveEpilogueFwdINS6_IJSA_NS7_ILi512EEESA_EEES9_SC_SE_Li256ELb0ELb1ELb0ELb0EEENS1_30DynamicPersistentTileSchedulerILi256ELi128ELb0ELb1ELb1EEEEEEEEEvNT_6ParamsE:
	.zero		3584


//--------------------- .nv.constant0._ZN7cutlass13device_kernelIN5flash11enable_sm90INS1_16FlashAttnFwdSm90INS1_25CollectiveMainloopFwdSm90ILi2EN4cute5tupleIJNS5_1CILi1EEES8_S8_EEENS6_IJNS7_ILi64EEESA_SA_EEELi512ENS_6half_tEfNS_4arch4Sm90ELb0ELb1ELb1ELb1ELb1ELb0ELb0ELb0ELb0ELb1ELb0ELb0EEENS1_21CollectiveEpilogueFwdINS6_IJSA_NS7_ILi512EEESA_EEES9_SC_SE_Li256ELb1ELb1ELb0ELb0EEENS1_36VarlenDynamicPersistentTileSchedulerILi64ELi64ELi256ELi128ELb0ELb1ELb1ELb1ELb0ELb1EEEEEEEEEvNT_6ParamsE --------------------------
	.section	.nv.constant0._ZN7cutlass13device_kernelIN5flash11enable_sm90INS1_16FlashAttnFwdSm90INS1_25CollectiveMainloopFwdSm90ILi2EN4cute5tupleIJNS5_1CILi1EEES8_S8_EEENS6_IJNS7_ILi64EEESA_SA_EEELi512ENS_6half_tEfNS_4arch4Sm90ELb0ELb1ELb1ELb1ELb1ELb0ELb0ELb0ELb0ELb1ELb0ELb0EEENS1_21CollectiveEpilogueFwdINS6_IJSA_NS7_ILi512EEESA_EEES9_SC_SE_Li256ELb1ELb1ELb0ELb0EEENS1_36VarlenDynamicPersistentTileSchedulerILi64ELi64ELi256ELi128ELb0ELb1ELb1ELb1ELb0ELb1EEEEEEEEEvNT_6ParamsE,"a",@progbits
	.sectionflags	@""
	.align	4
.nv.constant0._ZN7cutlass13device_kernelIN5flash11enable_sm90INS1_16FlashAttnFwdSm90INS1_25CollectiveMainloopFwdSm90ILi2EN4cute5tupleIJNS5_1CILi1EEES8_S8_EEENS6_IJNS7_ILi64EEESA_SA_EEELi512ENS_6half_tEfNS_4arch4Sm90ELb0ELb1ELb1ELb1ELb1ELb0ELb0ELb0ELb0ELb1ELb0ELb0EEENS1_21CollectiveEpilogueFwdINS6_IJSA_NS7_ILi512EEESA_EEES9_SC_SE_Li256ELb1ELb1ELb0ELb0EEENS1_36VarlenDynamicPersistentTileSchedulerILi64ELi64ELi256ELi128ELb0ELb1ELb1ELb1ELb0ELb1EEEEEEEEEvNT_6ParamsE:
	.zero		3328


//--------------------- .nv.constant0._ZN7cutlass13device_kernelIN5flash11enable_sm90INS1_16FlashAttnFwdSm90INS1_25CollectiveMainloopFwdSm90ILi2EN4cute5tupleIJNS5_1CILi1EEES8_S8_EEENS6_IJNS7_ILi64EEESA_SA_EEELi512ENS_6half_tEfNS_4arch4Sm90ELb0ELb1ELb1ELb1ELb1ELb1ELb0ELb0ELb0ELb1ELb0ELb0EEENS1_21CollectiveEpilogueFwdINS6_IJSA_NS7_ILi512EEESA_EEES9_SC_SE_Li256ELb1ELb1ELb0ELb0EEENS1_36VarlenDynamicPersistentTileSchedulerILi64ELi64ELi256ELi128ELb0ELb1ELb1ELb1ELb0ELb1EEEEEEEEEvNT_6ParamsE --------------------------
	.section	.nv.constant0._ZN7cutlass13device_kernelIN5flash11enable_sm90INS1_16FlashAttnFwdSm90INS1_25CollectiveMainloopFwdSm90ILi2EN4cute5tupleIJNS5_1CILi1EEES8_S8_EEENS6_IJNS7_ILi64EEESA_SA_EEELi512ENS_6half_tEfNS_4arch4Sm90ELb0ELb1ELb1ELb1ELb1ELb1ELb0ELb0ELb0ELb1ELb0ELb0EEENS1_21CollectiveEpilogueFwdINS6_IJSA_NS7_ILi512EEESA_EEES9_SC_SE_Li256ELb1ELb1ELb0ELb0EEENS1_36VarlenDynamicPersistentTileSchedulerILi64ELi64ELi256ELi128ELb0ELb1ELb1ELb1ELb0ELb1EEEEEEEEEvNT_6ParamsE,"a",@progbits
	.sectionflags	@""
	.align	4
.nv.constant0._ZN7cutlass13device_kernelIN5flash11enable_sm90INS1_16FlashAttnFwdSm90INS1_25CollectiveMainloopFwdSm90ILi2EN4cute5tupleIJNS5_1CILi1EEES8_S8_EEENS6_IJNS7_ILi64EEESA_SA_EEELi512ENS_6half_tEfNS_4arch4Sm90ELb0ELb1ELb1ELb1ELb1ELb1ELb0ELb0ELb0ELb1ELb0ELb0EEENS1_21CollectiveEpilogueFwdINS6_IJSA_NS7_ILi512EEESA_EEES9_SC_SE_Li256ELb1ELb1ELb0ELb0EEENS1_36VarlenDynamicPersistentTileSchedulerILi64ELi64ELi256ELi128ELb0ELb1ELb1ELb1ELb0ELb1EEEEEEEEEvNT_6ParamsE:
	.zero		3328


//--------------------- .nv.constant0._ZN7cutlass13device_kernelIN5flash11enable_sm90INS1_16FlashAttnFwdSm90INS1_25CollectiveMainloopFwdSm90ILi2EN4cute5tupleIJNS5_1CILi1EEES8_S8_EEENS6_IJNS7_ILi64EEESA_SA_EEELi512ENS_6half_tEfNS_4arch4Sm90ELb0ELb1ELb1ELb1ELb1ELb0ELb1ELb0ELb0ELb1ELb0ELb0EEENS1_21CollectiveEpilogueFwdINS6_IJSA_NS7_ILi512EEESA_EEES9_SC_SE_Li256ELb1ELb1ELb0ELb0EEENS1_36VarlenDynamicPersistentTileSchedulerILi64ELi64ELi256ELi128ELb0ELb1ELb1ELb1ELb0ELb1EEEEEEEEEvNT_6ParamsE --------------------------
	.section	.nv.constant0._ZN7cutlass13device_kernelIN5flash11enable_sm90INS1_16FlashAttnFwdSm90INS1_25CollectiveMainloopFwdSm90ILi2EN4cute5tupleIJNS5_1CILi1EEES8_S8_EEENS6_IJNS7_ILi64EEESA_SA_EEELi512ENS_6half_tEfNS_4arch4Sm90ELb0ELb1ELb1ELb1ELb1ELb0ELb1ELb0ELb0ELb1ELb0ELb0EEENS1_21CollectiveEpilogueFwdINS6_IJSA_NS7_ILi512EEESA_EEES9_SC_SE_Li256ELb1ELb1ELb0ELb0EEENS1_36VarlenDynamicPersistentTileSchedulerILi64ELi64ELi256ELi128ELb0ELb1ELb1ELb1ELb0ELb1EEEEEEEEEvNT_6ParamsE,"a",@progbits
	.sectionflags	@""
	.align	4
.nv.constant0._ZN7cutlass13device_kernelIN5flash11enable_sm90INS1_16FlashAttnFwdSm90INS1_25CollectiveMainloopFwdSm90ILi2EN4cute5tupleIJNS5_1CILi1EEES8_S8_EEENS6_IJNS7_ILi64EEESA_SA_EEELi512ENS_6half_tEfNS_4arch4Sm90ELb0ELb1ELb1ELb1ELb1ELb0ELb1ELb0ELb0ELb1ELb0ELb0EEENS1_21CollectiveEpilogueFwdINS6_IJSA_NS7_ILi512EEESA_EEES9_SC_SE_Li256ELb1ELb1ELb0ELb0EEENS1_36VarlenDynamicPersistentTileSchedulerILi64ELi64ELi256ELi128ELb0ELb1ELb1ELb1ELb0ELb1EEEEEEEEEvNT_6ParamsE:
	.zero		3584


//--------------------- .nv.constant0._ZN7cutlass13device_kernelIN5flash11enable_sm90INS1_16FlashAttnFwdSm90INS1_25CollectiveMainloopFwdSm90ILi2EN4cute5tupleIJNS5_1CILi1EEES8_S8_EEENS6_IJNS7_ILi64EEESA_SA_EEELi512ENS_6half_tEfNS_4arch4Sm90ELb0ELb1ELb1ELb1ELb1ELb1ELb1ELb0ELb0ELb1ELb0ELb0EEENS1_21CollectiveEpilogueFwdINS6_IJSA_NS7_ILi512EEESA_EEES9_SC_SE_Li256ELb1ELb1ELb0ELb0EEENS1_36VarlenDynamicPersistentTileSchedulerILi64ELi64ELi256ELi128ELb0ELb1ELb1ELb1ELb0ELb1EEEEEEEEEvNT_6ParamsE --------------------------
	.section	.nv.constant0._ZN7cutlass13device_kernelIN5flash11enable_sm90INS1_16FlashAttnFwdSm90INS1_25CollectiveMainloopFwdSm90ILi2EN4cute5tupleIJNS5_1CILi1EEES8_S8_EEENS6_IJNS7_ILi64EEESA_SA_EEELi512ENS_6half_tEfNS_4arch4Sm90ELb0ELb1ELb1ELb1ELb1ELb1ELb1ELb0ELb0ELb1ELb0ELb0EEENS1_21CollectiveEpilogueFwdINS6_IJSA_NS7_ILi512EEESA_EEES9_SC_SE_Li256ELb1ELb1ELb0ELb0EEENS1_36VarlenDynamicPersistentTileSchedulerILi64ELi64ELi256ELi128ELb0ELb1ELb1ELb1ELb0ELb1EEEEEEEEEvNT_6ParamsE,"a",@progbits
	.sectionflags	@""
	.align	4
.nv.constant0._ZN7cutlass13device_kernelIN5flash11enable_sm90INS1_16FlashAttnFwdSm90INS1_25CollectiveMainloopFwdSm90ILi2EN4cute5tupleIJNS5_1CILi1EEES8_S8_EEENS6_IJNS7_ILi64EEESA_SA_EEELi512ENS_6half_tEfNS_4arch4Sm90ELb0ELb1ELb1ELb1ELb1ELb1ELb1ELb0ELb0ELb1ELb0ELb0EEENS1_21CollectiveEpilogueFwdINS6_IJSA_NS7_ILi512EEESA_EEES9_SC_SE_Li256ELb1ELb1ELb0ELb0EEENS1_36VarlenDynamicPersistentTileSchedulerILi64ELi64ELi256ELi128ELb0ELb1ELb1ELb1ELb0ELb1EEEEEEEEEvNT_6ParamsE:
	.zero		3584


//--------------------- .nv.constant0._ZN7cutlass13device_kernelIN5flash11enable_sm90INS1_16FlashAttnFwdSm90INS1_25CollectiveMainloopFwdSm90ILi2EN4cute5tupleIJNS5_1CILi1EEES8_S8_EEENS6_IJNS7_ILi64EEESA_SA_EEELi512ENS_6half_tEfNS_4arch4Sm90ELb1ELb0ELb1ELb0ELb1ELb0ELb0ELb0ELb0ELb1ELb0ELb0EEENS1_21CollectiveEpilogueFwdINS6_IJSA_NS7_ILi512EEESA_EEES9_SC_SE_Li256ELb0ELb1ELb0ELb0EEENS1_30DynamicPersistentTileSchedulerILi256ELi128ELb0ELb1ELb1EEEEEEEEEvNT_6ParamsE --------------------------
	.section	.nv.constant0._ZN7cutlass13device_kernelIN5flash11enable_sm90INS1_16FlashAttnFwdSm90INS1_25CollectiveMainloopFwdSm90ILi2EN4cute5tupleIJNS5_1CILi1EEES8_S8_EEENS6_IJNS7_ILi64EEESA_SA_EEELi512ENS_6half_tEfNS_4arch4Sm90ELb1ELb0ELb1ELb0ELb1ELb0ELb0ELb0ELb0ELb1ELb0ELb0EEENS1_21CollectiveEpilogueFwdINS6_IJSA_NS7_ILi512EEESA_EEES9_SC_SE_Li256ELb0ELb1ELb0ELb0EEENS1_30DynamicPersistentTileSchedulerILi256ELi128ELb0ELb1ELb1EEEEEEEEEvNT_6ParamsE,"a",@progbits
	.sectionflags	@""
	.align	4
.nv.constant0._ZN7cutlass13device_kernelIN5flash11enable_sm90INS1_16FlashAttnFwdSm90INS1_25CollectiveMainloopFwdSm90ILi2EN4cute5tupleIJNS5_1CILi1EEES8_S8_EEENS6_IJNS7_ILi64EEESA_SA_EEELi512ENS_6half_tEfNS_4arch4Sm90ELb1ELb0ELb1ELb0ELb1ELb0ELb0ELb0ELb0ELb1ELb0ELb0EEENS1_21CollectiveEpilogueFwdINS6_IJSA_NS7_ILi512EEESA_EEES9_SC_SE_Li256ELb0ELb1ELb0ELb0EEENS1_30DynamicPersistentTileSchedulerILi256ELi128ELb0ELb1ELb1EEEEEEEEEvNT_6ParamsE:
	.zero		3328


//--------------------- .nv.constant0._ZN7cutlass13device_kernelIN5flash11enable_sm90INS1_16FlashAttnFwdSm90INS1_25CollectiveMainloopFwdSm90ILi2EN4cute5tupleIJNS5_1CILi1EEES8_S8_EEENS6_IJNS7_ILi64EEESA_SA_EEELi512ENS_6half_tEfNS_4arch4Sm90ELb1ELb0ELb1ELb0ELb1ELb0ELb1ELb0ELb0ELb1ELb0ELb0EEENS1_21CollectiveEpilogueFwdINS6_IJSA_NS7_ILi512EEESA_EEES9_SC_SE_Li256ELb0ELb1ELb0ELb0EEENS1_30DynamicPersistentTileSchedulerILi256ELi128ELb0ELb1ELb1EEEEEEEEEvNT_6ParamsE --------------------------
	.section	.nv.constant0._ZN7cutlass13device_kernelIN5flash11enable_sm90INS1_16FlashAttnFwdSm90INS1_25CollectiveMainloopFwdSm90ILi2EN4cute5tupleIJNS5_1CILi1EEES8_S8_EEENS6_IJNS7_ILi64EEESA_SA_EEELi512ENS_6half_tEfNS_4arch4Sm90ELb1ELb0ELb1ELb0ELb1ELb0ELb1ELb0ELb0ELb1ELb0ELb0EEENS1_21CollectiveEpilogueFwdINS6_IJSA_NS7_ILi512EEESA_EEES9_SC_SE_Li256ELb0ELb1ELb0ELb0EEENS1_30DynamicPersistentTileSchedulerILi256ELi128ELb0ELb1ELb1EEEEEEEEEvNT_6ParamsE,"a",@progbits
	.sectionflags	@""
	.align	4
.nv.constant0._ZN7cutlass13device_kernelIN5flash11enable_sm90INS1_16FlashAttnFwdSm90INS1_25CollectiveMainloopFwdSm90ILi2EN4cute5tupleIJNS5_1CILi1EEES8_S8_EEENS6_IJNS7_ILi64EEESA_SA_EEELi512ENS_6half_tEfNS_4arch4Sm90ELb1ELb0ELb1ELb0ELb1ELb0ELb1ELb0ELb0ELb1ELb0ELb0EEENS1_21CollectiveEpilogueFwdINS6_IJSA_NS7_ILi512EEESA_EEES9_SC_SE_Li256ELb0ELb1ELb0ELb0EEENS1_30DynamicPersistentTileSchedulerILi256ELi128ELb0ELb1ELb1EEEEEEEEEvNT_6ParamsE:
	.zero		3584


//--------------------- .nv.constant0._ZN7cutlass13device_kernelIN5flash11enable_sm90INS1_16FlashAttnFwdSm90INS1_25CollectiveMainloopFwdSm90ILi2EN4cute5tupleIJNS5_1CILi1EEES8_S8_EEENS6_IJNS7_ILi64EEESA_SA_EEELi512ENS_6half_tEfNS_4arch4Sm90ELb1ELb0ELb1ELb1ELb1ELb0ELb0ELb0ELb0ELb1ELb0ELb0EEENS1_21CollectiveEpilogueFwdINS6_IJSA_NS7_ILi512EEESA_EEES9_SC_SE_Li256ELb1ELb1ELb0ELb0EEENS1_36VarlenDynamicPersistentTileSchedulerILi64ELi64ELi256ELi128ELb0ELb1ELb1ELb1ELb1ELb1EEEEEEEEEvNT_6ParamsE --------------------------
	.section	.nv.constant0._ZN7cutlass13device_kernelIN5flash11enable_sm90INS1_16FlashAttnFwdSm90INS1_25CollectiveMainloopFwdSm90ILi2EN4cute5tupleIJNS5_1CILi1EEES8_S8_EEENS6_IJNS7_ILi64EEESA_SA_EEELi512ENS_6half_tEfNS_4arch4Sm90ELb1ELb0ELb1ELb1ELb1ELb0ELb0ELb0ELb0ELb1ELb0ELb0EEENS1_21CollectiveEpilogueFwdINS6_IJSA_NS7_ILi512EEESA_EEES9_SC_SE_Li256ELb1ELb1ELb0ELb0EEENS1_36VarlenDynamicPersistentTileSchedulerILi64ELi64ELi256ELi128ELb0ELb1ELb1ELb1ELb1ELb1EEEEEEEEEvNT_6ParamsE,"a",@progbits
	.sectionflags	@""
	.align	4
.nv.constant0._ZN7cutlass13device_kernelIN5flash11enable_sm90INS1_16FlashAttnFwdSm90INS1_25CollectiveMainloopFwdSm90ILi2EN4cute5tupleIJNS5_1CILi1EEES8_S8_EEENS6_IJNS7_ILi64EEESA_SA_EEELi512ENS_6half_tEfNS_4arch4Sm90ELb1ELb0ELb1ELb1ELb1ELb0ELb0ELb0ELb0ELb1ELb0ELb0EEENS1_21CollectiveEpilogueFwdINS6_IJSA_NS7_ILi512EEESA_EEES9_SC_SE_Li256ELb1ELb1ELb0ELb0EEENS1_36VarlenDynamicPersistentTileSchedulerILi64ELi64ELi256ELi128ELb0ELb1ELb1ELb1ELb1ELb1EEEEEEEEEvNT_6ParamsE:
	.zero		3328


//--------------------- .nv.constant0._ZN7cutlass13device_kernelIN5flash11enable_sm90INS1_16FlashAttnFwdSm90INS1_25CollectiveMainloopFwdSm90ILi2EN4cute5tupleIJNS5_1CILi1EEES8_S8_EEENS6_IJNS7_ILi64EEESA_SA_EEELi512ENS_6half_tEfNS_4arch4Sm90ELb1ELb0ELb1ELb1ELb1ELb1ELb0ELb0ELb0ELb1ELb0ELb0EEENS1_21CollectiveEpilogueFwdINS6_IJSA_NS7_ILi512EEESA_EEES9_SC_SE_Li256ELb1ELb1ELb0ELb0EEENS1_36VarlenDynamicPersistentTileSchedulerILi64ELi64ELi256ELi128ELb0ELb1ELb1ELb1ELb1ELb1EEEEEEEEEvNT_6ParamsE --------------------------
	.section	.nv.constant0._ZN7cutlass13device_kernelIN5flash11enable_sm90INS1_16FlashAttnFwdSm90INS1_25CollectiveMainloopFwdSm90ILi2EN4cute5tupleIJNS5_1CILi1EEES8_S8_EEENS6_IJNS7_ILi64EEESA_SA_EEELi512ENS_6half_tEfNS_4arch4Sm90ELb1ELb0ELb1ELb1ELb1ELb1ELb0ELb0ELb0ELb1ELb0ELb0EEENS1_21CollectiveEpilogueFwdINS6_IJSA_NS7_ILi512EEESA_EEES9_SC_SE_Li256ELb1ELb1ELb0ELb0EEENS1_36VarlenDynamicPersistentTileSchedulerILi64ELi64ELi256ELi128ELb0ELb1ELb1ELb1ELb1ELb1EEEEEEEEEvNT_6ParamsE,"a",@progbits
	.sectionflags	@""
	.align	4
.nv.constant0._ZN7cutlass13device_kernelIN5flash11enable_sm90INS1_16FlashAttnFwdSm90INS1_25CollectiveMainloopFwdSm90ILi2EN4cute5tupleIJNS5_1CILi1EEES8_S8_EEENS6_IJNS7_ILi64EEESA_SA_EEELi512ENS_6half_tEfNS_4arch4Sm90ELb1ELb0ELb1ELb1ELb1ELb1ELb0ELb0ELb0ELb1ELb0ELb0EEENS1_21CollectiveEpilogueFwdINS6_IJSA_NS7_ILi512EEESA_EEES9_SC_SE_Li256ELb1ELb1ELb0ELb0EEENS1_36VarlenDynamicPersistentTileSchedulerILi64ELi64ELi256ELi128ELb0ELb1ELb1ELb1ELb1ELb1EEEEEEEEEvNT_6ParamsE:
	.zero		3328


//--------------------- .nv.constant0._ZN7cutlass13device_kernelIN5flash11enable_sm90INS1_16FlashAttnFwdSm90INS1_25CollectiveMainloopFwdSm90ILi2EN4cute5tupleIJNS5_1CILi1EEES8_S8_EEENS6_IJNS7_ILi64EEESA_SA_EEELi512ENS_6half_tEfNS_4arch4Sm90ELb1ELb0ELb1ELb1ELb1ELb0ELb1ELb0ELb0ELb1ELb0ELb0EEENS1_21CollectiveEpilogueFwdINS6_IJSA_NS7_ILi512EEESA_EEES9_SC_SE_Li256ELb1ELb1ELb0ELb0EEENS1_36VarlenDynamicPersistentTileSchedulerILi64ELi64ELi256ELi128ELb0ELb1ELb1ELb1ELb1ELb1EEEEEEEEEvNT_6ParamsE --------------------------
	.section	.nv.constant0._ZN7cutlass13device_kernelIN5flash11enable_sm90INS1_16FlashAttnFwdSm90INS1_25CollectiveMainloopFwdSm90ILi2EN4cute5tupleIJNS5_1CILi1EEES8_S8_EEENS6_IJNS7_ILi64EEESA_SA_EEELi512ENS_6half_tEfNS_4arch4Sm90ELb1ELb0ELb1ELb1ELb1ELb0ELb1ELb0ELb0ELb1ELb0ELb0EEENS1_21CollectiveEpilogueFwdINS6_IJSA_NS7_ILi512EEESA_EEES9_SC_SE_Li256ELb1ELb1ELb0ELb0EEENS1_36VarlenDynamicPersistentTileSchedulerILi64ELi64ELi256ELi128ELb0ELb1ELb1ELb1ELb1ELb1EEEEEEEEEvNT_6ParamsE,"a",@progbits
	.sectionflags	@""
	.align	4
.nv.constant0._ZN7cutlass13device_kernelIN5flash11enable_sm90INS1_16FlashAttnFwdSm90INS1_25CollectiveMainloopFwdSm90ILi2EN4cute5tupleIJNS5_1CILi1EEES8_S8_EEENS6_IJNS7_ILi64EEESA_SA_EEELi512ENS_6half_tEfNS_4arch4Sm90ELb1ELb0ELb1ELb1ELb1ELb0ELb1ELb0ELb0ELb1ELb0ELb0EEENS1_21CollectiveEpilogueFwdINS6_IJSA_NS7_ILi512EEESA_EEES9_SC_SE_Li256ELb1ELb1ELb0ELb0EEENS1_36VarlenDynamicPersistentTileSchedulerILi64ELi64ELi256ELi128ELb0ELb1ELb1ELb1ELb1ELb1EEEEEEEEEvNT_6ParamsE:
	.zero		3584


//--------------------- .nv.constant0._ZN7cutlass13device_kernelIN5flash11enable_sm90INS1_16FlashAttnFwdSm90INS1_25CollectiveMainloopFwdSm90ILi2EN4cute5tupleIJNS5_1CILi1EEES8_S8_EEENS6_IJNS7_ILi64EEESA_SA_EEELi512ENS_6half_tEfNS_4arch4Sm90ELb1ELb0ELb1ELb1ELb1ELb1ELb1ELb0ELb0ELb1ELb0ELb0EEENS1_21CollectiveEpilogueFwdINS6_IJSA_NS7_ILi512EEESA_EEES9_SC_SE_Li256ELb1ELb1ELb0ELb0EEENS1_36VarlenDynamicPersistentTileSchedulerILi64ELi64ELi256ELi128ELb0ELb1ELb1ELb1ELb1ELb1EEEEEEEEEvNT_6ParamsE --------------------------
	.section	.nv.constant0._ZN7cutlass13device_kernelIN5flash11enable_sm90INS1_16FlashAttnFwdSm90INS1_25CollectiveMainloopFwdSm90ILi2EN4cute5tupleIJNS5_1CILi1EEES8_S8_EEENS6_IJNS7_ILi64EEESA_SA_EEELi512ENS_6half_tEfNS_4arch4Sm90ELb1ELb0ELb1ELb1ELb1ELb1ELb1ELb0ELb0ELb1ELb0ELb0EEENS1_21CollectiveEpilogueFwdINS6_IJSA_NS7_ILi512EEESA_EEES9_SC_SE_Li256ELb1ELb1ELb0ELb0EEENS1_36VarlenDynamicPersistentTileSchedulerILi64ELi64ELi256ELi128ELb0ELb1ELb1ELb1ELb1ELb1EEEEEEEEEvNT_6ParamsE,"a",@progbits
	.sectionflags	@""
	.align	4
.nv.constant0._ZN7cutlass13device_kernelIN5flash11enable_sm90INS1_16FlashAttnFwdSm90INS1_25CollectiveMainloopFwdSm90ILi2EN4cute5tupleIJNS5_1CILi1EEES8_S8_EEENS6_IJNS7_ILi64EEESA_SA_EEELi512ENS_6half_tEfNS_4arch4Sm90ELb1ELb0ELb1ELb1ELb1ELb1ELb1ELb0ELb0ELb1ELb0ELb0EEENS1_21CollectiveEpilogueFwdINS6_IJSA_NS7_ILi512EEESA_EEES9_SC_SE_Li256ELb1ELb1ELb0ELb0EEENS1_36VarlenDynamicPersistentTileSchedulerILi64ELi64ELi256ELi128ELb0ELb1ELb1ELb1ELb1ELb1EEEEEEEEEvNT_6ParamsE:
	.zero		3584


//--------------------- SYMBOLS --------------------------

	.type		.nv.reservedSmem.offset0,@object
	.size		.nv.reservedSmem.offset0,0x4
	.type		__assertfail,@function
